	.target	sm_90a

	.elftype	@"ET_EXEC"


//--------------------- .note.nv.tkinfo           --------------------------
	.section	.note.nv.tkinfo,"",@"SHT_NOTE"
	.sectionflags	@"SHF_NOTE_NV_TKINFO"
	.tkinfo
        /*0018*/ 	.word	0x00000002
        /*0030*/ 	.string	""
        /*0030*/ 	.string	"ptxas"
        /*0030*/ 	.string	"Cuda compilation tools, release 13.0, V13.0.88"
        /*0030*/ 	.string	"Build cuda_13.0.r13.0/compiler.36424714_0"
        /*0030*/ 	.string	"-arch sm_90a -m 64 "



//--------------------- .note.nv.cuinfo           --------------------------
	.section	.note.nv.cuinfo,"",@"SHT_NOTE"
	.sectionflags	@"SHF_NOTE_NV_CUINFO"
        /*0018*/ 	.short	0x0002
        /*001a*/ 	.short	0x005a
        /*001c*/ 	.short	0x0082
	.zero		2


//--------------------- .nv.info                  --------------------------
	.section	.nv.info,"",@"SHT_CUDA_INFO"
	.align	4


	//----- nvinfo : EIATTR_REGCOUNT
	.align		4
        /*0000*/ 	.byte	0x04, 0x2f
        /*0002*/ 	.short	(.L_12 - .L_11)
	.align		4
.L_11:
        /*0004*/ 	.word	index@(_ZN5flash24flash_fwd_splitkv_kernelI23Flash_fwd_kernel_traitsILi192ELi64ELi64ELi4ELb0ELb0EN7cutlass10bfloat16_tE19Flash_kernel_traitsILi192ELi64ELi64ELi4ES3_EELb1ELb0ELb1ELb0ELb0ELb1ELb1ELb1EEEvNS_16Flash_fwd_paramsE)
        /*0008*/ 	.word	0x000000f4


	//----- nvinfo : EIATTR_FRAME_SIZE
	.align		4
.L_12:
        /*000c*/ 	.byte	0x04, 0x11
        /*000e*/ 	.short	(.L_14 - .L_13)
	.align		4
.L_13:
        /*0010*/ 	.word	index@($_ZN5flash24flash_fwd_splitkv_kernelI23Flash_fwd_kernel_traitsILi192ELi64ELi64ELi4ELb0ELb0EN7cutlass10bfloat16_tE19Flash_kernel_traitsILi192ELi64ELi64ELi4ES3_EELb1ELb0ELb1ELb0ELb0ELb1ELb1ELb1EEEvNS_16Flash_fwd_paramsE$_ZN5flash30compute_attn_1rowblock_splitkvI23Flash_fwd_kernel_traitsILi192ELi64ELi64ELi4ELb0ELb0EN7cutlass10bfloat16_tE19Flash_kernel_traitsILi192ELi64ELi64ELi4ES3_EELb1ELb0ELb1ELb0ELb0ELb1ELb1ELb1ENS_16Flash_fwd_paramsEEEvRKT8_iiiii)
        /*0014*/ 	.word	0x00000000


	//----- nvinfo : EIATTR_FRAME_SIZE
	.align		4
.L_14:
        /*0018*/ 	.byte	0x04, 0x11
        /*001a*/ 	.short	(.L_16 - .L_15)
	.align		4
.L_15:
        /*001c*/ 	.word	index@(_ZN5flash24flash_fwd_splitkv_kernelI23Flash_fwd_kernel_traitsILi192ELi64ELi64ELi4ELb0ELb0EN7cutlass10bfloat16_tE19Flash_kernel_traitsILi192ELi64ELi64ELi4ES3_EELb1ELb0ELb1ELb0ELb0ELb1ELb1ELb1EEEvNS_16Flash_fwd_paramsE)
        /*0020*/ 	.word	0x00000000


	//----- nvinfo : EIATTR_REGCOUNT
	.align		4
.L_16:
        /*0024*/ 	.byte	0x04, 0x2f
        /*0026*/ 	.short	(.L_18 - .L_17)
	.align		4
.L_17:
        /*0028*/ 	.word	index@(_ZN5flash24flash_fwd_splitkv_kernelI23Flash_fwd_kernel_traitsILi192ELi64ELi64ELi4ELb0ELb0EN7cutlass10bfloat16_tE19Flash_kernel_traitsILi192ELi64ELi64ELi4ES3_EELb1ELb0ELb1ELb0ELb0ELb0ELb1ELb1EEEvNS_16Flash_fwd_paramsE)
        /*002c*/ 	.word	0x000000fc


	//----- nvinfo : EIATTR_FRAME_SIZE
	.align		4
.L_18:
        /*0030*/ 	.byte	0x04, 0x11
        /*0032*/ 	.short	(.L_20 - .L_19)
	.align		4
.L_19:
        /*0034*/ 	.word	index@($_ZN5flash24flash_fwd_splitkv_kernelI23Flash_fwd_kernel_traitsILi192ELi64ELi64ELi4ELb0ELb0EN7cutlass10bfloat16_tE19Flash_kernel_traitsILi192ELi64ELi64ELi4ES3_EELb1ELb0ELb1ELb0ELb0ELb0ELb1ELb1EEEvNS_16Flash_fwd_paramsE$_ZN5flash30compute_attn_1rowblock_splitkvI23Flash_fwd_kernel_traitsILi192ELi64ELi64ELi4ELb0ELb0EN7cutlass10bfloat16_tE19Flash_kernel_traitsILi192ELi64ELi64ELi4ES3_EELb1ELb0ELb1ELb0ELb0ELb0ELb1ELb1ENS_16Flash_fwd_paramsEEEvRKT8_iiiii)
        /*0038*/ 	.word	0x00000000


	//----- nvinfo : EIATTR_FRAME_SIZE
	.align		4
.L_20:
        /*003c*/ 	.byte	0x04, 0x11
        /*003e*/ 	.short	(.L_22 - .L_21)
	.align		4
.L_21:
        /*0040*/ 	.word	index@(_ZN5flash24flash_fwd_splitkv_kernelI23Flash_fwd_kernel_traitsILi192ELi64ELi64ELi4ELb0ELb0EN7cutlass10bfloat16_tE19Flash_kernel_traitsILi192ELi64ELi64ELi4ES3_EELb1ELb0ELb1ELb0ELb0ELb0ELb1ELb1EEEvNS_16Flash_fwd_paramsE)
        /*0044*/ 	.word	0x00000000


	//----- nvinfo : EIATTR_REGCOUNT
	.align		4
.L_22:
        /*0048*/ 	.byte	0x04, 0x2f
        /*004a*/ 	.short	(.L_24 - .L_23)
	.align		4
.L_23:
        /*004c*/ 	.word	index@(_ZN5flash24flash_fwd_splitkv_kernelI23Flash_fwd_kernel_traitsILi192ELi64ELi64ELi4ELb0ELb0EN7cutlass10bfloat16_tE19Flash_kernel_traitsILi192ELi64ELi64ELi4ES3_EELb1ELb0ELb0ELb0ELb1ELb1ELb1ELb1EEEvNS_16Flash_fwd_paramsE)
        /*0050*/ 	.word	0x000000fa


	//----- nvinfo : EIATTR_FRAME_SIZE
	.align		4
.L_24:
        /*0054*/ 	.byte	0x04, 0x11
        /*0056*/ 	.short	(.L_26 - .L_25)
	.align		4
.L_25:
        /*0058*/ 	.word	index@($_ZN5flash24flash_fwd_splitkv_kernelI23Flash_fwd_kernel_traitsILi192ELi64ELi64ELi4ELb0ELb0EN7cutlass10bfloat16_tE19Flash_kernel_traitsILi192ELi64ELi64ELi4ES3_EELb1ELb0ELb0ELb0ELb1ELb1ELb1ELb1EEEvNS_16Flash_fwd_paramsE$_ZN5flash30compute_attn_1rowblock_splitkvI23Flash_fwd_kernel_traitsILi192ELi64ELi64ELi4ELb0ELb0EN7cutlass10bfloat16_tE19Flash_kernel_traitsILi192ELi64ELi64ELi4ES3_EELb1ELb0ELb0ELb0ELb1ELb1ELb1ELb1ENS_16Flash_fwd_paramsEEEvRKT8_iiiii)
        /*005c*/ 	.word	0x00000000


	//----- nvinfo : EIATTR_FRAME_SIZE
	.align		4
.L_26:
        /*0060*/ 	.byte	0x04, 0x11
        /*0062*/ 	.short	(.L_28 - .L_27)
	.align		4
.L_27:
        /*0064*/ 	.word	index@(_ZN5flash24flash_fwd_splitkv_kernelI23Flash_fwd_kernel_traitsILi192ELi64ELi64ELi4ELb0ELb0EN7cutlass10bfloat16_tE19Flash_kernel_traitsILi192ELi64ELi64ELi4ES3_EELb1ELb0ELb0ELb0ELb1ELb1ELb1ELb1EEEvNS_16Flash_fwd_paramsE)
        /*0068*/ 	.word	0x00000000


	//----- nvinfo : EIATTR_REGCOUNT
	.align		4
.L_28:
        /*006c*/ 	.byte	0x04, 0x2f
        /*006e*/ 	.short	(.L_30 - .L_29)
	.align		4
.L_29:
        /*0070*/ 	.word	index@(_ZN5flash24flash_fwd_splitkv_kernelI23Flash_fwd_kernel_traitsILi192ELi64ELi64ELi4ELb0ELb0EN7cutlass10bfloat16_tE19Flash_kernel_traitsILi192ELi64ELi64ELi4ES3_EELb1ELb0ELb0ELb0ELb1ELb0ELb1ELb1EEEvNS_16Flash_fwd_paramsE)
        /*0074*/ 	.word	0x000000fc


	//----- nvinfo : EIATTR_FRAME_SIZE
	.align		4
.L_30:
        /*0078*/ 	.byte	0x04, 0x11
        /*007a*/ 	.short	(.L_32 - .L_31)
	.align		4
.L_31:
        /*007c*/ 	.word	index@($_ZN5flash24flash_fwd_splitkv_kernelI23Flash_fwd_kernel_traitsILi192ELi64ELi64ELi4ELb0ELb0EN7cutlass10bfloat16_tE19Flash_kernel_traitsILi192ELi64ELi64ELi4ES3_EELb1ELb0ELb0ELb0ELb1ELb0ELb1ELb1EEEvNS_16Flash_fwd_paramsE$_ZN5flash30compute_attn_1rowblock_splitkvI23Flash_fwd_kernel_traitsILi192ELi64ELi64ELi4ELb0ELb0EN7cutlass10bfloat16_tE19Flash_kernel_traitsILi192ELi64ELi64ELi4ES3_EELb1ELb0ELb0ELb0ELb1ELb0ELb1ELb1ENS_16Flash_fwd_paramsEEEvRKT8_iiiii)
        /*0080*/ 	.word	0x00000000


	//----- nvinfo : EIATTR_FRAME_SIZE
	.align		4
.L_32:
        /*0084*/ 	.byte	0x04, 0x11
        /*0086*/ 	.short	(.L_34 - .L_33)
	.align		4
.L_33:
        /*0088*/ 	.word	index@(_ZN5flash24flash_fwd_splitkv_kernelI23Flash_fwd_kernel_traitsILi192ELi64ELi64ELi4ELb0ELb0EN7cutlass10bfloat16_tE19Flash_kernel_traitsILi192ELi64ELi64ELi4ES3_EELb1ELb0ELb0ELb0ELb1ELb0ELb1ELb1EEEvNS_16Flash_fwd_paramsE)
        /*008c*/ 	.word	0x00000000


	//----- nvinfo : EIATTR_REGCOUNT
	.align		4
.L_34:
        /*0090*/ 	.byte	0x04, 0x2f
        /*0092*/ 	.short	(.L_36 - .L_35)
	.align		4
.L_35:
        /*0094*/ 	.word	index@(_ZN5flash24flash_fwd_splitkv_kernelI23Flash_fwd_kernel_traitsILi192ELi64ELi64ELi4ELb0ELb0EN7cutlass10bfloat16_tE19Flash_kernel_traitsILi192ELi64ELi64ELi4ES3_EELb1ELb0ELb1ELb0ELb0ELb1ELb1ELb0EEEvNS_16Flash_fwd_paramsE)
        /*0098*/ 	.word	0x000000f1


	//----- nvinfo : EIATTR_FRAME_SIZE
	.align		4
.L_36:
        /*009c*/ 	.byte	0x04, 0x11
        /*009e*/ 	.short	(.L_38 - .L_37)
	.align		4
.L_37:
        /*00a0*/ 	.word	index@(_ZN5flash24flash_fwd_splitkv_kernelI23Flash_fwd_kernel_traitsILi192ELi64ELi64ELi4ELb0ELb0EN7cutlass10bfloat16_tE19Flash_kernel_traitsILi192ELi64ELi64ELi4ES3_EELb1ELb0ELb1ELb0ELb0ELb1ELb1ELb0EEEvNS_16Flash_fwd_paramsE)
        /*00a4*/ 	.word	0x00000000


	//----- nvinfo : EIATTR_REGCOUNT
	.align		4
.L_38:
        /*00a8*/ 	.byte	0x04, 0x2f
        /*00aa*/ 	.short	(.L_40 - .L_39)
	.align		4
.L_39:
        /*00ac*/ 	.word	index@(_ZN5flash24flash_fwd_splitkv_kernelI23Flash_fwd_kernel_traitsILi192ELi64ELi64ELi4ELb0ELb0EN7cutlass10bfloat16_tE19Flash_kernel_traitsILi192ELi64ELi64ELi4ES3_EELb1ELb0ELb1ELb0ELb0ELb0ELb1ELb0EEEvNS_16Flash_fwd_paramsE)
        /*00b0*/ 	.word	0x000000f3


	//----- nvinfo : EIATTR_FRAME_SIZE
	.align		4
.L_40:
        /*00b4*/ 	.byte	0x04, 0x11
        /*00b6*/ 	.short	(.L_42 - .L_41)
	.align		4
.L_41:
        /*00b8*/ 	.word	index@(_ZN5flash24flash_fwd_splitkv_kernelI23Flash_fwd_kernel_traitsILi192ELi64ELi64ELi4ELb0ELb0EN7cutlass10bfloat16_tE19Flash_kernel_traitsILi192ELi64ELi64ELi4ES3_EELb1ELb0ELb1ELb0ELb0ELb0ELb1ELb0EEEvNS_16Flash_fwd_paramsE)
        /*00bc*/ 	.word	0x00000000


	//----- nvinfo : EIATTR_REGCOUNT
	.align		4
.L_42:
        /*00c0*/ 	.byte	0x04, 0x2f
        /*00c2*/ 	.short	(.L_44 - .L_43)
	.align		4
.L_43:
        /*00c4*/ 	.word	index@(_ZN5flash24flash_fwd_splitkv_kernelI23Flash_fwd_kernel_traitsILi192ELi64ELi64ELi4ELb0ELb0EN7cutlass10bfloat16_tE19Flash_kernel_traitsILi192ELi64ELi64ELi4ES3_EELb1ELb0ELb0ELb0ELb1ELb1ELb1ELb0EEEvNS_16Flash_fwd_paramsE)
        /*00c8*/ 	.word	0x000000ff


	//----- nvinfo : EIATTR_FRAME_SIZE
	.align		4
.L_44:
        /*00cc*/ 	.byte	0x04, 0x11
        /*00ce*/ 	.short	(.L_46 - .L_45)
	.align		4
.L_45:
        /*00d0*/ 	.word	index@(_ZN5flash24flash_fwd_splitkv_kernelI23Flash_fwd_kernel_traitsILi192ELi64ELi64ELi4ELb0ELb0EN7cutlass10bfloat16_tE19Flash_kernel_traitsILi192ELi64ELi64ELi4ES3_EELb1ELb0ELb0ELb0ELb1ELb1ELb1ELb0EEEvNS_16Flash_fwd_paramsE)
        /*00d4*/ 	.word	0x00000000


	//----- nvinfo : EIATTR_REGCOUNT
	.align		4
.L_46:
        /*00d8*/ 	.byte	0x04, 0x2f
        /*00da*/ 	.short	(.L_48 - .L_47)
	.align		4
.L_47:
        /*00dc*/ 	.word	index@(_ZN5flash24flash_fwd_splitkv_kernelI23Flash_fwd_kernel_traitsILi192ELi64ELi64ELi4ELb0ELb0EN7cutlass10bfloat16_tE19Flash_kernel_traitsILi192ELi64ELi64ELi4ES3_EELb1ELb0ELb0ELb0ELb1ELb0ELb1ELb0EEEvNS_16Flash_fwd_paramsE)
        /*00e0*/ 	.word	0x000000ff


	//----- nvinfo : EIATTR_FRAME_SIZE
	.align		4
.L_48:
        /*00e4*/ 	.byte	0x04, 0x11
        /*00e6*/ 	.short	(.L_50 - .L_49)
	.align		4
.L_49:
        /*00e8*/ 	.word	index@(_ZN5flash24flash_fwd_splitkv_kernelI23Flash_fwd_kernel_traitsILi192ELi64ELi64ELi4ELb0ELb0EN7cutlass10bfloat16_tE19Flash_kernel_traitsILi192ELi64ELi64ELi4ES3_EELb1ELb0ELb0ELb0ELb1ELb0ELb1ELb0EEEvNS_16Flash_fwd_paramsE)
        /*00ec*/ 	.word	0x00000000


	//----- nvinfo : EIATTR_REGCOUNT
	.align		4
.L_50:
        /*00f0*/ 	.byte	0x04, 0x2f
        /*00f2*/ 	.short	(.L_52 - .L_51)
	.align		4
.L_51:
        /*00f4*/ 	.word	index@(_ZN5flash24flash_fwd_splitkv_kernelI23Flash_fwd_kernel_traitsILi192ELi64ELi64ELi4ELb0ELb0EN7cutlass10bfloat16_tE19Flash_kernel_traitsILi192ELi64ELi64ELi4ES3_EELb1ELb0ELb1ELb0ELb0ELb1ELb0ELb1EEEvNS_16Flash_fwd_paramsE)
        /*00f8*/ 	.word	0x000000f3


	//----- nvinfo : EIATTR_FRAME_SIZE
	.align		4
.L_52:
        /*00fc*/ 	.byte	0x04, 0x11
        /*00fe*/ 	.short	(.L_54 - .L_53)
	.align		4
.L_53:
        /*0100*/ 	.word	index@($_ZN5flash24flash_fwd_splitkv_kernelI23Flash_fwd_kernel_traitsILi192ELi64ELi64ELi4ELb0ELb0EN7cutlass10bfloat16_tE19Flash_kernel_traitsILi192ELi64ELi64ELi4ES3_EELb1ELb0ELb1ELb0ELb0ELb1ELb0ELb1EEEvNS_16Flash_fwd_paramsE$_ZN5flash30compute_attn_1rowblock_splitkvI23Flash_fwd_kernel_traitsILi192ELi64ELi64ELi4ELb0ELb0EN7cutlass10bfloat16_tE19Flash_kernel_traitsILi192ELi64ELi64ELi4ES3_EELb1ELb0ELb1ELb0ELb0ELb1ELb0ELb1ENS_16Flash_fwd_paramsEEEvRKT8_iiiii)
        /*0104*/ 	.word	0x00000000


	//----- nvinfo : EIATTR_FRAME_SIZE
	.align		4
.L_54:
        /*0108*/ 	.byte	0x04, 0x11
        /*010a*/ 	.short	(.L_56 - .L_55)
	.align		4
.L_55:
        /*010c*/ 	.word	index@(_ZN5flash24flash_fwd_splitkv_kernelI23Flash_fwd_kernel_traitsILi192ELi64ELi64ELi4ELb0ELb0EN7cutlass10bfloat16_tE19Flash_kernel_traitsILi192ELi64ELi64ELi4ES3_EELb1ELb0ELb1ELb0ELb0ELb1ELb0ELb1EEEvNS_16Flash_fwd_paramsE)
        /*0110*/ 	.word	0x00000000


	//----- nvinfo : EIATTR_REGCOUNT
	.align		4
.L_56:
        /*0114*/ 	.byte	0x04, 0x2f
        /*0116*/ 	.short	(.L_58 - .L_57)
	.align		4
.L_57:
        /*0118*/ 	.word	index@(_ZN5flash24flash_fwd_splitkv_kernelI23Flash_fwd_kernel_traitsILi192ELi64ELi64ELi4ELb0ELb0EN7cutlass10bfloat16_tE19Flash_kernel_traitsILi192ELi64ELi64ELi4ES3_EELb1ELb0ELb1ELb0ELb0ELb0ELb0ELb1EEEvNS_16Flash_fwd_paramsE)
        /*011c*/ 	.word	0x000000fc


	//----- nvinfo : EIATTR_FRAME_SIZE
	.align		4
.L_58:
        /*0120*/ 	.byte	0x04, 0x11
        /*0122*/ 	.short	(.L_60 - .L_59)
	.align		4
.L_59:
        /*0124*/ 	.word	index@($_ZN5flash24flash_fwd_splitkv_kernelI23Flash_fwd_kernel_traitsILi192ELi64ELi64ELi4ELb0ELb0EN7cutlass10bfloat16_tE19Flash_kernel_traitsILi192ELi64ELi64ELi4ES3_EELb1ELb0ELb1ELb0ELb0ELb0ELb0ELb1EEEvNS_16Flash_fwd_paramsE$_ZN5flash30compute_attn_1rowblock_splitkvI23Flash_fwd_kernel_traitsILi192ELi64ELi64ELi4ELb0ELb0EN7cutlass10bfloat16_tE19Flash_kernel_traitsILi192ELi64ELi64ELi4ES3_EELb1ELb0ELb1ELb0ELb0ELb0ELb0ELb1ENS_16Flash_fwd_paramsEEEvRKT8_iiiii)
        /*0128*/ 	.word	0x00000000


	//----- nvinfo : EIATTR_FRAME_SIZE
	.align		4
.L_60:
        /*012c*/ 	.byte	0x04, 0x11
        /*012e*/ 	.short	(.L_62 - .L_61)
	.align		4
.L_61:
        /*0130*/ 	.word	index@(_ZN5flash24flash_fwd_splitkv_kernelI23Flash_fwd_kernel_traitsILi192ELi64ELi64ELi4ELb0ELb0EN7cutlass10bfloat16_tE19Flash_kernel_traitsILi192ELi64ELi64ELi4ES3_EELb1ELb0ELb1ELb0ELb0ELb0ELb0ELb1EEEvNS_16Flash_fwd_paramsE)
        /*0134*/ 	.word	0x00000000


	//----- nvinfo : EIATTR_REGCOUNT
	.align		4
.L_62:
        /*0138*/ 	.byte	0x04, 0x2f
        /*013a*/ 	.short	(.L_64 - .L_63)
	.align		4
.L_63:
        /*013c*/ 	.word	index@(_ZN5flash24flash_fwd_splitkv_kernelI23Flash_fwd_kernel_traitsILi192ELi64ELi64ELi4ELb0ELb0EN7cutlass10bfloat16_tE19Flash_kernel_traitsILi192ELi64ELi64ELi4ES3_EELb1ELb0ELb0ELb0ELb1ELb1ELb0ELb1EEEvNS_16Flash_fwd_paramsE)
        /*0140*/ 	.word	0x000000f4


	//----- nvinfo : EIATTR_FRAME_SIZE
	.align		4
.L_64:
        /*0144*/ 	.byte	0x04, 0x11
        /*0146*/ 	.short	(.L_66 - .L_65)
	.align		4
.L_65:
        /*0148*/ 	.word	index@($_ZN5flash24flash_fwd_splitkv_kernelI23Flash_fwd_kernel_traitsILi192ELi64ELi64ELi4ELb0ELb0EN7cutlass10bfloat16_tE19Flash_kernel_traitsILi192ELi64ELi64ELi4ES3_EELb1ELb0ELb0ELb0ELb1ELb1ELb0ELb1EEEvNS_16Flash_fwd_paramsE$_ZN5flash30compute_attn_1rowblock_splitkvI23Flash_fwd_kernel_traitsILi192ELi64ELi64ELi4ELb0ELb0EN7cutlass10bfloat16_tE19Flash_kernel_traitsILi192ELi64ELi64ELi4ES3_EELb1ELb0ELb0ELb0ELb1ELb1ELb0ELb1ENS_16Flash_fwd_paramsEEEvRKT8_iiiii)
        /*014c*/ 	.word	0x00000000


	//----- nvinfo : EIATTR_FRAME_SIZE
	.align		4
.L_66:
        /*0150*/ 	.byte	0x04, 0x11
        /*0152*/ 	.short	(.L_68 - .L_67)
	.align		4
.L_67:
        /*0154*/ 	.word	index@(_ZN5flash24flash_fwd_splitkv_kernelI23Flash_fwd_kernel_traitsILi192ELi64ELi64ELi4ELb0ELb0EN7cutlass10bfloat16_tE19Flash_kernel_traitsILi192ELi64ELi64ELi4ES3_EELb1ELb0ELb0ELb0ELb1ELb1ELb0ELb1EEEvNS_16Flash_fwd_paramsE)
        /*0158*/ 	.word	0x00000000


	//----- nvinfo : EIATTR_REGCOUNT
	.align		4
.L_68:
        /*015c*/ 	.byte	0x04, 0x2f
        /*015e*/ 	.short	(.L_70 - .L_69)
	.align		4
.L_69:
        /*0160*/ 	.word	index@(_ZN5flash24flash_fwd_splitkv_kernelI23Flash_fwd_kernel_traitsILi192ELi64ELi64ELi4ELb0ELb0EN7cutlass10bfloat16_tE19Flash_kernel_traitsILi192ELi64ELi64ELi4ES3_EELb1ELb0ELb0ELb0ELb1ELb0ELb0ELb1EEEvNS_16Flash_fwd_paramsE)
        /*0164*/ 	.word	0x000000fc


	//----- nvinfo : EIATTR_FRAME_SIZE
	.align		4
.L_70:
        /*0168*/ 	.byte	0x04, 0x11
        /*016a*/ 	.short	(.L_72 - .L_71)
	.align		4
.L_71:
        /*016c*/ 	.word	index@($_ZN5flash24flash_fwd_splitkv_kernelI23Flash_fwd_kernel_traitsILi192ELi64ELi64ELi4ELb0ELb0EN7cutlass10bfloat16_tE19Flash_kernel_traitsILi192ELi64ELi64ELi4ES3_EELb1ELb0ELb0ELb0ELb1ELb0ELb0ELb1EEEvNS_16Flash_fwd_paramsE$_ZN5flash30compute_attn_1rowblock_splitkvI23Flash_fwd_kernel_traitsILi192ELi64ELi64ELi4ELb0ELb0EN7cutlass10bfloat16_tE19Flash_kernel_traitsILi192ELi64ELi64ELi4ES3_EELb1ELb0ELb0ELb0ELb1ELb0ELb0ELb1ENS_16Flash_fwd_paramsEEEvRKT8_iiiii)
        /*0170*/ 	.word	0x00000000


	//----- nvinfo : EIATTR_FRAME_SIZE
	.align		4
.L_72:
        /*0174*/ 	.byte	0x04, 0x11
        /*0176*/ 	.short	(.L_74 - .L_73)
	.align		4
.L_73:
        /*0178*/ 	.word	index@(_ZN5flash24flash_fwd_splitkv_kernelI23Flash_fwd_kernel_traitsILi192ELi64ELi64ELi4ELb0ELb0EN7cutlass10bfloat16_tE19Flash_kernel_traitsILi192ELi64ELi64ELi4ES3_EELb1ELb0ELb0ELb0ELb1ELb0ELb0ELb1EEEvNS_16Flash_fwd_paramsE)
        /*017c*/ 	.word	0x00000000


	//----- nvinfo : EIATTR_REGCOUNT
	.align		4
.L_74:
        /*0180*/ 	.byte	0x04, 0x2f
        /*0182*/ 	.short	(.L_76 - .L_75)
	.align		4
.L_75:
        /*0184*/ 	.word	index@(_ZN5flash24flash_fwd_splitkv_kernelI23Flash_fwd_kernel_traitsILi192ELi64ELi64ELi4ELb0ELb0EN7cutlass10bfloat16_tE19Flash_kernel_traitsILi192ELi64ELi64ELi4ES3_EELb1ELb0ELb1ELb0ELb0ELb1ELb0ELb0EEEvNS_16Flash_fwd_paramsE)
        /*0188*/ 	.word	0x000000f3


	//----- nvinfo : EIATTR_FRAME_SIZE
	.align		4
.L_76:
        /*018c*/ 	.byte	0x04, 0x11
        /*018e*/ 	.short	(.L_78 - .L_77)
	.align		4
.L_77:
        /*0190*/ 	.word	index@(_ZN5flash24flash_fwd_splitkv_kernelI23Flash_fwd_kernel_traitsILi192ELi64ELi64ELi4ELb0ELb0EN7cutlass10bfloat16_tE19Flash_kernel_traitsILi192ELi64ELi64ELi4ES3_EELb1ELb0ELb1ELb0ELb0ELb1ELb0ELb0EEEvNS_16Flash_fwd_paramsE)
        /*0194*/ 	.word	0x00000000


	//----- nvinfo : EIATTR_REGCOUNT
	.align		4
.L_78:
        /*0198*/ 	.byte	0x04, 0x2f
        /*019a*/ 	.short	(.L_80 - .L_79)
	.align		4
.L_79:
        /*019c*/ 	.word	index@(_ZN5flash24flash_fwd_splitkv_kernelI23Flash_fwd_kernel_traitsILi192ELi64ELi64ELi4ELb0ELb0EN7cutlass10bfloat16_tE19Flash_kernel_traitsILi192ELi64ELi64ELi4ES3_EELb1ELb0ELb1ELb0ELb0ELb0ELb0ELb0EEEvNS_16Flash_fwd_paramsE)
        /*01a0*/ 	.word	0x000000f5


	//----- nvinfo : EIATTR_FRAME_SIZE
	.align		4
.L_80:
        /*01a4*/ 	.byte	0x04, 0x11
        /*01a6*/ 	.short	(.L_82 - .L_81)
	.align		4
.L_81:
        /*01a8*/ 	.word	index@(_ZN5flash24flash_fwd_splitkv_kernelI23Flash_fwd_kernel_traitsILi192ELi64ELi64ELi4ELb0ELb0EN7cutlass10bfloat16_tE19Flash_kernel_traitsILi192ELi64ELi64ELi4ES3_EELb1ELb0ELb1ELb0ELb0ELb0ELb0ELb0EEEvNS_16Flash_fwd_paramsE)
        /*01ac*/ 	.word	0x00000000


	//----- nvinfo : EIATTR_REGCOUNT
	.align		4
.L_82:
        /*01b0*/ 	.byte	0x04, 0x2f
        /*01b2*/ 	.short	(.L_84 - .L_83)
	.align		4
.L_83:
        /*01b4*/ 	.word	index@(_ZN5flash24flash_fwd_splitkv_kernelI23Flash_fwd_kernel_traitsILi192ELi64ELi64ELi4ELb0ELb0EN7cutlass10bfloat16_tE19Flash_kernel_traitsILi192ELi64ELi64ELi4ES3_EELb1ELb0ELb0ELb0ELb1ELb1ELb0ELb0EEEvNS_16Flash_fwd_paramsE)
        /*01b8*/ 	.word	0x000000ff


	//----- nvinfo : EIATTR_FRAME_SIZE
	.align		4
.L_84:
        /*01bc*/ 	.byte	0x04, 0x11
        /*01be*/ 	.short	(.L_86 - .L_85)
	.align		4
.L_85:
        /*01c0*/ 	.word	index@(_ZN5flash24flash_fwd_splitkv_kernelI23Flash_fwd_kernel_traitsILi192ELi64ELi64ELi4ELb0ELb0EN7cutlass10bfloat16_tE19Flash_kernel_traitsILi192ELi64ELi64ELi4ES3_EELb1ELb0ELb0ELb0ELb1ELb1ELb0ELb0EEEvNS_16Flash_fwd_paramsE)
        /*01c4*/ 	.word	0x00000000


	//----- nvinfo : EIATTR_REGCOUNT
	.align		4
.L_86:
        /*01c8*/ 	.byte	0x04, 0x2f
        /*01ca*/ 	.short	(.L_88 - .L_87)
	.align		4
.L_87:
        /*01cc*/ 	.word	index@(_ZN5flash24flash_fwd_splitkv_kernelI23Flash_fwd_kernel_traitsILi192ELi64ELi64ELi4ELb0ELb0EN7cutlass10bfloat16_tE19Flash_kernel_traitsILi192ELi64ELi64ELi4ES3_EELb1ELb0ELb0ELb0ELb1ELb0ELb0ELb0EEEvNS_16Flash_fwd_paramsE)
        /*01d0*/ 	.word	0x000000fe


	//----- nvinfo : EIATTR_FRAME_SIZE
	.align		4
.L_88:
        /*01d4*/ 	.byte	0x04, 0x11
        /*01d6*/ 	.short	(.L_90 - .L_89)
	.align		4
.L_89:
        /*01d8*/ 	.word	index@(_ZN5flash24flash_fwd_splitkv_kernelI23Flash_fwd_kernel_traitsILi192ELi64ELi64ELi4ELb0ELb0EN7cutlass10bfloat16_tE19Flash_kernel_traitsILi192ELi64ELi64ELi4ES3_EELb1ELb0ELb0ELb0ELb1ELb0ELb0ELb0EEEvNS_16Flash_fwd_paramsE)
        /*01dc*/ 	.word	0x00000000


	//----- nvinfo : EIATTR_REGCOUNT
	.align		4
.L_90:
        /*01e0*/ 	.byte	0x04, 0x2f
        /*01e2*/ 	.short	(.L_92 - .L_91)
	.align		4
.L_91:
        /*01e4*/ 	.word	index@(_ZN5flash24flash_fwd_splitkv_kernelI23Flash_fwd_kernel_traitsILi192ELi64ELi64ELi4ELb0ELb0EN7cutlass10bfloat16_tE19Flash_kernel_traitsILi192ELi64ELi64ELi4ES3_EELb1ELb0ELb0ELb0ELb0ELb1ELb1ELb1EEEvNS_16Flash_fwd_paramsE)
        /*01e8*/ 	.word	0x000000ff


	//----- nvinfo : EIATTR_FRAME_SIZE
	.align		4
.L_92:
        /*01ec*/ 	.byte	0x04, 0x11
        /*01ee*/ 	.short	(.L_94 - .L_93)
	.align		4
.L_93:
        /*01f0*/ 	.word	index@($_ZN5flash24flash_fwd_splitkv_kernelI23Flash_fwd_kernel_traitsILi192ELi64ELi64ELi4ELb0ELb0EN7cutlass10bfloat16_tE19Flash_kernel_traitsILi192ELi64ELi64ELi4ES3_EELb1ELb0ELb0ELb0ELb0ELb1ELb1ELb1EEEvNS_16Flash_fwd_paramsE$_ZN5flash30compute_attn_1rowblock_splitkvI23Flash_fwd_kernel_traitsILi192ELi64ELi64ELi4ELb0ELb0EN7cutlass10bfloat16_tE19Flash_kernel_traitsILi192ELi64ELi64ELi4ES3_EELb1ELb0ELb0ELb0ELb0ELb1ELb1ELb1ENS_16Flash_fwd_paramsEEEvRKT8_iiiii)
        /*01f4*/ 	.word	0x00000000


	//----- nvinfo : EIATTR_FRAME_SIZE
	.align		4
.L_94:
        /*01f8*/ 	.byte	0x04, 0x11
        /*01fa*/ 	.short	(.L_96 - .L_95)
	.align		4
.L_95:
        /*01fc*/ 	.word	index@(_ZN5flash24flash_fwd_splitkv_kernelI23Flash_fwd_kernel_traitsILi192ELi64ELi64ELi4ELb0ELb0EN7cutlass10bfloat16_tE19Flash_kernel_traitsILi192ELi64ELi64ELi4ES3_EELb1ELb0ELb0ELb0ELb0ELb1ELb1ELb1EEEvNS_16Flash_fwd_paramsE)
        /*0200*/ 	.word	0x00000000


	//----- nvinfo : EIATTR_REGCOUNT
	.align		4
.L_96:
        /*0204*/ 	.byte	0x04, 0x2f
        /*0206*/ 	.short	(.L_98 - .L_97)
	.align		4
.L_97:
        /*0208*/ 	.word	index@(_ZN5flash24flash_fwd_splitkv_kernelI23Flash_fwd_kernel_traitsILi192ELi64ELi64ELi4ELb0ELb0EN7cutlass10bfloat16_tE19Flash_kernel_traitsILi192ELi64ELi64ELi4ES3_EELb1ELb0ELb0ELb0ELb0ELb0ELb1ELb1EEEvNS_16Flash_fwd_paramsE)
        /*020c*/ 	.word	0x000000fb


	//----- nvinfo : EIATTR_FRAME_SIZE
	.align		4
.L_98:
        /*0210*/ 	.byte	0x04, 0x11
        /*0212*/ 	.short	(.L_100 - .L_99)
	.align		4
.L_99:
        /*0214*/ 	.word	index@($_ZN5flash24flash_fwd_splitkv_kernelI23Flash_fwd_kernel_traitsILi192ELi64ELi64ELi4ELb0ELb0EN7cutlass10bfloat16_tE19Flash_kernel_traitsILi192ELi64ELi64ELi4ES3_EELb1ELb0ELb0ELb0ELb0ELb0ELb1ELb1EEEvNS_16Flash_fwd_paramsE$_ZN5flash30compute_attn_1rowblock_splitkvI23Flash_fwd_kernel_traitsILi192ELi64ELi64ELi4ELb0ELb0EN7cutlass10bfloat16_tE19Flash_kernel_traitsILi192ELi64ELi64ELi4ES3_EELb1ELb0ELb0ELb0ELb0ELb0ELb1ELb1ENS_16Flash_fwd_paramsEEEvRKT8_iiiii)
        /*0218*/ 	.word	0x00000000


	//----- nvinfo : EIATTR_FRAME_SIZE
	.align		4
.L_100:
        /*021c*/ 	.byte	0x04, 0x11
        /*021e*/ 	.short	(.L_102 - .L_101)
	.align		4
.L_101:
        /*0220*/ 	.word	index@(_ZN5flash24flash_fwd_splitkv_kernelI23Flash_fwd_kernel_traitsILi192ELi64ELi64ELi4ELb0ELb0EN7cutlass10bfloat16_tE19Flash_kernel_traitsILi192ELi64ELi64ELi4ES3_EELb1ELb0ELb0ELb0ELb0ELb0ELb1ELb1EEEvNS_16Flash_fwd_paramsE)
        /*0224*/ 	.word	0x00000000


	//----- nvinfo : EIATTR_REGCOUNT
	.align		4
.L_102:
        /*0228*/ 	.byte	0x04, 0x2f
        /*022a*/ 	.short	(.L_104 - .L_103)
	.align		4
.L_103:
        /*022c*/ 	.word	index@(_ZN5flash24flash_fwd_splitkv_kernelI23Flash_fwd_kernel_traitsILi192ELi64ELi64ELi4ELb0ELb0EN7cutlass10bfloat16_tE19Flash_kernel_traitsILi192ELi64ELi64ELi4ES3_EELb1ELb0ELb0ELb0ELb0ELb1ELb1ELb0EEEvNS_16Flash_fwd_paramsE)
        /*0230*/ 	.word	0x000000ff


	//----- nvinfo : EIATTR_FRAME_SIZE
	.align		4
.L_104:
        /*0234*/ 	.byte	0x04, 0x11
        /*0236*/ 	.short	(.L_106 - .L_105)
	.align		4
.L_105:
        /*0238*/ 	.word	index@(_ZN5flash24flash_fwd_splitkv_kernelI23Flash_fwd_kernel_traitsILi192ELi64ELi64ELi4ELb0ELb0EN7cutlass10bfloat16_tE19Flash_kernel_traitsILi192ELi64ELi64ELi4ES3_EELb1ELb0ELb0ELb0ELb0ELb1ELb1ELb0EEEvNS_16Flash_fwd_paramsE)
        /*023c*/ 	.word	0x00000000


	//----- nvinfo : EIATTR_REGCOUNT
	.align		4
.L_106:
        /*0240*/ 	.byte	0x04, 0x2f
        /*0242*/ 	.short	(.L_108 - .L_107)
	.align		4
.L_107:
        /*0244*/ 	.word	index@(_ZN5flash24flash_fwd_splitkv_kernelI23Flash_fwd_kernel_traitsILi192ELi64ELi64ELi4ELb0ELb0EN7cutlass10bfloat16_tE19Flash_kernel_traitsILi192ELi64ELi64ELi4ES3_EELb1ELb0ELb0ELb0ELb0ELb0ELb1ELb0EEEvNS_16Flash_fwd_paramsE)
        /*0248*/ 	.word	0x000000fa


	//----- nvinfo : EIATTR_FRAME_SIZE
	.align		4
.L_108:
        /*024c*/ 	.byte	0x04, 0x11
        /*024e*/ 	.short	(.L_110 - .L_109)
	.align		4
.L_109:
        /*0250*/ 	.word	index@(_ZN5flash24flash_fwd_splitkv_kernelI23Flash_fwd_kernel_traitsILi192ELi64ELi64ELi4ELb0ELb0EN7cutlass10bfloat16_tE19Flash_kernel_traitsILi192ELi64ELi64ELi4ES3_EELb1ELb0ELb0ELb0ELb0ELb0ELb1ELb0EEEvNS_16Flash_fwd_paramsE)
        /*0254*/ 	.word	0x00000000


	//----- nvinfo : EIATTR_REGCOUNT
	.align		4
.L_110:
        /*0258*/ 	.byte	0x04, 0x2f
        /*025a*/ 	.short	(.L_112 - .L_111)
	.align		4
.L_111:
        /*025c*/ 	.word	index@(_ZN5flash24flash_fwd_splitkv_kernelI23Flash_fwd_kernel_traitsILi192ELi64ELi64ELi4ELb0ELb0EN7cutlass10bfloat16_tE19Flash_kernel_traitsILi192ELi64ELi64ELi4ES3_EELb1ELb0ELb0ELb0ELb0ELb1ELb0ELb1EEEvNS_16Flash_fwd_paramsE)
        /*0260*/ 	.word	0x000000ff


	//----- nvinfo : EIATTR_FRAME_SIZE
	.align		4
.L_112:
        /*0264*/ 	.byte	0x04, 0x11
        /*0266*/ 	.short	(.L_114 - .L_113)
	.align		4
.L_113:
        /*0268*/ 	.word	index@($_ZN5flash24flash_fwd_splitkv_kernelI23Flash_fwd_kernel_traitsILi192ELi64ELi64ELi4ELb0ELb0EN7cutlass10bfloat16_tE19Flash_kernel_traitsILi192ELi64ELi64ELi4ES3_EELb1ELb0ELb0ELb0ELb0ELb1ELb0ELb1EEEvNS_16Flash_fwd_paramsE$_ZN5flash30compute_attn_1rowblock_splitkvI23Flash_fwd_kernel_traitsILi192ELi64ELi64ELi4ELb0ELb0EN7cutlass10bfloat16_tE19Flash_kernel_traitsILi192ELi64ELi64ELi4ES3_EELb1ELb0ELb0ELb0ELb0ELb1ELb0ELb1ENS_16Flash_fwd_paramsEEEvRKT8_iiiii)
        /*026c*/ 	.word	0x00000000


	//----- nvinfo : EIATTR_FRAME_SIZE
	.align		4
.L_114:
        /*0270*/ 	.byte	0x04, 0x11
        /*0272*/ 	.short	(.L_116 - .L_115)
	.align		4
.L_115:
        /*0274*/ 	.word	index@(_ZN5flash24flash_fwd_splitkv_kernelI23Flash_fwd_kernel_traitsILi192ELi64ELi64ELi4ELb0ELb0EN7cutlass10bfloat16_tE19Flash_kernel_traitsILi192ELi64ELi64ELi4ES3_EELb1ELb0ELb0ELb0ELb0ELb1ELb0ELb1EEEvNS_16Flash_fwd_paramsE)
        /*0278*/ 	.word	0x00000000


	//----- nvinfo : EIATTR_REGCOUNT
	.align		4
.L_116:
        /*027c*/ 	.byte	0x04, 0x2f
        /*027e*/ 	.short	(.L_118 - .L_117)
	.align		4
.L_117:
        /*0280*/ 	.word	index@(_ZN5flash24flash_fwd_splitkv_kernelI23Flash_fwd_kernel_traitsILi192ELi64ELi64ELi4ELb0ELb0EN7cutlass10bfloat16_tE19Flash_kernel_traitsILi192ELi64ELi64ELi4ES3_EELb1ELb0ELb0ELb0ELb0ELb0ELb0ELb1EEEvNS_16Flash_fwd_paramsE)
        /*0284*/ 	.word	0x000000fb


	//----- nvinfo : EIATTR_FRAME_SIZE
	.align		4
.L_118:
        /*0288*/ 	.byte	0x04, 0x11
        /*028a*/ 	.short	(.L_120 - .L_119)
	.align		4
.L_119:
        /*028c*/ 	.word	index@($_ZN5flash24flash_fwd_splitkv_kernelI23Flash_fwd_kernel_traitsILi192ELi64ELi64ELi4ELb0ELb0EN7cutlass10bfloat16_tE19Flash_kernel_traitsILi192ELi64ELi64ELi4ES3_EELb1ELb0ELb0ELb0ELb0ELb0ELb0ELb1EEEvNS_16Flash_fwd_paramsE$_ZN5flash30compute_attn_1rowblock_splitkvI23Flash_fwd_kernel_traitsILi192ELi64ELi64ELi4ELb0ELb0EN7cutlass10bfloat16_tE19Flash_kernel_traitsILi192ELi64ELi64ELi4ES3_EELb1ELb0ELb0ELb0ELb0ELb0ELb0ELb1ENS_16Flash_fwd_paramsEEEvRKT8_iiiii)
        /*0290*/ 	.word	0x00000000


	//----- nvinfo : EIATTR_FRAME_SIZE
	.align		4
.L_120:
        /*0294*/ 	.byte	0x04, 0x11
        /*0296*/ 	.short	(.L_122 - .L_121)
	.align		4
.L_121:
        /*0298*/ 	.word	index@(_ZN5flash24flash_fwd_splitkv_kernelI23Flash_fwd_kernel_traitsILi192ELi64ELi64ELi4ELb0ELb0EN7cutlass10bfloat16_tE19Flash_kernel_traitsILi192ELi64ELi64ELi4ES3_EELb1ELb0ELb0ELb0ELb0ELb0ELb0ELb1EEEvNS_16Flash_fwd_paramsE)
        /*029c*/ 	.word	0x00000000


	//----- nvinfo : EIATTR_REGCOUNT
	.align		4
.L_122:
        /*02a0*/ 	.byte	0x04, 0x2f
        /*02a2*/ 	.short	(.L_124 - .L_123)
	.align		4
.L_123:
        /*02a4*/ 	.word	index@(_ZN5flash24flash_fwd_splitkv_kernelI23Flash_fwd_kernel_traitsILi192ELi64ELi64ELi4ELb0ELb0EN7cutlass10bfloat16_tE19Flash_kernel_traitsILi192ELi64ELi64ELi4ES3_EELb1ELb0ELb0ELb0ELb0ELb1ELb0ELb0EEEvNS_16Flash_fwd_paramsE)
        /*02a8*/ 	.word	0x000000fe


	//----- nvinfo : EIATTR_FRAME_SIZE
	.align		4
.L_124:
        /*02ac*/ 	.byte	0x04, 0x11
        /*02ae*/ 	.short	(.L_126 - .L_125)
	.align		4
.L_125:
        /*02b0*/ 	.word	index@(_ZN5flash24flash_fwd_splitkv_kernelI23Flash_fwd_kernel_traitsILi192ELi64ELi64ELi4ELb0ELb0EN7cutlass10bfloat16_tE19Flash_kernel_traitsILi192ELi64ELi64ELi4ES3_EELb1ELb0ELb0ELb0ELb0ELb1ELb0ELb0EEEvNS_16Flash_fwd_paramsE)
        /*02b4*/ 	.word	0x00000000


	//----- nvinfo : EIATTR_REGCOUNT
	.align		4
.L_126:
        /*02b8*/ 	.byte	0x04, 0x2f
        /*02ba*/ 	.short	(.L_128 - .L_127)
	.align		4
.L_127:
        /*02bc*/ 	.word	index@(_ZN5flash24flash_fwd_splitkv_kernelI23Flash_fwd_kernel_traitsILi192ELi64ELi64ELi4ELb0ELb0EN7cutlass10bfloat16_tE19Flash_kernel_traitsILi192ELi64ELi64ELi4ES3_EELb1ELb0ELb0ELb0ELb0ELb0ELb0ELb0EEEvNS_16Flash_fwd_paramsE)
        /*02c0*/ 	.word	0x000000fc


	//----- nvinfo : EIATTR_FRAME_SIZE
	.align		4
.L_128:
        /*02c4*/ 	.byte	0x04, 0x11
        /*02c6*/ 	.short	(.L_130 - .L_129)
	.align		4
.L_129:
        /*02c8*/ 	.word	index@(_ZN5flash24flash_fwd_splitkv_kernelI23Flash_fwd_kernel_traitsILi192ELi64ELi64ELi4ELb0ELb0EN7cutlass10bfloat16_tE19Flash_kernel_traitsILi192ELi64ELi64ELi4ES3_EELb1ELb0ELb0ELb0ELb0ELb0ELb0ELb0EEEvNS_16Flash_fwd_paramsE)
        /*02cc*/ 	.word	0x00000000


	//----- nvinfo : EIATTR_REGCOUNT
	.align		4
.L_130:
        /*02d0*/ 	.byte	0x04, 0x2f
        /*02d2*/ 	.short	(.L_132 - .L_131)
	.align		4
.L_131:
        /*02d4*/ 	.word	index@(_ZN5flash32flash_fwd_splitkv_combine_kernelI23Flash_fwd_kernel_traitsILi192ELi64ELi64ELi4ELb0ELb0EN7cutlass10bfloat16_tE19Flash_kernel_traitsILi192ELi64ELi64ELi4ES3_EELi8ELi1ELb1EEEvNS_16Flash_fwd_paramsE)
        /*02d8*/ 	.word	0x00000036


	//----- nvinfo : EIATTR_FRAME_SIZE
	.align		4
.L_132:
        /*02dc*/ 	.byte	0x04, 0x11
        /*02de*/ 	.short	(.L_134 - .L_133)
	.align		4
.L_133:
        /*02e0*/ 	.word	index@($__internal_13_$__cuda_sm20_div_s64)
        /*02e4*/ 	.word	0x00000000


	//----- nvinfo : EIATTR_FRAME_SIZE
	.align		4
.L_134:
        /*02e8*/ 	.byte	0x04, 0x11
        /*02ea*/ 	.short	(.L_136 - .L_135)
	.align		4
.L_135:
        /*02ec*/ 	.word	index@(_ZN5flash32flash_fwd_splitkv_combine_kernelI23Flash_fwd_kernel_traitsILi192ELi64ELi64ELi4ELb0ELb0EN7cutlass10bfloat16_tE19Flash_kernel_traitsILi192ELi64ELi64ELi4ES3_EELi8ELi1ELb1EEEvNS_16Flash_fwd_paramsE)
        /*02f0*/ 	.word	0x00000000


	//----- nvinfo : EIATTR_REGCOUNT
	.align		4
.L_136:
        /*02f4*/ 	.byte	0x04, 0x2f
        /*02f6*/ 	.short	(.L_138 - .L_137)
	.align		4
.L_137:
        /*02f8*/ 	.word	index@(_ZN5flash32flash_fwd_splitkv_combine_kernelI23Flash_fwd_kernel_traitsILi192ELi64ELi64ELi4ELb0ELb0EN7cutlass10bfloat16_tE19Flash_kernel_traitsILi192ELi64ELi64ELi4ES3_EELi8ELi2ELb1EEEvNS_16Flash_fwd_paramsE)
        /*02fc*/ 	.word	0x00000036


	//----- nvinfo : EIATTR_FRAME_SIZE
	.align		4
.L_138:
        /*0300*/ 	.byte	0x04, 0x11
        /*0302*/ 	.short	(.L_140 - .L_139)
	.align		4
.L_139:
        /*0304*/ 	.word	index@($__internal_12_$__cuda_sm20_div_s64)
        /*0308*/ 	.word	0x00000000


	//----- nvinfo : EIATTR_FRAME_SIZE
	.align		4
.L_140:
        /*030c*/ 	.byte	0x04, 0x11
        /*030e*/ 	.short	(.L_142 - .L_141)
	.align		4
.L_141:
        /*0310*/ 	.word	index@(_ZN5flash32flash_fwd_splitkv_combine_kernelI23Flash_fwd_kernel_traitsILi192ELi64ELi64ELi4ELb0ELb0EN7cutlass10bfloat16_tE19Flash_kernel_traitsILi192ELi64ELi64ELi4ES3_EELi8ELi2ELb1EEEvNS_16Flash_fwd_paramsE)
        /*0314*/ 	.word	0x00000000


	//----- nvinfo : EIATTR_REGCOUNT
	.align		4
.L_142:
        /*0318*/ 	.byte	0x04, 0x2f
        /*031a*/ 	.short	(.L_144 - .L_143)
	.align		4
.L_143:
        /*031c*/ 	.word	index@(_ZN5flash32flash_fwd_splitkv_combine_kernelI23Flash_fwd_kernel_traitsILi192ELi64ELi64ELi4ELb0ELb0EN7cutlass10bfloat16_tE19Flash_kernel_traitsILi192ELi64ELi64ELi4ES3_EELi8ELi3ELb1EEEvNS_16Flash_fwd_paramsE)
        /*0320*/ 	.word	0x00000036


	//----- nvinfo : EIATTR_FRAME_SIZE
	.align		4
.L_144:
        /*0324*/ 	.byte	0x04, 0x11
        /*0326*/ 	.short	(.L_146 - .L_145)
	.align		4
.L_145:
        /*0328*/ 	.word	index@($__internal_11_$__cuda_sm20_div_s64)
        /*032c*/ 	.word	0x00000000


	//----- nvinfo : EIATTR_FRAME_SIZE
	.align		4
.L_146:
        /*0330*/ 	.byte	0x04, 0x11
        /*0332*/ 	.short	(.L_148 - .L_147)
	.align		4
.L_147:
        /*0334*/ 	.word	index@(_ZN5flash32flash_fwd_splitkv_combine_kernelI23Flash_fwd_kernel_traitsILi192ELi64ELi64ELi4ELb0ELb0EN7cutlass10bfloat16_tE19Flash_kernel_traitsILi192ELi64ELi64ELi4ES3_EELi8ELi3ELb1EEEvNS_16Flash_fwd_paramsE)
        /*0338*/ 	.word	0x00000000


	//----- nvinfo : EIATTR_REGCOUNT
	.align		4
.L_148:
        /*033c*/ 	.byte	0x04, 0x2f
        /*033e*/ 	.short	(.L_150 - .L_149)
	.align		4
.L_149:
        /*0340*/ 	.word	index@(_ZN5flash32flash_fwd_splitkv_combine_kernelI23Flash_fwd_kernel_traitsILi192ELi64ELi64ELi4ELb0ELb0EN7cutlass10bfloat16_tE19Flash_kernel_traitsILi192ELi64ELi64ELi4ES3_EELi8ELi4ELb1EEEvNS_16Flash_fwd_paramsE)
        /*0344*/ 	.word	0x00000036


	//----- nvinfo : EIATTR_FRAME_SIZE
	.align		4
.L_150:
        /*0348*/ 	.byte	0x04, 0x11
        /*034a*/ 	.short	(.L_152 - .L_151)
	.align		4
.L_151:
        /*034c*/ 	.word	index@($__internal_10_$__cuda_sm20_div_s64)
        /*0350*/ 	.word	0x00000000


	//----- nvinfo : EIATTR_FRAME_SIZE
	.align		4
.L_152:
        /*0354*/ 	.byte	0x04, 0x11
        /*0356*/ 	.short	(.L_154 - .L_153)
	.align		4
.L_153:
        /*0358*/ 	.word	index@(_ZN5flash32flash_fwd_splitkv_combine_kernelI23Flash_fwd_kernel_traitsILi192ELi64ELi64ELi4ELb0ELb0EN7cutlass10bfloat16_tE19Flash_kernel_traitsILi192ELi64ELi64ELi4ES3_EELi8ELi4ELb1EEEvNS_16Flash_fwd_paramsE)
        /*035c*/ 	.word	0x00000000


	//----- nvinfo : EIATTR_REGCOUNT
	.align		4
.L_154:
        /*0360*/ 	.byte	0x04, 0x2f
        /*0362*/ 	.short	(.L_156 - .L_155)
	.align		4
.L_155:
        /*0364*/ 	.word	index@(_ZN5flash32flash_fwd_splitkv_combine_kernelI23Flash_fwd_kernel_traitsILi192ELi64ELi64ELi4ELb0ELb0EN7cutlass10bfloat16_tE19Flash_kernel_traitsILi192ELi64ELi64ELi4ES3_EELi8ELi5ELb1EEEvNS_16Flash_fwd_paramsE)
        /*0368*/ 	.word	0x0000003c


	//----- nvinfo : EIATTR_FRAME_SIZE
	.align		4
.L_156:
        /*036c*/ 	.byte	0x04, 0x11
        /*036e*/ 	.short	(.L_158 - .L_157)
	.align		4
.L_157:
        /*0370*/ 	.word	index@($__internal_9_$__cuda_sm20_div_s64)
        /*0374*/ 	.word	0x00000000


	//----- nvinfo : EIATTR_FRAME_SIZE
	.align		4
.L_158:
        /*0378*/ 	.byte	0x04, 0x11
        /*037a*/ 	.short	(.L_160 - .L_159)
	.align		4
.L_159:
        /*037c*/ 	.word	index@(_ZN5flash32flash_fwd_splitkv_combine_kernelI23Flash_fwd_kernel_traitsILi192ELi64ELi64ELi4ELb0ELb0EN7cutlass10bfloat16_tE19Flash_kernel_traitsILi192ELi64ELi64ELi4ES3_EELi8ELi5ELb1EEEvNS_16Flash_fwd_paramsE)
        /*0380*/ 	.word	0x00000000


	//----- nvinfo : EIATTR_REGCOUNT
	.align		4
.L_160:
        /*0384*/ 	.byte	0x04, 0x2f
        /*0386*/ 	.short	(.L_162 - .L_161)
	.align		4
.L_161:
        /*0388*/ 	.word	index@(_ZN5flash32flash_fwd_splitkv_combine_kernelI23Flash_fwd_kernel_traitsILi192ELi64ELi64ELi4ELb0ELb0EN7cutlass10bfloat16_tE19Flash_kernel_traitsILi192ELi64ELi64ELi4ES3_EELi8ELi6ELb1EEEvNS_16Flash_fwd_paramsE)
        /*038c*/ 	.word	0x00000040


	//----- nvinfo : EIATTR_FRAME_SIZE
	.align		4
.L_162:
        /*0390*/ 	.byte	0x04, 0x11
        /*0392*/ 	.short	(.L_164 - .L_163)
	.align		4
.L_163:
        /*0394*/ 	.word	index@($__internal_8_$__cuda_sm20_div_s64)
        /*0398*/ 	.word	0x00000000


	//----- nvinfo : EIATTR_FRAME_SIZE
	.align		4
.L_164:
        /*039c*/ 	.byte	0x04, 0x11
        /*039e*/ 	.short	(.L_166 - .L_165)
	.align		4
.L_165:
        /*03a0*/ 	.word	index@(_ZN5flash32flash_fwd_splitkv_combine_kernelI23Flash_fwd_kernel_traitsILi192ELi64ELi64ELi4ELb0ELb0EN7cutlass10bfloat16_tE19Flash_kernel_traitsILi192ELi64ELi64ELi4ES3_EELi8ELi6ELb1EEEvNS_16Flash_fwd_paramsE)
        /*03a4*/ 	.word	0x00000000


	//----- nvinfo : EIATTR_REGCOUNT
	.align		4
.L_166:
        /*03a8*/ 	.byte	0x04, 0x2f
        /*03aa*/ 	.short	(.L_168 - .L_167)
	.align		4
.L_167:
        /*03ac*/ 	.word	index@(_ZN5flash32flash_fwd_splitkv_combine_kernelI23Flash_fwd_kernel_traitsILi192ELi64ELi64ELi4ELb0ELb0EN7cutlass10bfloat16_tE19Flash_kernel_traitsILi192ELi64ELi64ELi4ES3_EELi8ELi7ELb1EEEvNS_16Flash_fwd_paramsE)
        /*03b0*/ 	.word	0x00000040


	//----- nvinfo : EIATTR_FRAME_SIZE
	.align		4
.L_168:
        /*03b4*/ 	.byte	0x04, 0x11
        /*03b6*/ 	.short	(.L_170 - .L_169)
	.align		4
.L_169:
        /*03b8*/ 	.word	index@($__internal_7_$__cuda_sm20_div_s64)
        /*03bc*/ 	.word	0x00000000


	//----- nvinfo : EIATTR_FRAME_SIZE
	.align		4
.L_170:
        /*03c0*/ 	.byte	0x04, 0x11
        /*03c2*/ 	.short	(.L_172 - .L_171)
	.align		4
.L_171:
        /*03c4*/ 	.word	index@(_ZN5flash32flash_fwd_splitkv_combine_kernelI23Flash_fwd_kernel_traitsILi192ELi64ELi64ELi4ELb0ELb0EN7cutlass10bfloat16_tE19Flash_kernel_traitsILi192ELi64ELi64ELi4ES3_EELi8ELi7ELb1EEEvNS_16Flash_fwd_paramsE)
        /*03c8*/ 	.word	0x00000000


	//----- nvinfo : EIATTR_REGCOUNT
	.align		4
.L_172:
        /*03cc*/ 	.byte	0x04, 0x2f
        /*03ce*/ 	.short	(.L_174 - .L_173)
	.align		4
.L_173:
        /*03d0*/ 	.word	index@(_ZN5flash32flash_fwd_splitkv_combine_kernelI23Flash_fwd_kernel_traitsILi192ELi64ELi64ELi4ELb0ELb0EN7cutlass10bfloat16_tE19Flash_kernel_traitsILi192ELi64ELi64ELi4ES3_EELi8ELi1ELb0EEEvNS_16Flash_fwd_paramsE)
        /*03d4*/ 	.word	0x00000036


	//----- nvinfo : EIATTR_FRAME_SIZE
	.align		4
.L_174:
        /*03d8*/ 	.byte	0x04, 0x11
        /*03da*/ 	.short	(.L_176 - .L_175)
	.align		4
.L_175:
        /*03dc*/ 	.word	index@($__internal_6_$__cuda_sm20_div_s64)
        /*03e0*/ 	.word	0x00000000


	//----- nvinfo : EIATTR_FRAME_SIZE
	.align		4
.L_176:
        /*03e4*/ 	.byte	0x04, 0x11
        /*03e6*/ 	.short	(.L_178 - .L_177)
	.align		4
.L_177:
        /*03e8*/ 	.word	index@(_ZN5flash32flash_fwd_splitkv_combine_kernelI23Flash_fwd_kernel_traitsILi192ELi64ELi64ELi4ELb0ELb0EN7cutlass10bfloat16_tE19Flash_kernel_traitsILi192ELi64ELi64ELi4ES3_EELi8ELi1ELb0EEEvNS_16Flash_fwd_paramsE)
        /*03ec*/ 	.word	0x00000000


	//----- nvinfo : EIATTR_REGCOUNT
	.align		4
.L_178:
        /*03f0*/ 	.byte	0x04, 0x2f
        /*03f2*/ 	.short	(.L_180 - .L_179)
	.align		4
.L_179:
        /*03f4*/ 	.word	index@(_ZN5flash32flash_fwd_splitkv_combine_kernelI23Flash_fwd_kernel_traitsILi192ELi64ELi64ELi4ELb0ELb0EN7cutlass10bfloat16_tE19Flash_kernel_traitsILi192ELi64ELi64ELi4ES3_EELi8ELi2ELb0EEEvNS_16Flash_fwd_paramsE)
        /*03f8*/ 	.word	0x00000036


	//----- nvinfo : EIATTR_FRAME_SIZE
	.align		4
.L_180:
        /*03fc*/ 	.byte	0x04, 0x11
        /*03fe*/ 	.short	(.L_182 - .L_181)
	.align		4
.L_181:
        /*0400*/ 	.word	index@($__internal_5_$__cuda_sm20_div_s64)
        /*0404*/ 	.word	0x00000000


	//----- nvinfo : EIATTR_FRAME_SIZE
	.align		4
.L_182:
        /*0408*/ 	.byte	0x04, 0x11
        /*040a*/ 	.short	(.L_184 - .L_183)
	.align		4
.L_183:
        /*040c*/ 	.word	index@(_ZN5flash32flash_fwd_splitkv_combine_kernelI23Flash_fwd_kernel_traitsILi192ELi64ELi64ELi4ELb0ELb0EN7cutlass10bfloat16_tE19Flash_kernel_traitsILi192ELi64ELi64ELi4ES3_EELi8ELi2ELb0EEEvNS_16Flash_fwd_paramsE)
        /*0410*/ 	.word	0x00000000


	//----- nvinfo : EIATTR_REGCOUNT
	.align		4
.L_184:
        /*0414*/ 	.byte	0x04, 0x2f
        /*0416*/ 	.short	(.L_186 - .L_185)
	.align		4
.L_185:
        /*0418*/ 	.word	index@(_ZN5flash32flash_fwd_splitkv_combine_kernelI23Flash_fwd_kernel_traitsILi192ELi64ELi64ELi4ELb0ELb0EN7cutlass10bfloat16_tE19Flash_kernel_traitsILi192ELi64ELi64ELi4ES3_EELi8ELi3ELb0EEEvNS_16Flash_fwd_paramsE)
        /*041c*/ 	.word	0x00000036


	//----- nvinfo : EIATTR_FRAME_SIZE
	.align		4
.L_186:
        /*0420*/ 	.byte	0x04, 0x11
        /*0422*/ 	.short	(.L_188 - .L_187)
	.align		4
.L_187:
        /*0424*/ 	.word	index@($__internal_4_$__cuda_sm20_div_s64)
        /*0428*/ 	.word	0x00000000


	//----- nvinfo : EIATTR_FRAME_SIZE
	.align		4
.L_188:
        /*042c*/ 	.byte	0x04, 0x11
        /*042e*/ 	.short	(.L_190 - .L_189)
	.align		4
.L_189:
        /*0430*/ 	.word	index@(_ZN5flash32flash_fwd_splitkv_combine_kernelI23Flash_fwd_kernel_traitsILi192ELi64ELi64ELi4ELb0ELb0EN7cutlass10bfloat16_tE19Flash_kernel_traitsILi192ELi64ELi64ELi4ES3_EELi8ELi3ELb0EEEvNS_16Flash_fwd_paramsE)
        /*0434*/ 	.word	0x00000000


	//----- nvinfo : EIATTR_REGCOUNT
	.align		4
.L_190:
        /*0438*/ 	.byte	0x04, 0x2f
        /*043a*/ 	.short	(.L_192 - .L_191)
	.align		4
.L_191:
        /*043c*/ 	.word	index@(_ZN5flash32flash_fwd_splitkv_combine_kernelI23Flash_fwd_kernel_traitsILi192ELi64ELi64ELi4ELb0ELb0EN7cutlass10bfloat16_tE19Flash_kernel_traitsILi192ELi64ELi64ELi4ES3_EELi8ELi4ELb0EEEvNS_16Flash_fwd_paramsE)
        /*0440*/ 	.word	0x00000036


	//----- nvinfo : EIATTR_FRAME_SIZE
	.align		4
.L_192:
        /*0444*/ 	.byte	0x04, 0x11
        /*0446*/ 	.short	(.L_194 - .L_193)
	.align		4
.L_193:
        /*0448*/ 	.word	index@($__internal_3_$__cuda_sm20_div_s64)
        /*044c*/ 	.word	0x00000000


	//----- nvinfo : EIATTR_FRAME_SIZE
	.align		4
.L_194:
        /*0450*/ 	.byte	0x04, 0x11
        /*0452*/ 	.short	(.L_196 - .L_195)
	.align		4
.L_195:
        /*0454*/ 	.word	index@(_ZN5flash32flash_fwd_splitkv_combine_kernelI23Flash_fwd_kernel_traitsILi192ELi64ELi64ELi4ELb0ELb0EN7cutlass10bfloat16_tE19Flash_kernel_traitsILi192ELi64ELi64ELi4ES3_EELi8ELi4ELb0EEEvNS_16Flash_fwd_paramsE)
        /*0458*/ 	.word	0x00000000


	//----- nvinfo : EIATTR_REGCOUNT
	.align		4
.L_196:
        /*045c*/ 	.byte	0x04, 0x2f
        /*045e*/ 	.short	(.L_198 - .L_197)
	.align		4
.L_197:
        /*0460*/ 	.word	index@(_ZN5flash32flash_fwd_splitkv_combine_kernelI23Flash_fwd_kernel_traitsILi192ELi64ELi64ELi4ELb0ELb0EN7cutlass10bfloat16_tE19Flash_kernel_traitsILi192ELi64ELi64ELi4ES3_EELi8ELi5ELb0EEEvNS_16Flash_fwd_paramsE)
        /*0464*/ 	.word	0x0000003c


	//----- nvinfo : EIATTR_FRAME_SIZE
	.align		4
.L_198:
        /*0468*/ 	.byte	0x04, 0x11
        /*046a*/ 	.short	(.L_200 - .L_199)
	.align		4
.L_199:
        /*046c*/ 	.word	index@($__internal_2_$__cuda_sm20_div_s64)
        /*0470*/ 	.word	0x00000000


	//----- nvinfo : EIATTR_FRAME_SIZE
	.align		4
.L_200:
        /*0474*/ 	.byte	0x04, 0x11
        /*0476*/ 	.short	(.L_202 - .L_201)
	.align		4
.L_201:
        /*0478*/ 	.word	index@(_ZN5flash32flash_fwd_splitkv_combine_kernelI23Flash_fwd_kernel_traitsILi192ELi64ELi64ELi4ELb0ELb0EN7cutlass10bfloat16_tE19Flash_kernel_traitsILi192ELi64ELi64ELi4ES3_EELi8ELi5ELb0EEEvNS_16Flash_fwd_paramsE)
        /*047c*/ 	.word	0x00000000


	//----- nvinfo : EIATTR_REGCOUNT
	.align		4
.L_202:
        /*0480*/ 	.byte	0x04, 0x2f
        /*0482*/ 	.short	(.L_204 - .L_203)
	.align		4
.L_203:
        /*0484*/ 	.word	index@(_ZN5flash32flash_fwd_splitkv_combine_kernelI23Flash_fwd_kernel_traitsILi192ELi64ELi64ELi4ELb0ELb0EN7cutlass10bfloat16_tE19Flash_kernel_traitsILi192ELi64ELi64ELi4ES3_EELi8ELi6ELb0EEEvNS_16Flash_fwd_paramsE)
        /*0488*/ 	.word	0x00000040


	//----- nvinfo : EIATTR_FRAME_SIZE
	.align		4
.L_204:
        /*048c*/ 	.byte	0x04, 0x11
        /*048e*/ 	.short	(.L_206 - .L_205)
	.align		4
.L_205:
        /*0490*/ 	.word	index@($__internal_1_$__cuda_sm20_div_s64)
        /*0494*/ 	.word	0x00000000


	//----- nvinfo : EIATTR_FRAME_SIZE
	.align		4
.L_206:
        /*0498*/ 	.byte	0x04, 0x11
        /*049a*/ 	.short	(.L_208 - .L_207)
	.align		4
.L_207:
        /*049c*/ 	.word	index@(_ZN5flash32flash_fwd_splitkv_combine_kernelI23Flash_fwd_kernel_traitsILi192ELi64ELi64ELi4ELb0ELb0EN7cutlass10bfloat16_tE19Flash_kernel_traitsILi192ELi64ELi64ELi4ES3_EELi8ELi6ELb0EEEvNS_16Flash_fwd_paramsE)
        /*04a0*/ 	.word	0x00000000


	//----- nvinfo : EIATTR_REGCOUNT
	.align		4
.L_208:
        /*04a4*/ 	.byte	0x04, 0x2f
        /*04a6*/ 	.short	(.L_210 - .L_209)
	.align		4
.L_209:
        /*04a8*/ 	.word	index@(_ZN5flash32flash_fwd_splitkv_combine_kernelI23Flash_fwd_kernel_traitsILi192ELi64ELi64ELi4ELb0ELb0EN7cutlass10bfloat16_tE19Flash_kernel_traitsILi192ELi64ELi64ELi4ES3_EELi8ELi7ELb0EEEvNS_16Flash_fwd_paramsE)
        /*04ac*/ 	.word	0x00000040


	//----- nvinfo : EIATTR_FRAME_SIZE
	.align		4
.L_210:
        /*04b0*/ 	.byte	0x04, 0x11
        /*04b2*/ 	.short	(.L_212 - .L_211)
	.align		4
.L_211:
        /*04b4*/ 	.word	index@($__internal_0_$__cuda_sm20_div_s64)
        /*04b8*/ 	.word	0x00000000


	//----- nvinfo : EIATTR_FRAME_SIZE
	.align		4
.L_212:
        /*04bc*/ 	.byte	0x04, 0x11
        /*04be*/ 	.short	(.L_214 - .L_213)
	.align		4
.L_213:
        /*04c0*/ 	.word	index@(_ZN5flash32flash_fwd_splitkv_combine_kernelI23Flash_fwd_kernel_traitsILi192ELi64ELi64ELi4ELb0ELb0EN7cutlass10bfloat16_tE19Flash_kernel_traitsILi192ELi64ELi64ELi4ES3_EELi8ELi7ELb0EEEvNS_16Flash_fwd_paramsE)
        /*04c4*/ 	.word	0x00000000


	//----- nvinfo : EIATTR_MIN_STACK_SIZE
	.align		4
.L_214:
        /*04c8*/ 	.byte	0x04, 0x12
        /*04ca*/ 	.short	(.L_216 - .L_215)
	.align		4
.L_215:
        /*04cc*/ 	.word	index@(_ZN5flash32flash_fwd_splitkv_combine_kernelI23Flash_fwd_kernel_traitsILi192ELi64ELi64ELi4ELb0ELb0EN7cutlass10bfloat16_tE19Flash_kernel_traitsILi192ELi64ELi64ELi4ES3_EELi8ELi7ELb0EEEvNS_16Flash_fwd_paramsE)
        /*04d0*/ 	.word	0x00000000


	//----- nvinfo : EIATTR_MIN_STACK_SIZE
	.align		4
.L_216:
        /*04d4*/ 	.byte	0x04, 0x12
        /*04d6*/ 	.short	(.L_218 - .L_217)
	.align		4
.L_217:
        /*04d8*/ 	.word	index@(_ZN5flash32flash_fwd_splitkv_combine_kernelI23Flash_fwd_kernel_traitsILi192ELi64ELi64ELi4ELb0ELb0EN7cutlass10bfloat16_tE19Flash_kernel_traitsILi192ELi64ELi64ELi4ES3_EELi8ELi6ELb0EEEvNS_16Flash_fwd_paramsE)
        /*04dc*/ 	.word	0x00000000


	//----- nvinfo : EIATTR_MIN_STACK_SIZE
	.align		4
.L_218:
        /*04e0*/ 	.byte	0x04, 0x12
        /*04e2*/ 	.short	(.L_220 - .L_219)
	.align		4
.L_219:
        /*04e4*/ 	.word	index@(_ZN5flash32flash_fwd_splitkv_combine_kernelI23Flash_fwd_kernel_traitsILi192ELi64ELi64ELi4ELb0ELb0EN7cutlass10bfloat16_tE19Flash_kernel_traitsILi192ELi64ELi64ELi4ES3_EELi8ELi5ELb0EEEvNS_16Flash_fwd_paramsE)
        /*04e8*/ 	.word	0x00000000


	//----- nvinfo : EIATTR_MIN_STACK_SIZE
	.align		4
.L_220:
        /*04ec*/ 	.byte	0x04, 0x12
        /*04ee*/ 	.short	(.L_222 - .L_221)
	.align		4
.L_221:
        /*04f0*/ 	.word	index@(_ZN5flash32flash_fwd_splitkv_combine_kernelI23Flash_fwd_kernel_traitsILi192ELi64ELi64ELi4ELb0ELb0EN7cutlass10bfloat16_tE19Flash_kernel_traitsILi192ELi64ELi64ELi4ES3_EELi8ELi4ELb0EEEvNS_16Flash_fwd_paramsE)
        /*04f4*/ 	.word	0x00000000


	//----- nvinfo : EIATTR_MIN_STACK_SIZE
	.align		4
.L_222:
        /*04f8*/ 	.byte	0x04, 0x12
        /*04fa*/ 	.short	(.L_224 - .L_223)
	.align		4
.L_223:
        /*04fc*/ 	.word	index@(_ZN5flash32flash_fwd_splitkv_combine_kernelI23Flash_fwd_kernel_traitsILi192ELi64ELi64ELi4ELb0ELb0EN7cutlass10bfloat16_tE19Flash_kernel_traitsILi192ELi64ELi64ELi4ES3_EELi8ELi3ELb0EEEvNS_16Flash_fwd_paramsE)
        /*0500*/ 	.word	0x00000000


	//----- nvinfo : EIATTR_MIN_STACK_SIZE
	.align		4
.L_224:
        /*0504*/ 	.byte	0x04, 0x12
        /*0506*/ 	.short	(.L_226 - .L_225)
	.align		4
.L_225:
        /*0508*/ 	.word	index@(_ZN5flash32flash_fwd_splitkv_combine_kernelI23Flash_fwd_kernel_traitsILi192ELi64ELi64ELi4ELb0ELb0EN7cutlass10bfloat16_tE19Flash_kernel_traitsILi192ELi64ELi64ELi4ES3_EELi8ELi2ELb0EEEvNS_16Flash_fwd_paramsE)
        /*050c*/ 	.word	0x00000000


	//----- nvinfo : EIATTR_MIN_STACK_SIZE
	.align		4
.L_226:
        /*0510*/ 	.byte	0x04, 0x12
        /*0512*/ 	.short	(.L_228 - .L_227)
	.align		4
.L_227:
        /*0514*/ 	.word	index@(_ZN5flash32flash_fwd_splitkv_combine_kernelI23Flash_fwd_kernel_traitsILi192ELi64ELi64ELi4ELb0ELb0EN7cutlass10bfloat16_tE19Flash_kernel_traitsILi192ELi64ELi64ELi4ES3_EELi8ELi1ELb0EEEvNS_16Flash_fwd_paramsE)
        /*0518*/ 	.word	0x00000000


	//----- nvinfo : EIATTR_MIN_STACK_SIZE
	.align		4
.L_228:
        /*051c*/ 	.byte	0x04, 0x12
        /*051e*/ 	.short	(.L_230 - .L_229)
	.align		4
.L_229:
        /*0520*/ 	.word	index@(_ZN5flash32flash_fwd_splitkv_combine_kernelI23Flash_fwd_kernel_traitsILi192ELi64ELi64ELi4ELb0ELb0EN7cutlass10bfloat16_tE19Flash_kernel_traitsILi192ELi64ELi64ELi4ES3_EELi8ELi7ELb1EEEvNS_16Flash_fwd_paramsE)
        /*0524*/ 	.word	0x00000000


	//----- nvinfo : EIATTR_MIN_STACK_SIZE
	.align		4
.L_230:
        /*0528*/ 	.byte	0x04, 0x12
        /*052a*/ 	.short	(.L_232 - .L_231)
	.align		4
.L_231:
        /*052c*/ 	.word	index@(_ZN5flash32flash_fwd_splitkv_combine_kernelI23Flash_fwd_kernel_traitsILi192ELi64ELi64ELi4ELb0ELb0EN7cutlass10bfloat16_tE19Flash_kernel_traitsILi192ELi64ELi64ELi4ES3_EELi8ELi6ELb1EEEvNS_16Flash_fwd_paramsE)
        /*0530*/ 	.word	0x00000000


	//----- nvinfo : EIATTR_MIN_STACK_SIZE
	.align		4
.L_232:
        /*0534*/ 	.byte	0x04, 0x12
        /*0536*/ 	.short	(.L_234 - .L_233)
	.align		4
.L_233:
        /*0538*/ 	.word	index@(_ZN5flash32flash_fwd_splitkv_combine_kernelI23Flash_fwd_kernel_traitsILi192ELi64ELi64ELi4ELb0ELb0EN7cutlass10bfloat16_tE19Flash_kernel_traitsILi192ELi64ELi64ELi4ES3_EELi8ELi5ELb1EEEvNS_16Flash_fwd_paramsE)
        /*053c*/ 	.word	0x00000000


	//----- nvinfo : EIATTR_MIN_STACK_SIZE
	.align		4
.L_234:
        /*0540*/ 	.byte	0x04, 0x12
        /*0542*/ 	.short	(.L_236 - .L_235)
	.align		4
.L_235:
        /*0544*/ 	.word	index@(_ZN5flash32flash_fwd_splitkv_combine_kernelI23Flash_fwd_kernel_traitsILi192ELi64ELi64ELi4ELb0ELb0EN7cutlass10bfloat16_tE19Flash_kernel_traitsILi192ELi64ELi64ELi4ES3_EELi8ELi4ELb1EEEvNS_16Flash_fwd_paramsE)
        /*0548*/ 	.word	0x00000000


	//----- nvinfo : EIATTR_MIN_STACK_SIZE
	.align		4
.L_236:
        /*054c*/ 	.byte	0x04, 0x12
        /*054e*/ 	.short	(.L_238 - .L_237)
	.align		4
.L_237:
        /*0550*/ 	.word	index@(_ZN5flash32flash_fwd_splitkv_combine_kernelI23Flash_fwd_kernel_traitsILi192ELi64ELi64ELi4ELb0ELb0EN7cutlass10bfloat16_tE19Flash_kernel_traitsILi192ELi64ELi64ELi4ES3_EELi8ELi3ELb1EEEvNS_16Flash_fwd_paramsE)
        /*0554*/ 	.word	0x00000000


	//----- nvinfo : EIATTR_MIN_STACK_SIZE
	.align		4
.L_238:
        /*0558*/ 	.byte	0x04, 0x12
        /*055a*/ 	.short	(.L_240 - .L_239)
	.align		4
.L_239:
        /*055c*/ 	.word	index@(_ZN5flash32flash_fwd_splitkv_combine_kernelI23Flash_fwd_kernel_traitsILi192ELi64ELi64ELi4ELb0ELb0EN7cutlass10bfloat16_tE19Flash_kernel_traitsILi192ELi64ELi64ELi4ES3_EELi8ELi2ELb1EEEvNS_16Flash_fwd_paramsE)
        /*0560*/ 	.word	0x00000000


	//----- nvinfo : EIATTR_MIN_STACK_SIZE
	.align		4
.L_240:
        /*0564*/ 	.byte	0x04, 0x12
        /*0566*/ 	.short	(.L_242 - .L_241)
	.align		4
.L_241:
        /*0568*/ 	.word	index@(_ZN5flash32flash_fwd_splitkv_combine_kernelI23Flash_fwd_kernel_traitsILi192ELi64ELi64ELi4ELb0ELb0EN7cutlass10bfloat16_tE19Flash_kernel_traitsILi192ELi64ELi64ELi4ES3_EELi8ELi1ELb1EEEvNS_16Flash_fwd_paramsE)
        /*056c*/ 	.word	0x00000000


	//----- nvinfo : EIATTR_MIN_STACK_SIZE
	.align		4
.L_242:
        /*0570*/ 	.byte	0x04, 0x12
        /*0572*/ 	.short	(.L_244 - .L_243)
	.align		4
.L_243:
        /*0574*/ 	.word	index@(_ZN5flash24flash_fwd_splitkv_kernelI23Flash_fwd_kernel_traitsILi192ELi64ELi64ELi4ELb0ELb0EN7cutlass10bfloat16_tE19Flash_kernel_traitsILi192ELi64ELi64ELi4ES3_EELb1ELb0ELb0ELb0ELb0ELb0ELb0ELb0EEEvNS_16Flash_fwd_paramsE)
        /*0578*/ 	.word	0x00000000


	//----- nvinfo : EIATTR_MIN_STACK_SIZE
	.align		4
.L_244:
        /*057c*/ 	.byte	0x04, 0x12
        /*057e*/ 	.short	(.L_246 - .L_245)
	.align		4
.L_245:
        /*0580*/ 	.word	index@(_ZN5flash24flash_fwd_splitkv_kernelI23Flash_fwd_kernel_traitsILi192ELi64ELi64ELi4ELb0ELb0EN7cutlass10bfloat16_tE19Flash_kernel_traitsILi192ELi64ELi64ELi4ES3_EELb1ELb0ELb0ELb0ELb0ELb1ELb0ELb0EEEvNS_16Flash_fwd_paramsE)
        /*0584*/ 	.word	0x00000000


	//----- nvinfo : EIATTR_MIN_STACK_SIZE
	.align		4
.L_246:
        /*0588*/ 	.byte	0x04, 0x12
        /*058a*/ 	.short	(.L_248 - .L_247)
	.align		4
.L_247:
        /*058c*/ 	.word	index@(_ZN5flash24flash_fwd_splitkv_kernelI23Flash_fwd_kernel_traitsILi192ELi64ELi64ELi4ELb0ELb0EN7cutlass10bfloat16_tE19Flash_kernel_traitsILi192ELi64ELi64ELi4ES3_EELb1ELb0ELb0ELb0ELb0ELb0ELb0ELb1EEEvNS_16Flash_fwd_paramsE)
        /*0590*/ 	.word	0x00000000


	//----- nvinfo : EIATTR_MIN_STACK_SIZE
	.align		4
.L_248:
        /*0594*/ 	.byte	0x04, 0x12
        /*0596*/ 	.short	(.L_250 - .L_249)
	.align		4
.L_249:
        /*0598*/ 	.word	index@(_ZN5flash24flash_fwd_splitkv_kernelI23Flash_fwd_kernel_traitsILi192ELi64ELi64ELi4ELb0ELb0EN7cutlass10bfloat16_tE19Flash_kernel_traitsILi192ELi64ELi64ELi4ES3_EELb1ELb0ELb0ELb0ELb0ELb1ELb0ELb1EEEvNS_16Flash_fwd_paramsE)
        /*059c*/ 	.word	0x00000000


	//----- nvinfo : EIATTR_MIN_STACK_SIZE
	.align		4
.L_250:
        /*05a0*/ 	.byte	0x04, 0x12
        /*05a2*/ 	.short	(.L_252 - .L_251)
	.align		4
.L_251:
        /*05a4*/ 	.word	index@(_ZN5flash24flash_fwd_splitkv_kernelI23Flash_fwd_kernel_traitsILi192ELi64ELi64ELi4ELb0ELb0EN7cutlass10bfloat16_tE19Flash_kernel_traitsILi192ELi64ELi64ELi4ES3_EELb1ELb0ELb0ELb0ELb0ELb0ELb1ELb0EEEvNS_16Flash_fwd_paramsE)
        /*05a8*/ 	.word	0x00000000


	//----- nvinfo : EIATTR_MIN_STACK_SIZE
	.align		4
.L_252:
        /*05ac*/ 	.byte	0x04, 0x12
        /*05ae*/ 	.short	(.L_254 - .L_253)
	.align		4
.L_253:
        /*05b0*/ 	.word	index@(_ZN5flash24flash_fwd_splitkv_kernelI23Flash_fwd_kernel_traitsILi192ELi64ELi64ELi4ELb0ELb0EN7cutlass10bfloat16_tE19Flash_kernel_traitsILi192ELi64ELi64ELi4ES3_EELb1ELb0ELb0ELb0ELb0ELb1ELb1ELb0EEEvNS_16Flash_fwd_paramsE)
        /*05b4*/ 	.word	0x00000000


	//----- nvinfo : EIATTR_MIN_STACK_SIZE
	.align		4
.L_254:
        /*05b8*/ 	.byte	0x04, 0x12
        /*05ba*/ 	.short	(.L_256 - .L_255)
	.align		4
.L_255:
        /*05bc*/ 	.word	index@(_ZN5flash24flash_fwd_splitkv_kernelI23Flash_fwd_kernel_traitsILi192ELi64ELi64ELi4ELb0ELb0EN7cutlass10bfloat16_tE19Flash_kernel_traitsILi192ELi64ELi64ELi4ES3_EELb1ELb0ELb0ELb0ELb0ELb0ELb1ELb1EEEvNS_16Flash_fwd_paramsE)
        /*05c0*/ 	.word	0x00000000


	//----- nvinfo : EIATTR_MIN_STACK_SIZE
	.align		4
.L_256:
        /*05c4*/ 	.byte	0x04, 0x12
        /*05c6*/ 	.short	(.L_258 - .L_257)
	.align		4
.L_257:
        /*05c8*/ 	.word	index@(_ZN5flash24flash_fwd_splitkv_kernelI23Flash_fwd_kernel_traitsILi192ELi64ELi64ELi4ELb0ELb0EN7cutlass10bfloat16_tE19Flash_kernel_traitsILi192ELi64ELi64ELi4ES3_EELb1ELb0ELb0ELb0ELb0ELb1ELb1ELb1EEEvNS_16Flash_fwd_paramsE)
        /*05cc*/ 	.word	0x00000000


	//----- nvinfo : EIATTR_MIN_STACK_SIZE
	.align		4
.L_258:
        /*05d0*/ 	.byte	0x04, 0x12
        /*05d2*/ 	.short	(.L_260 - .L_259)
	.align		4
.L_259:
        /*05d4*/ 	.word	index@(_ZN5flash24flash_fwd_splitkv_kernelI23Flash_fwd_kernel_traitsILi192ELi64ELi64ELi4ELb0ELb0EN7cutlass10bfloat16_tE19Flash_kernel_traitsILi192ELi64ELi64ELi4ES3_EELb1ELb0ELb0ELb0ELb1ELb0ELb0ELb0EEEvNS_16Flash_fwd_paramsE)
        /*05d8*/ 	.word	0x00000000


	//----- nvinfo : EIATTR_MIN_STACK_SIZE
	.align		4
.L_260:
        /*05dc*/ 	.byte	0x04, 0x12
        /*05de*/ 	.short	(.L_262 - .L_261)
	.align		4
.L_261:
        /*05e0*/ 	.word	index@(_ZN5flash24flash_fwd_splitkv_kernelI23Flash_fwd_kernel_traitsILi192ELi64ELi64ELi4ELb0ELb0EN7cutlass10bfloat16_tE19Flash_kernel_traitsILi192ELi64ELi64ELi4ES3_EELb1ELb0ELb0ELb0ELb1ELb1ELb0ELb0EEEvNS_16Flash_fwd_paramsE)
        /*05e4*/ 	.word	0x00000000


	//----- nvinfo : EIATTR_MIN_STACK_SIZE
	.align		4
.L_262:
        /*05e8*/ 	.byte	0x04, 0x12
        /*05ea*/ 	.short	(.L_264 - .L_263)
	.align		4
.L_263:
        /*05ec*/ 	.word	index@(_ZN5flash24flash_fwd_splitkv_kernelI23Flash_fwd_kernel_traitsILi192ELi64ELi64ELi4ELb0ELb0EN7cutlass10bfloat16_tE19Flash_kernel_traitsILi192ELi64ELi64ELi4ES3_EELb1ELb0ELb1ELb0ELb0ELb0ELb0ELb0EEEvNS_16Flash_fwd_paramsE)
        /*05f0*/ 	.word	0x00000000


	//----- nvinfo : EIATTR_MIN_STACK_SIZE
	.align		4
.L_264:
        /*05f4*/ 	.byte	0x04, 0x12
        /*05f6*/ 	.short	(.L_266 - .L_265)
	.align		4
.L_265:
        /*05f8*/ 	.word	index@(_ZN5flash24flash_fwd_splitkv_kernelI23Flash_fwd_kernel_traitsILi192ELi64ELi64ELi4ELb0ELb0EN7cutlass10bfloat16_tE19Flash_kernel_traitsILi192ELi64ELi64ELi4ES3_EELb1ELb0ELb1ELb0ELb0ELb1ELb0ELb0EEEvNS_16Flash_fwd_paramsE)
        /*05fc*/ 	.word	0x00000000


	//----- nvinfo : EIATTR_MIN_STACK_SIZE
	.align		4
.L_266:
        /*0600*/ 	.byte	0x04, 0x12
        /*0602*/ 	.short	(.L_268 - .L_267)
	.align		4
.L_267:
        /*0604*/ 	.word	index@(_ZN5flash24flash_fwd_splitkv_kernelI23Flash_fwd_kernel_traitsILi192ELi64ELi64ELi4ELb0ELb0EN7cutlass10bfloat16_tE19Flash_kernel_traitsILi192ELi64ELi64ELi4ES3_EELb1ELb0ELb0ELb0ELb1ELb0ELb0ELb1EEEvNS_16Flash_fwd_paramsE)
        /*0608*/ 	.word	0x00000000


	//----- nvinfo : EIATTR_MIN_STACK_SIZE
	.align		4
.L_268:
        /*060c*/ 	.byte	0x04, 0x12
        /*060e*/ 	.short	(.L_270 - .L_269)
	.align		4
.L_269:
        /*0610*/ 	.word	index@(_ZN5flash24flash_fwd_splitkv_kernelI23Flash_fwd_kernel_traitsILi192ELi64ELi64ELi4ELb0ELb0EN7cutlass10bfloat16_tE19Flash_kernel_traitsILi192ELi64ELi64ELi4ES3_EELb1ELb0ELb0ELb0ELb1ELb1ELb0ELb1EEEvNS_16Flash_fwd_paramsE)
        /*0614*/ 	.word	0x00000000


	//----- nvinfo : EIATTR_MIN_STACK_SIZE
	.align		4
.L_270:
        /*0618*/ 	.byte	0x04, 0x12
        /*061a*/ 	.short	(.L_272 - .L_271)
	.align		4
.L_271:
        /*061c*/ 	.word	index@(_ZN5flash24flash_fwd_splitkv_kernelI23Flash_fwd_kernel_traitsILi192ELi64ELi64ELi4ELb0ELb0EN7cutlass10bfloat16_tE19Flash_kernel_traitsILi192ELi64ELi64ELi4ES3_EELb1ELb0ELb1ELb0ELb0ELb0ELb0ELb1EEEvNS_16Flash_fwd_paramsE)
        /*0620*/ 	.word	0x00000000


	//----- nvinfo : EIATTR_MIN_STACK_SIZE
	.align		4
.L_272:
        /*0624*/ 	.byte	0x04, 0x12
        /*0626*/ 	.short	(.L_274 - .L_273)
	.align		4
.L_273:
        /*0628*/ 	.word	index@(_ZN5flash24flash_fwd_splitkv_kernelI23Flash_fwd_kernel_traitsILi192ELi64ELi64ELi4ELb0ELb0EN7cutlass10bfloat16_tE19Flash_kernel_traitsILi192ELi64ELi64ELi4ES3_EELb1ELb0ELb1ELb0ELb0ELb1ELb0ELb1EEEvNS_16Flash_fwd_paramsE)
        /*062c*/ 	.word	0x00000000


	//----- nvinfo : EIATTR_MIN_STACK_SIZE
	.align		4
.L_274:
        /*0630*/ 	.byte	0x04, 0x12
        /*0632*/ 	.short	(.L_276 - .L_275)
	.align		4
.L_275:
        /*0634*/ 	.word	index@(_ZN5flash24flash_fwd_splitkv_kernelI23Flash_fwd_kernel_traitsILi192ELi64ELi64ELi4ELb0ELb0EN7cutlass10bfloat16_tE19Flash_kernel_traitsILi192ELi64ELi64ELi4ES3_EELb1ELb0ELb0ELb0ELb1ELb0ELb1ELb0EEEvNS_16Flash_fwd_paramsE)
        /*0638*/ 	.word	0x00000000


	//----- nvinfo : EIATTR_MIN_STACK_SIZE
	.align		4
.L_276:
        /*063c*/ 	.byte	0x04, 0x12
        /*063e*/ 	.short	(.L_278 - .L_277)
	.align		4
.L_277:
        /*0640*/ 	.word	index@(_ZN5flash24flash_fwd_splitkv_kernelI23Flash_fwd_kernel_traitsILi192ELi64ELi64ELi4ELb0ELb0EN7cutlass10bfloat16_tE19Flash_kernel_traitsILi192ELi64ELi64ELi4ES3_EELb1ELb0ELb0ELb0ELb1ELb1ELb1ELb0EEEvNS_16Flash_fwd_paramsE)
        /*0644*/ 	.word	0x00000000


	//----- nvinfo : EIATTR_MIN_STACK_SIZE
	.align		4
.L_278:
        /*0648*/ 	.byte	0x04, 0x12
        /*064a*/ 	.short	(.L_280 - .L_279)
	.align		4
.L_279:
        /*064c*/ 	.word	index@(_ZN5flash24flash_fwd_splitkv_kernelI23Flash_fwd_kernel_traitsILi192ELi64ELi64ELi4ELb0ELb0EN7cutlass10bfloat16_tE19Flash_kernel_traitsILi192ELi64ELi64ELi4ES3_EELb1ELb0ELb1ELb0ELb0ELb0ELb1ELb0EEEvNS_16Flash_fwd_paramsE)
        /*0650*/ 	.word	0x00000000


	//----- nvinfo : EIATTR_MIN_STACK_SIZE
	.align		4
.L_280:
        /*0654*/ 	.byte	0x04, 0x12
        /*0656*/ 	.short	(.L_282 - .L_281)
	.align		4
.L_281:
        /*0658*/ 	.word	index@(_ZN5flash24flash_fwd_splitkv_kernelI23Flash_fwd_kernel_traitsILi192ELi64ELi64ELi4ELb0ELb0EN7cutlass10bfloat16_tE19Flash_kernel_traitsILi192ELi64ELi64ELi4ES3_EELb1ELb0ELb1ELb0ELb0ELb1ELb1ELb0EEEvNS_16Flash_fwd_paramsE)
        /*065c*/ 	.word	0x00000000


	//----- nvinfo : EIATTR_MIN_STACK_SIZE
	.align		4
.L_282:
        /*0660*/ 	.byte	0x04, 0x12
        /*0662*/ 	.short	(.L_284 - .L_283)
	.align		4
.L_283:
        /*0664*/ 	.word	index@(_ZN5flash24flash_fwd_splitkv_kernelI23Flash_fwd_kernel_traitsILi192ELi64ELi64ELi4ELb0ELb0EN7cutlass10bfloat16_tE19Flash_kernel_traitsILi192ELi64ELi64ELi4ES3_EELb1ELb0ELb0ELb0ELb1ELb0ELb1ELb1EEEvNS_16Flash_fwd_paramsE)
        /*0668*/ 	.word	0x00000000


	//----- nvinfo : EIATTR_MIN_STACK_SIZE
	.align		4
.L_284:
        /*066c*/ 	.byte	0x04, 0x12
        /*066e*/ 	.short	(.L_286 - .L_285)
	.align		4
.L_285:
        /*0670*/ 	.word	index@(_ZN5flash24flash_fwd_splitkv_kernelI23Flash_fwd_kernel_traitsILi192ELi64ELi64ELi4ELb0ELb0EN7cutlass10bfloat16_tE19Flash_kernel_traitsILi192ELi64ELi64ELi4ES3_EELb1ELb0ELb0ELb0ELb1ELb1ELb1ELb1EEEvNS_16Flash_fwd_paramsE)
        /*0674*/ 	.word	0x00000000


	//----- nvinfo : EIATTR_MIN_STACK_SIZE
	.align		4
.L_286:
        /*0678*/ 	.byte	0x04, 0x12
        /*067a*/ 	.short	(.L_288 - .L_287)
	.align		4
.L_287:
        /*067c*/ 	.word	index@(_ZN5flash24flash_fwd_splitkv_kernelI23Flash_fwd_kernel_traitsILi192ELi64ELi64ELi4ELb0ELb0EN7cutlass10bfloat16_tE19Flash_kernel_traitsILi192ELi64ELi64ELi4ES3_EELb1ELb0ELb1ELb0ELb0ELb0ELb1ELb1EEEvNS_16Flash_fwd_paramsE)
        /*0680*/ 	.word	0x00000000


	//----- nvinfo : EIATTR_MIN_STACK_SIZE
	.align		4
.L_288:
        /*0684*/ 	.byte	0x04, 0x12
        /*0686*/ 	.short	(.L_290 - .L_289)
	.align		4
.L_289:
        /*0688*/ 	.word	index@(_ZN5flash24flash_fwd_splitkv_kernelI23Flash_fwd_kernel_traitsILi192ELi64ELi64ELi4ELb0ELb0EN7cutlass10bfloat16_tE19Flash_kernel_traitsILi192ELi64ELi64ELi4ES3_EELb1ELb0ELb1ELb0ELb0ELb1ELb1ELb1EEEvNS_16Flash_fwd_paramsE)
        /*068c*/ 	.word	0x00000000
.L_290:


//--------------------- .nv.compat                --------------------------
	.section	.nv.compat,"",@"SHT_CUDA_COMPAT_INFO"
	.align	4
        /*0000*/ 	.byte	0x02, 0x09, 0x01, 0x00, 0x02, 0x02, 0x01, 0x00, 0x02, 0x05, 0x05, 0x00, 0x03, 0x07, 0x01, 0x01
        /*0010*/ 	.byte	0x02, 0x03, 0x00, 0x00, 0x02, 0x06, 0x01, 0x00, 0x04, 0x0b, 0x08, 0x00, 0x00, 0x00, 0x00, 0x00
        /*0020*/ 	.byte	0x00, 0x00, 0x00, 0x00


//--------------------- .nv.info._ZN5flash32flash_fwd_splitkv_combine_kernelI23Flash_fwd_kernel_traitsILi192ELi64ELi64ELi4ELb0ELb0EN7cutlass10bfloat16_tE19Flash_kernel_traitsILi192ELi64ELi64ELi4ES3_EELi8ELi7ELb0EEEvNS_16Flash_fwd_paramsE --------------------------
	.section	.nv.info._ZN5flash32flash_fwd_splitkv_combine_kernelI23Flash_fwd_kernel_traitsILi192ELi64ELi64ELi4ELb0ELb0EN7cutlass10bfloat16_tE19Flash_kernel_traitsILi192ELi64ELi64ELi4ES3_EELi8ELi7ELb0EEEvNS_16Flash_fwd_paramsE,"",@"SHT_CUDA_INFO"
	.sectionflags	@""
	.align	4


	//----- nvinfo : EIATTR_CUDA_API_VERSION
	.align		4
        /*0000*/ 	.byte	0x04, 0x37
        /*0002*/ 	.short	(.L_292 - .L_291)
.L_291:
        /*0004*/ 	.word	0x00000082


	//----- nvinfo : EIATTR_KPARAM_INFO
	.align		4
.L_292:
        /*0008*/ 	.byte	0x04, 0x17
        /*000a*/ 	.short	(.L_294 - .L_293)
.L_293:
        /*000c*/ 	.word	0x00000000
        /*0010*/ 	.short	0x0000
        /*0012*/ 	.short	0x0000
        /*0014*/ 	.byte	0x00, 0xf0, 0x41, 0x07


	//----- nvinfo : EIATTR_SPARSE_MMA_MASK
	.align		4
.L_294:
        /*0018*/ 	.byte	0x03, 0x50
        /*001a*/ 	.short	0x0000


	//----- nvinfo : EIATTR_MAXREG_COUNT
	.align		4
        /*001c*/ 	.byte	0x03, 0x1b
        /*001e*/ 	.short	0x00ff


	//----- nvinfo : EIATTR_NUM_BARRIERS
	.align		4
        /*0020*/ 	.byte	0x02, 0x4c
        /*0022*/ 	.byte	0x01
	.zero		1


	//----- nvinfo : EIATTR_MERCURY_ISA_VERSION
	.align		4
        /*0024*/ 	.byte	0x03, 0x5f
        /*0026*/ 	.short	0x0101


	//----- nvinfo : EIATTR_COOP_GROUP_MASK_REGIDS
	.align		4
        /*0028*/ 	.byte	0x04, 0x29
        /*002a*/ 	.short	(.L_296 - .L_295)


	//   ....[0]....
.L_295:
        /*002c*/ 	.word	0xffffffff


	//   ....[1]....
        /*0030*/ 	.word	0xffffffff


	//   ....[2]....
        /*0034*/ 	.word	0xffffffff


	//   ....[3]....
        /*0038*/ 	.word	0xffffffff


	//   ....[4]....
        /*003c*/ 	.word	0xffffffff


	//   ....[5]....
        /*0040*/ 	.word	0xffffffff


	//   ....[6]....
        /*0044*/ 	.word	0xffffffff


	//   ....[7]....
        /*0048*/ 	.word	0xffffffff


	//----- nvinfo : EIATTR_COOP_GROUP_INSTR_OFFSETS
	.align		4
.L_296:
        /*004c*/ 	.byte	0x04, 0x28
        /*004e*/ 	.short	(.L_298 - .L_297)


	//   ....[0]....
.L_297:
        /*0050*/ 	.word	0x00002020


	//   ....[1]....
        /*0054*/ 	.word	0x00002040


	//   ....[2]....
        /*0058*/ 	.word	0x00002060


	//   ....[3]....
        /*005c*/ 	.word	0x00002080


	//   ....[4]....
        /*0060*/ 	.word	0x00002310


	//   ....[5]....
        /*0064*/ 	.word	0x000023a0


	//   ....[6]....
        /*0068*/ 	.word	0x00002480


	//   ....[7]....
        /*006c*/ 	.word	0x00002560


	//----- nvinfo : EIATTR_EXIT_INSTR_OFFSETS
	.align		4
.L_298:
        /*0070*/ 	.byte	0x04, 0x1c
        /*0072*/ 	.short	(.L_300 - .L_299)


	//   ....[0]....
.L_299:
        /*0074*/ 	.word	0x00004c80


	//   ....[1]....
        /*0078*/ 	.word	0x000052a0


	//   ....[2]....
        /*007c*/ 	.word	0x00005330


	//----- nvinfo : EIATTR_CRS_STACK_SIZE
	.align		4
.L_300:
        /*0080*/ 	.byte	0x04, 0x1e
        /*0082*/ 	.short	(.L_302 - .L_301)
.L_301:
        /*0084*/ 	.word	0x00000000


	//----- nvinfo : EIATTR_CBANK_PARAM_SIZE
	.align		4
.L_302:
        /*0088*/ 	.byte	0x03, 0x19
        /*008a*/ 	.short	0x01d0


	//----- nvinfo : EIATTR_PARAM_CBANK
	.align		4
        /*008c*/ 	.byte	0x04, 0x0a
        /*008e*/ 	.short	(.L_304 - .L_303)
	.align		4
.L_303:
        /*0090*/ 	.word	index@(.nv.constant0._ZN5flash32flash_fwd_splitkv_combine_kernelI23Flash_fwd_kernel_traitsILi192ELi64ELi64ELi4ELb0ELb0EN7cutlass10bfloat16_tE19Flash_kernel_traitsILi192ELi64ELi64ELi4ES3_EELi8ELi7ELb0EEEvNS_16Flash_fwd_paramsE)
        /*0094*/ 	.short	0x0210
        /*0096*/ 	.short	0x01d0


	//----- nvinfo : EIATTR_SW_WAR
	.align		4
.L_304:
        /*0098*/ 	.byte	0x04, 0x36
        /*009a*/ 	.short	(.L_306 - .L_305)
.L_305:
        /*009c*/ 	.word	0x00000008
.L_306:


//--------------------- .nv.info._ZN5flash32flash_fwd_splitkv_combine_kernelI23Flash_fwd_kernel_traitsILi192ELi64ELi64ELi4ELb0ELb0EN7cutlass10bfloat16_tE19Flash_kernel_traitsILi192ELi64ELi64ELi4ES3_EELi8ELi6ELb0EEEvNS_16Flash_fwd_paramsE --------------------------
	.section	.nv.info._ZN5flash32flash_fwd_splitkv_combine_kernelI23Flash_fwd_kernel_traitsILi192ELi64ELi64ELi4ELb0ELb0EN7cutlass10bfloat16_tE19Flash_kernel_traitsILi192ELi64ELi64ELi4ES3_EELi8ELi6ELb0EEEvNS_16Flash_fwd_paramsE,"",@"SHT_CUDA_INFO"
	.sectionflags	@""
	.align	4


	//----- nvinfo : EIATTR_CUDA_API_VERSION
	.align		4
        /*0000*/ 	.byte	0x04, 0x37
        /*0002*/ 	.short	(.L_308 - .L_307)
.L_307:
        /*0004*/ 	.word	0x00000082


	//----- nvinfo : EIATTR_KPARAM_INFO
	.align		4
.L_308:
        /*0008*/ 	.byte	0x04, 0x17
        /*000a*/ 	.short	(.L_310 - .L_309)
.L_309:
        /*000c*/ 	.word	0x00000000
        /*0010*/ 	.short	0x0000
        /*0012*/ 	.short	0x0000
        /*0014*/ 	.byte	0x00, 0xf0, 0x41, 0x07


	//----- nvinfo : EIATTR_SPARSE_MMA_MASK
	.align		4
.L_310:
        /*0018*/ 	.byte	0x03, 0x50
        /*001a*/ 	.short	0x0000


	//----- nvinfo : EIATTR_MAXREG_COUNT
	.align		4
        /*001c*/ 	.byte	0x03, 0x1b
        /*001e*/ 	.short	0x00ff


	//----- nvinfo : EIATTR_NUM_BARRIERS
	.align		4
        /*0020*/ 	.byte	0x02, 0x4c
        /*0022*/ 	.byte	0x01
	.zero		1


	//----- nvinfo : EIATTR_MERCURY_ISA_VERSION
	.align		4
        /*0024*/ 	.byte	0x03, 0x5f
        /*0026*/ 	.short	0x0101


	//----- nvinfo : EIATTR_COOP_GROUP_MASK_REGIDS
	.align		4
        /*0028*/ 	.byte	0x04, 0x29
        /*002a*/ 	.short	(.L_312 - .L_311)


	//   ....[0]....
.L_311:
        /*002c*/ 	.word	0xffffffff


	//   ....[1]....
        /*0030*/ 	.word	0xffffffff


	//   ....[2]....
        /*0034*/ 	.word	0xffffffff


	//   ....[3]....
        /*0038*/ 	.word	0xffffffff


	//   ....[4]....
        /*003c*/ 	.word	0xffffffff


	//   ....[5]....
        /*0040*/ 	.word	0xffffffff


	//   ....[6]....
        /*0044*/ 	.word	0xffffffff


	//   ....[7]....
        /*0048*/ 	.word	0xffffffff


	//----- nvinfo : EIATTR_COOP_GROUP_INSTR_OFFSETS
	.align		4
.L_312:
        /*004c*/ 	.byte	0x04, 0x28
        /*004e*/ 	.short	(.L_314 - .L_313)


	//   ....[0]....
.L_313:
        /*0050*/ 	.word	0x00001ba0


	//   ....[1]....
        /*0054*/ 	.word	0x00001bc0


	//   ....[2]....
        /*0058*/ 	.word	0x00001be0


	//   ....[3]....
        /*005c*/ 	.word	0x00001c00


	//   ....[4]....
        /*0060*/ 	.word	0x00001da0


	//   ....[5]....
        /*0064*/ 	.word	0x00001e30


	//   ....[6]....
        /*0068*/ 	.word	0x00001f00


	//   ....[7]....
        /*006c*/ 	.word	0x00001ff0


	//----- nvinfo : EIATTR_EXIT_INSTR_OFFSETS
	.align		4
.L_314:
        /*0070*/ 	.byte	0x04, 0x1c
        /*0072*/ 	.short	(.L_316 - .L_315)


	//   ....[0]....
.L_315:
        /*0074*/ 	.word	0x00004560


	//   ....[1]....
        /*0078*/ 	.word	0x00004b80


	//   ....[2]....
        /*007c*/ 	.word	0x00004c10


	//----- nvinfo : EIATTR_CRS_STACK_SIZE
	.align		4
.L_316:
        /*0080*/ 	.byte	0x04, 0x1e
        /*0082*/ 	.short	(.L_318 - .L_317)
.L_317:
        /*0084*/ 	.word	0x00000000


	//----- nvinfo : EIATTR_CBANK_PARAM_SIZE
	.align		4
.L_318:
        /*0088*/ 	.byte	0x03, 0x19
        /*008a*/ 	.short	0x01d0


	//----- nvinfo : EIATTR_PARAM_CBANK
	.align		4
        /*008c*/ 	.byte	0x04, 0x0a
        /*008e*/ 	.short	(.L_320 - .L_319)
	.align		4
.L_319:
        /*0090*/ 	.word	index@(.nv.constant0._ZN5flash32flash_fwd_splitkv_combine_kernelI23Flash_fwd_kernel_traitsILi192ELi64ELi64ELi4ELb0ELb0EN7cutlass10bfloat16_tE19Flash_kernel_traitsILi192ELi64ELi64ELi4ES3_EELi8ELi6ELb0EEEvNS_16Flash_fwd_paramsE)
        /*0094*/ 	.short	0x0210
        /*0096*/ 	.short	0x01d0


	//----- nvinfo : EIATTR_SW_WAR
	.align		4
.L_320:
        /*0098*/ 	.byte	0x04, 0x36
        /*009a*/ 	.short	(.L_322 - .L_321)
.L_321:
        /*009c*/ 	.word	0x00000008
.L_322:


//--------------------- .nv.info._ZN5flash32flash_fwd_splitkv_combine_kernelI23Flash_fwd_kernel_traitsILi192ELi64ELi64ELi4ELb0ELb0EN7cutlass10bfloat16_tE19Flash_kernel_traitsILi192ELi64ELi64ELi4ES3_EELi8ELi5ELb0EEEvNS_16Flash_fwd_paramsE --------------------------
	.section	.nv.info._ZN5flash32flash_fwd_splitkv_combine_kernelI23Flash_fwd_kernel_traitsILi192ELi64ELi64ELi4ELb0ELb0EN7cutlass10bfloat16_tE19Flash_kernel_traitsILi192ELi64ELi64ELi4ES3_EELi8ELi5ELb0EEEvNS_16Flash_fwd_paramsE,"",@"SHT_CUDA_INFO"
	.sectionflags	@""
	.align	4


	//----- nvinfo : EIATTR_CUDA_API_VERSION
	.align		4
        /*0000*/ 	.byte	0x04, 0x37
        /*0002*/ 	.short	(.L_324 - .L_323)
.L_323:
        /*0004*/ 	.word	0x00000082


	//----- nvinfo : EIATTR_KPARAM_INFO
	.align		4
.L_324:
        /*0008*/ 	.byte	0x04, 0x17
        /*000a*/ 	.short	(.L_326 - .L_325)
.L_325:
        /*000c*/ 	.word	0x00000000
        /*0010*/ 	.short	0x0000
        /*0012*/ 	.short	0x0000
        /*0014*/ 	.byte	0x00, 0xf0, 0x41, 0x07


	//----- nvinfo : EIATTR_SPARSE_MMA_MASK
	.align		4
.L_326:
        /*0018*/ 	.byte	0x03, 0x50
        /*001a*/ 	.short	0x0000


	//----- nvinfo : EIATTR_MAXREG_COUNT
	.align		4
        /*001c*/ 	.byte	0x03, 0x1b
        /*001e*/ 	.short	0x00ff


	//----- nvinfo : EIATTR_NUM_BARRIERS
	.align		4
        /*0020*/ 	.byte	0x02, 0x4c
        /*0022*/ 	.byte	0x01
	.zero		1


	//----- nvinfo : EIATTR_MERCURY_ISA_VERSION
	.align		4
        /*0024*/ 	.byte	0x03, 0x5f
        /*0026*/ 	.short	0x0101


	//----- nvinfo : EIATTR_COOP_GROUP_MASK_REGIDS
	.align		4
        /*0028*/ 	.byte	0x04, 0x29
        /*002a*/ 	.short	(.L_328 - .L_327)


	//   ....[0]....
.L_327:
        /*002c*/ 	.word	0xffffffff


	//   ....[1]....
        /*0030*/ 	.word	0xffffffff


	//   ....[2]....
        /*0034*/ 	.word	0xffffffff


	//   ....[3]....
        /*0038*/ 	.word	0xffffffff


	//   ....[4]....
        /*003c*/ 	.word	0xffffffff


	//   ....[5]....
        /*0040*/ 	.word	0xffffffff


	//   ....[6]....
        /*0044*/ 	.word	0xffffffff


	//   ....[7]....
        /*0048*/ 	.word	0xffffffff


	//----- nvinfo : EIATTR_COOP_GROUP_INSTR_OFFSETS
	.align		4
.L_328:
        /*004c*/ 	.byte	0x04, 0x28
        /*004e*/ 	.short	(.L_330 - .L_329)


	//   ....[0]....
.L_329:
        /*0050*/ 	.word	0x000016f0


	//   ....[1]....
        /*0054*/ 	.word	0x00001710


	//   ....[2]....
        /*0058*/ 	.word	0x00001750


	//   ....[3]....
        /*005c*/ 	.word	0x000017c0


	//   ....[4]....
        /*0060*/ 	.word	0x000019a0


	//   ....[5]....
        /*0064*/ 	.word	0x00001a00


	//   ....[6]....
        /*0068*/ 	.word	0x00001aa0


	//   ....[7]....
        /*006c*/ 	.word	0x00001bf0


	//----- nvinfo : EIATTR_EXIT_INSTR_OFFSETS
	.align		4
.L_330:
        /*0070*/ 	.byte	0x04, 0x1c
        /*0072*/ 	.short	(.L_332 - .L_331)


	//   ....[0]....
.L_331:
        /*0074*/ 	.word	0x000041d0


	//   ....[1]....
        /*0078*/ 	.word	0x000047f0


	//   ....[2]....
        /*007c*/ 	.word	0x00004880


	//----- nvinfo : EIATTR_CRS_STACK_SIZE
	.align		4
.L_332:
        /*0080*/ 	.byte	0x04, 0x1e
        /*0082*/ 	.short	(.L_334 - .L_333)
.L_333:
        /*0084*/ 	.word	0x00000000


	//----- nvinfo : EIATTR_CBANK_PARAM_SIZE
	.align		4
.L_334:
        /*0088*/ 	.byte	0x03, 0x19
        /*008a*/ 	.short	0x01d0


	//----- nvinfo : EIATTR_PARAM_CBANK
	.align		4
        /*008c*/ 	.byte	0x04, 0x0a
        /*008e*/ 	.short	(.L_336 - .L_335)
	.align		4
.L_335:
        /*0090*/ 	.word	index@(.nv.constant0._ZN5flash32flash_fwd_splitkv_combine_kernelI23Flash_fwd_kernel_traitsILi192ELi64ELi64ELi4ELb0ELb0EN7cutlass10bfloat16_tE19Flash_kernel_traitsILi192ELi64ELi64ELi4ES3_EELi8ELi5ELb0EEEvNS_16Flash_fwd_paramsE)
        /*0094*/ 	.short	0x0210
        /*0096*/ 	.short	0x01d0


	//----- nvinfo : EIATTR_SW_WAR
	.align		4
.L_336:
        /*0098*/ 	.byte	0x04, 0x36
        /*009a*/ 	.short	(.L_338 - .L_337)
.L_337:
        /*009c*/ 	.word	0x00000008
.L_338:


//--------------------- .nv.info._ZN5flash32flash_fwd_splitkv_combine_kernelI23Flash_fwd_kernel_traitsILi192ELi64ELi64ELi4ELb0ELb0EN7cutlass10bfloat16_tE19Flash_kernel_traitsILi192ELi64ELi64ELi4ES3_EELi8ELi4ELb0EEEvNS_16Flash_fwd_paramsE --------------------------
	.section	.nv.info._ZN5flash32flash_fwd_splitkv_combine_kernelI23Flash_fwd_kernel_traitsILi192ELi64ELi64ELi4ELb0ELb0EN7cutlass10bfloat16_tE19Flash_kernel_traitsILi192ELi64ELi64ELi4ES3_EELi8ELi4ELb0EEEvNS_16Flash_fwd_paramsE,"",@"SHT_CUDA_INFO"
	.sectionflags	@""
	.align	4


	//----- nvinfo : EIATTR_CUDA_API_VERSION
	.align		4
        /*0000*/ 	.byte	0x04, 0x37
        /*0002*/ 	.short	(.L_340 - .L_339)
.L_339:
        /*0004*/ 	.word	0x00000082


	//----- nvinfo : EIATTR_KPARAM_INFO
	.align		4
.L_340:
        /*0008*/ 	.byte	0x04, 0x17
        /*000a*/ 	.short	(.L_342 - .L_341)
.L_341:
        /*000c*/ 	.word	0x00000000
        /*0010*/ 	.short	0x0000
        /*0012*/ 	.short	0x0000
        /*0014*/ 	.byte	0x00, 0xf0, 0x41, 0x07


	//----- nvinfo : EIATTR_SPARSE_MMA_MASK
	.align		4
.L_342:
        /*0018*/ 	.byte	0x03, 0x50
        /*001a*/ 	.short	0x0000


	//----- nvinfo : EIATTR_MAXREG_COUNT
	.align		4
        /*001c*/ 	.byte	0x03, 0x1b
        /*001e*/ 	.short	0x00ff


	//----- nvinfo : EIATTR_NUM_BARRIERS
	.align		4
        /*0020*/ 	.byte	0x02, 0x4c
        /*0022*/ 	.byte	0x01
	.zero		1


	//----- nvinfo : EIATTR_MERCURY_ISA_VERSION
	.align		4
        /*0024*/ 	.byte	0x03, 0x5f
        /*0026*/ 	.short	0x0101


	//----- nvinfo : EIATTR_COOP_GROUP_MASK_REGIDS
	.align		4
        /*0028*/ 	.byte	0x04, 0x29
        /*002a*/ 	.short	(.L_344 - .L_343)


	//   ....[0]....
.L_343:
        /*002c*/ 	.word	0xffffffff


	//   ....[1]....
        /*0030*/ 	.word	0xffffffff


	//   ....[2]....
        /*0034*/ 	.word	0xffffffff


	//   ....[3]....
        /*0038*/ 	.word	0xffffffff


	//   ....[4]....
        /*003c*/ 	.word	0xffffffff


	//   ....[5]....
        /*0040*/ 	.word	0xffffffff


	//   ....[6]....
        /*0044*/ 	.word	0xffffffff


	//   ....[7]....
        /*0048*/ 	.word	0xffffffff


	//----- nvinfo : EIATTR_COOP_GROUP_INSTR_OFFSETS
	.align		4
.L_344:
        /*004c*/ 	.byte	0x04, 0x28
        /*004e*/ 	.short	(.L_346 - .L_345)


	//   ....[0]....
.L_345:
        /*0050*/ 	.word	0x00001810


	//   ....[1]....
        /*0054*/ 	.word	0x00001870


	//   ....[2]....
        /*0058*/ 	.word	0x000018e0


	//   ....[3]....
        /*005c*/ 	.word	0x00001920


	//   ....[4]....
        /*0060*/ 	.word	0x00001a40


	//   ....[5]....
        /*0064*/ 	.word	0x00001b20


	//   ....[6]....
        /*0068*/ 	.word	0x00001be0


	//   ....[7]....
        /*006c*/ 	.word	0x00001d00


	//----- nvinfo : EIATTR_EXIT_INSTR_OFFSETS
	.align		4
.L_346:
        /*0070*/ 	.byte	0x04, 0x1c
        /*0072*/ 	.short	(.L_348 - .L_347)


	//   ....[0]....
.L_347:
        /*0074*/ 	.word	0x000041b0


	//   ....[1]....
        /*0078*/ 	.word	0x000047d0


	//   ....[2]....
        /*007c*/ 	.word	0x00004860


	//----- nvinfo : EIATTR_CRS_STACK_SIZE
	.align		4
.L_348:
        /*0080*/ 	.byte	0x04, 0x1e
        /*0082*/ 	.short	(.L_350 - .L_349)
.L_349:
        /*0084*/ 	.word	0x00000000


	//----- nvinfo : EIATTR_CBANK_PARAM_SIZE
	.align		4
.L_350:
        /*0088*/ 	.byte	0x03, 0x19
        /*008a*/ 	.short	0x01d0


	//----- nvinfo : EIATTR_PARAM_CBANK
	.align		4
        /*008c*/ 	.byte	0x04, 0x0a
        /*008e*/ 	.short	(.L_352 - .L_351)
	.align		4
.L_351:
        /*0090*/ 	.word	index@(.nv.constant0._ZN5flash32flash_fwd_splitkv_combine_kernelI23Flash_fwd_kernel_traitsILi192ELi64ELi64ELi4ELb0ELb0EN7cutlass10bfloat16_tE19Flash_kernel_traitsILi192ELi64ELi64ELi4ES3_EELi8ELi4ELb0EEEvNS_16Flash_fwd_paramsE)
        /*0094*/ 	.short	0x0210
        /*0096*/ 	.short	0x01d0


	//----- nvinfo : EIATTR_SW_WAR
	.align		4
.L_352:
        /*0098*/ 	.byte	0x04, 0x36
        /*009a*/ 	.short	(.L_354 - .L_353)
.L_353:
        /*009c*/ 	.word	0x00000008
.L_354:


//--------------------- .nv.info._ZN5flash32flash_fwd_splitkv_combine_kernelI23Flash_fwd_kernel_traitsILi192ELi64ELi64ELi4ELb0ELb0EN7cutlass10bfloat16_tE19Flash_kernel_traitsILi192ELi64ELi64ELi4ES3_EELi8ELi3ELb0EEEvNS_16Flash_fwd_paramsE --------------------------
	.section	.nv.info._ZN5flash32flash_fwd_splitkv_combine_kernelI23Flash_fwd_kernel_traitsILi192ELi64ELi64ELi4ELb0ELb0EN7cutlass10bfloat16_tE19Flash_kernel_traitsILi192ELi64ELi64ELi4ES3_EELi8ELi3ELb0EEEvNS_16Flash_fwd_paramsE,"",@"SHT_CUDA_INFO"
	.sectionflags	@""
	.align	4


	//----- nvinfo : EIATTR_CUDA_API_VERSION
	.align		4
        /*0000*/ 	.byte	0x04, 0x37
        /*0002*/ 	.short	(.L_356 - .L_355)
.L_355:
        /*0004*/ 	.word	0x00000082


	//----- nvinfo : EIATTR_KPARAM_INFO
	.align		4
.L_356:
        /*0008*/ 	.byte	0x04, 0x17
        /*000a*/ 	.short	(.L_358 - .L_357)
.L_357:
        /*000c*/ 	.word	0x00000000
        /*0010*/ 	.short	0x0000
        /*0012*/ 	.short	0x0000
        /*0014*/ 	.byte	0x00, 0xf0, 0x41, 0x07


	//----- nvinfo : EIATTR_SPARSE_MMA_MASK
	.align		4
.L_358:
        /*0018*/ 	.byte	0x03, 0x50
        /*001a*/ 	.short	0x0000


	//----- nvinfo : EIATTR_MAXREG_COUNT
	.align		4
        /*001c*/ 	.byte	0x03, 0x1b
        /*001e*/ 	.short	0x00ff


	//----- nvinfo : EIATTR_NUM_BARRIERS
	.align		4
        /*0020*/ 	.byte	0x02, 0x4c
        /*0022*/ 	.byte	0x01
	.zero		1


	//----- nvinfo : EIATTR_MERCURY_ISA_VERSION
	.align		4
        /*0024*/ 	.byte	0x03, 0x5f
        /*0026*/ 	.short	0x0101


	//----- nvinfo : EIATTR_COOP_GROUP_MASK_REGIDS
	.align		4
        /*0028*/ 	.byte	0x04, 0x29
        /*002a*/ 	.short	(.L_360 - .L_359)


	//   ....[0]....
.L_359:
        /*002c*/ 	.word	0xffffffff


	//   ....[1]....
        /*0030*/ 	.word	0xffffffff


	//   ....[2]....
        /*0034*/ 	.word	0xffffffff


	//   ....[3]....
        /*0038*/ 	.word	0xffffffff


	//   ....[4]....
        /*003c*/ 	.word	0xffffffff


	//   ....[5]....
        /*0040*/ 	.word	0xffffffff


	//----- nvinfo : EIATTR_COOP_GROUP_INSTR_OFFSETS
	.align		4
.L_360:
        /*0044*/ 	.byte	0x04, 0x28
        /*0046*/ 	.short	(.L_362 - .L_361)


	//   ....[0]....
.L_361:
        /*0048*/ 	.word	0x00001880


	//   ....[1]....
        /*004c*/ 	.word	0x000018b0


	//   ....[2]....
        /*0050*/ 	.word	0x00001910


	//   ....[3]....
        /*0054*/ 	.word	0x00001a60


	//   ....[4]....
        /*0058*/ 	.word	0x00001ab0


	//   ....[5]....
        /*005c*/ 	.word	0x00001ba0


	//----- nvinfo : EIATTR_EXIT_INSTR_OFFSETS
	.align		4
.L_362:
        /*0060*/ 	.byte	0x04, 0x1c
        /*0062*/ 	.short	(.L_364 - .L_363)


	//   ....[0]....
.L_363:
        /*0064*/ 	.word	0x000040c0


	//   ....[1]....
        /*0068*/ 	.word	0x000046e0


	//   ....[2]....
        /*006c*/ 	.word	0x00004770


	//----- nvinfo : EIATTR_CRS_STACK_SIZE
	.align		4
.L_364:
        /*0070*/ 	.byte	0x04, 0x1e
        /*0072*/ 	.short	(.L_366 - .L_365)
.L_365:
        /*0074*/ 	.word	0x00000000


	//----- nvinfo : EIATTR_CBANK_PARAM_SIZE
	.align		4
.L_366:
        /*0078*/ 	.byte	0x03, 0x19
        /*007a*/ 	.short	0x01d0


	//----- nvinfo : EIATTR_PARAM_CBANK
	.align		4
        /*007c*/ 	.byte	0x04, 0x0a
        /*007e*/ 	.short	(.L_368 - .L_367)
	.align		4
.L_367:
        /*0080*/ 	.word	index@(.nv.constant0._ZN5flash32flash_fwd_splitkv_combine_kernelI23Flash_fwd_kernel_traitsILi192ELi64ELi64ELi4ELb0ELb0EN7cutlass10bfloat16_tE19Flash_kernel_traitsILi192ELi64ELi64ELi4ES3_EELi8ELi3ELb0EEEvNS_16Flash_fwd_paramsE)
        /*0084*/ 	.short	0x0210
        /*0086*/ 	.short	0x01d0


	//----- nvinfo : EIATTR_SW_WAR
	.align		4
.L_368:
        /*0088*/ 	.byte	0x04, 0x36
        /*008a*/ 	.short	(.L_370 - .L_369)
.L_369:
        /*008c*/ 	.word	0x00000008
.L_370:


//--------------------- .nv.info._ZN5flash32flash_fwd_splitkv_combine_kernelI23Flash_fwd_kernel_traitsILi192ELi64ELi64ELi4ELb0ELb0EN7cutlass10bfloat16_tE19Flash_kernel_traitsILi192ELi64ELi64ELi4ES3_EELi8ELi2ELb0EEEvNS_16Flash_fwd_paramsE --------------------------
	.section	.nv.info._ZN5flash32flash_fwd_splitkv_combine_kernelI23Flash_fwd_kernel_traitsILi192ELi64ELi64ELi4ELb0ELb0EN7cutlass10bfloat16_tE19Flash_kernel_traitsILi192ELi64ELi64ELi4ES3_EELi8ELi2ELb0EEEvNS_16Flash_fwd_paramsE,"",@"SHT_CUDA_INFO"
	.sectionflags	@""
	.align	4


	//----- nvinfo : EIATTR_CUDA_API_VERSION
	.align		4
        /*0000*/ 	.byte	0x04, 0x37
        /*0002*/ 	.short	(.L_372 - .L_371)
.L_371:
        /*0004*/ 	.word	0x00000082


	//----- nvinfo : EIATTR_KPARAM_INFO
	.align		4
.L_372:
        /*0008*/ 	.byte	0x04, 0x17
        /*000a*/ 	.short	(.L_374 - .L_373)
.L_373:
        /*000c*/ 	.word	0x00000000
        /*0010*/ 	.short	0x0000
        /*0012*/ 	.short	0x0000
        /*0014*/ 	.byte	0x00, 0xf0, 0x41, 0x07


	//----- nvinfo : EIATTR_SPARSE_MMA_MASK
	.align		4
.L_374:
        /*0018*/ 	.byte	0x03, 0x50
        /*001a*/ 	.short	0x0000


	//----- nvinfo : EIATTR_MAXREG_COUNT
	.align		4
        /*001c*/ 	.byte	0x03, 0x1b
        /*001e*/ 	.short	0x00ff


	//----- nvinfo : EIATTR_NUM_BARRIERS
	.align		4
        /*0020*/ 	.byte	0x02, 0x4c
        /*0022*/ 	.byte	0x01
	.zero		1


	//----- nvinfo : EIATTR_MERCURY_ISA_VERSION
	.align		4
        /*0024*/ 	.byte	0x03, 0x5f
        /*0026*/ 	.short	0x0101


	//----- nvinfo : EIATTR_COOP_GROUP_MASK_REGIDS
	.align		4
        /*0028*/ 	.byte	0x04, 0x29
        /*002a*/ 	.short	(.L_376 - .L_375)


	//   ....[0]....
.L_375:
        /*002c*/ 	.word	0xffffffff


	//   ....[1]....
        /*0030*/ 	.word	0xffffffff


	//   ....[2]....
        /*0034*/ 	.word	0xffffffff


	//   ....[3]....
        /*0038*/ 	.word	0xffffffff


	//----- nvinfo : EIATTR_COOP_GROUP_INSTR_OFFSETS
	.align		4
.L_376:
        /*003c*/ 	.byte	0x04, 0x28
        /*003e*/ 	.short	(.L_378 - .L_377)


	//   ....[0]....
.L_377:
        /*0040*/ 	.word	0x00001800


	//   ....[1]....
        /*0044*/ 	.word	0x00001880


	//   ....[2]....
        /*0048*/ 	.word	0x00001a80


	//   ....[3]....
        /*004c*/ 	.word	0x00001bd0


	//----- nvinfo : EIATTR_EXIT_INSTR_OFFSETS
	.align		4
.L_378:
        /*0050*/ 	.byte	0x04, 0x1c
        /*0052*/ 	.short	(.L_380 - .L_379)


	//   ....[0]....
.L_379:
        /*0054*/ 	.word	0x00004130


	//   ....[1]....
        /*0058*/ 	.word	0x00004750


	//   ....[2]....
        /*005c*/ 	.word	0x000047e0


	//----- nvinfo : EIATTR_CRS_STACK_SIZE
	.align		4
.L_380:
        /*0060*/ 	.byte	0x04, 0x1e
        /*0062*/ 	.short	(.L_382 - .L_381)
.L_381:
        /*0064*/ 	.word	0x00000000


	//----- nvinfo : EIATTR_CBANK_PARAM_SIZE
	.align		4
.L_382:
        /*0068*/ 	.byte	0x03, 0x19
        /*006a*/ 	.short	0x01d0


	//----- nvinfo : EIATTR_PARAM_CBANK
	.align		4
        /*006c*/ 	.byte	0x04, 0x0a
        /*006e*/ 	.short	(.L_384 - .L_383)
	.align		4
.L_383:
        /*0070*/ 	.word	index@(.nv.constant0._ZN5flash32flash_fwd_splitkv_combine_kernelI23Flash_fwd_kernel_traitsILi192ELi64ELi64ELi4ELb0ELb0EN7cutlass10bfloat16_tE19Flash_kernel_traitsILi192ELi64ELi64ELi4ES3_EELi8ELi2ELb0EEEvNS_16Flash_fwd_paramsE)
        /*0074*/ 	.short	0x0210
        /*0076*/ 	.short	0x01d0


	//----- nvinfo : EIATTR_SW_WAR
	.align		4
.L_384:
        /*0078*/ 	.byte	0x04, 0x36
        /*007a*/ 	.short	(.L_386 - .L_385)
.L_385:
        /*007c*/ 	.word	0x00000008
.L_386:


//--------------------- .nv.info._ZN5flash32flash_fwd_splitkv_combine_kernelI23Flash_fwd_kernel_traitsILi192ELi64ELi64ELi4ELb0ELb0EN7cutlass10bfloat16_tE19Flash_kernel_traitsILi192ELi64ELi64ELi4ES3_EELi8ELi1ELb0EEEvNS_16Flash_fwd_paramsE --------------------------
	.section	.nv.info._ZN5flash32flash_fwd_splitkv_combine_kernelI23Flash_fwd_kernel_traitsILi192ELi64ELi64ELi4ELb0ELb0EN7cutlass10bfloat16_tE19Flash_kernel_traitsILi192ELi64ELi64ELi4ES3_EELi8ELi1ELb0EEEvNS_16Flash_fwd_paramsE,"",@"SHT_CUDA_INFO"
	.sectionflags	@""
	.align	4


	//----- nvinfo : EIATTR_CUDA_API_VERSION
	.align		4
        /*0000*/ 	.byte	0x04, 0x37
        /*0002*/ 	.short	(.L_388 - .L_387)
.L_387:
        /*0004*/ 	.word	0x00000082


	//----- nvinfo : EIATTR_KPARAM_INFO
	.align		4
.L_388:
        /*0008*/ 	.byte	0x04, 0x17
        /*000a*/ 	.short	(.L_390 - .L_389)
.L_389:
        /*000c*/ 	.word	0x00000000
        /*0010*/ 	.short	0x0000
        /*0012*/ 	.short	0x0000
        /*0014*/ 	.byte	0x00, 0xf0, 0x41, 0x07


	//----- nvinfo : EIATTR_SPARSE_MMA_MASK
	.align		4
.L_390:
        /*0018*/ 	.byte	0x03, 0x50
        /*001a*/ 	.short	0x0000


	//----- nvinfo : EIATTR_MAXREG_COUNT
	.align		4
        /*001c*/ 	.byte	0x03, 0x1b
        /*001e*/ 	.short	0x00ff


	//----- nvinfo : EIATTR_NUM_BARRIERS
	.align		4
        /*0020*/ 	.byte	0x02, 0x4c
        /*0022*/ 	.byte	0x01
	.zero		1


	//----- nvinfo : EIATTR_MERCURY_ISA_VERSION
	.align		4
        /*0024*/ 	.byte	0x03, 0x5f
        /*0026*/ 	.short	0x0101


	//----- nvinfo : EIATTR_COOP_GROUP_MASK_REGIDS
	.align		4
        /*0028*/ 	.byte	0x04, 0x29
        /*002a*/ 	.short	(.L_392 - .L_391)


	//   ....[0]....
.L_391:
        /*002c*/ 	.word	0xffffffff


	//   ....[1]....
        /*0030*/ 	.word	0xffffffff


	//----- nvinfo : EIATTR_COOP_GROUP_INSTR_OFFSETS
	.align		4
.L_392:
        /*0034*/ 	.byte	0x04, 0x28
        /*0036*/ 	.short	(.L_394 - .L_393)


	//   ....[0]....
.L_393:
        /*0038*/ 	.word	0x00001860


	//   ....[1]....
        /*003c*/ 	.word	0x00001af0


	//----- nvinfo : EIATTR_EXIT_INSTR_OFFSETS
	.align		4
.L_394:
        /*0040*/ 	.byte	0x04, 0x1c
        /*0042*/ 	.short	(.L_396 - .L_395)


	//   ....[0]....
.L_395:
        /*0044*/ 	.word	0x00004110


	//   ....[1]....
        /*0048*/ 	.word	0x00004730


	//   ....[2]....
        /*004c*/ 	.word	0x000047c0


	//----- nvinfo : EIATTR_CRS_STACK_SIZE
	.align		4
.L_396:
        /*0050*/ 	.byte	0x04, 0x1e
        /*0052*/ 	.short	(.L_398 - .L_397)
.L_397:
        /*0054*/ 	.word	0x00000000


	//----- nvinfo : EIATTR_CBANK_PARAM_SIZE
	.align		4
.L_398:
        /*0058*/ 	.byte	0x03, 0x19
        /*005a*/ 	.short	0x01d0


	//----- nvinfo : EIATTR_PARAM_CBANK
	.align		4
        /*005c*/ 	.byte	0x04, 0x0a
        /*005e*/ 	.short	(.L_400 - .L_399)
	.align		4
.L_399:
        /*0060*/ 	.word	index@(.nv.constant0._ZN5flash32flash_fwd_splitkv_combine_kernelI23Flash_fwd_kernel_traitsILi192ELi64ELi64ELi4ELb0ELb0EN7cutlass10bfloat16_tE19Flash_kernel_traitsILi192ELi64ELi64ELi4ES3_EELi8ELi1ELb0EEEvNS_16Flash_fwd_paramsE)
        /*0064*/ 	.short	0x0210
        /*0066*/ 	.short	0x01d0


	//----- nvinfo : EIATTR_SW_WAR
	.align		4
.L_400:
        /*0068*/ 	.byte	0x04, 0x36
        /*006a*/ 	.short	(.L_402 - .L_401)
.L_401:
        /*006c*/ 	.word	0x00000008
.L_402:


//--------------------- .nv.info._ZN5flash32flash_fwd_splitkv_combine_kernelI23Flash_fwd_kernel_traitsILi192ELi64ELi64ELi4ELb0ELb0EN7cutlass10bfloat16_tE19Flash_kernel_traitsILi192ELi64ELi64ELi4ES3_EELi8ELi7ELb1EEEvNS_16Flash_fwd_paramsE --------------------------
	.section	.nv.info._ZN5flash32flash_fwd_splitkv_combine_kernelI23Flash_fwd_kernel_traitsILi192ELi64ELi64ELi4ELb0ELb0EN7cutlass10bfloat16_tE19Flash_kernel_traitsILi192ELi64ELi64ELi4ES3_EELi8ELi7ELb1EEEvNS_16Flash_fwd_paramsE,"",@"SHT_CUDA_INFO"
	.sectionflags	@""
	.align	4


	//----- nvinfo : EIATTR_CUDA_API_VERSION
	.align		4
        /*0000*/ 	.byte	0x04, 0x37
        /*0002*/ 	.short	(.L_404 - .L_403)
.L_403:
        /*0004*/ 	.word	0x00000082


	//----- nvinfo : EIATTR_KPARAM_INFO
	.align		4
.L_404:
        /*0008*/ 	.byte	0x04, 0x17
        /*000a*/ 	.short	(.L_406 - .L_405)
.L_405:
        /*000c*/ 	.word	0x00000000
        /*0010*/ 	.short	0x0000
        /*0012*/ 	.short	0x0000
        /*0014*/ 	.byte	0x00, 0xf0, 0x41, 0x07


	//----- nvinfo : EIATTR_SPARSE_MMA_MASK
	.align		4
.L_406:
        /*0018*/ 	.byte	0x03, 0x50
        /*001a*/ 	.short	0x0000


	//----- nvinfo : EIATTR_MAXREG_COUNT
	.align		4
        /*001c*/ 	.byte	0x03, 0x1b
        /*001e*/ 	.short	0x00ff


	//----- nvinfo : EIATTR_NUM_BARRIERS
	.align		4
        /*0020*/ 	.byte	0x02, 0x4c
        /*0022*/ 	.byte	0x01
	.zero		1


	//----- nvinfo : EIATTR_MERCURY_ISA_VERSION
	.align		4
        /*0024*/ 	.byte	0x03, 0x5f
        /*0026*/ 	.short	0x0101


	//----- nvinfo : EIATTR_COOP_GROUP_MASK_REGIDS
	.align		4
        /*0028*/ 	.byte	0x04, 0x29
        /*002a*/ 	.short	(.L_408 - .L_407)


	//   ....[0]....
.L_407:
        /*002c*/ 	.word	0xffffffff


	//   ....[1]....
        /*0030*/ 	.word	0xffffffff


	//   ....[2]....
        /*0034*/ 	.word	0xffffffff


	//   ....[3]....
        /*0038*/ 	.word	0xffffffff


	//   ....[4]....
        /*003c*/ 	.word	0xffffffff


	//   ....[5]....
        /*0040*/ 	.word	0xffffffff


	//   ....[6]....
        /*0044*/ 	.word	0xffffffff


	//   ....[7]....
        /*0048*/ 	.word	0xffffffff


	//----- nvinfo : EIATTR_COOP_GROUP_INSTR_OFFSETS
	.align		4
.L_408:
        /*004c*/ 	.byte	0x04, 0x28
        /*004e*/ 	.short	(.L_410 - .L_409)


	//   ....[0]....
.L_409:
        /*0050*/ 	.word	0x00002020


	//   ....[1]....
        /*0054*/ 	.word	0x00002040


	//   ....[2]....
        /*0058*/ 	.word	0x00002060


	//   ....[3]....
        /*005c*/ 	.word	0x00002080


	//   ....[4]....
        /*0060*/ 	.word	0x00002310


	//   ....[5]....
        /*0064*/ 	.word	0x000023a0


	//   ....[6]....
        /*0068*/ 	.word	0x00002480


	//   ....[7]....
        /*006c*/ 	.word	0x00002560


	//----- nvinfo : EIATTR_EXIT_INSTR_OFFSETS
	.align		4
.L_410:
        /*0070*/ 	.byte	0x04, 0x1c
        /*0072*/ 	.short	(.L_412 - .L_411)


	//   ....[0]....
.L_411:
        /*0074*/ 	.word	0x00005360


	//   ....[1]....
        /*0078*/ 	.word	0x00005970


	//----- nvinfo : EIATTR_CRS_STACK_SIZE
	.align		4
.L_412:
        /*007c*/ 	.byte	0x04, 0x1e
        /*007e*/ 	.short	(.L_414 - .L_413)
.L_413:
        /*0080*/ 	.word	0x00000000


	//----- nvinfo : EIATTR_CBANK_PARAM_SIZE
	.align		4
.L_414:
        /*0084*/ 	.byte	0x03, 0x19
        /*0086*/ 	.short	0x01d0


	//----- nvinfo : EIATTR_PARAM_CBANK
	.align		4
        /*0088*/ 	.byte	0x04, 0x0a
        /*008a*/ 	.short	(.L_416 - .L_415)
	.align		4
.L_415:
        /*008c*/ 	.word	index@(.nv.constant0._ZN5flash32flash_fwd_splitkv_combine_kernelI23Flash_fwd_kernel_traitsILi192ELi64ELi64ELi4ELb0ELb0EN7cutlass10bfloat16_tE19Flash_kernel_traitsILi192ELi64ELi64ELi4ES3_EELi8ELi7ELb1EEEvNS_16Flash_fwd_paramsE)
        /*0090*/ 	.short	0x0210
        /*0092*/ 	.short	0x01d0


	//----- nvinfo : EIATTR_SW_WAR
	.align		4
.L_416:
        /*0094*/ 	.byte	0x04, 0x36
        /*0096*/ 	.short	(.L_418 - .L_417)
.L_417:
        /*0098*/ 	.word	0x00000008
.L_418:


//--------------------- .nv.info._ZN5flash32flash_fwd_splitkv_combine_kernelI23Flash_fwd_kernel_traitsILi192ELi64ELi64ELi4ELb0ELb0EN7cutlass10bfloat16_tE19Flash_kernel_traitsILi192ELi64ELi64ELi4ES3_EELi8ELi6ELb1EEEvNS_16Flash_fwd_paramsE --------------------------
	.section	.nv.info._ZN5flash32flash_fwd_splitkv_combine_kernelI23Flash_fwd_kernel_traitsILi192ELi64ELi64ELi4ELb0ELb0EN7cutlass10bfloat16_tE19Flash_kernel_traitsILi192ELi64ELi64ELi4ES3_EELi8ELi6ELb1EEEvNS_16Flash_fwd_paramsE,"",@"SHT_CUDA_INFO"
	.sectionflags	@""
	.align	4


	//----- nvinfo : EIATTR_CUDA_API_VERSION
	.align		4
        /*0000*/ 	.byte	0x04, 0x37
        /*0002*/ 	.short	(.L_420 - .L_419)
.L_419:
        /*0004*/ 	.word	0x00000082


	//----- nvinfo : EIATTR_KPARAM_INFO
	.align		4
.L_420:
        /*0008*/ 	.byte	0x04, 0x17
        /*000a*/ 	.short	(.L_422 - .L_421)
.L_421:
        /*000c*/ 	.word	0x00000000
        /*0010*/ 	.short	0x0000
        /*0012*/ 	.short	0x0000
        /*0014*/ 	.byte	0x00, 0xf0, 0x41, 0x07


	//----- nvinfo : EIATTR_SPARSE_MMA_MASK
	.align		4
.L_422:
        /*0018*/ 	.byte	0x03, 0x50
        /*001a*/ 	.short	0x0000


	//----- nvinfo : EIATTR_MAXREG_COUNT
	.align		4
        /*001c*/ 	.byte	0x03, 0x1b
        /*001e*/ 	.short	0x00ff


	//----- nvinfo : EIATTR_NUM_BARRIERS
	.align		4
        /*0020*/ 	.byte	0x02, 0x4c
        /*0022*/ 	.byte	0x01
	.zero		1


	//----- nvinfo : EIATTR_MERCURY_ISA_VERSION
	.align		4
        /*0024*/ 	.byte	0x03, 0x5f
        /*0026*/ 	.short	0x0101


	//----- nvinfo : EIATTR_COOP_GROUP_MASK_REGIDS
	.align		4
        /*0028*/ 	.byte	0x04, 0x29
        /*002a*/ 	.short	(.L_424 - .L_423)


	//   ....[0]....
.L_423:
        /*002c*/ 	.word	0xffffffff


	//   ....[1]....
        /*0030*/ 	.word	0xffffffff


	//   ....[2]....
        /*0034*/ 	.word	0xffffffff


	//   ....[3]....
        /*0038*/ 	.word	0xffffffff


	//   ....[4]....
        /*003c*/ 	.word	0xffffffff


	//   ....[5]....
        /*0040*/ 	.word	0xffffffff


	//   ....[6]....
        /*0044*/ 	.word	0xffffffff


	//   ....[7]....
        /*0048*/ 	.word	0xffffffff


	//----- nvinfo : EIATTR_COOP_GROUP_INSTR_OFFSETS
	.align		4
.L_424:
        /*004c*/ 	.byte	0x04, 0x28
        /*004e*/ 	.short	(.L_426 - .L_425)


	//   ....[0]....
.L_425:
        /*0050*/ 	.word	0x00001ba0


	//   ....[1]....
        /*0054*/ 	.word	0x00001bc0


	//   ....[2]....
        /*0058*/ 	.word	0x00001be0


	//   ....[3]....
        /*005c*/ 	.word	0x00001c00


	//   ....[4]....
        /*0060*/ 	.word	0x00001da0


	//   ....[5]....
        /*0064*/ 	.word	0x00001e30


	//   ....[6]....
        /*0068*/ 	.word	0x00001f00


	//   ....[7]....
        /*006c*/ 	.word	0x00001ff0


	//----- nvinfo : EIATTR_EXIT_INSTR_OFFSETS
	.align		4
.L_426:
        /*0070*/ 	.byte	0x04, 0x1c
        /*0072*/ 	.short	(.L_428 - .L_427)


	//   ....[0]....
.L_427:
        /*0074*/ 	.word	0x00004c60


	//   ....[1]....
        /*0078*/ 	.word	0x00005270


	//----- nvinfo : EIATTR_CRS_STACK_SIZE
	.align		4
.L_428:
        /*007c*/ 	.byte	0x04, 0x1e
        /*007e*/ 	.short	(.L_430 - .L_429)
.L_429:
        /*0080*/ 	.word	0x00000000


	//----- nvinfo : EIATTR_CBANK_PARAM_SIZE
	.align		4
.L_430:
        /*0084*/ 	.byte	0x03, 0x19
        /*0086*/ 	.short	0x01d0


	//----- nvinfo : EIATTR_PARAM_CBANK
	.align		4
        /*0088*/ 	.byte	0x04, 0x0a
        /*008a*/ 	.short	(.L_432 - .L_431)
	.align		4
.L_431:
        /*008c*/ 	.word	index@(.nv.constant0._ZN5flash32flash_fwd_splitkv_combine_kernelI23Flash_fwd_kernel_traitsILi192ELi64ELi64ELi4ELb0ELb0EN7cutlass10bfloat16_tE19Flash_kernel_traitsILi192ELi64ELi64ELi4ES3_EELi8ELi6ELb1EEEvNS_16Flash_fwd_paramsE)
        /*0090*/ 	.short	0x0210
        /*0092*/ 	.short	0x01d0


	//----- nvinfo : EIATTR_SW_WAR
	.align		4
.L_432:
        /*0094*/ 	.byte	0x04, 0x36
        /*0096*/ 	.short	(.L_434 - .L_433)
.L_433:
        /*0098*/ 	.word	0x00000008
.L_434:


//--------------------- .nv.info._ZN5flash32flash_fwd_splitkv_combine_kernelI23Flash_fwd_kernel_traitsILi192ELi64ELi64ELi4ELb0ELb0EN7cutlass10bfloat16_tE19Flash_kernel_traitsILi192ELi64ELi64ELi4ES3_EELi8ELi5ELb1EEEvNS_16Flash_fwd_paramsE --------------------------
	.section	.nv.info._ZN5flash32flash_fwd_splitkv_combine_kernelI23Flash_fwd_kernel_traitsILi192ELi64ELi64ELi4ELb0ELb0EN7cutlass10bfloat16_tE19Flash_kernel_traitsILi192ELi64ELi64ELi4ES3_EELi8ELi5ELb1EEEvNS_16Flash_fwd_paramsE,"",@"SHT_CUDA_INFO"
	.sectionflags	@""
	.align	4


	//----- nvinfo : EIATTR_CUDA_API_VERSION
	.align		4
        /*0000*/ 	.byte	0x04, 0x37
        /*0002*/ 	.short	(.L_436 - .L_435)
.L_435:
        /*0004*/ 	.word	0x00000082


	//----- nvinfo : EIATTR_KPARAM_INFO
	.align		4
.L_436:
        /*0008*/ 	.byte	0x04, 0x17
        /*000a*/ 	.short	(.L_438 - .L_437)
.L_437:
        /*000c*/ 	.word	0x00000000
        /*0010*/ 	.short	0x0000
        /*0012*/ 	.short	0x0000
        /*0014*/ 	.byte	0x00, 0xf0, 0x41, 0x07


	//----- nvinfo : EIATTR_SPARSE_MMA_MASK
	.align		4
.L_438:
        /*0018*/ 	.byte	0x03, 0x50
        /*001a*/ 	.short	0x0000


	//----- nvinfo : EIATTR_MAXREG_COUNT
	.align		4
        /*001c*/ 	.byte	0x03, 0x1b
        /*001e*/ 	.short	0x00ff


	//----- nvinfo : EIATTR_NUM_BARRIERS
	.align		4
        /*0020*/ 	.byte	0x02, 0x4c
        /*0022*/ 	.byte	0x01
	.zero		1


	//----- nvinfo : EIATTR_MERCURY_ISA_VERSION
	.align		4
        /*0024*/ 	.byte	0x03, 0x5f
        /*0026*/ 	.short	0x0101


	//----- nvinfo : EIATTR_COOP_GROUP_MASK_REGIDS
	.align		4
        /*0028*/ 	.byte	0x04, 0x29
        /*002a*/ 	.short	(.L_440 - .L_439)


	//   ....[0]....
.L_439:
        /*002c*/ 	.word	0xffffffff


	//   ....[1]....
        /*0030*/ 	.word	0xffffffff


	//   ....[2]....
        /*0034*/ 	.word	0xffffffff


	//   ....[3]....
        /*0038*/ 	.word	0xffffffff


	//   ....[4]....
        /*003c*/ 	.word	0xffffffff


	//   ....[5]....
        /*0040*/ 	.word	0xffffffff


	//   ....[6]....
        /*0044*/ 	.word	0xffffffff


	//   ....[7]....
        /*0048*/ 	.word	0xffffffff


	//----- nvinfo : EIATTR_COOP_GROUP_INSTR_OFFSETS
	.align		4
.L_440:
        /*004c*/ 	.byte	0x04, 0x28
        /*004e*/ 	.short	(.L_442 - .L_441)


	//   ....[0]....
.L_441:
        /*0050*/ 	.word	0x000016f0


	//   ....[1]....
        /*0054*/ 	.word	0x00001710


	//   ....[2]....
        /*0058*/ 	.word	0x00001750


	//   ....[3]....
        /*005c*/ 	.word	0x000017c0


	//   ....[4]....
        /*0060*/ 	.word	0x000019a0


	//   ....[5]....
        /*0064*/ 	.word	0x00001a00


	//   ....[6]....
        /*0068*/ 	.word	0x00001aa0


	//   ....[7]....
        /*006c*/ 	.word	0x00001bf0


	//----- nvinfo : EIATTR_EXIT_INSTR_OFFSETS
	.align		4
.L_442:
        /*0070*/ 	.byte	0x04, 0x1c
        /*0072*/ 	.short	(.L_444 - .L_443)


	//   ....[0]....
.L_443:
        /*0074*/ 	.word	0x000048b0


	//   ....[1]....
        /*0078*/ 	.word	0x00004ec0


	//----- nvinfo : EIATTR_CRS_STACK_SIZE
	.align		4
.L_444:
        /*007c*/ 	.byte	0x04, 0x1e
        /*007e*/ 	.short	(.L_446 - .L_445)
.L_445:
        /*0080*/ 	.word	0x00000000


	//----- nvinfo : EIATTR_CBANK_PARAM_SIZE
	.align		4
.L_446:
        /*0084*/ 	.byte	0x03, 0x19
        /*0086*/ 	.short	0x01d0


	//----- nvinfo : EIATTR_PARAM_CBANK
	.align		4
        /*0088*/ 	.byte	0x04, 0x0a
        /*008a*/ 	.short	(.L_448 - .L_447)
	.align		4
.L_447:
        /*008c*/ 	.word	index@(.nv.constant0._ZN5flash32flash_fwd_splitkv_combine_kernelI23Flash_fwd_kernel_traitsILi192ELi64ELi64ELi4ELb0ELb0EN7cutlass10bfloat16_tE19Flash_kernel_traitsILi192ELi64ELi64ELi4ES3_EELi8ELi5ELb1EEEvNS_16Flash_fwd_paramsE)
        /*0090*/ 	.short	0x0210
        /*0092*/ 	.short	0x01d0


	//----- nvinfo : EIATTR_SW_WAR
	.align		4
.L_448:
        /*0094*/ 	.byte	0x04, 0x36
        /*0096*/ 	.short	(.L_450 - .L_449)
.L_449:
        /*0098*/ 	.word	0x00000008
.L_450:


//--------------------- .nv.info._ZN5flash32flash_fwd_splitkv_combine_kernelI23Flash_fwd_kernel_traitsILi192ELi64ELi64ELi4ELb0ELb0EN7cutlass10bfloat16_tE19Flash_kernel_traitsILi192ELi64ELi64ELi4ES3_EELi8ELi4ELb1EEEvNS_16Flash_fwd_paramsE --------------------------
	.section	.nv.info._ZN5flash32flash_fwd_splitkv_combine_kernelI23Flash_fwd_kernel_traitsILi192ELi64ELi64ELi4ELb0ELb0EN7cutlass10bfloat16_tE19Flash_kernel_traitsILi192ELi64ELi64ELi4ES3_EELi8ELi4ELb1EEEvNS_16Flash_fwd_paramsE,"",@"SHT_CUDA_INFO"
	.sectionflags	@""
	.align	4


	//----- nvinfo : EIATTR_CUDA_API_VERSION
	.align		4
        /*0000*/ 	.byte	0x04, 0x37
        /*0002*/ 	.short	(.L_452 - .L_451)
.L_451:
        /*0004*/ 	.word	0x00000082


	//----- nvinfo : EIATTR_KPARAM_INFO
	.align		4
.L_452:
        /*0008*/ 	.byte	0x04, 0x17
        /*000a*/ 	.short	(.L_454 - .L_453)
.L_453:
        /*000c*/ 	.word	0x00000000
        /*0010*/ 	.short	0x0000
        /*0012*/ 	.short	0x0000
        /*0014*/ 	.byte	0x00, 0xf0, 0x41, 0x07


	//----- nvinfo : EIATTR_SPARSE_MMA_MASK
	.align		4
.L_454:
        /*0018*/ 	.byte	0x03, 0x50
        /*001a*/ 	.short	0x0000


	//----- nvinfo : EIATTR_MAXREG_COUNT
	.align		4
        /*001c*/ 	.byte	0x03, 0x1b
        /*001e*/ 	.short	0x00ff


	//----- nvinfo : EIATTR_NUM_BARRIERS
	.align		4
        /*0020*/ 	.byte	0x02, 0x4c
        /*0022*/ 	.byte	0x01
	.zero		1


	//----- nvinfo : EIATTR_MERCURY_ISA_VERSION
	.align		4
        /*0024*/ 	.byte	0x03, 0x5f
        /*0026*/ 	.short	0x0101


	//----- nvinfo : EIATTR_COOP_GROUP_MASK_REGIDS
	.align		4
        /*0028*/ 	.byte	0x04, 0x29
        /*002a*/ 	.short	(.L_456 - .L_455)


	//   ....[0]....
.L_455:
        /*002c*/ 	.word	0xffffffff


	//   ....[1]....
        /*0030*/ 	.word	0xffffffff


	//   ....[2]....
        /*0034*/ 	.word	0xffffffff


	//   ....[3]....
        /*0038*/ 	.word	0xffffffff


	//   ....[4]....
        /*003c*/ 	.word	0xffffffff


	//   ....[5]....
        /*0040*/ 	.word	0xffffffff


	//   ....[6]....
        /*0044*/ 	.word	0xffffffff


	//   ....[7]....
        /*0048*/ 	.word	0xffffffff


	//----- nvinfo : EIATTR_COOP_GROUP_INSTR_OFFSETS
	.align		4
.L_456:
        /*004c*/ 	.byte	0x04, 0x28
        /*004e*/ 	.short	(.L_458 - .L_457)


	//   ....[0]....
.L_457:
        /*0050*/ 	.word	0x00001810


	//   ....[1]....
        /*0054*/ 	.word	0x00001870


	//   ....[2]....
        /*0058*/ 	.word	0x000018e0


	//   ....[3]....
        /*005c*/ 	.word	0x00001920


	//   ....[4]....
        /*0060*/ 	.word	0x00001a40


	//   ....[5]....
        /*0064*/ 	.word	0x00001b20


	//   ....[6]....
        /*0068*/ 	.word	0x00001be0


	//   ....[7]....
        /*006c*/ 	.word	0x00001d00


	//----- nvinfo : EIATTR_EXIT_INSTR_OFFSETS
	.align		4
.L_458:
        /*0070*/ 	.byte	0x04, 0x1c
        /*0072*/ 	.short	(.L_460 - .L_459)


	//   ....[0]....
.L_459:
        /*0074*/ 	.word	0x000048b0


	//   ....[1]....
        /*0078*/ 	.word	0x00004ec0


	//----- nvinfo : EIATTR_CRS_STACK_SIZE
	.align		4
.L_460:
        /*007c*/ 	.byte	0x04, 0x1e
        /*007e*/ 	.short	(.L_462 - .L_461)
.L_461:
        /*0080*/ 	.word	0x00000000


	//----- nvinfo : EIATTR_CBANK_PARAM_SIZE
	.align		4
.L_462:
        /*0084*/ 	.byte	0x03, 0x19
        /*0086*/ 	.short	0x01d0


	//----- nvinfo : EIATTR_PARAM_CBANK
	.align		4
        /*0088*/ 	.byte	0x04, 0x0a
        /*008a*/ 	.short	(.L_464 - .L_463)
	.align		4
.L_463:
        /*008c*/ 	.word	index@(.nv.constant0._ZN5flash32flash_fwd_splitkv_combine_kernelI23Flash_fwd_kernel_traitsILi192ELi64ELi64ELi4ELb0ELb0EN7cutlass10bfloat16_tE19Flash_kernel_traitsILi192ELi64ELi64ELi4ES3_EELi8ELi4ELb1EEEvNS_16Flash_fwd_paramsE)
        /*0090*/ 	.short	0x0210
        /*0092*/ 	.short	0x01d0


	//----- nvinfo : EIATTR_SW_WAR
	.align		4
.L_464:
        /*0094*/ 	.byte	0x04, 0x36
        /*0096*/ 	.short	(.L_466 - .L_465)
.L_465:
        /*0098*/ 	.word	0x00000008
.L_466:


//--------------------- .nv.info._ZN5flash32flash_fwd_splitkv_combine_kernelI23Flash_fwd_kernel_traitsILi192ELi64ELi64ELi4ELb0ELb0EN7cutlass10bfloat16_tE19Flash_kernel_traitsILi192ELi64ELi64ELi4ES3_EELi8ELi3ELb1EEEvNS_16Flash_fwd_paramsE --------------------------
	.section	.nv.info._ZN5flash32flash_fwd_splitkv_combine_kernelI23Flash_fwd_kernel_traitsILi192ELi64ELi64ELi4ELb0ELb0EN7cutlass10bfloat16_tE19Flash_kernel_traitsILi192ELi64ELi64ELi4ES3_EELi8ELi3ELb1EEEvNS_16Flash_fwd_paramsE,"",@"SHT_CUDA_INFO"
	.sectionflags	@""
	.align	4


	//----- nvinfo : EIATTR_CUDA_API_VERSION
	.align		4
        /*0000*/ 	.byte	0x04, 0x37
        /*0002*/ 	.short	(.L_468 - .L_467)
.L_467:
        /*0004*/ 	.word	0x00000082


	//----- nvinfo : EIATTR_KPARAM_INFO
	.align		4
.L_468:
        /*0008*/ 	.byte	0x04, 0x17
        /*000a*/ 	.short	(.L_470 - .L_469)
.L_469:
        /*000c*/ 	.word	0x00000000
        /*0010*/ 	.short	0x0000
        /*0012*/ 	.short	0x0000
        /*0014*/ 	.byte	0x00, 0xf0, 0x41, 0x07


	//----- nvinfo : EIATTR_SPARSE_MMA_MASK
	.align		4
.L_470:
        /*0018*/ 	.byte	0x03, 0x50
        /*001a*/ 	.short	0x0000


	//----- nvinfo : EIATTR_MAXREG_COUNT
	.align		4
        /*001c*/ 	.byte	0x03, 0x1b
        /*001e*/ 	.short	0x00ff


	//----- nvinfo : EIATTR_NUM_BARRIERS
	.align		4
        /*0020*/ 	.byte	0x02, 0x4c
        /*0022*/ 	.byte	0x01
	.zero		1


	//----- nvinfo : EIATTR_MERCURY_ISA_VERSION
	.align		4
        /*0024*/ 	.byte	0x03, 0x5f
        /*0026*/ 	.short	0x0101


	//----- nvinfo : EIATTR_COOP_GROUP_MASK_REGIDS
	.align		4
        /*0028*/ 	.byte	0x04, 0x29
        /*002a*/ 	.short	(.L_472 - .L_471)


	//   ....[0]....
.L_471:
        /*002c*/ 	.word	0xffffffff


	//   ....[1]....
        /*0030*/ 	.word	0xffffffff


	//   ....[2]....
        /*0034*/ 	.word	0xffffffff


	//   ....[3]....
        /*0038*/ 	.word	0xffffffff


	//   ....[4]....
        /*003c*/ 	.word	0xffffffff


	//   ....[5]....
        /*0040*/ 	.word	0xffffffff


	//----- nvinfo : EIATTR_COOP_GROUP_INSTR_OFFSETS
	.align		4
.L_472:
        /*0044*/ 	.byte	0x04, 0x28
        /*0046*/ 	.short	(.L_474 - .L_473)


	//   ....[0]....
.L_473:
        /*0048*/ 	.word	0x00001880


	//   ....[1]....
        /*004c*/ 	.word	0x000018b0


	//   ....[2]....
        /*0050*/ 	.word	0x00001910


	//   ....[3]....
        /*0054*/ 	.word	0x00001a60


	//   ....[4]....
        /*0058*/ 	.word	0x00001ab0


	//   ....[5]....
        /*005c*/ 	.word	0x00001ba0


	//----- nvinfo : EIATTR_EXIT_INSTR_OFFSETS
	.align		4
.L_474:
        /*0060*/ 	.byte	0x04, 0x1c
        /*0062*/ 	.short	(.L_476 - .L_475)


	//   ....[0]....
.L_475:
        /*0064*/ 	.word	0x000047d0


	//   ....[1]....
        /*0068*/ 	.word	0x00004de0


	//----- nvinfo : EIATTR_CRS_STACK_SIZE
	.align		4
.L_476:
        /*006c*/ 	.byte	0x04, 0x1e
        /*006e*/ 	.short	(.L_478 - .L_477)
.L_477:
        /*0070*/ 	.word	0x00000000


	//----- nvinfo : EIATTR_CBANK_PARAM_SIZE
	.align		4
.L_478:
        /*0074*/ 	.byte	0x03, 0x19
        /*0076*/ 	.short	0x01d0


	//----- nvinfo : EIATTR_PARAM_CBANK
	.align		4
        /*0078*/ 	.byte	0x04, 0x0a
        /*007a*/ 	.short	(.L_480 - .L_479)
	.align		4
.L_479:
        /*007c*/ 	.word	index@(.nv.constant0._ZN5flash32flash_fwd_splitkv_combine_kernelI23Flash_fwd_kernel_traitsILi192ELi64ELi64ELi4ELb0ELb0EN7cutlass10bfloat16_tE19Flash_kernel_traitsILi192ELi64ELi64ELi4ES3_EELi8ELi3ELb1EEEvNS_16Flash_fwd_paramsE)
        /*0080*/ 	.short	0x0210
        /*0082*/ 	.short	0x01d0


	//----- nvinfo : EIATTR_SW_WAR
	.align		4
.L_480:
        /*0084*/ 	.byte	0x04, 0x36
        /*0086*/ 	.short	(.L_482 - .L_481)
.L_481:
        /*0088*/ 	.word	0x00000008
.L_482:


//--------------------- .nv.info._ZN5flash32flash_fwd_splitkv_combine_kernelI23Flash_fwd_kernel_traitsILi192ELi64ELi64ELi4ELb0ELb0EN7cutlass10bfloat16_tE19Flash_kernel_traitsILi192ELi64ELi64ELi4ES3_EELi8ELi2ELb1EEEvNS_16Flash_fwd_paramsE --------------------------
	.section	.nv.info._ZN5flash32flash_fwd_splitkv_combine_kernelI23Flash_fwd_kernel_traitsILi192ELi64ELi64ELi4ELb0ELb0EN7cutlass10bfloat16_tE19Flash_kernel_traitsILi192ELi64ELi64ELi4ES3_EELi8ELi2ELb1EEEvNS_16Flash_fwd_paramsE,"",@"SHT_CUDA_INFO"
	.sectionflags	@""
	.align	4


	//----- nvinfo : EIATTR_CUDA_API_VERSION
	.align		4
        /*0000*/ 	.byte	0x04, 0x37
        /*0002*/ 	.short	(.L_484 - .L_483)
.L_483:
        /*0004*/ 	.word	0x00000082


	//----- nvinfo : EIATTR_KPARAM_INFO
	.align		4
.L_484:
        /*0008*/ 	.byte	0x04, 0x17
        /*000a*/ 	.short	(.L_486 - .L_485)
.L_485:
        /*000c*/ 	.word	0x00000000
        /*0010*/ 	.short	0x0000
        /*0012*/ 	.short	0x0000
        /*0014*/ 	.byte	0x00, 0xf0, 0x41, 0x07


	//----- nvinfo : EIATTR_SPARSE_MMA_MASK
	.align		4
.L_486:
        /*0018*/ 	.byte	0x03, 0x50
        /*001a*/ 	.short	0x0000


	//----- nvinfo : EIATTR_MAXREG_COUNT
	.align		4
        /*001c*/ 	.byte	0x03, 0x1b
        /*001e*/ 	.short	0x00ff


	//----- nvinfo : EIATTR_NUM_BARRIERS
	.align		4
        /*0020*/ 	.byte	0x02, 0x4c
        /*0022*/ 	.byte	0x01
	.zero		1


	//----- nvinfo : EIATTR_MERCURY_ISA_VERSION
	.align		4
        /*0024*/ 	.byte	0x03, 0x5f
        /*0026*/ 	.short	0x0101


	//----- nvinfo : EIATTR_COOP_GROUP_MASK_REGIDS
	.align		4
        /*0028*/ 	.byte	0x04, 0x29
        /*002a*/ 	.short	(.L_488 - .L_487)


	//   ....[0]....
.L_487:
        /*002c*/ 	.word	0xffffffff


	//   ....[1]....
        /*0030*/ 	.word	0xffffffff


	//   ....[2]....
        /*0034*/ 	.word	0xffffffff


	//   ....[3]....
        /*0038*/ 	.word	0xffffffff


	//----- nvinfo : EIATTR_COOP_GROUP_INSTR_OFFSETS
	.align		4
.L_488:
        /*003c*/ 	.byte	0x04, 0x28
        /*003e*/ 	.short	(.L_490 - .L_489)


	//   ....[0]....
.L_489:
        /*0040*/ 	.word	0x00001800


	//   ....[1]....
        /*0044*/ 	.word	0x00001880


	//   ....[2]....
        /*0048*/ 	.word	0x00001a80


	//   ....[3]....
        /*004c*/ 	.word	0x00001bd0


	//----- nvinfo : EIATTR_EXIT_INSTR_OFFSETS
	.align		4
.L_490:
        /*0050*/ 	.byte	0x04, 0x1c
        /*0052*/ 	.short	(.L_492 - .L_491)


	//   ....[0]....
.L_491:
        /*0054*/ 	.word	0x00004840


	//   ....[1]....
        /*0058*/ 	.word	0x00004e50


	//----- nvinfo : EIATTR_CRS_STACK_SIZE
	.align		4
.L_492:
        /*005c*/ 	.byte	0x04, 0x1e
        /*005e*/ 	.short	(.L_494 - .L_493)
.L_493:
        /*0060*/ 	.word	0x00000000


	//----- nvinfo : EIATTR_CBANK_PARAM_SIZE
	.align		4
.L_494:
        /*0064*/ 	.byte	0x03, 0x19
        /*0066*/ 	.short	0x01d0


	//----- nvinfo : EIATTR_PARAM_CBANK
	.align		4
        /*0068*/ 	.byte	0x04, 0x0a
        /*006a*/ 	.short	(.L_496 - .L_495)
	.align		4
.L_495:
        /*006c*/ 	.word	index@(.nv.constant0._ZN5flash32flash_fwd_splitkv_combine_kernelI23Flash_fwd_kernel_traitsILi192ELi64ELi64ELi4ELb0ELb0EN7cutlass10bfloat16_tE19Flash_kernel_traitsILi192ELi64ELi64ELi4ES3_EELi8ELi2ELb1EEEvNS_16Flash_fwd_paramsE)
        /*0070*/ 	.short	0x0210
        /*0072*/ 	.short	0x01d0


	//----- nvinfo : EIATTR_SW_WAR
	.align		4
.L_496:
        /*0074*/ 	.byte	0x04, 0x36
        /*0076*/ 	.short	(.L_498 - .L_497)
.L_497:
        /*0078*/ 	.word	0x00000008
.L_498:


//--------------------- .nv.info._ZN5flash32flash_fwd_splitkv_combine_kernelI23Flash_fwd_kernel_traitsILi192ELi64ELi64ELi4ELb0ELb0EN7cutlass10bfloat16_tE19Flash_kernel_traitsILi192ELi64ELi64ELi4ES3_EELi8ELi1ELb1EEEvNS_16Flash_fwd_paramsE --------------------------
	.section	.nv.info._ZN5flash32flash_fwd_splitkv_combine_kernelI23Flash_fwd_kernel_traitsILi192ELi64ELi64ELi4ELb0ELb0EN7cutlass10bfloat16_tE19Flash_kernel_traitsILi192ELi64ELi64ELi4ES3_EELi8ELi1ELb1EEEvNS_16Flash_fwd_paramsE,"",@"SHT_CUDA_INFO"
	.sectionflags	@""
	.align	4


	//----- nvinfo : EIATTR_CUDA_API_VERSION
	.align		4
        /*0000*/ 	.byte	0x04, 0x37
        /*0002*/ 	.short	(.L_500 - .L_499)
.L_499:
        /*0004*/ 	.word	0x00000082


	//----- nvinfo : EIATTR_KPARAM_INFO
	.align		4
.L_500:
        /*0008*/ 	.byte	0x04, 0x17
        /*000a*/ 	.short	(.L_502 - .L_501)
.L_501:
        /*000c*/ 	.word	0x00000000
        /*0010*/ 	.short	0x0000
        /*0012*/ 	.short	0x0000
        /*0014*/ 	.byte	0x00, 0xf0, 0x41, 0x07


	//----- nvinfo : EIATTR_SPARSE_MMA_MASK
	.align		4
.L_502:
        /*0018*/ 	.byte	0x03, 0x50
        /*001a*/ 	.short	0x0000


	//----- nvinfo : EIATTR_MAXREG_COUNT
	.align		4
        /*001c*/ 	.byte	0x03, 0x1b
        /*001e*/ 	.short	0x00ff


	//----- nvinfo : EIATTR_NUM_BARRIERS
	.align		4
        /*0020*/ 	.byte	0x02, 0x4c
        /*0022*/ 	.byte	0x01
	.zero		1


	//----- nvinfo : EIATTR_MERCURY_ISA_VERSION
	.align		4
        /*0024*/ 	.byte	0x03, 0x5f
        /*0026*/ 	.short	0x0101


	//----- nvinfo : EIATTR_COOP_GROUP_MASK_REGIDS
	.align		4
        /*0028*/ 	.byte	0x04, 0x29
        /*002a*/ 	.short	(.L_504 - .L_503)


	//   ....[0]....
.L_503:
        /*002c*/ 	.word	0xffffffff


	//   ....[1]....
        /*0030*/ 	.word	0xffffffff


	//----- nvinfo : EIATTR_COOP_GROUP_INSTR_OFFSETS
	.align		4
.L_504:
        /*0034*/ 	.byte	0x04, 0x28
        /*0036*/ 	.short	(.L_506 - .L_505)


	//   ....[0]....
.L_505:
        /*0038*/ 	.word	0x000018a0


	//   ....[1]....
        /*003c*/ 	.word	0x00001b30


	//----- nvinfo : EIATTR_EXIT_INSTR_OFFSETS
	.align		4
.L_506:
        /*0040*/ 	.byte	0x04, 0x1c
        /*0042*/ 	.short	(.L_508 - .L_507)


	//   ....[0]....
.L_507:
        /*0044*/ 	.word	0x00004880


	//   ....[1]....
        /*0048*/ 	.word	0x00004e90


	//----- nvinfo : EIATTR_CRS_STACK_SIZE
	.align		4
.L_508:
        /*004c*/ 	.byte	0x04, 0x1e
        /*004e*/ 	.short	(.L_510 - .L_509)
.L_509:
        /*0050*/ 	.word	0x00000000


	//----- nvinfo : EIATTR_CBANK_PARAM_SIZE
	.align		4
.L_510:
        /*0054*/ 	.byte	0x03, 0x19
        /*0056*/ 	.short	0x01d0


	//----- nvinfo : EIATTR_PARAM_CBANK
	.align		4
        /*0058*/ 	.byte	0x04, 0x0a
        /*005a*/ 	.short	(.L_512 - .L_511)
	.align		4
.L_511:
        /*005c*/ 	.word	index@(.nv.constant0._ZN5flash32flash_fwd_splitkv_combine_kernelI23Flash_fwd_kernel_traitsILi192ELi64ELi64ELi4ELb0ELb0EN7cutlass10bfloat16_tE19Flash_kernel_traitsILi192ELi64ELi64ELi4ES3_EELi8ELi1ELb1EEEvNS_16Flash_fwd_paramsE)
        /*0060*/ 	.short	0x0210
        /*0062*/ 	.short	0x01d0


	//----- nvinfo : EIATTR_SW_WAR
	.align		4
.L_512:
        /*0064*/ 	.byte	0x04, 0x36
        /*0066*/ 	.short	(.L_514 - .L_513)
.L_513:
        /*0068*/ 	.word	0x00000008
.L_514:


//--------------------- .nv.info._ZN5flash24flash_fwd_splitkv_kernelI23Flash_fwd_kernel_traitsILi192ELi64ELi64ELi4ELb0ELb0EN7cutlass10bfloat16_tE19Flash_kernel_traitsILi192ELi64ELi64ELi4ES3_EELb1ELb0ELb0ELb0ELb0ELb0ELb0ELb0EEEvNS_16Flash_fwd_paramsE --------------------------
	.section	.nv.info._ZN5flash24flash_fwd_splitkv_kernelI23Flash_fwd_kernel_traitsILi192ELi64ELi64ELi4ELb0ELb0EN7cutlass10bfloat16_tE19Flash_kernel_traitsILi192ELi64ELi64ELi4ES3_EELb1ELb0ELb0ELb0ELb0ELb0ELb0ELb0EEEvNS_16Flash_fwd_paramsE,"",@"SHT_CUDA_INFO"
	.sectionflags	@""
	.align	4


	//----- nvinfo : EIATTR_CUDA_API_VERSION
	.align		4
        /*0000*/ 	.byte	0x04, 0x37
        /*0002*/ 	.short	(.L_516 - .L_515)
.L_515:
        /*0004*/ 	.word	0x00000082


	//----- nvinfo : EIATTR_KPARAM_INFO
	.align		4
.L_516:
        /*0008*/ 	.byte	0x04, 0x17
        /*000a*/ 	.short	(.L_518 - .L_517)
.L_517:
        /*000c*/ 	.word	0x00000000
        /*0010*/ 	.short	0x0000
        /*0012*/ 	.short	0x0000
        /*0014*/ 	.byte	0x00, 0xf0, 0x41, 0x07


	//----- nvinfo : EIATTR_SPARSE_MMA_MASK
	.align		4
.L_518:
        /*0018*/ 	.byte	0x03, 0x50
        /*001a*/ 	.short	0x0000


	//----- nvinfo : EIATTR_MAXREG_COUNT
	.align		4
        /*001c*/ 	.byte	0x03, 0x1b
        /*001e*/ 	.short	0x00ff


	//----- nvinfo : EIATTR_NUM_BARRIERS
	.align		4
        /*0020*/ 	.byte	0x02, 0x4c
        /*0022*/ 	.byte	0x01
	.zero		1


	//----- nvinfo : EIATTR_MERCURY_ISA_VERSION
	.align		4
        /*0024*/ 	.byte	0x03, 0x5f
        /*0026*/ 	.short	0x0101


	//----- nvinfo : EIATTR_INT_WARP_WIDE_INSTR_OFFSETS
	.align		4
        /*0028*/ 	.byte	0x04, 0x31
        /*002a*/ 	.short	(.L_520 - .L_519)


	//   ....[0]....
.L_519:
        /*002c*/ 	.word	0x000092d0


	//----- nvinfo : EIATTR_COOP_GROUP_MASK_REGIDS
	.align		4
.L_520:
        /*0030*/ 	.byte	0x04, 0x29
        /*0032*/ 	.short	(.L_522 - .L_521)


	//   ....[0]....
.L_521:
        /*0034*/ 	.word	0xffffffff


	//   ....[1]....
        /*0038*/ 	.word	0xffffffff


	//   ....[2]....
        /*003c*/ 	.word	0xffffffff


	//   ....[3]....
        /*0040*/ 	.word	0xffffffff


	//   ....[4]....
        /*0044*/ 	.word	0xffffffff


	//   ....[5]....
        /*0048*/ 	.word	0xffffffff


	//   ....[6]....
        /*004c*/ 	.word	0xffffffff


	//   ....[7]....
        /*0050*/ 	.word	0xffffffff


	//   ....[8]....
        /*0054*/ 	.word	0xffffffff


	//   ....[9]....
        /*0058*/ 	.word	0xffffffff


	//   ....[10]....
        /*005c*/ 	.word	0xffffffff


	//   ....[11]....
        /*0060*/ 	.word	0xffffffff


	//   ....[12]....
        /*0064*/ 	.word	0xffffffff


	//   ....[13]....
        /*0068*/ 	.word	0xffffffff


	//   ....[14]....
        /*006c*/ 	.word	0xffffffff


	//   ....[15]....
        /*0070*/ 	.word	0xffffffff


	//----- nvinfo : EIATTR_COOP_GROUP_INSTR_OFFSETS
	.align		4
.L_522:
        /*0074*/ 	.byte	0x04, 0x28
        /*0076*/ 	.short	(.L_524 - .L_523)


	//   ....[0]....
.L_523:
        /*0078*/ 	.word	0x00006100


	//   ....[1]....
        /*007c*/ 	.word	0x00006150


	//   ....[2]....
        /*0080*/ 	.word	0x00006170


	//   ....[3]....
        /*0084*/ 	.word	0x00006190


	//   ....[4]....
        /*0088*/ 	.word	0x00009be0


	//   ....[5]....
        /*008c*/ 	.word	0x00009bf0


	//   ....[6]....
        /*0090*/ 	.word	0x00009c30


	//   ....[7]....
        /*0094*/ 	.word	0x00009c40


	//   ....[8]....
        /*0098*/ 	.word	0x0000d6a0


	//   ....[9]....
        /*009c*/ 	.word	0x0000d6c0


	//   ....[10]....
        /*00a0*/ 	.word	0x0000d6f0


	//   ....[11]....
        /*00a4*/ 	.word	0x0000d700


	//   ....[12]....
        /*00a8*/ 	.word	0x0000edf0


	//   ....[13]....
        /*00ac*/ 	.word	0x0000ee30


	//   ....[14]....
        /*00b0*/ 	.word	0x0000eeb0


	//   ....[15]....
        /*00b4*/ 	.word	0x0000eec0


	//----- nvinfo : EIATTR_EXIT_INSTR_OFFSETS
	.align		4
.L_524:
        /*00b8*/ 	.byte	0x04, 0x1c
        /*00ba*/ 	.short	(.L_526 - .L_525)


	//   ....[0]....
.L_525:
        /*00bc*/ 	.word	0x000004a0


	//   ....[1]....
        /*00c0*/ 	.word	0x00000f40


	//   ....[2]....
        /*00c4*/ 	.word	0x00000f70


	//   ....[3]....
        /*00c8*/ 	.word	0x000107e0


	//   ....[4]....
        /*00cc*/ 	.word	0x00010900


	//   ....[5]....
        /*00d0*/ 	.word	0x00010920


	//----- nvinfo : EIATTR_CRS_STACK_SIZE
	.align		4
.L_526:
        /*00d4*/ 	.byte	0x04, 0x1e
        /*00d6*/ 	.short	(.L_528 - .L_527)
.L_527:
        /*00d8*/ 	.word	0x00000000


	//----- nvinfo : EIATTR_CBANK_PARAM_SIZE
	.align		4
.L_528:
        /*00dc*/ 	.byte	0x03, 0x19
        /*00de*/ 	.short	0x01d0


	//----- nvinfo : EIATTR_PARAM_CBANK
	.align		4
        /*00e0*/ 	.byte	0x04, 0x0a
        /*00e2*/ 	.short	(.L_530 - .L_529)
	.align		4
.L_529:
        /*00e4*/ 	.word	index@(.nv.constant0._ZN5flash24flash_fwd_splitkv_kernelI23Flash_fwd_kernel_traitsILi192ELi64ELi64ELi4ELb0ELb0EN7cutlass10bfloat16_tE19Flash_kernel_traitsILi192ELi64ELi64ELi4ES3_EELb1ELb0ELb0ELb0ELb0ELb0ELb0ELb0EEEvNS_16Flash_fwd_paramsE)
        /*00e8*/ 	.short	0x0210
        /*00ea*/ 	.short	0x01d0


	//----- nvinfo : EIATTR_SW_WAR
	.align		4
.L_530:
        /*00ec*/ 	.byte	0x04, 0x36
        /*00ee*/ 	.short	(.L_532 - .L_531)
.L_531:
        /*00f0*/ 	.word	0x00000008
.L_532:


//--------------------- .nv.info._ZN5flash24flash_fwd_splitkv_kernelI23Flash_fwd_kernel_traitsILi192ELi64ELi64ELi4ELb0ELb0EN7cutlass10bfloat16_tE19Flash_kernel_traitsILi192ELi64ELi64ELi4ES3_EELb1ELb0ELb0ELb0ELb0ELb1ELb0ELb0EEEvNS_16Flash_fwd_paramsE --------------------------
	.section	.nv.info._ZN5flash24flash_fwd_splitkv_kernelI23Flash_fwd_kernel_traitsILi192ELi64ELi64ELi4ELb0ELb0EN7cutlass10bfloat16_tE19Flash_kernel_traitsILi192ELi64ELi64ELi4ES3_EELb1ELb0ELb0ELb0ELb0ELb1ELb0ELb0EEEvNS_16Flash_fwd_paramsE,"",@"SHT_CUDA_INFO"
	.sectionflags	@""
	.align	4


	//----- nvinfo : EIATTR_CUDA_API_VERSION
	.align		4
        /*0000*/ 	.byte	0x04, 0x37
        /*0002*/ 	.short	(.L_534 - .L_533)
.L_533:
        /*0004*/ 	.word	0x00000082


	//----- nvinfo : EIATTR_KPARAM_INFO
	.align		4
.L_534:
        /*0008*/ 	.byte	0x04, 0x17
        /*000a*/ 	.short	(.L_536 - .L_535)
.L_535:
        /*000c*/ 	.word	0x00000000
        /*0010*/ 	.short	0x0000
        /*0012*/ 	.short	0x0000
        /*0014*/ 	.byte	0x00, 0xf0, 0x41, 0x07


	//----- nvinfo : EIATTR_SPARSE_MMA_MASK
	.align		4
.L_536:
        /*0018*/ 	.byte	0x03, 0x50
        /*001a*/ 	.short	0x0000


	//----- nvinfo : EIATTR_MAXREG_COUNT
	.align		4
        /*001c*/ 	.byte	0x03, 0x1b
        /*001e*/ 	.short	0x00ff


	//----- nvinfo : EIATTR_NUM_BARRIERS
	.align		4
        /*0020*/ 	.byte	0x02, 0x4c
        /*0022*/ 	.byte	0x01
	.zero		1


	//----- nvinfo : EIATTR_MERCURY_ISA_VERSION
	.align		4
        /*0024*/ 	.byte	0x03, 0x5f
        /*0026*/ 	.short	0x0101


	//----- nvinfo : EIATTR_INT_WARP_WIDE_INSTR_OFFSETS
	.align		4
        /*0028*/ 	.byte	0x04, 0x31
        /*002a*/ 	.short	(.L_538 - .L_537)


	//   ....[0]....
.L_537:
        /*002c*/ 	.word	0x00009ab0


	//----- nvinfo : EIATTR_COOP_GROUP_MASK_REGIDS
	.align		4
.L_538:
        /*0030*/ 	.byte	0x04, 0x29
        /*0032*/ 	.short	(.L_540 - .L_539)


	//   ....[0]....
.L_539:
        /*0034*/ 	.word	0xffffffff


	//   ....[1]....
        /*0038*/ 	.word	0xffffffff


	//   ....[2]....
        /*003c*/ 	.word	0xffffffff


	//   ....[3]....
        /*0040*/ 	.word	0xffffffff


	//   ....[4]....
        /*0044*/ 	.word	0xffffffff


	//   ....[5]....
        /*0048*/ 	.word	0xffffffff


	//   ....[6]....
        /*004c*/ 	.word	0xffffffff


	//   ....[7]....
        /*0050*/ 	.word	0xffffffff


	//   ....[8]....
        /*0054*/ 	.word	0xffffffff


	//   ....[9]....
        /*0058*/ 	.word	0xffffffff


	//   ....[10]....
        /*005c*/ 	.word	0xffffffff


	//   ....[11]....
        /*0060*/ 	.word	0xffffffff


	//   ....[12]....
        /*0064*/ 	.word	0xffffffff


	//   ....[13]....
        /*0068*/ 	.word	0xffffffff


	//   ....[14]....
        /*006c*/ 	.word	0xffffffff


	//   ....[15]....
        /*0070*/ 	.word	0xffffffff


	//----- nvinfo : EIATTR_COOP_GROUP_INSTR_OFFSETS
	.align		4
.L_540:
        /*0074*/ 	.byte	0x04, 0x28
        /*0076*/ 	.short	(.L_542 - .L_541)


	//   ....[0]....
.L_541:
        /*0078*/ 	.word	0x00006530


	//   ....[1]....
        /*007c*/ 	.word	0x00006550


	//   ....[2]....
        /*0080*/ 	.word	0x00006570


	//   ....[3]....
        /*0084*/ 	.word	0x00006590


	//   ....[4]....
        /*0088*/ 	.word	0x0000a3b0


	//   ....[5]....
        /*008c*/ 	.word	0x0000a3c0


	//   ....[6]....
        /*0090*/ 	.word	0x0000a3f0


	//   ....[7]....
        /*0094*/ 	.word	0x0000a400


	//   ....[8]....
        /*0098*/ 	.word	0x0000e2b0


	//   ....[9]....
        /*009c*/ 	.word	0x0000e2c0


	//   ....[10]....
        /*00a0*/ 	.word	0x0000e300


	//   ....[11]....
        /*00a4*/ 	.word	0x0000e310


	//   ....[12]....
        /*00a8*/ 	.word	0x0000f9d0


	//   ....[13]....
        /*00ac*/ 	.word	0x0000fa10


	//   ....[14]....
        /*00b0*/ 	.word	0x0000fa90


	//   ....[15]....
        /*00b4*/ 	.word	0x0000faa0


	//----- nvinfo : EIATTR_EXIT_INSTR_OFFSETS
	.align		4
.L_542:
        /*00b8*/ 	.byte	0x04, 0x1c
        /*00ba*/ 	.short	(.L_544 - .L_543)


	//   ....[0]....
.L_543:
        /*00bc*/ 	.word	0x000004a0


	//   ....[1]....
        /*00c0*/ 	.word	0x00000f40


	//   ....[2]....
        /*00c4*/ 	.word	0x00000f70


	//   ....[3]....
        /*00c8*/ 	.word	0x000113c0


	//   ....[4]....
        /*00cc*/ 	.word	0x000114e0


	//   ....[5]....
        /*00d0*/ 	.word	0x00011500


	//----- nvinfo : EIATTR_CRS_STACK_SIZE
	.align		4
.L_544:
        /*00d4*/ 	.byte	0x04, 0x1e
        /*00d6*/ 	.short	(.L_546 - .L_545)
.L_545:
        /*00d8*/ 	.word	0x00000000


	//----- nvinfo : EIATTR_CBANK_PARAM_SIZE
	.align		4
.L_546:
        /*00dc*/ 	.byte	0x03, 0x19
        /*00de*/ 	.short	0x01d0


	//----- nvinfo : EIATTR_PARAM_CBANK
	.align		4
        /*00e0*/ 	.byte	0x04, 0x0a
        /*00e2*/ 	.short	(.L_548 - .L_547)
	.align		4
.L_547:
        /*00e4*/ 	.word	index@(.nv.constant0._ZN5flash24flash_fwd_splitkv_kernelI23Flash_fwd_kernel_traitsILi192ELi64ELi64ELi4ELb0ELb0EN7cutlass10bfloat16_tE19Flash_kernel_traitsILi192ELi64ELi64ELi4ES3_EELb1ELb0ELb0ELb0ELb0ELb1ELb0ELb0EEEvNS_16Flash_fwd_paramsE)
        /*00e8*/ 	.short	0x0210
        /*00ea*/ 	.short	0x01d0


	//----- nvinfo : EIATTR_SW_WAR
	.align		4
.L_548:
        /*00ec*/ 	.byte	0x04, 0x36
        /*00ee*/ 	.short	(.L_550 - .L_549)
.L_549:
        /*00f0*/ 	.word	0x00000008
.L_550:


//--------------------- .nv.info._ZN5flash24flash_fwd_splitkv_kernelI23Flash_fwd_kernel_traitsILi192ELi64ELi64ELi4ELb0ELb0EN7cutlass10bfloat16_tE19Flash_kernel_traitsILi192ELi64ELi64ELi4ES3_EELb1ELb0ELb0ELb0ELb0ELb0ELb0ELb1EEEvNS_16Flash_fwd_paramsE --------------------------
	.section	.nv.info._ZN5flash24flash_fwd_splitkv_kernelI23Flash_fwd_kernel_traitsILi192ELi64ELi64ELi4ELb0ELb0EN7cutlass10bfloat16_tE19Flash_kernel_traitsILi192ELi64ELi64ELi4ES3_EELb1ELb0ELb0ELb0ELb0ELb0ELb0ELb1EEEvNS_16Flash_fwd_paramsE,"",@"SHT_CUDA_INFO"
	.sectionflags	@""
	.align	4


	//----- nvinfo : EIATTR_CUDA_API_VERSION
	.align		4
        /*0000*/ 	.byte	0x04, 0x37
        /*0002*/ 	.short	(.L_552 - .L_551)
.L_551:
        /*0004*/ 	.word	0x00000082


	//----- nvinfo : EIATTR_KPARAM_INFO
	.align		4
.L_552:
        /*0008*/ 	.byte	0x04, 0x17
        /*000a*/ 	.short	(.L_554 - .L_553)
.L_553:
        /*000c*/ 	.word	0x00000000
        /*0010*/ 	.short	0x0000
        /*0012*/ 	.short	0x0000
        /*0014*/ 	.byte	0x00, 0xf0, 0x41, 0x07


	//----- nvinfo : EIATTR_SPARSE_MMA_MASK
	.align		4
.L_554:
        /*0018*/ 	.byte	0x03, 0x50
        /*001a*/ 	.short	0x0000


	//----- nvinfo : EIATTR_MAXREG_COUNT
	.align		4
        /*001c*/ 	.byte	0x03, 0x1b
        /*001e*/ 	.short	0x00ff


	//----- nvinfo : EIATTR_NUM_BARRIERS
	.align		4
        /*0020*/ 	.byte	0x02, 0x4c
        /*0022*/ 	.byte	0x01
	.zero		1


	//----- nvinfo : EIATTR_MERCURY_ISA_VERSION
	.align		4
        /*0024*/ 	.byte	0x03, 0x5f
        /*0026*/ 	.short	0x0101


	//----- nvinfo : EIATTR_COOP_GROUP_MASK_REGIDS
	.align		4
        /*0028*/ 	.byte	0x04, 0x29
        /*002a*/ 	.short	(.L_556 - .L_555)


	//   ....[0]....
.L_555:
        /*002c*/ 	.word	0xffffffff


	//   ....[1]....
        /*0030*/ 	.word	0xffffffff


	//   ....[2]....
        /*0034*/ 	.word	0xffffffff


	//   ....[3]....
        /*0038*/ 	.word	0xffffffff


	//   ....[4]....
        /*003c*/ 	.word	0xffffffff


	//   ....[5]....
        /*0040*/ 	.word	0xffffffff


	//   ....[6]....
        /*0044*/ 	.word	0xffffffff


	//   ....[7]....
        /*0048*/ 	.word	0xffffffff


	//   ....[8]....
        /*004c*/ 	.word	0xffffffff


	//   ....[9]....
        /*0050*/ 	.word	0xffffffff


	//   ....[10]....
        /*0054*/ 	.word	0xffffffff


	//   ....[11]....
        /*0058*/ 	.word	0xffffffff


	//   ....[12]....
        /*005c*/ 	.word	0xffffffff


	//   ....[13]....
        /*0060*/ 	.word	0xffffffff


	//   ....[14]....
        /*0064*/ 	.word	0xffffffff


	//   ....[15]....
        /*0068*/ 	.word	0xffffffff


	//   ....[16]....
        /*006c*/ 	.word	0x05000002


	//   ....[17]....
        /*0070*/ 	.word	0x05000002


	//   ....[18]....
        /*0074*/ 	.word	0x05000002


	//   ....[19]....
        /*0078*/ 	.word	0x05000002


	//----- nvinfo : EIATTR_COOP_GROUP_INSTR_OFFSETS
	.align		4
.L_556:
        /*007c*/ 	.byte	0x04, 0x28
        /*007e*/ 	.short	(.L_558 - .L_557)


	//   ....[0]....
.L_557:
        /*0080*/ 	.word	0x000158e0


	//   ....[1]....
        /*0084*/ 	.word	0x00015940


	//   ....[2]....
        /*0088*/ 	.word	0x00015960


	//   ....[3]....
        /*008c*/ 	.word	0x00015980


	//   ....[4]....
        /*0090*/ 	.word	0x000193d0


	//   ....[5]....
        /*0094*/ 	.word	0x000193e0


	//   ....[6]....
        /*0098*/ 	.word	0x00019410


	//   ....[7]....
        /*009c*/ 	.word	0x00019420


	//   ....[8]....
        /*00a0*/ 	.word	0x0001d110


	//   ....[9]....
        /*00a4*/ 	.word	0x0001d130


	//   ....[10]....
        /*00a8*/ 	.word	0x0001d150


	//   ....[11]....
        /*00ac*/ 	.word	0x0001d170


	//   ....[12]....
        /*00b0*/ 	.word	0x0001e900


	//   ....[13]....
        /*00b4*/ 	.word	0x0001e910


	//   ....[14]....
        /*00b8*/ 	.word	0x0001e940


	//   ....[15]....
        /*00bc*/ 	.word	0x0001e950


	//   ....[16]....
        /*00c0*/ 	.word	0x00020780


	//   ....[17]....
        /*00c4*/ 	.word	0x000207f0


	//   ....[18]....
        /*00c8*/ 	.word	0x00020850


	//   ....[19]....
        /*00cc*/ 	.word	0x000208c0


	//----- nvinfo : EIATTR_EXIT_INSTR_OFFSETS
	.align		4
.L_558:
        /*00d0*/ 	.byte	0x04, 0x1c
        /*00d2*/ 	.short	(.L_560 - .L_559)


	//   ....[0]....
.L_559:
        /*00d4*/ 	.word	0x00000090


	//----- nvinfo : EIATTR_CRS_STACK_SIZE
	.align		4
.L_560:
        /*00d8*/ 	.byte	0x04, 0x1e
        /*00da*/ 	.short	(.L_562 - .L_561)
.L_561:
        /*00dc*/ 	.word	0x00000000


	//----- nvinfo : EIATTR_CBANK_PARAM_SIZE
	.align		4
.L_562:
        /*00e0*/ 	.byte	0x03, 0x19
        /*00e2*/ 	.short	0x01d0


	//----- nvinfo : EIATTR_PARAM_CBANK
	.align		4
        /*00e4*/ 	.byte	0x04, 0x0a
        /*00e6*/ 	.short	(.L_564 - .L_563)
	.align		4
.L_563:
        /*00e8*/ 	.word	index@(.nv.constant0._ZN5flash24flash_fwd_splitkv_kernelI23Flash_fwd_kernel_traitsILi192ELi64ELi64ELi4ELb0ELb0EN7cutlass10bfloat16_tE19Flash_kernel_traitsILi192ELi64ELi64ELi4ES3_EELb1ELb0ELb0ELb0ELb0ELb0ELb0ELb1EEEvNS_16Flash_fwd_paramsE)
        /*00ec*/ 	.short	0x0210
        /*00ee*/ 	.short	0x01d0


	//----- nvinfo : EIATTR_SW_WAR
	.align		4
.L_564:
        /*00f0*/ 	.byte	0x04, 0x36
        /*00f2*/ 	.short	(.L_566 - .L_565)
.L_565:
        /*00f4*/ 	.word	0x00000008
.L_566:


//--------------------- .nv.info._ZN5flash24flash_fwd_splitkv_kernelI23Flash_fwd_kernel_traitsILi192ELi64ELi64ELi4ELb0ELb0EN7cutlass10bfloat16_tE19Flash_kernel_traitsILi192ELi64ELi64ELi4ES3_EELb1ELb0ELb0ELb0ELb0ELb1ELb0ELb1EEEvNS_16Flash_fwd_paramsE --------------------------
	.section	.nv.info._ZN5flash24flash_fwd_splitkv_kernelI23Flash_fwd_kernel_traitsILi192ELi64ELi64ELi4ELb0ELb0EN7cutlass10bfloat16_tE19Flash_kernel_traitsILi192ELi64ELi64ELi4ES3_EELb1ELb0ELb0ELb0ELb0ELb1ELb0ELb1EEEvNS_16Flash_fwd_paramsE,"",@"SHT_CUDA_INFO"
	.sectionflags	@""
	.align	4


	//----- nvinfo : EIATTR_CUDA_API_VERSION
	.align		4
        /*0000*/ 	.byte	0x04, 0x37
        /*0002*/ 	.short	(.L_568 - .L_567)
.L_567:
        /*0004*/ 	.word	0x00000082


	//----- nvinfo : EIATTR_KPARAM_INFO
	.align		4
.L_568:
        /*0008*/ 	.byte	0x04, 0x17
        /*000a*/ 	.short	(.L_570 - .L_569)
.L_569:
        /*000c*/ 	.word	0x00000000
        /*0010*/ 	.short	0x0000
        /*0012*/ 	.short	0x0000
        /*0014*/ 	.byte	0x00, 0xf0, 0x41, 0x07


	//----- nvinfo : EIATTR_SPARSE_MMA_MASK
	.align		4
.L_570:
        /*0018*/ 	.byte	0x03, 0x50
        /*001a*/ 	.short	0x0000


	//----- nvinfo : EIATTR_MAXREG_COUNT
	.align		4
        /*001c*/ 	.byte	0x03, 0x1b
        /*001e*/ 	.short	0x00ff


	//----- nvinfo : EIATTR_NUM_BARRIERS
	.align		4
        /*0020*/ 	.byte	0x02, 0x4c
        /*0022*/ 	.byte	0x01
	.zero		1


	//----- nvinfo : EIATTR_MERCURY_ISA_VERSION
	.align		4
        /*0024*/ 	.byte	0x03, 0x5f
        /*0026*/ 	.short	0x0101


	//----- nvinfo : EIATTR_COOP_GROUP_MASK_REGIDS
	.align		4
        /*0028*/ 	.byte	0x04, 0x29
        /*002a*/ 	.short	(.L_572 - .L_571)


	//   ....[0]....
.L_571:
        /*002c*/ 	.word	0xffffffff


	//   ....[1]....
        /*0030*/ 	.word	0xffffffff


	//   ....[2]....
        /*0034*/ 	.word	0xffffffff


	//   ....[3]....
        /*0038*/ 	.word	0xffffffff


	//   ....[4]....
        /*003c*/ 	.word	0xffffffff


	//   ....[5]....
        /*0040*/ 	.word	0xffffffff


	//   ....[6]....
        /*0044*/ 	.word	0xffffffff


	//   ....[7]....
        /*0048*/ 	.word	0xffffffff


	//   ....[8]....
        /*004c*/ 	.word	0xffffffff


	//   ....[9]....
        /*0050*/ 	.word	0xffffffff


	//   ....[10]....
        /*0054*/ 	.word	0xffffffff


	//   ....[11]....
        /*0058*/ 	.word	0xffffffff


	//   ....[12]....
        /*005c*/ 	.word	0xffffffff


	//   ....[13]....
        /*0060*/ 	.word	0xffffffff


	//   ....[14]....
        /*0064*/ 	.word	0xffffffff


	//   ....[15]....
        /*0068*/ 	.word	0xffffffff


	//   ....[16]....
        /*006c*/ 	.word	0x05000002


	//   ....[17]....
        /*0070*/ 	.word	0x05000002


	//   ....[18]....
        /*0074*/ 	.word	0x05000002


	//   ....[19]....
        /*0078*/ 	.word	0x05000002


	//----- nvinfo : EIATTR_COOP_GROUP_INSTR_OFFSETS
	.align		4
.L_572:
        /*007c*/ 	.byte	0x04, 0x28
        /*007e*/ 	.short	(.L_574 - .L_573)


	//   ....[0]....
.L_573:
        /*0080*/ 	.word	0x00015c20


	//   ....[1]....
        /*0084*/ 	.word	0x00015ce0


	//   ....[2]....
        /*0088*/ 	.word	0x00015cf0


	//   ....[3]....
        /*008c*/ 	.word	0x00015d20


	//   ....[4]....
        /*0090*/ 	.word	0x00019ba0


	//   ....[5]....
        /*0094*/ 	.word	0x00019bb0


	//   ....[6]....
        /*0098*/ 	.word	0x00019be0


	//   ....[7]....
        /*009c*/ 	.word	0x00019bf0


	//   ....[8]....
        /*00a0*/ 	.word	0x0001dcd0


	//   ....[9]....
        /*00a4*/ 	.word	0x0001dd00


	//   ....[10]....
        /*00a8*/ 	.word	0x0001dd20


	//   ....[11]....
        /*00ac*/ 	.word	0x0001dd40


	//   ....[12]....
        /*00b0*/ 	.word	0x0001f4f0


	//   ....[13]....
        /*00b4*/ 	.word	0x0001f500


	//   ....[14]....
        /*00b8*/ 	.word	0x0001f530


	//   ....[15]....
        /*00bc*/ 	.word	0x0001f540


	//   ....[16]....
        /*00c0*/ 	.word	0x00021370


	//   ....[17]....
        /*00c4*/ 	.word	0x000213e0


	//   ....[18]....
        /*00c8*/ 	.word	0x00021440


	//   ....[19]....
        /*00cc*/ 	.word	0x000214b0


	//----- nvinfo : EIATTR_EXIT_INSTR_OFFSETS
	.align		4
.L_574:
        /*00d0*/ 	.byte	0x04, 0x1c
        /*00d2*/ 	.short	(.L_576 - .L_575)


	//   ....[0]....
.L_575:
        /*00d4*/ 	.word	0x00000090


	//----- nvinfo : EIATTR_CRS_STACK_SIZE
	.align		4
.L_576:
        /*00d8*/ 	.byte	0x04, 0x1e
        /*00da*/ 	.short	(.L_578 - .L_577)
.L_577:
        /*00dc*/ 	.word	0x00000000


	//----- nvinfo : EIATTR_CBANK_PARAM_SIZE
	.align		4
.L_578:
        /*00e0*/ 	.byte	0x03, 0x19
        /*00e2*/ 	.short	0x01d0


	//----- nvinfo : EIATTR_PARAM_CBANK
	.align		4
        /*00e4*/ 	.byte	0x04, 0x0a
        /*00e6*/ 	.short	(.L_580 - .L_579)
	.align		4
.L_579:
        /*00e8*/ 	.word	index@(.nv.constant0._ZN5flash24flash_fwd_splitkv_kernelI23Flash_fwd_kernel_traitsILi192ELi64ELi64ELi4ELb0ELb0EN7cutlass10bfloat16_tE19Flash_kernel_traitsILi192ELi64ELi64ELi4ES3_EELb1ELb0ELb0ELb0ELb0ELb1ELb0ELb1EEEvNS_16Flash_fwd_paramsE)
        /*00ec*/ 	.short	0x0210
        /*00ee*/ 	.short	0x01d0


	//----- nvinfo : EIATTR_SW_WAR
	.align		4
.L_580:
        /*00f0*/ 	.byte	0x04, 0x36
        /*00f2*/ 	.short	(.L_582 - .L_581)
.L_581:
        /*00f4*/ 	.word	0x00000008
.L_582:


//--------------------- .nv.info._ZN5flash24flash_fwd_splitkv_kernelI23Flash_fwd_kernel_traitsILi192ELi64ELi64ELi4ELb0ELb0EN7cutlass10bfloat16_tE19Flash_kernel_traitsILi192ELi64ELi64ELi4ES3_EELb1ELb0ELb0ELb0ELb0ELb0ELb1ELb0EEEvNS_16Flash_fwd_paramsE --------------------------
	.section	.nv.info._ZN5flash24flash_fwd_splitkv_kernelI23Flash_fwd_kernel_traitsILi192ELi64ELi64ELi4ELb0ELb0EN7cutlass10bfloat16_tE19Flash_kernel_traitsILi192ELi64ELi64ELi4ES3_EELb1ELb0ELb0ELb0ELb0ELb0ELb1ELb0EEEvNS_16Flash_fwd_paramsE,"",@"SHT_CUDA_INFO"
	.sectionflags	@""
	.align	4


	//----- nvinfo : EIATTR_CUDA_API_VERSION
	.align		4
        /*0000*/ 	.byte	0x04, 0x37
        /*0002*/ 	.short	(.L_584 - .L_583)
.L_583:
        /*0004*/ 	.word	0x00000082


	//----- nvinfo : EIATTR_KPARAM_INFO
	.align		4
.L_584:
        /*0008*/ 	.byte	0x04, 0x17
        /*000a*/ 	.short	(.L_586 - .L_585)
.L_585:
        /*000c*/ 	.word	0x00000000
        /*0010*/ 	.short	0x0000
        /*0012*/ 	.short	0x0000
        /*0014*/ 	.byte	0x00, 0xf0, 0x41, 0x07


	//----- nvinfo : EIATTR_SPARSE_MMA_MASK
	.align		4
.L_586:
        /*0018*/ 	.byte	0x03, 0x50
        /*001a*/ 	.short	0x0000


	//----- nvinfo : EIATTR_MAXREG_COUNT
	.align		4
        /*001c*/ 	.byte	0x03, 0x1b
        /*001e*/ 	.short	0x00ff


	//----- nvinfo : EIATTR_NUM_BARRIERS
	.align		4
        /*0020*/ 	.byte	0x02, 0x4c
        /*0022*/ 	.byte	0x01
	.zero		1


	//----- nvinfo : EIATTR_MERCURY_ISA_VERSION
	.align		4
        /*0024*/ 	.byte	0x03, 0x5f
        /*0026*/ 	.short	0x0101


	//----- nvinfo : EIATTR_COOP_GROUP_MASK_REGIDS
	.align		4
        /*0028*/ 	.byte	0x04, 0x29
        /*002a*/ 	.short	(.L_588 - .L_587)


	//   ....[0]....
.L_587:
        /*002c*/ 	.word	0xffffffff


	//   ....[1]....
        /*0030*/ 	.word	0xffffffff


	//   ....[2]....
        /*0034*/ 	.word	0xffffffff


	//   ....[3]....
        /*0038*/ 	.word	0xffffffff


	//   ....[4]....
        /*003c*/ 	.word	0xffffffff


	//   ....[5]....
        /*0040*/ 	.word	0xffffffff


	//   ....[6]....
        /*0044*/ 	.word	0xffffffff


	//   ....[7]....
        /*0048*/ 	.word	0xffffffff


	//   ....[8]....
        /*004c*/ 	.word	0xffffffff


	//   ....[9]....
        /*0050*/ 	.word	0xffffffff


	//   ....[10]....
        /*0054*/ 	.word	0xffffffff


	//   ....[11]....
        /*0058*/ 	.word	0xffffffff


	//   ....[12]....
        /*005c*/ 	.word	0xffffffff


	//   ....[13]....
        /*0060*/ 	.word	0xffffffff


	//   ....[14]....
        /*0064*/ 	.word	0xffffffff


	//   ....[15]....
        /*0068*/ 	.word	0xffffffff


	//----- nvinfo : EIATTR_COOP_GROUP_INSTR_OFFSETS
	.align		4
.L_588:
        /*006c*/ 	.byte	0x04, 0x28
        /*006e*/ 	.short	(.L_590 - .L_589)


	//   ....[0]....
.L_589:
        /*0070*/ 	.word	0x000060d0


	//   ....[1]....
        /*0074*/ 	.word	0x00006100


	//   ....[2]....
        /*0078*/ 	.word	0x00006120


	//   ....[3]....
        /*007c*/ 	.word	0x00006150


	//   ....[4]....
        /*0080*/ 	.word	0x000098d0


	//   ....[5]....
        /*0084*/ 	.word	0x000098e0


	//   ....[6]....
        /*0088*/ 	.word	0x00009910


	//   ....[7]....
        /*008c*/ 	.word	0x00009920


	//   ....[8]....
        /*0090*/ 	.word	0x0000d0f0


	//   ....[9]....
        /*0094*/ 	.word	0x0000d100


	//   ....[10]....
        /*0098*/ 	.word	0x0000d130


	//   ....[11]....
        /*009c*/ 	.word	0x0000d140


	//   ....[12]....
        /*00a0*/ 	.word	0x0000e840


	//   ....[13]....
        /*00a4*/ 	.word	0x0000e880


	//   ....[14]....
        /*00a8*/ 	.word	0x0000e900


	//   ....[15]....
        /*00ac*/ 	.word	0x0000e910


	//----- nvinfo : EIATTR_EXIT_INSTR_OFFSETS
	.align		4
.L_590:
        /*00b0*/ 	.byte	0x04, 0x1c
        /*00b2*/ 	.short	(.L_592 - .L_591)


	//   ....[0]....
.L_591:
        /*00b4*/ 	.word	0x00000440


	//   ....[1]....
        /*00b8*/ 	.word	0x000010d0


	//   ....[2]....
        /*00bc*/ 	.word	0x00001100


	//   ....[3]....
        /*00c0*/ 	.word	0x000100b0


	//   ....[4]....
        /*00c4*/ 	.word	0x00010130


	//   ....[5]....
        /*00c8*/ 	.word	0x00010150


	//----- nvinfo : EIATTR_CRS_STACK_SIZE
	.align		4
.L_592:
        /*00cc*/ 	.byte	0x04, 0x1e
        /*00ce*/ 	.short	(.L_594 - .L_593)
.L_593:
        /*00d0*/ 	.word	0x00000000


	//----- nvinfo : EIATTR_CBANK_PARAM_SIZE
	.align		4
.L_594:
        /*00d4*/ 	.byte	0x03, 0x19
        /*00d6*/ 	.short	0x01d0


	//----- nvinfo : EIATTR_PARAM_CBANK
	.align		4
        /*00d8*/ 	.byte	0x04, 0x0a
        /*00da*/ 	.short	(.L_596 - .L_595)
	.align		4
.L_595:
        /*00dc*/ 	.word	index@(.nv.constant0._ZN5flash24flash_fwd_splitkv_kernelI23Flash_fwd_kernel_traitsILi192ELi64ELi64ELi4ELb0ELb0EN7cutlass10bfloat16_tE19Flash_kernel_traitsILi192ELi64ELi64ELi4ES3_EELb1ELb0ELb0ELb0ELb0ELb0ELb1ELb0EEEvNS_16Flash_fwd_paramsE)
        /*00e0*/ 	.short	0x0210
        /*00e2*/ 	.short	0x01d0


	//----- nvinfo : EIATTR_SW_WAR
	.align		4
.L_596:
        /*00e4*/ 	.byte	0x04, 0x36
        /*00e6*/ 	.short	(.L_598 - .L_597)
.L_597:
        /*00e8*/ 	.word	0x00000008
.L_598:


//--------------------- .nv.info._ZN5flash24flash_fwd_splitkv_kernelI23Flash_fwd_kernel_traitsILi192ELi64ELi64ELi4ELb0ELb0EN7cutlass10bfloat16_tE19Flash_kernel_traitsILi192ELi64ELi64ELi4ES3_EELb1ELb0ELb0ELb0ELb0ELb1ELb1ELb0EEEvNS_16Flash_fwd_paramsE --------------------------
	.section	.nv.info._ZN5flash24flash_fwd_splitkv_kernelI23Flash_fwd_kernel_traitsILi192ELi64ELi64ELi4ELb0ELb0EN7cutlass10bfloat16_tE19Flash_kernel_traitsILi192ELi64ELi64ELi4ES3_EELb1ELb0ELb0ELb0ELb0ELb1ELb1ELb0EEEvNS_16Flash_fwd_paramsE,"",@"SHT_CUDA_INFO"
	.sectionflags	@""
	.align	4


	//----- nvinfo : EIATTR_CUDA_API_VERSION
	.align		4
        /*0000*/ 	.byte	0x04, 0x37
        /*0002*/ 	.short	(.L_600 - .L_599)
.L_599:
        /*0004*/ 	.word	0x00000082


	//----- nvinfo : EIATTR_KPARAM_INFO
	.align		4
.L_600:
        /*0008*/ 	.byte	0x04, 0x17
        /*000a*/ 	.short	(.L_602 - .L_601)
.L_601:
        /*000c*/ 	.word	0x00000000
        /*0010*/ 	.short	0x0000
        /*0012*/ 	.short	0x0000
        /*0014*/ 	.byte	0x00, 0xf0, 0x41, 0x07


	//----- nvinfo : EIATTR_SPARSE_MMA_MASK
	.align		4
.L_602:
        /*0018*/ 	.byte	0x03, 0x50
        /*001a*/ 	.short	0x0000


	//----- nvinfo : EIATTR_MAXREG_COUNT
	.align		4
        /*001c*/ 	.byte	0x03, 0x1b
        /*001e*/ 	.short	0x00ff


	//----- nvinfo : EIATTR_NUM_BARRIERS
	.align		4
        /*0020*/ 	.byte	0x02, 0x4c
        /*0022*/ 	.byte	0x01
	.zero		1


	//----- nvinfo : EIATTR_MERCURY_ISA_VERSION
	.align		4
        /*0024*/ 	.byte	0x03, 0x5f
        /*0026*/ 	.short	0x0101


	//----- nvinfo : EIATTR_COOP_GROUP_MASK_REGIDS
	.align		4
        /*0028*/ 	.byte	0x04, 0x29
        /*002a*/ 	.short	(.L_604 - .L_603)


	//   ....[0]....
.L_603:
        /*002c*/ 	.word	0xffffffff


	//   ....[1]....
        /*0030*/ 	.word	0xffffffff


	//   ....[2]....
        /*0034*/ 	.word	0xffffffff


	//   ....[3]....
        /*0038*/ 	.word	0xffffffff


	//   ....[4]....
        /*003c*/ 	.word	0xffffffff


	//   ....[5]....
        /*0040*/ 	.word	0xffffffff


	//   ....[6]....
        /*0044*/ 	.word	0xffffffff


	//   ....[7]....
        /*0048*/ 	.word	0xffffffff


	//   ....[8]....
        /*004c*/ 	.word	0xffffffff


	//   ....[9]....
        /*0050*/ 	.word	0xffffffff


	//   ....[10]....
        /*0054*/ 	.word	0xffffffff


	//   ....[11]....
        /*0058*/ 	.word	0xffffffff


	//   ....[12]....
        /*005c*/ 	.word	0xffffffff


	//   ....[13]....
        /*0060*/ 	.word	0xffffffff


	//   ....[14]....
        /*0064*/ 	.word	0xffffffff


	//   ....[15]....
        /*0068*/ 	.word	0xffffffff


	//----- nvinfo : EIATTR_COOP_GROUP_INSTR_OFFSETS
	.align		4
.L_604:
        /*006c*/ 	.byte	0x04, 0x28
        /*006e*/ 	.short	(.L_606 - .L_605)


	//   ....[0]....
.L_605:
        /*0070*/ 	.word	0x00006340


	//   ....[1]....
        /*0074*/ 	.word	0x00006400


	//   ....[2]....
        /*0078*/ 	.word	0x00006410


	//   ....[3]....
        /*007c*/ 	.word	0x00006440


	//   ....[4]....
        /*0080*/ 	.word	0x00009f90


	//   ....[5]....
        /*0084*/ 	.word	0x00009fa0


	//   ....[6]....
        /*0088*/ 	.word	0x00009fd0


	//   ....[7]....
        /*008c*/ 	.word	0x00009fe0


	//   ....[8]....
        /*0090*/ 	.word	0x0000dc00


	//   ....[9]....
        /*0094*/ 	.word	0x0000dc10


	//   ....[10]....
        /*0098*/ 	.word	0x0000dc40


	//   ....[11]....
        /*009c*/ 	.word	0x0000dc50


	//   ....[12]....
        /*00a0*/ 	.word	0x0000f330


	//   ....[13]....
        /*00a4*/ 	.word	0x0000f370


	//   ....[14]....
        /*00a8*/ 	.word	0x0000f400


	//   ....[15]....
        /*00ac*/ 	.word	0x0000f410


	//----- nvinfo : EIATTR_EXIT_INSTR_OFFSETS
	.align		4
.L_606:
        /*00b0*/ 	.byte	0x04, 0x1c
        /*00b2*/ 	.short	(.L_608 - .L_607)


	//   ....[0]....
.L_607:
        /*00b4*/ 	.word	0x00000440


	//   ....[1]....
        /*00b8*/ 	.word	0x000010d0


	//   ....[2]....
        /*00bc*/ 	.word	0x00001100


	//   ....[3]....
        /*00c0*/ 	.word	0x00010ba0


	//   ....[4]....
        /*00c4*/ 	.word	0x00010c20


	//   ....[5]....
        /*00c8*/ 	.word	0x00010c40


	//----- nvinfo : EIATTR_CRS_STACK_SIZE
	.align		4
.L_608:
        /*00cc*/ 	.byte	0x04, 0x1e
        /*00ce*/ 	.short	(.L_610 - .L_609)
.L_609:
        /*00d0*/ 	.word	0x00000000


	//----- nvinfo : EIATTR_CBANK_PARAM_SIZE
	.align		4
.L_610:
        /*00d4*/ 	.byte	0x03, 0x19
        /*00d6*/ 	.short	0x01d0


	//----- nvinfo : EIATTR_PARAM_CBANK
	.align		4
        /*00d8*/ 	.byte	0x04, 0x0a
        /*00da*/ 	.short	(.L_612 - .L_611)
	.align		4
.L_611:
        /*00dc*/ 	.word	index@(.nv.constant0._ZN5flash24flash_fwd_splitkv_kernelI23Flash_fwd_kernel_traitsILi192ELi64ELi64ELi4ELb0ELb0EN7cutlass10bfloat16_tE19Flash_kernel_traitsILi192ELi64ELi64ELi4ES3_EELb1ELb0ELb0ELb0ELb0ELb1ELb1ELb0EEEvNS_16Flash_fwd_paramsE)
        /*00e0*/ 	.short	0x0210
        /*00e2*/ 	.short	0x01d0


	//----- nvinfo : EIATTR_SW_WAR
	.align		4
.L_612:
        /*00e4*/ 	.byte	0x04, 0x36
        /*00e6*/ 	.short	(.L_614 - .L_613)
.L_613:
        /*00e8*/ 	.word	0x00000008
.L_614:


//--------------------- .nv.info._ZN5flash24flash_fwd_splitkv_kernelI23Flash_fwd_kernel_traitsILi192ELi64ELi64ELi4ELb0ELb0EN7cutlass10bfloat16_tE19Flash_kernel_traitsILi192ELi64ELi64ELi4ES3_EELb1ELb0ELb0ELb0ELb0ELb0ELb1ELb1EEEvNS_16Flash_fwd_paramsE --------------------------
	.section	.nv.info._ZN5flash24flash_fwd_splitkv_kernelI23Flash_fwd_kernel_traitsILi192ELi64ELi64ELi4ELb0ELb0EN7cutlass10bfloat16_tE19Flash_kernel_traitsILi192ELi64ELi64ELi4ES3_EELb1ELb0ELb0ELb0ELb0ELb0ELb1ELb1EEEvNS_16Flash_fwd_paramsE,"",@"SHT_CUDA_INFO"
	.sectionflags	@""
	.align	4


	//----- nvinfo : EIATTR_CUDA_API_VERSION
	.align		4
        /*0000*/ 	.byte	0x04, 0x37
        /*0002*/ 	.short	(.L_616 - .L_615)
.L_615:
        /*0004*/ 	.word	0x00000082


	//----- nvinfo : EIATTR_KPARAM_INFO
	.align		4
.L_616:
        /*0008*/ 	.byte	0x04, 0x17
        /*000a*/ 	.short	(.L_618 - .L_617)
.L_617:
        /*000c*/ 	.word	0x00000000
        /*0010*/ 	.short	0x0000
        /*0012*/ 	.short	0x0000
        /*0014*/ 	.byte	0x00, 0xf0, 0x41, 0x07


	//----- nvinfo : EIATTR_SPARSE_MMA_MASK
	.align		4
.L_618:
        /*0018*/ 	.byte	0x03, 0x50
        /*001a*/ 	.short	0x0000


	//----- nvinfo : EIATTR_MAXREG_COUNT
	.align		4
        /*001c*/ 	.byte	0x03, 0x1b
        /*001e*/ 	.short	0x00ff


	//----- nvinfo : EIATTR_NUM_BARRIERS
	.align		4
        /*0020*/ 	.byte	0x02, 0x4c
        /*0022*/ 	.byte	0x01
	.zero		1


	//----- nvinfo : EIATTR_MERCURY_ISA_VERSION
	.align		4
        /*0024*/ 	.byte	0x03, 0x5f
        /*0026*/ 	.short	0x0101


	//----- nvinfo : EIATTR_COOP_GROUP_MASK_REGIDS
	.align		4
        /*0028*/ 	.byte	0x04, 0x29
        /*002a*/ 	.short	(.L_620 - .L_619)


	//   ....[0]....
.L_619:
        /*002c*/ 	.word	0xffffffff


	//   ....[1]....
        /*0030*/ 	.word	0xffffffff


	//   ....[2]....
        /*0034*/ 	.word	0xffffffff


	//   ....[3]....
        /*0038*/ 	.word	0xffffffff


	//   ....[4]....
        /*003c*/ 	.word	0xffffffff


	//   ....[5]....
        /*0040*/ 	.word	0xffffffff


	//   ....[6]....
        /*0044*/ 	.word	0xffffffff


	//   ....[7]....
        /*0048*/ 	.word	0xffffffff


	//   ....[8]....
        /*004c*/ 	.word	0xffffffff


	//   ....[9]....
        /*0050*/ 	.word	0xffffffff


	//   ....[10]....
        /*0054*/ 	.word	0xffffffff


	//   ....[11]....
        /*0058*/ 	.word	0xffffffff


	//   ....[12]....
        /*005c*/ 	.word	0xffffffff


	//   ....[13]....
        /*0060*/ 	.word	0xffffffff


	//   ....[14]....
        /*0064*/ 	.word	0xffffffff


	//   ....[15]....
        /*0068*/ 	.word	0xffffffff


	//   ....[16]....
        /*006c*/ 	.word	0x0500000b


	//   ....[17]....
        /*0070*/ 	.word	0x0500000b


	//   ....[18]....
        /*0074*/ 	.word	0x0500000b


	//   ....[19]....
        /*0078*/ 	.word	0x0500000b


	//----- nvinfo : EIATTR_COOP_GROUP_INSTR_OFFSETS
	.align		4
.L_620:
        /*007c*/ 	.byte	0x04, 0x28
        /*007e*/ 	.short	(.L_622 - .L_621)


	//   ....[0]....
.L_621:
        /*0080*/ 	.word	0x00015b90


	//   ....[1]....
        /*0084*/ 	.word	0x00015be0


	//   ....[2]....
        /*0088*/ 	.word	0x00015c00


	//   ....[3]....
        /*008c*/ 	.word	0x00015c20


	//   ....[4]....
        /*0090*/ 	.word	0x00019690


	//   ....[5]....
        /*0094*/ 	.word	0x000196a0


	//   ....[6]....
        /*0098*/ 	.word	0x000196d0


	//   ....[7]....
        /*009c*/ 	.word	0x000196e0


	//   ....[8]....
        /*00a0*/ 	.word	0x0001d3a0


	//   ....[9]....
        /*00a4*/ 	.word	0x0001d3c0


	//   ....[10]....
        /*00a8*/ 	.word	0x0001d3e0


	//   ....[11]....
        /*00ac*/ 	.word	0x0001d400


	//   ....[12]....
        /*00b0*/ 	.word	0x0001ec10


	//   ....[13]....
        /*00b4*/ 	.word	0x0001ec20


	//   ....[14]....
        /*00b8*/ 	.word	0x0001ec50


	//   ....[15]....
        /*00bc*/ 	.word	0x0001ec60


	//   ....[16]....
        /*00c0*/ 	.word	0x00020800


	//   ....[17]....
        /*00c4*/ 	.word	0x00020870


	//   ....[18]....
        /*00c8*/ 	.word	0x000208d0


	//   ....[19]....
        /*00cc*/ 	.word	0x00020940


	//----- nvinfo : EIATTR_EXIT_INSTR_OFFSETS
	.align		4
.L_622:
        /*00d0*/ 	.byte	0x04, 0x1c
        /*00d2*/ 	.short	(.L_624 - .L_623)


	//   ....[0]....
.L_623:
        /*00d4*/ 	.word	0x000001f0


	//----- nvinfo : EIATTR_CRS_STACK_SIZE
	.align		4
.L_624:
        /*00d8*/ 	.byte	0x04, 0x1e
        /*00da*/ 	.short	(.L_626 - .L_625)
.L_625:
        /*00dc*/ 	.word	0x00000000


	//----- nvinfo : EIATTR_CBANK_PARAM_SIZE
	.align		4
.L_626:
        /*00e0*/ 	.byte	0x03, 0x19
        /*00e2*/ 	.short	0x01d0


	//----- nvinfo : EIATTR_PARAM_CBANK
	.align		4
        /*00e4*/ 	.byte	0x04, 0x0a
        /*00e6*/ 	.short	(.L_628 - .L_627)
	.align		4
.L_627:
        /*00e8*/ 	.word	index@(.nv.constant0._ZN5flash24flash_fwd_splitkv_kernelI23Flash_fwd_kernel_traitsILi192ELi64ELi64ELi4ELb0ELb0EN7cutlass10bfloat16_tE19Flash_kernel_traitsILi192ELi64ELi64ELi4ES3_EELb1ELb0ELb0ELb0ELb0ELb0ELb1ELb1EEEvNS_16Flash_fwd_paramsE)
        /*00ec*/ 	.short	0x0210
        /*00ee*/ 	.short	0x01d0


	//----- nvinfo : EIATTR_SW_WAR
	.align		4
.L_628:
        /*00f0*/ 	.byte	0x04, 0x36
        /*00f2*/ 	.short	(.L_630 - .L_629)
.L_629:
        /*00f4*/ 	.word	0x00000008
.L_630:


//--------------------- .nv.info._ZN5flash24flash_fwd_splitkv_kernelI23Flash_fwd_kernel_traitsILi192ELi64ELi64ELi4ELb0ELb0EN7cutlass10bfloat16_tE19Flash_kernel_traitsILi192ELi64ELi64ELi4ES3_EELb1ELb0ELb0ELb0ELb0ELb1ELb1ELb1EEEvNS_16Flash_fwd_paramsE --------------------------
	.section	.nv.info._ZN5flash24flash_fwd_splitkv_kernelI23Flash_fwd_kernel_traitsILi192ELi64ELi64ELi4ELb0ELb0EN7cutlass10bfloat16_tE19Flash_kernel_traitsILi192ELi64ELi64ELi4ES3_EELb1ELb0ELb0ELb0ELb0ELb1ELb1ELb1EEEvNS_16Flash_fwd_paramsE,"",@"SHT_CUDA_INFO"
	.sectionflags	@""
	.align	4


	//----- nvinfo : EIATTR_CUDA_API_VERSION
	.align		4
        /*0000*/ 	.byte	0x04, 0x37
        /*0002*/ 	.short	(.L_632 - .L_631)
.L_631:
        /*0004*/ 	.word	0x00000082


	//----- nvinfo : EIATTR_KPARAM_INFO
	.align		4
.L_632:
        /*0008*/ 	.byte	0x04, 0x17
        /*000a*/ 	.short	(.L_634 - .L_633)
.L_633:
        /*000c*/ 	.word	0x00000000
        /*0010*/ 	.short	0x0000
        /*0012*/ 	.short	0x0000
        /*0014*/ 	.byte	0x00, 0xf0, 0x41, 0x07


	//----- nvinfo : EIATTR_SPARSE_MMA_MASK
	.align		4
.L_634:
        /*0018*/ 	.byte	0x03, 0x50
        /*001a*/ 	.short	0x0000


	//----- nvinfo : EIATTR_MAXREG_COUNT
	.align		4
        /*001c*/ 	.byte	0x03, 0x1b
        /*001e*/ 	.short	0x00ff


	//----- nvinfo : EIATTR_NUM_BARRIERS
	.align		4
        /*0020*/ 	.byte	0x02, 0x4c
        /*0022*/ 	.byte	0x01
	.zero		1


	//----- nvinfo : EIATTR_MERCURY_ISA_VERSION
	.align		4
        /*0024*/ 	.byte	0x03, 0x5f
        /*0026*/ 	.short	0x0101


	//----- nvinfo : EIATTR_COOP_GROUP_MASK_REGIDS
	.align		4
        /*0028*/ 	.byte	0x04, 0x29
        /*002a*/ 	.short	(.L_636 - .L_635)


	//   ....[0]....
.L_635:
        /*002c*/ 	.word	0xffffffff


	//   ....[1]....
        /*0030*/ 	.word	0xffffffff


	//   ....[2]....
        /*0034*/ 	.word	0xffffffff


	//   ....[3]....
        /*0038*/ 	.word	0xffffffff


	//   ....[4]....
        /*003c*/ 	.word	0xffffffff


	//   ....[5]....
        /*0040*/ 	.word	0xffffffff


	//   ....[6]....
        /*0044*/ 	.word	0xffffffff


	//   ....[7]....
        /*0048*/ 	.word	0xffffffff


	//   ....[8]....
        /*004c*/ 	.word	0xffffffff


	//   ....[9]....
        /*0050*/ 	.word	0xffffffff


	//   ....[10]....
        /*0054*/ 	.word	0xffffffff


	//   ....[11]....
        /*0058*/ 	.word	0xffffffff


	//   ....[12]....
        /*005c*/ 	.word	0xffffffff


	//   ....[13]....
        /*0060*/ 	.word	0xffffffff


	//   ....[14]....
        /*0064*/ 	.word	0xffffffff


	//   ....[15]....
        /*0068*/ 	.word	0xffffffff


	//   ....[16]....
        /*006c*/ 	.word	0x0500000b


	//   ....[17]....
        /*0070*/ 	.word	0x0500000b


	//   ....[18]....
        /*0074*/ 	.word	0x0500000b


	//   ....[19]....
        /*0078*/ 	.word	0x0500000b


	//----- nvinfo : EIATTR_COOP_GROUP_INSTR_OFFSETS
	.align		4
.L_636:
        /*007c*/ 	.byte	0x04, 0x28
        /*007e*/ 	.short	(.L_638 - .L_637)


	//   ....[0]....
.L_637:
        /*0080*/ 	.word	0x00015fa0


	//   ....[1]....
        /*0084*/ 	.word	0x00016060


	//   ....[2]....
        /*0088*/ 	.word	0x00016070


	//   ....[3]....
        /*008c*/ 	.word	0x000160a0


	//   ....[4]....
        /*0090*/ 	.word	0x00019f20


	//   ....[5]....
        /*0094*/ 	.word	0x00019f30


	//   ....[6]....
        /*0098*/ 	.word	0x00019f60


	//   ....[7]....
        /*009c*/ 	.word	0x00019f70


	//   ....[8]....
        /*00a0*/ 	.word	0x0001e060


	//   ....[9]....
        /*00a4*/ 	.word	0x0001e090


	//   ....[10]....
        /*00a8*/ 	.word	0x0001e0b0


	//   ....[11]....
        /*00ac*/ 	.word	0x0001e0d0


	//   ....[12]....
        /*00b0*/ 	.word	0x0001f900


	//   ....[13]....
        /*00b4*/ 	.word	0x0001f910


	//   ....[14]....
        /*00b8*/ 	.word	0x0001f940


	//   ....[15]....
        /*00bc*/ 	.word	0x0001f950


	//   ....[16]....
        /*00c0*/ 	.word	0x000214f0


	//   ....[17]....
        /*00c4*/ 	.word	0x00021560


	//   ....[18]....
        /*00c8*/ 	.word	0x000215c0


	//   ....[19]....
        /*00cc*/ 	.word	0x00021630


	//----- nvinfo : EIATTR_EXIT_INSTR_OFFSETS
	.align		4
.L_638:
        /*00d0*/ 	.byte	0x04, 0x1c
        /*00d2*/ 	.short	(.L_640 - .L_639)


	//   ....[0]....
.L_639:
        /*00d4*/ 	.word	0x000001f0


	//----- nvinfo : EIATTR_CRS_STACK_SIZE
	.align		4
.L_640:
        /*00d8*/ 	.byte	0x04, 0x1e
        /*00da*/ 	.short	(.L_642 - .L_641)
.L_641:
        /*00dc*/ 	.word	0x00000000


	//----- nvinfo : EIATTR_CBANK_PARAM_SIZE
	.align		4
.L_642:
        /*00e0*/ 	.byte	0x03, 0x19
        /*00e2*/ 	.short	0x01d0


	//----- nvinfo : EIATTR_PARAM_CBANK
	.align		4
        /*00e4*/ 	.byte	0x04, 0x0a
        /*00e6*/ 	.short	(.L_644 - .L_643)
	.align		4
.L_643:
        /*00e8*/ 	.word	index@(.nv.constant0._ZN5flash24flash_fwd_splitkv_kernelI23Flash_fwd_kernel_traitsILi192ELi64ELi64ELi4ELb0ELb0EN7cutlass10bfloat16_tE19Flash_kernel_traitsILi192ELi64ELi64ELi4ES3_EELb1ELb0ELb0ELb0ELb0ELb1ELb1ELb1EEEvNS_16Flash_fwd_paramsE)
        /*00ec*/ 	.short	0x0210
        /*00ee*/ 	.short	0x01d0


	//----- nvinfo : EIATTR_SW_WAR
	.align		4
.L_644:
        /*00f0*/ 	.byte	0x04, 0x36
        /*00f2*/ 	.short	(.L_646 - .L_645)
.L_645:
        /*00f4*/ 	.word	0x00000008
.L_646:


//--------------------- .nv.info._ZN5flash24flash_fwd_splitkv_kernelI23Flash_fwd_kernel_traitsILi192ELi64ELi64ELi4ELb0ELb0EN7cutlass10bfloat16_tE19Flash_kernel_traitsILi192ELi64ELi64ELi4ES3_EELb1ELb0ELb0ELb0ELb1ELb0ELb0ELb0EEEvNS_16Flash_fwd_paramsE --------------------------
	.section	.nv.info._ZN5flash24flash_fwd_splitkv_kernelI23Flash_fwd_kernel_traitsILi192ELi64ELi64ELi4ELb0ELb0EN7cutlass10bfloat16_tE19Flash_kernel_traitsILi192ELi64ELi64ELi4ES3_EELb1ELb0ELb0ELb0ELb1ELb0ELb0ELb0EEEvNS_16Flash_fwd_paramsE,"",@"SHT_CUDA_INFO"
	.sectionflags	@""
	.align	4


	//----- nvinfo : EIATTR_CUDA_API_VERSION
	.align		4
        /*0000*/ 	.byte	0x04, 0x37
        /*0002*/ 	.short	(.L_648 - .L_647)
.L_647:
        /*0004*/ 	.word	0x00000082


	//----- nvinfo : EIATTR_KPARAM_INFO
	.align		4
.L_648:
        /*0008*/ 	.byte	0x04, 0x17
        /*000a*/ 	.short	(.L_650 - .L_649)
.L_649:
        /*000c*/ 	.word	0x00000000
        /*0010*/ 	.short	0x0000
        /*0012*/ 	.short	0x0000
        /*0014*/ 	.byte	0x00, 0xf0, 0x41, 0x07


	//----- nvinfo : EIATTR_SPARSE_MMA_MASK
	.align		4
.L_650:
        /*0018*/ 	.byte	0x03, 0x50
        /*001a*/ 	.short	0x0000


	//----- nvinfo : EIATTR_MAXREG_COUNT
	.align		4
        /*001c*/ 	.byte	0x03, 0x1b
        /*001e*/ 	.short	0x00ff


	//----- nvinfo : EIATTR_NUM_BARRIERS
	.align		4
        /*0020*/ 	.byte	0x02, 0x4c
        /*0022*/ 	.byte	0x01
	.zero		1


	//----- nvinfo : EIATTR_MERCURY_ISA_VERSION
	.align		4
        /*0024*/ 	.byte	0x03, 0x5f
        /*0026*/ 	.short	0x0101


	//----- nvinfo : EIATTR_COOP_GROUP_MASK_REGIDS
	.align		4
        /*0028*/ 	.byte	0x04, 0x29
        /*002a*/ 	.short	(.L_652 - .L_651)


	//   ....[0]....
.L_651:
        /*002c*/ 	.word	0xffffffff


	//   ....[1]....
        /*0030*/ 	.word	0xffffffff


	//   ....[2]....
        /*0034*/ 	.word	0xffffffff


	//   ....[3]....
        /*0038*/ 	.word	0xffffffff


	//   ....[4]....
        /*003c*/ 	.word	0xffffffff


	//   ....[5]....
        /*0040*/ 	.word	0xffffffff


	//   ....[6]....
        /*0044*/ 	.word	0xffffffff


	//   ....[7]....
        /*0048*/ 	.word	0xffffffff


	//   ....[8]....
        /*004c*/ 	.word	0xffffffff


	//   ....[9]....
        /*0050*/ 	.word	0xffffffff


	//   ....[10]....
        /*0054*/ 	.word	0xffffffff


	//   ....[11]....
        /*0058*/ 	.word	0xffffffff


	//   ....[12]....
        /*005c*/ 	.word	0xffffffff


	//   ....[13]....
        /*0060*/ 	.word	0xffffffff


	//   ....[14]....
        /*0064*/ 	.word	0xffffffff


	//   ....[15]....
        /*0068*/ 	.word	0xffffffff


	//----- nvinfo : EIATTR_COOP_GROUP_INSTR_OFFSETS
	.align		4
.L_652:
        /*006c*/ 	.byte	0x04, 0x28
        /*006e*/ 	.short	(.L_654 - .L_653)


	//   ....[0]....
.L_653:
        /*0070*/ 	.word	0x00004340


	//   ....[1]....
        /*0074*/ 	.word	0x00004360


	//   ....[2]....
        /*0078*/ 	.word	0x00004400


	//   ....[3]....
        /*007c*/ 	.word	0x00004410


	//   ....[4]....
        /*0080*/ 	.word	0x000071f0


	//   ....[5]....
        /*0084*/ 	.word	0x00007200


	//   ....[6]....
        /*0088*/ 	.word	0x00007230


	//   ....[7]....
        /*008c*/ 	.word	0x00007240


	//   ....[8]....
        /*0090*/ 	.word	0x0000a1d0


	//   ....[9]....
        /*0094*/ 	.word	0x0000a1f0


	//   ....[10]....
        /*0098*/ 	.word	0x0000a220


	//   ....[11]....
        /*009c*/ 	.word	0x0000a230


	//   ....[12]....
        /*00a0*/ 	.word	0x0000b940


	//   ....[13]....
        /*00a4*/ 	.word	0x0000b980


	//   ....[14]....
        /*00a8*/ 	.word	0x0000b9e0


	//   ....[15]....
        /*00ac*/ 	.word	0x0000b9f0


	//----- nvinfo : EIATTR_EXIT_INSTR_OFFSETS
	.align		4
.L_654:
        /*00b0*/ 	.byte	0x04, 0x1c
        /*00b2*/ 	.short	(.L_656 - .L_655)


	//   ....[0]....
.L_655:
        /*00b4*/ 	.word	0x00000320


	//   ....[1]....
        /*00b8*/ 	.word	0x00000c50


	//   ....[2]....
        /*00bc*/ 	.word	0x00000c80


	//   ....[3]....
        /*00c0*/ 	.word	0x0000d280


	//   ....[4]....
        /*00c4*/ 	.word	0x0000d370


	//----- nvinfo : EIATTR_CRS_STACK_SIZE
	.align		4
.L_656:
        /*00c8*/ 	.byte	0x04, 0x1e
        /*00ca*/ 	.short	(.L_658 - .L_657)
.L_657:
        /*00cc*/ 	.word	0x00000000


	//----- nvinfo : EIATTR_CBANK_PARAM_SIZE
	.align		4
.L_658:
        /*00d0*/ 	.byte	0x03, 0x19
        /*00d2*/ 	.short	0x01d0


	//----- nvinfo : EIATTR_PARAM_CBANK
	.align		4
        /*00d4*/ 	.byte	0x04, 0x0a
        /*00d6*/ 	.short	(.L_660 - .L_659)
	.align		4
.L_659:
        /*00d8*/ 	.word	index@(.nv.constant0._ZN5flash24flash_fwd_splitkv_kernelI23Flash_fwd_kernel_traitsILi192ELi64ELi64ELi4ELb0ELb0EN7cutlass10bfloat16_tE19Flash_kernel_traitsILi192ELi64ELi64ELi4ES3_EELb1ELb0ELb0ELb0ELb1ELb0ELb0ELb0EEEvNS_16Flash_fwd_paramsE)
        /*00dc*/ 	.short	0x0210
        /*00de*/ 	.short	0x01d0


	//----- nvinfo : EIATTR_SW_WAR
	.align		4
.L_660:
        /*00e0*/ 	.byte	0x04, 0x36
        /*00e2*/ 	.short	(.L_662 - .L_661)
.L_661:
        /*00e4*/ 	.word	0x00000008
.L_662:


//--------------------- .nv.info._ZN5flash24flash_fwd_splitkv_kernelI23Flash_fwd_kernel_traitsILi192ELi64ELi64ELi4ELb0ELb0EN7cutlass10bfloat16_tE19Flash_kernel_traitsILi192ELi64ELi64ELi4ES3_EELb1ELb0ELb0ELb0ELb1ELb1ELb0ELb0EEEvNS_16Flash_fwd_paramsE --------------------------
	.section	.nv.info._ZN5flash24flash_fwd_splitkv_kernelI23Flash_fwd_kernel_traitsILi192ELi64ELi64ELi4ELb0ELb0EN7cutlass10bfloat16_tE19Flash_kernel_traitsILi192ELi64ELi64ELi4ES3_EELb1ELb0ELb0ELb0ELb1ELb1ELb0ELb0EEEvNS_16Flash_fwd_paramsE,"",@"SHT_CUDA_INFO"
	.sectionflags	@""
	.align	4


	//----- nvinfo : EIATTR_CUDA_API_VERSION
	.align		4
        /*0000*/ 	.byte	0x04, 0x37
        /*0002*/ 	.short	(.L_664 - .L_663)
.L_663:
        /*0004*/ 	.word	0x00000082


	//----- nvinfo : EIATTR_KPARAM_INFO
	.align		4
.L_664:
        /*0008*/ 	.byte	0x04, 0x17
        /*000a*/ 	.short	(.L_666 - .L_665)
.L_665:
        /*000c*/ 	.word	0x00000000
        /*0010*/ 	.short	0x0000
        /*0012*/ 	.short	0x0000
        /*0014*/ 	.byte	0x00, 0xf0, 0x41, 0x07


	//----- nvinfo : EIATTR_SPARSE_MMA_MASK
	.align		4
.L_666:
        /*0018*/ 	.byte	0x03, 0x50
        /*001a*/ 	.short	0x0000


	//----- nvinfo : EIATTR_MAXREG_COUNT
	.align		4
        /*001c*/ 	.byte	0x03, 0x1b
        /*001e*/ 	.short	0x00ff


	//----- nvinfo : EIATTR_NUM_BARRIERS
	.align		4
        /*0020*/ 	.byte	0x02, 0x4c
        /*0022*/ 	.byte	0x01
	.zero		1


	//----- nvinfo : EIATTR_MERCURY_ISA_VERSION
	.align		4
        /*0024*/ 	.byte	0x03, 0x5f
        /*0026*/ 	.short	0x0101


	//----- nvinfo : EIATTR_COOP_GROUP_MASK_REGIDS
	.align		4
        /*0028*/ 	.byte	0x04, 0x29
        /*002a*/ 	.short	(.L_668 - .L_667)


	//   ....[0]....
.L_667:
        /*002c*/ 	.word	0xffffffff


	//   ....[1]....
        /*0030*/ 	.word	0xffffffff


	//   ....[2]....
        /*0034*/ 	.word	0xffffffff


	//   ....[3]....
        /*0038*/ 	.word	0xffffffff


	//   ....[4]....
        /*003c*/ 	.word	0xffffffff


	//   ....[5]....
        /*0040*/ 	.word	0xffffffff


	//   ....[6]....
        /*0044*/ 	.word	0xffffffff


	//   ....[7]....
        /*0048*/ 	.word	0xffffffff


	//   ....[8]....
        /*004c*/ 	.word	0xffffffff


	//   ....[9]....
        /*0050*/ 	.word	0xffffffff


	//   ....[10]....
        /*0054*/ 	.word	0xffffffff


	//   ....[11]....
        /*0058*/ 	.word	0xffffffff


	//   ....[12]....
        /*005c*/ 	.word	0xffffffff


	//   ....[13]....
        /*0060*/ 	.word	0xffffffff


	//   ....[14]....
        /*0064*/ 	.word	0xffffffff


	//   ....[15]....
        /*0068*/ 	.word	0xffffffff


	//----- nvinfo : EIATTR_COOP_GROUP_INSTR_OFFSETS
	.align		4
.L_668:
        /*006c*/ 	.byte	0x04, 0x28
        /*006e*/ 	.short	(.L_670 - .L_669)


	//   ....[0]....
.L_669:
        /*0070*/ 	.word	0x000046f0


	//   ....[1]....
        /*0074*/ 	.word	0x00004710


	//   ....[2]....
        /*0078*/ 	.word	0x000047b0


	//   ....[3]....
        /*007c*/ 	.word	0x000047c0


	//   ....[4]....
        /*0080*/ 	.word	0x000079b0


	//   ....[5]....
        /*0084*/ 	.word	0x000079c0


	//   ....[6]....
        /*0088*/ 	.word	0x000079f0


	//   ....[7]....
        /*008c*/ 	.word	0x00007a00


	//   ....[8]....
        /*0090*/ 	.word	0x0000ada0


	//   ....[9]....
        /*0094*/ 	.word	0x0000adb0


	//   ....[10]....
        /*0098*/ 	.word	0x0000adf0


	//   ....[11]....
        /*009c*/ 	.word	0x0000ae00


	//   ....[12]....
        /*00a0*/ 	.word	0x0000c4e0


	//   ....[13]....
        /*00a4*/ 	.word	0x0000c520


	//   ....[14]....
        /*00a8*/ 	.word	0x0000c580


	//   ....[15]....
        /*00ac*/ 	.word	0x0000c590


	//----- nvinfo : EIATTR_EXIT_INSTR_OFFSETS
	.align		4
.L_670:
        /*00b0*/ 	.byte	0x04, 0x1c
        /*00b2*/ 	.short	(.L_672 - .L_671)


	//   ....[0]....
.L_671:
        /*00b4*/ 	.word	0x00000320


	//   ....[1]....
        /*00b8*/ 	.word	0x00000c50


	//   ....[2]....
        /*00bc*/ 	.word	0x00000c80


	//   ....[3]....
        /*00c0*/ 	.word	0x0000de20


	//   ....[4]....
        /*00c4*/ 	.word	0x0000df10


	//----- nvinfo : EIATTR_CRS_STACK_SIZE
	.align		4
.L_672:
        /*00c8*/ 	.byte	0x04, 0x1e
        /*00ca*/ 	.short	(.L_674 - .L_673)
.L_673:
        /*00cc*/ 	.word	0x00000000


	//----- nvinfo : EIATTR_CBANK_PARAM_SIZE
	.align		4
.L_674:
        /*00d0*/ 	.byte	0x03, 0x19
        /*00d2*/ 	.short	0x01d0


	//----- nvinfo : EIATTR_PARAM_CBANK
	.align		4
        /*00d4*/ 	.byte	0x04, 0x0a
        /*00d6*/ 	.short	(.L_676 - .L_675)
	.align		4
.L_675:
        /*00d8*/ 	.word	index@(.nv.constant0._ZN5flash24flash_fwd_splitkv_kernelI23Flash_fwd_kernel_traitsILi192ELi64ELi64ELi4ELb0ELb0EN7cutlass10bfloat16_tE19Flash_kernel_traitsILi192ELi64ELi64ELi4ES3_EELb1ELb0ELb0ELb0ELb1ELb1ELb0ELb0EEEvNS_16Flash_fwd_paramsE)
        /*00dc*/ 	.short	0x0210
        /*00de*/ 	.short	0x01d0


	//----- nvinfo : EIATTR_SW_WAR
	.align		4
.L_676:
        /*00e0*/ 	.byte	0x04, 0x36
        /*00e2*/ 	.short	(.L_678 - .L_677)
.L_677:
        /*00e4*/ 	.word	0x00000008
.L_678:


//--------------------- .nv.info._ZN5flash24flash_fwd_splitkv_kernelI23Flash_fwd_kernel_traitsILi192ELi64ELi64ELi4ELb0ELb0EN7cutlass10bfloat16_tE19Flash_kernel_traitsILi192ELi64ELi64ELi4ES3_EELb1ELb0ELb1ELb0ELb0ELb0ELb0ELb0EEEvNS_16Flash_fwd_paramsE --------------------------
	.section	.nv.info._ZN5flash24flash_fwd_splitkv_kernelI23Flash_fwd_kernel_traitsILi192ELi64ELi64ELi4ELb0ELb0EN7cutlass10bfloat16_tE19Flash_kernel_traitsILi192ELi64ELi64ELi4ES3_EELb1ELb0ELb1ELb0ELb0ELb0ELb0ELb0EEEvNS_16Flash_fwd_paramsE,"",@"SHT_CUDA_INFO"
	.sectionflags	@""
	.align	4


	//----- nvinfo : EIATTR_CUDA_API_VERSION
	.align		4
        /*0000*/ 	.byte	0x04, 0x37
        /*0002*/ 	.short	(.L_680 - .L_679)
.L_679:
        /*0004*/ 	.word	0x00000082


	//----- nvinfo : EIATTR_KPARAM_INFO
	.align		4
.L_680:
        /*0008*/ 	.byte	0x04, 0x17
        /*000a*/ 	.short	(.L_682 - .L_681)
.L_681:
        /*000c*/ 	.word	0x00000000
        /*0010*/ 	.short	0x0000
        /*0012*/ 	.short	0x0000
        /*0014*/ 	.byte	0x00, 0xf0, 0x41, 0x07


	//----- nvinfo : EIATTR_SPARSE_MMA_MASK
	.align		4
.L_682:
        /*0018*/ 	.byte	0x03, 0x50
        /*001a*/ 	.short	0x0000


	//----- nvinfo : EIATTR_MAXREG_COUNT
	.align		4
        /*001c*/ 	.byte	0x03, 0x1b
        /*001e*/ 	.short	0x00ff


	//----- nvinfo : EIATTR_NUM_BARRIERS
	.align		4
        /*0020*/ 	.byte	0x02, 0x4c
        /*0022*/ 	.byte	0x01
	.zero		1


	//----- nvinfo : EIATTR_MERCURY_ISA_VERSION
	.align		4
        /*0024*/ 	.byte	0x03, 0x5f
        /*0026*/ 	.short	0x0101


	//----- nvinfo : EIATTR_COOP_GROUP_MASK_REGIDS
	.align		4
        /*0028*/ 	.byte	0x04, 0x29
        /*002a*/ 	.short	(.L_684 - .L_683)


	//   ....[0]....
.L_683:
        /*002c*/ 	.word	0xffffffff


	//   ....[1]....
        /*0030*/ 	.word	0xffffffff


	//   ....[2]....
        /*0034*/ 	.word	0xffffffff


	//   ....[3]....
        /*0038*/ 	.word	0xffffffff


	//   ....[4]....
        /*003c*/ 	.word	0xffffffff


	//   ....[5]....
        /*0040*/ 	.word	0xffffffff


	//   ....[6]....
        /*0044*/ 	.word	0xffffffff


	//   ....[7]....
        /*0048*/ 	.word	0xffffffff


	//   ....[8]....
        /*004c*/ 	.word	0xffffffff


	//   ....[9]....
        /*0050*/ 	.word	0xffffffff


	//   ....[10]....
        /*0054*/ 	.word	0xffffffff


	//   ....[11]....
        /*0058*/ 	.word	0xffffffff


	//   ....[12]....
        /*005c*/ 	.word	0xffffffff


	//   ....[13]....
        /*0060*/ 	.word	0xffffffff


	//   ....[14]....
        /*0064*/ 	.word	0xffffffff


	//   ....[15]....
        /*0068*/ 	.word	0xffffffff


	//----- nvinfo : EIATTR_COOP_GROUP_INSTR_OFFSETS
	.align		4
.L_684:
        /*006c*/ 	.byte	0x04, 0x28
        /*006e*/ 	.short	(.L_686 - .L_685)


	//   ....[0]....
.L_685:
        /*0070*/ 	.word	0x00006490


	//   ....[1]....
        /*0074*/ 	.word	0x000064b0


	//   ....[2]....
        /*0078*/ 	.word	0x00006550


	//   ....[3]....
        /*007c*/ 	.word	0x00006560


	//   ....[4]....
        /*0080*/ 	.word	0x0000a2a0


	//   ....[5]....
        /*0084*/ 	.word	0x0000a2b0


	//   ....[6]....
        /*0088*/ 	.word	0x0000a2e0


	//   ....[7]....
        /*008c*/ 	.word	0x0000a2f0


	//   ....[8]....
        /*0090*/ 	.word	0x0000e1b0


	//   ....[9]....
        /*0094*/ 	.word	0x0000e1c0


	//   ....[10]....
        /*0098*/ 	.word	0x0000e1f0


	//   ....[11]....
        /*009c*/ 	.word	0x0000e200


	//   ....[12]....
        /*00a0*/ 	.word	0x0000f8e0


	//   ....[13]....
        /*00a4*/ 	.word	0x0000f920


	//   ....[14]....
        /*00a8*/ 	.word	0x0000f980


	//   ....[15]....
        /*00ac*/ 	.word	0x0000f990


	//----- nvinfo : EIATTR_EXIT_INSTR_OFFSETS
	.align		4
.L_686:
        /*00b0*/ 	.byte	0x04, 0x1c
        /*00b2*/ 	.short	(.L_688 - .L_687)


	//   ....[0]....
.L_687:
        /*00b4*/ 	.word	0x000004a0


	//   ....[1]....
        /*00b8*/ 	.word	0x00000f30


	//   ....[2]....
        /*00bc*/ 	.word	0x00000f60


	//   ....[3]....
        /*00c0*/ 	.word	0x000112e0


	//   ....[4]....
        /*00c4*/ 	.word	0x00011400


	//   ....[5]....
        /*00c8*/ 	.word	0x00011420


	//----- nvinfo : EIATTR_CRS_STACK_SIZE
	.align		4
.L_688:
        /*00cc*/ 	.byte	0x04, 0x1e
        /*00ce*/ 	.short	(.L_690 - .L_689)
.L_689:
        /*00d0*/ 	.word	0x00000000


	//----- nvinfo : EIATTR_CBANK_PARAM_SIZE
	.align		4
.L_690:
        /*00d4*/ 	.byte	0x03, 0x19
        /*00d6*/ 	.short	0x01d0


	//----- nvinfo : EIATTR_PARAM_CBANK
	.align		4
        /*00d8*/ 	.byte	0x04, 0x0a
        /*00da*/ 	.short	(.L_692 - .L_691)
	.align		4
.L_691:
        /*00dc*/ 	.word	index@(.nv.constant0._ZN5flash24flash_fwd_splitkv_kernelI23Flash_fwd_kernel_traitsILi192ELi64ELi64ELi4ELb0ELb0EN7cutlass10bfloat16_tE19Flash_kernel_traitsILi192ELi64ELi64ELi4ES3_EELb1ELb0ELb1ELb0ELb0ELb0ELb0ELb0EEEvNS_16Flash_fwd_paramsE)
        /*00e0*/ 	.short	0x0210
        /*00e2*/ 	.short	0x01d0


	//----- nvinfo : EIATTR_SW_WAR
	.align		4
.L_692:
        /*00e4*/ 	.byte	0x04, 0x36
        /*00e6*/ 	.short	(.L_694 - .L_693)
.L_693:
        /*00e8*/ 	.word	0x00000008
.L_694:


//--------------------- .nv.info._ZN5flash24flash_fwd_splitkv_kernelI23Flash_fwd_kernel_traitsILi192ELi64ELi64ELi4ELb0ELb0EN7cutlass10bfloat16_tE19Flash_kernel_traitsILi192ELi64ELi64ELi4ES3_EELb1ELb0ELb1ELb0ELb0ELb1ELb0ELb0EEEvNS_16Flash_fwd_paramsE --------------------------
	.section	.nv.info._ZN5flash24flash_fwd_splitkv_kernelI23Flash_fwd_kernel_traitsILi192ELi64ELi64ELi4ELb0ELb0EN7cutlass10bfloat16_tE19Flash_kernel_traitsILi192ELi64ELi64ELi4ES3_EELb1ELb0ELb1ELb0ELb0ELb1ELb0ELb0EEEvNS_16Flash_fwd_paramsE,"",@"SHT_CUDA_INFO"
	.sectionflags	@""
	.align	4


	//----- nvinfo : EIATTR_CUDA_API_VERSION
	.align		4
        /*0000*/ 	.byte	0x04, 0x37
        /*0002*/ 	.short	(.L_696 - .L_695)
.L_695:
        /*0004*/ 	.word	0x00000082


	//----- nvinfo : EIATTR_KPARAM_INFO
	.align		4
.L_696:
        /*0008*/ 	.byte	0x04, 0x17
        /*000a*/ 	.short	(.L_698 - .L_697)
.L_697:
        /*000c*/ 	.word	0x00000000
        /*0010*/ 	.short	0x0000
        /*0012*/ 	.short	0x0000
        /*0014*/ 	.byte	0x00, 0xf0, 0x41, 0x07


	//----- nvinfo : EIATTR_SPARSE_MMA_MASK
	.align		4
.L_698:
        /*0018*/ 	.byte	0x03, 0x50
        /*001a*/ 	.short	0x0000


	//----- nvinfo : EIATTR_MAXREG_COUNT
	.align		4
        /*001c*/ 	.byte	0x03, 0x1b
        /*001e*/ 	.short	0x00ff


	//----- nvinfo : EIATTR_NUM_BARRIERS
	.align		4
        /*0020*/ 	.byte	0x02, 0x4c
        /*0022*/ 	.byte	0x01
	.zero		1


	//----- nvinfo : EIATTR_MERCURY_ISA_VERSION
	.align		4
        /*0024*/ 	.byte	0x03, 0x5f
        /*0026*/ 	.short	0x0101


	//----- nvinfo : EIATTR_COOP_GROUP_MASK_REGIDS
	.align		4
        /*0028*/ 	.byte	0x04, 0x29
        /*002a*/ 	.short	(.L_700 - .L_699)


	//   ....[0]....
.L_699:
        /*002c*/ 	.word	0xffffffff


	//   ....[1]....
        /*0030*/ 	.word	0xffffffff


	//   ....[2]....
        /*0034*/ 	.word	0xffffffff


	//   ....[3]....
        /*0038*/ 	.word	0xffffffff


	//   ....[4]....
        /*003c*/ 	.word	0xffffffff


	//   ....[5]....
        /*0040*/ 	.word	0xffffffff


	//   ....[6]....
        /*0044*/ 	.word	0xffffffff


	//   ....[7]....
        /*0048*/ 	.word	0xffffffff


	//   ....[8]....
        /*004c*/ 	.word	0xffffffff


	//   ....[9]....
        /*0050*/ 	.word	0xffffffff


	//   ....[10]....
        /*0054*/ 	.word	0xffffffff


	//   ....[11]....
        /*0058*/ 	.word	0xffffffff


	//   ....[12]....
        /*005c*/ 	.word	0xffffffff


	//   ....[13]....
        /*0060*/ 	.word	0xffffffff


	//   ....[14]....
        /*0064*/ 	.word	0xffffffff


	//   ....[15]....
        /*0068*/ 	.word	0xffffffff


	//----- nvinfo : EIATTR_COOP_GROUP_INSTR_OFFSETS
	.align		4
.L_700:
        /*006c*/ 	.byte	0x04, 0x28
        /*006e*/ 	.short	(.L_702 - .L_701)


	//   ....[0]....
.L_701:
        /*0070*/ 	.word	0x000068c0


	//   ....[1]....
        /*0074*/ 	.word	0x000068e0


	//   ....[2]....
        /*0078*/ 	.word	0x00006980


	//   ....[3]....
        /*007c*/ 	.word	0x00006990


	//   ....[4]....
        /*0080*/ 	.word	0x0000aaf0


	//   ....[5]....
        /*0084*/ 	.word	0x0000ab00


	//   ....[6]....
        /*0088*/ 	.word	0x0000ab40


	//   ....[7]....
        /*008c*/ 	.word	0x0000ab50


	//   ....[8]....
        /*0090*/ 	.word	0x0000edd0


	//   ....[9]....
        /*0094*/ 	.word	0x0000ede0


	//   ....[10]....
        /*0098*/ 	.word	0x0000ee10


	//   ....[11]....
        /*009c*/ 	.word	0x0000ee20


	//   ....[12]....
        /*00a0*/ 	.word	0x00010530


	//   ....[13]....
        /*00a4*/ 	.word	0x00010570


	//   ....[14]....
        /*00a8*/ 	.word	0x000105d0


	//   ....[15]....
        /*00ac*/ 	.word	0x000105e0


	//----- nvinfo : EIATTR_EXIT_INSTR_OFFSETS
	.align		4
.L_702:
        /*00b0*/ 	.byte	0x04, 0x1c
        /*00b2*/ 	.short	(.L_704 - .L_703)


	//   ....[0]....
.L_703:
        /*00b4*/ 	.word	0x000004a0


	//   ....[1]....
        /*00b8*/ 	.word	0x00000f30


	//   ....[2]....
        /*00bc*/ 	.word	0x00000f60


	//   ....[3]....
        /*00c0*/ 	.word	0x00011f30


	//   ....[4]....
        /*00c4*/ 	.word	0x00012050


	//   ....[5]....
        /*00c8*/ 	.word	0x00012070


	//----- nvinfo : EIATTR_CRS_STACK_SIZE
	.align		4
.L_704:
        /*00cc*/ 	.byte	0x04, 0x1e
        /*00ce*/ 	.short	(.L_706 - .L_705)
.L_705:
        /*00d0*/ 	.word	0x00000000


	//----- nvinfo : EIATTR_CBANK_PARAM_SIZE
	.align		4
.L_706:
        /*00d4*/ 	.byte	0x03, 0x19
        /*00d6*/ 	.short	0x01d0


	//----- nvinfo : EIATTR_PARAM_CBANK
	.align		4
        /*00d8*/ 	.byte	0x04, 0x0a
        /*00da*/ 	.short	(.L_708 - .L_707)
	.align		4
.L_707:
        /*00dc*/ 	.word	index@(.nv.constant0._ZN5flash24flash_fwd_splitkv_kernelI23Flash_fwd_kernel_traitsILi192ELi64ELi64ELi4ELb0ELb0EN7cutlass10bfloat16_tE19Flash_kernel_traitsILi192ELi64ELi64ELi4ES3_EELb1ELb0ELb1ELb0ELb0ELb1ELb0ELb0EEEvNS_16Flash_fwd_paramsE)
        /*00e0*/ 	.short	0x0210
        /*00e2*/ 	.short	0x01d0


	//----- nvinfo : EIATTR_SW_WAR
	.align		4
.L_708:
        /*00e4*/ 	.byte	0x04, 0x36
        /*00e6*/ 	.short	(.L_710 - .L_709)
.L_709:
        /*00e8*/ 	.word	0x00000008
.L_710:


//--------------------- .nv.info._ZN5flash24flash_fwd_splitkv_kernelI23Flash_fwd_kernel_traitsILi192ELi64ELi64ELi4ELb0ELb0EN7cutlass10bfloat16_tE19Flash_kernel_traitsILi192ELi64ELi64ELi4ES3_EELb1ELb0ELb0ELb0ELb1ELb0ELb0ELb1EEEvNS_16Flash_fwd_paramsE --------------------------
	.section	.nv.info._ZN5flash24flash_fwd_splitkv_kernelI23Flash_fwd_kernel_traitsILi192ELi64ELi64ELi4ELb0ELb0EN7cutlass10bfloat16_tE19Flash_kernel_traitsILi192ELi64ELi64ELi4ES3_EELb1ELb0ELb0ELb0ELb1ELb0ELb0ELb1EEEvNS_16Flash_fwd_paramsE,"",@"SHT_CUDA_INFO"
	.sectionflags	@""
	.align	4


	//----- nvinfo : EIATTR_CUDA_API_VERSION
	.align		4
        /*0000*/ 	.byte	0x04, 0x37
        /*0002*/ 	.short	(.L_712 - .L_711)
.L_711:
        /*0004*/ 	.word	0x00000082


	//----- nvinfo : EIATTR_KPARAM_INFO
	.align		4
.L_712:
        /*0008*/ 	.byte	0x04, 0x17
        /*000a*/ 	.short	(.L_714 - .L_713)
.L_713:
        /*000c*/ 	.word	0x00000000
        /*0010*/ 	.short	0x0000
        /*0012*/ 	.short	0x0000
        /*0014*/ 	.byte	0x00, 0xf0, 0x41, 0x07


	//----- nvinfo : EIATTR_SPARSE_MMA_MASK
	.align		4
.L_714:
        /*0018*/ 	.byte	0x03, 0x50
        /*001a*/ 	.short	0x0000


	//----- nvinfo : EIATTR_MAXREG_COUNT
	.align		4
        /*001c*/ 	.byte	0x03, 0x1b
        /*001e*/ 	.short	0x00ff


	//----- nvinfo : EIATTR_NUM_BARRIERS
	.align		4
        /*0020*/ 	.byte	0x02, 0x4c
        /*0022*/ 	.byte	0x01
	.zero		1


	//----- nvinfo : EIATTR_MERCURY_ISA_VERSION
	.align		4
        /*0024*/ 	.byte	0x03, 0x5f
        /*0026*/ 	.short	0x0101


	//----- nvinfo : EIATTR_COOP_GROUP_MASK_REGIDS
	.align		4
        /*0028*/ 	.byte	0x04, 0x29
        /*002a*/ 	.short	(.L_716 - .L_715)


	//   ....[0]....
.L_715:
        /*002c*/ 	.word	0xffffffff


	//   ....[1]....
        /*0030*/ 	.word	0xffffffff


	//   ....[2]....
        /*0034*/ 	.word	0xffffffff


	//   ....[3]....
        /*0038*/ 	.word	0xffffffff


	//   ....[4]....
        /*003c*/ 	.word	0xffffffff


	//   ....[5]....
        /*0040*/ 	.word	0xffffffff


	//   ....[6]....
        /*0044*/ 	.word	0xffffffff


	//   ....[7]....
        /*0048*/ 	.word	0xffffffff


	//   ....[8]....
        /*004c*/ 	.word	0xffffffff


	//   ....[9]....
        /*0050*/ 	.word	0xffffffff


	//   ....[10]....
        /*0054*/ 	.word	0xffffffff


	//   ....[11]....
        /*0058*/ 	.word	0xffffffff


	//   ....[12]....
        /*005c*/ 	.word	0xffffffff


	//   ....[13]....
        /*0060*/ 	.word	0xffffffff


	//   ....[14]....
        /*0064*/ 	.word	0xffffffff


	//   ....[15]....
        /*0068*/ 	.word	0xffffffff


	//   ....[16]....
        /*006c*/ 	.word	0x05000002


	//   ....[17]....
        /*0070*/ 	.word	0x05000002


	//   ....[18]....
        /*0074*/ 	.word	0x05000002


	//   ....[19]....
        /*0078*/ 	.word	0x05000002


	//----- nvinfo : EIATTR_COOP_GROUP_INSTR_OFFSETS
	.align		4
.L_716:
        /*007c*/ 	.byte	0x04, 0x28
        /*007e*/ 	.short	(.L_718 - .L_717)


	//   ....[0]....
.L_717:
        /*0080*/ 	.word	0x000131d0


	//   ....[1]....
        /*0084*/ 	.word	0x000131f0


	//   ....[2]....
        /*0088*/ 	.word	0x00013290


	//   ....[3]....
        /*008c*/ 	.word	0x000132a0


	//   ....[4]....
        /*0090*/ 	.word	0x000163f0


	//   ....[5]....
        /*0094*/ 	.word	0x00016400


	//   ....[6]....
        /*0098*/ 	.word	0x00016430


	//   ....[7]....
        /*009c*/ 	.word	0x00016440


	//   ....[8]....
        /*00a0*/ 	.word	0x00019890


	//   ....[9]....
        /*00a4*/ 	.word	0x000198b0


	//   ....[10]....
        /*00a8*/ 	.word	0x000198d0


	//   ....[11]....
        /*00ac*/ 	.word	0x000198f0


	//   ....[12]....
        /*00b0*/ 	.word	0x0001b080


	//   ....[13]....
        /*00b4*/ 	.word	0x0001b090


	//   ....[14]....
        /*00b8*/ 	.word	0x0001b0c0


	//   ....[15]....
        /*00bc*/ 	.word	0x0001b0d0


	//   ....[16]....
        /*00c0*/ 	.word	0x0001cd80


	//   ....[17]....
        /*00c4*/ 	.word	0x0001cdf0


	//   ....[18]....
        /*00c8*/ 	.word	0x0001ce50


	//   ....[19]....
        /*00cc*/ 	.word	0x0001cec0


	//----- nvinfo : EIATTR_EXIT_INSTR_OFFSETS
	.align		4
.L_718:
        /*00d0*/ 	.byte	0x04, 0x1c
        /*00d2*/ 	.short	(.L_720 - .L_719)


	//   ....[0]....
.L_719:
        /*00d4*/ 	.word	0x00000090


	//----- nvinfo : EIATTR_CRS_STACK_SIZE
	.align		4
.L_720:
        /*00d8*/ 	.byte	0x04, 0x1e
        /*00da*/ 	.short	(.L_722 - .L_721)
.L_721:
        /*00dc*/ 	.word	0x00000000


	//----- nvinfo : EIATTR_CBANK_PARAM_SIZE
	.align		4
.L_722:
        /*00e0*/ 	.byte	0x03, 0x19
        /*00e2*/ 	.short	0x01d0


	//----- nvinfo : EIATTR_PARAM_CBANK
	.align		4
        /*00e4*/ 	.byte	0x04, 0x0a
        /*00e6*/ 	.short	(.L_724 - .L_723)
	.align		4
.L_723:
        /*00e8*/ 	.word	index@(.nv.constant0._ZN5flash24flash_fwd_splitkv_kernelI23Flash_fwd_kernel_traitsILi192ELi64ELi64ELi4ELb0ELb0EN7cutlass10bfloat16_tE19Flash_kernel_traitsILi192ELi64ELi64ELi4ES3_EELb1ELb0ELb0ELb0ELb1ELb0ELb0ELb1EEEvNS_16Flash_fwd_paramsE)
        /*00ec*/ 	.short	0x0210
        /*00ee*/ 	.short	0x01d0


	//----- nvinfo : EIATTR_SW_WAR
	.align		4
.L_724:
        /*00f0*/ 	.byte	0x04, 0x36
        /*00f2*/ 	.short	(.L_726 - .L_725)
.L_725:
        /*00f4*/ 	.word	0x00000008
.L_726:


//--------------------- .nv.info._ZN5flash24flash_fwd_splitkv_kernelI23Flash_fwd_kernel_traitsILi192ELi64ELi64ELi4ELb0ELb0EN7cutlass10bfloat16_tE19Flash_kernel_traitsILi192ELi64ELi64ELi4ES3_EELb1ELb0ELb0ELb0ELb1ELb1ELb0ELb1EEEvNS_16Flash_fwd_paramsE --------------------------
	.section	.nv.info._ZN5flash24flash_fwd_splitkv_kernelI23Flash_fwd_kernel_traitsILi192ELi64ELi64ELi4ELb0ELb0EN7cutlass10bfloat16_tE19Flash_kernel_traitsILi192ELi64ELi64ELi4ES3_EELb1ELb0ELb0ELb0ELb1ELb1ELb0ELb1EEEvNS_16Flash_fwd_paramsE,"",@"SHT_CUDA_INFO"
	.sectionflags	@""
	.align	4


	//----- nvinfo : EIATTR_CUDA_API_VERSION
	.align		4
        /*0000*/ 	.byte	0x04, 0x37
        /*0002*/ 	.short	(.L_728 - .L_727)
.L_727:
        /*0004*/ 	.word	0x00000082


	//----- nvinfo : EIATTR_KPARAM_INFO
	.align		4
.L_728:
        /*0008*/ 	.byte	0x04, 0x17
        /*000a*/ 	.short	(.L_730 - .L_729)
.L_729:
        /*000c*/ 	.word	0x00000000
        /*0010*/ 	.short	0x0000
        /*0012*/ 	.short	0x0000
        /*0014*/ 	.byte	0x00, 0xf0, 0x41, 0x07


	//----- nvinfo : EIATTR_SPARSE_MMA_MASK
	.align		4
.L_730:
        /*0018*/ 	.byte	0x03, 0x50
        /*001a*/ 	.short	0x0000


	//----- nvinfo : EIATTR_MAXREG_COUNT
	.align		4
        /*001c*/ 	.byte	0x03, 0x1b
        /*001e*/ 	.short	0x00ff


	//----- nvinfo : EIATTR_NUM_BARRIERS
	.align		4
        /*0020*/ 	.byte	0x02, 0x4c
        /*0022*/ 	.byte	0x01
	.zero		1


	//----- nvinfo : EIATTR_MERCURY_ISA_VERSION
	.align		4
        /*0024*/ 	.byte	0x03, 0x5f
        /*0026*/ 	.short	0x0101


	//----- nvinfo : EIATTR_COOP_GROUP_MASK_REGIDS
	.align		4
        /*0028*/ 	.byte	0x04, 0x29
        /*002a*/ 	.short	(.L_732 - .L_731)


	//   ....[0]....
.L_731:
        /*002c*/ 	.word	0xffffffff


	//   ....[1]....
        /*0030*/ 	.word	0xffffffff


	//   ....[2]....
        /*0034*/ 	.word	0xffffffff


	//   ....[3]....
        /*0038*/ 	.word	0xffffffff


	//   ....[4]....
        /*003c*/ 	.word	0xffffffff


	//   ....[5]....
        /*0040*/ 	.word	0xffffffff


	//   ....[6]....
        /*0044*/ 	.word	0xffffffff


	//   ....[7]....
        /*0048*/ 	.word	0xffffffff


	//   ....[8]....
        /*004c*/ 	.word	0xffffffff


	//   ....[9]....
        /*0050*/ 	.word	0xffffffff


	//   ....[10]....
        /*0054*/ 	.word	0xffffffff


	//   ....[11]....
        /*0058*/ 	.word	0xffffffff


	//   ....[12]....
        /*005c*/ 	.word	0xffffffff


	//   ....[13]....
        /*0060*/ 	.word	0xffffffff


	//   ....[14]....
        /*0064*/ 	.word	0xffffffff


	//   ....[15]....
        /*0068*/ 	.word	0xffffffff


	//   ....[16]....
        /*006c*/ 	.word	0x05000002


	//   ....[17]....
        /*0070*/ 	.word	0x05000002


	//   ....[18]....
        /*0074*/ 	.word	0x05000002


	//   ....[19]....
        /*0078*/ 	.word	0x05000002


	//----- nvinfo : EIATTR_COOP_GROUP_INSTR_OFFSETS
	.align		4
.L_732:
        /*007c*/ 	.byte	0x04, 0x28
        /*007e*/ 	.short	(.L_734 - .L_733)


	//   ....[0]....
.L_733:
        /*0080*/ 	.word	0x00013550


	//   ....[1]....
        /*0084*/ 	.word	0x00013570


	//   ....[2]....
        /*0088*/ 	.word	0x00013610


	//   ....[3]....
        /*008c*/ 	.word	0x00013620


	//   ....[4]....
        /*0090*/ 	.word	0x00016b70


	//   ....[5]....
        /*0094*/ 	.word	0x00016b80


	//   ....[6]....
        /*0098*/ 	.word	0x00016bb0


	//   ....[7]....
        /*009c*/ 	.word	0x00016bc0


	//   ....[8]....
        /*00a0*/ 	.word	0x0001a3b0


	//   ....[9]....
        /*00a4*/ 	.word	0x0001a3e0


	//   ....[10]....
        /*00a8*/ 	.word	0x0001a400


	//   ....[11]....
        /*00ac*/ 	.word	0x0001a420


	//   ....[12]....
        /*00b0*/ 	.word	0x0001bbd0


	//   ....[13]....
        /*00b4*/ 	.word	0x0001bbe0


	//   ....[14]....
        /*00b8*/ 	.word	0x0001bc10


	//   ....[15]....
        /*00bc*/ 	.word	0x0001bc20


	//   ....[16]....
        /*00c0*/ 	.word	0x0001d8e0


	//   ....[17]....
        /*00c4*/ 	.word	0x0001d950


	//   ....[18]....
        /*00c8*/ 	.word	0x0001d9b0


	//   ....[19]....
        /*00cc*/ 	.word	0x0001da20


	//----- nvinfo : EIATTR_EXIT_INSTR_OFFSETS
	.align		4
.L_734:
        /*00d0*/ 	.byte	0x04, 0x1c
        /*00d2*/ 	.short	(.L_736 - .L_735)


	//   ....[0]....
.L_735:
        /*00d4*/ 	.word	0x00000090


	//----- nvinfo : EIATTR_CRS_STACK_SIZE
	.align		4
.L_736:
        /*00d8*/ 	.byte	0x04, 0x1e
        /*00da*/ 	.short	(.L_738 - .L_737)
.L_737:
        /*00dc*/ 	.word	0x00000000


	//----- nvinfo : EIATTR_CBANK_PARAM_SIZE
	.align		4
.L_738:
        /*00e0*/ 	.byte	0x03, 0x19
        /*00e2*/ 	.short	0x01d0


	//----- nvinfo : EIATTR_PARAM_CBANK
	.align		4
        /*00e4*/ 	.byte	0x04, 0x0a
        /*00e6*/ 	.short	(.L_740 - .L_739)
	.align		4
.L_739:
        /*00e8*/ 	.word	index@(.nv.constant0._ZN5flash24flash_fwd_splitkv_kernelI23Flash_fwd_kernel_traitsILi192ELi64ELi64ELi4ELb0ELb0EN7cutlass10bfloat16_tE19Flash_kernel_traitsILi192ELi64ELi64ELi4ES3_EELb1ELb0ELb0ELb0ELb1ELb1ELb0ELb1EEEvNS_16Flash_fwd_paramsE)
        /*00ec*/ 	.short	0x0210
        /*00ee*/ 	.short	0x01d0


	//----- nvinfo : EIATTR_SW_WAR
	.align		4
.L_740:
        /*00f0*/ 	.byte	0x04, 0x36
        /*00f2*/ 	.short	(.L_742 - .L_741)
.L_741:
        /*00f4*/ 	.word	0x00000008
.L_742:


//--------------------- .nv.info._ZN5flash24flash_fwd_splitkv_kernelI23Flash_fwd_kernel_traitsILi192ELi64ELi64ELi4ELb0ELb0EN7cutlass10bfloat16_tE19Flash_kernel_traitsILi192ELi64ELi64ELi4ES3_EELb1ELb0ELb1ELb0ELb0ELb0ELb0ELb1EEEvNS_16Flash_fwd_paramsE --------------------------
	.section	.nv.info._ZN5flash24flash_fwd_splitkv_kernelI23Flash_fwd_kernel_traitsILi192ELi64ELi64ELi4ELb0ELb0EN7cutlass10bfloat16_tE19Flash_kernel_traitsILi192ELi64ELi64ELi4ES3_EELb1ELb0ELb1ELb0ELb0ELb0ELb0ELb1EEEvNS_16Flash_fwd_paramsE,"",@"SHT_CUDA_INFO"
	.sectionflags	@""
	.align	4


	//----- nvinfo : EIATTR_CUDA_API_VERSION
	.align		4
        /*0000*/ 	.byte	0x04, 0x37
        /*0002*/ 	.short	(.L_744 - .L_743)
.L_743:
        /*0004*/ 	.word	0x00000082


	//----- nvinfo : EIATTR_KPARAM_INFO
	.align		4
.L_744:
        /*0008*/ 	.byte	0x04, 0x17
        /*000a*/ 	.short	(.L_746 - .L_745)
.L_745:
        /*000c*/ 	.word	0x00000000
        /*0010*/ 	.short	0x0000
        /*0012*/ 	.short	0x0000
        /*0014*/ 	.byte	0x00, 0xf0, 0x41, 0x07


	//----- nvinfo : EIATTR_SPARSE_MMA_MASK
	.align		4
.L_746:
        /*0018*/ 	.byte	0x03, 0x50
        /*001a*/ 	.short	0x0000


	//----- nvinfo : EIATTR_MAXREG_COUNT
	.align		4
        /*001c*/ 	.byte	0x03, 0x1b
        /*001e*/ 	.short	0x00ff


	//----- nvinfo : EIATTR_NUM_BARRIERS
	.align		4
        /*0020*/ 	.byte	0x02, 0x4c
        /*0022*/ 	.byte	0x01
	.zero		1


	//----- nvinfo : EIATTR_MERCURY_ISA_VERSION
	.align		4
        /*0024*/ 	.byte	0x03, 0x5f
        /*0026*/ 	.short	0x0101


	//----- nvinfo : EIATTR_COOP_GROUP_MASK_REGIDS
	.align		4
        /*0028*/ 	.byte	0x04, 0x29
        /*002a*/ 	.short	(.L_748 - .L_747)


	//   ....[0]....
.L_747:
        /*002c*/ 	.word	0xffffffff


	//   ....[1]....
        /*0030*/ 	.word	0xffffffff


	//   ....[2]....
        /*0034*/ 	.word	0xffffffff


	//   ....[3]....
        /*0038*/ 	.word	0xffffffff


	//   ....[4]....
        /*003c*/ 	.word	0xffffffff


	//   ....[5]....
        /*0040*/ 	.word	0xffffffff


	//   ....[6]....
        /*0044*/ 	.word	0xffffffff


	//   ....[7]....
        /*0048*/ 	.word	0xffffffff


	//   ....[8]....
        /*004c*/ 	.word	0xffffffff


	//   ....[9]....
        /*0050*/ 	.word	0xffffffff


	//   ....[10]....
        /*0054*/ 	.word	0xffffffff


	//   ....[11]....
        /*0058*/ 	.word	0xffffffff


	//   ....[12]....
        /*005c*/ 	.word	0xffffffff


	//   ....[13]....
        /*0060*/ 	.word	0xffffffff


	//   ....[14]....
        /*0064*/ 	.word	0xffffffff


	//   ....[15]....
        /*0068*/ 	.word	0xffffffff


	//   ....[16]....
        /*006c*/ 	.word	0x05000002


	//   ....[17]....
        /*0070*/ 	.word	0x05000002


	//   ....[18]....
        /*0074*/ 	.word	0x05000002


	//   ....[19]....
        /*0078*/ 	.word	0x05000002


	//----- nvinfo : EIATTR_COOP_GROUP_INSTR_OFFSETS
	.align		4
.L_748:
        /*007c*/ 	.byte	0x04, 0x28
        /*007e*/ 	.short	(.L_750 - .L_749)


	//   ....[0]....
.L_749:
        /*0080*/ 	.word	0x00015b70


	//   ....[1]....
        /*0084*/ 	.word	0x00015b90


	//   ....[2]....
        /*0088*/ 	.word	0x00015c30


	//   ....[3]....
        /*008c*/ 	.word	0x00015c40


	//   ....[4]....
        /*0090*/ 	.word	0x000199e0


	//   ....[5]....
        /*0094*/ 	.word	0x000199f0


	//   ....[6]....
        /*0098*/ 	.word	0x00019a20


	//   ....[7]....
        /*009c*/ 	.word	0x00019a30


	//   ....[8]....
        /*00a0*/ 	.word	0x0001db90


	//   ....[9]....
        /*00a4*/ 	.word	0x0001dba0


	//   ....[10]....
        /*00a8*/ 	.word	0x0001dbd0


	//   ....[11]....
        /*00ac*/ 	.word	0x0001dbe0


	//   ....[12]....
        /*00b0*/ 	.word	0x0001f370


	//   ....[13]....
        /*00b4*/ 	.word	0x0001f380


	//   ....[14]....
        /*00b8*/ 	.word	0x0001f3b0


	//   ....[15]....
        /*00bc*/ 	.word	0x0001f3c0


	//   ....[16]....
        /*00c0*/ 	.word	0x000211f0


	//   ....[17]....
        /*00c4*/ 	.word	0x00021260


	//   ....[18]....
        /*00c8*/ 	.word	0x000212c0


	//   ....[19]....
        /*00cc*/ 	.word	0x00021330


	//----- nvinfo : EIATTR_EXIT_INSTR_OFFSETS
	.align		4
.L_750:
        /*00d0*/ 	.byte	0x04, 0x1c
        /*00d2*/ 	.short	(.L_752 - .L_751)


	//   ....[0]....
.L_751:
        /*00d4*/ 	.word	0x00000090


	//----- nvinfo : EIATTR_CRS_STACK_SIZE
	.align		4
.L_752:
        /*00d8*/ 	.byte	0x04, 0x1e
        /*00da*/ 	.short	(.L_754 - .L_753)
.L_753:
        /*00dc*/ 	.word	0x00000000


	//----- nvinfo : EIATTR_CBANK_PARAM_SIZE
	.align		4
.L_754:
        /*00e0*/ 	.byte	0x03, 0x19
        /*00e2*/ 	.short	0x01d0


	//----- nvinfo : EIATTR_PARAM_CBANK
	.align		4
        /*00e4*/ 	.byte	0x04, 0x0a
        /*00e6*/ 	.short	(.L_756 - .L_755)
	.align		4
.L_755:
        /*00e8*/ 	.word	index@(.nv.constant0._ZN5flash24flash_fwd_splitkv_kernelI23Flash_fwd_kernel_traitsILi192ELi64ELi64ELi4ELb0ELb0EN7cutlass10bfloat16_tE19Flash_kernel_traitsILi192ELi64ELi64ELi4ES3_EELb1ELb0ELb1ELb0ELb0ELb0ELb0ELb1EEEvNS_16Flash_fwd_paramsE)
        /*00ec*/ 	.short	0x0210
        /*00ee*/ 	.short	0x01d0


	//----- nvinfo : EIATTR_SW_WAR
	.align		4
.L_756:
        /*00f0*/ 	.byte	0x04, 0x36
        /*00f2*/ 	.short	(.L_758 - .L_757)
.L_757:
        /*00f4*/ 	.word	0x00000008
.L_758:


//--------------------- .nv.info._ZN5flash24flash_fwd_splitkv_kernelI23Flash_fwd_kernel_traitsILi192ELi64ELi64ELi4ELb0ELb0EN7cutlass10bfloat16_tE19Flash_kernel_traitsILi192ELi64ELi64ELi4ES3_EELb1ELb0ELb1ELb0ELb0ELb1ELb0ELb1EEEvNS_16Flash_fwd_paramsE --------------------------
	.section	.nv.info._ZN5flash24flash_fwd_splitkv_kernelI23Flash_fwd_kernel_traitsILi192ELi64ELi64ELi4ELb0ELb0EN7cutlass10bfloat16_tE19Flash_kernel_traitsILi192ELi64ELi64ELi4ES3_EELb1ELb0ELb1ELb0ELb0ELb1ELb0ELb1EEEvNS_16Flash_fwd_paramsE,"",@"SHT_CUDA_INFO"
	.sectionflags	@""
	.align	4


	//----- nvinfo : EIATTR_CUDA_API_VERSION
	.align		4
        /*0000*/ 	.byte	0x04, 0x37
        /*0002*/ 	.short	(.L_760 - .L_759)
.L_759:
        /*0004*/ 	.word	0x00000082


	//----- nvinfo : EIATTR_KPARAM_INFO
	.align		4
.L_760:
        /*0008*/ 	.byte	0x04, 0x17
        /*000a*/ 	.short	(.L_762 - .L_761)
.L_761:
        /*000c*/ 	.word	0x00000000
        /*0010*/ 	.short	0x0000
        /*0012*/ 	.short	0x0000
        /*0014*/ 	.byte	0x00, 0xf0, 0x41, 0x07


	//----- nvinfo : EIATTR_SPARSE_MMA_MASK
	.align		4
.L_762:
        /*0018*/ 	.byte	0x03, 0x50
        /*001a*/ 	.short	0x0000


	//----- nvinfo : EIATTR_MAXREG_COUNT
	.align		4
        /*001c*/ 	.byte	0x03, 0x1b
        /*001e*/ 	.short	0x00ff


	//----- nvinfo : EIATTR_NUM_BARRIERS
	.align		4
        /*0020*/ 	.byte	0x02, 0x4c
        /*0022*/ 	.byte	0x01
	.zero		1


	//----- nvinfo : EIATTR_MERCURY_ISA_VERSION
	.align		4
        /*0024*/ 	.byte	0x03, 0x5f
        /*0026*/ 	.short	0x0101


	//----- nvinfo : EIATTR_COOP_GROUP_MASK_REGIDS
	.align		4
        /*0028*/ 	.byte	0x04, 0x29
        /*002a*/ 	.short	(.L_764 - .L_763)


	//   ....[0]....
.L_763:
        /*002c*/ 	.word	0xffffffff


	//   ....[1]....
        /*0030*/ 	.word	0xffffffff


	//   ....[2]....
        /*0034*/ 	.word	0xffffffff


	//   ....[3]....
        /*0038*/ 	.word	0xffffffff


	//   ....[4]....
        /*003c*/ 	.word	0xffffffff


	//   ....[5]....
        /*0040*/ 	.word	0xffffffff


	//   ....[6]....
        /*0044*/ 	.word	0xffffffff


	//   ....[7]....
        /*0048*/ 	.word	0xffffffff


	//   ....[8]....
        /*004c*/ 	.word	0xffffffff


	//   ....[9]....
        /*0050*/ 	.word	0xffffffff


	//   ....[10]....
        /*0054*/ 	.word	0xffffffff


	//   ....[11]....
        /*0058*/ 	.word	0xffffffff


	//   ....[12]....
        /*005c*/ 	.word	0xffffffff


	//   ....[13]....
        /*0060*/ 	.word	0xffffffff


	//   ....[14]....
        /*0064*/ 	.word	0xffffffff


	//   ....[15]....
        /*0068*/ 	.word	0xffffffff


	//   ....[16]....
        /*006c*/ 	.word	0x05000002


	//   ....[17]....
        /*0070*/ 	.word	0x05000002


	//   ....[18]....
        /*0074*/ 	.word	0x05000002


	//   ....[19]....
        /*0078*/ 	.word	0x05000002


	//----- nvinfo : EIATTR_COOP_GROUP_INSTR_OFFSETS
	.align		4
.L_764:
        /*007c*/ 	.byte	0x04, 0x28
        /*007e*/ 	.short	(.L_766 - .L_765)


	//   ....[0]....
.L_765:
        /*0080*/ 	.word	0x00015fc0


	//   ....[1]....
        /*0084*/ 	.word	0x00015fe0


	//   ....[2]....
        /*0088*/ 	.word	0x00016080


	//   ....[3]....
        /*008c*/ 	.word	0x00016090


	//   ....[4]....
        /*0090*/ 	.word	0x0001a2a0


	//   ....[5]....
        /*0094*/ 	.word	0x0001a2b0


	//   ....[6]....
        /*0098*/ 	.word	0x0001a2e0


	//   ....[7]....
        /*009c*/ 	.word	0x0001a2f0


	//   ....[8]....
        /*00a0*/ 	.word	0x0001e840


	//   ....[9]....
        /*00a4*/ 	.word	0x0001e860


	//   ....[10]....
        /*00a8*/ 	.word	0x0001e880


	//   ....[11]....
        /*00ac*/ 	.word	0x0001e8a0


	//   ....[12]....
        /*00b0*/ 	.word	0x00020040


	//   ....[13]....
        /*00b4*/ 	.word	0x00020050


	//   ....[14]....
        /*00b8*/ 	.word	0x00020080


	//   ....[15]....
        /*00bc*/ 	.word	0x00020090


	//   ....[16]....
        /*00c0*/ 	.word	0x00021ec0


	//   ....[17]....
        /*00c4*/ 	.word	0x00021f30


	//   ....[18]....
        /*00c8*/ 	.word	0x00021f90


	//   ....[19]....
        /*00cc*/ 	.word	0x00022000


	//----- nvinfo : EIATTR_EXIT_INSTR_OFFSETS
	.align		4
.L_766:
        /*00d0*/ 	.byte	0x04, 0x1c
        /*00d2*/ 	.short	(.L_768 - .L_767)


	//   ....[0]....
.L_767:
        /*00d4*/ 	.word	0x00000090


	//----- nvinfo : EIATTR_CRS_STACK_SIZE
	.align		4
.L_768:
        /*00d8*/ 	.byte	0x04, 0x1e
        /*00da*/ 	.short	(.L_770 - .L_769)
.L_769:
        /*00dc*/ 	.word	0x00000000


	//----- nvinfo : EIATTR_CBANK_PARAM_SIZE
	.align		4
.L_770:
        /*00e0*/ 	.byte	0x03, 0x19
        /*00e2*/ 	.short	0x01d0


	//----- nvinfo : EIATTR_PARAM_CBANK
	.align		4
        /*00e4*/ 	.byte	0x04, 0x0a
        /*00e6*/ 	.short	(.L_772 - .L_771)
	.align		4
.L_771:
        /*00e8*/ 	.word	index@(.nv.constant0._ZN5flash24flash_fwd_splitkv_kernelI23Flash_fwd_kernel_traitsILi192ELi64ELi64ELi4ELb0ELb0EN7cutlass10bfloat16_tE19Flash_kernel_traitsILi192ELi64ELi64ELi4ES3_EELb1ELb0ELb1ELb0ELb0ELb1ELb0ELb1EEEvNS_16Flash_fwd_paramsE)
        /*00ec*/ 	.short	0x0210
        /*00ee*/ 	.short	0x01d0


	//----- nvinfo : EIATTR_SW_WAR
	.align		4
.L_772:
        /*00f0*/ 	.byte	0x04, 0x36
        /*00f2*/ 	.short	(.L_774 - .L_773)
.L_773:
        /*00f4*/ 	.word	0x00000008
.L_774:


//--------------------- .nv.info._ZN5flash24flash_fwd_splitkv_kernelI23Flash_fwd_kernel_traitsILi192ELi64ELi64ELi4ELb0ELb0EN7cutlass10bfloat16_tE19Flash_kernel_traitsILi192ELi64ELi64ELi4ES3_EELb1ELb0ELb0ELb0ELb1ELb0ELb1ELb0EEEvNS_16Flash_fwd_paramsE --------------------------
	.section	.nv.info._ZN5flash24flash_fwd_splitkv_kernelI23Flash_fwd_kernel_traitsILi192ELi64ELi64ELi4ELb0ELb0EN7cutlass10bfloat16_tE19Flash_kernel_traitsILi192ELi64ELi64ELi4ES3_EELb1ELb0ELb0ELb0ELb1ELb0ELb1ELb0EEEvNS_16Flash_fwd_paramsE,"",@"SHT_CUDA_INFO"
	.sectionflags	@""
	.align	4


	//----- nvinfo : EIATTR_CUDA_API_VERSION
	.align		4
        /*0000*/ 	.byte	0x04, 0x37
        /*0002*/ 	.short	(.L_776 - .L_775)
.L_775:
        /*0004*/ 	.word	0x00000082


	//----- nvinfo : EIATTR_KPARAM_INFO
	.align		4
.L_776:
        /*0008*/ 	.byte	0x04, 0x17
        /*000a*/ 	.short	(.L_778 - .L_777)
.L_777:
        /*000c*/ 	.word	0x00000000
        /*0010*/ 	.short	0x0000
        /*0012*/ 	.short	0x0000
        /*0014*/ 	.byte	0x00, 0xf0, 0x41, 0x07


	//----- nvinfo : EIATTR_SPARSE_MMA_MASK
	.align		4
.L_778:
        /*0018*/ 	.byte	0x03, 0x50
        /*001a*/ 	.short	0x0000


	//----- nvinfo : EIATTR_MAXREG_COUNT
	.align		4
        /*001c*/ 	.byte	0x03, 0x1b
        /*001e*/ 	.short	0x00ff


	//----- nvinfo : EIATTR_NUM_BARRIERS
	.align		4
        /*0020*/ 	.byte	0x02, 0x4c
        /*0022*/ 	.byte	0x01
	.zero		1


	//----- nvinfo : EIATTR_MERCURY_ISA_VERSION
	.align		4
        /*0024*/ 	.byte	0x03, 0x5f
        /*0026*/ 	.short	0x0101


	//----- nvinfo : EIATTR_COOP_GROUP_MASK_REGIDS
	.align		4
        /*0028*/ 	.byte	0x04, 0x29
        /*002a*/ 	.short	(.L_780 - .L_779)


	//   ....[0]....
.L_779:
        /*002c*/ 	.word	0xffffffff


	//   ....[1]....
        /*0030*/ 	.word	0xffffffff


	//   ....[2]....
        /*0034*/ 	.word	0xffffffff


	//   ....[3]....
        /*0038*/ 	.word	0xffffffff


	//   ....[4]....
        /*003c*/ 	.word	0xffffffff


	//   ....[5]....
        /*0040*/ 	.word	0xffffffff


	//   ....[6]....
        /*0044*/ 	.word	0xffffffff


	//   ....[7]....
        /*0048*/ 	.word	0xffffffff


	//   ....[8]....
        /*004c*/ 	.word	0xffffffff


	//   ....[9]....
        /*0050*/ 	.word	0xffffffff


	//   ....[10]....
        /*0054*/ 	.word	0xffffffff


	//   ....[11]....
        /*0058*/ 	.word	0xffffffff


	//   ....[12]....
        /*005c*/ 	.word	0xffffffff


	//   ....[13]....
        /*0060*/ 	.word	0xffffffff


	//   ....[14]....
        /*0064*/ 	.word	0xffffffff


	//   ....[15]....
        /*0068*/ 	.word	0xffffffff


	//----- nvinfo : EIATTR_COOP_GROUP_INSTR_OFFSETS
	.align		4
.L_780:
        /*006c*/ 	.byte	0x04, 0x28
        /*006e*/ 	.short	(.L_782 - .L_781)


	//   ....[0]....
.L_781:
        /*0070*/ 	.word	0x00004490


	//   ....[1]....
        /*0074*/ 	.word	0x00004560


	//   ....[2]....
        /*0078*/ 	.word	0x00004570


	//   ....[3]....
        /*007c*/ 	.word	0x000045b0


	//   ....[4]....
        /*0080*/ 	.word	0x00007350


	//   ....[5]....
        /*0084*/ 	.word	0x00007360


	//   ....[6]....
        /*0088*/ 	.word	0x00007390


	//   ....[7]....
        /*008c*/ 	.word	0x000073a0


	//   ....[8]....
        /*0090*/ 	.word	0x0000a300


	//   ....[9]....
        /*0094*/ 	.word	0x0000a320


	//   ....[10]....
        /*0098*/ 	.word	0x0000a350


	//   ....[11]....
        /*009c*/ 	.word	0x0000a360


	//   ....[12]....
        /*00a0*/ 	.word	0x0000ba50


	//   ....[13]....
        /*00a4*/ 	.word	0x0000ba90


	//   ....[14]....
        /*00a8*/ 	.word	0x0000bb50


	//   ....[15]....
        /*00ac*/ 	.word	0x0000bb60


	//----- nvinfo : EIATTR_EXIT_INSTR_OFFSETS
	.align		4
.L_782:
        /*00b0*/ 	.byte	0x04, 0x1c
        /*00b2*/ 	.short	(.L_784 - .L_783)


	//   ....[0]....
.L_783:
        /*00b4*/ 	.word	0x00000450


	//   ....[1]....
        /*00b8*/ 	.word	0x00000d30


	//   ....[2]....
        /*00bc*/ 	.word	0x00000d60


	//   ....[3]....
        /*00c0*/ 	.word	0x0000cf20


	//   ....[4]....
        /*00c4*/ 	.word	0x0000cf60


	//----- nvinfo : EIATTR_CRS_STACK_SIZE
	.align		4
.L_784:
        /*00c8*/ 	.byte	0x04, 0x1e
        /*00ca*/ 	.short	(.L_786 - .L_785)
.L_785:
        /*00cc*/ 	.word	0x00000000


	//----- nvinfo : EIATTR_CBANK_PARAM_SIZE
	.align		4
.L_786:
        /*00d0*/ 	.byte	0x03, 0x19
        /*00d2*/ 	.short	0x01d0


	//----- nvinfo : EIATTR_PARAM_CBANK
	.align		4
        /*00d4*/ 	.byte	0x04, 0x0a
        /*00d6*/ 	.short	(.L_788 - .L_787)
	.align		4
.L_787:
        /*00d8*/ 	.word	index@(.nv.constant0._ZN5flash24flash_fwd_splitkv_kernelI23Flash_fwd_kernel_traitsILi192ELi64ELi64ELi4ELb0ELb0EN7cutlass10bfloat16_tE19Flash_kernel_traitsILi192ELi64ELi64ELi4ES3_EELb1ELb0ELb0ELb0ELb1ELb0ELb1ELb0EEEvNS_16Flash_fwd_paramsE)
        /*00dc*/ 	.short	0x0210
        /*00de*/ 	.short	0x01d0


	//----- nvinfo : EIATTR_SW_WAR
	.align		4
.L_788:
        /*00e0*/ 	.byte	0x04, 0x36
        /*00e2*/ 	.short	(.L_790 - .L_789)
.L_789:
        /*00e4*/ 	.word	0x00000008
.L_790:


//--------------------- .nv.info._ZN5flash24flash_fwd_splitkv_kernelI23Flash_fwd_kernel_traitsILi192ELi64ELi64ELi4ELb0ELb0EN7cutlass10bfloat16_tE19Flash_kernel_traitsILi192ELi64ELi64ELi4ES3_EELb1ELb0ELb0ELb0ELb1ELb1ELb1ELb0EEEvNS_16Flash_fwd_paramsE --------------------------
	.section	.nv.info._ZN5flash24flash_fwd_splitkv_kernelI23Flash_fwd_kernel_traitsILi192ELi64ELi64ELi4ELb0ELb0EN7cutlass10bfloat16_tE19Flash_kernel_traitsILi192ELi64ELi64ELi4ES3_EELb1ELb0ELb0ELb0ELb1ELb1ELb1ELb0EEEvNS_16Flash_fwd_paramsE,"",@"SHT_CUDA_INFO"
	.sectionflags	@""
	.align	4


	//----- nvinfo : EIATTR_CUDA_API_VERSION
	.align		4
        /*0000*/ 	.byte	0x04, 0x37
        /*0002*/ 	.short	(.L_792 - .L_791)
.L_791:
        /*0004*/ 	.word	0x00000082


	//----- nvinfo : EIATTR_KPARAM_INFO
	.align		4
.L_792:
        /*0008*/ 	.byte	0x04, 0x17
        /*000a*/ 	.short	(.L_794 - .L_793)
.L_793:
        /*000c*/ 	.word	0x00000000
        /*0010*/ 	.short	0x0000
        /*0012*/ 	.short	0x0000
        /*0014*/ 	.byte	0x00, 0xf0, 0x41, 0x07


	//----- nvinfo : EIATTR_SPARSE_MMA_MASK
	.align		4
.L_794:
        /*0018*/ 	.byte	0x03, 0x50
        /*001a*/ 	.short	0x0000


	//----- nvinfo : EIATTR_MAXREG_COUNT
	.align		4
        /*001c*/ 	.byte	0x03, 0x1b
        /*001e*/ 	.short	0x00ff


	//----- nvinfo : EIATTR_NUM_BARRIERS
	.align		4
        /*0020*/ 	.byte	0x02, 0x4c
        /*0022*/ 	.byte	0x01
	.zero		1


	//----- nvinfo : EIATTR_MERCURY_ISA_VERSION
	.align		4
        /*0024*/ 	.byte	0x03, 0x5f
        /*0026*/ 	.short	0x0101


	//----- nvinfo : EIATTR_COOP_GROUP_MASK_REGIDS
	.align		4
        /*0028*/ 	.byte	0x04, 0x29
        /*002a*/ 	.short	(.L_796 - .L_795)


	//   ....[0]....
.L_795:
        /*002c*/ 	.word	0xffffffff


	//   ....[1]....
        /*0030*/ 	.word	0xffffffff


	//   ....[2]....
        /*0034*/ 	.word	0xffffffff


	//   ....[3]....
        /*0038*/ 	.word	0xffffffff


	//   ....[4]....
        /*003c*/ 	.word	0xffffffff


	//   ....[5]....
        /*0040*/ 	.word	0xffffffff


	//   ....[6]....
        /*0044*/ 	.word	0xffffffff


	//   ....[7]....
        /*0048*/ 	.word	0xffffffff


	//   ....[8]....
        /*004c*/ 	.word	0xffffffff


	//   ....[9]....
        /*0050*/ 	.word	0xffffffff


	//   ....[10]....
        /*0054*/ 	.word	0xffffffff


	//   ....[11]....
        /*0058*/ 	.word	0xffffffff


	//   ....[12]....
        /*005c*/ 	.word	0xffffffff


	//   ....[13]....
        /*0060*/ 	.word	0xffffffff


	//   ....[14]....
        /*0064*/ 	.word	0xffffffff


	//   ....[15]....
        /*0068*/ 	.word	0xffffffff


	//----- nvinfo : EIATTR_COOP_GROUP_INSTR_OFFSETS
	.align		4
.L_796:
        /*006c*/ 	.byte	0x04, 0x28
        /*006e*/ 	.short	(.L_798 - .L_797)


	//   ....[0]....
.L_797:
        /*0070*/ 	.word	0x000048f0


	//   ....[1]....
        /*0074*/ 	.word	0x00004920


	//   ....[2]....
        /*0078*/ 	.word	0x00004940


	//   ....[3]....
        /*007c*/ 	.word	0x00004960


	//   ....[4]....
        /*0080*/ 	.word	0x00007ad0


	//   ....[5]....
        /*0084*/ 	.word	0x00007ae0


	//   ....[6]....
        /*0088*/ 	.word	0x00007b10


	//   ....[7]....
        /*008c*/ 	.word	0x00007b20


	//   ....[8]....
        /*0090*/ 	.word	0x0000aeb0


	//   ....[9]....
        /*0094*/ 	.word	0x0000aed0


	//   ....[10]....
        /*0098*/ 	.word	0x0000af00


	//   ....[11]....
        /*009c*/ 	.word	0x0000af10


	//   ....[12]....
        /*00a0*/ 	.word	0x0000c5f0


	//   ....[13]....
        /*00a4*/ 	.word	0x0000c630


	//   ....[14]....
        /*00a8*/ 	.word	0x0000c6f0


	//   ....[15]....
        /*00ac*/ 	.word	0x0000c700


	//----- nvinfo : EIATTR_EXIT_INSTR_OFFSETS
	.align		4
.L_798:
        /*00b0*/ 	.byte	0x04, 0x1c
        /*00b2*/ 	.short	(.L_800 - .L_799)


	//   ....[0]....
.L_799:
        /*00b4*/ 	.word	0x00000450


	//   ....[1]....
        /*00b8*/ 	.word	0x00000d30


	//   ....[2]....
        /*00bc*/ 	.word	0x00000d60


	//   ....[3]....
        /*00c0*/ 	.word	0x0000dac0


	//   ....[4]....
        /*00c4*/ 	.word	0x0000db00


	//----- nvinfo : EIATTR_CRS_STACK_SIZE
	.align		4
.L_800:
        /*00c8*/ 	.byte	0x04, 0x1e
        /*00ca*/ 	.short	(.L_802 - .L_801)
.L_801:
        /*00cc*/ 	.word	0x00000000


	//----- nvinfo : EIATTR_CBANK_PARAM_SIZE
	.align		4
.L_802:
        /*00d0*/ 	.byte	0x03, 0x19
        /*00d2*/ 	.short	0x01d0


	//----- nvinfo : EIATTR_PARAM_CBANK
	.align		4
        /*00d4*/ 	.byte	0x04, 0x0a
        /*00d6*/ 	.short	(.L_804 - .L_803)
	.align		4
.L_803:
        /*00d8*/ 	.word	index@(.nv.constant0._ZN5flash24flash_fwd_splitkv_kernelI23Flash_fwd_kernel_traitsILi192ELi64ELi64ELi4ELb0ELb0EN7cutlass10bfloat16_tE19Flash_kernel_traitsILi192ELi64ELi64ELi4ES3_EELb1ELb0ELb0ELb0ELb1ELb1ELb1ELb0EEEvNS_16Flash_fwd_paramsE)
        /*00dc*/ 	.short	0x0210
        /*00de*/ 	.short	0x01d0


	//----- nvinfo : EIATTR_SW_WAR
	.align		4
.L_804:
        /*00e0*/ 	.byte	0x04, 0x36
        /*00e2*/ 	.short	(.L_806 - .L_805)
.L_805:
        /*00e4*/ 	.word	0x00000008
.L_806:


//--------------------- .nv.info._ZN5flash24flash_fwd_splitkv_kernelI23Flash_fwd_kernel_traitsILi192ELi64ELi64ELi4ELb0ELb0EN7cutlass10bfloat16_tE19Flash_kernel_traitsILi192ELi64ELi64ELi4ES3_EELb1ELb0ELb1ELb0ELb0ELb0ELb1ELb0EEEvNS_16Flash_fwd_paramsE --------------------------
	.section	.nv.info._ZN5flash24flash_fwd_splitkv_kernelI23Flash_fwd_kernel_traitsILi192ELi64ELi64ELi4ELb0ELb0EN7cutlass10bfloat16_tE19Flash_kernel_traitsILi192ELi64ELi64ELi4ES3_EELb1ELb0ELb1ELb0ELb0ELb0ELb1ELb0EEEvNS_16Flash_fwd_paramsE,"",@"SHT_CUDA_INFO"
	.sectionflags	@""
	.align	4


	//----- nvinfo : EIATTR_CUDA_API_VERSION
	.align		4
        /*0000*/ 	.byte	0x04, 0x37
        /*0002*/ 	.short	(.L_808 - .L_807)
.L_807:
        /*0004*/ 	.word	0x00000082


	//----- nvinfo : EIATTR_KPARAM_INFO
	.align		4
.L_808:
        /*0008*/ 	.byte	0x04, 0x17
        /*000a*/ 	.short	(.L_810 - .L_809)
.L_809:
        /*000c*/ 	.word	0x00000000
        /*0010*/ 	.short	0x0000
        /*0012*/ 	.short	0x0000
        /*0014*/ 	.byte	0x00, 0xf0, 0x41, 0x07


	//----- nvinfo : EIATTR_SPARSE_MMA_MASK
	.align		4
.L_810:
        /*0018*/ 	.byte	0x03, 0x50
        /*001a*/ 	.short	0x0000


	//----- nvinfo : EIATTR_MAXREG_COUNT
	.align		4
        /*001c*/ 	.byte	0x03, 0x1b
        /*001e*/ 	.short	0x00ff


	//----- nvinfo : EIATTR_NUM_BARRIERS
	.align		4
        /*0020*/ 	.byte	0x02, 0x4c
        /*0022*/ 	.byte	0x01
	.zero		1


	//----- nvinfo : EIATTR_MERCURY_ISA_VERSION
	.align		4
        /*0024*/ 	.byte	0x03, 0x5f
        /*0026*/ 	.short	0x0101


	//----- nvinfo : EIATTR_INT_WARP_WIDE_INSTR_OFFSETS
	.align		4
        /*0028*/ 	.byte	0x04, 0x31
        /*002a*/ 	.short	(.L_812 - .L_811)


	//   ....[0]....
.L_811:
        /*002c*/ 	.word	0x00009c60


	//----- nvinfo : EIATTR_COOP_GROUP_MASK_REGIDS
	.align		4
.L_812:
        /*0030*/ 	.byte	0x04, 0x29
        /*0032*/ 	.short	(.L_814 - .L_813)


	//   ....[0]....
.L_813:
        /*0034*/ 	.word	0xffffffff


	//   ....[1]....
        /*0038*/ 	.word	0xffffffff


	//   ....[2]....
        /*003c*/ 	.word	0xffffffff


	//   ....[3]....
        /*0040*/ 	.word	0xffffffff


	//   ....[4]....
        /*0044*/ 	.word	0xffffffff


	//   ....[5]....
        /*0048*/ 	.word	0xffffffff


	//   ....[6]....
        /*004c*/ 	.word	0xffffffff


	//   ....[7]....
        /*0050*/ 	.word	0xffffffff


	//   ....[8]....
        /*0054*/ 	.word	0xffffffff


	//   ....[9]....
        /*0058*/ 	.word	0xffffffff


	//   ....[10]....
        /*005c*/ 	.word	0xffffffff


	//   ....[11]....
        /*0060*/ 	.word	0xffffffff


	//   ....[12]....
        /*0064*/ 	.word	0xffffffff


	//   ....[13]....
        /*0068*/ 	.word	0xffffffff


	//   ....[14]....
        /*006c*/ 	.word	0xffffffff


	//   ....[15]....
        /*0070*/ 	.word	0xffffffff


	//----- nvinfo : EIATTR_COOP_GROUP_INSTR_OFFSETS
	.align		4
.L_814:
        /*0074*/ 	.byte	0x04, 0x28
        /*0076*/ 	.short	(.L_816 - .L_815)


	//   ....[0]....
.L_815:
        /*0078*/ 	.word	0x000067b0


	//   ....[1]....
        /*007c*/ 	.word	0x000067d0


	//   ....[2]....
        /*0080*/ 	.word	0x00006870


	//   ....[3]....
        /*0084*/ 	.word	0x00006880


	//   ....[4]....
        /*0088*/ 	.word	0x0000a5f0


	//   ....[5]....
        /*008c*/ 	.word	0x0000a600


	//   ....[6]....
        /*0090*/ 	.word	0x0000a630


	//   ....[7]....
        /*0094*/ 	.word	0x0000a640


	//   ....[8]....
        /*0098*/ 	.word	0x0000e4a0


	//   ....[9]....
        /*009c*/ 	.word	0x0000e4b0


	//   ....[10]....
        /*00a0*/ 	.word	0x0000e4e0


	//   ....[11]....
        /*00a4*/ 	.word	0x0000e4f0


	//   ....[12]....
        /*00a8*/ 	.word	0x0000fbf0


	//   ....[13]....
        /*00ac*/ 	.word	0x0000fc30


	//   ....[14]....
        /*00b0*/ 	.word	0x0000fcc0


	//   ....[15]....
        /*00b4*/ 	.word	0x0000fcd0


	//----- nvinfo : EIATTR_EXIT_INSTR_OFFSETS
	.align		4
.L_816:
        /*00b8*/ 	.byte	0x04, 0x1c
        /*00ba*/ 	.short	(.L_818 - .L_817)


	//   ....[0]....
.L_817:
        /*00bc*/ 	.word	0x00000590


	//   ....[1]....
        /*00c0*/ 	.word	0x00001260


	//   ....[2]....
        /*00c4*/ 	.word	0x00001290


	//   ....[3]....
        /*00c8*/ 	.word	0x00011460


	//   ....[4]....
        /*00cc*/ 	.word	0x000114e0


	//   ....[5]....
        /*00d0*/ 	.word	0x00011500


	//----- nvinfo : EIATTR_CRS_STACK_SIZE
	.align		4
.L_818:
        /*00d4*/ 	.byte	0x04, 0x1e
        /*00d6*/ 	.short	(.L_820 - .L_819)
.L_819:
        /*00d8*/ 	.word	0x00000000


	//----- nvinfo : EIATTR_CBANK_PARAM_SIZE
	.align		4
.L_820:
        /*00dc*/ 	.byte	0x03, 0x19
        /*00de*/ 	.short	0x01d0


	//----- nvinfo : EIATTR_PARAM_CBANK
	.align		4
        /*00e0*/ 	.byte	0x04, 0x0a
        /*00e2*/ 	.short	(.L_822 - .L_821)
	.align		4
.L_821:
        /*00e4*/ 	.word	index@(.nv.constant0._ZN5flash24flash_fwd_splitkv_kernelI23Flash_fwd_kernel_traitsILi192ELi64ELi64ELi4ELb0ELb0EN7cutlass10bfloat16_tE19Flash_kernel_traitsILi192ELi64ELi64ELi4ES3_EELb1ELb0ELb1ELb0ELb0ELb0ELb1ELb0EEEvNS_16Flash_fwd_paramsE)
        /*00e8*/ 	.short	0x0210
        /*00ea*/ 	.short	0x01d0


	//----- nvinfo : EIATTR_SW_WAR
	.align		4
.L_822:
        /*00ec*/ 	.byte	0x04, 0x36
        /*00ee*/ 	.short	(.L_824 - .L_823)
.L_823:
        /*00f0*/ 	.word	0x00000008
.L_824:


//--------------------- .nv.info._ZN5flash24flash_fwd_splitkv_kernelI23Flash_fwd_kernel_traitsILi192ELi64ELi64ELi4ELb0ELb0EN7cutlass10bfloat16_tE19Flash_kernel_traitsILi192ELi64ELi64ELi4ES3_EELb1ELb0ELb1ELb0ELb0ELb1ELb1ELb0EEEvNS_16Flash_fwd_paramsE --------------------------
	.section	.nv.info._ZN5flash24flash_fwd_splitkv_kernelI23Flash_fwd_kernel_traitsILi192ELi64ELi64ELi4ELb0ELb0EN7cutlass10bfloat16_tE19Flash_kernel_traitsILi192ELi64ELi64ELi4ES3_EELb1ELb0ELb1ELb0ELb0ELb1ELb1ELb0EEEvNS_16Flash_fwd_paramsE,"",@"SHT_CUDA_INFO"
	.sectionflags	@""
	.align	4


	//----- nvinfo : EIATTR_CUDA_API_VERSION
	.align		4
        /*0000*/ 	.byte	0x04, 0x37
        /*0002*/ 	.short	(.L_826 - .L_825)
.L_825:
        /*0004*/ 	.word	0x00000082


	//----- nvinfo : EIATTR_KPARAM_INFO
	.align		4
.L_826:
        /*0008*/ 	.byte	0x04, 0x17
        /*000a*/ 	.short	(.L_828 - .L_827)
.L_827:
        /*000c*/ 	.word	0x00000000
        /*0010*/ 	.short	0x0000
        /*0012*/ 	.short	0x0000
        /*0014*/ 	.byte	0x00, 0xf0, 0x41, 0x07


	//----- nvinfo : EIATTR_SPARSE_MMA_MASK
	.align		4
.L_828:
        /*0018*/ 	.byte	0x03, 0x50
        /*001a*/ 	.short	0x0000


	//----- nvinfo : EIATTR_MAXREG_COUNT
	.align		4
        /*001c*/ 	.byte	0x03, 0x1b
        /*001e*/ 	.short	0x00ff


	//----- nvinfo : EIATTR_NUM_BARRIERS
	.align		4
        /*0020*/ 	.byte	0x02, 0x4c
        /*0022*/ 	.byte	0x01
	.zero		1


	//----- nvinfo : EIATTR_MERCURY_ISA_VERSION
	.align		4
        /*0024*/ 	.byte	0x03, 0x5f
        /*0026*/ 	.short	0x0101


	//----- nvinfo : EIATTR_INT_WARP_WIDE_INSTR_OFFSETS
	.align		4
        /*0028*/ 	.byte	0x04, 0x31
        /*002a*/ 	.short	(.L_830 - .L_829)


	//   ....[0]....
.L_829:
        /*002c*/ 	.word	0x0000a480


	//----- nvinfo : EIATTR_COOP_GROUP_MASK_REGIDS
	.align		4
.L_830:
        /*0030*/ 	.byte	0x04, 0x29
        /*0032*/ 	.short	(.L_832 - .L_831)


	//   ....[0]....
.L_831:
        /*0034*/ 	.word	0xffffffff


	//   ....[1]....
        /*0038*/ 	.word	0xffffffff


	//   ....[2]....
        /*003c*/ 	.word	0xffffffff


	//   ....[3]....
        /*0040*/ 	.word	0xffffffff


	//   ....[4]....
        /*0044*/ 	.word	0xffffffff


	//   ....[5]....
        /*0048*/ 	.word	0xffffffff


	//   ....[6]....
        /*004c*/ 	.word	0xffffffff


	//   ....[7]....
        /*0050*/ 	.word	0xffffffff


	//   ....[8]....
        /*0054*/ 	.word	0xffffffff


	//   ....[9]....
        /*0058*/ 	.word	0xffffffff


	//   ....[10]....
        /*005c*/ 	.word	0xffffffff


	//   ....[11]....
        /*0060*/ 	.word	0xffffffff


	//   ....[12]....
        /*0064*/ 	.word	0xffffffff


	//   ....[13]....
        /*0068*/ 	.word	0xffffffff


	//   ....[14]....
        /*006c*/ 	.word	0xffffffff


	//   ....[15]....
        /*0070*/ 	.word	0xffffffff


	//----- nvinfo : EIATTR_COOP_GROUP_INSTR_OFFSETS
	.align		4
.L_832:
        /*0074*/ 	.byte	0x04, 0x28
        /*0076*/ 	.short	(.L_834 - .L_833)


	//   ....[0]....
.L_833:
        /*0078*/ 	.word	0x00006bc0


	//   ....[1]....
        /*007c*/ 	.word	0x00006be0


	//   ....[2]....
        /*0080*/ 	.word	0x00006c80


	//   ....[3]....
        /*0084*/ 	.word	0x00006c90


	//   ....[4]....
        /*0088*/ 	.word	0x0000ae10


	//   ....[5]....
        /*008c*/ 	.word	0x0000ae20


	//   ....[6]....
        /*0090*/ 	.word	0x0000ae50


	//   ....[7]....
        /*0094*/ 	.word	0x0000ae60


	//   ....[8]....
        /*0098*/ 	.word	0x0000f0a0


	//   ....[9]....
        /*009c*/ 	.word	0x0000f0b0


	//   ....[10]....
        /*00a0*/ 	.word	0x0000f0e0


	//   ....[11]....
        /*00a4*/ 	.word	0x0000f0f0


	//   ....[12]....
        /*00a8*/ 	.word	0x00010810


	//   ....[13]....
        /*00ac*/ 	.word	0x00010850


	//   ....[14]....
        /*00b0*/ 	.word	0x000108e0


	//   ....[15]....
        /*00b4*/ 	.word	0x000108f0


	//----- nvinfo : EIATTR_EXIT_INSTR_OFFSETS
	.align		4
.L_834:
        /*00b8*/ 	.byte	0x04, 0x1c
        /*00ba*/ 	.short	(.L_836 - .L_835)


	//   ....[0]....
.L_835:
        /*00bc*/ 	.word	0x00000590


	//   ....[1]....
        /*00c0*/ 	.word	0x00001260


	//   ....[2]....
        /*00c4*/ 	.word	0x00001290


	//   ....[3]....
        /*00c8*/ 	.word	0x00012080


	//   ....[4]....
        /*00cc*/ 	.word	0x00012100


	//   ....[5]....
        /*00d0*/ 	.word	0x00012120


	//----- nvinfo : EIATTR_CRS_STACK_SIZE
	.align		4
.L_836:
        /*00d4*/ 	.byte	0x04, 0x1e
        /*00d6*/ 	.short	(.L_838 - .L_837)
.L_837:
        /*00d8*/ 	.word	0x00000000


	//----- nvinfo : EIATTR_CBANK_PARAM_SIZE
	.align		4
.L_838:
        /*00dc*/ 	.byte	0x03, 0x19
        /*00de*/ 	.short	0x01d0


	//----- nvinfo : EIATTR_PARAM_CBANK
	.align		4
        /*00e0*/ 	.byte	0x04, 0x0a
        /*00e2*/ 	.short	(.L_840 - .L_839)
	.align		4
.L_839:
        /*00e4*/ 	.word	index@(.nv.constant0._ZN5flash24flash_fwd_splitkv_kernelI23Flash_fwd_kernel_traitsILi192ELi64ELi64ELi4ELb0ELb0EN7cutlass10bfloat16_tE19Flash_kernel_traitsILi192ELi64ELi64ELi4ES3_EELb1ELb0ELb1ELb0ELb0ELb1ELb1ELb0EEEvNS_16Flash_fwd_paramsE)
        /*00e8*/ 	.short	0x0210
        /*00ea*/ 	.short	0x01d0


	//----- nvinfo : EIATTR_SW_WAR
	.align		4
.L_840:
        /*00ec*/ 	.byte	0x04, 0x36
        /*00ee*/ 	.short	(.L_842 - .L_841)
.L_841:
        /*00f0*/ 	.word	0x00000008
.L_842:


//--------------------- .nv.info._ZN5flash24flash_fwd_splitkv_kernelI23Flash_fwd_kernel_traitsILi192ELi64ELi64ELi4ELb0ELb0EN7cutlass10bfloat16_tE19Flash_kernel_traitsILi192ELi64ELi64ELi4ES3_EELb1ELb0ELb0ELb0ELb1ELb0ELb1ELb1EEEvNS_16Flash_fwd_paramsE --------------------------
	.section	.nv.info._ZN5flash24flash_fwd_splitkv_kernelI23Flash_fwd_kernel_traitsILi192ELi64ELi64ELi4ELb0ELb0EN7cutlass10bfloat16_tE19Flash_kernel_traitsILi192ELi64ELi64ELi4ES3_EELb1ELb0ELb0ELb0ELb1ELb0ELb1ELb1EEEvNS_16Flash_fwd_paramsE,"",@"SHT_CUDA_INFO"
	.sectionflags	@""
	.align	4


	//----- nvinfo : EIATTR_CUDA_API_VERSION
	.align		4
        /*0000*/ 	.byte	0x04, 0x37
        /*0002*/ 	.short	(.L_844 - .L_843)
.L_843:
        /*0004*/ 	.word	0x00000082


	//----- nvinfo : EIATTR_KPARAM_INFO
	.align		4
.L_844:
        /*0008*/ 	.byte	0x04, 0x17
        /*000a*/ 	.short	(.L_846 - .L_845)
.L_845:
        /*000c*/ 	.word	0x00000000
        /*0010*/ 	.short	0x0000
        /*0012*/ 	.short	0x0000
        /*0014*/ 	.byte	0x00, 0xf0, 0x41, 0x07


	//----- nvinfo : EIATTR_SPARSE_MMA_MASK
	.align		4
.L_846:
        /*0018*/ 	.byte	0x03, 0x50
        /*001a*/ 	.short	0x0000


	//----- nvinfo : EIATTR_MAXREG_COUNT
	.align		4
        /*001c*/ 	.byte	0x03, 0x1b
        /*001e*/ 	.short	0x00ff


	//----- nvinfo : EIATTR_NUM_BARRIERS
	.align		4
        /*0020*/ 	.byte	0x02, 0x4c
        /*0022*/ 	.byte	0x01
	.zero		1


	//----- nvinfo : EIATTR_MERCURY_ISA_VERSION
	.align		4
        /*0024*/ 	.byte	0x03, 0x5f
        /*0026*/ 	.short	0x0101


	//----- nvinfo : EIATTR_COOP_GROUP_MASK_REGIDS
	.align		4
        /*0028*/ 	.byte	0x04, 0x29
        /*002a*/ 	.short	(.L_848 - .L_847)


	//   ....[0]....
.L_847:
        /*002c*/ 	.word	0xffffffff


	//   ....[1]....
        /*0030*/ 	.word	0xffffffff


	//   ....[2]....
        /*0034*/ 	.word	0xffffffff


	//   ....[3]....
        /*0038*/ 	.word	0xffffffff


	//   ....[4]....
        /*003c*/ 	.word	0xffffffff


	//   ....[5]....
        /*0040*/ 	.word	0xffffffff


	//   ....[6]....
        /*0044*/ 	.word	0xffffffff


	//   ....[7]....
        /*0048*/ 	.word	0xffffffff


	//   ....[8]....
        /*004c*/ 	.word	0xffffffff


	//   ....[9]....
        /*0050*/ 	.word	0xffffffff


	//   ....[10]....
        /*0054*/ 	.word	0xffffffff


	//   ....[11]....
        /*0058*/ 	.word	0xffffffff


	//   ....[12]....
        /*005c*/ 	.word	0xffffffff


	//   ....[13]....
        /*0060*/ 	.word	0xffffffff


	//   ....[14]....
        /*0064*/ 	.word	0xffffffff


	//   ....[15]....
        /*0068*/ 	.word	0xffffffff


	//   ....[16]....
        /*006c*/ 	.word	0x0500000c


	//   ....[17]....
        /*0070*/ 	.word	0x0500000c


	//   ....[18]....
        /*0074*/ 	.word	0x0500000c


	//   ....[19]....
        /*0078*/ 	.word	0x0500000c


	//----- nvinfo : EIATTR_COOP_GROUP_INSTR_OFFSETS
	.align		4
.L_848:
        /*007c*/ 	.byte	0x04, 0x28
        /*007e*/ 	.short	(.L_850 - .L_849)


	//   ....[0]....
.L_849:
        /*0080*/ 	.word	0x00013270


	//   ....[1]....
        /*0084*/ 	.word	0x00013290


	//   ....[2]....
        /*0088*/ 	.word	0x00013330


	//   ....[3]....
        /*008c*/ 	.word	0x00013340


	//   ....[4]....
        /*0090*/ 	.word	0x000164c0


	//   ....[5]....
        /*0094*/ 	.word	0x000164d0


	//   ....[6]....
        /*0098*/ 	.word	0x00016500


	//   ....[7]....
        /*009c*/ 	.word	0x00016510


	//   ....[8]....
        /*00a0*/ 	.word	0x00019900


	//   ....[9]....
        /*00a4*/ 	.word	0x00019920


	//   ....[10]....
        /*00a8*/ 	.word	0x00019940


	//   ....[11]....
        /*00ac*/ 	.word	0x00019960


	//   ....[12]....
        /*00b0*/ 	.word	0x0001b1a0


	//   ....[13]....
        /*00b4*/ 	.word	0x0001b1b0


	//   ....[14]....
        /*00b8*/ 	.word	0x0001b1e0


	//   ....[15]....
        /*00bc*/ 	.word	0x0001b1f0


	//   ....[16]....
        /*00c0*/ 	.word	0x0001c9b0


	//   ....[17]....
        /*00c4*/ 	.word	0x0001ca20


	//   ....[18]....
        /*00c8*/ 	.word	0x0001ca80


	//   ....[19]....
        /*00cc*/ 	.word	0x0001caf0


	//----- nvinfo : EIATTR_EXIT_INSTR_OFFSETS
	.align		4
.L_850:
        /*00d0*/ 	.byte	0x04, 0x1c
        /*00d2*/ 	.short	(.L_852 - .L_851)


	//   ....[0]....
.L_851:
        /*00d4*/ 	.word	0x000001f0


	//----- nvinfo : EIATTR_CRS_STACK_SIZE
	.align		4
.L_852:
        /*00d8*/ 	.byte	0x04, 0x1e
        /*00da*/ 	.short	(.L_854 - .L_853)
.L_853:
        /*00dc*/ 	.word	0x00000000


	//----- nvinfo : EIATTR_CBANK_PARAM_SIZE
	.align		4
.L_854:
        /*00e0*/ 	.byte	0x03, 0x19
        /*00e2*/ 	.short	0x01d0


	//----- nvinfo : EIATTR_PARAM_CBANK
	.align		4
        /*00e4*/ 	.byte	0x04, 0x0a
        /*00e6*/ 	.short	(.L_856 - .L_855)
	.align		4
.L_855:
        /*00e8*/ 	.word	index@(.nv.constant0._ZN5flash24flash_fwd_splitkv_kernelI23Flash_fwd_kernel_traitsILi192ELi64ELi64ELi4ELb0ELb0EN7cutlass10bfloat16_tE19Flash_kernel_traitsILi192ELi64ELi64ELi4ES3_EELb1ELb0ELb0ELb0ELb1ELb0ELb1ELb1EEEvNS_16Flash_fwd_paramsE)
        /*00ec*/ 	.short	0x0210
        /*00ee*/ 	.short	0x01d0


	//----- nvinfo : EIATTR_SW_WAR
	.align		4
.L_856:
        /*00f0*/ 	.byte	0x04, 0x36
        /*00f2*/ 	.short	(.L_858 - .L_857)
.L_857:
        /*00f4*/ 	.word	0x00000008
.L_858:


//--------------------- .nv.info._ZN5flash24flash_fwd_splitkv_kernelI23Flash_fwd_kernel_traitsILi192ELi64ELi64ELi4ELb0ELb0EN7cutlass10bfloat16_tE19Flash_kernel_traitsILi192ELi64ELi64ELi4ES3_EELb1ELb0ELb0ELb0ELb1ELb1ELb1ELb1EEEvNS_16Flash_fwd_paramsE --------------------------
	.section	.nv.info._ZN5flash24flash_fwd_splitkv_kernelI23Flash_fwd_kernel_traitsILi192ELi64ELi64ELi4ELb0ELb0EN7cutlass10bfloat16_tE19Flash_kernel_traitsILi192ELi64ELi64ELi4ES3_EELb1ELb0ELb0ELb0ELb1ELb1ELb1ELb1EEEvNS_16Flash_fwd_paramsE,"",@"SHT_CUDA_INFO"
	.sectionflags	@""
	.align	4


	//----- nvinfo : EIATTR_CUDA_API_VERSION
	.align		4
        /*0000*/ 	.byte	0x04, 0x37
        /*0002*/ 	.short	(.L_860 - .L_859)
.L_859:
        /*0004*/ 	.word	0x00000082


	//----- nvinfo : EIATTR_KPARAM_INFO
	.align		4
.L_860:
        /*0008*/ 	.byte	0x04, 0x17
        /*000a*/ 	.short	(.L_862 - .L_861)
.L_861:
        /*000c*/ 	.word	0x00000000
        /*0010*/ 	.short	0x0000
        /*0012*/ 	.short	0x0000
        /*0014*/ 	.byte	0x00, 0xf0, 0x41, 0x07


	//----- nvinfo : EIATTR_SPARSE_MMA_MASK
	.align		4
.L_862:
        /*0018*/ 	.byte	0x03, 0x50
        /*001a*/ 	.short	0x0000


	//----- nvinfo : EIATTR_MAXREG_COUNT
	.align		4
        /*001c*/ 	.byte	0x03, 0x1b
        /*001e*/ 	.short	0x00ff


	//----- nvinfo : EIATTR_NUM_BARRIERS
	.align		4
        /*0020*/ 	.byte	0x02, 0x4c
        /*0022*/ 	.byte	0x01
	.zero		1


	//----- nvinfo : EIATTR_MERCURY_ISA_VERSION
	.align		4
        /*0024*/ 	.byte	0x03, 0x5f
        /*0026*/ 	.short	0x0101


	//----- nvinfo : EIATTR_COOP_GROUP_MASK_REGIDS
	.align		4
        /*0028*/ 	.byte	0x04, 0x29
        /*002a*/ 	.short	(.L_864 - .L_863)


	//   ....[0]....
.L_863:
        /*002c*/ 	.word	0xffffffff


	//   ....[1]....
        /*0030*/ 	.word	0xffffffff


	//   ....[2]....
        /*0034*/ 	.word	0xffffffff


	//   ....[3]....
        /*0038*/ 	.word	0xffffffff


	//   ....[4]....
        /*003c*/ 	.word	0xffffffff


	//   ....[5]....
        /*0040*/ 	.word	0xffffffff


	//   ....[6]....
        /*0044*/ 	.word	0xffffffff


	//   ....[7]....
        /*0048*/ 	.word	0xffffffff


	//   ....[8]....
        /*004c*/ 	.word	0xffffffff


	//   ....[9]....
        /*0050*/ 	.word	0xffffffff


	//   ....[10]....
        /*0054*/ 	.word	0xffffffff


	//   ....[11]....
        /*0058*/ 	.word	0xffffffff


	//   ....[12]....
        /*005c*/ 	.word	0xffffffff


	//   ....[13]....
        /*0060*/ 	.word	0xffffffff


	//   ....[14]....
        /*0064*/ 	.word	0xffffffff


	//   ....[15]....
        /*0068*/ 	.word	0xffffffff


	//   ....[16]....
        /*006c*/ 	.word	0x0500000c


	//   ....[17]....
        /*0070*/ 	.word	0x0500000c


	//   ....[18]....
        /*0074*/ 	.word	0x0500000c


	//   ....[19]....
        /*0078*/ 	.word	0x0500000c


	//----- nvinfo : EIATTR_COOP_GROUP_INSTR_OFFSETS
	.align		4
.L_864:
        /*007c*/ 	.byte	0x04, 0x28
        /*007e*/ 	.short	(.L_866 - .L_865)


	//   ....[0]....
.L_865:
        /*0080*/ 	.word	0x000136b0


	//   ....[1]....
        /*0084*/ 	.word	0x000136d0


	//   ....[2]....
        /*0088*/ 	.word	0x00013770


	//   ....[3]....
        /*008c*/ 	.word	0x00013780


	//   ....[4]....
        /*0090*/ 	.word	0x00016d00


	//   ....[5]....
        /*0094*/ 	.word	0x00016d10


	//   ....[6]....
        /*0098*/ 	.word	0x00016d40


	//   ....[7]....
        /*009c*/ 	.word	0x00016d50


	//   ....[8]....
        /*00a0*/ 	.word	0x0001a550


	//   ....[9]....
        /*00a4*/ 	.word	0x0001a580


	//   ....[10]....
        /*00a8*/ 	.word	0x0001a5a0


	//   ....[11]....
        /*00ac*/ 	.word	0x0001a5c0


	//   ....[12]....
        /*00b0*/ 	.word	0x0001be10


	//   ....[13]....
        /*00b4*/ 	.word	0x0001be20


	//   ....[14]....
        /*00b8*/ 	.word	0x0001be50


	//   ....[15]....
        /*00bc*/ 	.word	0x0001be60


	//   ....[16]....
        /*00c0*/ 	.word	0x0001d620


	//   ....[17]....
        /*00c4*/ 	.word	0x0001d690


	//   ....[18]....
        /*00c8*/ 	.word	0x0001d6f0


	//   ....[19]....
        /*00cc*/ 	.word	0x0001d760


	//----- nvinfo : EIATTR_EXIT_INSTR_OFFSETS
	.align		4
.L_866:
        /*00d0*/ 	.byte	0x04, 0x1c
        /*00d2*/ 	.short	(.L_868 - .L_867)


	//   ....[0]....
.L_867:
        /*00d4*/ 	.word	0x000001f0


	//----- nvinfo : EIATTR_CRS_STACK_SIZE
	.align		4
.L_868:
        /*00d8*/ 	.byte	0x04, 0x1e
        /*00da*/ 	.short	(.L_870 - .L_869)
.L_869:
        /*00dc*/ 	.word	0x00000000


	//----- nvinfo : EIATTR_CBANK_PARAM_SIZE
	.align		4
.L_870:
        /*00e0*/ 	.byte	0x03, 0x19
        /*00e2*/ 	.short	0x01d0


	//----- nvinfo : EIATTR_PARAM_CBANK
	.align		4
        /*00e4*/ 	.byte	0x04, 0x0a
        /*00e6*/ 	.short	(.L_872 - .L_871)
	.align		4
.L_871:
        /*00e8*/ 	.word	index@(.nv.constant0._ZN5flash24flash_fwd_splitkv_kernelI23Flash_fwd_kernel_traitsILi192ELi64ELi64ELi4ELb0ELb0EN7cutlass10bfloat16_tE19Flash_kernel_traitsILi192ELi64ELi64ELi4ES3_EELb1ELb0ELb0ELb0ELb1ELb1ELb1ELb1EEEvNS_16Flash_fwd_paramsE)
        /*00ec*/ 	.short	0x0210
        /*00ee*/ 	.short	0x01d0


	//----- nvinfo : EIATTR_SW_WAR
	.align		4
.L_872:
        /*00f0*/ 	.byte	0x04, 0x36
        /*00f2*/ 	.short	(.L_874 - .L_873)
.L_873:
        /*00f4*/ 	.word	0x00000008
.L_874:


//--------------------- .nv.info._ZN5flash24flash_fwd_splitkv_kernelI23Flash_fwd_kernel_traitsILi192ELi64ELi64ELi4ELb0ELb0EN7cutlass10bfloat16_tE19Flash_kernel_traitsILi192ELi64ELi64ELi4ES3_EELb1ELb0ELb1ELb0ELb0ELb0ELb1ELb1EEEvNS_16Flash_fwd_paramsE --------------------------
	.section	.nv.info._ZN5flash24flash_fwd_splitkv_kernelI23Flash_fwd_kernel_traitsILi192ELi64ELi64ELi4ELb0ELb0EN7cutlass10bfloat16_tE19Flash_kernel_traitsILi192ELi64ELi64ELi4ES3_EELb1ELb0ELb1ELb0ELb0ELb0ELb1ELb1EEEvNS_16Flash_fwd_paramsE,"",@"SHT_CUDA_INFO"
	.sectionflags	@""
	.align	4


	//----- nvinfo : EIATTR_CUDA_API_VERSION
	.align		4
        /*0000*/ 	.byte	0x04, 0x37
        /*0002*/ 	.short	(.L_876 - .L_875)
.L_875:
        /*0004*/ 	.word	0x00000082


	//----- nvinfo : EIATTR_KPARAM_INFO
	.align		4
.L_876:
        /*0008*/ 	.byte	0x04, 0x17
        /*000a*/ 	.short	(.L_878 - .L_877)
.L_877:
        /*000c*/ 	.word	0x00000000
        /*0010*/ 	.short	0x0000
        /*0012*/ 	.short	0x0000
        /*0014*/ 	.byte	0x00, 0xf0, 0x41, 0x07


	//----- nvinfo : EIATTR_SPARSE_MMA_MASK
	.align		4
.L_878:
        /*0018*/ 	.byte	0x03, 0x50
        /*001a*/ 	.short	0x0000


	//----- nvinfo : EIATTR_MAXREG_COUNT
	.align		4
        /*001c*/ 	.byte	0x03, 0x1b
        /*001e*/ 	.short	0x00ff


	//----- nvinfo : EIATTR_NUM_BARRIERS
	.align		4
        /*0020*/ 	.byte	0x02, 0x4c
        /*0022*/ 	.byte	0x01
	.zero		1


	//----- nvinfo : EIATTR_MERCURY_ISA_VERSION
	.align		4
        /*0024*/ 	.byte	0x03, 0x5f
        /*0026*/ 	.short	0x0101


	//----- nvinfo : EIATTR_COOP_GROUP_MASK_REGIDS
	.align		4
        /*0028*/ 	.byte	0x04, 0x29
        /*002a*/ 	.short	(.L_880 - .L_879)


	//   ....[0]....
.L_879:
        /*002c*/ 	.word	0xffffffff


	//   ....[1]....
        /*0030*/ 	.word	0xffffffff


	//   ....[2]....
        /*0034*/ 	.word	0xffffffff


	//   ....[3]....
        /*0038*/ 	.word	0xffffffff


	//   ....[4]....
        /*003c*/ 	.word	0xffffffff


	//   ....[5]....
        /*0040*/ 	.word	0xffffffff


	//   ....[6]....
        /*0044*/ 	.word	0xffffffff


	//   ....[7]....
        /*0048*/ 	.word	0xffffffff


	//   ....[8]....
        /*004c*/ 	.word	0xffffffff


	//   ....[9]....
        /*0050*/ 	.word	0xffffffff


	//   ....[10]....
        /*0054*/ 	.word	0xffffffff


	//   ....[11]....
        /*0058*/ 	.word	0xffffffff


	//   ....[12]....
        /*005c*/ 	.word	0xffffffff


	//   ....[13]....
        /*0060*/ 	.word	0xffffffff


	//   ....[14]....
        /*0064*/ 	.word	0xffffffff


	//   ....[15]....
        /*0068*/ 	.word	0xffffffff


	//   ....[16]....
        /*006c*/ 	.word	0x0500000a


	//   ....[17]....
        /*0070*/ 	.word	0x0500000a


	//   ....[18]....
        /*0074*/ 	.word	0x0500000a


	//   ....[19]....
        /*0078*/ 	.word	0x0500000a


	//----- nvinfo : EIATTR_COOP_GROUP_INSTR_OFFSETS
	.align		4
.L_880:
        /*007c*/ 	.byte	0x04, 0x28
        /*007e*/ 	.short	(.L_882 - .L_881)


	//   ....[0]....
.L_881:
        /*0080*/ 	.word	0x00015ed0


	//   ....[1]....
        /*0084*/ 	.word	0x00015ef0


	//   ....[2]....
        /*0088*/ 	.word	0x00015f90


	//   ....[3]....
        /*008c*/ 	.word	0x00015fa0


	//   ....[4]....
        /*0090*/ 	.word	0x00019d90


	//   ....[5]....
        /*0094*/ 	.word	0x00019da0


	//   ....[6]....
        /*0098*/ 	.word	0x00019dd0


	//   ....[7]....
        /*009c*/ 	.word	0x00019de0


	//   ....[8]....
        /*00a0*/ 	.word	0x0001df00


	//   ....[9]....
        /*00a4*/ 	.word	0x0001df10


	//   ....[10]....
        /*00a8*/ 	.word	0x0001df40


	//   ....[11]....
        /*00ac*/ 	.word	0x0001df50


	//   ....[12]....
        /*00b0*/ 	.word	0x0001f760


	//   ....[13]....
        /*00b4*/ 	.word	0x0001f770


	//   ....[14]....
        /*00b8*/ 	.word	0x0001f7a0


	//   ....[15]....
        /*00bc*/ 	.word	0x0001f7b0


	//   ....[16]....
        /*00c0*/ 	.word	0x00021350


	//   ....[17]....
        /*00c4*/ 	.word	0x000213c0


	//   ....[18]....
        /*00c8*/ 	.word	0x00021420


	//   ....[19]....
        /*00cc*/ 	.word	0x00021490


	//----- nvinfo : EIATTR_EXIT_INSTR_OFFSETS
	.align		4
.L_882:
        /*00d0*/ 	.byte	0x04, 0x1c
        /*00d2*/ 	.short	(.L_884 - .L_883)


	//   ....[0]....
.L_883:
        /*00d4*/ 	.word	0x000001f0


	//----- nvinfo : EIATTR_CRS_STACK_SIZE
	.align		4
.L_884:
        /*00d8*/ 	.byte	0x04, 0x1e
        /*00da*/ 	.short	(.L_886 - .L_885)
.L_885:
        /*00dc*/ 	.word	0x00000000


	//----- nvinfo : EIATTR_CBANK_PARAM_SIZE
	.align		4
.L_886:
        /*00e0*/ 	.byte	0x03, 0x19
        /*00e2*/ 	.short	0x01d0


	//----- nvinfo : EIATTR_PARAM_CBANK
	.align		4
        /*00e4*/ 	.byte	0x04, 0x0a
        /*00e6*/ 	.short	(.L_888 - .L_887)
	.align		4
.L_887:
        /*00e8*/ 	.word	index@(.nv.constant0._ZN5flash24flash_fwd_splitkv_kernelI23Flash_fwd_kernel_traitsILi192ELi64ELi64ELi4ELb0ELb0EN7cutlass10bfloat16_tE19Flash_kernel_traitsILi192ELi64ELi64ELi4ES3_EELb1ELb0ELb1ELb0ELb0ELb0ELb1ELb1EEEvNS_16Flash_fwd_paramsE)
        /*00ec*/ 	.short	0x0210
        /*00ee*/ 	.short	0x01d0


	//----- nvinfo : EIATTR_SW_WAR
	.align		4
.L_888:
        /*00f0*/ 	.byte	0x04, 0x36
        /*00f2*/ 	.short	(.L_890 - .L_889)
.L_889:
        /*00f4*/ 	.word	0x00000008
.L_890:


//--------------------- .nv.info._ZN5flash24flash_fwd_splitkv_kernelI23Flash_fwd_kernel_traitsILi192ELi64ELi64ELi4ELb0ELb0EN7cutlass10bfloat16_tE19Flash_kernel_traitsILi192ELi64ELi64ELi4ES3_EELb1ELb0ELb1ELb0ELb0ELb1ELb1ELb1EEEvNS_16Flash_fwd_paramsE --------------------------
	.section	.nv.info._ZN5flash24flash_fwd_splitkv_kernelI23Flash_fwd_kernel_traitsILi192ELi64ELi64ELi4ELb0ELb0EN7cutlass10bfloat16_tE19Flash_kernel_traitsILi192ELi64ELi64ELi4ES3_EELb1ELb0ELb1ELb0ELb0ELb1ELb1ELb1EEEvNS_16Flash_fwd_paramsE,"",@"SHT_CUDA_INFO"
	.sectionflags	@""
	.align	4


	//----- nvinfo : EIATTR_CUDA_API_VERSION
	.align		4
        /*0000*/ 	.byte	0x04, 0x37
        /*0002*/ 	.short	(.L_892 - .L_891)
.L_891:
        /*0004*/ 	.word	0x00000082


	//----- nvinfo : EIATTR_KPARAM_INFO
	.align		4
.L_892:
        /*0008*/ 	.byte	0x04, 0x17
        /*000a*/ 	.short	(.L_894 - .L_893)
.L_893:
        /*000c*/ 	.word	0x00000000
        /*0010*/ 	.short	0x0000
        /*0012*/ 	.short	0x0000
        /*0014*/ 	.byte	0x00, 0xf0, 0x41, 0x07


	//----- nvinfo : EIATTR_SPARSE_MMA_MASK
	.align		4
.L_894:
        /*0018*/ 	.byte	0x03, 0x50
        /*001a*/ 	.short	0x0000


	//----- nvinfo : EIATTR_MAXREG_COUNT
	.align		4
        /*001c*/ 	.byte	0x03, 0x1b
        /*001e*/ 	.short	0x00ff


	//----- nvinfo : EIATTR_NUM_BARRIERS
	.align		4
        /*0020*/ 	.byte	0x02, 0x4c
        /*0022*/ 	.byte	0x01
	.zero		1


	//----- nvinfo : EIATTR_MERCURY_ISA_VERSION
	.align		4
        /*0024*/ 	.byte	0x03, 0x5f
        /*0026*/ 	.short	0x0101


	//----- nvinfo : EIATTR_COOP_GROUP_MASK_REGIDS
	.align		4
        /*0028*/ 	.byte	0x04, 0x29
        /*002a*/ 	.short	(.L_896 - .L_895)


	//   ....[0]....
.L_895:
        /*002c*/ 	.word	0xffffffff


	//   ....[1]....
        /*0030*/ 	.word	0xffffffff


	//   ....[2]....
        /*0034*/ 	.word	0xffffffff


	//   ....[3]....
        /*0038*/ 	.word	0xffffffff


	//   ....[4]....
        /*003c*/ 	.word	0xffffffff


	//   ....[5]....
        /*0040*/ 	.word	0xffffffff


	//   ....[6]....
        /*0044*/ 	.word	0xffffffff


	//   ....[7]....
        /*0048*/ 	.word	0xffffffff


	//   ....[8]....
        /*004c*/ 	.word	0xffffffff


	//   ....[9]....
        /*0050*/ 	.word	0xffffffff


	//   ....[10]....
        /*0054*/ 	.word	0xffffffff


	//   ....[11]....
        /*0058*/ 	.word	0xffffffff


	//   ....[12]....
        /*005c*/ 	.word	0xffffffff


	//   ....[13]....
        /*0060*/ 	.word	0xffffffff


	//   ....[14]....
        /*0064*/ 	.word	0xffffffff


	//   ....[15]....
        /*0068*/ 	.word	0xffffffff


	//   ....[16]....
        /*006c*/ 	.word	0x0500000a


	//   ....[17]....
        /*0070*/ 	.word	0x0500000a


	//   ....[18]....
        /*0074*/ 	.word	0x0500000a


	//   ....[19]....
        /*0078*/ 	.word	0x0500000a


	//----- nvinfo : EIATTR_COOP_GROUP_INSTR_OFFSETS
	.align		4
.L_896:
        /*007c*/ 	.byte	0x04, 0x28
        /*007e*/ 	.short	(.L_898 - .L_897)


	//   ....[0]....
.L_897:
        /*0080*/ 	.word	0x000162e0


	//   ....[1]....
        /*0084*/ 	.word	0x00016300


	//   ....[2]....
        /*0088*/ 	.word	0x000163a0


	//   ....[3]....
        /*008c*/ 	.word	0x000163b0


	//   ....[4]....
        /*0090*/ 	.word	0x0001a5f0


	//   ....[5]....
        /*0094*/ 	.word	0x0001a600


	//   ....[6]....
        /*0098*/ 	.word	0x0001a630


	//   ....[7]....
        /*009c*/ 	.word	0x0001a640


	//   ....[8]....
        /*00a0*/ 	.word	0x0001eb60


	//   ....[9]....
        /*00a4*/ 	.word	0x0001eb70


	//   ....[10]....
        /*00a8*/ 	.word	0x0001eba0


	//   ....[11]....
        /*00ac*/ 	.word	0x0001ebb0


	//   ....[12]....
        /*00b0*/ 	.word	0x000203f0


	//   ....[13]....
        /*00b4*/ 	.word	0x00020400


	//   ....[14]....
        /*00b8*/ 	.word	0x00020430


	//   ....[15]....
        /*00bc*/ 	.word	0x00020440


	//   ....[16]....
        /*00c0*/ 	.word	0x00021fe0


	//   ....[17]....
        /*00c4*/ 	.word	0x00022050


	//   ....[18]....
        /*00c8*/ 	.word	0x000220b0


	//   ....[19]....
        /*00cc*/ 	.word	0x00022120


	//----- nvinfo : EIATTR_EXIT_INSTR_OFFSETS
	.align		4
.L_898:
        /*00d0*/ 	.byte	0x04, 0x1c
        /*00d2*/ 	.short	(.L_900 - .L_899)


	//   ....[0]....
.L_899:
        /*00d4*/ 	.word	0x000001f0


	//----- nvinfo : EIATTR_CRS_STACK_SIZE
	.align		4
.L_900:
        /*00d8*/ 	.byte	0x04, 0x1e
        /*00da*/ 	.short	(.L_902 - .L_901)
.L_901:
        /*00dc*/ 	.word	0x00000000


	//----- nvinfo : EIATTR_CBANK_PARAM_SIZE
	.align		4
.L_902:
        /*00e0*/ 	.byte	0x03, 0x19
        /*00e2*/ 	.short	0x01d0


	//----- nvinfo : EIATTR_PARAM_CBANK
	.align		4
        /*00e4*/ 	.byte	0x04, 0x0a
        /*00e6*/ 	.short	(.L_904 - .L_903)
	.align		4
.L_903:
        /*00e8*/ 	.word	index@(.nv.constant0._ZN5flash24flash_fwd_splitkv_kernelI23Flash_fwd_kernel_traitsILi192ELi64ELi64ELi4ELb0ELb0EN7cutlass10bfloat16_tE19Flash_kernel_traitsILi192ELi64ELi64ELi4ES3_EELb1ELb0ELb1ELb0ELb0ELb1ELb1ELb1EEEvNS_16Flash_fwd_paramsE)
        /*00ec*/ 	.short	0x0210
        /*00ee*/ 	.short	0x01d0


	//----- nvinfo : EIATTR_SW_WAR
	.align		4
.L_904:
        /*00f0*/ 	.byte	0x04, 0x36
        /*00f2*/ 	.short	(.L_906 - .L_905)
.L_905:
        /*00f4*/ 	.word	0x00000008
.L_906:


//--------------------- .nv.callgraph             --------------------------
	.section	.nv.callgraph,"",@"SHT_CUDA_CALLGRAPH"
	.align	4
	.sectionentsize	8
	.align		4
        /*0000*/ 	.word	0x00000000
	.align		4
        /*0004*/ 	.word	0xffffffff
	.align		4
        /*0008*/ 	.word	0x00000000
	.align		4
        /*000c*/ 	.word	0xfffffffe
	.align		4
        /*0010*/ 	.word	0x00000000
	.align		4
        /*0014*/ 	.word	0xfffffffd
	.align		4
        /*0018*/ 	.word	0x00000000
	.align		4
        /*001c*/ 	.word	0xfffffffc


//--------------------- .nv.constant4             --------------------------
	.section	.nv.constant4,"a",@progbits
	.align	8
	.align		8
.nv.constant4:
        /*0000*/ 	.dword	_ZN80_INTERNAL_32ccadbc_43_flash_fwd_split_hdim192_bf16_causal_sm80_cu_8761d306_190334cuda3std3__45__cpo5beginE
	.align		8
        /*0008*/ 	.dword	_ZN80_INTERNAL_32ccadbc_43_flash_fwd_split_hdim192_bf16_causal_sm80_cu_8761d306_190334cuda3std3__45__cpo3endE
	.align		8
        /*0010*/ 	.dword	_ZN80_INTERNAL_32ccadbc_43_flash_fwd_split_hdim192_bf16_causal_sm80_cu_8761d306_190334cuda3std3__45__cpo6cbeginE
	.align		8
        /*0018*/ 	.dword	_ZN80_INTERNAL_32ccadbc_43_flash_fwd_split_hdim192_bf16_causal_sm80_cu_8761d306_190334cuda3std3__45__cpo4cendE
	.align		8
        /*0020*/ 	.dword	_ZN80_INTERNAL_32ccadbc_43_flash_fwd_split_hdim192_bf16_causal_sm80_cu_8761d306_190334cuda3std3__482_GLOBAL__N__32ccadbc_43_flash_fwd_split_hdim192_bf16_causal_sm80_cu_8761d306_190336ignoreE
	.align		8
        /*0028*/ 	.dword	_ZN80_INTERNAL_32ccadbc_43_flash_fwd_split_hdim192_bf16_causal_sm80_cu_8761d306_190334cuda3std3__419piecewise_constructE
	.align		8
        /*0030*/ 	.dword	_ZN80_INTERNAL_32ccadbc_43_flash_fwd_split_hdim192_bf16_causal_sm80_cu_8761d306_190334cuda3std3__48in_placeE
	.align		8
        /*0038*/ 	.dword	_ZN80_INTERNAL_32ccadbc_43_flash_fwd_split_hdim192_bf16_causal_sm80_cu_8761d306_190334cuda3std6ranges3__45__cpo4swapE
	.align		8
        /*0040*/ 	.dword	_ZN80_INTERNAL_32ccadbc_43_flash_fwd_split_hdim192_bf16_causal_sm80_cu_8761d306_190334cuda3std6ranges3__45__cpo9iter_moveE
	.align		8
        /*0048*/ 	.dword	_ZN80_INTERNAL_32ccadbc_43_flash_fwd_split_hdim192_bf16_causal_sm80_cu_8761d306_190334cute7productE
	.align		8
        /*0050*/ 	.dword	_ZN80_INTERNAL_32ccadbc_43_flash_fwd_split_hdim192_bf16_causal_sm80_cu_8761d306_190334cute1_E


//--------------------- .text._ZN5flash32flash_fwd_splitkv_combine_kernelI23Flash_fwd_kernel_traitsILi192ELi64ELi64ELi4ELb0ELb0EN7cutlass10bfloat16_tE19Flash_kernel_traitsILi192ELi64ELi64ELi4ES3_EELi8ELi7ELb0EEEvNS_16Flash_fwd_paramsE --------------------------
	.section	.text._ZN5flash32flash_fwd_splitkv_combine_kernelI23Flash_fwd_kernel_traitsILi192ELi64ELi64ELi4ELb0ELb0EN7cutlass10bfloat16_tE19Flash_kernel_traitsILi192ELi64ELi64ELi4ES3_EELi8ELi7ELb0EEEvNS_16Flash_fwd_paramsE,"ax",@progbits
	.align	128
        .global         _ZN5flash32flash_fwd_splitkv_combine_kernelI23Flash_fwd_kernel_traitsILi192ELi64ELi64ELi4ELb0ELb0EN7cutlass10bfloat16_tE19Flash_kernel_traitsILi192ELi64ELi64ELi4ES3_EELi8ELi7ELb0EEEvNS_16Flash_fwd_paramsE
        .type           _ZN5flash32flash_fwd_splitkv_combine_kernelI23Flash_fwd_kernel_traitsILi192ELi64ELi64ELi4ELb0ELb0EN7cutlass10bfloat16_tE19Flash_kernel_traitsILi192ELi64ELi64ELi4ES3_EELi8ELi7ELb0EEEvNS_16Flash_fwd_paramsE,@function
        .size           _ZN5flash32flash_fwd_splitkv_combine_kernelI23Flash_fwd_kernel_traitsILi192ELi64ELi64ELi4ELb0ELb0EN7cutlass10bfloat16_tE19Flash_kernel_traitsILi192ELi64ELi64ELi4ES3_EELi8ELi7ELb0EEEvNS_16Flash_fwd_paramsE,(.L_x_4440 - _ZN5flash32flash_fwd_splitkv_combine_kernelI23Flash_fwd_kernel_traitsILi192ELi64ELi64ELi4ELb0ELb0EN7cutlass10bfloat16_tE19Flash_kernel_traitsILi192ELi64ELi64ELi4ES3_EELi8ELi7ELb0EEEvNS_16Flash_fwd_paramsE)
        .other          _ZN5flash32flash_fwd_splitkv_combine_kernelI23Flash_fwd_kernel_traitsILi192ELi64ELi64ELi4ELb0ELb0EN7cutlass10bfloat16_tE19Flash_kernel_traitsILi192ELi64ELi64ELi4ES3_EELi8ELi7ELb0EEEvNS_16Flash_fwd_paramsE,@"STO_CUDA_ENTRY STV_DEFAULT"
_ZN5flash32flash_fwd_splitkv_combine_kernelI23Flash_fwd_kernel_traitsILi192ELi64ELi64ELi4ELb0ELb0EN7cutlass10bfloat16_tE19Flash_kernel_traitsILi192ELi64ELi64ELi4ES3_EELi8ELi7ELb0EEEvNS_16Flash_fwd_paramsE:
.text._ZN5flash32flash_fwd_splitkv_combine_kernelI23Flash_fwd_kernel_traitsILi192ELi64ELi64ELi4ELb0ELb0EN7cutlass10bfloat16_tE19Flash_kernel_traitsILi192ELi64ELi64ELi4ES3_EELi8ELi7ELb0EEEvNS_16Flash_fwd_paramsE:
[----:B------:R-:W-:Y:S08]  /*0000*/  LDC R1, c[0x0][0x28] ;  /* 0x00000a00ff017b82 */ /* 0x000ff00000000800 */
[----:B------:R-:W0:Y:S01]  /*0010*/  LDC.64 R24, c[0x0][0x2c0] ;  /* 0x0000b000ff187b82 */ /* 0x000e220000000a00 */
[----:B------:R-:W-:-:S07]  /*0020*/  ULDC UR5, c[0x0][0x270] ;  /* 0x00009c0000057ab9 */ /* 0x000fce0000000800 */
[----:B------:R-:W1:Y:S01]  /*0030*/  S2UR UR7, SR_CTAID.X ;  /* 0x00000000000779c3 */ /* 0x000e620000002500 */
[----:B0-----:R-:W-:Y:S01]  /*0040*/  IMAD R24, R24, UR5, RZ ;  /* 0x0000000518187c24 */ /* 0x001fe2000f8e02ff */
[----:B------:R-:W-:Y:S01]  /*0050*/  SHF.R.S32.HI R2, RZ, 0x1f, R25 ;  /* 0x0000001fff027819 */ /* 0x000fe20000011419 */
[----:B------:R-:W-:Y:S02]  /*0060*/  USHF.R.S32.HI UR5, URZ, 0x1f, UR5 ;  /* 0x0000001f3f057899 */ /* 0x000fe40008011405 */
[----:B------:R-:W-:Y:S01]  /*0070*/  IMAD R28, R24, R25, RZ ;  /* 0x00000019181c7224 */ /* 0x000fe200078e02ff */
[----:B-1----:R-:W-:-:S04]  /*0080*/  USHF.L.U32 UR7, UR7, 0x3, URZ ;  /* 0x0000000307077899 */ /* 0x002fc8000800063f */
[----:B------:R-:W-:Y:S02]  /*0090*/  ISETP.LT.U32.AND P0, PT, R28, R25, PT ;  /* 0x000000191c00720c */ /* 0x000fe40003f01070 */
[----:B------:R-:W-:Y:S01]  /*00a0*/  SHF.R.S32.HI R5, RZ, 0x1f, R28 ;  /* 0x0000001fff057819 */ /* 0x000fe2000001141c */
[----:B------:R-:W-:-:S03]  /*00b0*/  USHF.R.S32.HI UR6, URZ, 0x1f, UR7 ;  /* 0x0000001f3f067899 */ /* 0x000fc60008011407 */
[----:B------:R-:W-:-:S04]  /*00c0*/  ISETP.LT.AND.EX P0, PT, R5, R2, PT, P0 ;  /* 0x000000020500720c */ /* 0x000fc80003f01300 */
[C---:B------:R-:W-:Y:S02]  /*00d0*/  SEL R2, R5.reuse, R2, P0 ;  /* 0x0000000205027207 */ /* 0x040fe40000000000 */
[----:B------:R-:W-:Y:S02]  /*00e0*/  SEL R25, R28, R25, P0 ;  /* 0x000000191c197207 */ /* 0x000fe40000000000 */
[----:B------:R-:W-:-:S04]  /*00f0*/  LOP3.LUT R0, R5, R2, RZ, 0xfc, !PT ;  /* 0x0000000205007212 */ /* 0x000fc800078efcff */
[----:B------:R-:W-:-:S13]  /*0100*/  ISETP.NE.U32.AND P1, PT, R0, RZ, PT ;  /* 0x000000ff0000720c */ /* 0x000fda0003f25070 */
[----:B------:R-:W-:Y:S05]  /*0110*/  @!P1 BRA `(.L_x_0) ;  /* 0x0000000000249947 */ /* 0x000fea0003800000 */
[----:B------:R-:W-:Y:S01]  /*0120*/  IMAD.MOV.U32 R18, RZ, RZ, R28 ;  /* 0x000000ffff127224 */ /* 0x000fe200078e001c */
[----:B------:R-:W-:Y:S01]  /*0130*/  MOV R24, R25 ;  /* 0x0000001900187202 */ /* 0x000fe20000000f00 */
[----:B------:R-:W-:Y:S01]  /*0140*/  IMAD.MOV.U32 R19, RZ, RZ, R5 ;  /* 0x000000ffff137224 */ /* 0x000fe200078e0005 */
[----:B------:R-:W-:Y:S02]  /*0150*/  MOV R23, R2 ;  /* 0x0000000200177202 */ /* 0x000fe40000000f00 */
[----:B------:R-:W-:Y:S02]  /*0160*/  MOV R22, 0x180 ;  /* 0x0000018000167802 */ /* 0x000fe40000000f00 */
[----:B------:R-:W-:Y:S05]  /*0170*/  CALL.REL.NOINC `($__internal_0_$__cuda_sm20_div_s64) ;  /* 0x0000005000707944 */ /* 0x000fea0003c00000 */
[----:B------:R-:W-:Y:S02]  /*0180*/  MOV R18, R0 ;  /* 0x0000000000127202 */ /* 0x000fe40000000f00 */
[----:B------:R-:W-:Y:S01]  /*0190*/  MOV R19, R27 ;  /* 0x0000001b00137202 */ /* 0x000fe20000000f00 */
[----:B------:R-:W-:Y:S06]  /*01a0*/  BRA `(.L_x_1) ;  /* 0x00000000004c7947 */ /* 0x000fec0003800000 */
.L_x_0:
[----:B------:R-:W0:Y:S01]  /*01b0*/  I2F.U32.RP R4, R25 ;  /* 0x0000001900047306 */ /* 0x000e220000209000 */
[----:B------:R-:W-:Y:S02]  /*01c0*/  ISETP.NE.U32.AND P0, PT, R25, RZ, PT ;  /* 0x000000ff1900720c */ /* 0x000fe40003f05070 */
[----:B------:R-:W-:-:S05]  /*01d0*/  MOV R19, RZ ;  /* 0x000000ff00137202 */ /* 0x000fca0000000f00 */
[----:B0-----:R-:W0:Y:S02]  /*01e0*/  MUFU.RCP R6, R4 ;  /* 0x0000000400067308 */ /* 0x001e240000001000 */
[----:B0-----:R-:W-:-:S06]  /*01f0*/  VIADD R6, R6, 0xffffffe ;  /* 0x0ffffffe06067836 */ /* 0x001fcc0000000000 */
[----:B------:R0:W1:Y:S02]  /*0200*/  F2I.FTZ.U32.TRUNC.NTZ R7, R6 ;  /* 0x0000000600077305 */ /* 0x000064000021f000 */
[----:B0-----:R-:W-:Y:S01]  /*0210*/  HFMA2.MMA R6, -RZ, RZ, 0, 0 ;  /* 0x00000000ff067435 */ /* 0x001fe200000001ff */
[----:B-1----:R-:W-:-:S04]  /*0220*/  IMAD.MOV R0, RZ, RZ, -R7 ;  /* 0x000000ffff007224 */ /* 0x002fc800078e0a07 */
[----:B------:R-:W-:-:S05]  /*0230*/  IMAD R3, R0, R25, RZ ;  /* 0x0000001900037224 */ /* 0x000fca00078e02ff */
[----:B------:R-:W-:-:S06]  /*0240*/  IMAD.HI.U32 R3, R7, R3, R6 ;  /* 0x0000000307037227 */ /* 0x000fcc00078e0006 */
[----:B------:R-:W-:-:S04]  /*0250*/  IMAD.HI.U32 R18, R3, R28, RZ ;  /* 0x0000001c03127227 */ /* 0x000fc800078e00ff */
[----:B------:R-:W-:-:S04]  /*0260*/  IMAD.MOV R0, RZ, RZ, -R18 ;  /* 0x000000ffff007224 */ /* 0x000fc800078e0a12 */
[----:B------:R-:W-:-:S05]  /*0270*/  IMAD R0, R25, R0, R28 ;  /* 0x0000000019007224 */ /* 0x000fca00078e021c */
[----:B------:R-:W-:-:S13]  /*0280*/  ISETP.GE.U32.AND P2, PT, R0, R25, PT ;  /* 0x000000190000720c */ /* 0x000fda0003f46070 */
[----:B------:R-:W-:Y:S01]  /*0290*/  @P2 IADD3 R0, R0, -R25, RZ ;  /* 0x8000001900002210 */ /* 0x000fe20007ffe0ff */
[----:B------:R-:W-:-:S03]  /*02a0*/  @P2 VIADD R18, R18, 0x1 ;  /* 0x0000000112122836 */ /* 0x000fc60000000000 */
[----:B------:R-:W-:-:S13]  /*02b0*/  ISETP.GE.U32.AND P1, PT, R0, R25, PT ;  /* 0x000000190000720c */ /* 0x000fda0003f26070 */
[----:B------:R-:W-:Y:S02]  /*02c0*/  @P1 IADD3 R18, R18, 0x1, RZ ;  /* 0x0000000112121810 */ /* 0x000fe40007ffe0ff */
[----:B------:R-:W-:-:S07]  /*02d0*/  @!P0 LOP3.LUT R18, RZ, R25, RZ, 0x33, !PT ;  /* 0x00000019ff128212 */ /* 0x000fce00078e33ff */
.L_x_1:
[----:B------:R-:W-:Y:S01]  /*02e0*/  ULDC UR4, c[0x0][0x270] ;  /* 0x00009c0000047ab9 */ /* 0x000fe20000000800 */
[----:B------:R-:W-:Y:S01]  /*02f0*/  BSSY B0, `(.L_x_2) ;  /* 0x0000020000007945 */ /* 0x000fe20003800000 */
[----:B------:R-:W-:-:S04]  /*0300*/  ISETP.LT.U32.AND P0, PT, R18, UR4, PT ;  /* 0x0000000412007c0c */ /* 0x000fc8000bf01070 */
[----:B------:R-:W-:-:S04]  /*0310*/  ISETP.LT.AND.EX P0, PT, R19, UR5, PT, P0 ;  /* 0x0000000513007c0c */ /* 0x000fc8000bf01300 */
[C---:B------:R-:W-:Y:S02]  /*0320*/  SEL R23, R19.reuse, UR5, P0 ;  /* 0x0000000513177c07 */ /* 0x040fe40008000000 */
[----:B------:R-:W-:Y:S02]  /*0330*/  SEL R24, R18, UR4, P0 ;  /* 0x0000000412187c07 */ /* 0x000fe40008000000 */
[----:B------:R-:W-:-:S04]  /*0340*/  LOP3.LUT R0, R19, R23, RZ, 0xfc, !PT ;  /* 0x0000001713007212 */ /* 0x000fc800078efcff */
[----:B------:R-:W-:-:S13]  /*0350*/  ISETP.NE.U32.AND P1, PT, R0, RZ, PT ;  /* 0x000000ff0000720c */ /* 0x000fda0003f25070 */
[----:B------:R-:W-:Y:S05]  /*0360*/  @!P1 BRA `(.L_x_3) ;  /* 0x0000000000149947 */ /* 0x000fea0003800000 */
[----:B------:R-:W-:Y:S02]  /*0370*/  MOV R22, 0x390 ;  /* 0x0000039000167802 */ /* 0x000fe40000000f00 */
[----:B------:R-:W-:Y:S05]  /*0380*/  CALL.REL.NOINC `($__internal_0_$__cuda_sm20_div_s64) ;  /* 0x0000004c00ec7944 */ /* 0x000fea0003c00000 */
[----:B------:R-:W-:Y:S02]  /*0390*/  MOV R8, R0 ;  /* 0x0000000000087202 */ /* 0x000fe40000000f00 */
[----:B------:R-:W-:Y:S01]  /*03a0*/  MOV R9, R27 ;  /* 0x0000001b00097202 */ /* 0x000fe20000000f00 */
[----:B------:R-:W-:Y:S05]  /*03b0*/  BRA `(.L_x_4) ;  /* 0x00000000004c7947 */ /* 0x000fea0003800000 */
.L_x_3:
        /* <DEDUP_REMOVED lines=18> */
[----:B------:R-:W-:Y:S02]  /*04e0*/  @!P0 LOP3.LUT R8, RZ, R24, RZ, 0x33, !PT ;  /* 0x00000018ff088212 */ /* 0x000fe400078e33ff */
.L_x_4:
[----:B------:R-:W-:Y:S05]  /*04f0*/  BSYNC B0 ;  /* 0x0000000000007941 */ /* 0x000fea0003800000 */
.L_x_2:
[----:B------:R-:W0:Y:S01]  /*0500*/  LDC R0, c[0x0][0x2c4] ;  /* 0x0000b100ff007b82 */ /* 0x000e220000000800 */
[----:B------:R-:W-:Y:S01]  /*0510*/  BSSY B0, `(.L_x_5) ;  /* 0x0000049000007945 */ /* 0x000fe20003800000 */
[----:B0-----:R-:W-:Y:S01]  /*0520*/  IABS R4, R0 ;  /* 0x0000000000047213 */ /* 0x001fe20000000000 */
[C---:B------:R-:W-:Y:S01]  /*0530*/  VIADD R3, R0.reuse, 0xffffffff ;  /* 0xffffffff00037836 */ /* 0x040fe20000000000 */
[----:B------:R-:W-:Y:S02]  /*0540*/  ISETP.NE.AND P3, PT, R0, RZ, PT ;  /* 0x000000ff0000720c */ /* 0x000fe40003f65270 */
[----:B------:R-:W0:Y:S01]  /*0550*/  I2F.RP R14, R4 ;  /* 0x00000004000e7306 */ /* 0x000e220000209400 */
[----:B------:R-:W-:-:S05]  /*0560*/  IMAD.IADD R7, R3, 0x1, R4 ;  /* 0x0000000103077824 */ /* 0x000fca00078e0204 */
[----:B------:R-:W-:Y:S02]  /*0570*/  IABS R6, R7 ;  /* 0x0000000700067213 */ /* 0x000fe40000000000 */
[----:B0-----:R-:W0:Y:S02]  /*0580*/  MUFU.RCP R12, R14 ;  /* 0x0000000e000c7308 */ /* 0x001e240000001000 */
[----:B0-----:R-:W-:-:S06]  /*0590*/  VIADD R12, R12, 0xffffffe ;  /* 0x0ffffffe0c0c7836 */ /* 0x001fcc0000000000 */
[----:B------:R-:W0:Y:S02]  /*05a0*/  F2I.FTZ.U32.TRUNC.NTZ R13, R12 ;  /* 0x0000000c000d7305 */ /* 0x000e24000021f000 */
[----:B0-----:R-:W-:Y:S02]  /*05b0*/  IMAD.MOV R11, RZ, RZ, -R13 ;  /* 0x000000ffff0b7224 */ /* 0x001fe400078e0a0d */
[----:B------:R-:W-:Y:S02]  /*05c0*/  IMAD.MOV.U32 R12, RZ, RZ, RZ ;  /* 0x000000ffff0c7224 */ /* 0x000fe400078e00ff */
[----:B------:R-:W-:-:S04]  /*05d0*/  IMAD R10, R11, R4, RZ ;  /* 0x000000040b0a7224 */ /* 0x000fc800078e02ff */
[----:B------:R-:W-:-:S06]  /*05e0*/  IMAD.HI.U32 R11, R13, R10, R12 ;  /* 0x0000000a0d0b7227 */ /* 0x000fcc00078e000c */
[----:B------:R-:W-:-:S04]  /*05f0*/  IMAD.HI.U32 R11, R11, R6, RZ ;  /* 0x000000060b0b7227 */ /* 0x000fc800078e00ff */
[----:B------:R-:W-:-:S04]  /*0600*/  IMAD.MOV R13, RZ, RZ, -R11 ;  /* 0x000000ffff0d7224 */ /* 0x000fc800078e0a0b */
[C---:B------:R-:W-:Y:S01]  /*0610*/  IMAD R13, R4.reuse, R13, R6 ;  /* 0x0000000d040d7224 */ /* 0x040fe200078e0206 */
[C---:B------:R-:W-:Y:S02]  /*0620*/  LOP3.LUT R6, R7.reuse, R4, RZ, 0x3c, !PT ;  /* 0x0000000407067212 */ /* 0x040fe400078e3cff */
[----:B------:R-:W-:Y:S02]  /*0630*/  LOP3.LUT R7, R7, R0, RZ, 0x3c, !PT ;  /* 0x0000000007077212 */ /* 0x000fe400078e3cff */
[----:B------:R-:W-:Y:S02]  /*0640*/  ISETP.GT.U32.AND P1, PT, R4, R13, PT ;  /* 0x0000000d0400720c */ /* 0x000fe40003f24070 */
[----:B------:R-:W-:Y:S02]  /*0650*/  ISETP.GE.AND P0, PT, R6, RZ, PT ;  /* 0x000000ff0600720c */ /* 0x000fe40003f06270 */
[----:B------:R-:W-:-:S09]  /*0660*/  LEA.HI.SX32 R6, R0, 0x1, 0x1 ;  /* 0x0000000100067811 */ /* 0x000fd200078f0aff */
[----:B------:R-:W-:Y:S02]  /*0670*/  @!P1 IMAD.IADD R13, R13, 0x1, -R4 ;  /* 0x000000010d0d9824 */ /* 0x000fe400078e0a04 */
[----:B------:R-:W-:Y:S01]  /*0680*/  @!P1 VIADD R11, R11, 0x1 ;  /* 0x000000010b0b9836 */ /* 0x000fe20000000000 */
[----:B------:R-:W-:Y:S02]  /*0690*/  ISETP.NE.AND P1, PT, R0, RZ, PT ;  /* 0x000000ff0000720c */ /* 0x000fe40003f25270 */
[----:B------:R-:W-:-:S13]  /*06a0*/  ISETP.GE.U32.AND P2, PT, R13, R4, PT ;  /* 0x000000040d00720c */ /* 0x000fda0003f46070 */
[----:B------:R-:W-:Y:S01]  /*06b0*/  @P2 VIADD R11, R11, 0x1 ;  /* 0x000000010b0b2836 */ /* 0x000fe20000000000 */
[----:B------:R-:W-:-:S03]  /*06c0*/  ISETP.GT.AND P2, PT, R0, RZ, PT ;  /* 0x000000ff0000720c */ /* 0x000fc60003f44270 */
[----:B------:R-:W-:-:S04]  /*06d0*/  IMAD.MOV.U32 R17, RZ, RZ, R11 ;  /* 0x000000ffff117224 */ /* 0x000fc800078e000b */
[----:B------:R-:W-:Y:S01]  /*06e0*/  @!P0 IMAD.MOV R17, RZ, RZ, -R17 ;  /* 0x000000ffff118224 */ /* 0x000fe200078e0a11 */
[----:B------:R-:W-:Y:S02]  /*06f0*/  @!P1 LOP3.LUT R17, RZ, R4, RZ, 0x33, !PT ;  /* 0x00000004ff119212 */ /* 0x000fe400078e33ff */
[----:B------:R-:W-:Y:S02]  /*0700*/  ISETP.GE.AND P1, PT, R7, RZ, PT ;  /* 0x000000ff0700720c */ /* 0x000fe40003f26270 */
[----:B------:R-:W-:Y:S02]  /*0710*/  ISETP.LT.U32.AND P0, PT, R24, R17, PT ;  /* 0x000000111800720c */ /* 0x000fe40003f01070 */
[----:B------:R-:W-:Y:S02]  /*0720*/  SHF.R.S32.HI R16, RZ, 0x1f, R17 ;  /* 0x0000001fff107819 */ /* 0x000fe40000011411 */
[----:B------:R-:W-:Y:S02]  /*0730*/  SHF.R.S32.HI R7, RZ, 0x1f, R0 ;  /* 0x0000001fff077819 */ /* 0x000fe40000011400 */
[----:B------:R-:W-:-:S03]  /*0740*/  ISETP.LT.AND.EX P0, PT, R23, R16, PT, P0 ;  /* 0x000000101700720c */ /* 0x000fc60003f01300 */
[----:B------:R-:W-:Y:S01]  /*0750*/  @!P2 IMAD.MOV R6, RZ, RZ, R7 ;  /* 0x000000ffff06a224 */ /* 0x000fe200078e0207 */
[C---:B------:R-:W-:Y:S01]  /*0760*/  SEL R16, R23.reuse, R16, P0 ;  /* 0x0000001017107207 */ /* 0x040fe20000000000 */
[----:B------:R-:W-:Y:S01]  /*0770*/  @!P1 IMAD.MOV R11, RZ, RZ, -R11 ;  /* 0x000000ffff0b9224 */ /* 0x000fe200078e0a0b */
[----:B------:R-:W-:Y:S02]  /*0780*/  @!P3 LOP3.LUT R11, RZ, R0, RZ, 0x33, !PT ;  /* 0x00000000ff0bb212 */ /* 0x000fe400078e33ff */
[----:B------:R-:W-:Y:S02]  /*0790*/  LOP3.LUT R4, R23, R16, RZ, 0xfc, !PT ;  /* 0x0000001017047212 */ /* 0x000fe400078efcff */
[----:B------:R-:W-:Y:S02]  /*07a0*/  SEL R17, R24, R17, P0 ;  /* 0x0000001118117207 */ /* 0x000fe40000000000 */
[----:B------:R-:W-:Y:S01]  /*07b0*/  ISETP.NE.U32.AND P1, PT, R4, RZ, PT ;  /* 0x000000ff0400720c */ /* 0x000fe20003f25070 */
[----:B------:R-:W-:-:S12]  /*07c0*/  IMAD R4, R11, R6, RZ ;  /* 0x000000060b047224 */ /* 0x000fd800078e02ff */
        /* <DEDUP_REMOVED lines=9> */
[----:B------:R-:W-:Y:S05]  /*0860*/  BRA `(.L_x_7) ;  /* 0x00000000004c7947 */ /* 0x000fea0003800000 */
.L_x_6:
        /* <DEDUP_REMOVED lines=19> */
.L_x_7:
[----:B------:R-:W-:Y:S05]  /*09a0*/  BSYNC B0 ;  /* 0x0000000000007941 */ /* 0x000fea0003800000 */
.L_x_5:
[----:B------:R-:W0:Y:S01]  /*09b0*/  LDC R0, c[0x0][0x2c4] ;  /* 0x0000b100ff007b82 */ /* 0x000e220000000800 */
[----:B------:R-:W-:Y:S01]  /*09c0*/  ULDC UR5, c[0x0][0x270] ;  /* 0x00009c0000057ab9 */ /* 0x000fe20000000800 */
[----:B------:R-:W-:Y:S01]  /*09d0*/  IABS R11, R4 ;  /* 0x00000004000b7213 */ /* 0x000fe20000000000 */
[----:B------:R-:W1:Y:S01]  /*09e0*/  S2R R35, SR_TID.X ;  /* 0x0000000000237919 */ /* 0x000e620000002100 */
[----:B------:R-:W-:Y:S02]  /*09f0*/  BSSY B0, `(.L_x_8) ;  /* 0x0000079000007945 */ /* 0x000fe40003800000 */
[----:B------:R-:W2:Y:S08]  /*0a00*/  I2F.RP R15, R11 ;  /* 0x0000000b000f7306 */ /* 0x000eb00000209400 */
[----:B--2---:R-:W2:Y:S01]  /*0a10*/  MUFU.RCP R6, R15 ;  /* 0x0000000f00067308 */ /* 0x004ea20000001000 */
[----:B0-----:R-:W-:Y:S01]  /*0a20*/  IMAD R7, R0, UR5, RZ ;  /* 0x0000000500077c24 */ /* 0x001fe2000f8e02ff */
[----:B------:R-:W-:Y:S01]  /*0a30*/  IABS R10, R0 ;  /* 0x00000000000a7213 */ /* 0x000fe20000000000 */
[----:B------:R-:W-:-:S03]  /*0a40*/  UIADD3 UR5, UR5, -0x1, URZ ;  /* 0xffffffff05057890 */ /* 0x000fc6000fffe03f */
[----:B------:R-:W-:Y:S02]  /*0a50*/  IABS R12, R7 ;  /* 0x00000007000c7213 */ /* 0x000fe40000000000 */
[----:B------:R-:W0:Y:S01]  /*0a60*/  I2F.RP R14, R10 ;  /* 0x0000000a000e7306 */ /* 0x000e220000209400 */
[----:B------:R-:W-:Y:S02]  /*0a70*/  ISETP.NE.AND P5, PT, R7, RZ, PT ;  /* 0x000000ff0700720c */ /* 0x000fe40003fa5270 */
[----:B------:R-:W-:-:S05]  /*0a80*/  IMAD.IADD R21, R3, 0x1, R12 ;  /* 0x0000000103157824 */ /* 0x000fca00078e020c */
[----:B------:R-:W3:Y:S01]  /*0a90*/  I2F.RP R13, R12 ;  /* 0x0000000c000d7306 */ /* 0x000ee20000209400 */
[----:B--2---:R-:W-:-:S07]  /*0aa0*/  VIADD R18, R6, 0xffffffe ;  /* 0x0ffffffe06127836 */ /* 0x004fce0000000000 */
[----:B0-----:R-:W0:Y:S08]  /*0ab0*/  MUFU.RCP R22, R14 ;  /* 0x0000000e00167308 */ /* 0x001e300000001000 */
[----:B---3--:R-:W2:Y:S08]  /*0ac0*/  MUFU.RCP R26, R13 ;  /* 0x0000000d001a7308 */ /* 0x008eb00000001000 */
[----:B------:R-:W3:Y:S01]  /*0ad0*/  F2I.FTZ.U32.TRUNC.NTZ R19, R18 ;  /* 0x0000001200137305 */ /* 0x000ee2000021f000 */
[----:B0-----:R-:W-:Y:S01]  /*0ae0*/  VIADD R22, R22, 0xffffffe ;  /* 0x0ffffffe16167836 */ /* 0x001fe20000000000 */
[----:B------:R-:W-:-:S05]  /*0af0*/  IABS R14, R4 ;  /* 0x00000004000e7213 */ /* 0x000fca0000000000 */
[----:B------:R-:W-:Y:S01]  /*0b00*/  IMAD.MOV R14, RZ, RZ, -R14 ;  /* 0x000000ffff0e7224 */ /* 0x000fe200078e0a0e */
[----:B------:R-:W0:Y:S01]  /*0b10*/  F2I.FTZ.U32.TRUNC.NTZ R23, R22 ;  /* 0x0000001600177305 */ /* 0x000e22000021f000 */
[----:B--2---:R-:W-:Y:S02]  /*0b20*/  VIADD R26, R26, 0xffffffe ;  /* 0x0ffffffe1a1a7836 */ /* 0x004fe40000000000 */
[----:B---3--:R-:W-:-:S05]  /*0b30*/  IMAD.MOV R6, RZ, RZ, -R19 ;  /* 0x000000ffff067224 */ /* 0x008fca00078e0a13 */
[----:B------:R-:W2:Y:S01]  /*0b40*/  F2I.FTZ.U32.TRUNC.NTZ R27, R26 ;  /* 0x0000001a001b7305 */ /* 0x000ea2000021f000 */
[----:B------:R-:W-:Y:S02]  /*0b50*/  IMAD.MOV.U32 R18, RZ, RZ, RZ ;  /* 0x000000ffff127224 */ /* 0x000fe400078e00ff */
[----:B------:R-:W-:Y:S02]  /*0b60*/  IMAD R13, R6, R11, RZ ;  /* 0x0000000b060d7224 */ /* 0x000fe400078e02ff */
[----:B------:R-:W-:Y:S02]  /*0b70*/  VIADD R6, R11, UR5 ;  /* 0x000000050b067c36 */ /* 0x000fe40008000000 */
[----:B------:R-:W-:Y:S01]  /*0b80*/  IMAD.HI.U32 R13, R19, R13, R18 ;  /* 0x0000000d130d7227 */ /* 0x000fe200078e0012 */
[----:B------:R-:W-:Y:S02]  /*0b90*/  IABS R18, R7 ;  /* 0x0000000700127213 */ /* 0x000fe40000000000 */
[----:B------:R-:W-:Y:S01]  /*0ba0*/  IABS R19, R21 ;  /* 0x0000001500137213 */ /* 0x000fe20000000000 */
[----:B0-----:R-:W-:-:S02]  /*0bb0*/  IMAD.MOV R3, RZ, RZ, -R23 ;  /* 0x000000ffff037224 */ /* 0x001fc400078e0a17 */
[----:B------:R-:W-:Y:S02]  /*0bc0*/  IMAD.MOV R18, RZ, RZ, -R18 ;  /* 0x000000ffff127224 */ /* 0x000fe400078e0a12 */
[--C-:B--2---:R-:W-:Y:S02]  /*0bd0*/  IMAD.MOV R15, RZ, RZ, -R27.reuse ;  /* 0x000000ffff0f7224 */ /* 0x104fe400078e0a1b */
[----:B------:R-:W-:Y:S02]  /*0be0*/  IMAD.MOV.U32 R26, RZ, RZ, RZ ;  /* 0x000000ffff1a7224 */ /* 0x000fe400078e00ff */
[----:B------:R-:W-:Y:S01]  /*0bf0*/  IMAD R20, R15, R12, RZ ;  /* 0x0000000c0f147224 */ /* 0x000fe200078e02ff */
[----:B------:R-:W-:Y:S01]  /*0c00*/  IABS R15, R6 ;  /* 0x00000006000f7213 */ /* 0x000fe20000000000 */
[----:B------:R-:W-:Y:S02]  /*0c10*/  IMAD R3, R3, R10, RZ ;  /* 0x0000000a03037224 */ /* 0x000fe400078e02ff */
[----:B------:R-:W-:-:S04]  /*0c20*/  IMAD.HI.U32 R20, R27, R20, R26 ;  /* 0x000000141b147227 */ /* 0x000fc800078e001a */
[----:B------:R-:W-:Y:S02]  /*0c30*/  IMAD.MOV.U32 R22, RZ, RZ, RZ ;  /* 0x000000ffff167224 */ /* 0x000fe400078e00ff */
[----:B------:R-:W-:-:S04]  /*0c40*/  IMAD.HI.U32 R20, R20, R19, RZ ;  /* 0x0000001314147227 */ /* 0x000fc800078e00ff */
[----:B------:R-:W-:Y:S02]  /*0c50*/  IMAD R27, R20, R18, R19 ;  /* 0x00000012141b7224 */ /* 0x000fe400078e0213 */
[----:B------:R-:W-:-:S03]  /*0c60*/  IMAD.HI.U32 R22, R23, R3, R22 ;  /* 0x0000000317167227 */ /* 0x000fc600078e0016 */
[----:B------:R-:W-:Y:S01]  /*0c70*/  ISETP.GT.U32.AND P4, PT, R12, R27, PT ;  /* 0x0000001b0c00720c */ /* 0x000fe20003f84070 */
[----:B------:R-:W-:-:S04]  /*0c80*/  IMAD.HI.U32 R13, R13, R15, RZ ;  /* 0x0000000f0d0d7227 */ /* 0x000fc800078e00ff */
[----:B------:R-:W-:-:S04]  /*0c90*/  IMAD.HI.U32 R22, R22, R19, RZ ;  /* 0x0000001316167227 */ /* 0x000fc800078e00ff */
[----:B------:R-:W-:Y:S01]  /*0ca0*/  IMAD R14, R13, R14, R15 ;  /* 0x0000000e0d0e7224 */ /* 0x000fe200078e020f */
[----:B------:R-:W-:Y:S02]  /*0cb0*/  IADD3 R3, -R22, RZ, RZ ;  /* 0x000000ff16037210 */ /* 0x000fe40007ffe1ff */
[----:B------:R-:W-:Y:S01]  /*0cc0*/  LOP3.LUT R15, R21, R12, RZ, 0x3c, !PT ;  /* 0x0000000c150f7212 */ /* 0x000fe200078e3cff */
[----:B------:R-:W-:Y:S01]  /*0cd0*/  @!P4 IMAD.IADD R27, R27, 0x1, -R12 ;  /* 0x000000011b1bc824 */ /* 0x000fe200078e0a0c */
[----:B------:R-:W-:Y:S01]  /*0ce0*/  ISETP.GT.U32.AND P3, PT, R11, R14, PT ;  /* 0x0000000e0b00720c */ /* 0x000fe20003f64070 */
[----:B------:R-:W-:Y:S01]  /*0cf0*/  IMAD R3, R10, R3, R19 ;  /* 0x000000030a037224 */ /* 0x000fe200078e0213 */
[----:B------:R-:W-:Y:S01]  /*0d00*/  ISETP.GE.AND P1, PT, R15, RZ, PT ;  /* 0x000000ff0f00720c */ /* 0x000fe20003f26270 */
[----:B------:R-:W-:Y:S01]  /*0d10*/  @!P4 VIADD R20, R20, 0x1 ;  /* 0x000000011414c836 */ /* 0x000fe20000000000 */
[----:B------:R-:W-:Y:S02]  /*0d20*/  ISETP.GE.U32.AND P2, PT, R27, R12, PT ;  /* 0x0000000c1b00720c */ /* 0x000fe40003f46070 */
[----:B------:R-:W-:-:S02]  /*0d30*/  ISETP.GT.U32.AND P0, PT, R10, R3, PT ;  /* 0x000000030a00720c */ /* 0x000fc40003f04070 */
[----:B------:R-:W-:Y:S02]  /*0d40*/  LOP3.LUT R21, R21, R0, RZ, 0x3c, !PT ;  /* 0x0000000015157212 */ /* 0x000fe400078e3cff */
[----:B------:R-:W-:-:S03]  /*0d50*/  LEA.HI.SX32 R15, R7, 0x1, 0x1 ;  /* 0x00000001070f7811 */ /* 0x000fc600078f0aff */
[----:B------:R-:W-:Y:S02]  /*0d60*/  @!P3 IMAD.IADD R14, R14, 0x1, -R11 ;  /* 0x000000010e0eb824 */ /* 0x000fe400078e0a0b */
[----:B------:R-:W-:Y:S01]  /*0d70*/  @!P3 VIADD R13, R13, 0x1 ;  /* 0x000000010d0db836 */ /* 0x000fe20000000000 */
[----:B------:R-:W-:Y:S01]  /*0d80*/  ISETP.NE.AND P3, PT, R4, RZ, PT ;  /* 0x000000ff0400720c */ /* 0x000fe20003f65270 */
[----:B------:R-:W-:Y:S01]  /*0d90*/  @P2 VIADD R20, R20, 0x1 ;  /* 0x0000000114142836 */ /* 0x000fe20000000000 */
[-C--:B------:R-:W-:Y:S01]  /*0da0*/  ISETP.GE.U32.AND P6, PT, R14, R11.reuse, PT ;  /* 0x0000000b0e00720c */ /* 0x080fe20003fc6070 */
[----:B------:R-:W-:Y:S01]  /*0db0*/  @!P0 IMAD.IADD R3, R3, 0x1, -R10 ;  /* 0x0000000103038824 */ /* 0x000fe200078e0a0a */
[----:B------:R-:W-:Y:S01]  /*0dc0*/  LOP3.LUT R14, R6, R11, RZ, 0x3c, !PT ;  /* 0x0000000b060e7212 */ /* 0x000fe200078e3cff */
[----:B------:R-:W-:Y:S01]  /*0dd0*/  @!P1 IMAD.MOV R20, RZ, RZ, -R20 ;  /* 0x000000ffff149224 */ /* 0x000fe200078e0a14 */
[----:B------:R-:W-:Y:S01]  /*0de0*/  @!P5 LOP3.LUT R20, RZ, R12, RZ, 0x33, !PT ;  /* 0x0000000cff14d212 */ /* 0x000fe200078e33ff */
[----:B------:R-:W-:Y:S01]  /*0df0*/  @!P0 VIADD R22, R22, 0x1 ;  /* 0x0000000116168836 */ /* 0x000fe20000000000 */
[----:B------:R-:W-:-:S02]  /*0e00*/  ISETP.GE.AND P2, PT, R14, RZ, PT ;  /* 0x000000ff0e00720c */ /* 0x000fc40003f46270 */
[----:B------:R-:W-:Y:S02]  /*0e10*/  ISETP.GE.U32.AND P4, PT, R3, R10, PT ;  /* 0x0000000a0300720c */ /* 0x000fe40003f86070 */
[----:B------:R-:W-:Y:S02]  /*0e20*/  ISETP.LT.U32.AND P0, PT, R8, R20, PT ;  /* 0x000000140800720c */ /* 0x000fe40003f01070 */
[----:B------:R-:W-:Y:S02]  /*0e30*/  SHF.R.S32.HI R3, RZ, 0x1f, R20 ;  /* 0x0000001fff037819 */ /* 0x000fe40000011414 */
[----:B------:R-:W-:Y:S02]  /*0e40*/  @P6 IADD3 R13, R13, 0x1, RZ ;  /* 0x000000010d0d6810 */ /* 0x000fe40007ffe0ff */
[----:B------:R-:W-:Y:S02]  /*0e50*/  ISETP.GE.AND P1, PT, R21, RZ, PT ;  /* 0x000000ff1500720c */ /* 0x000fe40003f26270 */
[C---:B------:R-:W-:Y:S01]  /*0e60*/  ISETP.LT.AND.EX P0, PT, R9.reuse, R3, PT, P0 ;  /* 0x000000030900720c */ /* 0x040fe20003f01300 */
[----:B------:R-:W-:Y:S01]  /*0e70*/  @!P2 IMAD.MOV R13, RZ, RZ, -R13 ;  /* 0x000000ffff0da224 */ /* 0x000fe200078e0a0d */
[----:B------:R-:W-:Y:S01]  /*0e80*/  @!P3 LOP3.LUT R13, RZ, R11, RZ, 0x33, !PT ;  /* 0x0000000bff0db212 */ /* 0x000fe200078e33ff */
[----:B------:R-:W-:Y:S01]  /*0e90*/  @P4 VIADD R22, R22, 0x1 ;  /* 0x0000000116164836 */ /* 0x000fe20000000000 */
[----:B------:R-:W-:-:S02]  /*0ea0*/  SEL R11, R9, R3, P0 ;  /* 0x00000003090b7207 */ /* 0x000fc40000000000 */
[----:B------:R-:W-:Y:S02]  /*0eb0*/  ISETP.NE.AND P2, PT, R0, RZ, PT ;  /* 0x000000ff0000720c */ /* 0x000fe40003f45270 */
[----:B------:R-:W-:Y:S02]  /*0ec0*/  LOP3.LUT R3, R9, R11, RZ, 0xfc, !PT ;  /* 0x0000000b09037212 */ /* 0x000fe400078efcff */
[----:B------:R-:W-:Y:S01]  /*0ed0*/  ISETP.GT.AND P5, PT, R7, RZ, PT ;  /* 0x000000ff0700720c */ /* 0x000fe20003fa4270 */
[----:B------:R-:W-:Y:S01]  /*0ee0*/  @!P1 IMAD.MOV R22, RZ, RZ, -R22 ;  /* 0x000000ffff169224 */ /* 0x000fe200078e0a16 */
[----:B------:R-:W-:Y:S02]  /*0ef0*/  ISETP.NE.U32.AND P1, PT, R3, RZ, PT ;  /* 0x000000ff0300720c */ /* 0x000fe40003f25070 */
[----:B------:R-:W-:Y:S02]  /*0f00*/  SHF.R.S32.HI R10, RZ, 0x1f, R7 ;  /* 0x0000001fff0a7819 */ /* 0x000fe40000011407 */
[----:B------:R-:W-:-:S02]  /*0f10*/  ISETP.LT.U32.AND P3, PT, R32, R13, PT ;  /* 0x0000000d2000720c */ /* 0x000fc40003f61070 */
[----:B------:R-:W-:Y:S02]  /*0f20*/  SHF.R.S32.HI R7, RZ, 0x1f, R13 ;  /* 0x0000001fff077819 */ /* 0x000fe4000001140d */
[----:B------:R-:W-:Y:S02]  /*0f30*/  @!P2 LOP3.LUT R22, RZ, R0, RZ, 0x33, !PT ;  /* 0x00000000ff16a212 */ /* 0x000fe400078e33ff */
[C---:B------:R-:W-:Y:S01]  /*0f40*/  ISETP.LT.AND.EX P3, PT, R33.reuse, R7, PT, P3 ;  /* 0x000000072100720c */ /* 0x040fe20003f61330 */
[----:B------:R-:W-:Y:S01]  /*0f50*/  @!P5 IMAD.MOV R15, RZ, RZ, R10 ;  /* 0x000000ffff0fd224 */ /* 0x000fe200078e020a */
[----:B------:R-:W-:Y:S02]  /*0f60*/  SEL R12, R8, R20, P0 ;  /* 0x00000014080c7207 */ /* 0x000fe40000000000 */
[----:B------:R-:W-:Y:S01]  /*0f70*/  SEL R14, R32, R13, P3 ;  /* 0x0000000d200e7207 */ /* 0x000fe20001800000 */
[----:B------:R-:W-:Y:S01]  /*0f80*/  IMAD R3, R22, R15, RZ ;  /* 0x0000000f16037224 */ /* 0x000fe200078e02ff */
[----:B------:R-:W-:Y:S01]  /*0f90*/  SEL R13, R33, R7, P3 ;  /* 0x00000007210d7207 */ /* 0x000fe20001800000 */
[----:B-1----:R-:W-:Y:S06]  /*0fa0*/  @!P1 BRA `(.L_x_9) ;  /* 0x0000000000249947 */ /* 0x002fec0003800000 */
        /* <DEDUP_REMOVED lines=9> */
.L_x_9:
[----:B------:R-:W0:Y:S01]  /*1040*/  I2F.U32.RP R9, R12 ;  /* 0x0000000c00097306 */ /* 0x000e220000209000 */
[----:B------:R-:W-:-:S07]  /*1050*/  ISETP.NE.U32.AND P0, PT, R12, RZ, PT ;  /* 0x000000ff0c00720c */ /* 0x000fce0003f05070 */
[----:B0-----:R-:W0:Y:S02]  /*1060*/  MUFU.RCP R18, R9 ;  /* 0x0000000900127308 */ /* 0x001e240000001000 */
[----:B0-----:R-:W-:Y:S01]  /*1070*/  IADD3 R18, R18, 0xffffffe, RZ ;  /* 0x0ffffffe12127810 */ /* 0x001fe20007ffe0ff */
[----:B------:R-:W-:-:S05]  /*1080*/  IMAD.MOV.U32 R9, RZ, RZ, RZ ;  /* 0x000000ffff097224 */ /* 0x000fca00078e00ff */
[----:B------:R-:W0:Y:S02]  /*1090*/  F2I.FTZ.U32.TRUNC.NTZ R19, R18 ;  /* 0x0000001200137305 */ /* 0x000e24000021f000 */
[----:B0-----:R-:W-:Y:S01]  /*10a0*/  IADD3 R0, RZ, -R19, RZ ;  /* 0x80000013ff007210 */ /* 0x001fe20007ffe0ff */
[----:B------:R-:W-:-:S04]  /*10b0*/  IMAD.MOV.U32 R18, RZ, RZ, RZ ;  /* 0x000000ffff127224 */ /* 0x000fc800078e00ff */
[----:B------:R-:W-:-:S04]  /*10c0*/  IMAD R0, R0, R12, RZ ;  /* 0x0000000c00007224 */ /* 0x000fc800078e02ff */
[----:B------:R-:W-:-:S06]  /*10d0*/  IMAD.HI.U32 R19, R19, R0, R18 ;  /* 0x0000000013137227 */ /* 0x000fcc00078e0012 */
[----:B------:R-:W-:-:S05]  /*10e0*/  IMAD.HI.U32 R0, R19, R8, RZ ;  /* 0x0000000813007227 */ /* 0x000fca00078e00ff */
[----:B------:R-:W-:-:S05]  /*10f0*/  IADD3 R7, -R0, RZ, RZ ;  /* 0x000000ff00077210 */ /* 0x000fca0007ffe1ff */
[----:B------:R-:W-:-:S05]  /*1100*/  IMAD R7, R12, R7, R8 ;  /* 0x000000070c077224 */ /* 0x000fca00078e0208 */
[----:B------:R-:W-:-:S13]  /*1110*/  ISETP.GE.U32.AND P2, PT, R7, R12, PT ;  /* 0x0000000c0700720c */ /* 0x000fda0003f46070 */
[----:B------:R-:W-:Y:S01]  /*1120*/  @P2 IMAD.IADD R7, R7, 0x1, -R12 ;  /* 0x0000000107072824 */ /* 0x000fe200078e0a0c */
[----:B------:R-:W-:-:S04]  /*1130*/  @P2 IADD3 R0, R0, 0x1, RZ ;  /* 0x0000000100002810 */ /* 0x000fc80007ffe0ff */
[----:B------:R-:W-:-:S13]  /*1140*/  ISETP.GE.U32.AND P1, PT, R7, R12, PT ;  /* 0x0000000c0700720c */ /* 0x000fda0003f26070 */
[----:B------:R-:W-:Y:S01]  /*1150*/  @P1 VIADD R0, R0, 0x1 ;  /* 0x0000000100001836 */ /* 0x000fe20000000000 */
[----:B------:R-:W-:-:S04]  /*1160*/  @!P0 LOP3.LUT R0, RZ, R12, RZ, 0x33, !PT ;  /* 0x0000000cff008212 */ /* 0x000fc800078e33ff */
[----:B------:R-:W-:Y:S02]  /*1170*/  MOV R8, R0 ;  /* 0x0000000000087202 */ /* 0x000fe40000000f00 */
.L_x_10:
[----:B------:R-:W-:Y:S05]  /*1180*/  BSYNC B0 ;  /* 0x0000000000007941 */ /* 0x000fea0003800000 */
.L_x_8:
[----:B------:R-:W-:Y:S01]  /*1190*/  SHF.R.S32.HI R30, RZ, 0x1f, R35 ;  /* 0x0000001fff1e7819 */ /* 0x000fe20000011423 */
[----:B------:R-:W-:Y:S01]  /*11a0*/  ULDC UR4, c[0x0][0x3c4] ;  /* 0x0000f10000047ab9 */ /* 0x000fe20000000800 */
[----:B------:R-:W-:Y:S01]  /*11b0*/  IADD3 R19, P0, R28, -UR7, RZ ;  /* 0x800000071c137c10 */ /* 0x000fe2000ff1e0ff */
[----:B------:R-:W-:Y:S01]  /*11c0*/  ULDC.64 UR8, c[0x0][0x208] ;  /* 0x0000820000087ab9 */ /* 0x000fe20000000a00 */
[----:B------:R-:W-:Y:S02]  /*11d0*/  LEA.HI R7, R30, R35, RZ, 0x3 ;  /* 0x000000231e077211 */ /* 0x000fe400078f18ff */
[----:B------:R-:W-:Y:S02]  /*11e0*/  IADD3.X R15, R5, ~UR6, RZ, P0, !PT ;  /* 0x80000006050f7c10 */ /* 0x000fe400087fe4ff */
[----:B------:R-:W-:Y:S02]  /*11f0*/  LOP3.LUT R0, R7, 0xfffffff8, RZ, 0xc0, !PT ;  /* 0xfffffff807007812 */ /* 0x000fe400078ec0ff */
[----:B------:R-:W-:-:S03]  /*1200*/  SHF.R.S32.HI R7, RZ, 0x3, R7 ;  /* 0x00000003ff077819 */ /* 0x000fc60000011407 */
[----:B------:R-:W-:Y:S02]  /*1210*/  IMAD.IADD R0, R35, 0x1, -R0 ;  /* 0x0000000123007824 */ /* 0x000fe400078e0a00 */
[C---:B------:R-:W-:Y:S02]  /*1220*/  VIADD R21, R7.reuse, 0x10 ;  /* 0x0000001007157836 */ /* 0x040fe40000000000 */
[----:B------:R-:W-:Y:S01]  /*1230*/  VIADD R27, R7, 0x20 ;  /* 0x00000020071b7836 */ /* 0x000fe20000000000 */
[----:B------:R-:W-:Y:S01]  /*1240*/  ISETP.GT.U32.AND P1, PT, R19, R0, PT ;  /* 0x000000001300720c */ /* 0x000fe20003f24070 */
[----:B------:R-:W-:Y:S01]  /*1250*/  VIADD R34, R7, 0x30 ;  /* 0x0000003007227836 */ /* 0x000fe20000000000 */
[----:B------:R-:W-:Y:S02]  /*1260*/  SHF.R.S32.HI R10, RZ, 0x1f, R0 ;  /* 0x0000001fff0a7819 */ /* 0x000fe40000011400 */
[----:B------:R-:W-:Y:S02]  /*1270*/  IADD3 R36, P3, R0, UR7, RZ ;  /* 0x0000000700247c10 */ /* 0x000fe4000ff7e0ff */
[----:B------:R-:W-:-:S02]  /*1280*/  ISETP.GT.AND.EX P1, PT, R15, R10, PT, P1 ;  /* 0x0000000a0f00720c */ /* 0x000fc40003f24310 */
[----:B------:R-:W-:Y:S02]  /*1290*/  IADD3.X R37, R10, UR6, RZ, P3, !PT ;  /* 0x000000060a257c10 */ /* 0x000fe40009ffe4ff */
[----:B------:R-:W-:Y:S02]  /*12a0*/  ISETP.GE.OR P0, PT, R21, UR4, !P1 ;  /* 0x0000000415007c0c */ /* 0x000fe4000cf06670 */
[----:B------:R-:W-:Y:S02]  /*12b0*/  ISETP.GE.OR P2, PT, R7, UR4, !P1 ;  /* 0x0000000407007c0c */ /* 0x000fe4000cf46670 */
[----:B------:R-:W-:Y:S02]  /*12c0*/  ISETP.GE.OR P6, PT, R27, UR4, !P1 ;  /* 0x000000041b007c0c */ /* 0x000fe4000cfc6670 */
[----:B------:R-:W-:-:S07]  /*12d0*/  ISETP.GE.OR P5, PT, R34, UR4, !P1 ;  /* 0x0000000422007c0c */ /* 0x000fce000cfa6670 */
[----:B------:R-:W0:Y:S01]  /*12e0*/  @!P0 LDC.64 R18, c[0x0][0x2b8] ;  /* 0x0000ae00ff128b82 */ /* 0x000e220000000a00 */
[----:B------:R-:W-:Y:S01]  /*12f0*/  @!P0 SHF.R.S32.HI R15, RZ, 0x1f, R21 ;  /* 0x0000001fff0f8819 */ /* 0x000fe20000011415 */
[--C-:B------:R-:W-:Y:S02]  /*1300*/  @!P2 IMAD.MOV.U32 R48, RZ, RZ, R36.reuse ;  /* 0x000000ffff30a224 */ /* 0x100fe400078e0024 */
[----:B------:R-:W-:Y:S01]  /*1310*/  @!P2 IMAD.MOV.U32 R49, RZ, RZ, R37 ;  /* 0x000000ffff31a224 */ /* 0x000fe200078e0025 */
[----:B------:R-:W-:Y:S01]  /*1320*/  @!P6 SHF.R.S32.HI R29, RZ, 0x1f, R27 ;  /* 0x0000001fff1de819 */ /* 0x000fe2000001141b */
[----:B------:R-:W-:Y:S01]  /*1330*/  @!P0 IMAD R10, R15, R28, RZ ;  /* 0x0000001c0f0a8224 */ /* 0x000fe200078e02ff */
[----:B------:R-:W-:Y:S01]  /*1340*/  @!P2 SHF.R.S32.HI R15, RZ, 0x1f, R7 ;  /* 0x0000001fff0fa819 */ /* 0x000fe20000011407 */
[----:B------:R-:W1:Y:S01]  /*1350*/  @!P2 LDC.64 R22, c[0x0][0x2b8] ;  /* 0x0000ae00ff16ab82 */ /* 0x000e620000000a00 */
[----:B------:R-:W-:Y:S01]  /*1360*/  @!P0 IMAD.WIDE.U32 R46, R28, R21, R36 ;  /* 0x000000151c2e8225 */ /* 0x000fe200078e0024 */
[----:B------:R-:W-:-:S03]  /*1370*/  @!P6 MOV R42, R36 ;  /* 0x00000024002ae202 */ /* 0x000fc60000000f00 */
[----:B------:R-:W-:Y:S02]  /*1380*/  @!P2 IMAD R24, R15, R28, RZ ;  /* 0x0000001c0f18a224 */ /* 0x000fe400078e02ff */
[----:B------:R-:W-:-:S04]  /*1390*/  @!P2 IMAD.WIDE.U32 R48, R28, R7, R48 ;  /* 0x000000071c30a225 */ /* 0x000fc800078e0030 */
[-C--:B------:R-:W-:Y:S02]  /*13a0*/  @!P2 IMAD R15, R7, R5.reuse, R24 ;  /* 0x00000005070fa224 */ /* 0x080fe400078e0218 */
[----:B------:R-:W-:Y:S02]  /*13b0*/  @!P0 IMAD R10, R21, R5, R10 ;  /* 0x00000005150a8224 */ /* 0x000fe400078e020a */
[----:B------:R-:W2:Y:S01]  /*13c0*/  @!P6 LDC.64 R20, c[0x0][0x2b8] ;  /* 0x0000ae00ff14eb82 */ /* 0x000ea20000000a00 */
[----:B0-----:R-:W-:Y:S01]  /*13d0*/  @!P0 LEA R44, P3, R46, R18, 0x2 ;  /* 0x000000122e2c8211 */ /* 0x001fe200078610ff */
[----:B------:R-:W-:Y:S01]  /*13e0*/  @!P2 IMAD.IADD R18, R49, 0x1, R15 ;  /* 0x000000013112a824 */ /* 0x000fe200078e020f */
[----:B------:R-:W-:Y:S01]  /*13f0*/  MOV R15, 0xff800000 ;  /* 0xff800000000f7802 */ /* 0x000fe20000000f00 */
[----:B------:R-:W-:Y:S02]  /*1400*/  @!P0 IMAD.IADD R10, R47, 0x1, R10 ;  /* 0x000000012f0a8824 */ /* 0x000fe400078e020a */
[----:B------:R-:W-:-:S02]  /*1410*/  @!P6 IMAD.MOV.U32 R43, RZ, RZ, R37 ;  /* 0x000000ffff2be224 */ /* 0x000fc400078e0025 */
[----:B------:R-:W-:Y:S01]  /*1420*/  @!P6 IMAD R38, R29, R28, RZ ;  /* 0x0000001c1d26e224 */ /* 0x000fe200078e02ff */
[----:B-1----:R-:W-:Y:S01]  /*1430*/  @!P2 LEA R40, P4, R48, R22, 0x2 ;  /* 0x000000163028a211 */ /* 0x002fe200078810ff */
[----:B------:R-:W-:Y:S01]  /*1440*/  VIADD R22, R7, 0x40 ;  /* 0x0000004007167836 */ /* 0x000fe20000000000 */
[----:B------:R-:W-:Y:S01]  /*1450*/  @!P0 LEA.HI.X R45, R46, R19, R10, 0x2, P3 ;  /* 0x000000132e2d8211 */ /* 0x000fe200018f140a */
[----:B------:R-:W-:Y:S01]  /*1460*/  @!P6 IMAD.WIDE.U32 R42, R28, R27, R42 ;  /* 0x0000001b1c2ae225 */ /* 0x000fe200078e002a */
[----:B------:R-:W-:Y:S02]  /*1470*/  @!P2 LEA.HI.X R41, R48, R23, R18, 0x2, P4 ;  /* 0x000000173029a211 */ /* 0x000fe400020f1412 */
[----:B------:R-:W-:Y:S01]  /*1480*/  ISETP.GE.OR P4, PT, R22, UR4, !P1 ;  /* 0x0000000416007c0c */ /* 0x000fe2000cf86670 */
[----:B------:R-:W0:Y:S01]  /*1490*/  @!P5 LDC.64 R18, c[0x0][0x2b8] ;  /* 0x0000ae00ff12db82 */ /* 0x000e220000000a00 */
[----:B------:R-:W-:Y:S01]  /*14a0*/  @!P6 IMAD R38, R27, R5, R38 ;  /* 0x000000051b26e224 */ /* 0x000fe200078e0226 */
[----:B------:R-:W-:Y:S01]  /*14b0*/  @!P5 SHF.R.S32.HI R23, RZ, 0x1f, R34 ;  /* 0x0000001fff17d819 */ /* 0x000fe20000011422 */
[----:B------:R-:W-:Y:S01]  /*14c0*/  VIADD R31, R7, 0x50 ;  /* 0x00000050071f7836 */ /* 0x000fe20000000000 */
[----:B------:R1:W3:Y:S01]  /*14d0*/  @!P0 LDG.E R15, desc[UR8][R44.64] ;  /* 0x000000082c0f8981 */ /* 0x0002e2000c1e1900 */
[----:B------:R-:W-:-:S07]  /*14e0*/  IMAD.MOV.U32 R24, RZ, RZ, -0x800000 ;  /* 0xff800000ff187424 */ /* 0x000fce00078e00ff */
[----:B------:R-:W4:Y:S01]  /*14f0*/  @!P4 LDC.64 R26, c[0x0][0x2b8] ;  /* 0x0000ae00ff1acb82 */ /* 0x000f220000000a00 */
[----:B------:R-:W-:Y:S01]  /*1500*/  @!P5 IMAD R23, R23, R28, RZ ;  /* 0x0000001c1717d224 */ /* 0x000fe200078e02ff */
[----:B------:R-:W-:Y:S01]  /*1510*/  ISETP.GE.OR P3, PT, R31, UR4, !P1 ;  /* 0x000000041f007c0c */ /* 0x000fe2000cf66670 */
[C---:B------:R-:W-:Y:S01]  /*1520*/  VIADD R29, R7.reuse, 0x60 ;  /* 0x00000060071d7836 */ /* 0x040fe20000000000 */
[----:B------:R2:W5:Y:S01]  /*1530*/  @!P2 LDG.E R24, desc[UR8][R40.64] ;  /* 0x000000082818a981 */ /* 0x000562000c1e1900 */
[----:B------:R-:W-:Y:S02]  /*1540*/  VIADD R10, R7, 0x70 ;  /* 0x00000070070a7836 */ /* 0x000fe40000000000 */
[----:B------:R-:W-:Y:S01]  /*1550*/  @!P6 IMAD.IADD R38, R43, 0x1, R38 ;  /* 0x000000012b26e824 */ /* 0x000fe200078e0226 */
[----:B------:R-:W-:Y:S01]  /*1560*/  @!P4 SHF.R.S32.HI R39, RZ, 0x1f, R22 ;  /* 0x0000001fff27c819 */ /* 0x000fe20000011416 */
[----:B------:R-:W-:Y:S01]  /*1570*/  @!P5 IMAD R23, R34, R5, R23 ;  /* 0x000000052217d224 */ /* 0x000fe200078e0217 */
[----:B------:R-:W-:-:S02]  /*1580*/  ISETP.GE.OR P2, PT, R29, UR4, !P1 ;  /* 0x000000041d007c0c */ /* 0x000fc4000cf46670 */
[----:B-1----:R-:W-:Y:S01]  /*1590*/  @!P5 MOV R45, R37 ;  /* 0x00000025002dd202 */ /* 0x002fe20000000f00 */
[----:B------:R-:W-:Y:S01]  /*15a0*/  @!P5 IMAD.MOV.U32 R44, RZ, RZ, R36 ;  /* 0x000000ffff2cd224 */ /* 0x000fe200078e0024 */
[----:B------:R-:W-:-:S03]  /*15b0*/  ISETP.GE.OR P1, PT, R10, UR4, !P1 ;  /* 0x000000040a007c0c */ /* 0x000fc6000cf26670 */
[----:B------:R-:W-:Y:S01]  /*15c0*/  @!P5 IMAD.WIDE.U32 R44, R28, R34, R44 ;  /* 0x000000221c2cd225 */ /* 0x000fe200078e002c */
[----:B--2---:R-:W-:-:S03]  /*15d0*/  @!P6 LEA R40, P0, R42, R20, 0x2 ;  /* 0x000000142a28e211 */ /* 0x004fc600078010ff */
[----:B------:R-:W-:Y:S02]  /*15e0*/  @!P5 IMAD.IADD R23, R45, 0x1, R23 ;  /* 0x000000012d17d824 */ /* 0x000fe400078e0217 */
[----:B------:R-:W-:Y:S01]  /*15f0*/  @!P4 IMAD.MOV.U32 R48, RZ, RZ, R36 ;  /* 0x000000ffff30c224 */ /* 0x000fe200078e0024 */
[----:B------:R-:W-:Y:S01]  /*1600*/  @!P6 LEA.HI.X R41, R42, R21, R38, 0x2, P0 ;  /* 0x000000152a29e211 */ /* 0x000fe200000f1426 */
[----:B------:R-:W-:Y:S01]  /*1610*/  @!P4 IMAD.MOV.U32 R49, RZ, RZ, R37 ;  /* 0x000000ffff31c224 */ /* 0x000fe200078e0025 */
[----:B0-----:R-:W-:Y:S01]  /*1620*/  @!P5 LEA R42, P0, R44, R18, 0x2 ;  /* 0x000000122c2ad211 */ /* 0x001fe200078010ff */
[----:B------:R-:W-:Y:S01]  /*1630*/  @!P4 IMAD R39, R39, R28, RZ ;  /* 0x0000001c2727c224 */ /* 0x000fe200078e02ff */
[----:B------:R-:W0:Y:S01]  /*1640*/  @!P2 LDC.64 R20, c[0x0][0x2b8] ;  /* 0x0000ae00ff14ab82 */ /* 0x000e220000000a00 */
[----:B------:R-:W-:Y:S01]  /*1650*/  @!P4 IMAD.WIDE.U32 R48, R28, R22, R48 ;  /* 0x000000161c30c225 */ /* 0x000fe200078e0030 */
[----:B------:R-:W-:Y:S02]  /*1660*/  @!P5 LEA.HI.X R43, R44, R19, R23, 0x2, P0 ;  /* 0x000000132c2bd211 */ /* 0x000fe400000f1417 */
[----:B------:R-:W-:Y:S01]  /*1670*/  @!P3 SHF.R.S32.HI R19, RZ, 0x1f, R31 ;  /* 0x0000001fff13b819 */ /* 0x000fe2000001141f */
[----:B------:R-:W-:Y:S01]  /*1680*/  @!P4 IMAD R18, R22, R5, R39 ;  /* 0x000000051612c224 */ /* 0x000fe200078e0227 */
[----:B----4-:R-:W-:-:S02]  /*1690*/  @!P4 LEA R46, P0, R48, R26, 0x2 ;  /* 0x0000001a302ec211 */ /* 0x010fc400078010ff */
[----:B------:R-:W1:Y:S01]  /*16a0*/  @!P3 LDC.64 R22, c[0x0][0x2b8] ;  /* 0x0000ae00ff16bb82 */ /* 0x000e620000000a00 */
[----:B------:R-:W-:Y:S01]  /*16b0*/  @!P3 IMAD R34, R19, R28, RZ ;  /* 0x0000001c1322b224 */ /* 0x000fe200078e02ff */
[----:B------:R-:W-:-:S06]  /*16c0*/  @!P4 IADD3 R26, R49, R18, RZ ;  /* 0x00000012311ac210 */ /* 0x000fcc0007ffe0ff */
[----:B------:R-:W2:Y:S01]  /*16d0*/  @!P1 LDC.64 R18, c[0x0][0x2b8] ;  /* 0x0000ae00ff129b82 */ /* 0x000ea20000000a00 */
[----:B------:R-:W-:Y:S01]  /*16e0*/  @!P4 LEA.HI.X R47, R48, R27, R26, 0x2, P0 ;  /* 0x0000001b302fc211 */ /* 0x000fe200000f141a */
[----:B------:R-:W-:Y:S01]  /*16f0*/  @!P3 IMAD.MOV.U32 R44, RZ, RZ, R36 ;  /* 0x000000ffff2cb224 */ /* 0x000fe200078e0024 */
[----:B------:R-:W-:Y:S01]  /*1700*/  @!P1 SHF.R.S32.HI R27, RZ, 0x1f, R10 ;  /* 0x0000001fff1b9819 */ /* 0x000fe2000001140a */
[----:B------:R-:W-:Y:S01]  /*1710*/  @!P3 IMAD.MOV.U32 R45, RZ, RZ, R37 ;  /* 0x000000ffff2db224 */ /* 0x000fe200078e0025 */
[----:B------:R-:W-:Y:S01]  /*1720*/  @!P2 SHF.R.S32.HI R39, RZ, 0x1f, R29 ;  /* 0x0000001fff27a819 */ /* 0x000fe2000001141d */
[----:B------:R-:W-:Y:S02]  /*1730*/  @!P3 IMAD R34, R31, R5, R34 ;  /* 0x000000051f22b224 */ /* 0x000fe400078e0222 */
[----:B------:R-:W-:-:S04]  /*1740*/  @!P3 IMAD.WIDE.U32 R44, R28, R31, R44 ;  /* 0x0000001f1c2cb225 */ /* 0x000fc800078e002c */
[-C--:B------:R-:W-:Y:S02]  /*1750*/  @!P1 IMAD R31, R27, R28.reuse, RZ ;  /* 0x0000001c1b1f9224 */ /* 0x080fe400078e02ff */
[----:B------:R-:W-:Y:S02]  /*1760*/  @!P2 IMAD R38, R39, R28, RZ ;  /* 0x0000001c2726a224 */ /* 0x000fe400078e02ff */
[--C-:B------:R-:W-:Y:S02]  /*1770*/  @!P2 IMAD.MOV.U32 R48, RZ, RZ, R36.reuse ;  /* 0x000000ffff30a224 */ /* 0x100fe400078e0024 */
[--C-:B------:R-:W-:Y:S02]  /*1780*/  @!P2 IMAD.MOV.U32 R49, RZ, RZ, R37.reuse ;  /* 0x000000ffff31a224 */ /* 0x100fe400078e0025 */
[----:B------:R-:W-:-:S04]  /*1790*/  @!P1 IMAD.WIDE.U32 R36, R28, R10, R36 ;  /* 0x0000000a1c249225 */ /* 0x000fc800078e0024 */
[-C--:B------:R-:W-:Y:S02]  /*17a0*/  @!P1 IMAD R31, R10, R5.reuse, R31 ;  /* 0x000000050a1f9224 */ /* 0x080fe400078e021f */
[----:B------:R-:W-:Y:S02]  /*17b0*/  @!P2 IMAD R38, R29, R5, R38 ;  /* 0x000000051d26a224 */ /* 0x000fe400078e0226 */
[----:B------:R-:W-:Y:S01]  /*17c0*/  @!P2 IMAD.WIDE.U32 R48, R28, R29, R48 ;  /* 0x0000001d1c30a225 */ /* 0x000fe200078e0030 */
[----:B--2---:R-:W-:-:S03]  /*17d0*/  @!P1 LEA R18, P0, R36, R18, 0x2 ;  /* 0x0000001224129211 */ /* 0x004fc600078010ff */
[----:B------:R-:W-:Y:S02]  /*17e0*/  IMAD.MOV.U32 R26, RZ, RZ, -0x800000 ;  /* 0xff800000ff1a7424 */ /* 0x000fe400078e00ff */
[----:B------:R-:W-:Y:S02]  /*17f0*/  IMAD.MOV.U32 R29, RZ, RZ, -0x800000 ;  /* 0xff800000ff1d7424 */ /* 0x000fe400078e00ff */
[----:B------:R-:W-:Y:S02]  /*1800*/  @!P1 IMAD.IADD R31, R37, 0x1, R31 ;  /* 0x00000001251f9824 */ /* 0x000fe400078e021f */
[----:B------:R-:W-:Y:S01]  /*1810*/  IMAD.MOV.U32 R27, RZ, RZ, -0x800000 ;  /* 0xff800000ff1b7424 */ /* 0x000fe200078e00ff */
[----:B------:R2:W4:Y:S01]  /*1820*/  @!P6 LDG.E R26, desc[UR8][R40.64] ;  /* 0x00000008281ae981 */ /* 0x000522000c1e1900 */
[----:B------:R-:W-:Y:S01]  /*1830*/  @!P3 IADD3 R34, R45, R34, RZ ;  /* 0x000000222d22b210 */ /* 0x000fe20007ffe0ff */
[----:B------:R-:W-:Y:S01]  /*1840*/  @!P2 IMAD.IADD R38, R49, 0x1, R38 ;  /* 0x000000013126a824 */ /* 0x000fe200078e0226 */
[----:B------:R-:W-:Y:S01]  /*1850*/  @!P1 LEA.HI.X R19, R36, R19, R31, 0x2, P0 ;  /* 0x0000001324139211 */ /* 0x000fe200000f141f */
[----:B------:R-:W4:Y:S01]  /*1860*/  @!P5 LDG.E R29, desc[UR8][R42.64] ;  /* 0x000000082a1dd981 */ /* 0x000f22000c1e1900 */
[----:B-1----:R-:W-:Y:S01]  /*1870*/  @!P3 LEA R22, P5, R44, R22, 0x2 ;  /* 0x000000162c16b211 */ /* 0x002fe200078a10ff */
[----:B------:R-:W-:Y:S01]  /*1880*/  IMAD.MOV.U32 R31, RZ, RZ, -0x800000 ;  /* 0xff800000ff1f7424 */ /* 0x000fe200078e00ff */
[----:B------:R-:W1:Y:S01]  /*1890*/  LDC R37, c[0x0][0x270] ;  /* 0x00009c00ff257b82 */ /* 0x000e620000000800 */
[----:B------:R-:W4:Y:S01]  /*18a0*/  @!P4 LDG.E R27, desc[UR8][R46.64] ;  /* 0x000000082e1bc981 */ /* 0x000f22000c1e1900 */
[----:B0-----:R-:W-:-:S02]  /*18b0*/  @!P2 LEA R20, P4, R48, R20, 0x2 ;  /* 0x000000143014a211 */ /* 0x001fc400078810ff */
[----:B------:R-:W-:Y:S01]  /*18c0*/  @!P3 LEA.HI.X R23, R44, R23, R34, 0x2, P5 ;  /* 0x000000172c17b211 */ /* 0x000fe200028f1422 */
[----:B------:R-:W-:Y:S01]  /*18d0*/  IMAD.MOV.U32 R34, RZ, RZ, -0x800000 ;  /* 0xff800000ff227424 */ /* 0x000fe200078e00ff */
[----:B------:R0:W4:Y:S01]  /*18e0*/  @!P1 LDG.E R31, desc[UR8][R18.64] ;  /* 0x00000008121f9981 */ /* 0x000122000c1e1900 */
[----:B------:R-:W-:Y:S01]  /*18f0*/  IMAD.MOV.U32 R36, RZ, RZ, -0x800000 ;  /* 0xff800000ff247424 */ /* 0x000fe200078e00ff */
[----:B------:R-:W-:-:S03]  /*1900*/  @!P2 LEA.HI.X R21, R48, R21, R38, 0x2, P4 ;  /* 0x000000153015a211 */ /* 0x000fc600020f1426 */
[----:B------:R0:W4:Y:S04]  /*1910*/  @!P3 LDG.E R34, desc[UR8][R22.64] ;  /* 0x000000081622b981 */ /* 0x000128000c1e1900 */
[----:B------:R0:W4:Y:S01]  /*1920*/  @!P2 LDG.E R36, desc[UR8][R20.64] ;  /* 0x000000081424a981 */ /* 0x000122000c1e1900 */
[----:B-1----:R-:W-:-:S04]  /*1930*/  IABS R38, R37 ;  /* 0x0000002500267213 */ /* 0x002fc80000000000 */
[----:B------:R-:W2:Y:S08]  /*1940*/  I2F.U32.RP R39, R38 ;  /* 0x0000002600277306 */ /* 0x000eb00000209000 */
[----:B--2---:R-:W1:Y:S01]  /*1950*/  MUFU.RCP R40, R39 ;  /* 0x0000002700287308 */ /* 0x004e620000001000 */
[----:B------:R-:W2:Y:S01]  /*1960*/  S2R R10, SR_CgaCtaId ;  /* 0x00000000000a7919 */ /* 0x000ea20000008800 */
[----:B-1----:R-:W-:-:S06]  /*1970*/  IADD3 R40, R40, 0xffffffe, RZ ;  /* 0x0ffffffe28287810 */ /* 0x002fcc0007ffe0ff */
[----:B------:R-:W1:Y:S01]  /*1980*/  F2I.FTZ.U32.TRUNC.NTZ R41, R40 ;  /* 0x0000002800297305 */ /* 0x000e62000021f000 */
[----:B0-----:R-:W-:Y:S02]  /*1990*/  IABS R18, R6 ;  /* 0x0000000600127213 */ /* 0x001fe40000000000 */
[----:B------:R-:W-:Y:S01]  /*19a0*/  IABS R19, R37 ;  /* 0x0000002500137213 */ /* 0x000fe20000000000 */
[----:B-1----:R-:W-:Y:S02]  /*19b0*/  IMAD.MOV R22, RZ, RZ, -R41 ;  /* 0x000000ffff167224 */ /* 0x002fe400078e0a29 */
[----:B------:R-:W-:Y:S02]  /*19c0*/  IMAD.MOV.U32 R40, RZ, RZ, RZ ;  /* 0x000000ffff287224 */ /* 0x000fe400078e00ff */
[----:B------:R-:W-:-:S04]  /*19d0*/  IMAD R23, R22, R38, RZ ;  /* 0x0000002616177224 */ /* 0x000fc800078e02ff */
[----:B------:R-:W-:Y:S01]  /*19e0*/  IMAD.HI.U32 R23, R41, R23, R40 ;  /* 0x0000001729177227 */ /* 0x000fe200078e0028 */
[----:B------:R-:W-:-:S03]  /*19f0*/  MOV R21, 0x400 ;  /* 0x0000040000157802 */ /* 0x000fc60000000f00 */
[----:B------:R-:W-:Y:S02]  /*1a00*/  IMAD.MOV R19, RZ, RZ, -R19 ;  /* 0x000000ffff137224 */ /* 0x000fe400078e0a13 */
[----:B------:R-:W-:Y:S01]  /*1a10*/  IMAD.HI.U32 R20, R23, R18, RZ ;  /* 0x0000001217147227 */ /* 0x000fe200078e00ff */
[----:B--2---:R-:W-:-:S03]  /*1a20*/  LEA R10, R10, R21, 0x18 ;  /* 0x000000150a0a7211 */ /* 0x004fc600078ec0ff */
[----:B------:R-:W-:Y:S01]  /*1a30*/  IMAD R19, R20, R19, R18 ;  /* 0x0000001314137224 */ /* 0x000fe200078e0212 */
[C---:B------:R-:W-:Y:S02]  /*1a40*/  ISETP.GT.AND P1, PT, R35.reuse, 0x37f, PT ;  /* 0x0000037f2300780c */ /* 0x040fe40003f24270 */
[C---:B------:R-:W-:Y:S02]  /*1a50*/  ISETP.GT.AND P2, PT, R35.reuse, 0x3ff, PT ;  /* 0x000003ff2300780c */ /* 0x040fe40003f44270 */
[----:B------:R-:W-:Y:S01]  /*1a60*/  ISETP.GT.AND P0, PT, R35, 0x2ff, PT ;  /* 0x000002ff2300780c */ /* 0x000fe20003f04270 */
[----:B------:R-:W-:Y:S01]  /*1a70*/  IMAD R7, R7, 0x24, R10 ;  /* 0x0000002407077824 */ /* 0x000fe200078e020a */
[----:B------:R-:W-:Y:S02]  /*1a80*/  ISETP.GT.U32.AND P4, PT, R38, R19, PT ;  /* 0x000000132600720c */ /* 0x000fe40003f84070 */
[C---:B------:R-:W-:Y:S01]  /*1a90*/  ISETP.GT.AND P3, PT, R35.reuse, 0x27f, PT ;  /* 0x0000027f2300780c */ /* 0x040fe20003f64270 */
[----:B------:R-:W-:Y:S01]  /*1aa0*/  IMAD R7, R0, 0x4, R7 ;  /* 0x0000000400077824 */ /* 0x000fe200078e0207 */
[----:B------:R-:W-:-:S09]  /*1ab0*/  ISETP.GT.AND P6, PT, R35, 0x7f, PT ;  /* 0x0000007f2300780c */ /* 0x000fd20003fc4270 */
[----:B------:R-:W-:Y:S01]  /*1ac0*/  @!P4 IMAD.IADD R19, R19, 0x1, -R38 ;  /* 0x000000011313c824 */ /* 0x000fe200078e0a26 */
[----:B------:R-:W-:Y:S02]  /*1ad0*/  LOP3.LUT R0, R33, R13, RZ, 0xfc, !PT ;  /* 0x0000000d21007212 */ /* 0x000fe400078efcff */
[----:B------:R-:W-:Y:S02]  /*1ae0*/  LOP3.LUT R6, R6, R37, RZ, 0x3c, !PT ;  /* 0x0000002506067212 */ /* 0x000fe400078e3cff */
[----:B------:R-:W-:Y:S01]  /*1af0*/  @!P4 IADD3 R20, R20, 0x1, RZ ;  /* 0x000000011414c810 */ /* 0x000fe20007ffe0ff */
[----:B------:R-:W-:Y:S01]  /*1b00*/  BSSY B0, `(.L_x_11) ;  /* 0x0000031000007945 */ /* 0x000fe20003800000 */
[----:B---3--:R0:W-:Y:S01]  /*1b10*/  @!P1 STS [R7+0x240], R15 ;  /* 0x0002400f07009388 */ /* 0x0081e20000000800 */
[----:B------:R-:W-:-:S03]  /*1b20*/  ISETP.GT.AND P1, PT, R35, 0x17f, PT ;  /* 0x0000017f2300780c */ /* 0x000fc60003f24270 */
[----:B-----5:R0:W-:Y:S01]  /*1b30*/  @!P2 STS [R7], R24 ;  /* 0x000000180700a388 */ /* 0x0201e20000000800 */
[----:B------:R-:W-:-:S03]  /*1b40*/  ISETP.GT.AND P2, PT, R35, 0x1ff, PT ;  /* 0x000001ff2300780c */ /* 0x000fc60003f44270 */
[----:B----4-:R0:W-:Y:S01]  /*1b50*/  @!P0 STS [R7+0x480], R26 ;  /* 0x0004801a07008388 */ /* 0x0101e20000000800 */
[----:B------:R-:W-:-:S03]  /*1b60*/  ISETP.GT.AND P0, PT, R35, 0xff, PT ;  /* 0x000000ff2300780c */ /* 0x000fc60003f04270 */
[----:B------:R0:W-:Y:S01]  /*1b70*/  @!P3 STS [R7+0x6c0], R29 ;  /* 0x0006c01d0700b388 */ /* 0x0001e20000000800 */
[----:B------:R-:W-:-:S05]  /*1b80*/  ISETP.GE.U32.AND P3, PT, R19, R38, PT ;  /* 0x000000261300720c */ /* 0x000fca0003f66070 */
[----:B------:R0:W-:Y:S04]  /*1b90*/  @!P2 STS [R7+0x900], R27 ;  /* 0x0009001b0700a388 */ /* 0x0001e80000000800 */
[----:B------:R0:W-:Y:S01]  /*1ba0*/  @!P6 STS [R7+0xfc0], R31 ;  /* 0x000fc01f0700e388 */ /* 0x0001e20000000800 */
[----:B------:R-:W-:-:S03]  /*1bb0*/  ISETP.GE.AND P2, PT, R6, RZ, PT ;  /* 0x000000ff0600720c */ /* 0x000fc60003f46270 */
[----:B------:R0:W-:Y:S01]  /*1bc0*/  @!P1 STS [R7+0xb40], R34 ;  /* 0x000b402207009388 */ /* 0x0001e20000000800 */
[----:B------:R-:W-:-:S03]  /*1bd0*/  ISETP.NE.U32.AND P1, PT, R0, RZ, PT ;  /* 0x000000ff0000720c */ /* 0x000fc60003f25070 */
[----:B------:R0:W-:Y:S01]  /*1be0*/  @!P0 STS [R7+0xd80], R36 ;  /* 0x000d802407008388 */ /* 0x0001e20000000800 */
[----:B------:R-:W-:Y:S01]  /*1bf0*/  ISETP.NE.AND P0, PT, R37, RZ, PT ;  /* 0x000000ff2500720c */ /* 0x000fe20003f05270 */
[----:B------:R-:W-:-:S04]  /*1c00*/  @P3 VIADD R20, R20, 0x1 ;  /* 0x0000000114143836 */ /* 0x000fc80000000000 */
[----:B------:R-:W-:-:S04]  /*1c10*/  IMAD.MOV.U32 R6, RZ, RZ, R20 ;  /* 0x000000ffff067224 */ /* 0x000fc800078e0014 */
[----:B------:R-:W-:-:S04]  /*1c20*/  @!P2 IMAD.MOV R6, RZ, RZ, -R6 ;  /* 0x000000ffff06a224 */ /* 0x000fc800078e0a06 */
[----:B------:R-:W-:Y:S01]  /*1c30*/  @!P0 LOP3.LUT R6, RZ, R37, RZ, 0x33, !PT ;  /* 0x00000025ff068212 */ /* 0x000fe200078e33ff */
[----:B------:R-:W-:Y:S06]  /*1c40*/  @!P1 BRA `(.L_x_12) ;  /* 0x0000000000249947 */ /* 0x000fec0003800000 */
[----:B------:R-:W-:Y:S01]  /*1c50*/  IMAD.MOV.U32 R18, RZ, RZ, R32 ;  /* 0x000000ffff127224 */ /* 0x000fe200078e0020 */
[----:B0-----:R-:W-:Y:S01]  /*1c60*/  MOV R24, R14 ;  /* 0x0000000e00187202 */ /* 0x001fe20000000f00 */
[----:B------:R-:W-:Y:S01]  /*1c70*/  IMAD.MOV.U32 R19, RZ, RZ, R33 ;  /* 0x000000ffff137224 */ /* 0x000fe200078e0021 */
[----:B------:R-:W-:Y:S02]  /*1c80*/  MOV R23, R13 ;  /* 0x0000000d00177202 */ /* 0x000fe40000000f00 */
[----:B------:R-:W-:Y:S02]  /*1c90*/  MOV R22, 0x1cb0 ;  /* 0x00001cb000167802 */ /* 0x000fe40000000f00 */
[----:B------:R-:W-:Y:S05]  /*1ca0*/  CALL.REL.NOINC `($__internal_0_$__cuda_sm20_div_s64) ;  /* 0x0000003400a47944 */ /* 0x000fea0003c00000 */
[----:B------:R-:W-:Y:S02]  /*1cb0*/  MOV R46, R0 ;  /* 0x00000000002e7202 */ /* 0x000fe40000000f00 */
[----:B------:R-:W-:Y:S01]  /*1cc0*/  MOV R47, R27 ;  /* 0x0000001b002f7202 */ /* 0x000fe20000000f00 */
[----:B------:R-:W-:Y:S05]  /*1cd0*/  BRA `(.L_x_13) ;  /* 0x00000000004c7947 */ /* 0x000fea0003800000 */
.L_x_12:
[----:B0-----:R-:W0:Y:S01]  /*1ce0*/  I2F.U32.RP R15, R14 ;  /* 0x0000000e000f7306 */ /* 0x001e220000209000 */
        /* <DEDUP_REMOVED lines=18> */
.L_x_13:
[----:B------:R-:W-:Y:S05]  /*1e10*/  BSYNC B0 ;  /* 0x0000000000007941 */ /* 0x000fea0003800000 */
.L_x_11:
[----:B------:R-:W-:Y:S01]  /*1e20*/  BAR.SYNC.DEFER_BLOCKING 0x0 ;  /* 0x0000000000007b1d */ /* 0x000fe20000010000 */
[----:B------:R-:W-:Y:S01]  /*1e30*/  LEA.HI R15, R30, R35, RZ, 0x4 ;  /* 0x000000231e0f7211 */ /* 0x000fe200078f20ff */
[----:B------:R-:W-:Y:S01]  /*1e40*/  IMAD.MOV.U32 R42, RZ, RZ, -0x800000 ;  /* 0xff800000ff2a7424 */ /* 0x000fe200078e00ff */
[----:B------:R-:W-:Y:S01]  /*1e50*/  MOV R40, 0xff800000 ;  /* 0xff80000000287802 */ /* 0x000fe20000000f00 */
[----:B------:R-:W-:Y:S01]  /*1e60*/  IMAD.MOV.U32 R31, RZ, RZ, -0x800000 ;  /* 0xff800000ff1f7424 */ /* 0x000fe200078e00ff */
[----:B------:R-:W-:Y:S01]  /*1e70*/  LOP3.LUT R0, R15, 0xfffffff0, RZ, 0xc0, !PT ;  /* 0xfffffff00f007812 */ /* 0x000fe200078ec0ff */
[----:B------:R-:W-:Y:S01]  /*1e80*/  IMAD.MOV.U32 R38, RZ, RZ, -0x800000 ;  /* 0xff800000ff267424 */ /* 0x000fe200078e00ff */
[----:B------:R-:W-:Y:S01]  /*1e90*/  SHF.R.S32.HI R15, RZ, 0x4, R15 ;  /* 0x00000004ff0f7819 */ /* 0x000fe2000001140f */
[----:B------:R-:W-:Y:S01]  /*1ea0*/  IMAD.MOV.U32 R34, RZ, RZ, -0x800000 ;  /* 0xff800000ff227424 */ /* 0x000fe200078e00ff */
[----:B------:R-:W-:Y:S01]  /*1eb0*/  MOV R30, 0xff800000 ;  /* 0xff800000001e7802 */ /* 0x000fe20000000f00 */
[----:B------:R-:W-:Y:S01]  /*1ec0*/  IMAD.IADD R35, R35, 0x1, -R0 ;  /* 0x0000000123237824 */ /* 0x000fe200078e0a00 */
[----:B------:R-:W-:Y:S01]  /*1ed0*/  ULDC.U8 UR4, c[0x0][0x3d9] ;  /* 0x0000f64000047ab9 */ /* 0x000fe20000000000 */
[----:B------:R-:W-:Y:S01]  /*1ee0*/  IMAD.MOV.U32 R36, RZ, RZ, -0x800000 ;  /* 0xff800000ff247424 */ /* 0x000fe200078e00ff */
[----:B------:R-:W-:Y:S01]  /*1ef0*/  BSSY B1, `(.L_x_14) ;  /* 0x0000257000017945 */ /* 0x000fe20003800000 */
[----:B------:R-:W-:-:S02]  /*1f00*/  IMAD R10, R35, 0x24, R10 ;  /* 0x00000024230a7824 */ /* 0x000fc400078e020a */
[----:B------:R-:W-:-:S03]  /*1f10*/  IMAD.MOV.U32 R32, RZ, RZ, -0x800000 ;  /* 0xff800000ff207424 */ /* 0x000fc600078e00ff */
[----:B------:R-:W-:-:S05]  /*1f20*/  LEA R33, R15, R10, 0x2 ;  /* 0x0000000a0f217211 */ /* 0x000fca00078e10ff */
[----:B------:R-:W-:Y:S04]  /*1f30*/  @!P6 LDS R42, [R33] ;  /* 0x00000000212ae984 */ /* 0x000fe80000000800 */
[----:B------:R-:W0:Y:S04]  /*1f40*/  @!P6 LDS R31, [R33+0x240] ;  /* 0x00024000211fe984 */ /* 0x000e280000000800 */
[----:B------:R-:W1:Y:S04]  /*1f50*/  @!P6 LDS R38, [R33+0x480] ;  /* 0x000480002126e984 */ /* 0x000e680000000800 */
[----:B------:R-:W2:Y:S04]  /*1f60*/  @!P6 LDS R40, [R33+0x6c0] ;  /* 0x0006c0002128e984 */ /* 0x000ea80000000800 */
[----:B------:R-:W3:Y:S04]  /*1f70*/  @!P6 LDS R34, [R33+0x900] ;  /* 0x000900002122e984 */ /* 0x000ee80000000800 */
[----:B------:R-:W4:Y:S04]  /*1f80*/  @!P6 LDS R36, [R33+0xb40] ;  /* 0x000b40002124e984 */ /* 0x000f280000000800 */
[----:B------:R-:W5:Y:S04]  /*1f90*/  @!P6 LDS R30, [R33+0xd80] ;  /* 0x000d8000211ee984 */ /* 0x000f680000000800 */
[----:B------:R-:W5:Y:S01]  /*1fa0*/  @!P6 LDS R32, [R33+0xfc0] ;  /* 0x000fc0002120e984 */ /* 0x000f620000000800 */
[----:B0-----:R-:W-:-:S04]  /*1fb0*/  FMNMX.FTZ R7, R42, R31, !PT ;  /* 0x0000001f2a077209 */ /* 0x001fc80007810000 */
[----:B-1----:R-:W-:-:S04]  /*1fc0*/  FMNMX.FTZ R7, R7, R38, !PT ;  /* 0x0000002607077209 */ /* 0x002fc80007810000 */
[----:B--2---:R-:W-:-:S04]  /*1fd0*/  FMNMX.FTZ R7, R7, R40, !PT ;  /* 0x0000002807077209 */ /* 0x004fc80007810000 */
[----:B---3--:R-:W-:-:S04]  /*1fe0*/  FMNMX.FTZ R7, R7, R34, !PT ;  /* 0x0000002207077209 */ /* 0x008fc80007810000 */
[----:B----4-:R-:W-:-:S04]  /*1ff0*/  FMNMX.FTZ R7, R7, R36, !PT ;  /* 0x0000002407077209 */ /* 0x010fc80007810000 */
[----:B-----5:R-:W-:-:S04]  /*2000*/  FMNMX.FTZ R7, R7, R30, !PT ;  /* 0x0000001e07077209 */ /* 0x020fc80007810000 */
[----:B------:R-:W-:-:S05]  /*2010*/  FMNMX.FTZ R18, R7, R32, !PT ;  /* 0x0000002007127209 */ /* 0x000fca0007810000 */
[----:B------:R-:W0:Y:S02]  /*2020*/  SHFL.BFLY PT, R21, R18, 0x8, 0x1f ;  /* 0x0d001f0012157f89 */ /* 0x000e2400000e0000 */
[----:B0-----:R-:W-:-:S05]  /*2030*/  FMNMX.FTZ R21, R18, R21, !PT ;  /* 0x0000001512157209 */ /* 0x001fca0007810000 */
[----:B------:R-:W0:Y:S02]  /*2040*/  SHFL.BFLY PT, R10, R21, 0x4, 0x1f ;  /* 0x0c801f00150a7f89 */ /* 0x000e2400000e0000 */
[----:B0-----:R-:W-:-:S05]  /*2050*/  FMNMX.FTZ R10, R21, R10, !PT ;  /* 0x0000000a150a7209 */ /* 0x001fca0007810000 */
[----:B------:R-:W0:Y:S02]  /*2060*/  SHFL.BFLY PT, R19, R10, 0x2, 0x1f ;  /* 0x0c401f000a137f89 */ /* 0x000e2400000e0000 */
[----:B0-----:R-:W-:-:S05]  /*2070*/  FMNMX.FTZ R19, R10, R19, !PT ;  /* 0x000000130a137209 */ /* 0x001fca0007810000 */
[----:B------:R-:W0:Y:S02]  /*2080*/  SHFL.BFLY PT, R0, R19, 0x1, 0x1f ;  /* 0x0c201f0013007f89 */ /* 0x000e2400000e0000 */
[----:B0-----:R-:W-:-:S04]  /*2090*/  FMNMX.FTZ R0, R19, R0, !PT ;  /* 0x0000000013007209 */ /* 0x001fc80007810000 */
[----:B------:R-:W-:-:S04]  /*20a0*/  FSETP.NEU.FTZ.AND P0, PT, R0, -INF , PT ;  /* 0xff8000000000780b */ /* 0x000fc80003f1d000 */
[----:B------:R-:W-:Y:S02]  /*20b0*/  FSEL R7, R0, RZ, P0 ;  /* 0x000000ff00077208 */ /* 0x000fe40000000000 */
[----:B------:R-:W-:-:S03]  /*20c0*/  ISETP.GT.AND P0, PT, R3, RZ, PT ;  /* 0x000000ff0300720c */ /* 0x000fc60003f04270 */
[C---:B------:R-:W-:Y:S01]  /*20d0*/  FADD.FTZ R0, -R7.reuse, R42 ;  /* 0x0000002a07007221 */ /* 0x040fe20000010100 */
[C---:B------:R-:W-:Y:S01]  /*20e0*/  FADD.FTZ R23, -R7.reuse, R31 ;  /* 0x0000001f07177221 */ /* 0x040fe20000010100 */
[C---:B------:R-:W-:Y:S01]  /*20f0*/  FADD.FTZ R22, -R7.reuse, R38 ;  /* 0x0000002607167221 */ /* 0x040fe20000010100 */
[----:B------:R-:W-:Y:S01]  /*2100*/  FADD.FTZ R21, -R7, R40 ;  /* 0x0000002807157221 */ /* 0x000fe20000010100 */
[----:B------:R-:W-:Y:S01]  /*2110*/  FMUL.FTZ R0, R0, 1.4426950216293334961 ;  /* 0x3fb8aa3b00007820 */ /* 0x000fe20000410000 */
[----:B------:R-:W-:Y:S01]  /*2120*/  FMUL.FTZ R23, R23, 1.4426950216293334961 ;  /* 0x3fb8aa3b17177820 */ /* 0x000fe20000410000 */
[----:B------:R-:W-:Y:S01]  /*2130*/  FMUL.FTZ R22, R22, 1.4426950216293334961 ;  /* 0x3fb8aa3b16167820 */ /* 0x000fe20000410000 */
[----:B------:R-:W-:Y:S01]  /*2140*/  FMUL.FTZ R21, R21, 1.4426950216293334961 ;  /* 0x3fb8aa3b15157820 */ /* 0x000fe20000410000 */
[C---:B------:R-:W-:Y:S01]  /*2150*/  FADD.FTZ R20, -R7.reuse, R34 ;  /* 0x0000002207147221 */ /* 0x040fe20000010100 */
[C---:B------:R-:W-:Y:S01]  /*2160*/  FADD.FTZ R19, -R7.reuse, R36 ;  /* 0x0000002407137221 */ /* 0x040fe20000010100 */
[----:B------:R-:W-:Y:S01]  /*2170*/  MUFU.EX2 R0, R0 ;  /* 0x0000000000007308 */ /* 0x000fe20000000800 */
[----:B------:R-:W-:Y:S01]  /*2180*/  FADD.FTZ R18, -R7, R30 ;  /* 0x0000001e07127221 */ /* 0x000fe20000010100 */
[----:B------:R-:W-:Y:S01]  /*2190*/  FMUL.FTZ R20, R20, 1.4426950216293334961 ;  /* 0x3fb8aa3b14147820 */ /* 0x000fe20000410000 */
[----:B------:R-:W-:Y:S01]  /*21a0*/  FMUL.FTZ R19, R19, 1.4426950216293334961 ;  /* 0x3fb8aa3b13137820 */ /* 0x000fe20000410000 */
[----:B------:R-:W-:Y:S01]  /*21b0*/  FADD.FTZ R10, -R7, R32 ;  /* 0x00000020070a7221 */ /* 0x000fe20000010100 */
[----:B------:R-:W-:-:S03]  /*21c0*/  FMUL.FTZ R18, R18, 1.4426950216293334961 ;  /* 0x3fb8aa3b12127820 */ /* 0x000fc60000410000 */
[----:B------:R-:W0:Y:S01]  /*21d0*/  MUFU.EX2 R23, R23 ;  /* 0x0000001700177308 */ /* 0x000e220000000800 */
[----:B------:R-:W-:-:S07]  /*21e0*/  FMUL.FTZ R10, R10, 1.4426950216293334961 ;  /* 0x3fb8aa3b0a0a7820 */ /* 0x000fce0000410000 */
[----:B------:R-:W1:Y:S08]  /*21f0*/  MUFU.EX2 R22, R22 ;  /* 0x0000001600167308 */ /* 0x000e700000000800 */
[----:B------:R-:W2:Y:S01]  /*2200*/  MUFU.EX2 R21, R21 ;  /* 0x0000001500157308 */ /* 0x000ea20000000800 */
[----:B0-----:R-:W-:Y:S02]  /*2210*/  FADD.FTZ R23, R0, R23 ;  /* 0x0000001700177221 */ /* 0x001fe40000010000 */
[----:B------:R-:W0:Y:S05]  /*2220*/  LDC R0, c[0x0][0x270] ;  /* 0x00009c00ff007b82 */ /* 0x000e2a0000000800 */
[----:B------:R-:W3:Y:S01]  /*2230*/  MUFU.EX2 R20, R20 ;  /* 0x0000001400147308 */ /* 0x000ee20000000800 */
[----:B-1----:R-:W-:-:S07]  /*2240*/  FADD.FTZ R22, R23, R22 ;  /* 0x0000001617167221 */ /* 0x002fce0000010000 */
[----:B------:R-:W1:Y:S01]  /*2250*/  MUFU.EX2 R19, R19 ;  /* 0x0000001300137308 */ /* 0x000e620000000800 */
[----:B--2---:R-:W-:Y:S01]  /*2260*/  FADD.FTZ R21, R22, R21 ;  /* 0x0000001516157221 */ /* 0x004fe20000010000 */
[----:B------:R-:W-:-:S06]  /*2270*/  IABS R22, R3 ;  /* 0x0000000300167213 */ /* 0x000fcc0000000000 */
[----:B------:R-:W2:Y:S01]  /*2280*/  MUFU.EX2 R18, R18 ;  /* 0x0000001200127308 */ /* 0x000ea20000000800 */
[----:B---3--:R-:W-:Y:S01]  /*2290*/  FADD.FTZ R20, R21, R20 ;  /* 0x0000001415147221 */ /* 0x008fe20000010000 */
[----:B0-----:R-:W-:-:S06]  /*22a0*/  IABS R21, R0 ;  /* 0x0000000000157213 */ /* 0x001fcc0000000000 */
[----:B------:R-:W0:Y:S01]  /*22b0*/  MUFU.EX2 R10, R10 ;  /* 0x0000000a000a7308 */ /* 0x000e220000000800 */
[----:B-1----:R-:W-:-:S07]  /*22c0*/  FADD.FTZ R19, R20, R19 ;  /* 0x0000001314137221 */ /* 0x002fce0000010000 */
[----:B------:R-:W1:Y:S01]  /*22d0*/  I2F.U32.RP R23, R21 ;  /* 0x0000001500177306 */ /* 0x000e620000209000 */
[----:B--2---:R-:W-:-:S07]  /*22e0*/  FADD.FTZ R19, R19, R18 ;  /* 0x0000001213137221 */ /* 0x004fce0000010000 */
[----:B------:R-:W2:Y:S01]  /*22f0*/  I2F.RP R18, R22 ;  /* 0x0000001600127306 */ /* 0x000ea20000209400 */
[----:B0-----:R-:W-:-:S05]  /*2300*/  FADD.FTZ R20, R19, R10 ;  /* 0x0000000a13147221 */ /* 0x001fca0000010000 */
[----:B------:R-:W0:Y:S02]  /*2310*/  SHFL.BFLY PT, R19, R20, 0x8, 0x1f ;  /* 0x0d001f0014137f89 */ /* 0x000e2400000e0000 */
[----:B-1----:R-:W1:Y:S08]  /*2320*/  MUFU.RCP R44, R23 ;  /* 0x00000017002c7308 */ /* 0x002e700000001000 */
[----:B--2---:R-:W2:Y:S01]  /*2330*/  MUFU.RCP R18, R18 ;  /* 0x0000001200127308 */ /* 0x004ea20000001000 */
[----:B-1----:R-:W-:-:S02]  /*2340*/  IADD3 R44, R44, 0xffffffe, RZ ;  /* 0x0ffffffe2c2c7810 */ /* 0x002fc40007ffe0ff */
[----:B------:R-:W-:-:S05]  /*2350*/  IADD3 R23, R22, UR5, RZ ;  /* 0x0000000516177c10 */ /* 0x000fca000fffe0ff */
[----:B------:R1:W3:Y:S01]  /*2360*/  F2I.FTZ.U32.TRUNC.NTZ R45, R44 ;  /* 0x0000002c002d7305 */ /* 0x0002e2000021f000 */
[----:B0-----:R-:W-:Y:S01]  /*2370*/  FADD.FTZ R10, R20, R19 ;  /* 0x00000013140a7221 */ /* 0x001fe20000010000 */
[----:B--2---:R-:W-:Y:S01]  /*2380*/  VIADD R48, R18, 0xffffffe ;  /* 0x0ffffffe12307836 */ /* 0x004fe20000000000 */
[----:B------:R-:W-:-:S03]  /*2390*/  IABS R18, R3 ;  /* 0x0000000300127213 */ /* 0x000fc60000000000 */
[----:B------:R-:W0:Y:S02]  /*23a0*/  SHFL.BFLY PT, R27, R10, 0x4, 0x1f ;  /* 0x0c801f000a1b7f89 */ /* 0x000e2400000e0000 */
[----:B------:R-:W2:Y:S01]  /*23b0*/  F2I.FTZ.U32.TRUNC.NTZ R49, R48 ;  /* 0x0000003000317305 */ /* 0x000ea2000021f000 */
[----:B------:R-:W-:Y:S01]  /*23c0*/  IMAD.MOV R18, RZ, RZ, -R18 ;  /* 0x000000ffff127224 */ /* 0x000fe200078e0a12 */
[----:B-1----:R-:W-:Y:S01]  /*23d0*/  HFMA2.MMA R44, -RZ, RZ, 0, 0 ;  /* 0x00000000ff2c7435 */ /* 0x002fe200000001ff */
[----:B---3--:R-:W-:-:S04]  /*23e0*/  IMAD.MOV R20, RZ, RZ, -R45 ;  /* 0x000000ffff147224 */ /* 0x008fc800078e0a2d */
[----:B------:R-:W-:Y:S02]  /*23f0*/  IMAD R20, R20, R21, RZ ;  /* 0x0000001514147224 */ /* 0x000fe400078e02ff */
[----:B--2---:R-:W-:Y:S02]  /*2400*/  IMAD.MOV R19, RZ, RZ, -R49 ;  /* 0x000000ffff137224 */ /* 0x004fe400078e0a31 */
[----:B------:R-:W-:Y:S02]  /*2410*/  IMAD.MOV.U32 R48, RZ, RZ, RZ ;  /* 0x000000ffff307224 */ /* 0x000fe400078e00ff */
[----:B------:R-:W-:Y:S01]  /*2420*/  IMAD R26, R19, R22, RZ ;  /* 0x00000016131a7224 */ /* 0x000fe200078e02ff */
[----:B------:R-:W-:Y:S01]  /*2430*/  IABS R19, R23 ;  /* 0x0000001700137213 */ /* 0x000fe20000000000 */
[----:B------:R-:W-:-:S04]  /*2440*/  IMAD.HI.U32 R20, R45, R20, R44 ;  /* 0x000000142d147227 */ /* 0x000fc800078e002c */
[----:B0-----:R-:W-:Y:S01]  /*2450*/  FADD.FTZ R27, R10, R27 ;  /* 0x0000001b0a1b7221 */ /* 0x001fe20000010000 */
[----:B------:R-:W-:Y:S01]  /*2460*/  IABS R10, R0 ;  /* 0x00000000000a7213 */ /* 0x000fe20000000000 */
[----:B------:R-:W-:-:S03]  /*2470*/  IMAD.HI.U32 R26, R49, R26, R48 ;  /* 0x0000001a311a7227 */ /* 0x000fc600078e0030 */
[----:B------:R-:W0:Y:S01]  /*2480*/  SHFL.BFLY PT, R24, R27, 0x2, 0x1f ;  /* 0x0c401f001b187f89 */ /* 0x000e2200000e0000 */
[----:B------:R-:W-:Y:S02]  /*2490*/  IMAD.MOV R10, RZ, RZ, -R10 ;  /* 0x000000ffff0a7224 */ /* 0x000fe400078e0a0a */
[----:B------:R-:W-:-:S04]  /*24a0*/  IMAD.HI.U32 R26, R26, R19, RZ ;  /* 0x000000131a1a7227 */ /* 0x000fc800078e00ff */
[----:B------:R-:W-:-:S04]  /*24b0*/  IMAD.HI.U32 R20, R20, R19, RZ ;  /* 0x0000001314147227 */ /* 0x000fc800078e00ff */
[--C-:B------:R-:W-:Y:S02]  /*24c0*/  IMAD R29, R26, R18, R19.reuse ;  /* 0x000000121a1d7224 */ /* 0x100fe400078e0213 */
[----:B------:R-:W-:Y:S01]  /*24d0*/  IMAD R18, R20, R10, R19 ;  /* 0x0000000a14127224 */ /* 0x000fe200078e0213 */
[----:B------:R-:W-:Y:S01]  /*24e0*/  LOP3.LUT R19, R23, R22, RZ, 0x3c, !PT ;  /* 0x0000001617137212 */ /* 0x000fe200078e3cff */
[----:B------:R-:W1:Y:S01]  /*24f0*/  S2R R10, SR_TID.X ;  /* 0x00000000000a7919 */ /* 0x000e620000002100 */
[----:B------:R-:W-:Y:S02]  /*2500*/  ISETP.GT.U32.AND P4, PT, R22, R29, PT ;  /* 0x0000001d1600720c */ /* 0x000fe40003f84070 */
[----:B------:R-:W-:Y:S02]  /*2510*/  ISETP.GT.U32.AND P1, PT, R21, R18, PT ;  /* 0x000000121500720c */ /* 0x000fe40003f24070 */
[----:B------:R-:W-:Y:S02]  /*2520*/  LOP3.LUT R23, R23, R0, RZ, 0x3c, !PT ;  /* 0x0000000017177212 */ /* 0x000fe400078e3cff */
[----:B------:R-:W-:Y:S01]  /*2530*/  ISETP.GE.AND P3, PT, R19, RZ, PT ;  /* 0x000000ff1300720c */ /* 0x000fe20003f66270 */
[----:B0-----:R-:W-:Y:S01]  /*2540*/  FADD.FTZ R27, R27, R24 ;  /* 0x000000181b1b7221 */ /* 0x001fe20000010000 */
[----:B------:R-:W-:-:S04]  /*2550*/  LEA.HI.SX32 R19, R4, 0x1, 0x1 ;  /* 0x0000000104137811 */ /* 0x000fc800078f0aff */
[----:B------:R-:W0:Y:S01]  /*2560*/  SHFL.BFLY PT, R24, R27, 0x1, 0x1f ;  /* 0x0c201f001b187f89 */ /* 0x000e2200000e0000 */
[-C--:B------:R-:W-:Y:S02]  /*2570*/  @!P4 IADD3 R29, R29, -R22.reuse, RZ ;  /* 0x800000161d1dc210 */ /* 0x080fe40007ffe0ff */
[----:B------:R-:W-:Y:S01]  /*2580*/  @!P1 IMAD.IADD R18, R18, 0x1, -R21 ;  /* 0x0000000112129824 */ /* 0x000fe200078e0a15 */
[----:B------:R-:W-:Y:S01]  /*2590*/  @!P4 IADD3 R26, R26, 0x1, RZ ;  /* 0x000000011a1ac810 */ /* 0x000fe20007ffe0ff */
[----:B------:R-:W-:Y:S01]  /*25a0*/  @!P1 VIADD R20, R20, 0x1 ;  /* 0x0000000114149836 */ /* 0x000fe20000000000 */
[----:B------:R-:W-:Y:S02]  /*25b0*/  ISETP.GE.U32.AND P2, PT, R29, R22, PT ;  /* 0x000000161d00720c */ /* 0x000fe40003f46070 */
[----:B------:R-:W-:Y:S02]  /*25c0*/  ISETP.GE.U32.AND P5, PT, R18, R21, PT ;  /* 0x000000151200720c */ /* 0x000fe40003fa6070 */
[----:B------:R-:W2:Y:S01]  /*25d0*/  LDC R21, c[0x0][0x2c4] ;  /* 0x0000b100ff157b82 */ /* 0x000ea20000000800 */
[----:B------:R-:W-:-:S02]  /*25e0*/  ISETP.GT.AND P4, PT, R4, RZ, PT ;  /* 0x000000ff0400720c */ /* 0x000fc40003f84270 */
[----:B------:R-:W-:Y:S02]  /*25f0*/  LEA.HI.SX32 R18, R3, 0x1, 0x1 ;  /* 0x0000000103127811 */ /* 0x000fe400078f0aff */
[----:B------:R-:W-:-:S04]  /*2600*/  MOV R29, 0x7f800000 ;  /* 0x7f800000001d7802 */ /* 0x000fc80000000f00 */
[----:B------:R-:W-:Y:S02]  /*2610*/  @P2 IADD3 R26, R26, 0x1, RZ ;  /* 0x000000011a1a2810 */ /* 0x000fe40007ffe0ff */
[----:B------:R-:W-:Y:S01]  /*2620*/  @P5 VIADD R20, R20, 0x1 ;  /* 0x0000000114145836 */ /* 0x000fe20000000000 */
[----:B------:R-:W-:Y:S01]  /*2630*/  ISETP.GE.AND P2, PT, R23, RZ, PT ;  /* 0x000000ff1700720c */ /* 0x000fe20003f46270 */
[----:B0-----:R-:W-:Y:S01]  /*2640*/  FADD.FTZ R24, R27, R24 ;  /* 0x000000181b187221 */ /* 0x001fe20000010000 */
[----:B------:R-:W-:Y:S02]  /*2650*/  SHF.R.S32.HI R27, RZ, 0x1f, R3 ;  /* 0x0000001fff1b7819 */ /* 0x000fe40000011403 */
[----:B------:R-:W-:Y:S02]  /*2660*/  ISETP.NE.AND P5, PT, R3, RZ, PT ;  /* 0x000000ff0300720c */ /* 0x000fe40003fa5270 */
[----:B------:R-:W-:Y:S02]  /*2670*/  FSETP.NE.FTZ.AND P1, PT, R24, RZ, PT ;  /* 0x000000ff1800720b */ /* 0x000fe40003f35000 */
[----:B------:R-:W-:-:S02]  /*2680*/  SHF.R.S32.HI R23, RZ, 0x1f, R4 ;  /* 0x0000001fff177819 */ /* 0x000fc40000011404 */
[----:B------:R-:W-:Y:S02]  /*2690*/  @!P0 IADD3 R18, R27, RZ, RZ ;  /* 0x000000ff1b128210 */ /* 0x000fe40007ffe0ff */
[----:B------:R-:W-:Y:S01]  /*26a0*/  ISETP.NE.AND P0, PT, R0, RZ, PT ;  /* 0x000000ff0000720c */ /* 0x000fe20003f05270 */
[----:B------:R-:W-:Y:S01]  /*26b0*/  @!P4 IMAD.MOV R19, RZ, RZ, R23 ;  /* 0x000000ffff13c224 */ /* 0x000fe200078e0217 */
[----:B-1----:R-:W-:Y:S01]  /*26c0*/  LOP3.LUT P4, RZ, R10, 0xf, RZ, 0xc0, !PT ;  /* 0x0000000f0aff7812 */ /* 0x002fe2000788c0ff */
[----:B------:R-:W-:Y:S01]  /*26d0*/  @!P2 IMAD.MOV R20, RZ, RZ, -R20 ;  /* 0x000000ffff14a224 */ /* 0x000fe200078e0a14 */
[----:B------:R-:W-:Y:S02]  /*26e0*/  @!P3 IADD3 R26, -R26, RZ, RZ ;  /* 0x000000ff1a1ab210 */ /* 0x000fe40007ffe1ff */
[----:B------:R-:W-:Y:S01]  /*26f0*/  ISETP.GT.OR P4, PT, R10, 0x7f, P4 ;  /* 0x0000007f0a00780c */ /* 0x000fe20002784670 */
[----:B------:R-:W0:Y:S01]  /*2700*/  @P1 MUFU.LG2 R24, R24 ;  /* 0x0000001800181308 */ /* 0x000e220000000c00 */
[----:B------:R-:W-:-:S02]  /*2710*/  ISETP.NE.AND P3, PT, RZ, UR4, PT ;  /* 0x00000004ff007c0c */ /* 0x000fc4000bf65270 */
[----:B------:R-:W-:Y:S02]  /*2720*/  @!P5 LOP3.LUT R26, RZ, R22, RZ, 0x33, !PT ;  /* 0x00000016ff1ad212 */ /* 0x000fe400078e33ff */
[----:B--2---:R-:W-:Y:S02]  /*2730*/  SEL R21, R21, 0x1, !P3 ;  /* 0x0000000115157807 */ /* 0x004fe40005800000 */
[----:B------:R-:W-:Y:S02]  /*2740*/  ISETP.LT.U32.AND P2, PT, R8, R26, PT ;  /* 0x0000001a0800720c */ /* 0x000fe40003f41070 */
[----:B------:R-:W-:Y:S01]  /*2750*/  SHF.R.S32.HI R23, RZ, 0x1f, R26 ;  /* 0x0000001fff177819 */ /* 0x000fe2000001141a */
[----:B------:R-:W-:Y:S01]  /*2760*/  IMAD R6, R6, R21, RZ ;  /* 0x0000001506067224 */ /* 0x000fe200078e02ff */
[----:B------:R-:W-:Y:S02]  /*2770*/  @!P0 LOP3.LUT R20, RZ, R0, RZ, 0x33, !PT ;  /* 0x00000000ff148212 */ /* 0x000fe400078e33ff */
[----:B------:R-:W-:-:S03]  /*2780*/  ISETP.LT.AND.EX P2, PT, R9, R23, PT, P2 ;  /* 0x000000170900720c */ /* 0x000fc60003f41320 */
[----:B------:R-:W-:Y:S01]  /*2790*/  IMAD R21, R20, R21, RZ ;  /* 0x0000001514157224 */ /* 0x000fe200078e02ff */
[----:B------:R-:W-:Y:S01]  /*27a0*/  SEL R10, R8, R26, P2 ;  /* 0x0000001a080a7207 */ /* 0x000fe20001000000 */
[----:B0-----:R-:W-:Y:S01]  /*27b0*/  @P1 FFMA.FTZ R29, R24, 0.69314718246459960938, R7 ;  /* 0x3f317218181d1823 */ /* 0x001fe20000010007 */
[----:B------:R-:W-:Y:S01]  /*27c0*/  SEL R9, R9, R23, P2 ;  /* 0x0000001709097207 */ /* 0x000fe20001000000 */
[----:B------:R-:W-:Y:S02]  /*27d0*/  IMAD R7, R6, R19, RZ ;  /* 0x0000001306077224 */ /* 0x000fe400078e02ff */
[----:B------:R-:W-:Y:S01]  /*27e0*/  IMAD R8, R18, R21, RZ ;  /* 0x0000001512087224 */ /* 0x000fe200078e02ff */
[----:B------:R-:W-:Y:S06]  /*27f0*/  @P4 BRA `(.L_x_15) ;  /* 0x0000001c00184947 */ /* 0x000fec0003800000 */
[----:B------:R-:W-:Y:S01]  /*2800*/  ULDC.U8 UR4, c[0x0][0x3d8] ;  /* 0x0000f60000047ab9 */ /* 0x000fe20000000000 */
[C---:B------:R-:W-:Y:S02]  /*2810*/  IADD3 R44, P0, R15.reuse, UR7, RZ ;  /* 0x000000070f2c7c10 */ /* 0x040fe4000ff1e0ff */
[----:B------:R-:W-:Y:S02]  /*2820*/  ISETP.NE.AND P1, PT, RZ, UR4, PT ;  /* 0x00000004ff007c0c */ /* 0x000fe4000bf25270 */
[----:B------:R-:W-:-:S11]  /*2830*/  LEA.HI.X.SX32 R45, R15, UR6, 0x1, P0 ;  /* 0x000000060f2d7c11 */ /* 0x000fd600080f0eff */
[----:B------:R-:W-:Y:S05]  /*2840*/  @!P1 BRA `(.L_x_16) ;  /* 0x0000001800f49947 */ /* 0x000fea0003800000 */
[----:B------:R-:W-:Y:S02]  /*2850*/  ISETP.GE.U32.AND P1, PT, R44, R28, PT ;  /* 0x0000001c2c00720c */ /* 0x000fe40003f26070 */
[----:B------:R-:W-:Y:S02]  /*2860*/  ISETP.LT.U32.AND P0, PT, R0, 0x1, PT ;  /* 0x000000010000780c */ /* 0x000fe40003f01070 */
[----:B------:R-:W-:Y:S02]  /*2870*/  ISETP.GE.AND.EX P1, PT, R45, R5, PT, P1 ;  /* 0x000000052d00720c */ /* 0x000fe40003f26310 */
[----:B------:R-:W-:-:S04]  /*2880*/  SHF.R.S32.HI R18, RZ, 0x1f, R0 ;  /* 0x0000001fff127819 */ /* 0x000fc80000011400 */
[----:B------:R-:W-:-:S04]  /*2890*/  ISETP.LT.AND.EX P0, PT, R18, RZ, PT, P0 ;  /* 0x000000ff1200720c */ /* 0x000fc80003f01300 */
[----:B------:R-:W-:Y:S02]  /*28a0*/  SEL R6, R0, 0x1, P0 ;  /* 0x0000000100067807 */ /* 0x000fe40000000000 */
[----:B------:R-:W-:Y:S01]  /*28b0*/  SEL R5, R18, RZ, P0 ;  /* 0x000000ff12057207 */ /* 0x000fe20000000000 */
[----:B------:R-:W-:Y:S06]  /*28c0*/  @P1 BRA `(.L_x_15) ;  /* 0x0000001800e41947 */ /* 0x000fec0003800000 */
[----:B------:R-:W-:Y:S01]  /*28d0*/  IADD3 R0, P1, R6, 0x1, RZ ;  /* 0x0000000106007810 */ /* 0x000fe20007f3e0ff */
[----:B------:R-:W-:Y:S03]  /*28e0*/  BSSY B0, `(.L_x_17) ;  /* 0x0000036000007945 */ /* 0x000fe60003800000 */
[----:B------:R-:W-:Y:S01]  /*28f0*/  ISETP.GE.U32.AND P0, PT, R0, 0x3, PT ;  /* 0x000000030000780c */ /* 0x000fe20003f06070 */
[----:B------:R-:W-:-:S05]  /*2900*/  IMAD.X R0, RZ, RZ, R5, P1 ;  /* 0x000000ffff007224 */ /* 0x000fca00008e0605 */
[----:B------:R-:W-:-:S04]  /*2910*/  ISETP.GE.U32.AND.EX P0, PT, R0, RZ, PT, P0 ;  /* 0x000000ff0000720c */ /* 0x000fc80003f06100 */
[----:B------:R-:W-:Y:S02]  /*2920*/  SEL R18, R5, RZ, !P0 ;  /* 0x000000ff05127207 */ /* 0x000fe40004000000 */
[----:B------:R-:W-:-:S03]  /*2930*/  SEL R0, R6, RZ, !P0 ;  /* 0x000000ff06007207 */ /* 0x000fc60004000000 */
[-C--:B------:R-:W-:Y:S02]  /*2940*/  IMAD R19, R18, R25.reuse, RZ ;  /* 0x0000001912137224 */ /* 0x080fe400078e02ff */
[----:B------:R-:W-:-:S04]  /*2950*/  IMAD.WIDE.U32 R20, R0, R25, RZ ;  /* 0x0000001900147225 */ /* 0x000fc800078e00ff */
[----:B------:R-:W-:Y:S02]  /*2960*/  IMAD R19, R0, R2, R19 ;  /* 0x0000000200137224 */ /* 0x000fe400078e0213 */
[----:B------:R-:W-:-:S03]  /*2970*/  IMAD.WIDE.U32 R48, R20, R6, RZ ;  /* 0x0000000614307225 */ /* 0x000fc600078e00ff */
[----:B------:R-:W-:-:S05]  /*2980*/  IADD3 R19, R21, R19, RZ ;  /* 0x0000001315137210 */ /* 0x000fca0007ffe0ff */
[----:B------:R-:W-:-:S04]  /*2990*/  IMAD R0, R19, R6, RZ ;  /* 0x0000000613007224 */ /* 0x000fc800078e02ff */
[----:B------:R-:W-:-:S04]  /*29a0*/  IMAD R23, R5, R20, R0 ;  /* 0x0000001405177224 */ /* 0x000fc800078e0200 */
[----:B------:R-:W-:-:S05]  /*29b0*/  IMAD.IADD R23, R49, 0x1, R23 ;  /* 0x0000000131177824 */ /* 0x000fca00078e0217 */
[----:B------:R-:W-:-:S04]  /*29c0*/  LOP3.LUT R0, R45, R23, RZ, 0xfc, !PT ;  /* 0x000000172d007212 */ /* 0x000fc800078efcff */
[----:B------:R-:W-:-:S13]  /*29d0*/  ISETP.NE.U32.AND P0, PT, R0, RZ, PT ;  /* 0x000000ff0000720c */ /* 0x000fda0003f05070 */
[----:B------:R-:W-:Y:S05]  /*29e0*/  @!P0 BRA `(.L_x_18) ;  /* 0x00000000003c8947 */ /* 0x000fea0003800000 */
[----:B------:R-:W-:Y:S01]  /*29f0*/  IMAD.MOV.U32 R18, RZ, RZ, R44 ;  /* 0x000000ffff127224 */ /* 0x000fe200078e002c */
[----:B------:R-:W-:Y:S01]  /*2a00*/  MOV R19, R45 ;  /* 0x0000002d00137202 */ /* 0x000fe20000000f00 */
[----:B------:R-:W-:Y:S01]  /*2a10*/  IMAD.MOV.U32 R24, RZ, RZ, R48 ;  /* 0x000000ffff187224 */ /* 0x000fe200078e0030 */
[----:B------:R-:W-:Y:S02]  /*2a20*/  MOV R22, 0x2a40 ;  /* 0x00002a4000167802 */ /* 0x000fe40000000f00 */
[----:B------:R-:W-:Y:S05]  /*2a30*/  CALL.REL.NOINC `($__internal_0_$__cuda_sm20_div_s64) ;  /* 0x0000002800407944 */ /* 0x000fea0003c00000 */
[-C--:B------:R-:W-:Y:S02]  /*2a40*/  IADD3 R21, P0, RZ, -R0.reuse, RZ ;  /* 0x80000000ff157210 */ /* 0x080fe40007f1e0ff */
[----:B------:R-:W-:Y:S02]  /*2a50*/  MOV R54, R0 ;  /* 0x0000000000367202 */ /* 0x000fe40000000f00 */
[----:B------:R-:W-:Y:S01]  /*2a60*/  IADD3.X R19, RZ, ~R27, RZ, P0, !PT ;  /* 0x8000001bff137210 */ /* 0x000fe200007fe4ff */
[----:B------:R-:W-:Y:S01]  /*2a70*/  IMAD.WIDE.U32 R44, R48, R21, R44 ;  /* 0x00000015302c7225 */ /* 0x000fe200078e002c */
[----:B------:R-:W-:-:S03]  /*2a80*/  MOV R55, R27 ;  /* 0x0000001b00377202 */ /* 0x000fc60000000f00 */
[----:B------:R-:W-:-:S04]  /*2a90*/  IMAD R18, R19, R48, RZ ;  /* 0x0000003013127224 */ /* 0x000fc800078e02ff */
[----:B------:R-:W-:Y:S01]  /*2aa0*/  IMAD R19, R23, R21, R18 ;  /* 0x0000001517137224 */ /* 0x000fe200078e0212 */
[----:B------:R-:W-:-:S04]  /*2ab0*/  MOV R18, R44 ;  /* 0x0000002c00127202 */ /* 0x000fc80000000f00 */
[----:B------:R-:W-:Y:S01]  /*2ac0*/  IADD3 R19, R45, R19, RZ ;  /* 0x000000132d137210 */ /* 0x000fe20007ffe0ff */
[----:B------:R-:W-:Y:S05]  /*2ad0*/  BRA `(.L_x_19) ;  /* 0x0000000000587947 */ /* 0x000fea0003800000 */
.L_x_18:
[----:B------:R-:W0:Y:S01]  /*2ae0*/  I2F.U32.RP R20, R48 ;  /* 0x0000003000147306 */ /* 0x000e220000209000 */
[----:B------:R-:W-:Y:S01]  /*2af0*/  ISETP.NE.U32.AND P0, PT, R48, RZ, PT ;  /* 0x000000ff3000720c */ /* 0x000fe20003f05070 */
[----:B------:R-:W-:-:S06]  /*2b00*/  HFMA2.MMA R55, -RZ, RZ, 0, 0 ;  /* 0x00000000ff377435 */ /* 0x000fcc00000001ff */
[----:B0-----:R-:W0:Y:S02]  /*2b10*/  MUFU.RCP R18, R20 ;  /* 0x0000001400127308 */ /* 0x001e240000001000 */
[----:B0-----:R-:W-:-:S06]  /*2b20*/  IADD3 R18, R18, 0xffffffe, RZ ;  /* 0x0ffffffe12127810 */ /* 0x001fcc0007ffe0ff */
        /* <DEDUP_REMOVED lines=11> */
[----:B------:R-:W-:Y:S02]  /*2be0*/  ISETP.GE.U32.AND P1, PT, R19, R48, PT ;  /* 0x000000301300720c */ /* 0x000fe40003f26070 */
[----:B------:R-:W-:-:S11]  /*2bf0*/  MOV R19, RZ ;  /* 0x000000ff00137202 */ /* 0x000fd60000000f00 */
[----:B------:R-:W-:Y:S02]  /*2c00*/  @P1 IADD3 R54, R54, 0x1, RZ ;  /* 0x0000000136361810 */ /* 0x000fe40007ffe0ff */
[----:B------:R-:W-:-:S05]  /*2c10*/  @!P0 LOP3.LUT R54, RZ, R48, RZ, 0x33, !PT ;  /* 0x00000030ff368212 */ /* 0x000fca00078e33ff */
[----:B------:R-:W-:-:S04]  /*2c20*/  IMAD.MOV R21, RZ, RZ, -R54 ;  /* 0x000000ffff157224 */ /* 0x000fc800078e0a36 */
[----:B------:R-:W-:Y:S02]  /*2c30*/  IMAD R18, R48, R21, R44 ;  /* 0x0000001530127224 */ /* 0x000fe400078e022c */
.L_x_19:
[----:B------:R-:W-:Y:S05]  /*2c40*/  BSYNC B0 ;  /* 0x0000000000007941 */ /* 0x000fea0003800000 */
.L_x_17:
[----:B------:R-:W-:Y:S01]  /*2c50*/  LOP3.LUT R0, R19, R2, RZ, 0xfc, !PT ;  /* 0x0000000213007212 */ /* 0x000fe200078efcff */
[----:B------:R-:W-:Y:S03]  /*2c60*/  BSSY B0, `(.L_x_20) ;  /* 0x0000026000007945 */ /* 0x000fe60003800000 */
[----:B------:R-:W-:-:S13]  /*2c70*/  ISETP.NE.U32.AND P0, PT, R0, RZ, PT ;  /* 0x000000ff0000720c */ /* 0x000fda0003f05070 */
[----:B------:R-:W-:Y:S05]  /*2c80*/  @!P0 BRA `(.L_x_21) ;  /* 0x0000000000348947 */ /* 0x000fea0003800000 */
[----:B------:R-:W-:Y:S01]  /*2c90*/  IMAD.MOV.U32 R24, RZ, RZ, R25 ;  /* 0x000000ffff187224 */ /* 0x000fe200078e0019 */
[----:B------:R-:W-:Y:S02]  /*2ca0*/  MOV R23, R2 ;  /* 0x0000000200177202 */ /* 0x000fe40000000f00 */
        /* <DEDUP_REMOVED lines=8> */
[----:B------:R-:W-:-:S05]  /*2d30*/  IMAD R2, R2, R21, R20 ;  /* 0x0000001502027224 */ /* 0x000fca00078e0214 */
[----:B------:R-:W-:Y:S01]  /*2d40*/  IADD3 R2, R45, R2, RZ ;  /* 0x000000022d027210 */ /* 0x000fe20007ffe0ff */
[----:B------:R-:W-:Y:S05]  /*2d50*/  BRA `(.L_x_22) ;  /* 0x0000000000587947 */ /* 0x000fea0003800000 */
.L_x_21:
[----:B------:R-:W0:Y:S01]  /*2d60*/  I2F.U32.RP R2, R25 ;  /* 0x0000001900027306 */ /* 0x000e220000209000 */
[----:B------:R-:W-:Y:S01]  /*2d70*/  ISETP.NE.U32.AND P0, PT, R25, RZ, PT ;  /* 0x000000ff1900720c */ /* 0x000fe20003f05070 */
[----:B------:R-:W-:-:S06]  /*2d80*/  HFMA2.MMA R49, -RZ, RZ, 0, 0 ;  /* 0x00000000ff317435 */ /* 0x000fcc00000001ff */
[----:B0-----:R-:W0:Y:S02]  /*2d90*/  MUFU.RCP R20, R2 ;  /* 0x0000000200147308 */ /* 0x001e240000001000 */
[----:B0-----:R-:W-:Y:S02]  /*2da0*/  IADD3 R20, R20, 0xffffffe, RZ ;  /* 0x0ffffffe14147810 */ /* 0x001fe40007ffe0ff */
[----:B------:R-:W-:-:S04]  /*2db0*/  MOV R2, RZ ;  /* 0x000000ff00027202 */ /* 0x000fc80000000f00 */
        /* <DEDUP_REMOVED lines=13> */
[----:B------:R-:W-:-:S05]  /*2e90*/  @!P0 LOP3.LUT R48, RZ, R25, RZ, 0x33, !PT ;  /* 0x00000019ff308212 */ /* 0x000fca00078e33ff */
[----:B------:R-:W-:-:S04]  /*2ea0*/  IMAD.MOV R44, RZ, RZ, -R48 ;  /* 0x000000ffff2c7224 */ /* 0x000fc800078e0a30 */
[----:B------:R-:W-:Y:S02]  /*2eb0*/  IMAD R44, R25, R44, R18 ;  /* 0x0000002c192c7224 */ /* 0x000fe400078e0212 */
.L_x_22:
[----:B------:R-:W-:Y:S05]  /*2ec0*/  BSYNC B0 ;  /* 0x0000000000007941 */ /* 0x000fea0003800000 */
.L_x_20:
[----:B------:R-:W0:Y:S01]  /*2ed0*/  LDC R25, c[0x0][0x2c0] ;  /* 0x0000b000ff197b82 */ /* 0x000e220000000800 */
[----:B------:R-:W-:Y:S01]  /*2ee0*/  LOP3.LUT R0, R49, R5, RZ, 0xfc, !PT ;  /* 0x0000000531007212 */ /* 0x000fe200078efcff */
[----:B------:R-:W-:Y:S03]  /*2ef0*/  BSSY B0, `(.L_x_23) ;  /* 0x0000028000007945 */ /* 0x000fe60003800000 */
[----:B------:R-:W-:Y:S02]  /*2f00*/  ISETP.NE.U32.AND P0, PT, R0, RZ, PT ;  /* 0x000000ff0000720c */ /* 0x000fe40003f05070 */
[----:B0-----:R-:W-:-:S11]  /*2f10*/  SEL R25, R25, 0x1, P3 ;  /* 0x0000000119197807 */ /* 0x001fd60001800000 */
[----:B------:R-:W-:Y:S05]  /*2f20*/  @!P0 BRA `(.L_x_24) ;  /* 0x0000000000388947 */ /* 0x000fea0003800000 */
[----:B------:R-:W-:Y:S01]  /*2f30*/  IMAD.MOV.U32 R18, RZ, RZ, R48 ;  /* 0x000000ffff127224 */ /* 0x000fe200078e0030 */
[----:B------:R-:W-:Y:S01]  /*2f40*/  MOV R24, R6 ;  /* 0x0000000600187202 */ /* 0x000fe20000000f00 */
[----:B------:R-:W-:Y:S01]  /*2f50*/  IMAD.MOV.U32 R19, RZ, RZ, R49 ;  /* 0x000000ffff137224 */ /* 0x000fe200078e0031 */
[----:B------:R-:W-:Y:S02]  /*2f60*/  MOV R23, R5 ;  /* 0x0000000500177202 */ /* 0x000fe40000000f00 */
[----:B------:R-:W-:Y:S02]  /*2f70*/  MOV R22, 0x2f90 ;  /* 0x00002f9000167802 */ /* 0x000fe40000000f00 */
[----:B------:R-:W-:Y:S05]  /*2f80*/  CALL.REL.NOINC `($__internal_0_$__cuda_sm20_div_s64) ;  /* 0x0000002000ec7944 */ /* 0x000fea0003c00000 */
[-C--:B------:R-:W-:Y:S02]  /*2f90*/  IADD3 R18, P0, RZ, -R0.reuse, RZ ;  /* 0x80000000ff127210 */ /* 0x080fe40007f1e0ff */
[----:B------:R-:W-:Y:S02]  /*2fa0*/  MOV R26, R0 ;  /* 0x00000000001a7202 */ /* 0x000fe40000000f00 */
[----:B------:R-:W-:Y:S01]  /*2fb0*/  IADD3.X R19, RZ, ~R27, RZ, P0, !PT ;  /* 0x8000001bff137210 */ /* 0x000fe200007fe4ff */
[----:B------:R-:W-:-:S04]  /*2fc0*/  IMAD.WIDE.U32 R48, R6, R18, R48 ;  /* 0x0000001206307225 */ /* 0x000fc800078e0030 */
[----:B------:R-:W-:-:S04]  /*2fd0*/  IMAD R19, R19, R6, RZ ;  /* 0x0000000613137224 */ /* 0x000fc800078e02ff */
[----:B------:R-:W-:-:S05]  /*2fe0*/  IMAD R5, R5, R18, R19 ;  /* 0x0000001205057224 */ /* 0x000fca00078e0213 */
[----:B------:R-:W-:Y:S01]  /*2ff0*/  IADD3 R5, R49, R5, RZ ;  /* 0x0000000531057210 */ /* 0x000fe20007ffe0ff */
[----:B------:R-:W-:Y:S05]  /*3000*/  BRA `(.L_x_25) ;  /* 0x0000000000587947 */ /* 0x000fea0003800000 */
.L_x_24:
        /* <DEDUP_REMOVED lines=22> */
.L_x_25:
[----:B------:R-:W-:Y:S05]  /*3170*/  BSYNC B0 ;  /* 0x0000000000007941 */ /* 0x000fea0003800000 */
.L_x_23:
[-C--:B------:R-:W-:Y:S01]  /*3180*/  IMAD R19, R47, R17.reuse, RZ ;  /* 0x000000112f137224 */ /* 0x080fe200078e02ff */
[----:B------:R-:W-:Y:S01]  /*3190*/  ULDC.U8 UR10, c[0x0][0x3d9] ;  /* 0x0000f640000a7ab9 */ /* 0x000fe20000000000 */
[C---:B------:R-:W-:Y:S01]  /*31a0*/  IMAD.WIDE.U32 R52, R46.reuse, R17, RZ ;  /* 0x000000112e347225 */ /* 0x040fe200078e00ff */
[----:B------:R-:W-:Y:S01]  /*31b0*/  UISETP.NE.AND UP0, UPT, UR10, URZ, UPT ;  /* 0x0000003f0a00728c */ /* 0x000fe2000bf05270 */
[----:B------:R-:W-:Y:S01]  /*31c0*/  BSSY B0, `(.L_x_26) ;  /* 0x0000046000007945 */ /* 0x000fe20003800000 */
[----:B------:R-:W-:Y:S01]  /*31d0*/  ULDC.64 UR4, c[0x0][0x2c0] ;  /* 0x0000b00000047ab9 */ /* 0x000fe20000000a00 */
[----:B------:R-:W-:Y:S01]  /*31e0*/  IMAD R19, R46, R16, R19 ;  /* 0x000000102e137224 */ /* 0x000fe200078e0213 */
[----:B------:R-:W-:Y:S01]  /*31f0*/  UIMAD UR4, UR4, UR5, URZ ;  /* 0x00000005040472a4 */ /* 0x000fe2000f8e023f */
[----:B------:R-:W-:Y:S01]  /*3200*/  IMAD R2, R2, R25, RZ ;  /* 0x0000001902027224 */ /* 0x000fe200078e02ff */
[----:B------:R-:W-:Y:S02]  /*3210*/  USEL UR5, UR5, 0x1, !UP0 ;  /* 0x0000000105057887 */ /* 0x000fe4000c000000 */
[----:B------:R-:W-:Y:S01]  /*3220*/  IADD3 R19, R53, R19, RZ ;  /* 0x0000001335137210 */ /* 0x000fe20007ffe0ff */
[----:B------:R-:W-:Y:S01]  /*3230*/  USHF.R.S32.HI UR11, URZ, 0x1f, UR4 ;  /* 0x0000001f3f0b7899 */ /* 0x000fe20008011404 */
[----:B------:R-:W-:Y:S01]  /*3240*/  IMAD R21, R5, UR4, RZ ;  /* 0x0000000405157c24 */ /* 0x000fe2000f8e02ff */
[----:B------:R-:W-:Y:S01]  /*3250*/  USHF.R.S32.HI UR10, URZ, 0x1f, UR5 ;  /* 0x0000001f3f0a7899 */ /* 0x000fe20008011405 */
[----:B------:R-:W-:-:S02]  /*3260*/  IMAD R5, R27, UR5, RZ ;  /* 0x000000051b057c24 */ /* 0x000fc4000f8e02ff */
[----:B------:R-:W-:Y:S01]  /*3270*/  IMAD R0, R19, R14, RZ ;  /* 0x0000000e13007224 */ /* 0x000fe200078e02ff */
[----:B------:R-:W-:Y:S01]  /*3280*/  SHF.R.S32.HI R19, RZ, 0x1f, R25 ;  /* 0x0000001fff137819 */ /* 0x000fe20000011419 */
[----:B------:R-:W-:Y:S02]  /*3290*/  IMAD R21, R48, UR11, R21 ;  /* 0x0000000b30157c24 */ /* 0x000fe4000f8e0215 */
[----:B------:R-:W-:Y:S02]  /*32a0*/  IMAD R23, R13, R52, R0 ;  /* 0x000000340d177224 */ /* 0x000fe400078e0200 */
[----:B------:R-:W-:-:S04]  /*32b0*/  IMAD.WIDE.U32 R52, R52, R14, RZ ;  /* 0x0000000e34347225 */ /* 0x000fc800078e00ff */
[----:B------:R-:W-:Y:S01]  /*32c0*/  IMAD R19, R19, R44, R2 ;  /* 0x0000002c13137224 */ /* 0x000fe200078e0202 */
[----:B------:R-:W-:Y:S01]  /*32d0*/  IADD3 R23, R53, R23, RZ ;  /* 0x0000001735177210 */ /* 0x000fe20007ffe0ff */
[----:B------:R-:W-:-:S03]  /*32e0*/  IMAD.WIDE.U32 R44, R44, R25, RZ ;  /* 0x000000192c2c7225 */ /* 0x000fc600078e00ff */
[----:B------:R-:W-:Y:S01]  /*32f0*/  LOP3.LUT R0, R55, R23, RZ, 0xfc, !PT ;  /* 0x0000001737007212 */ /* 0x000fe200078efcff */
[----:B------:R-:W-:Y:S01]  /*3300*/  IMAD.WIDE.U32 R48, R48, UR4, RZ ;  /* 0x0000000430307c25 */ /* 0x000fe2000f8e00ff */
[----:B------:R-:W-:Y:S02]  /*3310*/  IADD3 R2, R45, R19, RZ ;  /* 0x000000132d027210 */ /* 0x000fe40007ffe0ff */
[----:B------:R-:W-:Y:S01]  /*3320*/  ISETP.NE.U32.AND P0, PT, R0, RZ, PT ;  /* 0x000000ff0000720c */ /* 0x000fe20003f05070 */
[C---:B------:R-:W-:Y:S01]  /*3330*/  IMAD R5, R26.reuse, UR10, R5 ;  /* 0x0000000a1a057c24 */ /* 0x040fe2000f8e0205 */
[----:B------:R-:W-:Y:S01]  /*3340*/  IADD3 R6, R49, R21, RZ ;  /* 0x0000001531067210 */ /* 0x000fe20007ffe0ff */
[----:B------:R-:W-:-:S04]  /*3350*/  IMAD.WIDE.U32 R46, R26, UR5, RZ ;  /* 0x000000051a2e7c25 */ /* 0x000fc8000f8e00ff */
[----:B------:R-:W-:Y:S01]  /*3360*/  IMAD R4, R4, UR4, RZ ;  /* 0x0000000404047c24 */ /* 0x000fe2000f8e02ff */
[----:B------:R-:W-:Y:S01]  /*3370*/  IADD3 R5, R47, R5, RZ ;  /* 0x000000052f057210 */ /* 0x000fe20007ffe0ff */
[----:B------:R-:W-:-:S04]  /*3380*/  IMAD R3, R3, UR4, RZ ;  /* 0x0000000403037c24 */ /* 0x000fc8000f8e02ff */
[----:B------:R-:W-:Y:S05]  /*3390*/  @!P0 BRA `(.L_x_27) ;  /* 0x0000000000448947 */ /* 0x000fea0003800000 */
[----:B------:R-:W-:Y:S01]  /*33a0*/  IMAD.MOV.U32 R18, RZ, RZ, R54 ;  /* 0x000000ffff127224 */ /* 0x000fe200078e0036 */
[----:B------:R-:W-:Y:S01]  /*33b0*/  MOV R19, R55 ;  /* 0x0000003700137202 */ /* 0x000fe20000000f00 */
[----:B------:R-:W-:Y:S01]  /*33c0*/  IMAD.MOV.U32 R24, RZ, RZ, R52 ;  /* 0x000000ffff187224 */ /* 0x000fe200078e0034 */
[----:B------:R-:W-:Y:S02]  /*33d0*/  MOV R22, 0x33f0 ;  /* 0x000033f000167802 */ /* 0x000fe40000000f00 */
[----:B------:R-:W-:Y:S05]  /*33e0*/  CALL.REL.NOINC `($__internal_0_$__cuda_sm20_div_s64) ;  /* 0x0000001c00d47944 */ /* 0x000fea0003c00000 */
[----:B------:R-:W-:Y:S01]  /*33f0*/  IADD3 R18, P0, RZ, -R0, RZ ;  /* 0x80000000ff127210 */ /* 0x000fe20007f1e0ff */
[----:B------:R-:W-:Y:S01]  /*3400*/  IMAD.MOV.U32 R21, RZ, RZ, R55 ;  /* 0x000000ffff157224 */ /* 0x000fe200078e0037 */
[----:B------:R-:W-:Y:S02]  /*3410*/  MOV R20, R54 ;  /* 0x0000003600147202 */ /* 0x000fe40000000f00 */
[-C--:B------:R-:W-:Y:S02]  /*3420*/  IADD3.X R19, RZ, ~R27.reuse, RZ, P0, !PT ;  /* 0x8000001bff137210 */ /* 0x080fe400007fe4ff */
[----:B------:R-:W-:Y:S02]  /*3430*/  MOV R54, R0 ;  /* 0x0000000000367202 */ /* 0x000fe40000000f00 */
[----:B------:R-:W-:Y:S01]  /*3440*/  MOV R55, R27 ;  /* 0x0000001b00377202 */ /* 0x000fe20000000f00 */
[-C--:B------:R-:W-:Y:S02]  /*3450*/  IMAD R19, R19, R52.reuse, RZ ;  /* 0x0000003413137224 */ /* 0x080fe400078e02ff */
[----:B------:R-:W-:-:S04]  /*3460*/  IMAD.WIDE.U32 R52, R18, R52, R20 ;  /* 0x0000003412347225 */ /* 0x000fc800078e0014 */
[----:B------:R-:W-:Y:S01]  /*3470*/  IMAD R19, R23, R18, R19 ;  /* 0x0000001217137224 */ /* 0x000fe200078e0213 */
[----:B------:R-:W-:-:S03]  /*3480*/  MOV R18, R52 ;  /* 0x0000003400127202 */ /* 0x000fc60000000f00 */
[----:B------:R-:W-:Y:S01]  /*3490*/  IMAD.IADD R19, R53, 0x1, R19 ;  /* 0x0000000135137824 */ /* 0x000fe200078e0213 */
[----:B------:R-:W-:Y:S05]  /*34a0*/  BRA `(.L_x_28) ;  /* 0x00000000005c7947 */ /* 0x000fea0003800000 */
.L_x_27:
[----:B------:R-:W0:Y:S01]  /*34b0*/  I2F.U32.RP R20, R52 ;  /* 0x0000003400147306 */ /* 0x000e220000209000 */
[----:B------:R-:W-:Y:S01]  /*34c0*/  ISETP.NE.U32.AND P0, PT, R52, RZ, PT ;  /* 0x000000ff3400720c */ /* 0x000fe20003f05070 */
[----:B------:R-:W-:-:S06]  /*34d0*/  IMAD.MOV.U32 R55, RZ, RZ, RZ ;  /* 0x000000ffff377224 */ /* 0x000fcc00078e00ff */
[----:B0-----:R-:W0:Y:S02]  /*34e0*/  MUFU.RCP R18, R20 ;  /* 0x0000001400127308 */ /* 0x001e240000001000 */
[----:B0-----:R-:W-:-:S06]  /*34f0*/  IADD3 R18, R18, 0xffffffe, RZ ;  /* 0x0ffffffe12127810 */ /* 0x001fcc0007ffe0ff */
        /* <DEDUP_REMOVED lines=11> */
[----:B------:R-:W-:Y:S01]  /*35b0*/  ISETP.GE.U32.AND P1, PT, R19, R52, PT ;  /* 0x000000341300720c */ /* 0x000fe20003f26070 */
[----:B------:R-:W-:-:S12]  /*35c0*/  IMAD.MOV.U32 R19, RZ, RZ, RZ ;  /* 0x000000ffff137224 */ /* 0x000fd800078e00ff */
[----:B------:R-:W-:Y:S01]  /*35d0*/  @P1 VIADD R0, R0, 0x1 ;  /* 0x0000000100001836 */ /* 0x000fe20000000000 */
[----:B------:R-:W-:-:S04]  /*35e0*/  @!P0 LOP3.LUT R0, RZ, R52, RZ, 0x33, !PT ;  /* 0x00000034ff008212 */ /* 0x000fc800078e33ff */
[----:B------:R-:W-:-:S05]  /*35f0*/  IADD3 R21, -R0, RZ, RZ ;  /* 0x000000ff00157210 */ /* 0x000fca0007ffe1ff */
[----:B------:R-:W-:Y:S01]  /*3600*/  IMAD R18, R52, R21, R54 ;  /* 0x0000001534127224 */ /* 0x000fe200078e0236 */
[----:B------:R-:W-:Y:S02]  /*3610*/  MOV R54, R0 ;  /* 0x0000000000367202 */ /* 0x000fe40000000f00 */
.L_x_28:
[----:B------:R-:W-:Y:S05]  /*3620*/  BSYNC B0 ;  /* 0x0000000000007941 */ /* 0x000fea0003800000 */
.L_x_26:
        /* <DEDUP_REMOVED lines=17> */
.L_x_30:
[----:B------:R-:W0:Y:S01]  /*3740*/  I2F.U32.RP R20, R17 ;  /* 0x0000001100147306 */ /* 0x000e220000209000 */
[----:B------:R-:W-:Y:S01]  /*3750*/  HFMA2.MMA R22, -RZ, RZ, 0, 0 ;  /* 0x00000000ff167435 */ /* 0x000fe200000001ff */
[----:B------:R-:W-:Y:S01]  /*3760*/  ISETP.NE.U32.AND P0, PT, R17, RZ, PT ;  /* 0x000000ff1100720c */ /* 0x000fe20003f05070 */
[----:B------:R-:W-:-:S05]  /*3770*/  HFMA2.MMA R57, -RZ, RZ, 0, 0 ;  /* 0x00000000ff397435 */ /* 0x000fca00000001ff */
[----:B0-----:R-:W0:Y:S02]  /*3780*/  MUFU.RCP R16, R20 ;  /* 0x0000001400107308 */ /* 0x001e240000001000 */
[----:B0-----:R-:W-:-:S06]  /*3790*/  IADD3 R16, R16, 0xffffffe, RZ ;  /* 0x0ffffffe10107810 */ /* 0x001fcc0007ffe0ff */
[----:B------:R-:W0:Y:S02]  /*37a0*/  F2I.FTZ.U32.TRUNC.NTZ R23, R16 ;  /* 0x0000001000177305 */ /* 0x000e24000021f000 */
[----:B0-----:R-:W-:Y:S01]  /*37b0*/  IMAD.MOV R0, RZ, RZ, -R23 ;  /* 0x000000ffff007224 */ /* 0x001fe200078e0a17 */
[----:B------:R-:W-:-:S03]  /*37c0*/  MOV R16, RZ ;  /* 0x000000ff00107202 */ /* 0x000fc60000000f00 */
[----:B------:R-:W-:-:S04]  /*37d0*/  IMAD R0, R0, R17, RZ ;  /* 0x0000001100007224 */ /* 0x000fc800078e02ff */
        /* <DEDUP_REMOVED lines=12> */
.L_x_31:
[----:B------:R-:W-:Y:S05]  /*38a0*/  BSYNC B0 ;  /* 0x0000000000007941 */ /* 0x000fea0003800000 */
.L_x_29:
[----:B------:R-:W-:Y:S01]  /*38b0*/  LOP3.LUT R0, R57, R13, RZ, 0xfc, !PT ;  /* 0x0000000d39007212 */ /* 0x000fe200078efcff */
[----:B------:R-:W-:Y:S03]  /*38c0*/  BSSY B0, `(.L_x_32) ;  /* 0x000002b000007945 */ /* 0x000fe60003800000 */
        /* <DEDUP_REMOVED lines=8> */
[----:B------:R-:W-:Y:S01]  /*3950*/  IADD3 R18, P0, RZ, -R0, RZ ;  /* 0x80000000ff127210 */ /* 0x000fe20007f1e0ff */
[----:B------:R-:W-:Y:S01]  /*3960*/  IMAD.MOV.U32 R26, RZ, RZ, R0 ;  /* 0x000000ffff1a7224 */ /* 0x000fe200078e0000 */
[----:B------:R-:W-:Y:S02]  /*3970*/  MOV R20, R56 ;  /* 0x0000003800147202 */ /* 0x000fe40000000f00 */
[----:B------:R-:W-:Y:S02]  /*3980*/  IADD3.X R17, RZ, ~R27, RZ, P0, !PT ;  /* 0x8000001bff117210 */ /* 0x000fe400007fe4ff */
[----:B------:R-:W-:-:S03]  /*3990*/  MOV R21, R57 ;  /* 0x0000003900157202 */ /* 0x000fc60000000f00 */
[----:B------:R-:W-:Y:S02]  /*39a0*/  IMAD R17, R17, R14, RZ ;  /* 0x0000000e11117224 */ /* 0x000fe400078e02ff */
[----:B------:R-:W-:-:S04]  /*39b0*/  IMAD.WIDE.U32 R20, R14, R18, R20 ;  /* 0x000000120e147225 */ /* 0x000fc800078e0014 */
[----:B------:R-:W-:Y:S02]  /*39c0*/  IMAD R13, R13, R18, R17 ;  /* 0x000000120d0d7224 */ /* 0x000fe400078e0211 */
[----:B------:R-:W-:-:S03]  /*39d0*/  IMAD.MOV.U32 R14, RZ, RZ, R20 ;  /* 0x000000ffff0e7224 */ /* 0x000fc600078e0014 */
[----:B------:R-:W-:Y:S01]  /*39e0*/  IADD3 R13, R21, R13, RZ ;  /* 0x0000000d150d7210 */ /* 0x000fe20007ffe0ff */
[----:B------:R-:W-:Y:S05]  /*39f0*/  BRA `(.L_x_34) ;  /* 0x00000000005c7947 */ /* 0x000fea0003800000 */
.L_x_33:
[----:B------:R-:W0:Y:S01]  /*3a00*/  I2F.U32.RP R18, R14 ;  /* 0x0000000e00127306 */ /* 0x000e220000209000 */
[----:B------:R-:W-:Y:S01]  /*3a10*/  IMAD.MOV.U32 R20, RZ, RZ, RZ ;  /* 0x000000ffff147224 */ /* 0x000fe200078e00ff */
[----:B------:R-:W-:Y:S01]  /*3a20*/  ISETP.NE.U32.AND P0, PT, R14, RZ, PT ;  /* 0x000000ff0e00720c */ /* 0x000fe20003f05070 */
[----:B------:R-:W-:-:S05]  /*3a30*/  IMAD.MOV.U32 R27, RZ, RZ, RZ ;  /* 0x000000ffff1b7224 */ /* 0x000fca00078e00ff */
[----:B0-----:R-:W0:Y:S02]  /*3a40*/  MUFU.RCP R17, R18 ;  /* 0x0000001200117308 */ /* 0x001e240000001000 */
[----:B0-----:R-:W-:-:S06]  /*3a50*/  IADD3 R17, R17, 0xffffffe, RZ ;  /* 0x0ffffffe11117810 */ /* 0x001fcc0007ffe0ff */
[----:B------:R-:W0:Y:S02]  /*3a60*/  F2I.FTZ.U32.TRUNC.NTZ R21, R17 ;  /* 0x0000001100157305 */ /* 0x000e24000021f000 */
[----:B0-----:R-:W-:-:S05]  /*3a70*/  IADD3 R0, RZ, -R21, RZ ;  /* 0x80000015ff007210 */ /* 0x001fca0007ffe0ff */
        /* <DEDUP_REMOVED lines=12> */
[----:B------:R-:W-:Y:S02]  /*3b40*/  IADD3 R17, -R0, RZ, RZ ;  /* 0x000000ff00117210 */ /* 0x000fe40007ffe1ff */
[----:B------:R-:W-:-:S03]  /*3b50*/  MOV R26, R0 ;  /* 0x00000000001a7202 */ /* 0x000fc60000000f00 */
[----:B------:R-:W-:Y:S02]  /*3b60*/  IMAD R14, R14, R17, R56 ;  /* 0x000000110e0e7224 */ /* 0x000fe400078e0238 */
.L_x_34:
[----:B------:R-:W-:Y:S05]  /*3b70*/  BSYNC B0 ;  /* 0x0000000000007941 */ /* 0x000fea0003800000 */
.L_x_32:
[----:B------:R-:W-:Y:S01]  /*3b80*/  SHF.R.S32.HI R17, RZ, 0x1f, R7 ;  /* 0x0000001fff117819 */ /* 0x000fe20000011407 */
[-C--:B------:R-:W-:Y:S01]  /*3b90*/  IMAD R0, R27, R7.reuse, RZ ;  /* 0x000000071b007224 */ /* 0x080fe200078e02ff */
[----:B------:R-:W-:Y:S01]  /*3ba0*/  ULDC UR4, c[0x0][0x2c4] ;  /* 0x0000b10000047ab9 */ /* 0x000fe20000000800 */
[----:B------:R-:W-:Y:S01]  /*3bb0*/  IMAD.WIDE.U32 R56, R26, R7, RZ ;  /* 0x000000071a387225 */ /* 0x000fe200078e00ff */
[----:B------:R-:W-:Y:S01]  /*3bc0*/  SHF.R.S32.HI R21, RZ, 0x1f, R4 ;  /* 0x0000001fff157819 */ /* 0x000fe20000011404 */
[----:B------:R-:W-:Y:S02]  /*3bd0*/  BSSY B0, `(.L_x_35) ;  /* 0x0000039000007945 */ /* 0x000fe40003800000 */
[----:B------:R-:W-:Y:S01]  /*3be0*/  IMAD R7, R17, R26, R0 ;  /* 0x0000001a11077224 */ /* 0x000fe200078e0200 */
[----:B------:R-:W-:Y:S01]  /*3bf0*/  LOP3.LUT R17, R55, R11, RZ, 0xfc, !PT ;  /* 0x0000000b37117212 */ /* 0x000fe200078efcff */
[----:B------:R-:W-:Y:S02]  /*3c00*/  IMAD R53, R25, UR4, RZ ;  /* 0x0000000419357c24 */ /* 0x000fe4000f8e02ff */
[----:B------:R-:W-:Y:S01]  /*3c10*/  IMAD R13, R13, R4, RZ ;  /* 0x000000040d0d7224 */ /* 0x000fe200078e02ff */
[----:B------:R-:W-:Y:S01]  /*3c20*/  ISETP.NE.U32.AND P0, PT, R17, RZ, PT ;  /* 0x000000ff1100720c */ /* 0x000fe20003f05070 */
[----:B------:R-:W-:Y:S01]  /*3c30*/  IMAD R0, R16, R53, RZ ;  /* 0x0000003510007224 */ /* 0x000fe200078e02ff */
[----:B------:R-:W-:Y:S01]  /*3c40*/  SHF.R.S32.HI R19, RZ, 0x1f, R53 ;  /* 0x0000001fff137819 */ /* 0x000fe20000011435 */
[----:B------:R-:W-:Y:S01]  /*3c50*/  IMAD R13, R21, R14, R13 ;  /* 0x0000000e150d7224 */ /* 0x000fe200078e020d */
[----:B------:R-:W-:Y:S01]  /*3c60*/  IADD3 R7, R57, R7, RZ ;  /* 0x0000000739077210 */ /* 0x000fe20007ffe0ff */
[----:B------:R-:W-:-:S04]  /*3c70*/  IMAD.WIDE.U32 R16, R14, R4, RZ ;  /* 0x000000040e107225 */ /* 0x000fc800078e00ff */
[----:B------:R-:W-:Y:S01]  /*3c80*/  IMAD R19, R19, R52, R0 ;  /* 0x0000003413137224 */ /* 0x000fe200078e0200 */
[----:B------:R-:W-:Y:S01]  /*3c90*/  IADD3 R13, R17, R13, RZ ;  /* 0x0000000d110d7210 */ /* 0x000fe20007ffe0ff */
[----:B------:R-:W-:-:S05]  /*3ca0*/  IMAD.WIDE.U32 R52, R52, R53, RZ ;  /* 0x0000003534347225 */ /* 0x000fca00078e00ff */
[----:B------:R-:W-:Y:S01]  /*3cb0*/  IADD3 R4, R53, R19, RZ ;  /* 0x0000001335047210 */ /* 0x000fe20007ffe0ff */
[----:B------:R-:W-:Y:S06]  /*3cc0*/  @!P0 BRA `(.L_x_36) ;  /* 0x0000000000488947 */ /* 0x000fec0003800000 */
        /* <DEDUP_REMOVED lines=9> */
[-C--:B------:R-:W-:Y:S02]  /*3d60*/  IADD3.X R19, RZ, ~R27.reuse, RZ, P0, !PT ;  /* 0x8000001bff137210 */ /* 0x080fe400007fe4ff */
[----:B------:R-:W-:Y:S01]  /*3d70*/  MOV R54, R0 ;  /* 0x0000000000367202 */ /* 0x000fe20000000f00 */
[----:B------:R-:W-:Y:S01]  /*3d80*/  IMAD.WIDE.U32 R20, R12, R14, R20 ;  /* 0x0000000e0c147225 */ /* 0x000fe200078e0014 */
[----:B------:R-:W-:-:S03]  /*3d90*/  MOV R55, R27 ;  /* 0x0000001b00377202 */ /* 0x000fc60000000f00 */
[----:B------:R-:W-:Y:S01]  /*3da0*/  IMAD R19, R19, R12, RZ ;  /* 0x0000000c13137224 */ /* 0x000fe200078e02ff */
[----:B------:R-:W-:-:S03]  /*3db0*/  MOV R12, R20 ;  /* 0x00000014000c7202 */ /* 0x000fc60000000f00 */
[----:B------:R-:W-:-:S04]  /*3dc0*/  IMAD R11, R11, R14, R19 ;  /* 0x0000000e0b0b7224 */ /* 0x000fc800078e0213 */
[----:B------:R-:W-:Y:S01]  /*3dd0*/  IMAD.IADD R11, R21, 0x1, R11 ;  /* 0x00000001150b7824 */ /* 0x000fe200078e020b */
[----:B------:R-:W-:Y:S05]  /*3de0*/  BRA `(.L_x_37) ;  /* 0x00000000005c7947 */ /* 0x000fea0003800000 */
.L_x_36:
        /* <DEDUP_REMOVED lines=23> */
.L_x_37:
[----:B------:R-:W-:Y:S05]  /*3f60*/  BSYNC B0 ;  /* 0x0000000000007941 */ /* 0x000fea0003800000 */
.L_x_35:
[----:B------:R-:W-:Y:S01]  /*3f70*/  ULDC UR5, c[0x0][0x270] ;  /* 0x00009c0000057ab9 */ /* 0x000fe20000000800 */
[----:B------:R-:W-:Y:S01]  /*3f80*/  ULDC UR4, c[0x0][0x2c4] ;  /* 0x0000b10000047ab9 */ /* 0x000fe20000000800 */
[----:B------:R-:W-:Y:S01]  /*3f90*/  LOP3.LUT R0, R55, R9, RZ, 0xfc, !PT ;  /* 0x0000000937007212 */ /* 0x000fe200078efcff */
[----:B------:R-:W-:Y:S01]  /*3fa0*/  UIMAD UR4, UR5, UR4, URZ ;  /* 0x00000004050472a4 */ /* 0x000fe2000f8e023f */
[----:B------:R-:W-:Y:S02]  /*3fb0*/  BSSY B0, `(.L_x_38) ;  /* 0x0000031000007945 */ /* 0x000fe40003800000 */
[----:B------:R-:W-:-:S03]  /*3fc0*/  ISETP.NE.U32.AND P0, PT, R0, RZ, PT ;  /* 0x000000ff0000720c */ /* 0x000fc60003f05070 */
[----:B------:R-:W-:-:S04]  /*3fd0*/  IMAD R25, R25, UR4, RZ ;  /* 0x0000000419197c24 */ /* 0x000fc8000f8e02ff */
[-C--:B------:R-:W-:Y:S01]  /*3fe0*/  IMAD R11, R11, R25.reuse, RZ ;  /* 0x000000190b0b7224 */ /* 0x080fe200078e02ff */
[----:B------:R-:W-:Y:S01]  /*3ff0*/  SHF.R.S32.HI R19, RZ, 0x1f, R25 ;  /* 0x0000001fff137819 */ /* 0x000fe20000011419 */
[----:B------:R-:W-:-:S04]  /*4000*/  IMAD.WIDE.U32 R58, R12, R25, RZ ;  /* 0x000000190c3a7225 */ /* 0x000fc800078e00ff */
[----:B------:R-:W-:-:S05]  /*4010*/  IMAD R11, R19, R12, R11 ;  /* 0x0000000c130b7224 */ /* 0x000fca00078e020b */
        /* <DEDUP_REMOVED lines=19> */
.L_x_39:
[----:B------:R-:W0:Y:S01]  /*4150*/  I2F.U32.RP R14, R10 ;  /* 0x0000000a000e7306 */ /* 0x000e220000209000 */
[----:B------:R-:W-:Y:S01]  /*4160*/  IMAD.MOV.U32 R18, RZ, RZ, RZ ;  /* 0x000000ffff127224 */ /* 0x000fe200078e00ff */
[----:B------:R-:W-:Y:S01]  /*4170*/  ISETP.NE.U32.AND P0, PT, R10, RZ, PT ;  /* 0x000000ff0a00720c */ /* 0x000fe20003f05070 */
[----:B------:R-:W-:-:S05]  /*4180*/  IMAD.MOV.U32 R27, RZ, RZ, RZ ;  /* 0x000000ffff1b7224 */ /* 0x000fca00078e00ff */
[----:B0-----:R-:W0:Y:S02]  /*4190*/  MUFU.RCP R11, R14 ;  /* 0x0000000e000b7308 */ /* 0x001e240000001000 */
[----:B0-----:R-:W-:Y:S01]  /*41a0*/  IADD3 R11, R11, 0xffffffe, RZ ;  /* 0x0ffffffe0b0b7810 */ /* 0x001fe20007ffe0ff */
[----:B------:R-:W-:-:S05]  /*41b0*/  IMAD.MOV.U32 R14, RZ, RZ, RZ ;  /* 0x000000ffff0e7224 */ /* 0x000fca00078e00ff */
        /* <DEDUP_REMOVED lines=13> */
[----:B------:R-:W-:Y:S02]  /*4290*/  IADD3 R9, -R0, RZ, RZ ;  /* 0x000000ff00097210 */ /* 0x000fe40007ffe1ff */
[----:B------:R-:W-:-:S03]  /*42a0*/  MOV R26, R0 ;  /* 0x00000000001a7202 */ /* 0x000fc60000000f00 */
[----:B------:R-:W-:Y:S02]  /*42b0*/  IMAD R10, R10, R9, R54 ;  /* 0x000000090a0a7224 */ /* 0x000fe400078e0236 */
.L_x_40:
[----:B------:R-:W-:Y:S05]  /*42c0*/  BSYNC B0 ;  /* 0x0000000000007941 */ /* 0x000fea0003800000 */
.L_x_38:
[----:B------:R-:W-:Y:S01]  /*42d0*/  IADD3 R45, P1, P0, R48, R46, R44 ;  /* 0x0000002e302d7210 */ /* 0x000fe2000783e02c */
[----:B------:R-:W-:Y:S01]  /*42e0*/  ULDC.64 UR4, c[0x0][0x2b0] ;  /* 0x0000ac0000047ab9 */ /* 0x000fe20000000a00 */
[----:B------:R-:W-:Y:S02]  /*42f0*/  SHF.R.S32.HI R0, RZ, 0x1f, R8 ;  /* 0x0000001fff007819 */ /* 0x000fe40000011408 */
[----:B------:R-:W-:Y:S02]  /*4300*/  IADD3 R45, P3, P2, R56, R45, R52 ;  /* 0x0000002d382d7210 */ /* 0x000fe40007a7e034 */
[----:B------:R-:W-:Y:S01]  /*4310*/  IADD3.X R2, R6, R5, R2, P1, P0 ;  /* 0x0000000506027210 */ /* 0x000fe20000fe0402 */
[----:B------:R-:W-:Y:S01]  /*4320*/  IMAD R5, R27, R8, RZ ;  /* 0x000000081b057224 */ /* 0x000fe200078e02ff */
[----:B------:R-:W-:Y:S02]  /*4330*/  IADD3 R16, P1, P0, R58, R45, R16 ;  /* 0x0000002d3a107210 */ /* 0x000fe4000783e010 */
[----:B------:R-:W-:Y:S01]  /*4340*/  IADD3.X R2, R7, R2, R4, P3, P2 ;  /* 0x0000000207027210 */ /* 0x000fe20001fe4404 */
[----:B------:R-:W-:-:S02]  /*4350*/  IMAD R0, R0, R26, R5 ;  /* 0x0000001a00007224 */ /* 0x000fc400078e0205 */
[----:B------:R-:W-:Y:S01]  /*4360*/  IMAD R5, R14, R3, RZ ;  /* 0x000000030e057224 */ /* 0x000fe200078e02ff */
[----:B------:R-:W-:Y:S02]  /*4370*/  IADD3.X R17, R12, R2, R13, P1, P0 ;  /* 0x000000020c117210 */ /* 0x000fe40000fe040d */
[----:B------:R-:W-:Y:S01]  /*4380*/  SHF.R.S32.HI R2, RZ, 0x1f, R3 ;  /* 0x0000001fff027819 */ /* 0x000fe20000011403 */
[----:B------:R-:W-:-:S04]  /*4390*/  IMAD.WIDE.U32 R16, R8, R26, R16 ;  /* 0x0000001a08107225 */ /* 0x000fc800078e0010 */
[----:B------:R-:W-:Y:S02]  /*43a0*/  IMAD.IADD R17, R17, 0x1, R0 ;  /* 0x0000000111117824 */ /* 0x000fe400078e0200 */
[-C--:B------:R-:W-:Y:S02]  /*43b0*/  IMAD R2, R2, R10.reuse, R5 ;  /* 0x0000000a02027224 */ /* 0x080fe400078e0205 */
[----:B------:R-:W-:-:S04]  /*43c0*/  IMAD.WIDE.U32 R10, R3, R10, R16 ;  /* 0x0000000a030a7225 */ /* 0x000fc800078e0010 */
[----:B------:R-:W-:Y:S01]  /*43d0*/  IMAD.IADD R3, R11, 0x1, R2 ;  /* 0x000000010b037824 */ /* 0x000fe200078e0202 */
[----:B------:R-:W-:-:S04]  /*43e0*/  LEA R2, P0, R10, UR4, 0x2 ;  /* 0x000000040a027c11 */ /* 0x000fc8000f8010ff */
[----:B------:R-:W-:-:S05]  /*43f0*/  LEA.HI.X R3, R10, UR5, R3, 0x2, P0 ;  /* 0x000000050a037c11 */ /* 0x000fca00080f1403 */
[----:B------:R1:W-:Y:S01]  /*4400*/  STG.E desc[UR8][R2.64], R29 ;  /* 0x0000001d02007986 */ /* 0x0003e2000c101908 */
[----:B------:R-:W-:Y:S05]  /*4410*/  BRA `(.L_x_15) ;  /* 0x0000000000107947 */ /* 0x000fea0003800000 */
.L_x_16:
[----:B------:R-:W-:Y:S02]  /*4420*/  ULDC.64 UR4, c[0x0][0x2b0] ;  /* 0x0000ac0000047ab9 */ /* 0x000fe40000000a00 */
[----:B------:R-:W-:-:S04]  /*4430*/  LEA R2, P0, R44, UR4, 0x2 ;  /* 0x000000042c027c11 */ /* 0x000fc8000f8010ff */
[----:B------:R-:W-:-:S05]  /*4440*/  LEA.HI.X R3, R44, UR5, R45, 0x2, P0 ;  /* 0x000000052c037c11 */ /* 0x000fca00080f142d */
[----:B------:R0:W-:Y:S04]  /*4450*/  STG.E desc[UR8][R2.64], R29 ;  /* 0x0000001d02007986 */ /* 0x0001e8000c101908 */
.L_x_15:
[----:B------:R-:W-:Y:S05]  /*4460*/  BSYNC B1 ;  /* 0x0000000000017941 */ /* 0x000fea0003800000 */
.L_x_14:
[----:B------:R-:W2:Y:S01]  /*4470*/  LDC R0, c[0x0][0x3c4] ;  /* 0x0000f100ff007b82 */ /* 0x000ea20000000800 */
[C---:B01----:R-:W-:Y:S01]  /*4480*/  IADD3 R3, R35.reuse, 0x10, RZ ;  /* 0x0000001023037810 */ /* 0x043fe20007ffe0ff */
[----:B------:R-:W-:Y:S01]  /*4490*/  HFMA2.MMA R13, -RZ, RZ, 0, 0 ;  /* 0x00000000ff0d7435 */ /* 0x000fe200000001ff */
[----:B------:R-:W-:Y:S02]  /*44a0*/  CS2R R10, SRZ ;  /* 0x00000000000a7805 */ /* 0x000fe4000001ff00 */
[----:B------:R-:W-:Y:S02]  /*44b0*/  CS2R R8, SRZ ;  /* 0x0000000000087805 */ /* 0x000fe4000001ff00 */
[----:B------:R-:W-:Y:S02]  /*44c0*/  CS2R R6, SRZ ;  /* 0x0000000000067805 */ /* 0x000fe4000001ff00 */
[-C--:B--2---:R-:W-:Y:S02]  /*44d0*/  ISETP.GE.OR P0, PT, R35, R0.reuse, P6 ;  /* 0x000000002300720c */ /* 0x084fe40003706670 */
[----:B------:R-:W-:Y:S01]  /*44e0*/  ISETP.GE.OR P5, PT, R3, R0, P6 ;  /* 0x000000000300720c */ /* 0x000fe200037a6670 */
[----:B------:R-:W-:-:S05]  /*44f0*/  VIADD R3, R35, 0x20 ;  /* 0x0000002023037836 */ /* 0x000fca0000000000 */
[----:B------:R-:W-:Y:S02]  /*4500*/  ISETP.GE.OR P4, PT, R3, R0, P6 ;  /* 0x000000000300720c */ /* 0x000fe40003786670 */
[----:B------:R-:W-:-:S03]  /*4510*/  IADD3 R3, R35, 0x30, RZ ;  /* 0x0000003023037810 */ /* 0x000fc60007ffe0ff */
[----:B------:R-:W-:Y:S01]  /*4520*/  @!P0 FADD.FTZ R2, -R29, R42 ;  /* 0x0000002a1d028221 */ /* 0x000fe20000010100 */
[-C--:B------:R-:W-:Y:S01]  /*4530*/  ISETP.GE.OR P3, PT, R3, R0.reuse, P6 ;  /* 0x000000000300720c */ /* 0x080fe20003766670 */
[----:B------:R-:W-:Y:S02]  /*4540*/  VIADD R3, R35, 0x40 ;  /* 0x0000004023037836 */ /* 0x000fe40000000000 */
[----:B------:R-:W-:Y:S01]  /*4550*/  @!P5 FADD.FTZ R31, -R29, R31 ;  /* 0x0000001f1d1fd221 */ /* 0x000fe20000010100 */
[----:B------:R-:W-:Y:S02]  /*4560*/  @!P0 FMUL.FTZ R2, R2, 1.4426950216293334961 ;  /* 0x3fb8aa3b02028820 */ /* 0x000fe40000410000 */
[-C--:B------:R-:W-:Y:S01]  /*4570*/  ISETP.GE.OR P2, PT, R3, R0.reuse, P6 ;  /* 0x000000000300720c */ /* 0x080fe20003746670 */
[----:B------:R-:W-:Y:S01]  /*4580*/  @!P4 FADD.FTZ R38, -R29, R38 ;  /* 0x000000261d26c221 */ /* 0x000fe20000010100 */
[----:B------:R-:W-:Y:S02]  /*4590*/  IADD3 R3, R35, 0x50, RZ ;  /* 0x0000005023037810 */ /* 0x000fe40007ffe0ff */
[----:B------:R-:W0:Y:S01]  /*45a0*/  @!P0 MUFU.EX2 R2, R2 ;  /* 0x0000000200028308 */ /* 0x000e220000000800 */
[----:B------:R-:W-:Y:S01]  /*45b0*/  @!P5 FMUL.FTZ R31, R31, 1.4426950216293334961 ;  /* 0x3fb8aa3b1f1fd820 */ /* 0x000fe20000410000 */
[----:B------:R-:W-:Y:S01]  /*45c0*/  @!P4 FMUL.FTZ R38, R38, 1.4426950216293334961 ;  /* 0x3fb8aa3b2626c820 */ /* 0x000fe20000410000 */
[----:B------:R-:W-:Y:S01]  /*45d0*/  ISETP.GE.OR P1, PT, R3, R0, P6 ;  /* 0x000000000300720c */ /* 0x000fe20003726670 */
[----:B------:R-:W-:-:S02]  /*45e0*/  VIADD R3, R35, 0x60 ;  /* 0x0000006023037836 */ /* 0x000fc40000000000 */
[C---:B------:R-:W-:Y:S02]  /*45f0*/  @!P3 FADD.FTZ R40, -R29.reuse, R40 ;  /* 0x000000281d28b221 */ /* 0x040fe40000010100 */
[----:B------:R-:W1:Y:S02]  /*4600*/  @!P5 MUFU.EX2 R4, R31 ;  /* 0x0000001f0004d308 */ /* 0x000e640000000800 */
[----:B------:R-:W-:Y:S01]  /*4610*/  @!P3 FMUL.FTZ R40, R40, 1.4426950216293334961 ;  /* 0x3fb8aa3b2828b820 */ /* 0x000fe20000410000 */
[----:B------:R-:W-:-:S04]  /*4620*/  @!P2 FADD.FTZ R34, -R29, R34 ;  /* 0x000000221d22a221 */ /* 0x000fc80000010100 */
[----:B------:R-:W-:Y:S01]  /*4630*/  @!P2 FMUL.FTZ R34, R34, 1.4426950216293334961 ;  /* 0x3fb8aa3b2222a820 */ /* 0x000fe20000410000 */
[----:B------:R-:W-:Y:S01]  /*4640*/  @!P1 FADD.FTZ R36, -R29, R36 ;  /* 0x000000241d249221 */ /* 0x000fe20000010100 */
[----:B0-----:R0:W-:Y:S01]  /*4650*/  @!P0 STS [R33], R2 ;  /* 0x0000000221008388 */ /* 0x0011e20000000800 */
[----:B------:R-:W-:Y:S01]  /*4660*/  ISETP.GE.OR P0, PT, R3, R0, P6 ;  /* 0x000000000300720c */ /* 0x000fe20003706670 */
[----:B------:R-:W2:Y:S01]  /*4670*/  @!P4 MUFU.EX2 R38, R38 ;  /* 0x000000260026c308 */ /* 0x000ea20000000800 */
[----:B------:R-:W-:Y:S01]  /*4680*/  IADD3 R3, R35, 0x70, RZ ;  /* 0x0000007023037810 */ /* 0x000fe20007ffe0ff */
[----:B------:R-:W-:-:S03]  /*4690*/  @!P1 FMUL.FTZ R36, R36, 1.4426950216293334961 ;  /* 0x3fb8aa3b24249820 */ /* 0x000fc60000410000 */
[----:B------:R-:W-:Y:S01]  /*46a0*/  ISETP.GE.OR P6, PT, R3, R0, P6 ;  /* 0x000000000300720c */ /* 0x000fe200037c6670 */
[----:B-1----:R1:W-:Y:S02]  /*46b0*/  @!P5 STS [R33+0x240], R4 ;  /* 0x000240042100d388 */ /* 0x0023e40000000800 */
[----:B------:R-:W3:Y:S04]  /*46c0*/  @!P3 MUFU.EX2 R40, R40 ;  /* 0x000000280028b308 */ /* 0x000ee80000000800 */
[----:B------:R-:W-:-:S04]  /*46d0*/  @!P0 FADD.FTZ R30, -R29, R30 ;  /* 0x0000001e1d1e8221 */ /* 0x000fc80000010100 */
[----:B------:R-:W-:Y:S01]  /*46e0*/  @!P0 FMUL.FTZ R30, R30, 1.4426950216293334961 ;  /* 0x3fb8aa3b1e1e8820 */ /* 0x000fe20000410000 */
[----:B------:R-:W4:Y:S01]  /*46f0*/  @!P2 MUFU.EX2 R34, R34 ;  /* 0x000000220022a308 */ /* 0x000f220000000800 */
[----:B------:R-:W-:Y:S01]  /*4700*/  @!P6 FADD.FTZ R29, -R29, R32 ;  /* 0x000000201d1de221 */ /* 0x000fe20000010100 */
[----:B------:R-:W-:Y:S01]  /*4710*/  IMAD.SHL.U32 R32, R35, 0x4, RZ ;  /* 0x0000000423207824 */ /* 0x000fe200078e00ff */
[----:B--2---:R-:W-:Y:S02]  /*4720*/  @!P4 STS [R33+0x480], R38 ;  /* 0x000480262100c388 */ /* 0x004fe40000000800 */
[----:B0-----:R-:W-:Y:S02]  /*4730*/  @!P6 FMUL.FTZ R2, R29, 1.4426950216293334961 ;  /* 0x3fb8aa3b1d02e820 */ /* 0x001fe40000410000 */
[----:B------:R-:W-:Y:S01]  /*4740*/  IADD3 R29, R32, 0x80, RZ ;  /* 0x00000080201d7810 */ /* 0x000fe20007ffe0ff */
[----:B------:R-:W0:Y:S01]  /*4750*/  @!P0 MUFU.EX2 R30, R30 ;  /* 0x0000001e001e8308 */ /* 0x000e220000000800 */
[----:B---3--:R-:W-:Y:S01]  /*4760*/  @!P3 STS [R33+0x6c0], R40 ;  /* 0x0006c0282100b388 */ /* 0x008fe20000000800 */
[----:B-1----:R-:W-:-:S06]  /*4770*/  CS2R R4, SRZ ;  /* 0x0000000000047805 */ /* 0x002fcc000001ff00 */
[----:B------:R-:W1:Y:S01]  /*4780*/  @!P1 MUFU.EX2 R36, R36 ;  /* 0x0000002400249308 */ /* 0x000e620000000800 */
[----:B----4-:R-:W-:Y:S07]  /*4790*/  @!P2 STS [R33+0x900], R34 ;  /* 0x000900222100a388 */ /* 0x010fee0000000800 */
[----:B------:R-:W2:Y:S01]  /*47a0*/  @!P6 MUFU.EX2 R2, R2 ;  /* 0x000000020002e308 */ /* 0x000ea20000000800 */
[----:B0-----:R0:W-:Y:S01]  /*47b0*/  @!P0 STS [R33+0xd80], R30 ;  /* 0x000d801e21008388 */ /* 0x0011e20000000800 */
[----:B------:R-:W-:Y:S01]  /*47c0*/  ISETP.GE.AND P0, PT, R0, 0x1, PT ;  /* 0x000000010000780c */ /* 0x000fe20003f06270 */
[----:B------:R-:W-:-:S02]  /*47d0*/  IMAD.MOV.U32 R0, RZ, RZ, RZ ;  /* 0x000000ffff007224 */ /* 0x000fc400078e00ff */
[----:B-1----:R-:W-:Y:S04]  /*47e0*/  @!P1 STS [R33+0xb40], R36 ;  /* 0x000b402421009388 */ /* 0x002fe80000000800 */
[----:B--2---:R1:W-:Y:S01]  /*47f0*/  @!P6 STS [R33+0xfc0], R2 ;  /* 0x000fc0022100e388 */ /* 0x0043e20000000800 */
[----:B0-----:R-:W-:Y:S02]  /*4800*/  IADD3 R30, R32, 0x40, RZ ;  /* 0x00000040201e7810 */ /* 0x001fe40007ffe0ff */
[----:B-1----:R-:W-:Y:S01]  /*4810*/  CS2R R2, SRZ ;  /* 0x0000000000027805 */ /* 0x002fe2000001ff00 */
[----:B------:R-:W-:Y:S06]  /*4820*/  BAR.SYNC.DEFER_BLOCKING 0x0 ;  /* 0x0000000000007b1d */ /* 0x000fec0000010000 */
[----:B------:R-:W-:Y:S05]  /*4830*/  @!P0 BRA `(.L_x_41) ;  /* 0x0000000400088947 */ /* 0x000fea0003800000 */
[----:B------:R-:W0:Y:S01]  /*4840*/  S2UR UR6, SR_CgaCtaId ;  /* 0x00000000000679c3 */ /* 0x000e220000008800 */
[----:B------:R-:W-:Y:S01]  /*4850*/  ULDC UR10, c[0x0][0x2dc] ;  /* 0x0000b700000a7ab9 */ /* 0x000fe20000000800 */
[----:B------:R-:W-:Y:S01]  /*4860*/  IMAD R33, R15, 0xc0, R32 ;  /* 0x000000c00f217824 */ /* 0x000fe200078e0220 */
[----:B------:R-:W-:Y:S01]  /*4870*/  UIMAD UR4, UR7, UR10, URZ ;  /* 0x0000000a070472a4 */ /* 0x000fe2000f8e023f */
[C---:B------:R-:W-:Y:S01]  /*4880*/  VIADD R12, R28.reuse, -UR7 ;  /* 0x800000071c0c7c36 */ /* 0x040fe20008000000 */
[----:B------:R-:W-:Y:S01]  /*4890*/  CS2R R16, SRZ ;  /* 0x0000000000107805 */ /* 0x000fe2000001ff00 */
[----:B------:R-:W-:Y:S01]  /*48a0*/  IMAD R36, R28, UR10, RZ ;  /* 0x0000000a1c247c24 */ /* 0x000fe2000f8e02ff */
[----:B------:R-:W-:Y:S01]  /*48b0*/  USHF.R.S32.HI UR11, URZ, 0x1f, UR4 ;  /* 0x0000001f3f0b7899 */ /* 0x000fe20008011404 */
[----:B------:R-:W-:Y:S02]  /*48c0*/  CS2R R18, SRZ ;  /* 0x0000000000127805 */ /* 0x000fe4000001ff00 */
[----:B------:R-:W-:Y:S01]  /*48d0*/  IADD3 R10, P0, R33, UR4, RZ ;  /* 0x00000004210a7c10 */ /* 0x000fe2000ff1e0ff */
[----:B------:R-:W-:Y:S01]  /*48e0*/  ULDC.64 UR4, c[0x0][0x288] ;  /* 0x0000a20000047ab9 */ /* 0x000fe20000000a00 */
[----:B------:R-:W-:-:S02]  /*48f0*/  ISETP.GE.AND P4, PT, R15, R12, PT ;  /* 0x0000000c0f00720c */ /* 0x000fc40003f86270 */
[----:B------:R-:W-:Y:S02]  /*4900*/  CS2R R20, SRZ ;  /* 0x0000000000147805 */ /* 0x000fe4000001ff00 */
[----:B------:R-:W-:Y:S02]  /*4910*/  LEA.HI.X.SX32 R33, R33, UR11, 0x1, P0 ;  /* 0x0000000b21217c11 */ /* 0x000fe400080f0eff */
[----:B------:R-:W-:Y:S02]  /*4920*/  CS2R R22, SRZ ;  /* 0x0000000000167805 */ /* 0x000fe4000001ff00 */
[----:B------:R-:W-:Y:S01]  /*4930*/  LEA R34, P0, R10, UR4, 0x2 ;  /* 0x000000040a227c11 */ /* 0x000fe2000f8010ff */
[----:B------:R-:W-:Y:S01]  /*4940*/  UMOV UR4, 0x400 ;  /* 0x0000040000047882 */ /* 0x000fe20000000000 */
[----:B------:R-:W-:Y:S02]  /*4950*/  CS2R R24, SRZ ;  /* 0x0000000000187805 */ /* 0x000fe4000001ff00 */
[----:B------:R-:W-:-:S02]  /*4960*/  CS2R R26, SRZ ;  /* 0x00000000001a7805 */ /* 0x000fc4000001ff00 */
[----:B------:R-:W-:Y:S01]  /*4970*/  LEA.HI.X R33, R10, UR5, R33, 0x2, P0 ;  /* 0x000000050a217c11 */ /* 0x000fe200080f1421 */
[----:B------:R-:W-:Y:S01]  /*4980*/  IMAD.MOV.U32 R10, RZ, RZ, RZ ;  /* 0x000000ffff0a7224 */ /* 0x000fe200078e00ff */
[----:B------:R-:W-:Y:S01]  /*4990*/  IADD3 R34, P0, R34, 0x200, RZ ;  /* 0x0000020022227810 */ /* 0x000fe20007f1e0ff */
[----:B------:R-:W-:Y:S01]  /*49a0*/  IMAD.WIDE R36, R36, 0x4, RZ ;  /* 0x0000000424247825 */ /* 0x000fe200078e02ff */
[----:B------:R-:W-:Y:S01]  /*49b0*/  UMOV UR5, URZ ;  /* 0x0000003f00057c82 */ /* 0x000fe20008000000 */
[----:B0-----:R-:W-:Y:S02]  /*49c0*/  ULEA UR4, UR6, UR4, 0x18 ;  /* 0x0000000406047291 */ /* 0x001fe4000f8ec03f */
[----:B------:R-:W-:-:S04]  /*49d0*/  IMAD.X R33, RZ, RZ, R33, P0 ;  /* 0x000000ffff217224 */ /* 0x000fc800000e0621 */
[----:B------:R-:W-:Y:S01]  /*49e0*/  LEA R14, R15, UR4, 0x2 ;  /* 0x000000040f0e7c11 */ /* 0x000fe2000f8e10ff */
[----:B------:R-:W-:-:S06]  /*49f0*/  ULDC UR4, c[0x0][0x2d0] ;  /* 0x0000b40000047ab9 */ /* 0x000fcc0000000800 */
.L_x_44:
[----:B---3--:R-:W-:Y:S01]  /*4a00*/  MOV R39, R33 ;  /* 0x0000002100277202 */ /* 0x008fe20000000f00 */
[----:B------:R-:W0:Y:S01]  /*4a10*/  LDC R31, c[0x0][0x3c4] ;  /* 0x0000f100ff1f7b82 */ /* 0x000e220000000800 */
[----:B------:R1:W2:Y:S01]  /*4a20*/  LDS R12, [R14] ;  /* 0x000000000e0c7984 */ /* 0x0002a20000000800 */
[----:B------:R-:W-:Y:S01]  /*4a30*/  UIADD3 UR5, UR5, 0x1, URZ ;  /* 0x0000000105057890 */ /* 0x000fe2000fffe03f */
[----:B------:R-:W-:Y:S01]  /*4a40*/  IMAD.MOV.U32 R38, RZ, RZ, R34 ;  /* 0x000000ffff267224 */ /* 0x000fe200078e0022 */
[----:B------:R-:W-:Y:S04]  /*4a50*/  BSSY B0, `(.L_x_42) ;  /* 0x0000010000007945 */ /* 0x000fe80003800000 */
[----:B------:R-:W-:Y:S01]  /*4a60*/  IADD3 R34, P0, R36, R38, RZ ;  /* 0x0000002624227210 */ /* 0x000fe20007f1e0ff */
[----:B------:R-:W-:Y:S01]  /*4a70*/  @!UPT UIADD3 URZ, URZ, URZ, URZ ;  /* 0x0000003f3f3ff290 */ /* 0x000fe2000fffe03f */
[----:B------:R-:W-:Y:S11]  /*4a80*/  @P4 BRA `(.L_x_43) ;  /* 0x0000000000304947 */ /* 0x000ff60003800000 */
[----:B------:R-:W-:Y:S02]  /*4a90*/  ISETP.GE.AND P3, PT, R32, UR4, PT ;  /* 0x0000000420007c0c */ /* 0x000fe4000bf66270 */
[----:B------:R-:W-:Y:S02]  /*4aa0*/  CS2R R16, SRZ ;  /* 0x0000000000107805 */ /* 0x000fe4000001ff00 */
[----:B------:R-:W-:Y:S02]  /*4ab0*/  ISETP.GE.AND P2, PT, R30, UR4, PT ;  /* 0x000000041e007c0c */ /* 0x000fe4000bf46270 */
[----:B------:R-:W-:Y:S02]  /*4ac0*/  CS2R R18, SRZ ;  /* 0x0000000000127805 */ /* 0x000fe4000001ff00 */
[----:B------:R-:W-:Y:S02]  /*4ad0*/  ISETP.GE.AND P1, PT, R29, UR4, PT ;  /* 0x000000041d007c0c */ /* 0x000fe4000bf26270 */
[----:B------:R-:W-:Y:S02]  /*4ae0*/  CS2R R20, SRZ ;  /* 0x0000000000147805 */ /* 0x000fe4000001ff00 */
[----:B------:R-:W-:Y:S02]  /*4af0*/  CS2R R22, SRZ ;  /* 0x0000000000167805 */ /* 0x000fe4000001ff00 */
[----:B------:R-:W-:Y:S02]  /*4b00*/  CS2R R24, SRZ ;  /* 0x0000000000187805 */ /* 0x000fe4000001ff00 */
[----:B------:R-:W-:Y:S01]  /*4b10*/  CS2R R26, SRZ ;  /* 0x00000000001a7805 */ /* 0x000fe2000001ff00 */
[----:B------:R3:W5:Y:S04]  /*4b20*/  @!P3 LDG.E.128 R16, desc[UR8][R38.64+-0x200] ;  /* 0xfffe00082610b981 */ /* 0x000768000c1e1d00 */
[----:B------:R3:W5:Y:S04]  /*4b30*/  @!P2 LDG.E.128 R20, desc[UR8][R38.64+-0x100] ;  /* 0xffff00082614a981 */ /* 0x000768000c1e1d00 */
[----:B------:R3:W5:Y:S02]  /*4b40*/  @!P1 LDG.E.128 R24, desc[UR8][R38.64] ;  /* 0x0000000826189981 */ /* 0x000764000c1e1d00 */
.L_x_43:
[----:B------:R-:W-:Y:S05]  /*4b50*/  BSYNC B0 ;  /* 0x0000000000007941 */ /* 0x000fea0003800000 */
.L_x_42:
[----:B------:R-:W-:Y:S01]  /*4b60*/  IADD3.X R33, R37, R39, RZ, P0, !PT ;  /* 0x0000002725217210 */ /* 0x000fe200007fe4ff */
[C---:B--2--5:R-:W-:Y:S01]  /*4b70*/  FFMA.FTZ R3, R12.reuse, R16, R3 ;  /* 0x000000100c037223 */ /* 0x064fe20000010003 */
[----:B0-----:R-:W-:Y:S01]  /*4b80*/  ISETP.LE.AND P0, PT, R31, UR5, PT ;  /* 0x000000051f007c0c */ /* 0x001fe2000bf03270 */
[C---:B------:R-:W-:Y:S01]  /*4b90*/  FFMA.FTZ R0, R12.reuse, R17, R0 ;  /* 0x000000110c007223 */ /* 0x040fe20000010000 */
        /* <DEDUP_REMOVED lines=8> */
[----:B------:R-:W-:Y:S01]  /*4c20*/  FFMA.FTZ R13, R12, R26, R13 ;  /* 0x0000001a0c0d7223 */ /* 0x000fe2000001000d */
[----:B-1----:R-:W-:Y:S01]  /*4c30*/  IADD3 R14, R14, 0x24, RZ ;  /* 0x000000240e0e7810 */ /* 0x002fe20007ffe0ff */
[----:B------:R-:W-:Y:S01]  /*4c40*/  FFMA.FTZ R10, R12, R27, R10 ;  /* 0x0000001b0c0a7223 */ /* 0x000fe2000001000a */
[----:B------:R-:W-:Y:S06]  /*4c50*/  @!P0 BRA `(.L_x_44) ;  /* 0xfffffffc00688947 */ /* 0x000fec000383ffff */
.L_x_41:
[----:B------:R-:W-:-:S04]  /*4c60*/  IADD3 R15, R15, UR7, RZ ;  /* 0x000000070f0f7c10 */ /* 0x000fc8000fffe0ff */
[----:B------:R-:W-:-:S13]  /*4c70*/  ISETP.GE.AND P0, PT, R15, R28, PT ;  /* 0x0000001c0f00720c */ /* 0x000fda0003f06270 */
[----:B------:R-:W-:Y:S05]  /*4c80*/  @P0 EXIT ;  /* 0x000000000000094d */ /* 0x000fea0003800000 */
[----:B------:R-:W0:Y:S01]  /*4c90*/  LDC R17, c[0x0][0x2c4] ;  /* 0x0000b100ff117b82 */ /* 0x000e220000000800 */
[----:B------:R-:W-:Y:S01]  /*4ca0*/  ULDC UR4, c[0x0][0x270] ;  /* 0x00009c0000047ab9 */ /* 0x000fe20000000800 */
[----:B------:R-:W-:Y:S01]  /*4cb0*/  IABS R21, R15 ;  /* 0x0000000f00157213 */ /* 0x000fe20000000000 */
[----:B------:R-:W-:Y:S01]  /*4cc0*/  ULDC UR6, c[0x0][0x2d0] ;  /* 0x0000b40000067ab9 */ /* 0x000fe20000000800 */
[----:B------:R-:W-:Y:S02]  /*4cd0*/  F2FP.BF16.F32.PACK_AB R5, R2, R5 ;  /* 0x000000050205723e */ /* 0x000fe400000010ff */
[----:B------:R-:W-:Y:S02]  /*4ce0*/  F2FP.BF16.F32.PACK_AB R2, R0, R3 ;  /* 0x000000030002723e */ /* 0x000fe400000010ff */
[----:B------:R-:W-:Y:S02]  /*4cf0*/  F2FP.BF16.F32.PACK_AB R9, R6, R9 ;  /* 0x000000090609723e */ /* 0x000fe400000010ff */
[----:B------:R-:W-:-:S02]  /*4d00*/  MOV R3, R5 ;  /* 0x0000000500037202 */ /* 0x000fc40000000f00 */
[----:B------:R-:W-:Y:S01]  /*4d10*/  F2FP.BF16.F32.PACK_AB R4, R4, R7 ;  /* 0x000000070404723e */ /* 0x000fe200000010ff */
[----:B------:R-:W-:Y:S02]  /*4d20*/  IMAD.MOV.U32 R5, RZ, RZ, R9 ;  /* 0x000000ffff057224 */ /* 0x000fe400078e0009 */
[----:B0-----:R-:W-:Y:S01]  /*4d30*/  IMAD R18, R17, UR4, RZ ;  /* 0x0000000411127c24 */ /* 0x001fe2000f8e02ff */
[----:B------:R-:W-:-:S04]  /*4d40*/  ULDC.64 UR4, c[0x0][0x290] ;  /* 0x0000a40000047ab9 */ /* 0x000fc80000000a00 */
[-C--:B------:R-:W-:Y:S02]  /*4d50*/  IABS R20, R18.reuse ;  /* 0x0000001200147213 */ /* 0x080fe40000000000 */
[----:B------:R-:W-:Y:S02]  /*4d60*/  IABS R14, R18 ;  /* 0x00000012000e7213 */ /* 0x000fe40000000000 */
[----:B------:R-:W0:Y:S02]  /*4d70*/  I2F.RP R16, R20 ;  /* 0x0000001400107306 */ /* 0x000e240000209400 */
[----:B------:R-:W-:-:S06]  /*4d80*/  IADD3 R14, RZ, -R14, RZ ;  /* 0x8000000eff0e7210 */ /* 0x000fcc0007ffe0ff */
[----:B0-----:R-:W0:Y:S02]  /*4d90*/  MUFU.RCP R22, R16 ;  /* 0x0000001000167308 */ /* 0x001e240000001000 */
[----:B0-----:R-:W-:Y:S01]  /*4da0*/  VIADD R22, R22, 0xffffffe ;  /* 0x0ffffffe16167836 */ /* 0x001fe20000000000 */
[----:B------:R-:W-:-:S05]  /*4db0*/  IABS R16, R17 ;  /* 0x0000001100107213 */ /* 0x000fca0000000000 */
[----:B------:R-:W0:Y:S02]  /*4dc0*/  F2I.FTZ.U32.TRUNC.NTZ R23, R22 ;  /* 0x0000001600177305 */ /* 0x000e24000021f000 */
[----:B0-----:R-:W-:Y:S02]  /*4dd0*/  IMAD.MOV R19, RZ, RZ, -R23 ;  /* 0x000000ffff137224 */ /* 0x001fe400078e0a17 */
[----:B------:R-:W-:Y:S02]  /*4de0*/  IMAD.MOV.U32 R22, RZ, RZ, RZ ;  /* 0x000000ffff167224 */ /* 0x000fe400078e00ff */
[----:B------:R-:W-:-:S04]  /*4df0*/  IMAD R12, R19, R20, RZ ;  /* 0x00000014130c7224 */ /* 0x000fc800078e02ff */
[----:B------:R-:W-:-:S06]  /*4e00*/  IMAD.HI.U32 R12, R23, R12, R22 ;  /* 0x0000000c170c7227 */ /* 0x000fcc00078e0016 */
[----:B------:R-:W-:Y:S02]  /*4e10*/  IMAD.HI.U32 R19, R12, R21, RZ ;  /* 0x000000150c137227 */ /* 0x000fe400078e00ff */
[----:B------:R-:W0:Y:S02]  /*4e20*/  I2F.RP R12, R16 ;  /* 0x00000010000c7306 */ /* 0x000e240000209400 */
[----:B------:R-:W-:Y:S01]  /*4e30*/  IMAD R21, R19, R14, R21 ;  /* 0x0000000e13157224 */ /* 0x000fe200078e0215 */
[----:B------:R-:W-:-:S04]  /*4e40*/  LOP3.LUT R14, R15, R18, RZ, 0x3c, !PT ;  /* 0x000000120f0e7212 */ /* 0x000fc800078e3cff */
[----:B------:R-:W-:Y:S02]  /*4e50*/  ISETP.GT.U32.AND P1, PT, R20, R21, PT ;  /* 0x000000151400720c */ /* 0x000fe40003f24070 */
[----:B------:R-:W-:Y:S01]  /*4e60*/  ISETP.GE.AND P0, PT, R14, RZ, PT ;  /* 0x000000ff0e00720c */ /* 0x000fe20003f06270 */
[----:B0-----:R-:W0:Y:S10]  /*4e70*/  MUFU.RCP R12, R12 ;  /* 0x0000000c000c7308 */ /* 0x001e340000001000 */
[----:B------:R-:W-:-:S02]  /*4e80*/  @!P1 IMAD.IADD R21, R21, 0x1, -R20 ;  /* 0x0000000115159824 */ /* 0x000fc400078e0a14 */
[----:B------:R-:W-:Y:S01]  /*4e90*/  @!P1 VIADD R19, R19, 0x1 ;  /* 0x0000000113139836 */ /* 0x000fe20000000000 */
[----:B------:R-:W-:Y:S02]  /*4ea0*/  ISETP.NE.AND P1, PT, R18, RZ, PT ;  /* 0x000000ff1200720c */ /* 0x000fe40003f25270 */
[----:B------:R-:W-:Y:S01]  /*4eb0*/  ISETP.GE.U32.AND P2, PT, R21, R20, PT ;  /* 0x000000141500720c */ /* 0x000fe20003f46070 */
[----:B0-----:R-:W-:-:S04]  /*4ec0*/  VIADD R22, R12, 0xffffffe ;  /* 0x0ffffffe0c167836 */ /* 0x001fc80000000000 */
[----:B------:R0:W1:Y:S08]  /*4ed0*/  F2I.FTZ.U32.TRUNC.NTZ R23, R22 ;  /* 0x0000001600177305 */ /* 0x000070000021f000 */
[----:B------:R-:W-:-:S05]  /*4ee0*/  @P2 IADD3 R19, R19, 0x1, RZ ;  /* 0x0000000113132810 */ /* 0x000fca0007ffe0ff */
[----:B------:R-:W-:Y:S01]  /*4ef0*/  @!P0 IMAD.MOV R19, RZ, RZ, -R19 ;  /* 0x000000ffff138224 */ /* 0x000fe200078e0a13 */
[----:B------:R-:W-:-:S05]  /*4f00*/  @!P1 LOP3.LUT R19, RZ, R18, RZ, 0x33, !PT ;  /* 0x00000012ff139212 */ /* 0x000fca00078e33ff */
[----:B------:R-:W-:Y:S01]  /*4f10*/  IMAD R18, R19, R18, RZ ;  /* 0x0000001213127224 */ /* 0x000fe200078e02ff */
[----:B0-----:R-:W-:Y:S01]  /*4f20*/  HFMA2.MMA R22, -RZ, RZ, 0, 0 ;  /* 0x00000000ff167435 */ /* 0x001fe200000001ff */
[----:B-1----:R-:W-:Y:S02]  /*4f30*/  IMAD.MOV R21, RZ, RZ, -R23 ;  /* 0x000000ffff157224 */ /* 0x002fe400078e0a17 */
[----:B------:R-:W-:Y:S02]  /*4f40*/  IMAD.IADD R20, R15, 0x1, -R18 ;  /* 0x000000010f147824 */ /* 0x000fe400078e0a12 */
[----:B------:R-:W-:-:S03]  /*4f50*/  IMAD R14, R21, R16, RZ ;  /* 0x00000010150e7224 */ /* 0x000fc600078e02ff */
[----:B------:R-:W-:Y:S02]  /*4f60*/  IABS R12, R20 ;  /* 0x00000014000c7213 */ /* 0x000fe40000000000 */
[----:B------:R-:W-:Y:S01]  /*4f70*/  IMAD.HI.U32 R14, R23, R14, R22 ;  /* 0x0000000e170e7227 */ /* 0x000fe200078e0016 */
[----:B------:R-:W-:-:S03]  /*4f80*/  LOP3.LUT R20, R20, R17, RZ, 0x3c, !PT ;  /* 0x0000001114147212 */ /* 0x000fc600078e3cff */
[----:B------:R-:W-:Y:S01]  /*4f90*/  IMAD.WIDE.U32 R22, R19, UR4, RZ ;  /* 0x0000000413167c25 */ /* 0x000fe2000f8e00ff */
[----:B------:R-:W-:-:S03]  /*4fa0*/  ISETP.GE.AND P1, PT, R20, RZ, PT ;  /* 0x000000ff1400720c */ /* 0x000fc60003f26270 */
[----:B------:R-:W-:-:S04]  /*4fb0*/  IMAD.HI.U32 R14, R14, R12, RZ ;  /* 0x0000000c0e0e7227 */ /* 0x000fc800078e00ff */
[----:B------:R-:W-:-:S04]  /*4fc0*/  IMAD.MOV R21, RZ, RZ, -R14 ;  /* 0x000000ffff157224 */ /* 0x000fc800078e0a0e */
[----:B------:R-:W-:-:S05]  /*4fd0*/  IMAD R21, R16, R21, R12 ;  /* 0x0000001510157224 */ /* 0x000fca00078e020c */
[----:B------:R-:W-:-:S13]  /*4fe0*/  ISETP.GT.U32.AND P0, PT, R16, R21, PT ;  /* 0x000000151000720c */ /* 0x000fda0003f04070 */
[----:B------:R-:W-:Y:S02]  /*4ff0*/  @!P0 IMAD.IADD R21, R21, 0x1, -R16 ;  /* 0x0000000115158824 */ /* 0x000fe400078e0a10 */
[----:B------:R-:W-:Y:S01]  /*5000*/  @!P0 VIADD R14, R14, 0x1 ;  /* 0x000000010e0e8836 */ /* 0x000fe20000000000 */
[----:B------:R-:W-:Y:S02]  /*5010*/  ISETP.NE.AND P0, PT, R17, RZ, PT ;  /* 0x000000ff1100720c */ /* 0x000fe40003f05270 */
[----:B------:R-:W-:Y:S02]  /*5020*/  ISETP.GE.U32.AND P2, PT, R21, R16, PT ;  /* 0x000000101500720c */ /* 0x000fe40003f46070 */
[----:B------:R-:W-:-:S05]  /*5030*/  SHF.R.S32.HI R16, RZ, 0x1f, R19 ;  /* 0x0000001fff107819 */ /* 0x000fca0000011413 */
[----:B------:R-:W-:-:S06]  /*5040*/  IMAD R16, R16, UR4, RZ ;  /* 0x0000000410107c24 */ /* 0x000fcc000f8e02ff */
[----:B------:R-:W-:Y:S02]  /*5050*/  @P2 IADD3 R14, R14, 0x1, RZ ;  /* 0x000000010e0e2810 */ /* 0x000fe40007ffe0ff */
[----:B------:R-:W-:-:S03]  /*5060*/  ISETP.GE.AND P2, PT, R32, UR6, PT ;  /* 0x0000000620007c0c */ /* 0x000fc6000bf46270 */
[----:B------:R-:W-:Y:S02]  /*5070*/  IMAD.MOV.U32 R12, RZ, RZ, R14 ;  /* 0x000000ffff0c7224 */ /* 0x000fe400078e000e */
[----:B------:R-:W-:Y:S01]  /*5080*/  IMAD R14, R19, UR5, R16 ;  /* 0x00000005130e7c24 */ /* 0x000fe2000f8e0210 */
[----:B------:R-:W-:Y:S01]  /*5090*/  ULDC.64 UR4, c[0x0][0x2a0] ;  /* 0x0000a80000047ab9 */ /* 0x000fe20000000a00 */
[----:B------:R-:W-:Y:S01]  /*50a0*/  @!P1 IMAD.MOV R12, RZ, RZ, -R12 ;  /* 0x000000ffff0c9224 */ /* 0x000fe200078e0a0c */
[-C--:B------:R-:W-:Y:S02]  /*50b0*/  @!P0 LOP3.LUT R12, RZ, R17.reuse, RZ, 0x33, !PT ;  /* 0x00000011ff0c8212 */ /* 0x080fe400078e33ff */
[----:B------:R-:W-:Y:S02]  /*50c0*/  ISETP.GE.AND P1, PT, R30, UR6, PT ;  /* 0x000000061e007c0c */ /* 0x000fe4000bf26270 */
[----:B------:R-:W-:Y:S01]  /*50d0*/  SHF.R.S32.HI R21, RZ, 0x1f, R12 ;  /* 0x0000001fff157819 */ /* 0x000fe2000001140c */
[----:B------:R-:W-:Y:S01]  /*50e0*/  IMAD R20, R12, R17, R18 ;  /* 0x000000110c147224 */ /* 0x000fe200078e0212 */
[----:B------:R-:W-:Y:S01]  /*50f0*/  IADD3 R19, R23, R14, RZ ;  /* 0x0000000e17137210 */ /* 0x000fe20007ffe0ff */
[----:B------:R-:W-:Y:S01]  /*5100*/  IMAD.MOV.U32 R18, RZ, RZ, R22 ;  /* 0x000000ffff127224 */ /* 0x000fe200078e0016 */
[----:B------:R-:W0:Y:S01]  /*5110*/  @!P2 LDC.64 R16, c[0x0][0x280] ;  /* 0x0000a000ff10ab82 */ /* 0x000e220000000a00 */
[----:B------:R-:W-:-:S02]  /*5120*/  IMAD R21, R21, UR4, RZ ;  /* 0x0000000415157c24 */ /* 0x000fc4000f8e02ff */
[----:B------:R-:W-:Y:S02]  /*5130*/  IMAD.IADD R20, R15, 0x1, -R20 ;  /* 0x000000010f147824 */ /* 0x000fe400078e0a14 */
[----:B------:R-:W-:-:S03]  /*5140*/  IMAD.WIDE.U32 R18, R12, UR4, R18 ;  /* 0x000000040c127c25 */ /* 0x000fc6000f8e0012 */
[----:B------:R-:W1:Y:S01]  /*5150*/  @!P1 LDC.64 R14, c[0x0][0x280] ;  /* 0x0000a000ff0e9b82 */ /* 0x000e620000000a00 */
[----:B------:R-:W-:Y:S01]  /*5160*/  IMAD R21, R12, UR5, R21 ;  /* 0x000000050c157c24 */ /* 0x000fe2000f8e0215 */
[----:B------:R-:W-:Y:S01]  /*5170*/  SHF.R.S32.HI R12, RZ, 0x1f, R20 ;  /* 0x0000001fff0c7819 */ /* 0x000fe20000011414 */
[----:B------:R-:W-:Y:S01]  /*5180*/  ULDC.64 UR4, c[0x0][0x298] ;  /* 0x0000a60000047ab9 */ /* 0x000fe20000000a00 */
[----:B------:R-:W-:Y:S02]  /*5190*/  IMAD.MOV.U32 R22, RZ, RZ, R18 ;  /* 0x000000ffff167224 */ /* 0x000fe400078e0012 */
[----:B------:R-:W-:Y:S01]  /*51a0*/  IADD3 R23, R19, R21, RZ ;  /* 0x0000001513177210 */ /* 0x000fe20007ffe0ff */
[----:B------:R-:W-:-:S04]  /*51b0*/  IMAD R19, R12, UR4, RZ ;  /* 0x000000040c137c24 */ /* 0x000fc8000f8e02ff */
[C---:B------:R-:W-:Y:S02]  /*51c0*/  IMAD R19, R20.reuse, UR5, R19 ;  /* 0x0000000514137c24 */ /* 0x040fe4000f8e0213 */
[----:B------:R-:W-:-:S04]  /*51d0*/  IMAD.WIDE.U32 R20, R20, UR4, R22 ;  /* 0x0000000414147c25 */ /* 0x000fc8000f8e0016 */
[----:B------:R-:W-:Y:S01]  /*51e0*/  IMAD.IADD R19, R21, 0x1, R19 ;  /* 0x0000000115137824 */ /* 0x000fe200078e0213 */
[-C--:B------:R-:W-:Y:S02]  /*51f0*/  @!P2 IADD3 R12, P0, R32, R20.reuse, RZ ;  /* 0x00000014200ca210 */ /* 0x080fe40007f1e0ff */
[----:B------:R-:W-:Y:S02]  /*5200*/  @!P1 IADD3 R0, P3, R30, R20, RZ ;  /* 0x000000141e009210 */ /* 0x000fe40007f7e0ff */
[-C--:B------:R-:W-:Y:S02]  /*5210*/  @!P2 LEA.HI.X.SX32 R32, R32, R19.reuse, 0x1, P0 ;  /* 0x000000132020a211 */ /* 0x080fe400000f0eff */
[----:B0-----:R-:W-:Y:S02]  /*5220*/  @!P2 LEA R16, P0, R12, R16, 0x1 ;  /* 0x000000100c10a211 */ /* 0x001fe400078008ff */
[----:B------:R-:W-:Y:S02]  /*5230*/  @!P1 LEA.HI.X.SX32 R30, R30, R19, 0x1, P3 ;  /* 0x000000131e1e9211 */ /* 0x000fe400018f0eff */
[----:B------:R-:W-:-:S02]  /*5240*/  @!P2 LEA.HI.X R17, R12, R17, R32, 0x1, P0 ;  /* 0x000000110c11a211 */ /* 0x000fc400000f0c20 */
[----:B------:R-:W-:Y:S02]  /*5250*/  ISETP.GE.AND P0, PT, R29, UR6, PT ;  /* 0x000000061d007c0c */ /* 0x000fe4000bf06270 */
[C---:B-1----:R-:W-:Y:S01]  /*5260*/  @!P1 LEA R14, P3, R0.reuse, R14, 0x1 ;  /* 0x0000000e000e9211 */ /* 0x042fe200078608ff */
[----:B------:R0:W-:Y:S03]  /*5270*/  @!P2 STG.E.64 desc[UR8][R16.64], R2 ;  /* 0x000000021000a986 */ /* 0x0001e6000c101b08 */
[----:B------:R-:W-:-:S05]  /*5280*/  @!P1 LEA.HI.X R15, R0, R15, R30, 0x1, P3 ;  /* 0x0000000f000f9211 */ /* 0x000fca00018f0c1e */
[----:B------:R0:W-:Y:S02]  /*5290*/  @!P1 STG.E.64 desc[UR8][R14.64], R4 ;  /* 0x000000040e009986 */ /* 0x0001e4000c101b08 */
[----:B------:R-:W-:Y:S05]  /*52a0*/  @P0 EXIT ;  /* 0x000000000000094d */ /* 0x000fea0003800000 */
[C---:B------:R-:W-:Y:S01]  /*52b0*/  IADD3 R20, P0, R29.reuse, R20, RZ ;  /* 0x000000141d147210 */ /* 0x040fe20007f1e0ff */
[----:B------:R-:W-:Y:S01]  /*52c0*/  ULDC.64 UR4, c[0x0][0x280] ;  /* 0x0000a00000047ab9 */ /* 0x000fe20000000a00 */
[----:B------:R-:W-:Y:S02]  /*52d0*/  F2FP.BF16.F32.PACK_AB R8, R8, R11 ;  /* 0x0000000b0808723e */ /* 0x000fe400000010ff */
[----:B------:R-:W-:Y:S02]  /*52e0*/  LEA.HI.X.SX32 R19, R29, R19, 0x1, P0 ;  /* 0x000000131d137211 */ /* 0x000fe400000f0eff */
[----:B0-----:R-:W-:Y:S02]  /*52f0*/  LEA R2, P0, R20, UR4, 0x1 ;  /* 0x0000000414027c11 */ /* 0x001fe4000f8008ff */
[----:B------:R-:W-:Y:S02]  /*5300*/  F2FP.BF16.F32.PACK_AB R9, R10, R13 ;  /* 0x0000000d0a09723e */ /* 0x000fe400000010ff */
[----:B------:R-:W-:-:S05]  /*5310*/  LEA.HI.X R3, R20, UR5, R19, 0x1, P0 ;  /* 0x0000000514037c11 */ /* 0x000fca00080f0c13 */
[----:B------:R-:W-:Y:S01]  /*5320*/  STG.E.64 desc[UR8][R2.64], R8 ;  /* 0x0000000802007986 */ /* 0x000fe2000c101b08 */
[----:B------:R-:W-:Y:S05]  /*5330*/  EXIT ;  /* 0x000000000000794d */ /* 0x000fea0003800000 */
        .weak           $__internal_0_$__cuda_sm20_div_s64
        .type           $__internal_0_$__cuda_sm20_div_s64,@function
        .size           $__internal_0_$__cuda_sm20_div_s64,(.L_x_4440 - $__internal_0_$__cuda_sm20_div_s64)
$__internal_0_$__cuda_sm20_div_s64:
[----:B------:R-:W-:Y:S02]  /*5340*/  IADD3 R51, P0, RZ, -R24, RZ ;  /* 0x80000018ff337210 */ /* 0x000fe40007f1e0ff */
[----:B------:R-:W-:-:S03]  /*5350*/  ISETP.GE.AND P1, PT, R23, RZ, PT ;  /* 0x000000ff1700720c */ /* 0x000fc60003f26270 */
[----:B------:R-:W-:Y:S01]  /*5360*/  IMAD.X R0, RZ, RZ, ~R23, P0 ;  /* 0x000000ffff007224 */ /* 0x000fe200000e0e17 */
[----:B------:R-:W-:-:S04]  /*5370*/  SEL R50, R51, R24, !P1 ;  /* 0x0000001833327207 */ /* 0x000fc80004800000 */
[----:B------:R-:W-:-:S04]  /*5380*/  SEL R51, R0, R23, !P1 ;  /* 0x0000001700337207 */ /* 0x000fc80004800000 */
[----:B------:R-:W0:Y:S08]  /*5390*/  I2F.U64.RP R20, R50 ;  /* 0x0000003200147312 */ /* 0x000e300000309000 */
[----:B0-----:R-:W0:Y:S02]  /*53a0*/  MUFU.RCP R26, R20 ;  /* 0x00000014001a7308 */ /* 0x001e240000001000 */
[----:B0-----:R-:W-:-:S06]  /*53b0*/  VIADD R26, R26, 0x1ffffffe ;  /* 0x1ffffffe1a1a7836 */ /* 0x001fcc0000000000 */
[----:B------:R-:W0:Y:S02]  /*53c0*/  F2I.U64.TRUNC R60, R26 ;  /* 0x0000001a003c7311 */ /* 0x000e24000020d800 */
[----:B0-----:R-:W-:-:S04]  /*53d0*/  IMAD.WIDE.U32 R20, R60, R50, RZ ;  /* 0x000000323c147225 */ /* 0x001fc800078e00ff */
[----:B------:R-:W-:Y:S01]  /*53e0*/  IMAD R27, R60, R51, R21 ;  /* 0x000000333c1b7224 */ /* 0x000fe200078e0215 */
[----:B------:R-:W-:-:S03]  /*53f0*/  IADD3 R21, P0, RZ, -R20, RZ ;  /* 0x80000014ff157210 */ /* 0x000fc60007f1e0ff */
[----:B------:R-:W-:Y:S02]  /*5400*/  IMAD R0, R61, R50, R27 ;  /* 0x000000323d007224 */ /* 0x000fe400078e021b */
[----:B------:R-:W-:-:S04]  /*5410*/  IMAD.HI.U32 R26, R60, R21, RZ ;  /* 0x000000153c1a7227 */ /* 0x000fc800078e00ff */
[----:B------:R-:W-:Y:S02]  /*5420*/  IMAD.X R0, RZ, RZ, ~R0, P0 ;  /* 0x000000ffff007224 */ /* 0x000fe400000e0e00 */
[----:B------:R-:W-:Y:S02]  /*5430*/  IMAD.MOV.U32 R27, RZ, RZ, R60 ;  /* 0x000000ffff1b7224 */ /* 0x000fe400078e003c */
[----:B------:R-:W-:-:S04]  /*5440*/  IMAD.HI.U32 R20, R61, R0, RZ ;  /* 0x000000003d147227 */ /* 0x000fc800078e00ff */
[----:B------:R-:W-:-:S04]  /*5450*/  IMAD.WIDE.U32 R26, P0, R60, R0, R26 ;  /* 0x000000003c1a7225 */ /* 0x000fc8000780001a */
[C---:B------:R-:W-:Y:S02]  /*5460*/  IMAD R0, R61.reuse, R0, RZ ;  /* 0x000000003d007224 */ /* 0x040fe400078e02ff */
[----:B------:R-:W-:-:S04]  /*5470*/  IMAD.HI.U32 R21, P1, R61, R21, R26 ;  /* 0x000000153d157227 */ /* 0x000fc8000782001a */
[----:B------:R-:W-:Y:S01]  /*5480*/  IMAD.X R20, R20, 0x1, R61, P0 ;  /* 0x0000000114147824 */ /* 0x000fe200000e063d */
[----:B------:R-:W-:-:S04]  /*5490*/  IADD3 R61, P0, R0, R21, RZ ;  /* 0x00000015003d7210 */ /* 0x000fc80007f1e0ff */
[----:B------:R-:W-:Y:S01]  /*54a0*/  IADD3.X R20, RZ, RZ, R20, P0, P1 ;  /* 0x000000ffff147210 */ /* 0x000fe200007e2414 */
[----:B------:R-:W-:Y:S01]  /*54b0*/  IMAD.WIDE.U32 R26, R61, R50, RZ ;  /* 0x000000323d1a7225 */ /* 0x000fe200078e00ff */
[----:B------:R-:W-:-:S03]  /*54c0*/  ISETP.GE.AND P1, PT, R19, RZ, PT ;  /* 0x000000ff1300720c */ /* 0x000fc60003f26270 */
[----:B------:R-:W-:Y:S01]  /*54d0*/  IMAD R27, R61, R51, R27 ;  /* 0x000000333d1b7224 */ /* 0x000fe200078e021b */
[----:B------:R-:W-:-:S03]  /*54e0*/  IADD3 R21, P0, RZ, -R26, RZ ;  /* 0x8000001aff157210 */ /* 0x000fc60007f1e0ff */
[----:B------:R-:W-:Y:S02]  /*54f0*/  IMAD R27, R20, R50, R27 ;  /* 0x00000032141b7224 */ /* 0x000fe400078e021b */
[----:B------:R-:W-:-:S04]  /*5500*/  IMAD.HI.U32 R60, R61, R21, RZ ;  /* 0x000000153d3c7227 */ /* 0x000fc800078e00ff */
[----:B------:R-:W-:-:S04]  /*5510*/  IMAD.X R27, RZ, RZ, ~R27, P0 ;  /* 0x000000ffff1b7224 */ /* 0x000fc800000e0e1b */
[----:B------:R-:W-:-:S04]  /*5520*/  IMAD.WIDE.U32 R60, P0, R61, R27, R60 ;  /* 0x0000001b3d3c7225 */ /* 0x000fc8000780003c */
[----:B------:R-:W-:-:S04]  /*5530*/  IMAD.HI.U32 R37, R20, R27, RZ ;  /* 0x0000001b14257227 */ /* 0x000fc800078e00ff */
[----:B------:R-:W-:Y:S01]  /*5540*/  IMAD.HI.U32 R21, P4, R20, R21, R60 ;  /* 0x0000001514157227 */ /* 0x000fe2000788003c */
[----:B------:R-:W-:-:S03]  /*5550*/  IADD3.X R37, R37, R20, RZ, P0, !PT ;  /* 0x0000001425257210 */ /* 0x000fc600007fe4ff */
[----:B------:R-:W-:Y:S01]  /*5560*/  IMAD R0, R20, R27, RZ ;  /* 0x0000001b14007224 */ /* 0x000fe200078e02ff */
[----:B------:R-:W-:-:S04]  /*5570*/  IADD3 R27, P0, RZ, -R18, RZ ;  /* 0x80000012ff1b7210 */ /* 0x000fc80007f1e0ff */
[----:B------:R-:W-:Y:S01]  /*5580*/  IADD3 R21, P2, R0, R21, RZ ;  /* 0x0000001500157210 */ /* 0x000fe20007f5e0ff */
[----:B------:R-:W-:Y:S01]  /*5590*/  IMAD.X R20, RZ, RZ, ~R19, P0 ;  /* 0x000000ffff147224 */ /* 0x000fe200000e0e13 */
[----:B------:R-:W-:Y:S01]  /*55a0*/  SEL R0, R27, R18, !P1 ;  /* 0x000000121b007207 */ /* 0x000fe20004800000 */
[----:B------:R-:W-:Y:S01]  /*55b0*/  IMAD.MOV.U32 R27, RZ, RZ, RZ ;  /* 0x000000ffff1b7224 */ /* 0x000fe200078e00ff */
[----:B------:R-:W-:Y:S02]  /*55c0*/  IADD3.X R37, RZ, RZ, R37, P2, P4 ;  /* 0x000000ffff257210 */ /* 0x000fe400017e8425 */
[----:B------:R-:W-:Y:S01]  /*55d0*/  SEL R20, R20, R19, !P1 ;  /* 0x0000001314147207 */ /* 0x000fe20004800000 */
[----:B------:R-:W-:-:S04]  /*55e0*/  IMAD.HI.U32 R26, R21, R0, RZ ;  /* 0x00000000151a7227 */ /* 0x000fc800078e00ff */
[----:B------:R-:W-:-:S04]  /*55f0*/  IMAD.WIDE.U32 R26, R21, R20, R26 ;  /* 0x00000014151a7225 */ /* 0x000fc800078e001a */
[----:B------:R-:W-:-:S04]  /*5600*/  IMAD.HI.U32 R26, P2, R37, R0, R26 ;  /* 0x00000000251a7227 */ /* 0x000fc8000784001a */
[----:B------:R-:W-:-:S05]  /*5610*/  IMAD R27, R37, R20, RZ ;  /* 0x00000014251b7224 */ /* 0x000fca00078e02ff */
[----:B------:R-:W-:-:S05]  /*5620*/  IADD3 R27, P1, R27, R26, RZ ;  /* 0x0000001a1b1b7210 */ /* 0x000fca0007f3e0ff */
[----:B------:R-:W-:-:S04]  /*5630*/  IMAD.WIDE.U32 R60, R27, R50, RZ ;  /* 0x000000321b3c7225 */ /* 0x000fc800078e00ff */
[----:B------:R-:W-:Y:S01]  /*5640*/  IMAD R26, R27, R51, R61 ;  /* 0x000000331b1a7224 */ /* 0x000fe200078e023d */
[----:B------:R-:W-:Y:S01]  /*5650*/  IADD3 R21, P0, -R60, R0, RZ ;  /* 0x000000003c157210 */ /* 0x000fe20007f1e1ff */
[----:B------:R-:W-:-:S04]  /*5660*/  IMAD.HI.U32 R0, R37, R20, RZ ;  /* 0x0000001425007227 */ /* 0x000fc800078e00ff */
[----:B------:R-:W-:Y:S01]  /*5670*/  IMAD.X R0, RZ, RZ, R0, P2 ;  /* 0x000000ffff007224 */ /* 0x000fe200010e0600 */
[----:B------:R-:W-:-:S03]  /*5680*/  ISETP.GE.U32.AND P2, PT, R21, R50, PT ;  /* 0x000000321500720c */ /* 0x000fc60003f46070 */
[----:B------:R-:W-:-:S04]  /*5690*/  IMAD.X R37, RZ, RZ, R0, P1 ;  /* 0x000000ffff257224 */ /* 0x000fc800008e0600 */
[----:B------:R-:W-:Y:S01]  /*56a0*/  IMAD R39, R37, R50, R26 ;  /* 0x0000003225277224 */ /* 0x000fe200078e021a */
[----:B------:R-:W-:-:S04]  /*56b0*/  LOP3.LUT R26, R23, R19, RZ, 0x3c, !PT ;  /* 0x00000013171a7212 */ /* 0x000fc800078e3cff */
[----:B------:R-:W-:Y:S02]  /*56c0*/  IADD3.X R39, ~R39, R20, RZ, P0, !PT ;  /* 0x0000001427277210 */ /* 0x000fe400007fe5ff */
[----:B------:R-:W-:Y:S02]  /*56d0*/  IADD3 R0, P0, R21, -R50, RZ ;  /* 0x8000003215007210 */ /* 0x000fe40007f1e0ff */
[----:B------:R-:W-:-:S04]  /*56e0*/  ISETP.GE.U32.AND.EX P2, PT, R39, R51, PT, P2 ;  /* 0x000000332700720c */ /* 0x000fc80003f46120 */
[----:B------:R-:W-:Y:S01]  /*56f0*/  SEL R21, R0, R21, P2 ;  /* 0x0000001500157207 */ /* 0x000fe20001000000 */
[----:B------:R-:W-:-:S03]  /*5700*/  IMAD.X R0, R39, 0x1, ~R51, P0 ;  /* 0x0000000127007824 */ /* 0x000fc600000e0e33 */
[----:B------:R-:W-:Y:S02]  /*5710*/  ISETP.GE.U32.AND P1, PT, R21, R50, PT ;  /* 0x000000321500720c */ /* 0x000fe40003f26070 */
[----:B------:R-:W-:Y:S02]  /*5720*/  SEL R39, R0, R39, P2 ;  /* 0x0000002700277207 */ /* 0x000fe40001000000 */
[----:B------:R-:W-:Y:S02]  /*5730*/  IADD3 R0, P0, R27, 0x1, RZ ;  /* 0x000000011b007810 */ /* 0x000fe40007f1e0ff */
[----:B------:R-:W-:Y:S02]  /*5740*/  ISETP.GE.U32.AND.EX P1, PT, R39, R51, PT, P1 ;  /* 0x000000332700720c */ /* 0x000fe40003f26110 */
[----:B------:R-:W-:Y:S01]  /*5750*/  SEL R27, R0, R27, P2 ;  /* 0x0000001b001b7207 */ /* 0x000fe20001000000 */
[----:B------:R-:W-:-:S03]  /*5760*/  IMAD.X R0, RZ, RZ, R37, P0 ;  /* 0x000000ffff007224 */ /* 0x000fc600000e0625 */
[----:B------:R-:W-:Y:S02]  /*5770*/  IADD3 R20, P0, R27, 0x1, RZ ;  /* 0x000000011b147810 */ /* 0x000fe40007f1e0ff */
[----:B------:R-:W-:Y:S02]  /*5780*/  SEL R0, R0, R37, P2 ;  /* 0x0000002500007207 */ /* 0x000fe40001000000 */
[----:B------:R-:W-:Y:S02]  /*5790*/  SEL R20, R20, R27, P1 ;  /* 0x0000001b14147207 */ /* 0x000fe40000800000 */
[----:B------:R-:W-:Y:S01]  /*57a0*/  ISETP.GE.AND P2, PT, R26, RZ, PT ;  /* 0x000000ff1a00720c */ /* 0x000fe20003f46270 */
[----:B------:R-:W-:Y:S01]  /*57b0*/  IMAD.X R21, RZ, RZ, R0, P0 ;  /* 0x000000ffff157224 */ /* 0x000fe200000e0600 */
[----:B------:R-:W-:-:S04]  /*57c0*/  ISETP.NE.U32.AND P0, PT, R24, RZ, PT ;  /* 0x000000ff1800720c */ /* 0x000fc80003f05070 */
[----:B------:R-:W-:Y:S02]  /*57d0*/  SEL R0, R21, R0, P1 ;  /* 0x0000000015007207 */ /* 0x000fe40000800000 */
[----:B------:R-:W-:Y:S02]  /*57e0*/  IADD3 R21, P1, RZ, -R20, RZ ;  /* 0x80000014ff157210 */ /* 0x000fe40007f3e0ff */
[----:B------:R-:W-:Y:S02]  /*57f0*/  ISETP.NE.AND.EX P0, PT, R23, RZ, PT, P0 ;  /* 0x000000ff1700720c */ /* 0x000fe40003f05300 */
[----:B------:R-:W-:Y:S02]  /*5800*/  IADD3.X R27, RZ, ~R0, RZ, P1, !PT ;  /* 0x80000000ff1b7210 */ /* 0x000fe40000ffe4ff */
[----:B------:R-:W-:Y:S01]  /*5810*/  SEL R21, R21, R20, !P2 ;  /* 0x0000001415157207 */ /* 0x000fe20005000000 */
[----:B------:R-:W-:Y:S01]  /*5820*/  IMAD.MOV.U32 R20, RZ, RZ, R22 ;  /* 0x000000ffff147224 */ /* 0x000fe200078e0016 */
[----:B------:R-:W-:-:S02]  /*5830*/  SEL R27, R27, R0, !P2 ;  /* 0x000000001b1b7207 */ /* 0x000fc40005000000 */
[----:B------:R-:W-:Y:S01]  /*5840*/  SEL R0, R21, 0xffffffff, P0 ;  /* 0xffffffff15007807 */ /* 0x000fe20000000000 */
[----:B------:R-:W-:Y:S01]  /*5850*/  IMAD.MOV.U32 R21, RZ, RZ, 0x0 ;  /* 0x00000000ff157424 */ /* 0x000fe200078e00ff */
[----:B------:R-:W-:-:S03]  /*5860*/  SEL R27, R27, 0xffffffff, P0 ;  /* 0xffffffff1b1b7807 */ /* 0x000fc60000000000 */
[----:B------:R-:W-:Y:S05]  /*5870*/  RET.REL.NODEC R20 `(_ZN5flash32flash_fwd_splitkv_combine_kernelI23Flash_fwd_kernel_traitsILi192ELi64ELi64ELi4ELb0ELb0EN7cutlass10bfloat16_tE19Flash_kernel_traitsILi192ELi64ELi64ELi4ES3_EELi8ELi7ELb0EEEvNS_16Flash_fwd_paramsE) ;  /* 0xffffffa414e07950 */ /* 0x000fea0003c3ffff */
.L_x_45:
[----:B------:R-:W-:-:S00]  /*5880*/  BRA `(.L_x_45) ;  /* 0xfffffffc00fc7947 */ /* 0x000fc0000383ffff */
[----:B------:R-:W-:-:S00]  /*5890*/  NOP ;  /* 0x0000000000007918 */ /* 0x000fc00000000000 */
        /* <DEDUP_REMOVED lines=14> */
.L_x_4440:


//--------------------- .text._ZN5flash32flash_fwd_splitkv_combine_kernelI23Flash_fwd_kernel_traitsILi192ELi64ELi64ELi4ELb0ELb0EN7cutlass10bfloat16_tE19Flash_kernel_traitsILi192ELi64ELi64ELi4ES3_EELi8ELi6ELb0EEEvNS_16Flash_fwd_paramsE --------------------------
	.section	.text._ZN5flash32flash_fwd_splitkv_combine_kernelI23Flash_fwd_kernel_traitsILi192ELi64ELi64ELi4ELb0ELb0EN7cutlass10bfloat16_tE19Flash_kernel_traitsILi192ELi64ELi64ELi4ES3_EELi8ELi6ELb0EEEvNS_16Flash_fwd_paramsE,"ax",@progbits
	.align	128
        .global         _ZN5flash32flash_fwd_splitkv_combine_kernelI23Flash_fwd_kernel_traitsILi192ELi64ELi64ELi4ELb0ELb0EN7cutlass10bfloat16_tE19Flash_kernel_traitsILi192ELi64ELi64ELi4ES3_EELi8ELi6ELb0EEEvNS_16Flash_fwd_paramsE
        .type           _ZN5flash32flash_fwd_splitkv_combine_kernelI23Flash_fwd_kernel_traitsILi192ELi64ELi64ELi4ELb0ELb0EN7cutlass10bfloat16_tE19Flash_kernel_traitsILi192ELi64ELi64ELi4ES3_EELi8ELi6ELb0EEEvNS_16Flash_fwd_paramsE,@function
        .size           _ZN5flash32flash_fwd_splitkv_combine_kernelI23Flash_fwd_kernel_traitsILi192ELi64ELi64ELi4ELb0ELb0EN7cutlass10bfloat16_tE19Flash_kernel_traitsILi192ELi64ELi64ELi4ES3_EELi8ELi6ELb0EEEvNS_16Flash_fwd_paramsE,(.L_x_4441 - _ZN5flash32flash_fwd_splitkv_combine_kernelI23Flash_fwd_kernel_traitsILi192ELi64ELi64ELi4ELb0ELb0EN7cutlass10bfloat16_tE19Flash_kernel_traitsILi192ELi64ELi64ELi4ES3_EELi8ELi6ELb0EEEvNS_16Flash_fwd_paramsE)
        .other          _ZN5flash32flash_fwd_splitkv_combine_kernelI23Flash_fwd_kernel_traitsILi192ELi64ELi64ELi4ELb0ELb0EN7cutlass10bfloat16_tE19Flash_kernel_traitsILi192ELi64ELi64ELi4ES3_EELi8ELi6ELb0EEEvNS_16Flash_fwd_paramsE,@"STO_CUDA_ENTRY STV_DEFAULT"
_ZN5flash32flash_fwd_splitkv_combine_kernelI23Flash_fwd_kernel_traitsILi192ELi64ELi64ELi4ELb0ELb0EN7cutlass10bfloat16_tE19Flash_kernel_traitsILi192ELi64ELi64ELi4ES3_EELi8ELi6ELb0EEEvNS_16Flash_fwd_paramsE:
.text._ZN5flash32flash_fwd_splitkv_combine_kernelI23Flash_fwd_kernel_traitsILi192ELi64ELi64ELi4ELb0ELb0EN7cutlass10bfloat16_tE19Flash_kernel_traitsILi192ELi64ELi64ELi4ES3_EELi8ELi6ELb0EEEvNS_16Flash_fwd_paramsE:
        /* <DEDUP_REMOVED lines=23> */
[----:B------:R-:W-:Y:S05]  /*0170*/  CALL.REL.NOINC `($__internal_1_$__cuda_sm20_div_s64) ;  /* 0x0000004800a87944 */ /* 0x000fea0003c00000 */
[----:B------:R-:W-:Y:S05]  /*0180*/  BRA `(.L_x_47) ;  /* 0x00000000004c7947 */ /* 0x000fea0003800000 */
.L_x_46:
[----:B------:R-:W0:Y:S01]  /*0190*/  I2F.U32.RP R4, R25 ;  /* 0x0000001900047306 */ /* 0x000e220000209000 */
[----:B------:R-:W-:Y:S02]  /*01a0*/  ISETP.NE.U32.AND P0, PT, R25, RZ, PT ;  /* 0x000000ff1900720c */ /* 0x000fe40003f05070 */
[----:B------:R-:W-:-:S05]  /*01b0*/  MOV R21, RZ ;  /* 0x000000ff00157202 */ /* 0x000fca0000000f00 */
[----:B0-----:R-:W0:Y:S02]  /*01c0*/  MUFU.RCP R3, R4 ;  /* 0x0000000400037308 */ /* 0x001e240000001000 */
[----:B0-----:R-:W-:-:S06]  /*01d0*/  VIADD R3, R3, 0xffffffe ;  /* 0x0ffffffe03037836 */ /* 0x001fcc0000000000 */
[----:B------:R-:W0:Y:S02]  /*01e0*/  F2I.FTZ.U32.TRUNC.NTZ R3, R3 ;  /* 0x0000000300037305 */ /* 0x000e24000021f000 */
[----:B0-----:R-:W-:-:S04]  /*01f0*/  IMAD.MOV R2, RZ, RZ, -R3 ;  /* 0x000000ffff027224 */ /* 0x001fc800078e0a03 */
[----:B------:R-:W-:Y:S01]  /*0200*/  IMAD R7, R2, R25, RZ ;  /* 0x0000001902077224 */ /* 0x000fe200078e02ff */
[----:B------:R-:W-:-:S10]  /*0210*/  HFMA2.MMA R2, -RZ, RZ, 0, 0 ;  /* 0x00000000ff027435 */ /* 0x000fd400000001ff */
        /* <DEDUP_REMOVED lines=10> */
.L_x_47:
        /* <DEDUP_REMOVED lines=9> */
[----:B------:R-:W-:Y:S01]  /*0350*/  IMAD.MOV.U32 R18, RZ, RZ, R20 ;  /* 0x000000ffff127224 */ /* 0x000fe200078e0014 */
[----:B------:R-:W-:Y:S02]  /*0360*/  MOV R17, R21 ;  /* 0x0000001500117202 */ /* 0x000fe40000000f00 */
[----:B------:R-:W-:Y:S02]  /*0370*/  MOV R24, 0x390 ;  /* 0x0000039000187802 */ /* 0x000fe40000000f00 */
[----:B------:R-:W-:Y:S05]  /*0380*/  CALL.REL.NOINC `($__internal_1_$__cuda_sm20_div_s64) ;  /* 0x0000004800247944 */ /* 0x000fea0003c00000 */
[----:B------:R-:W-:Y:S02]  /*0390*/  MOV R6, R20 ;  /* 0x0000001400067202 */ /* 0x000fe40000000f00 */
[----:B------:R-:W-:Y:S01]  /*03a0*/  MOV R7, R21 ;  /* 0x0000001500077202 */ /* 0x000fe20000000f00 */
[----:B------:R-:W-:Y:S05]  /*03b0*/  BRA `(.L_x_50) ;  /* 0x00000000004c7947 */ /* 0x000fea0003800000 */
.L_x_49:
[----:B------:R-:W0:Y:S01]  /*03c0*/  I2F.U32.RP R8, R26 ;  /* 0x0000001a00087306 */ /* 0x000e220000209000 */
[----:B------:R-:W-:-:S07]  /*03d0*/  ISETP.NE.U32.AND P0, PT, R26, RZ, PT ;  /* 0x000000ff1a00720c */ /* 0x000fce0003f05070 */
[----:B0-----:R-:W0:Y:S02]  /*03e0*/  MUFU.RCP R4, R8 ;  /* 0x0000000800047308 */ /* 0x001e240000001000 */
[----:B0-----:R-:W-:-:S06]  /*03f0*/  VIADD R4, R4, 0xffffffe ;  /* 0x0ffffffe04047836 */ /* 0x001fcc0000000000 */
[----:B------:R-:W0:Y:S02]  /*0400*/  F2I.FTZ.U32.TRUNC.NTZ R3, R4 ;  /* 0x0000000400037305 */ /* 0x000e24000021f000 */
[----:B0-----:R-:W-:-:S04]  /*0410*/  IMAD.MOV R2, RZ, RZ, -R3 ;  /* 0x000000ffff027224 */ /* 0x001fc800078e0a03 */
[----:B------:R-:W-:Y:S01]  /*0420*/  IMAD R7, R2, R26, RZ ;  /* 0x0000001a02077224 */ /* 0x000fe200078e02ff */
[----:B------:R-:W-:-:S10]  /*0430*/  HFMA2.MMA R2, -RZ, RZ, 0, 0 ;  /* 0x00000000ff027435 */ /* 0x000fd400000001ff */
[----:B------:R-:W-:-:S06]  /*0440*/  IMAD.HI.U32 R7, R3, R7, R2 ;  /* 0x0000000703077227 */ /* 0x000fcc00078e0002 */
[----:B------:R-:W-:Y:S01]  /*0450*/  IMAD.HI.U32 R6, R7, R20, RZ ;  /* 0x0000001407067227 */ /* 0x000fe200078e00ff */
[----:B------:R-:W-:-:S03]  /*0460*/  MOV R7, RZ ;  /* 0x000000ff00077202 */ /* 0x000fc60000000f00 */
        /* <DEDUP_REMOVED lines=8> */
.L_x_50:
[----:B------:R-:W-:Y:S05]  /*04f0*/  BSYNC B0 ;  /* 0x0000000000007941 */ /* 0x000fea0003800000 */
.L_x_48:
[----:B------:R-:W0:Y:S01]  /*0500*/  LDC R3, c[0x0][0x2c4] ;  /* 0x0000b100ff037b82 */ /* 0x000e220000000800 */
[----:B------:R-:W-:Y:S01]  /*0510*/  IMAD.MOV.U32 R12, RZ, RZ, RZ ;  /* 0x000000ffff0c7224 */ /* 0x000fe200078e00ff */
[----:B------:R-:W-:Y:S01]  /*0520*/  BSSY B0, `(.L_x_51) ;  /* 0x000004a000007945 */ /* 0x000fe20003800000 */
[----:B0-----:R-:W-:Y:S01]  /*0530*/  IABS R11, R3 ;  /* 0x00000003000b7213 */ /* 0x001fe20000000000 */
[C---:B------:R-:W-:Y:S01]  /*0540*/  VIADD R2, R3.reuse, 0xffffffff ;  /* 0xffffffff03027836 */ /* 0x040fe20000000000 */
[----:B------:R-:W-:Y:S02]  /*0550*/  ISETP.NE.AND P3, PT, R3, RZ, PT ;  /* 0x000000ff0300720c */ /* 0x000fe40003f65270 */
[----:B------:R-:W0:Y:S01]  /*0560*/  I2F.RP R10, R11 ;  /* 0x0000000b000a7306 */ /* 0x000e220000209400 */
[----:B------:R-:W-:-:S07]  /*0570*/  IMAD.IADD R4, R2, 0x1, R11 ;  /* 0x0000000102047824 */ /* 0x000fce00078e020b */
[----:B0-----:R-:W0:Y:S02]  /*0580*/  MUFU.RCP R13, R10 ;  /* 0x0000000a000d7308 */ /* 0x001e240000001000 */
[----:B0-----:R-:W-:-:S06]  /*0590*/  VIADD R13, R13, 0xffffffe ;  /* 0x0ffffffe0d0d7836 */ /* 0x001fcc0000000000 */
[----:B------:R-:W0:Y:S02]  /*05a0*/  F2I.FTZ.U32.TRUNC.NTZ R13, R13 ;  /* 0x0000000d000d7305 */ /* 0x000e24000021f000 */
[----:B0-----:R-:W-:-:S04]  /*05b0*/  IMAD.MOV R8, RZ, RZ, -R13 ;  /* 0x000000ffff087224 */ /* 0x001fc800078e0a0d */
[----:B------:R-:W-:Y:S01]  /*05c0*/  IMAD R9, R8, R11, RZ ;  /* 0x0000000b08097224 */ /* 0x000fe200078e02ff */
[----:B------:R-:W-:-:S03]  /*05d0*/  IABS R8, R4 ;  /* 0x0000000400087213 */ /* 0x000fc60000000000 */
[----:B------:R-:W-:-:S04]  /*05e0*/  IMAD.HI.U32 R12, R13, R9, R12 ;  /* 0x000000090d0c7227 */ /* 0x000fc800078e000c */
[----:B------:R-:W-:-:S04]  /*05f0*/  IMAD.MOV.U32 R9, RZ, RZ, R8 ;  /* 0x000000ffff097224 */ /* 0x000fc800078e0008 */
[----:B------:R-:W-:-:S04]  /*0600*/  IMAD.HI.U32 R8, R12, R9, RZ ;  /* 0x000000090c087227 */ /* 0x000fc800078e00ff */
[----:B------:R-:W-:-:S04]  /*0610*/  IMAD.MOV R10, RZ, RZ, -R8 ;  /* 0x000000ffff0a7224 */ /* 0x000fc800078e0a08 */
[C---:B------:R-:W-:Y:S01]  /*0620*/  IMAD R10, R11.reuse, R10, R9 ;  /* 0x0000000a0b0a7224 */ /* 0x040fe200078e0209 */
[C---:B------:R-:W-:Y:S02]  /*0630*/  LOP3.LUT R9, R4.reuse, R11, RZ, 0x3c, !PT ;  /* 0x0000000b04097212 */ /* 0x040fe400078e3cff */
[----:B------:R-:W-:Y:S02]  /*0640*/  LOP3.LUT R4, R4, R3, RZ, 0x3c, !PT ;  /* 0x0000000304047212 */ /* 0x000fe400078e3cff */
[----:B------:R-:W-:Y:S02]  /*0650*/  ISETP.GT.U32.AND P1, PT, R11, R10, PT ;  /* 0x0000000a0b00720c */ /* 0x000fe40003f24070 */
[----:B------:R-:W-:-:S11]  /*0660*/  ISETP.GE.AND P0, PT, R9, RZ, PT ;  /* 0x000000ff0900720c */ /* 0x000fd60003f06270 */
[----:B------:R-:W-:Y:S02]  /*0670*/  @!P1 IMAD.IADD R10, R10, 0x1, -R11 ;  /* 0x000000010a0a9824 */ /* 0x000fe400078e0a0b */
[----:B------:R-:W-:Y:S01]  /*0680*/  @!P1 VIADD R8, R8, 0x1 ;  /* 0x0000000108089836 */ /* 0x000fe20000000000 */
[----:B------:R-:W-:Y:S02]  /*0690*/  ISETP.NE.AND P1, PT, R3, RZ, PT ;  /* 0x000000ff0300720c */ /* 0x000fe40003f25270 */
[----:B------:R-:W-:Y:S02]  /*06a0*/  ISETP.GE.U32.AND P2, PT, R10, R11, PT ;  /* 0x0000000b0a00720c */ /* 0x000fe40003f46070 */
[----:B------:R-:W-:-:S11]  /*06b0*/  SHF.R.S32.HI R10, RZ, 0x1f, R3 ;  /* 0x0000001fff0a7819 */ /* 0x000fd60000011403 */
[----:B------:R-:W-:Y:S01]  /*06c0*/  @P2 VIADD R8, R8, 0x1 ;  /* 0x0000000108082836 */ /* 0x000fe20000000000 */
[----:B------:R-:W-:-:S03]  /*06d0*/  ISETP.GT.AND P2, PT, R3, RZ, PT ;  /* 0x000000ff0300720c */ /* 0x000fc60003f44270 */
[----:B------:R-:W-:-:S04]  /*06e0*/  IMAD.MOV.U32 R9, RZ, RZ, R8 ;  /* 0x000000ffff097224 */ /* 0x000fc800078e0008 */
[----:B------:R-:W-:Y:S01]  /*06f0*/  @!P0 IMAD.MOV R9, RZ, RZ, -R9 ;  /* 0x000000ffff098224 */ /* 0x000fe200078e0a09 */
[----:B------:R-:W-:Y:S01]  /*0700*/  @!P1 LOP3.LUT R9, RZ, R11, RZ, 0x33, !PT ;  /* 0x0000000bff099212 */ /* 0x000fe200078e33ff */
[----:B------:R-:W-:Y:S01]  /*0710*/  IMAD.MOV.U32 R11, RZ, RZ, R8 ;  /* 0x000000ffff0b7224 */ /* 0x000fe200078e0008 */
[----:B------:R-:W-:Y:S02]  /*0720*/  ISETP.GE.AND P1, PT, R4, RZ, PT ;  /* 0x000000ff0400720c */ /* 0x000fe40003f26270 */
[----:B------:R-:W-:Y:S02]  /*0730*/  ISETP.LT.U32.AND P0, PT, R26, R9, PT ;  /* 0x000000091a00720c */ /* 0x000fe40003f01070 */
[----:B------:R-:W-:Y:S02]  /*0740*/  SHF.R.S32.HI R14, RZ, 0x1f, R9 ;  /* 0x0000001fff0e7819 */ /* 0x000fe40000011409 */
[----:B------:R-:W-:Y:S01]  /*0750*/  LEA.HI.SX32 R8, R3, 0x1, 0x1 ;  /* 0x0000000103087811 */ /* 0x000fe200078f0aff */
[----:B------:R-:W-:Y:S01]  /*0760*/  @!P2 IMAD.MOV R8, RZ, RZ, R10 ;  /* 0x000000ffff08a224 */ /* 0x000fe200078e020a */
[----:B------:R-:W-:-:S04]  /*0770*/  ISETP.LT.AND.EX P0, PT, R23, R14, PT, P0 ;  /* 0x0000000e1700720c */ /* 0x000fc80003f01300 */
[C---:B------:R-:W-:Y:S01]  /*0780*/  SEL R14, R23.reuse, R14, P0 ;  /* 0x0000000e170e7207 */ /* 0x040fe20000000000 */
[----:B------:R-:W-:Y:S01]  /*0790*/  @!P1 IMAD.MOV R11, RZ, RZ, -R11 ;  /* 0x000000ffff0b9224 */ /* 0x000fe200078e0a0b */
[----:B------:R-:W-:Y:S02]  /*07a0*/  @!P3 LOP3.LUT R11, RZ, R3, RZ, 0x33, !PT ;  /* 0x00000003ff0bb212 */ /* 0x000fe400078e33ff */
[----:B------:R-:W-:Y:S02]  /*07b0*/  LOP3.LUT R4, R23, R14, RZ, 0xfc, !PT ;  /* 0x0000000e17047212 */ /* 0x000fe400078efcff */
[----:B------:R-:W-:Y:S01]  /*07c0*/  SEL R16, R26, R9, P0 ;  /* 0x000000091a107207 */ /* 0x000fe20000000000 */
[----:B------:R-:W-:Y:S01]  /*07d0*/  IMAD R3, R11, R8, RZ ;  /* 0x000000080b037224 */ /* 0x000fe200078e02ff */
        /* <DEDUP_REMOVED lines=8> */
[----:B------:R-:W-:Y:S02]  /*0860*/  MOV R30, R20 ;  /* 0x00000014001e7202 */ /* 0x000fe40000000f00 */
[----:B------:R-:W-:Y:S01]  /*0870*/  MOV R31, R21 ;  /* 0x00000015001f7202 */ /* 0x000fe20000000f00 */
[----:B------:R-:W-:Y:S05]  /*0880*/  BRA `(.L_x_53) ;  /* 0x00000000004c7947 */ /* 0x000fea0003800000 */
.L_x_52:
        /* <DEDUP_REMOVED lines=19> */
.L_x_53:
[----:B------:R-:W-:Y:S05]  /*09c0*/  BSYNC B0 ;  /* 0x0000000000007941 */ /* 0x000fea0003800000 */
.L_x_51:
[----:B------:R-:W0:Y:S01]  /*09d0*/  LDC R8, c[0x0][0x2c4] ;  /* 0x0000b100ff087b82 */ /* 0x000e220000000800 */
[----:B------:R-:W-:Y:S01]  /*09e0*/  ULDC UR4, c[0x0][0x270] ;  /* 0x00009c0000047ab9 */ /* 0x000fe20000000800 */
[----:B------:R-:W-:Y:S01]  /*09f0*/  IABS R11, R3 ;  /* 0x00000003000b7213 */ /* 0x000fe20000000000 */
[----:B------:R-:W-:Y:S01]  /*0a00*/  IMAD.MOV.U32 R18, RZ, RZ, RZ ;  /* 0x000000ffff127224 */ /* 0x000fe200078e00ff */
[----:B------:R-:W1:Y:S01]  /*0a10*/  S2R R36, SR_TID.X ;  /* 0x0000000000247919 */ /* 0x000e620000002100 */
[----:B------:R-:W-:Y:S01]  /*0a20*/  BSSY B0, `(.L_x_54) ;  /* 0x0000078000007945 */ /* 0x000fe20003800000 */
        /* <DEDUP_REMOVED lines=8> */
[----:B------:R-:W-:Y:S01]  /*0ab0*/  IMAD.IADD R21, R2, 0x1, R13 ;  /* 0x0000000102157824 */ /* 0x000fe200078e020d */
[----:B------:R-:W-:-:S04]  /*0ac0*/  IABS R2, R3 ;  /* 0x0000000300027213 */ /* 0x000fc80000000000 */
[----:B------:R-:W3:Y:S01]  /*0ad0*/  I2F.RP R17, R13 ;  /* 0x0000000d00117306 */ /* 0x000ee20000209400 */
[----:B--2---:R-:W-:Y:S02]  /*0ae0*/  VIADD R4, R4, 0xffffffe ;  /* 0x0ffffffe04047836 */ /* 0x004fe40000000000 */
[----:B------:R-:W-:-:S05]  /*0af0*/  IMAD.MOV R2, RZ, RZ, -R2 ;  /* 0x000000ffff027224 */ /* 0x000fca00078e0a02 */
[----:B0-----:R-:W0:Y:S08]  /*0b00*/  MUFU.RCP R22, R15 ;  /* 0x0000000f00167308 */ /* 0x001e300000001000 */
[----:B---3--:R-:W2:Y:S08]  /*0b10*/  MUFU.RCP R26, R17 ;  /* 0x00000011001a7308 */ /* 0x008eb00000001000 */
[----:B------:R-:W3:Y:S01]  /*0b20*/  F2I.FTZ.U32.TRUNC.NTZ R19, R4 ;  /* 0x0000000400137305 */ /* 0x000ee2000021f000 */
[----:B0-----:R-:W-:-:S07]  /*0b30*/  VIADD R22, R22, 0xffffffe ;  /* 0x0ffffffe16167836 */ /* 0x001fce0000000000 */
[----:B------:R-:W0:Y:S01]  /*0b40*/  F2I.FTZ.U32.TRUNC.NTZ R23, R22 ;  /* 0x0000001600177305 */ /* 0x000e22000021f000 */
[----:B--2---:R-:W-:Y:S02]  /*0b50*/  VIADD R26, R26, 0xffffffe ;  /* 0x0ffffffe1a1a7836 */ /* 0x004fe40000000000 */
[----:B---3--:R-:W-:-:S05]  /*0b60*/  IMAD.MOV R12, RZ, RZ, -R19 ;  /* 0x000000ffff0c7224 */ /* 0x008fca00078e0a13 */
[----:B------:R-:W2:Y:S01]  /*0b70*/  F2I.FTZ.U32.TRUNC.NTZ R27, R26 ;  /* 0x0000001a001b7305 */ /* 0x000ea2000021f000 */
[----:B------:R-:W-:Y:S02]  /*0b80*/  VIADD R4, R11, UR4 ;  /* 0x000000040b047c36 */ /* 0x000fe40008000000 */
[----:B------:R-:W-:-:S03]  /*0b90*/  IMAD R12, R12, R11, RZ ;  /* 0x0000000b0c0c7224 */ /* 0x000fc600078e02ff */
[----:B------:R-:W-:Y:S01]  /*0ba0*/  IABS R17, R4 ;  /* 0x0000000400117213 */ /* 0x000fe20000000000 */
[----:B------:R-:W-:Y:S01]  /*0bb0*/  IMAD.HI.U32 R12, R19, R12, R18 ;  /* 0x0000000c130c7227 */ /* 0x000fe200078e0012 */
[----:B------:R-:W-:Y:S02]  /*0bc0*/  IABS R18, R9 ;  /* 0x0000000900127213 */ /* 0x000fe40000000000 */
[----:B------:R-:W-:Y:S01]  /*0bd0*/  IABS R19, R21 ;  /* 0x0000001500137213 */ /* 0x000fe20000000000 */
[----:B0-----:R-:W-:Y:S02]  /*0be0*/  IMAD.MOV R15, RZ, RZ, -R23 ;  /* 0x000000ffff0f7224 */ /* 0x001fe400078e0a17 */
[----:B------:R-:W-:Y:S02]  /*0bf0*/  IMAD.MOV R18, RZ, RZ, -R18 ;  /* 0x000000ffff127224 */ /* 0x000fe400078e0a12 */
[----:B--2---:R-:W-:Y:S02]  /*0c00*/  IMAD.MOV R20, RZ, RZ, -R27 ;  /* 0x000000ffff147224 */ /* 0x004fe400078e0a1b */
[----:B------:R-:W-:-:S02]  /*0c10*/  IMAD.MOV.U32 R26, RZ, RZ, RZ ;  /* 0x000000ffff1a7224 */ /* 0x000fc400078e00ff */
[----:B------:R-:W-:Y:S02]  /*0c20*/  IMAD R20, R20, R13, RZ ;  /* 0x0000000d14147224 */ /* 0x000fe400078e02ff */
        /* <DEDUP_REMOVED lines=10> */
[----:B------:R-:W-:-:S03]  /*0cd0*/  IADD3 R2, -R22, RZ, RZ ;  /* 0x000000ff16027210 */ /* 0x000fc60007ffe1ff */
[----:B------:R-:W-:Y:S01]  /*0ce0*/  @!P4 IMAD.IADD R18, R18, 0x1, -R13 ;  /* 0x000000011212c824 */ /* 0x000fe200078e0a0d */
[----:B------:R-:W-:Y:S01]  /*0cf0*/  ISETP.GT.U32.AND P3, PT, R11, R24, PT ;  /* 0x000000180b00720c */ /* 0x000fe20003f64070 */
[----:B------:R-:W-:Y:S01]  /*0d00*/  IMAD R19, R10, R2, R19 ;  /* 0x000000020a137224 */ /* 0x000fe200078e0213 */
[-C--:B------:R-:W-:Y:S01]  /*0d10*/  LOP3.LUT R2, R21, R13.reuse, RZ, 0x3c, !PT ;  /* 0x0000000d15027212 */ /* 0x080fe200078e3cff */
[----:B------:R-:W-:Y:S01]  /*0d20*/  @!P4 VIADD R20, R20, 0x1 ;  /* 0x000000011414c836 */ /* 0x000fe20000000000 */
[----:B------:R-:W-:Y:S02]  /*0d30*/  ISETP.GE.U32.AND P2, PT, R18, R13, PT ;  /* 0x0000000d1200720c */ /* 0x000fe40003f46070 */
[----:B------:R-:W-:Y:S02]  /*0d40*/  ISETP.GT.U32.AND P0, PT, R10, R19, PT ;  /* 0x000000130a00720c */ /* 0x000fe40003f04070 */
[----:B------:R-:W-:Y:S02]  /*0d50*/  ISETP.GE.AND P1, PT, R2, RZ, PT ;  /* 0x000000ff0200720c */ /* 0x000fe40003f26270 */
[----:B------:R-:W-:-:S02]  /*0d60*/  LOP3.LUT R2, R4, R11, RZ, 0x3c, !PT ;  /* 0x0000000b04027212 */ /* 0x000fc400078e3cff */
[----:B------:R-:W-:Y:S01]  /*0d70*/  LOP3.LUT R21, R21, R8, RZ, 0x3c, !PT ;  /* 0x0000000815157212 */ /* 0x000fe200078e3cff */
[----:B------:R-:W-:Y:S02]  /*0d80*/  @!P3 IMAD.IADD R24, R24, 0x1, -R11 ;  /* 0x000000011818b824 */ /* 0x000fe400078e0a0b */
[----:B------:R-:W-:Y:S01]  /*0d90*/  @!P3 VIADD R12, R12, 0x1 ;  /* 0x000000010c0cb836 */ /* 0x000fe20000000000 */
[----:B------:R-:W-:Y:S01]  /*0da0*/  ISETP.NE.AND P3, PT, R3, RZ, PT ;  /* 0x000000ff0300720c */ /* 0x000fe20003f65270 */
[----:B------:R-:W-:Y:S01]  /*0db0*/  @P2 VIADD R20, R20, 0x1 ;  /* 0x0000000114142836 */ /* 0x000fe20000000000 */
[----:B------:R-:W-:Y:S01]  /*0dc0*/  ISETP.GE.U32.AND P6, PT, R24, R11, PT ;  /* 0x0000000b1800720c */ /* 0x000fe20003fc6070 */
[----:B------:R-:W-:Y:S01]  /*0dd0*/  @!P0 IMAD.IADD R19, R19, 0x1, -R10 ;  /* 0x0000000113138824 */ /* 0x000fe200078e0a0a */
[----:B------:R-:W-:Y:S01]  /*0de0*/  ISETP.GE.AND P2, PT, R2, RZ, PT ;  /* 0x000000ff0200720c */ /* 0x000fe20003f46270 */
[----:B------:R-:W-:Y:S01]  /*0df0*/  @!P1 IMAD.MOV R20, RZ, RZ, -R20 ;  /* 0x000000ffff149224 */ /* 0x000fe200078e0a14 */
[----:B------:R-:W-:Y:S01]  /*0e00*/  @!P5 LOP3.LUT R20, RZ, R13, RZ, 0x33, !PT ;  /* 0x0000000dff14d212 */ /* 0x000fe200078e33ff */
[----:B------:R-:W-:Y:S01]  /*0e10*/  @!P0 VIADD R22, R22, 0x1 ;  /* 0x0000000116168836 */ /* 0x000fe20000000000 */
[----:B------:R-:W-:-:S02]  /*0e20*/  ISETP.GE.U32.AND P4, PT, R19, R10, PT ;  /* 0x0000000a1300720c */ /* 0x000fc40003f86070 */
[----:B------:R-:W-:Y:S02]  /*0e30*/  ISETP.LT.U32.AND P0, PT, R6, R20, PT ;  /* 0x000000140600720c */ /* 0x000fe40003f01070 */
[----:B------:R-:W-:Y:S02]  /*0e40*/  SHF.R.S32.HI R13, RZ, 0x1f, R20 ;  /* 0x0000001fff0d7819 */ /* 0x000fe40000011414 */
[----:B------:R-:W-:Y:S02]  /*0e50*/  ISETP.GE.AND P1, PT, R21, RZ, PT ;  /* 0x000000ff1500720c */ /* 0x000fe40003f26270 */
[CC--:B------:R-:W-:Y:S02]  /*0e60*/  ISETP.LT.AND.EX P0, PT, R7.reuse, R13.reuse, PT, P0 ;  /* 0x0000000d0700720c */ /* 0x0c0fe40003f01300 */
[----:B------:R-:W-:Y:S02]  /*0e70*/  @P6 IADD3 R12, R12, 0x1, RZ ;  /* 0x000000010c0c6810 */ /* 0x000fe40007ffe0ff */
[----:B------:R-:W-:Y:S01]  /*0e80*/  SEL R10, R7, R13, P0 ;  /* 0x0000000d070a7207 */ /* 0x000fe20000000000 */
[----:B------:R-:W-:Y:S01]  /*0e90*/  @P4 VIADD R22, R22, 0x1 ;  /* 0x0000000116164836 */ /* 0x000fe20000000000 */
[----:B------:R-:W-:Y:S01]  /*0ea0*/  ISETP.GT.AND P5, PT, R9, RZ, PT ;  /* 0x000000ff0900720c */ /* 0x000fe20003fa4270 */
[----:B------:R-:W-:Y:S01]  /*0eb0*/  @!P2 IMAD.MOV R12, RZ, RZ, -R12 ;  /* 0x000000ffff0ca224 */ /* 0x000fe200078e0a0c */
[----:B------:R-:W-:-:S02]  /*0ec0*/  ISETP.NE.AND P2, PT, R8, RZ, PT ;  /* 0x000000ff0800720c */ /* 0x000fc40003f45270 */
[----:B------:R-:W-:Y:S01]  /*0ed0*/  @!P3 LOP3.LUT R12, RZ, R11, RZ, 0x33, !PT ;  /* 0x0000000bff0cb212 */ /* 0x000fe200078e33ff */
[----:B------:R-:W-:Y:S01]  /*0ee0*/  @!P1 IMAD.MOV R22, RZ, RZ, -R22 ;  /* 0x000000ffff169224 */ /* 0x000fe200078e0a16 */
[----:B------:R-:W-:Y:S02]  /*0ef0*/  LOP3.LUT R11, R7, R10, RZ, 0xfc, !PT ;  /* 0x0000000a070b7212 */ /* 0x000fe400078efcff */
[----:B------:R-:W-:Y:S02]  /*0f00*/  SHF.R.S32.HI R2, RZ, 0x1f, R9 ;  /* 0x0000001fff027819 */ /* 0x000fe40000011409 */
[----:B------:R-:W-:Y:S02]  /*0f10*/  ISETP.NE.U32.AND P1, PT, R11, RZ, PT ;  /* 0x000000ff0b00720c */ /* 0x000fe40003f25070 */
[----:B------:R-:W-:Y:S01]  /*0f20*/  LEA.HI.SX32 R13, R9, 0x1, 0x1 ;  /* 0x00000001090d7811 */ /* 0x000fe200078f0aff */
[----:B------:R-:W-:Y:S01]  /*0f30*/  @!P5 IMAD.MOV R13, RZ, RZ, R2 ;  /* 0x000000ffff0dd224 */ /* 0x000fe200078e0202 */
[----:B------:R-:W-:-:S02]  /*0f40*/  ISETP.LT.U32.AND P3, PT, R30, R12, PT ;  /* 0x0000000c1e00720c */ /* 0x000fc40003f61070 */
[----:B------:R-:W-:Y:S02]  /*0f50*/  SHF.R.S32.HI R9, RZ, 0x1f, R12 ;  /* 0x0000001fff097819 */ /* 0x000fe4000001140c */
[----:B------:R-:W-:Y:S02]  /*0f60*/  @!P2 LOP3.LUT R22, RZ, R8, RZ, 0x33, !PT ;  /* 0x00000008ff16a212 */ /* 0x000fe400078e33ff */
[C---:B------:R-:W-:Y:S02]  /*0f70*/  ISETP.LT.AND.EX P3, PT, R31.reuse, R9, PT, P3 ;  /* 0x000000091f00720c */ /* 0x040fe40003f61330 */
[----:B------:R-:W-:Y:S01]  /*0f80*/  SEL R11, R6, R20, P0 ;  /* 0x00000014060b7207 */ /* 0x000fe20000000000 */
[----:B------:R-:W-:Y:S01]  /*0f90*/  IMAD R2, R22, R13, RZ ;  /* 0x0000000d16027224 */ /* 0x000fe200078e02ff */
[----:B------:R-:W-:Y:S02]  /*0fa0*/  SEL R13, R30, R12, P3 ;  /* 0x0000000c1e0d7207 */ /* 0x000fe40001800000 */
[----:B------:R-:W-:Y:S01]  /*0fb0*/  SEL R12, R31, R9, P3 ;  /* 0x000000091f0c7207 */ /* 0x000fe20001800000 */
[----:B-1----:R-:W-:Y:S06]  /*0fc0*/  @!P1 BRA `(.L_x_55) ;  /* 0x0000000000249947 */ /* 0x002fec0003800000 */
        /* <DEDUP_REMOVED lines=9> */
.L_x_55:
[----:B------:R-:W0:Y:S01]  /*1060*/  I2F.U32.RP R15, R11 ;  /* 0x0000000b000f7306 */ /* 0x000e220000209000 */
[----:B------:R-:W-:Y:S01]  /*1070*/  IMAD.MOV.U32 R8, RZ, RZ, RZ ;  /* 0x000000ffff087224 */ /* 0x000fe200078e00ff */
[----:B------:R-:W-:-:S06]  /*1080*/  ISETP.NE.U32.AND P0, PT, R11, RZ, PT ;  /* 0x000000ff0b00720c */ /* 0x000fcc0003f05070 */
        /* <DEDUP_REMOVED lines=8> */
[----:B------:R-:W-:Y:S02]  /*1110*/  IMAD R6, R11, R7, R6 ;  /* 0x000000070b067224 */ /* 0x000fe400078e0206 */
[----:B------:R-:W-:-:S03]  /*1120*/  IMAD.MOV.U32 R7, RZ, RZ, RZ ;  /* 0x000000ffff077224 */ /* 0x000fc600078e00ff */
[----:B------:R-:W-:-:S13]  /*1130*/  ISETP.GE.U32.AND P2, PT, R6, R11, PT ;  /* 0x0000000b0600720c */ /* 0x000fda0003f46070 */
[----:B------:R-:W-:Y:S01]  /*1140*/  @P2 IMAD.IADD R6, R6, 0x1, -R11 ;  /* 0x0000000106062824 */ /* 0x000fe200078e0a0b */
[----:B------:R-:W-:-:S04]  /*1150*/  @P2 IADD3 R8, R8, 0x1, RZ ;  /* 0x0000000108082810 */ /* 0x000fc80007ffe0ff */
[----:B------:R-:W-:-:S13]  /*1160*/  ISETP.GE.U32.AND P1, PT, R6, R11, PT ;  /* 0x0000000b0600720c */ /* 0x000fda0003f26070 */
[----:B------:R-:W-:Y:S01]  /*1170*/  @P1 VIADD R8, R8, 0x1 ;  /* 0x0000000108081836 */ /* 0x000fe20000000000 */
[----:B------:R-:W-:-:S04]  /*1180*/  @!P0 LOP3.LUT R8, RZ, R11, RZ, 0x33, !PT ;  /* 0x0000000bff088212 */ /* 0x000fc800078e33ff */
[----:B------:R-:W-:Y:S02]  /*1190*/  MOV R6, R8 ;  /* 0x0000000800067202 */ /* 0x000fe40000000f00 */
.L_x_56:
[----:B------:R-:W-:Y:S05]  /*11a0*/  BSYNC B0 ;  /* 0x0000000000007941 */ /* 0x000fea0003800000 */
.L_x_54:
        /* <DEDUP_REMOVED lines=23> */
[----:B------:R-:W-:Y:S01]  /*1320*/  @!P5 IMAD.MOV.U32 R38, RZ, RZ, R40 ;  /* 0x000000ffff26d224 */ /* 0x000fe200078e0028 */
[----:B------:R-:W-:Y:S01]  /*1330*/  @!P5 SHF.R.S32.HI R33, RZ, 0x1f, R27 ;  /* 0x0000001fff21d819 */ /* 0x000fe2000001141b */
[----:B------:R-:W-:Y:S01]  /*1340*/  @!P5 IMAD.MOV.U32 R39, RZ, RZ, R41 ;  /* 0x000000ffff27d224 */ /* 0x000fe200078e0029 */
[----:B------:R-:W-:Y:S01]  /*1350*/  @!P4 SHF.R.S32.HI R37, RZ, 0x1f, R35 ;  /* 0x0000001fff25c819 */ /* 0x000fe20000011423 */
[-C--:B------:R-:W-:Y:S02]  /*1360*/  @!P1 IMAD R29, R29, R28.reuse, RZ ;  /* 0x0000001c1d1d9224 */ /* 0x080fe400078e02ff */
[----:B------:R-:W1:Y:S01]  /*1370*/  @!P3 LDC.64 R8, c[0x0][0x2b8] ;  /* 0x0000ae00ff08bb82 */ /* 0x000e620000000a00 */
[----:B------:R-:W-:Y:S01]  /*1380*/  @!P5 IMAD R26, R33, R28, RZ ;  /* 0x0000001c211ad224 */ /* 0x000fe200078e02ff */
[----:B------:R-:W-:Y:S01]  /*1390*/  @!P3 SHF.R.S32.HI R33, RZ, 0x1f, R32 ;  /* 0x0000001fff21b819 */ /* 0x000fe20000011420 */
[----:B------:R-:W-:-:S04]  /*13a0*/  @!P5 IMAD.WIDE.U32 R38, R28, R27, R38 ;  /* 0x0000001b1c26d225 */ /* 0x000fc800078e0026 */
[----:B------:R-:W-:Y:S01]  /*13b0*/  @!P1 IMAD.WIDE.U32 R42, R28, R24, R40 ;  /* 0x000000181c2a9225 */ /* 0x000fe200078e0028 */
[----:B------:R-:W2:Y:S03]  /*13c0*/  @!P4 LDC.64 R18, c[0x0][0x2b8] ;  /* 0x0000ae00ff12cb82 */ /* 0x000ea60000000a00 */
[-C--:B------:R-:W-:Y:S02]  /*13d0*/  @!P1 IMAD R29, R24, R5.reuse, R29 ;  /* 0x00000005181d9224 */ /* 0x080fe400078e021d */
[----:B------:R-:W-:Y:S02]  /*13e0*/  @!P5 IMAD R27, R27, R5, R26 ;  /* 0x000000051b1bd224 */ /* 0x000fe400078e021a */
[----:B------:R-:W-:Y:S01]  /*13f0*/  @!P4 IMAD R26, R37, R28, RZ ;  /* 0x0000001c251ac224 */ /* 0x000fe200078e02ff */
[----:B------:R-:W3:Y:S01]  /*1400*/  @!P5 LDC.64 R20, c[0x0][0x2b8] ;  /* 0x0000ae00ff14db82 */ /* 0x000ee20000000a00 */
[----:B------:R-:W-:Y:S01]  /*1410*/  @!P4 IMAD.MOV.U32 R44, RZ, RZ, R40 ;  /* 0x000000ffff2cc224 */ /* 0x000fe200078e0028 */
[----:B0-----:R-:W-:Y:S01]  /*1420*/  @!P1 LEA R22, P0, R42, R22, 0x2 ;  /* 0x000000162a169211 */ /* 0x001fe200078010ff */
[----:B------:R-:W-:-:S02]  /*1430*/  @!P4 IMAD.MOV.U32 R45, RZ, RZ, R41 ;  /* 0x000000ffff2dc224 */ /* 0x000fc400078e0029 */
[----:B------:R-:W-:Y:S02]  /*1440*/  @!P1 IMAD.IADD R29, R43, 0x1, R29 ;  /* 0x000000012b1d9824 */ /* 0x000fe400078e021d */
[----:B------:R-:W-:-:S03]  /*1450*/  @!P4 IMAD.WIDE.U32 R44, R28, R35, R44 ;  /* 0x000000231c2cc225 */ /* 0x000fc600078e002c */
[----:B------:R-:W-:Y:S01]  /*1460*/  @!P1 LEA.HI.X R23, R42, R23, R29, 0x2, P0 ;  /* 0x000000172a179211 */ /* 0x000fe200000f141d */
[----:B------:R-:W-:Y:S02]  /*1470*/  @!P4 IMAD R26, R35, R5, R26 ;  /* 0x00000005231ac224 */ /* 0x000fe400078e021a */
[----:B------:R-:W-:Y:S02]  /*1480*/  @!P3 IMAD R33, R33, R28, RZ ;  /* 0x0000001c2121b224 */ /* 0x000fe400078e02ff */
[----:B------:R-:W-:Y:S02]  /*1490*/  @!P3 IMAD.MOV.U32 R34, RZ, RZ, R40 ;  /* 0x000000ffff22b224 */ /* 0x000fe400078e0028 */
[----:B------:R-:W-:Y:S02]  /*14a0*/  @!P3 IMAD.MOV.U32 R35, RZ, RZ, R41 ;  /* 0x000000ffff23b224 */ /* 0x000fe400078e0029 */
[----:B------:R-:W-:Y:S02]  /*14b0*/  IMAD.MOV.U32 R29, RZ, RZ, -0x800000 ;  /* 0xff800000ff1d7424 */ /* 0x000fe400078e00ff */
[----:B------:R-:W-:-:S04]  /*14c0*/  @!P3 IMAD.WIDE.U32 R34, R28, R32, R34 ;  /* 0x000000201c22b225 */ /* 0x000fc800078e0022 */
[----:B------:R-:W-:Y:S01]  /*14d0*/  @!P3 IMAD R33, R32, R5, R33 ;  /* 0x000000052021b224 */ /* 0x000fe200078e0221 */
[----:B-1----:R-:W-:Y:S01]  /*14e0*/  @!P3 LEA R8, P0, R34, R8, 0x2 ;  /* 0x000000082208b211 */ /* 0x002fe200078010ff */
[----:B------:R0:W4:Y:S01]  /*14f0*/  @!P1 LDG.E R29, desc[UR8][R22.64] ;  /* 0x00000008161d9981 */ /* 0x000122000c1e1900 */
[----:B------:R-:W-:Y:S01]  /*1500*/  @!P4 IMAD.IADD R26, R45, 0x1, R26 ;  /* 0x000000012d1ac824 */ /* 0x000fe200078e021a */
[----:B--2---:R-:W-:Y:S01]  /*1510*/  @!P4 LEA R18, P1, R44, R18, 0x2 ;  /* 0x000000122c12c211 */ /* 0x004fe200078210ff */
[----:B------:R-:W-:Y:S01]  /*1520*/  @!P5 IMAD.IADD R27, R39, 0x1, R27 ;  /* 0x00000001271bd824 */ /* 0x000fe200078e021b */
[----:B------:R-:W-:Y:S02]  /*1530*/  @!P3 IADD3 R33, R35, R33, RZ ;  /* 0x000000212321b210 */ /* 0x000fe40007ffe0ff */
[----:B---3--:R-:W-:Y:S02]  /*1540*/  @!P5 LEA R20, P2, R38, R20, 0x2 ;  /* 0x000000142614d211 */ /* 0x008fe400078410ff */
[----:B------:R-:W-:-:S02]  /*1550*/  @!P3 LEA.HI.X R9, R34, R9, R33, 0x2, P0 ;  /* 0x000000092209b211 */ /* 0x000fc400000f1421 */
[----:B------:R-:W-:Y:S01]  /*1560*/  @!P4 LEA.HI.X R19, R44, R19, R26, 0x2, P1 ;  /* 0x000000132c13c211 */ /* 0x000fe200008f141a */
[----:B------:R-:W-:Y:S01]  /*1570*/  IMAD.MOV.U32 R26, RZ, RZ, -0x800000 ;  /* 0xff800000ff1a7424 */ /* 0x000fe200078e00ff */
[----:B------:R-:W-:Y:S02]  /*1580*/  @!P5 LEA.HI.X R21, R38, R21, R27, 0x2, P2 ;  /* 0x000000152615d211 */ /* 0x000fe400010f141b */
[----:B------:R-:W1:Y:S03]  /*1590*/  LDC R27, c[0x0][0x270] ;  /* 0x00009c00ff1b7b82 */ /* 0x000e660000000800 */
[----:B------:R2:W3:Y:S01]  /*15a0*/  @!P5 LDG.E R26, desc[UR8][R20.64] ;  /* 0x00000008141ad981 */ /* 0x0004e2000c1e1900 */
[----:B0-----:R-:W-:Y:S02]  /*15b0*/  IMAD.MOV.U32 R22, RZ, RZ, -0x800000 ;  /* 0xff800000ff167424 */ /* 0x001fe400078e00ff */
[----:B------:R-:W-:-:S04]  /*15c0*/  IMAD.MOV.U32 R23, RZ, RZ, -0x800000 ;  /* 0xff800000ff177424 */ /* 0x000fc800078e00ff */
[----:B------:R0:W5:Y:S04]  /*15d0*/  @!P3 LDG.E R22, desc[UR8][R8.64] ;  /* 0x000000080816b981 */ /* 0x000168000c1e1900 */
[----:B------:R0:W5:Y:S01]  /*15e0*/  @!P4 LDG.E R23, desc[UR8][R18.64] ;  /* 0x000000081217c981 */ /* 0x000162000c1e1900 */
[----:B-1----:R-:W-:-:S04]  /*15f0*/  IABS R32, R27 ;  /* 0x0000001b00207213 */ /* 0x002fc80000000000 */
[----:B------:R-:W1:Y:S08]  /*1600*/  I2F.U32.RP R37, R32 ;  /* 0x0000002000257306 */ /* 0x000e700000209000 */
[----:B-1----:R-:W1:Y:S01]  /*1610*/  MUFU.RCP R34, R37 ;  /* 0x0000002500227308 */ /* 0x002e620000001000 */
[----:B--2---:R-:W2:Y:S01]  /*1620*/  S2R R20, SR_CgaCtaId ;  /* 0x0000000000147919 */ /* 0x004ea20000008800 */
[----:B-1----:R-:W-:-:S06]  /*1630*/  VIADD R34, R34, 0xffffffe ;  /* 0x0ffffffe22227836 */ /* 0x002fcc0000000000 */
[----:B------:R-:W1:Y:S01]  /*1640*/  F2I.FTZ.U32.TRUNC.NTZ R35, R34 ;  /* 0x0000002200237305 */ /* 0x000e62000021f000 */
[----:B0-----:R-:W-:Y:S02]  /*1650*/  IABS R9, R4 ;  /* 0x0000000400097213 */ /* 0x001fe40000000000 */
[----:B------:R-:W-:Y:S01]  /*1660*/  IABS R18, R27 ;  /* 0x0000001b00127213 */ /* 0x000fe20000000000 */
[----:B-1----:R-:W-:Y:S02]  /*1670*/  IMAD.MOV R33, RZ, RZ, -R35 ;  /* 0x000000ffff217224 */ /* 0x002fe400078e0a23 */
[----:B------:R-:W-:Y:S02]  /*1680*/  IMAD.MOV.U32 R34, RZ, RZ, RZ ;  /* 0x000000ffff227224 */ /* 0x000fe400078e00ff */
[----:B------:R-:W-:-:S04]  /*1690*/  IMAD R8, R33, R32, RZ ;  /* 0x0000002021087224 */ /* 0x000fc800078e02ff */
[----:B------:R-:W-:-:S04]  /*16a0*/  IMAD.HI.U32 R8, R35, R8, R34 ;  /* 0x0000000823087227 */ /* 0x000fc800078e0022 */
[----:B------:R-:W-:Y:S02]  /*16b0*/  IMAD.MOV R18, RZ, RZ, -R18 ;  /* 0x000000ffff127224 */ /* 0x000fe400078e0a12 */
[----:B------:R-:W-:-:S04]  /*16c0*/  IMAD.HI.U32 R8, R8, R9, RZ ;  /* 0x0000000908087227 */ /* 0x000fc800078e00ff */
[----:B------:R-:W-:Y:S01]  /*16d0*/  IMAD R19, R8, R18, R9 ;  /* 0x0000001208137224 */ /* 0x000fe200078e0209 */
[----:B------:R-:W-:-:S04]  /*16e0*/  MOV R9, 0x400 ;  /* 0x0000040000097802 */ /* 0x000fc80000000f00 */
[----:B------:R-:W-:Y:S02]  /*16f0*/  ISETP.GT.U32.AND P3, PT, R32, R19, PT ;  /* 0x000000132000720c */ /* 0x000fe40003f64070 */
[----:B--2---:R-:W-:Y:S02]  /*1700*/  LEA R9, R20, R9, 0x18 ;  /* 0x0000000914097211 */ /* 0x004fe400078ec0ff */
[C---:B------:R-:W-:Y:S02]  /*1710*/  ISETP.GT.AND P6, PT, R36.reuse, 0x7f, PT ;  /* 0x0000007f2400780c */ /* 0x040fe40003fc4270 */
[----:B------:R-:W-:Y:S01]  /*1720*/  ISETP.GT.AND P1, PT, R36, 0x17f, PT ;  /* 0x0000017f2400780c */ /* 0x000fe20003f24270 */
[----:B------:R-:W-:Y:S01]  /*1730*/  IMAD R24, R24, 0x24, R9 ;  /* 0x0000002418187824 */ /* 0x000fe200078e0209 */
[C---:B------:R-:W-:Y:S02]  /*1740*/  ISETP.GT.AND P2, PT, R36.reuse, 0x1ff, PT ;  /* 0x000001ff2400780c */ /* 0x040fe40003f44270 */
[----:B------:R-:W-:Y:S01]  /*1750*/  ISETP.GT.AND P0, PT, R36, 0xff, PT ;  /* 0x000000ff2400780c */ /* 0x000fe20003f04270 */
[----:B------:R-:W-:-:S02]  /*1760*/  IMAD R24, R17, 0x4, R24 ;  /* 0x0000000411187824 */ /* 0x000fc400078e0218 */
[----:B------:R-:W-:-:S04]  /*1770*/  @!P3 IADD3 R19, R19, -R32, RZ ;  /* 0x800000201313b210 */ /* 0x000fc80007ffe0ff */
[----:B------:R-:W-:Y:S02]  /*1780*/  ISETP.GE.U32.AND P4, PT, R19, R32, PT ;  /* 0x000000201300720c */ /* 0x000fe40003f86070 */
[----:B------:R-:W-:Y:S02]  /*1790*/  LOP3.LUT R17, R31, R12, RZ, 0xfc, !PT ;  /* 0x0000000c1f117212 */ /* 0x000fe400078efcff */
[----:B------:R-:W-:Y:S01]  /*17a0*/  LOP3.LUT R4, R4, R27, RZ, 0x3c, !PT ;  /* 0x0000001b04047212 */ /* 0x000fe200078e3cff */
[----:B------:R-:W-:Y:S01]  /*17b0*/  @!P3 VIADD R8, R8, 0x1 ;  /* 0x000000010808b836 */ /* 0x000fe20000000000 */
[----:B------:R-:W-:Y:S07]  /*17c0*/  BSSY B0, `(.L_x_57) ;  /* 0x0000029000007945 */ /* 0x000fee0003800000 */
[----:B------:R-:W-:Y:S01]  /*17d0*/  @P4 VIADD R8, R8, 0x1 ;  /* 0x0000000108084836 */ /* 0x000fe20000000000 */
[----:B----4-:R0:W-:Y:S01]  /*17e0*/  @!P2 STS [R24], R29 ;  /* 0x0000001d1800a388 */ /* 0x0101e20000000800 */
[----:B------:R-:W-:-:S02]  /*17f0*/  ISETP.GE.AND P2, PT, R4, RZ, PT ;  /* 0x000000ff0400720c */ /* 0x000fc40003f46270 */
[----:B------:R-:W-:Y:S01]  /*1800*/  IMAD.MOV.U32 R4, RZ, RZ, R8 ;  /* 0x000000ffff047224 */ /* 0x000fe200078e0008 */
[----:B---3--:R0:W-:Y:S01]  /*1810*/  @!P1 STS [R24+0x240], R26 ;  /* 0x0002401a18009388 */ /* 0x0081e20000000800 */
[----:B------:R-:W-:-:S03]  /*1820*/  ISETP.NE.U32.AND P1, PT, R17, RZ, PT ;  /* 0x000000ff1100720c */ /* 0x000fc60003f25070 */
[----:B-----5:R0:W-:Y:S04]  /*1830*/  @!P6 STS [R24+0x6c0], R22 ;  /* 0x0006c0161800e388 */ /* 0x0201e80000000800 */
[----:B------:R0:W-:Y:S01]  /*1840*/  @!P0 STS [R24+0x480], R23 ;  /* 0x0004801718008388 */ /* 0x0001e20000000800 */
[----:B------:R-:W-:Y:S01]  /*1850*/  ISETP.NE.AND P0, PT, R27, RZ, PT ;  /* 0x000000ff1b00720c */ /* 0x000fe20003f05270 */
[----:B------:R-:W-:-:S12]  /*1860*/  @!P2 IMAD.MOV R4, RZ, RZ, -R4 ;  /* 0x000000ffff04a224 */ /* 0x000fd800078e0a04 */
[----:B------:R-:W-:Y:S01]  /*1870*/  @!P0 LOP3.LUT R4, RZ, R27, RZ, 0x33, !PT ;  /* 0x0000001bff048212 */ /* 0x000fe200078e33ff */
[----:B------:R-:W-:Y:S06]  /*1880*/  @!P1 BRA `(.L_x_58) ;  /* 0x0000000000249947 */ /* 0x000fec0003800000 */
[----:B------:R-:W-:Y:S01]  /*1890*/  IMAD.MOV.U32 R18, RZ, RZ, R30 ;  /* 0x000000ffff127224 */ /* 0x000fe200078e001e */
[----:B0-----:R-:W-:Y:S01]  /*18a0*/  MOV R26, R13 ;  /* 0x0000000d001a7202 */ /* 0x001fe20000000f00 */
[----:B------:R-:W-:Y:S01]  /*18b0*/  IMAD.MOV.U32 R17, RZ, RZ, R31 ;  /* 0x000000ffff117224 */ /* 0x000fe200078e001f */
[----:B------:R-:W-:Y:S02]  /*18c0*/  MOV R23, R12 ;  /* 0x0000000c00177202 */ /* 0x000fe40000000f00 */
[----:B------:R-:W-:Y:S02]  /*18d0*/  MOV R24, 0x18f0 ;  /* 0x000018f000187802 */ /* 0x000fe40000000f00 */
[----:B------:R-:W-:Y:S05]  /*18e0*/  CALL.REL.NOINC `($__internal_1_$__cuda_sm20_div_s64) ;  /* 0x0000003000cc7944 */ /* 0x000fea0003c00000 */
[----:B------:R-:W-:Y:S02]  /*18f0*/  MOV R40, R20 ;  /* 0x0000001400287202 */ /* 0x000fe40000000f00 */
[----:B------:R-:W-:Y:S01]  /*1900*/  MOV R41, R21 ;  /* 0x0000001500297202 */ /* 0x000fe20000000f00 */
[----:B------:R-:W-:Y:S05]  /*1910*/  BRA `(.L_x_59) ;  /* 0x00000000004c7947 */ /* 0x000fea0003800000 */
.L_x_58:
[----:B------:R-:W1:Y:S01]  /*1920*/  I2F.U32.RP R17, R13 ;  /* 0x0000000d00117306 */ /* 0x000e620000209000 */
[----:B------:R-:W-:Y:S02]  /*1930*/  ISETP.NE.U32.AND P0, PT, R13, RZ, PT ;  /* 0x000000ff0d00720c */ /* 0x000fe40003f05070 */
[----:B------:R-:W-:-:S05]  /*1940*/  MOV R41, RZ ;  /* 0x000000ff00297202 */ /* 0x000fca0000000f00 */
[----:B-1----:R-:W1:Y:S02]  /*1950*/  MUFU.RCP R18, R17 ;  /* 0x0000001100127308 */ /* 0x002e640000001000 */
[----:B-1----:R-:W-:-:S06]  /*1960*/  VIADD R18, R18, 0xffffffe ;  /* 0x0ffffffe12127836 */ /* 0x002fcc0000000000 */
[----:B------:R1:W2:Y:S02]  /*1970*/  F2I.FTZ.U32.TRUNC.NTZ R19, R18 ;  /* 0x0000001200137305 */ /* 0x0002a4000021f000 */
[----:B-1----:R-:W-:Y:S01]  /*1980*/  HFMA2.MMA R18, -RZ, RZ, 0, 0 ;  /* 0x00000000ff127435 */ /* 0x002fe200000001ff */
[----:B--2---:R-:W-:-:S04]  /*1990*/  IMAD.MOV R8, RZ, RZ, -R19 ;  /* 0x000000ffff087224 */ /* 0x004fc800078e0a13 */
        /* <DEDUP_REMOVED lines=11> */
.L_x_59:
[----:B------:R-:W-:Y:S05]  /*1a50*/  BSYNC B0 ;  /* 0x0000000000007941 */ /* 0x000fea0003800000 */
.L_x_57:
        /* <DEDUP_REMOVED lines=8> */
[----:B------:R-:W-:Y:S01]  /*1ae0*/  BSSY B1, `(.L_x_60) ;  /* 0x0000240000017945 */ /* 0x000fe20003800000 */
[----:B0-----:R-:W-:Y:S01]  /*1af0*/  IABS R23, R2 ;  /* 0x0000000200177213 */ /* 0x001fe20000000000 */
[----:B------:R-:W-:-:S04]  /*1b00*/  IMAD.IADD R36, R36, 0x1, -R17 ;  /* 0x0000000124247824 */ /* 0x000fc800078e0a11 */
[----:B------:R-:W-:-:S04]  /*1b10*/  IMAD R34, R36, 0x24, R9 ;  /* 0x0000002424227824 */ /* 0x000fc800078e0209 */
[----:B------:R-:W-:-:S05]  /*1b20*/  IMAD R34, R15, 0x4, R34 ;  /* 0x000000040f227824 */ /* 0x000fca00078e0222 */
[----:B------:R-:W-:Y:S04]  /*1b30*/  @!P6 LDS R35, [R34] ;  /* 0x000000002223e984 */ /* 0x000fe80000000800 */
[----:B------:R-:W0:Y:S04]  /*1b40*/  @!P6 LDS R32, [R34+0x240] ;  /* 0x000240002220e984 */ /* 0x000e280000000800 */
[----:B------:R-:W1:Y:S04]  /*1b50*/  @!P6 LDS R31, [R34+0x480] ;  /* 0x00048000221fe984 */ /* 0x000e680000000800 */
[----:B------:R-:W2:Y:S01]  /*1b60*/  @!P6 LDS R33, [R34+0x6c0] ;  /* 0x0006c0002221e984 */ /* 0x000ea20000000800 */
[----:B0-----:R-:W-:-:S04]  /*1b70*/  FMNMX.FTZ R24, R35, R32, !PT ;  /* 0x0000002023187209 */ /* 0x001fc80007810000 */
[----:B-1----:R-:W-:-:S04]  /*1b80*/  FMNMX.FTZ R24, R24, R31, !PT ;  /* 0x0000001f18187209 */ /* 0x002fc80007810000 */
[----:B--2---:R-:W-:-:S05]  /*1b90*/  FMNMX.FTZ R24, R24, R33, !PT ;  /* 0x0000002118187209 */ /* 0x004fca0007810000 */
[----:B------:R-:W0:Y:S02]  /*1ba0*/  SHFL.BFLY PT, R9, R24, 0x8, 0x1f ;  /* 0x0d001f0018097f89 */ /* 0x000e2400000e0000 */
[----:B0-----:R-:W-:-:S05]  /*1bb0*/  FMNMX.FTZ R9, R24, R9, !PT ;  /* 0x0000000918097209 */ /* 0x001fca0007810000 */
[----:B------:R-:W0:Y:S02]  /*1bc0*/  SHFL.BFLY PT, R22, R9, 0x4, 0x1f ;  /* 0x0c801f0009167f89 */ /* 0x000e2400000e0000 */
[----:B0-----:R-:W-:-:S05]  /*1bd0*/  FMNMX.FTZ R22, R9, R22, !PT ;  /* 0x0000001609167209 */ /* 0x001fca0007810000 */
[----:B------:R-:W0:Y:S02]  /*1be0*/  SHFL.BFLY PT, R17, R22, 0x2, 0x1f ;  /* 0x0c401f0016117f89 */ /* 0x000e2400000e0000 */
[----:B0-----:R-:W-:-:S05]  /*1bf0*/  FMNMX.FTZ R17, R22, R17, !PT ;  /* 0x0000001116117209 */ /* 0x001fca0007810000 */
[----:B------:R-:W0:Y:S02]  /*1c00*/  SHFL.BFLY PT, R8, R17, 0x1, 0x1f ;  /* 0x0c201f0011087f89 */ /* 0x000e2400000e0000 */
[----:B0-----:R-:W-:Y:S02]  /*1c10*/  FMNMX.FTZ R8, R17, R8, !PT ;  /* 0x0000000811087209 */ /* 0x001fe40007810000 */
[----:B------:R-:W0:Y:S02]  /*1c20*/  LDC R17, c[0x0][0x270] ;  /* 0x00009c00ff117b82 */ /* 0x000e240000000800 */
        /* <DEDUP_REMOVED lines=10> */
[----:B------:R-:W-:Y:S02]  /*1cd0*/  FMUL.FTZ R22, R22, 1.4426950216293334961 ;  /* 0x3fb8aa3b16167820 */ /* 0x000fe40000410000 */
[----:B------:R0:W-:Y:S08]  /*1ce0*/  MUFU.EX2 R9, R21 ;  /* 0x0000001500097308 */ /* 0x0001f00000000800 */
[----:B------:R-:W1:Y:S08]  /*1cf0*/  MUFU.EX2 R20, R20 ;  /* 0x0000001400147308 */ /* 0x000e700000000800 */
[----:B------:R-:W2:Y:S01]  /*1d00*/  MUFU.EX2 R8, R24 ;  /* 0x0000001800087308 */ /* 0x000ea20000000800 */
[----:B0-----:R-:W-:-:S07]  /*1d10*/  IABS R21, R17 ;  /* 0x0000001100157213 */ /* 0x001fce0000000000 */
[----:B------:R-:W0:Y:S01]  /*1d20*/  MUFU.EX2 R19, R22 ;  /* 0x0000001600137308 */ /* 0x000e220000000800 */
[----:B-1----:R-:W-:-:S07]  /*1d30*/  FADD.FTZ R9, R20, R9 ;  /* 0x0000000914097221 */ /* 0x002fce0000010000 */
[----:B------:R-:W1:Y:S01]  /*1d40*/  I2F.U32.RP R20, R21 ;  /* 0x0000001500147306 */ /* 0x000e620000209000 */
[----:B--2---:R-:W-:-:S07]  /*1d50*/  FADD.FTZ R8, R9, R8 ;  /* 0x0000000809087221 */ /* 0x004fce0000010000 */
[----:B------:R-:W2:Y:S01]  /*1d60*/  I2F.RP R9, R23 ;  /* 0x0000001700097306 */ /* 0x000ea20000209400 */
[----:B0-----:R-:W-:Y:S01]  /*1d70*/  FADD.FTZ R19, R8, R19 ;  /* 0x0000001308137221 */ /* 0x001fe20000010000 */
[----:B------:R-:W-:Y:S01]  /*1d80*/  VIADD R22, R23, UR4 ;  /* 0x0000000417167c36 */ /* 0x000fe20008000000 */
[----:B------:R-:W-:-:S03]  /*1d90*/  ULDC.U8 UR4, c[0x0][0x3d9] ;  /* 0x0000f64000047ab9 */ /* 0x000fc60000000000 */
[----:B------:R-:W0:Y:S02]  /*1da0*/  SHFL.BFLY PT, R8, R19, 0x8, 0x1f ;  /* 0x0d001f0013087f89 */ /* 0x000e2400000e0000 */
[----:B-1----:R-:W1:Y:S08]  /*1db0*/  MUFU.RCP R38, R20 ;  /* 0x0000001400267308 */ /* 0x002e700000001000 */
[----:B--2---:R-:W2:Y:S01]  /*1dc0*/  MUFU.RCP R9, R9 ;  /* 0x0000000900097308 */ /* 0x004ea20000001000 */
[----:B-1----:R-:W-:-:S07]  /*1dd0*/  VIADD R38, R38, 0xffffffe ;  /* 0x0ffffffe26267836 */ /* 0x002fce0000000000 */
[----:B------:R-:W1:Y:S01]  /*1de0*/  F2I.FTZ.U32.TRUNC.NTZ R39, R38 ;  /* 0x0000002600277305 */ /* 0x000e62000021f000 */
[----:B0-----:R-:W-:Y:S01]  /*1df0*/  FADD.FTZ R8, R19, R8 ;  /* 0x0000000813087221 */ /* 0x001fe20000010000 */
[----:B------:R-:W-:Y:S01]  /*1e00*/  IABS R19, R22 ;  /* 0x0000001600137213 */ /* 0x000fe20000000000 */
[----:B--2---:R-:W-:Y:S01]  /*1e10*/  VIADD R42, R9, 0xffffffe ;  /* 0x0ffffffe092a7836 */ /* 0x004fe20000000000 */
[----:B------:R-:W-:Y:S02]  /*1e20*/  IABS R9, R2 ;  /* 0x0000000200097213 */ /* 0x000fe40000000000 */
[----:B------:R-:W0:Y:S02]  /*1e30*/  SHFL.BFLY PT, R27, R8, 0x4, 0x1f ;  /* 0x0c801f00081b7f89 */ /* 0x000e2400000e0000 */
[----:B------:R-:W2:Y:S01]  /*1e40*/  F2I.FTZ.U32.TRUNC.NTZ R43, R42 ;  /* 0x0000002a002b7305 */ /* 0x000ea2000021f000 */
[----:B------:R-:W-:Y:S01]  /*1e50*/  IADD3 R9, RZ, -R9, RZ ;  /* 0x80000009ff097210 */ /* 0x000fe20007ffe0ff */
[----:B-1----:R-:W-:-:S02]  /*1e60*/  IMAD.MOV R20, RZ, RZ, -R39 ;  /* 0x000000ffff147224 */ /* 0x002fc400078e0a27 */
[----:B------:R-:W-:Y:S02]  /*1e70*/  IMAD.MOV.U32 R38, RZ, RZ, RZ ;  /* 0x000000ffff267224 */ /* 0x000fe400078e00ff */
[----:B------:R-:W-:Y:S01]  /*1e80*/  IMAD R20, R20, R21, RZ ;  /* 0x0000001514147224 */ /* 0x000fe200078e02ff */
[----:B--2---:R-:W-:Y:S01]  /*1e90*/  IADD3 R26, RZ, -R43, RZ ;  /* 0x8000002bff1a7210 */ /* 0x004fe20007ffe0ff */
[----:B------:R-:W-:Y:S02]  /*1ea0*/  IMAD.MOV.U32 R42, RZ, RZ, RZ ;  /* 0x000000ffff2a7224 */ /* 0x000fe400078e00ff */
[----:B------:R-:W-:-:S04]  /*1eb0*/  IMAD.HI.U32 R20, R39, R20, R38 ;  /* 0x0000001427147227 */ /* 0x000fc800078e0026 */
[----:B0-----:R-:W-:Y:S01]  /*1ec0*/  FADD.FTZ R27, R8, R27 ;  /* 0x0000001b081b7221 */ /* 0x001fe20000010000 */
[----:B------:R-:W-:Y:S01]  /*1ed0*/  IMAD R26, R26, R23, RZ ;  /* 0x000000171a1a7224 */ /* 0x000fe200078e02ff */
[----:B------:R-:W-:Y:S01]  /*1ee0*/  IABS R8, R17 ;  /* 0x0000001100087213 */ /* 0x000fe20000000000 */
[----:B------:R-:W-:Y:S02]  /*1ef0*/  IMAD.HI.U32 R20, R20, R19, RZ ;  /* 0x0000001314147227 */ /* 0x000fe400078e00ff */
[----:B------:R-:W0:Y:S02]  /*1f00*/  SHFL.BFLY PT, R24, R27, 0x2, 0x1f ;  /* 0x0c401f001b187f89 */ /* 0x000e2400000e0000 */
[----:B------:R-:W-:-:S04]  /*1f10*/  IMAD.HI.U32 R26, R43, R26, R42 ;  /* 0x0000001a2b1a7227 */ /* 0x000fc800078e002a */
[----:B------:R-:W-:Y:S02]  /*1f20*/  IMAD.MOV R8, RZ, RZ, -R8 ;  /* 0x000000ffff087224 */ /* 0x000fe400078e0a08 */
[----:B------:R-:W-:-:S04]  /*1f30*/  IMAD.HI.U32 R26, R26, R19, RZ ;  /* 0x000000131a1a7227 */ /* 0x000fc800078e00ff */
[--C-:B------:R-:W-:Y:S01]  /*1f40*/  IMAD R30, R26, R9, R19.reuse ;  /* 0x000000091a1e7224 */ /* 0x100fe200078e0213 */
[----:B------:R-:W-:Y:S01]  /*1f50*/  LOP3.LUT R9, R22, R23, RZ, 0x3c, !PT ;  /* 0x0000001716097212 */ /* 0x000fe200078e3cff */
[----:B------:R-:W-:Y:S01]  /*1f60*/  IMAD R38, R20, R8, R19 ;  /* 0x0000000814267224 */ /* 0x000fe200078e0213 */
[----:B------:R-:W-:Y:S01]  /*1f70*/  LOP3.LUT R22, R22, R17, RZ, 0x3c, !PT ;  /* 0x0000001116167212 */ /* 0x000fe200078e3cff */
[----:B------:R-:W1:Y:S01]  /*1f80*/  S2R R8, SR_TID.X ;  /* 0x0000000000087919 */ /* 0x000e620000002100 */
[----:B------:R-:W-:Y:S02]  /*1f90*/  ISETP.GT.U32.AND P4, PT, R23, R30, PT ;  /* 0x0000001e1700720c */ /* 0x000fe40003f84070 */
[----:B------:R-:W-:Y:S02]  /*1fa0*/  ISETP.GT.U32.AND P1, PT, R21, R38, PT ;  /* 0x000000261500720c */ /* 0x000fe40003f24070 */
[----:B------:R-:W-:Y:S02]  /*1fb0*/  ISETP.GE.AND P3, PT, R9, RZ, PT ;  /* 0x000000ff0900720c */ /* 0x000fe40003f66270 */
[----:B------:R-:W2:Y:S01]  /*1fc0*/  LDC R9, c[0x0][0x2c4] ;  /* 0x0000b100ff097b82 */ /* 0x000ea20000000800 */
[----:B0-----:R-:W-:Y:S01]  /*1fd0*/  FADD.FTZ R24, R27, R24 ;  /* 0x000000181b187221 */ /* 0x001fe20000010000 */
[----:B------:R-:W-:-:S04]  /*1fe0*/  LEA.HI.SX32 R19, R2, 0x1, 0x1 ;  /* 0x0000000102137811 */ /* 0x000fc800078f0aff */
[----:B------:R-:W0:Y:S01]  /*1ff0*/  SHFL.BFLY PT, R27, R24, 0x1, 0x1f ;  /* 0x0c201f00181b7f89 */ /* 0x000e2200000e0000 */
[----:B------:R-:W-:Y:S02]  /*2000*/  @!P4 IMAD.IADD R30, R30, 0x1, -R23 ;  /* 0x000000011e1ec824 */ /* 0x000fe400078e0a17 */
[----:B------:R-:W-:Y:S01]  /*2010*/  @!P1 IADD3 R38, R38, -R21, RZ ;  /* 0x8000001526269210 */ /* 0x000fe20007ffe0ff */
[----:B------:R-:W-:Y:S01]  /*2020*/  @!P4 VIADD R26, R26, 0x1 ;  /* 0x000000011a1ac836 */ /* 0x000fe20000000000 */
[C---:B------:R-:W-:Y:S01]  /*2030*/  ISETP.GT.AND P4, PT, R3.reuse, RZ, PT ;  /* 0x000000ff0300720c */ /* 0x040fe20003f84270 */
[----:B------:R-:W-:Y:S01]  /*2040*/  @!P1 VIADD R20, R20, 0x1 ;  /* 0x0000000114149836 */ /* 0x000fe20000000000 */
[----:B------:R-:W-:Y:S01]  /*2050*/  ISETP.GE.U32.AND P2, PT, R30, R23, PT ;  /* 0x000000171e00720c */ /* 0x000fe20003f46070 */
[----:B------:R-:W-:Y:S01]  /*2060*/  IMAD.MOV.U32 R30, RZ, RZ, 0x7f800000 ;  /* 0x7f800000ff1e7424 */ /* 0x000fe200078e00ff */
[----:B------:R-:W-:Y:S02]  /*2070*/  ISETP.GE.U32.AND P5, PT, R38, R21, PT ;  /* 0x000000152600720c */ /* 0x000fe40003fa6070 */
[----:B------:R-:W-:-:S09]  /*2080*/  LEA.HI.SX32 R21, R3, 0x1, 0x1 ;  /* 0x0000000103157811 */ /* 0x000fd200078f0aff */
[----:B------:R-:W-:Y:S01]  /*2090*/  @P2 VIADD R26, R26, 0x1 ;  /* 0x000000011a1a2836 */ /* 0x000fe20000000000 */
[----:B------:R-:W-:Y:S02]  /*20a0*/  ISETP.GE.AND P2, PT, R22, RZ, PT ;  /* 0x000000ff1600720c */ /* 0x000fe40003f46270 */
[----:B------:R-:W-:Y:S01]  /*20b0*/  @P5 IADD3 R20, R20, 0x1, RZ ;  /* 0x0000000114145810 */ /* 0x000fe20007ffe0ff */
[----:B0-----:R-:W-:Y:S01]  /*20c0*/  FADD.FTZ R27, R24, R27 ;  /* 0x0000001b181b7221 */ /* 0x001fe20000010000 */
[----:B------:R-:W-:Y:S01]  /*20d0*/  SHF.R.S32.HI R24, RZ, 0x1f, R2 ;  /* 0x0000001fff187819 */ /* 0x000fe20000011402 */
[----:B------:R-:W-:Y:S01]  /*20e0*/  @!P3 IMAD.MOV R26, RZ, RZ, -R26 ;  /* 0x000000ffff1ab224 */ /* 0x000fe200078e0a1a */
[----:B------:R-:W-:Y:S02]  /*20f0*/  ISETP.NE.AND P5, PT, R2, RZ, PT ;  /* 0x000000ff0200720c */ /* 0x000fe40003fa5270 */
[----:B------:R-:W-:Y:S01]  /*2100*/  FSETP.NE.FTZ.AND P1, PT, R27, RZ, PT ;  /* 0x000000ff1b00720b */ /* 0x000fe20003f35000 */
[----:B------:R-:W-:Y:S01]  /*2110*/  @!P0 IMAD.MOV R19, RZ, RZ, R24 ;  /* 0x000000ffff138224 */ /* 0x000fe200078e0218 */
[----:B------:R-:W-:-:S02]  /*2120*/  SHF.R.S32.HI R22, RZ, 0x1f, R3 ;  /* 0x0000001fff167819 */ /* 0x000fc40000011403 */
[----:B------:R-:W-:Y:S02]  /*2130*/  ISETP.NE.AND P0, PT, R17, RZ, PT ;  /* 0x000000ff1100720c */ /* 0x000fe40003f05270 */
[----:B------:R-:W-:Y:S01]  /*2140*/  ISETP.NE.AND P3, PT, RZ, UR4, PT ;  /* 0x00000004ff007c0c */ /* 0x000fe2000bf65270 */
[----:B------:R-:W-:Y:S01]  /*2150*/  @!P4 IMAD.MOV R21, RZ, RZ, R22 ;  /* 0x000000ffff15c224 */ /* 0x000fe200078e0216 */
[----:B-1----:R-:W-:Y:S02]  /*2160*/  LOP3.LUT P4, RZ, R8, 0xf, RZ, 0xc0, !PT ;  /* 0x0000000f08ff7812 */ /* 0x002fe4000788c0ff */
[----:B------:R-:W-:Y:S02]  /*2170*/  @!P2 IADD3 R20, -R20, RZ, RZ ;  /* 0x000000ff1414a210 */ /* 0x000fe40007ffe1ff */
[----:B------:R-:W-:Y:S01]  /*2180*/  ISETP.GT.OR P4, PT, R8, 0x7f, P4 ;  /* 0x0000007f0800780c */ /* 0x000fe20002784670 */
[----:B------:R-:W0:Y:S01]  /*2190*/  @P1 MUFU.LG2 R27, R27 ;  /* 0x0000001b001b1308 */ /* 0x000e220000000c00 */
[----:B------:R-:W-:-:S02]  /*21a0*/  @!P5 LOP3.LUT R26, RZ, R23, RZ, 0x33, !PT ;  /* 0x00000017ff1ad212 */ /* 0x000fc400078e33ff */
        /* <DEDUP_REMOVED lines=8> */
[----:B------:R-:W-:Y:S01]  /*2230*/  IMAD R6, R4, R21, RZ ;  /* 0x0000001504067224 */ /* 0x000fe200078e02ff */
[----:B------:R-:W-:Y:S01]  /*2240*/  SEL R8, R7, R23, P2 ;  /* 0x0000001707087207 */ /* 0x000fe20001000000 */
[----:B0-----:R-:W-:Y:S01]  /*2250*/  @P1 FFMA.FTZ R30, R27, 0.69314718246459960938, R18 ;  /* 0x3f3172181b1e1823 */ /* 0x001fe20000010012 */
        /* <DEDUP_REMOVED lines=37> */
[----:B------:R-:W-:Y:S05]  /*24b0*/  CALL.REL.NOINC `($__internal_1_$__cuda_sm20_div_s64) ;  /* 0x0000002400d87944 */ /* 0x000fea0003c00000 */
        /* <DEDUP_REMOVED lines=10> */
.L_x_64:
        /* <DEDUP_REMOVED lines=22> */
.L_x_65:
[----:B------:R-:W-:Y:S05]  /*26c0*/  BSYNC B0 ;  /* 0x0000000000007941 */ /* 0x000fea0003800000 */
.L_x_63:
[----:B------:R-:W-:Y:S01]  /*26d0*/  LOP3.LUT R19, R17, R0, RZ, 0xfc, !PT ;  /* 0x0000000011137212 */ /* 0x000fe200078efcff */
[----:B------:R-:W-:Y:S03]  /*26e0*/  BSSY B0, `(.L_x_66) ;  /* 0x0000028000007945 */ /* 0x000fe60003800000 */
[----:B------:R-:W-:-:S13]  /*26f0*/  ISETP.NE.U32.AND P0, PT, R19, RZ, PT ;  /* 0x000000ff1300720c */ /* 0x000fda0003f05070 */
[----:B------:R-:W-:Y:S05]  /*2700*/  @!P0 BRA `(.L_x_67) ;  /* 0x00000000003c8947 */ /* 0x000fea0003800000 */
[----:B------:R-:W-:Y:S01]  /*2710*/  IMAD.MOV.U32 R26, RZ, RZ, R25 ;  /* 0x000000ffff1a7224 */ /* 0x000fe200078e0019 */
[----:B------:R-:W-:Y:S02]  /*2720*/  MOV R23, R0 ;  /* 0x0000000000177202 */ /* 0x000fe40000000f00 */
[----:B------:R-:W-:Y:S02]  /*2730*/  MOV R24, 0x2750 ;  /* 0x0000275000187802 */ /* 0x000fe40000000f00 */
[----:B------:R-:W-:Y:S05]  /*2740*/  CALL.REL.NOINC `($__internal_1_$__cuda_sm20_div_s64) ;  /* 0x0000002400347944 */ /* 0x000fea0003c00000 */
[----:B------:R-:W-:Y:S01]  /*2750*/  IADD3 R19, P0, RZ, -R20, RZ ;  /* 0x80000014ff137210 */ /* 0x000fe20007f1e0ff */
[----:B------:R-:W-:Y:S01]  /*2760*/  IMAD.MOV.U32 R43, RZ, RZ, R21 ;  /* 0x000000ffff2b7224 */ /* 0x000fe200078e0015 */
[----:B------:R-:W-:Y:S02]  /*2770*/  MOV R38, R18 ;  /* 0x0000001200267202 */ /* 0x000fe40000000f00 */
[----:B------:R-:W-:Y:S02]  /*2780*/  IADD3.X R22, RZ, ~R21, RZ, P0, !PT ;  /* 0x80000015ff167210 */ /* 0x000fe400007fe4ff */
[----:B------:R-:W-:Y:S02]  /*2790*/  MOV R39, R17 ;  /* 0x0000001100277202 */ /* 0x000fe40000000f00 */
[----:B------:R-:W-:Y:S01]  /*27a0*/  MOV R42, R20 ;  /* 0x00000014002a7202 */ /* 0x000fe20000000f00 */
[----:B------:R-:W-:Y:S02]  /*27b0*/  IMAD R22, R22, R25, RZ ;  /* 0x0000001916167224 */ /* 0x000fe400078e02ff */
[----:B------:R-:W-:-:S04]  /*27c0*/  IMAD.WIDE.U32 R38, R25, R19, R38 ;  /* 0x0000001319267225 */ /* 0x000fc800078e0026 */
[----:B------:R-:W-:-:S04]  /*27d0*/  IMAD R0, R0, R19, R22 ;  /* 0x0000001300007224 */ /* 0x000fc800078e0216 */
[----:B------:R-:W-:Y:S01]  /*27e0*/  IMAD.IADD R0, R39, 0x1, R0 ;  /* 0x0000000127007824 */ /* 0x000fe200078e0200 */
[----:B------:R-:W-:Y:S05]  /*27f0*/  BRA `(.L_x_68) ;  /* 0x0000000000587947 */ /* 0x000fea0003800000 */
.L_x_67:
        /* <DEDUP_REMOVED lines=22> */
.L_x_68:
[----:B------:R-:W-:Y:S05]  /*2960*/  BSYNC B0 ;  /* 0x0000000000007941 */ /* 0x000fea0003800000 */
.L_x_66:
        /* <DEDUP_REMOVED lines=11> */
[----:B------:R-:W-:Y:S05]  /*2a20*/  CALL.REL.NOINC `($__internal_1_$__cuda_sm20_div_s64) ;  /* 0x00000020007c7944 */ /* 0x000fea0003c00000 */
[----:B------:R-:W-:-:S04]  /*2a30*/  IADD3 R17, P0, RZ, -R20, RZ ;  /* 0x80000014ff117210 */ /* 0x000fc80007f1e0ff */
[----:B------:R-:W-:Y:S01]  /*2a40*/  IADD3.X R18, RZ, ~R21, RZ, P0, !PT ;  /* 0x80000015ff127210 */ /* 0x000fe200007fe4ff */
[----:B------:R-:W-:-:S04]  /*2a50*/  IMAD.WIDE.U32 R42, R5, R17, R42 ;  /* 0x00000011052a7225 */ /* 0x000fc800078e002a */
[----:B------:R-:W-:-:S04]  /*2a60*/  IMAD R18, R18, R5, RZ ;  /* 0x0000000512127224 */ /* 0x000fc800078e02ff */
[----:B------:R-:W-:-:S05]  /*2a70*/  IMAD R4, R4, R17, R18 ;  /* 0x0000001104047224 */ /* 0x000fca00078e0212 */
[----:B------:R-:W-:Y:S01]  /*2a80*/  IADD3 R4, R43, R4, RZ ;  /* 0x000000042b047210 */ /* 0x000fe20007ffe0ff */
[----:B------:R-:W-:Y:S05]  /*2a90*/  BRA `(.L_x_71) ;  /* 0x0000000000587947 */ /* 0x000fea0003800000 */
.L_x_70:
        /* <DEDUP_REMOVED lines=22> */
.L_x_71:
[----:B------:R-:W-:Y:S05]  /*2c00*/  BSYNC B0 ;  /* 0x0000000000007941 */ /* 0x000fea0003800000 */
.L_x_69:
[-C--:B------:R-:W-:Y:S01]  /*2c10*/  IMAD R5, R41, R16.reuse, RZ ;  /* 0x0000001029057224 */ /* 0x080fe200078e02ff */
[----:B------:R-:W-:Y:S01]  /*2c20*/  SHF.R.S32.HI R17, RZ, 0x1f, R25 ;  /* 0x0000001fff117819 */ /* 0x000fe20000011419 */
[C---:B------:R-:W-:Y:S01]  /*2c30*/  IMAD.WIDE.U32 R46, R40.reuse, R16, RZ ;  /* 0x00000010282e7225 */ /* 0x040fe200078e00ff */
[----:B------:R-:W-:Y:S01]  /*2c40*/  ULDC.U8 UR10, c[0x0][0x3d9] ;  /* 0x0000f640000a7ab9 */ /* 0x000fe20000000000 */
[----:B------:R-:W-:Y:S01]  /*2c50*/  ULDC.64 UR4, c[0x0][0x2c0] ;  /* 0x0000b00000047ab9 */ /* 0x000fe20000000a00 */
[----:B------:R-:W-:Y:S01]  /*2c60*/  UISETP.NE.AND UP0, UPT, UR10, URZ, UPT ;  /* 0x0000003f0a00728c */ /* 0x000fe2000bf05270 */
[----:B------:R-:W-:Y:S01]  /*2c70*/  IMAD R5, R40, R14, R5 ;  /* 0x0000000e28057224 */ /* 0x000fe200078e0205 */
[----:B------:R-:W-:Y:S01]  /*2c80*/  UIMAD UR4, UR4, UR5, URZ ;  /* 0x00000005040472a4 */ /* 0x000fe2000f8e023f */
[----:B------:R-:W-:Y:S01]  /*2c90*/  IMAD R0, R0, R25, RZ ;  /* 0x0000001900007224 */ /* 0x000fe200078e02ff */
[----:B------:R-:W-:Y:S01]  /*2ca0*/  USEL UR5, UR5, 0x1, !UP0 ;  /* 0x0000000105057887 */ /* 0x000fe2000c000000 */
[----:B------:R-:W-:Y:S01]  /*2cb0*/  BSSY B0, `(.L_x_72) ;  /* 0x0000040000007945 */ /* 0x000fe20003800000 */
[----:B------:R-:W-:Y:S01]  /*2cc0*/  IADD3 R18, R47, R5, RZ ;  /* 0x000000052f127210 */ /* 0x000fe20007ffe0ff */
[----:B------:R-:W-:Y:S01]  /*2cd0*/  IMAD R17, R17, R38, R0 ;  /* 0x0000002611117224 */ /* 0x000fe200078e0200 */
[----:B------:R-:W-:Y:S01]  /*2ce0*/  USHF.R.S32.HI UR11, URZ, 0x1f, UR4 ;  /* 0x0000001f3f0b7899 */ /* 0x000fe20008011404 */
[----:B------:R-:W-:Y:S01]  /*2cf0*/  IMAD R19, R4, UR4, RZ ;  /* 0x0000000404137c24 */ /* 0x000fe2000f8e02ff */
[----:B------:R-:W-:Y:S01]  /*2d00*/  USHF.R.S32.HI UR10, URZ, 0x1f, UR5 ;  /* 0x0000001f3f0a7899 */ /* 0x000fe20008011405 */
[----:B------:R-:W-:-:S02]  /*2d10*/  IMAD R23, R18, R13, RZ ;  /* 0x0000000d12177224 */ /* 0x000fc400078e02ff */
[----:B------:R-:W-:Y:S02]  /*2d20*/  IMAD R5, R21, UR5, RZ ;  /* 0x0000000515057c24 */ /* 0x000fe4000f8e02ff */
[----:B------:R-:W-:Y:S02]  /*2d30*/  IMAD R23, R12, R46, R23 ;  /* 0x0000002e0c177224 */ /* 0x000fe400078e0217 */
[----:B------:R-:W-:-:S04]  /*2d40*/  IMAD.WIDE.U32 R46, R46, R13, RZ ;  /* 0x0000000d2e2e7225 */ /* 0x000fc800078e00ff */
[----:B------:R-:W-:Y:S01]  /*2d50*/  IMAD R19, R42, UR11, R19 ;  /* 0x0000000b2a137c24 */ /* 0x000fe2000f8e0213 */
[----:B------:R-:W-:Y:S01]  /*2d60*/  IADD3 R23, R47, R23, RZ ;  /* 0x000000172f177210 */ /* 0x000fe20007ffe0ff */
[----:B------:R-:W-:-:S03]  /*2d70*/  IMAD.WIDE.U32 R38, R38, R25, RZ ;  /* 0x0000001926267225 */ /* 0x000fc600078e00ff */
[----:B------:R-:W-:Y:S01]  /*2d80*/  LOP3.LUT R0, R49, R23, RZ, 0xfc, !PT ;  /* 0x0000001731007212 */ /* 0x000fe200078efcff */
[----:B------:R-:W-:-:S03]  /*2d90*/  IMAD.WIDE.U32 R42, R42, UR4, RZ ;  /* 0x000000042a2a7c25 */ /* 0x000fc6000f8e00ff */
[----:B------:R-:W-:Y:S01]  /*2da0*/  ISETP.NE.U32.AND P0, PT, R0, RZ, PT ;  /* 0x000000ff0000720c */ /* 0x000fe20003f05070 */
[C---:B------:R-:W-:Y:S01]  /*2db0*/  IMAD R5, R20.reuse, UR10, R5 ;  /* 0x0000000a14057c24 */ /* 0x040fe2000f8e0205 */
[----:B------:R-:W-:Y:S01]  /*2dc0*/  IADD3 R0, R39, R17, RZ ;  /* 0x0000001127007210 */ /* 0x000fe20007ffe0ff */
[----:B------:R-:W-:Y:S01]  /*2dd0*/  IMAD.WIDE.U32 R40, R20, UR5, RZ ;  /* 0x0000000514287c25 */ /* 0x000fe2000f8e00ff */
[----:B------:R-:W-:-:S03]  /*2de0*/  IADD3 R4, R43, R19, RZ ;  /* 0x000000132b047210 */ /* 0x000fc60007ffe0ff */
        /* <DEDUP_REMOVED lines=8> */
[----:B------:R-:W-:Y:S05]  /*2e70*/  CALL.REL.NOINC `($__internal_1_$__cuda_sm20_div_s64) ;  /* 0x0000001c00687944 */ /* 0x000fea0003c00000 */
[----:B------:R-:W-:Y:S01]  /*2e80*/  IADD3 R18, P0, RZ, -R20, RZ ;  /* 0x80000014ff127210 */ /* 0x000fe20007f1e0ff */
[----:B------:R-:W-:Y:S01]  /*2e90*/  IMAD.MOV.U32 R27, RZ, RZ, R49 ;  /* 0x000000ffff1b7224 */ /* 0x000fe200078e0031 */
[----:B------:R-:W-:Y:S02]  /*2ea0*/  MOV R26, R48 ;  /* 0x00000030001a7202 */ /* 0x000fe40000000f00 */
[----:B------:R-:W-:-:S05]  /*2eb0*/  IADD3.X R17, RZ, ~R21, RZ, P0, !PT ;  /* 0x80000015ff117210 */ /* 0x000fca00007fe4ff */
[-C--:B------:R-:W-:Y:S02]  /*2ec0*/  IMAD R17, R17, R46.reuse, RZ ;  /* 0x0000002e11117224 */ /* 0x080fe400078e02ff */
[----:B------:R-:W-:-:S04]  /*2ed0*/  IMAD.WIDE.U32 R46, R18, R46, R26 ;  /* 0x0000002e122e7225 */ /* 0x000fc800078e001a */
[----:B------:R-:W-:Y:S01]  /*2ee0*/  IMAD R17, R23, R18, R17 ;  /* 0x0000001217117224 */ /* 0x000fe200078e0211 */
[----:B------:R-:W-:Y:S02]  /*2ef0*/  MOV R18, R46 ;  /* 0x0000002e00127202 */ /* 0x000fe40000000f00 */
[----:B------:R-:W-:Y:S01]  /*2f00*/  MOV R46, R20 ;  /* 0x00000014002e7202 */ /* 0x000fe20000000f00 */
[----:B------:R-:W-:Y:S01]  /*2f10*/  IMAD.IADD R17, R47, 0x1, R17 ;  /* 0x000000012f117824 */ /* 0x000fe200078e0211 */
[----:B------:R-:W-:Y:S01]  /*2f20*/  MOV R47, R21 ;  /* 0x00000015002f7202 */ /* 0x000fe20000000f00 */
[----:B------:R-:W-:Y:S05]  /*2f30*/  BRA `(.L_x_74) ;  /* 0x00000000005c7947 */ /* 0x000fea0003800000 */
.L_x_73:
        /* <DEDUP_REMOVED lines=23> */
.L_x_74:
[----:B------:R-:W-:Y:S05]  /*30b0*/  BSYNC B0 ;  /* 0x0000000000007941 */ /* 0x000fea0003800000 */
.L_x_72:
        /* <DEDUP_REMOVED lines=19> */
.L_x_76:
[----:B------:R-:W0:Y:S01]  /*31f0*/  I2F.U32.RP R20, R16 ;  /* 0x0000001000147306 */ /* 0x000e220000209000 */
[----:B------:R-:W-:Y:S01]  /*3200*/  HFMA2.MMA R22, -RZ, RZ, 0, 0 ;  /* 0x00000000ff167435 */ /* 0x000fe200000001ff */
[----:B------:R-:W-:Y:S01]  /*3210*/  ISETP.NE.U32.AND P0, PT, R16, RZ, PT ;  /* 0x000000ff1000720c */ /* 0x000fe20003f05070 */
[----:B------:R-:W-:-:S05]  /*3220*/  HFMA2.MMA R49, -RZ, RZ, 0, 0 ;  /* 0x00000000ff317435 */ /* 0x000fca00000001ff */
[----:B0-----:R-:W0:Y:S02]  /*3230*/  MUFU.RCP R19, R20 ;  /* 0x0000001400137308 */ /* 0x001e240000001000 */
[----:B0-----:R-:W-:-:S06]  /*3240*/  IADD3 R19, R19, 0xffffffe, RZ ;  /* 0x0ffffffe13137810 */ /* 0x001fcc0007ffe0ff */
[----:B------:R-:W0:Y:S02]  /*3250*/  F2I.FTZ.U32.TRUNC.NTZ R23, R19 ;  /* 0x0000001300177305 */ /* 0x000e24000021f000 */
[----:B0-----:R-:W-:-:S04]  /*3260*/  IMAD.MOV R14, RZ, RZ, -R23 ;  /* 0x000000ffff0e7224 */ /* 0x001fc800078e0a17 */
[----:B------:R-:W-:-:S04]  /*3270*/  IMAD R14, R14, R16, RZ ;  /* 0x000000100e0e7224 */ /* 0x000fc800078e02ff */
[----:B------:R-:W-:Y:S01]  /*3280*/  IMAD.HI.U32 R17, R23, R14, R22 ;  /* 0x0000000e17117227 */ /* 0x000fe200078e0016 */
[----:B------:R-:W-:-:S05]  /*3290*/  MOV R14, RZ ;  /* 0x000000ff000e7202 */ /* 0x000fca0000000f00 */
        /* <DEDUP_REMOVED lines=11> */
.L_x_77:
[----:B------:R-:W-:Y:S05]  /*3350*/  BSYNC B0 ;  /* 0x0000000000007941 */ /* 0x000fea0003800000 */
.L_x_75:
        /* <DEDUP_REMOVED lines=10> */
[----:B------:R-:W-:Y:S02]  /*3400*/  IADD3 R17, P0, RZ, -R20, RZ ;  /* 0x80000014ff117210 */ /* 0x000fe40007f1e0ff */
[----:B------:R-:W-:Y:S02]  /*3410*/  MOV R54, R48 ;  /* 0x0000003000367202 */ /* 0x000fe40000000f00 */
[----:B------:R-:W-:Y:S02]  /*3420*/  IADD3.X R18, RZ, ~R21, RZ, P0, !PT ;  /* 0x80000015ff127210 */ /* 0x000fe400007fe4ff */
[----:B------:R-:W-:-:S03]  /*3430*/  MOV R55, R49 ;  /* 0x0000003100377202 */ /* 0x000fc60000000f00 */
[----:B------:R-:W-:Y:S02]  /*3440*/  IMAD R18, R18, R13, RZ ;  /* 0x0000000d12127224 */ /* 0x000fe400078e02ff */
[----:B------:R-:W-:-:S04]  /*3450*/  IMAD.WIDE.U32 R54, R13, R17, R54 ;  /* 0x000000110d367225 */ /* 0x000fc800078e0036 */
[----:B------:R-:W-:-:S05]  /*3460*/  IMAD R12, R12, R17, R18 ;  /* 0x000000110c0c7224 */ /* 0x000fca00078e0212 */
[----:B------:R-:W-:Y:S01]  /*3470*/  IADD3 R12, R55, R12, RZ ;  /* 0x0000000c370c7210 */ /* 0x000fe20007ffe0ff */
[----:B------:R-:W-:Y:S05]  /*3480*/  BRA `(.L_x_80) ;  /* 0x00000000005c7947 */ /* 0x000fea0003800000 */
.L_x_79:
        /* <DEDUP_REMOVED lines=23> */
.L_x_80:
[----:B------:R-:W-:Y:S05]  /*3600*/  BSYNC B0 ;  /* 0x0000000000007941 */ /* 0x000fea0003800000 */
.L_x_78:
[----:B------:R-:W-:Y:S01]  /*3610*/  SHF.R.S32.HI R18, RZ, 0x1f, R6 ;  /* 0x0000001fff127819 */ /* 0x000fe20000011406 */
[-C--:B------:R-:W-:Y:S01]  /*3620*/  IMAD R13, R21, R6.reuse, RZ ;  /* 0x00000006150d7224 */ /* 0x080fe200078e02ff */
[----:B------:R-:W-:Y:S01]  /*3630*/  ULDC UR4, c[0x0][0x2c4] ;  /* 0x0000b10000047ab9 */ /* 0x000fe20000000800 */
[----:B------:R-:W-:Y:S01]  /*3640*/  IMAD.WIDE.U32 R48, R20, R6, RZ ;  /* 0x0000000614307225 */ /* 0x000fe200078e00ff */
[----:B------:R-:W-:Y:S01]  /*3650*/  LOP3.LUT R6, R47, R10, RZ, 0xfc, !PT ;  /* 0x0000000a2f067212 */ /* 0x000fe200078efcff */
[----:B------:R-:W-:Y:S01]  /*3660*/  BSSY B0, `(.L_x_81) ;  /* 0x0000039000007945 */ /* 0x000fe20003800000 */
[----:B------:R-:W-:Y:S01]  /*3670*/  SHF.R.S32.HI R17, RZ, 0x1f, R3 ;  /* 0x0000001fff117819 */ /* 0x000fe20000011403 */
[----:B------:R-:W-:Y:S01]  /*3680*/  IMAD R57, R25, UR4, RZ ;  /* 0x0000000419397c24 */ /* 0x000fe2000f8e02ff */
[----:B------:R-:W-:Y:S01]  /*3690*/  ISETP.NE.U32.AND P0, PT, R6, RZ, PT ;  /* 0x000000ff0600720c */ /* 0x000fe20003f05070 */
[----:B------:R-:W-:Y:S02]  /*36a0*/  IMAD R12, R12, R3, RZ ;  /* 0x000000030c0c7224 */ /* 0x000fe400078e02ff */
[----:B------:R-:W-:Y:S01]  /*36b0*/  IMAD R14, R14, R57, RZ ;  /* 0x000000390e0e7224 */ /* 0x000fe200078e02ff */
[----:B------:R-:W-:Y:S01]  /*36c0*/  SHF.R.S32.HI R19, RZ, 0x1f, R57 ;  /* 0x0000001fff137819 */ /* 0x000fe20000011439 */
[----:B------:R-:W-:-:S02]  /*36d0*/  IMAD R17, R17, R54, R12 ;  /* 0x0000003611117224 */ /* 0x000fc400078e020c */
[----:B------:R-:W-:-:S04]  /*36e0*/  IMAD.WIDE.U32 R54, R54, R3, RZ ;  /* 0x0000000336367225 */ /* 0x000fc800078e00ff */
[----:B------:R-:W-:Y:S01]  /*36f0*/  IMAD R13, R18, R20, R13 ;  /* 0x00000014120d7224 */ /* 0x000fe200078e020d */
[----:B------:R-:W-:Y:S01]  /*3700*/  IADD3 R12, R55, R17, RZ ;  /* 0x00000011370c7210 */ /* 0x000fe20007ffe0ff */
[----:B------:R-:W-:Y:S02]  /*3710*/  IMAD R3, R19, R16, R14 ;  /* 0x0000001013037224 */ /* 0x000fe400078e020e */
[----:B------:R-:W-:Y:S01]  /*3720*/  IMAD.WIDE.U32 R56, R16, R57, RZ ;  /* 0x0000003910387225 */ /* 0x000fe200078e00ff */
[----:B------:R-:W-:-:S04]  /*3730*/  IADD3 R6, R49, R13, RZ ;  /* 0x0000000d31067210 */ /* 0x000fc80007ffe0ff */
[----:B------:R-:W-:Y:S01]  /*3740*/  IADD3 R3, R57, R3, RZ ;  /* 0x0000000339037210 */ /* 0x000fe20007ffe0ff */
[----:B------:R-:W-:Y:S06]  /*3750*/  @!P0 BRA `(.L_x_82) ;  /* 0x0000000000488947 */ /* 0x000fec0003800000 */
[----:B------:R-:W-:Y:S01]  /*3760*/  IMAD.MOV.U32 R18, RZ, RZ, R46 ;  /* 0x000000ffff127224 */ /* 0x000fe200078e002e */
[----:B------:R-:W-:Y:S01]  /*3770*/  MOV R26, R11 ;  /* 0x0000000b001a7202 */ /* 0x000fe20000000f00 */
        /* <DEDUP_REMOVED lines=8> */
[----:B------:R-:W-:Y:S01]  /*3800*/  MOV R46, R20 ;  /* 0x00000014002e7202 */ /* 0x000fe20000000f00 */
[----:B------:R-:W-:Y:S01]  /*3810*/  IMAD.WIDE.U32 R16, R11, R13, R16 ;  /* 0x0000000d0b107225 */ /* 0x000fe200078e0010 */
[----:B------:R-:W-:-:S03]  /*3820*/  MOV R47, R21 ;  /* 0x00000015002f7202 */ /* 0x000fc60000000f00 */
[----:B------:R-:W-:-:S04]  /*3830*/  IMAD R14, R14, R11, RZ ;  /* 0x0000000b0e0e7224 */ /* 0x000fc800078e02ff */
[----:B------:R-:W-:Y:S01]  /*3840*/  IMAD R10, R10, R13, R14 ;  /* 0x0000000d0a0a7224 */ /* 0x000fe200078e020e */
[----:B------:R-:W-:-:S03]  /*3850*/  MOV R14, R16 ;  /* 0x00000010000e7202 */ /* 0x000fc60000000f00 */
[----:B------:R-:W-:Y:S01]  /*3860*/  IMAD.IADD R10, R17, 0x1, R10 ;  /* 0x00000001110a7824 */ /* 0x000fe200078e020a */
[----:B------:R-:W-:Y:S05]  /*3870*/  BRA `(.L_x_83) ;  /* 0x00000000005c7947 */ /* 0x000fea0003800000 */
.L_x_82:
        /* <DEDUP_REMOVED lines=23> */
.L_x_83:
[----:B------:R-:W-:Y:S05]  /*39f0*/  BSYNC B0 ;  /* 0x0000000000007941 */ /* 0x000fea0003800000 */
.L_x_81:
        /* <DEDUP_REMOVED lines=25> */
[----:B------:R-:W-:Y:S01]  /*3b90*/  IMAD R10, R8, R13, R10 ;  /* 0x0000000d080a7224 */ /* 0x000fe200078e020a */
[----:B------:R-:W-:-:S04]  /*3ba0*/  MOV R8, R16 ;  /* 0x0000001000087202 */ /* 0x000fc80000000f00 */
[----:B------:R-:W-:Y:S01]  /*3bb0*/  IADD3 R13, R17, R10, RZ ;  /* 0x0000000a110d7210 */ /* 0x000fe20007ffe0ff */
[----:B------:R-:W-:Y:S05]  /*3bc0*/  BRA `(.L_x_86) ;  /* 0x00000000005c7947 */ /* 0x000fea0003800000 */
.L_x_85:
        /* <DEDUP_REMOVED lines=10> */
[----:B------:R-:W-:-:S04]  /*3c70*/  IMAD.HI.U32 R10, R13, R46, RZ ;  /* 0x0000002e0d0a7227 */ /* 0x000fc800078e00ff */
[----:B------:R-:W-:Y:S01]  /*3c80*/  IMAD.MOV.U32 R13, RZ, RZ, RZ ;  /* 0x000000ffff0d7224 */ /* 0x000fe200078e00ff */
        /* <DEDUP_REMOVED lines=11> */
.L_x_86:
[----:B------:R-:W-:Y:S05]  /*3d40*/  BSYNC B0 ;  /* 0x0000000000007941 */ /* 0x000fea0003800000 */
.L_x_84:
[----:B------:R-:W-:Y:S01]  /*3d50*/  IADD3 R39, P1, P0, R42, R40, R38 ;  /* 0x000000282a277210 */ /* 0x000fe2000783e026 */
[----:B------:R-:W-:Y:S01]  /*3d60*/  IMAD R13, R13, R2, RZ ;  /* 0x000000020d0d7224 */ /* 0x000fe200078e02ff */
[----:B------:R-:W-:Y:S02]  /*3d70*/  ULDC.64 UR4, c[0x0][0x2b0] ;  /* 0x0000ac0000047ab9 */ /* 0x000fe40000000a00 */
[----:B------:R-:W-:Y:S02]  /*3d80*/  IADD3 R39, P3, P2, R48, R39, R56 ;  /* 0x0000002730277210 */ /* 0x000fe40007a7e038 */
[----:B------:R-:W-:Y:S02]  /*3d90*/  IADD3.X R0, R4, R5, R0, P1, P0 ;  /* 0x0000000504007210 */ /* 0x000fe40000fe0400 */
[----:B------:R-:W-:Y:S02]  /*3da0*/  IADD3 R54, P1, P0, R58, R39, R54 ;  /* 0x000000273a367210 */ /* 0x000fe4000783e036 */
[----:B------:R-:W-:Y:S01]  /*3db0*/  IADD3.X R0, R6, R0, R3, P3, P2 ;  /* 0x0000000006007210 */ /* 0x000fe20001fe4403 */
[----:B------:R-:W-:Y:S01]  /*3dc0*/  IMAD R3, R21, R7, RZ ;  /* 0x0000000715037224 */ /* 0x000fe200078e02ff */
[----:B------:R-:W-:-:S02]  /*3dd0*/  SHF.R.S32.HI R4, RZ, 0x1f, R7 ;  /* 0x0000001fff047819 */ /* 0x000fc40000011407 */
[----:B------:R-:W-:Y:S02]  /*3de0*/  IADD3.X R55, R11, R0, R12, P1, P0 ;  /* 0x000000000b377210 */ /* 0x000fe40000fe040c */
[----:B------:R-:W-:Y:S01]  /*3df0*/  SHF.R.S32.HI R0, RZ, 0x1f, R2 ;  /* 0x0000001fff007819 */ /* 0x000fe20000011402 */
[-C--:B------:R-:W-:Y:S02]  /*3e00*/  IMAD R3, R4, R20.reuse, R3 ;  /* 0x0000001404037224 */ /* 0x080fe400078e0203 */
        /* <DEDUP_REMOVED lines=9> */
.L_x_62:
[----:B------:R-:W-:Y:S02]  /*3ea0*/  ULDC.64 UR4, c[0x0][0x2b0] ;  /* 0x0000ac0000047ab9 */ /* 0x000fe40000000a00 */
[----:B------:R-:W-:-:S04]  /*3eb0*/  LEA R2, P0, R38, UR4, 0x2 ;  /* 0x0000000426027c11 */ /* 0x000fc8000f8010ff */
[----:B------:R-:W-:-:S05]  /*3ec0*/  LEA.HI.X R3, R38, UR5, R39, 0x2, P0 ;  /* 0x0000000526037c11 */ /* 0x000fca00080f1427 */
[----:B------:R0:W-:Y:S04]  /*3ed0*/  STG.E desc[UR8][R2.64], R30 ;  /* 0x0000001e02007986 */ /* 0x0001e8000c101908 */
.L_x_61:
[----:B------:R-:W-:Y:S05]  /*3ee0*/  BSYNC B1 ;  /* 0x0000000000017941 */ /* 0x000fea0003800000 */
.L_x_60:
[----:B0-----:R-:W0:Y:S01]  /*3ef0*/  LDC R3, c[0x0][0x3c4] ;  /* 0x0000f100ff037b82 */ /* 0x001e220000000800 */
[----:B------:R-:W-:Y:S01]  /*3f00*/  VIADD R0, R36, 0x10 ;  /* 0x0000001024007836 */ /* 0x000fe20000000000 */
[----:B------:R-:W-:Y:S01]  /*3f10*/  HFMA2.MMA R13, -RZ, RZ, 0, 0 ;  /* 0x00000000ff0d7435 */ /* 0x000fe200000001ff */
[----:B------:R-:W-:Y:S02]  /*3f20*/  CS2R R10, SRZ ;  /* 0x00000000000a7805 */ /* 0x000fe4000001ff00 */
[----:B------:R-:W-:Y:S02]  /*3f30*/  CS2R R8, SRZ ;  /* 0x0000000000087805 */ /* 0x000fe4000001ff00 */
[-C--:B0-----:R-:W-:Y:S01]  /*3f40*/  ISETP.GE.OR P1, PT, R0, R3.reuse, P6 ;  /* 0x000000030000720c */ /* 0x081fe20003726670 */
[C---:B------:R-:W-:Y:S01]  /*3f50*/  VIADD R0, R36.reuse, 0x20 ;  /* 0x0000002024007836 */ /* 0x040fe20000000000 */
[----:B------:R-:W-:-:S04]  /*3f60*/  ISETP.GE.OR P2, PT, R36, R3, P6 ;  /* 0x000000032400720c */ /* 0x000fc80003746670 */
[----:B------:R-:W-:Y:S02]  /*3f70*/  ISETP.GE.OR P0, PT, R0, R3, P6 ;  /* 0x000000030000720c */ /* 0x000fe40003706670 */
[C---:B------:R-:W-:Y:S01]  /*3f80*/  IADD3 R0, R36.reuse, 0x30, RZ ;  /* 0x0000003024007810 */ /* 0x040fe20007ffe0ff */
[----:B------:R-:W-:-:S03]  /*3f90*/  IMAD.SHL.U32 R36, R36, 0x4, RZ ;  /* 0x0000000424247824 */ /* 0x000fc600078e00ff */
[----:B------:R-:W-:Y:S01]  /*3fa0*/  ISETP.GE.OR P6, PT, R0, R3, P6 ;  /* 0x000000030000720c */ /* 0x000fe200037c6670 */
[C---:B------:R-:W-:Y:S01]  /*3fb0*/  @!P1 FADD.FTZ R32, -R30.reuse, R32 ;  /* 0x000000201e209221 */ /* 0x040fe20000010100 */
[----:B------:R-:W-:Y:S02]  /*3fc0*/  IMAD.MOV.U32 R0, RZ, RZ, RZ ;  /* 0x000000ffff007224 */ /* 0x000fe400078e00ff */
[----:B------:R-:W-:Y:S01]  /*3fd0*/  @!P2 FADD.FTZ R35, -R30, R35 ;  /* 0x000000231e23a221 */ /* 0x000fe20000010100 */
[----:B------:R-:W-:Y:S02]  /*3fe0*/  VIADD R29, R36, 0x80 ;  /* 0x00000080241d7836 */ /* 0x000fe40000000000 */
[----:B------:R-:W-:Y:S01]  /*3ff0*/  @!P1 FMUL.FTZ R32, R32, 1.4426950216293334961 ;  /* 0x3fb8aa3b20209820 */ /* 0x000fe20000410000 */
[C---:B------:R-:W-:Y:S01]  /*4000*/  @!P0 FADD.FTZ R31, -R30.reuse, R31 ;  /* 0x0000001f1e1f8221 */ /* 0x040fe20000010100 */
[----:B------:R-:W-:Y:S02]  /*4010*/  @!P2 FMUL.FTZ R35, R35, 1.4426950216293334961 ;  /* 0x3fb8aa3b2323a820 */ /* 0x000fe40000410000 */
[----:B-1----:R-:W0:Y:S01]  /*4020*/  @!P1 MUFU.EX2 R5, R32 ;  /* 0x0000002000059308 */ /* 0x002e220000000800 */
[----:B------:R-:W-:Y:S01]  /*4030*/  @!P0 FMUL.FTZ R31, R31, 1.4426950216293334961 ;  /* 0x3fb8aa3b1f1f8820 */ /* 0x000fe20000410000 */
[----:B------:R-:W-:-:S06]  /*4040*/  @!P6 FADD.FTZ R30, -R30, R33 ;  /* 0x000000211e1ee221 */ /* 0x000fcc0000010100 */
[----:B------:R-:W1:Y:S01]  /*4050*/  @!P0 MUFU.EX2 R31, R31 ;  /* 0x0000001f001f8308 */ /* 0x000e620000000800 */
[----:B------:R-:W-:Y:S01]  /*4060*/  @!P6 FMUL.FTZ R7, R30, 1.4426950216293334961 ;  /* 0x3fb8aa3b1e07e820 */ /* 0x000fe20000410000 */
[----:B------:R-:W-:-:S06]  /*4070*/  IADD3 R30, R36, 0x40, RZ ;  /* 0x00000040241e7810 */ /* 0x000fcc0007ffe0ff */
[----:B------:R-:W2:Y:S01]  /*4080*/  @!P2 MUFU.EX2 R35, R35 ;  /* 0x000000230023a308 */ /* 0x000ea20000000800 */
[----:B0-----:R0:W-:Y:S07]  /*4090*/  @!P1 STS [R34+0x240], R5 ;  /* 0x0002400522009388 */ /* 0x0011ee0000000800 */
[----:B------:R-:W3:Y:S01]  /*40a0*/  @!P6 MUFU.EX2 R7, R7 ;  /* 0x000000070007e308 */ /* 0x000ee20000000800 */
[----:B-1----:R-:W-:Y:S01]  /*40b0*/  @!P0 STS [R34+0x480], R31 ;  /* 0x0004801f22008388 */ /* 0x002fe20000000800 */
[----:B------:R-:W-:-:S02]  /*40c0*/  ISETP.GE.AND P0, PT, R3, 0x1, PT ;  /* 0x000000010300780c */ /* 0x000fc40003f06270 */
[----:B------:R-:W-:Y:S01]  /*40d0*/  CS2R R2, SRZ ;  /* 0x0000000000027805 */ /* 0x000fe2000001ff00 */
[----:B--2---:R-:W-:Y:S04]  /*40e0*/  @!P2 STS [R34], R35 ;  /* 0x000000232200a388 */ /* 0x004fe80000000800 */
[----:B---3--:R1:W-:Y:S01]  /*40f0*/  @!P6 STS [R34+0x6c0], R7 ;  /* 0x0006c0072200e388 */ /* 0x0083e20000000800 */
[----:B0-----:R-:W-:Y:S02]  /*4100*/  CS2R R4, SRZ ;  /* 0x0000000000047805 */ /* 0x001fe4000001ff00 */
        /* <DEDUP_REMOVED lines=31> */
.L_x_90:
[----:B------:R-:W-:Y:S01]  /*4300*/  MOV R32, R34 ;  /* 0x0000002200207202 */ /* 0x000fe20000000f00 */
[----:B------:R-:W0:Y:S01]  /*4310*/  LDC R31, c[0x0][0x3c4] ;  /* 0x0000f100ff1f7b82 */ /* 0x000e220000000800 */
[----:B------:R1:W2:Y:S01]  /*4320*/  LDS R12, [R14] ;  /* 0x000000000e0c7984 */ /* 0x0002a20000000800 */
[----:B------:R-:W-:Y:S01]  /*4330*/  UIADD3 UR5, UR5, 0x1, URZ ;  /* 0x0000000105057890 */ /* 0x000fe2000fffe03f */
[----:B------:R-:W-:Y:S01]  /*4340*/  IADD3 R34, P0, R38, R32, RZ ;  /* 0x0000002026227210 */ /* 0x000fe20007f1e0ff */
[----:B------:R-:W-:Y:S04]  /*4350*/  BSSY B0, `(.L_x_88) ;  /* 0x000000e000007945 */ /* 0x000fe80003800000 */
[----:B------:R-:W-:Y:S08]  /*4360*/  @P4 BRA `(.L_x_89) ;  /* 0x0000000000304947 */ /* 0x000ff00003800000 */
        /* <DEDUP_REMOVED lines=12> */
.L_x_89:
[----:B------:R-:W-:Y:S05]  /*4430*/  BSYNC B0 ;  /* 0x0000000000007941 */ /* 0x000fea0003800000 */
.L_x_88:
[----:B---3--:R-:W-:Y:S01]  /*4440*/  IADD3.X R33, R39, R33, RZ, P0, !PT ;  /* 0x0000002127217210 */ /* 0x008fe200007fe4ff */
        /* <DEDUP_REMOVED lines=15> */
.L_x_87:
        /* <DEDUP_REMOVED lines=110> */
        .weak           $__internal_1_$__cuda_sm20_div_s64
        .type           $__internal_1_$__cuda_sm20_div_s64,@function
        .size           $__internal_1_$__cuda_sm20_div_s64,(.L_x_4441 - $__internal_1_$__cuda_sm20_div_s64)
$__internal_1_$__cuda_sm20_div_s64:
        /* <DEDUP_REMOVED lines=10> */
[C---:B------:R-:W-:Y:S01]  /*4cc0*/  IMAD R19, R52.reuse, R45, R51 ;  /* 0x0000002d34137224 */ /* 0x040fe200078e0233 */
[----:B------:R-:W-:Y:S01]  /*4cd0*/  IADD3 R22, P0, RZ, -R50, RZ ;  /* 0x80000032ff167210 */ /* 0x000fe20007f1e0ff */
[----:B------:R-:W-:Y:S02]  /*4ce0*/  IMAD.MOV.U32 R51, RZ, RZ, R52 ;  /* 0x000000ffff337224 */ /* 0x000fe400078e0034 */
[----:B------:R-:W-:Y:S02]  /*4cf0*/  IMAD R20, R53, R44, R19 ;  /* 0x0000002c35147224 */ /* 0x000fe400078e0213 */
[----:B------:R-:W-:-:S04]  /*4d00*/  IMAD.HI.U32 R50, R52, R22, RZ ;  /* 0x0000001634327227 */ /* 0x000fc800078e00ff */
[----:B------:R-:W-:-:S04]  /*4d10*/  IMAD.X R20, RZ, RZ, ~R20, P0 ;  /* 0x000000ffff147224 */ /* 0x000fc800000e0e14 */
[----:B------:R-:W-:-:S04]  /*4d20*/  IMAD.WIDE.U32 R50, P2, R52, R20, R50 ;  /* 0x0000001434327225 */ /* 0x000fc80007840032 */
[C---:B------:R-:W-:Y:S02]  /*4d30*/  IMAD R19, R53.reuse, R20, RZ ;  /* 0x0000001435137224 */ /* 0x040fe400078e02ff */
[----:B------:R-:W-:-:S04]  /*4d40*/  IMAD.HI.U32 R22, P1, R53, R22, R50 ;  /* 0x0000001635167227 */ /* 0x000fc80007820032 */
[----:B------:R-:W-:Y:S01]  /*4d50*/  IMAD.HI.U32 R20, R53, R20, RZ ;  /* 0x0000001435147227 */ /* 0x000fe200078e00ff */
[----:B------:R-:W-:-:S03]  /*4d60*/  IADD3 R51, P0, R19, R22, RZ ;  /* 0x0000001613337210 */ /* 0x000fc60007f1e0ff */
[----:B------:R-:W-:Y:S02]  /*4d70*/  IMAD.X R20, R20, 0x1, R53, P2 ;  /* 0x0000000114147824 */ /* 0x000fe400010e0635 */
[----:B------:R-:W-:-:S03]  /*4d80*/  IMAD.WIDE.U32 R60, R51, R44, RZ ;  /* 0x0000002c333c7225 */ /* 0x000fc600078e00ff */
[----:B------:R-:W-:Y:S01]  /*4d90*/  IADD3.X R27, RZ, RZ, R20, P0, P1 ;  /* 0x000000ffff1b7210 */ /* 0x000fe200007e2414 */
[----:B------:R-:W-:Y:S01]  /*4da0*/  IMAD R52, R51, R45, R61 ;  /* 0x0000002d33347224 */ /* 0x000fe200078e023d */
[----:B------:R-:W-:Y:S01]  /*4db0*/  IADD3 R20, P0, RZ, -R60, RZ ;  /* 0x8000003cff147210 */ /* 0x000fe20007f1e0ff */
[----:B------:R-:W-:Y:S01]  /*4dc0*/  IMAD.MOV.U32 R53, RZ, RZ, RZ ;  /* 0x000000ffff357224 */ /* 0x000fe200078e00ff */
[----:B------:R-:W-:Y:S01]  /*4dd0*/  ISETP.GE.AND P1, PT, R17, RZ, PT ;  /* 0x000000ff1100720c */ /* 0x000fe20003f26270 */
[----:B------:R-:W-:Y:S02]  /*4de0*/  IMAD R52, R27, R44, R52 ;  /* 0x0000002c1b347224 */ /* 0x000fe400078e0234 */
[----:B------:R-:W-:-:S04]  /*4df0*/  IMAD.HI.U32 R50, R51, R20, RZ ;  /* 0x0000001433327227 */ /* 0x000fc800078e00ff */
[----:B------:R-:W-:-:S04]  /*4e00*/  IMAD.X R52, RZ, RZ, ~R52, P0 ;  /* 0x000000ffff347224 */ /* 0x000fc800000e0e34 */
[----:B------:R-:W-:-:S04]  /*4e10*/  IMAD.WIDE.U32 R50, P5, R51, R52, R50 ;  /* 0x0000003433327225 */ /* 0x000fc800078a0032 */
[C---:B------:R-:W-:Y:S02]  /*4e20*/  IMAD R22, R27.reuse, R52, RZ ;  /* 0x000000341b167224 */ /* 0x040fe400078e02ff */
[----:B------:R-:W-:Y:S01]  /*4e30*/  IMAD.HI.U32 R19, P4, R27, R20, R50 ;  /* 0x000000141b137227 */ /* 0x000fe20007880032 */
[----:B------:R-:W-:-:S03]  /*4e40*/  IADD3 R20, P0, RZ, -R18, RZ ;  /* 0x80000012ff147210 */ /* 0x000fc60007f1e0ff */
[----:B------:R-:W-:Y:S01]  /*4e50*/  IMAD.HI.U32 R21, R27, R52, RZ ;  /* 0x000000341b157227 */ /* 0x000fe200078e00ff */
[----:B------:R-:W-:Y:S02]  /*4e60*/  SEL R20, R20, R18, !P1 ;  /* 0x0000001214147207 */ /* 0x000fe40004800000 */
[----:B------:R-:W-:Y:S01]  /*4e70*/  IADD3 R22, P2, R22, R19, RZ ;  /* 0x0000001316167210 */ /* 0x000fe20007f5e0ff */
[----:B------:R-:W-:Y:S01]  /*4e80*/  IMAD.X R21, R21, 0x1, R27, P5 ;  /* 0x0000000115157824 */ /* 0x000fe200028e061b */
[----:B------:R-:W-:-:S03]  /*4e90*/  IADD3.X R50, RZ, ~R17, RZ, P0, !PT ;  /* 0x80000011ff327210 */ /* 0x000fc600007fe4ff */
[----:B------:R-:W-:Y:S01]  /*4ea0*/  IMAD.HI.U32 R52, R22, R20, RZ ;  /* 0x0000001416347227 */ /* 0x000fe200078e00ff */
[----:B------:R-:W-:Y:S02]  /*4eb0*/  SEL R19, R50, R17, !P1 ;  /* 0x0000001132137207 */ /* 0x000fe40004800000 */
[----:B------:R-:W-:-:S03]  /*4ec0*/  IADD3.X R50, RZ, RZ, R21, P2, P4 ;  /* 0x000000ffff327210 */ /* 0x000fc600017e8415 */
[----:B------:R-:W-:-:S04]  /*4ed0*/  IMAD.WIDE.U32 R52, R22, R19, R52 ;  /* 0x0000001316347225 */ /* 0x000fc800078e0034 */
[C---:B------:R-:W-:Y:S02]  /*4ee0*/  IMAD R29, R50.reuse, R19, RZ ;  /* 0x00000013321d7224 */ /* 0x040fe400078e02ff */
[----:B------:R-:W-:-:S04]  /*4ef0*/  IMAD.HI.U32 R22, P1, R50, R20, R52 ;  /* 0x0000001432167227 */ /* 0x000fc80007820034 */
[----:B------:R-:W-:Y:S01]  /*4f00*/  IMAD.HI.U32 R21, R50, R19, RZ ;  /* 0x0000001332157227 */ /* 0x000fe200078e00ff */
[----:B------:R-:W-:-:S03]  /*4f10*/  IADD3 R29, P0, R29, R22, RZ ;  /* 0x000000161d1d7210 */ /* 0x000fc60007f1e0ff */
[----:B------:R-:W-:Y:S02]  /*4f20*/  IMAD.X R21, RZ, RZ, R21, P1 ;  /* 0x000000ffff157224 */ /* 0x000fe400008e0615 */
[----:B------:R-:W-:-:S04]  /*4f30*/  IMAD.WIDE.U32 R50, R29, R44, RZ ;  /* 0x0000002c1d327225 */ /* 0x000fc800078e00ff */
[----:B------:R-:W-:Y:S01]  /*4f40*/  IMAD.X R27, RZ, RZ, R21, P0 ;  /* 0x000000ffff1b7224 */ /* 0x000fe200000e0615 */
[----:B------:R-:W-:Y:S01]  /*4f50*/  IADD3 R20, P0, -R50, R20, RZ ;  /* 0x0000001432147210 */ /* 0x000fe20007f1e1ff */
[----:B------:R-:W-:-:S03]  /*4f60*/  IMAD R21, R29, R45, R51 ;  /* 0x0000002d1d157224 */ /* 0x000fc600078e0233 */
[CC--:B------:R-:W-:Y:S01]  /*4f70*/  ISETP.GE.U32.AND P2, PT, R20.reuse, R44.reuse, PT ;  /* 0x0000002c1400720c */ /* 0x0c0fe20003f46070 */
[-C--:B------:R-:W-:Y:S01]  /*4f80*/  IMAD R22, R27, R44.reuse, R21 ;  /* 0x0000002c1b167224 */ /* 0x080fe200078e0215 */
[----:B------:R-:W-:-:S04]  /*4f90*/  IADD3 R21, P1, R20, -R44, RZ ;  /* 0x8000002c14157210 */ /* 0x000fc80007f3e0ff */
[----:B------:R-:W-:Y:S02]  /*4fa0*/  IADD3.X R19, ~R22, R19, RZ, P0, !PT ;  /* 0x0000001316137210 */ /* 0x000fe400007fe5ff */
[----:B------:R-:W-:Y:S02]  /*4fb0*/  IADD3 R22, P0, R29, 0x1, RZ ;  /* 0x000000011d167810 */ /* 0x000fe40007f1e0ff */
[----:B------:R-:W-:-:S04]  /*4fc0*/  ISETP.GE.U32.AND.EX P2, PT, R19, R45, PT, P2 ;  /* 0x0000002d1300720c */ /* 0x000fc80003f46120 */
[----:B------:R-:W-:Y:S01]  /*4fd0*/  SEL R21, R21, R20, P2 ;  /* 0x0000001415157207 */ /* 0x000fe20001000000 */
[----:B------:R-:W-:Y:S01]  /*4fe0*/  IMAD.X R20, R19, 0x1, ~R45, P1 ;  /* 0x0000000113147824 */ /* 0x000fe200008e0e2d */
[----:B------:R-:W-:Y:S01]  /*4ff0*/  SEL R29, R22, R29, P2 ;  /* 0x0000001d161d7207 */ /* 0x000fe20001000000 */
[----:B------:R-:W-:Y:S01]  /*5000*/  IMAD.X R22, RZ, RZ, R27, P0 ;  /* 0x000000ffff167224 */ /* 0x000fe200000e061b */
[----:B------:R-:W-:Y:S01]  /*5010*/  ISETP.GE.U32.AND P0, PT, R21, R44, PT ;  /* 0x0000002c1500720c */ /* 0x000fe20003f06070 */
[----:B------:R-:W-:Y:S01]  /*5020*/  IMAD.MOV.U32 R44, RZ, RZ, R24 ;  /* 0x000000ffff2c7224 */ /* 0x000fe200078e0018 */
[----:B------:R-:W-:Y:S02]  /*5030*/  SEL R19, R20, R19, P2 ;  /* 0x0000001314137207 */ /* 0x000fe40001000000 */
[----:B------:R-:W-:Y:S02]  /*5040*/  SEL R22, R22, R27, P2 ;  /* 0x0000001b16167207 */ /* 0x000fe40001000000 */
[----:B------:R-:W-:-:S02]  /*5050*/  IADD3 R20, P1, R29, 0x1, RZ ;  /* 0x000000011d147810 */ /* 0x000fc40007f3e0ff */
[----:B------:R-:W-:Y:S01]  /*5060*/  ISETP.GE.U32.AND.EX P0, PT, R19, R45, PT, P0 ;  /* 0x0000002d1300720c */ /* 0x000fe20003f06100 */
[----:B------:R-:W-:Y:S01]  /*5070*/  IMAD.MOV.U32 R45, RZ, RZ, 0x0 ;  /* 0x00000000ff2d7424 */ /* 0x000fe200078e00ff */
[----:B------:R-:W-:Y:S01]  /*5080*/  LOP3.LUT R21, R23, R17, RZ, 0x3c, !PT ;  /* 0x0000001117157212 */ /* 0x000fe200078e3cff */
[----:B------:R-:W-:Y:S01]  /*5090*/  IMAD.X R19, RZ, RZ, R22, P1 ;  /* 0x000000ffff137224 */ /* 0x000fe200008e0616 */
[----:B------:R-:W-:Y:S02]  /*50a0*/  SEL R20, R20, R29, P0 ;  /* 0x0000001d14147207 */ /* 0x000fe40000000000 */
[----:B------:R-:W-:Y:S02]  /*50b0*/  ISETP.GE.AND P2, PT, R21, RZ, PT ;  /* 0x000000ff1500720c */ /* 0x000fe40003f46270 */
[----:B------:R-:W-:Y:S02]  /*50c0*/  SEL R22, R19, R22, P0 ;  /* 0x0000001613167207 */ /* 0x000fe40000000000 */
[----:B------:R-:W-:-:S02]  /*50d0*/  IADD3 R19, P1, RZ, -R20, RZ ;  /* 0x80000014ff137210 */ /* 0x000fc40007f3e0ff */
[----:B------:R-:W-:Y:S02]  /*50e0*/  ISETP.NE.U32.AND P0, PT, R26, RZ, PT ;  /* 0x000000ff1a00720c */ /* 0x000fe40003f05070 */
[----:B------:R-:W-:Y:S02]  /*50f0*/  IADD3.X R21, RZ, ~R22, RZ, P1, !PT ;  /* 0x80000016ff157210 */ /* 0x000fe40000ffe4ff */
[----:B------:R-:W-:Y:S02]  /*5100*/  ISETP.NE.AND.EX P0, PT, R23, RZ, PT, P0 ;  /* 0x000000ff1700720c */ /* 0x000fe40003f05300 */
[----:B------:R-:W-:Y:S02]  /*5110*/  SEL R19, R19, R20, !P2 ;  /* 0x0000001413137207 */ /* 0x000fe40005000000 */
[----:B------:R-:W-:Y:S02]  /*5120*/  SEL R21, R21, R22, !P2 ;  /* 0x0000001615157207 */ /* 0x000fe40005000000 */
[----:B------:R-:W-:-:S02]  /*5130*/  SEL R20, R19, 0xffffffff, P0 ;  /* 0xffffffff13147807 */ /* 0x000fc40000000000 */
[----:B------:R-:W-:Y:S01]  /*5140*/  SEL R21, R21, 0xffffffff, P0 ;  /* 0xffffffff15157807 */ /* 0x000fe20000000000 */
[----:B------:R-:W-:Y:S06]  /*5150*/  RET.REL.NODEC R44 `(_ZN5flash32flash_fwd_splitkv_combine_kernelI23Flash_fwd_kernel_traitsILi192ELi64ELi64ELi4ELb0ELb0EN7cutlass10bfloat16_tE19Flash_kernel_traitsILi192ELi64ELi64ELi4ES3_EELi8ELi6ELb0EEEvNS_16Flash_fwd_paramsE) ;  /* 0xffffffac2ca87950 */ /* 0x000fec0003c3ffff */
.L_x_91:
        /* <DEDUP_REMOVED lines=10> */
.L_x_4441:


//--------------------- .text._ZN5flash32flash_fwd_splitkv_combine_kernelI23Flash_fwd_kernel_traitsILi192ELi64ELi64ELi4ELb0ELb0EN7cutlass10bfloat16_tE19Flash_kernel_traitsILi192ELi64ELi64ELi4ES3_EELi8ELi5ELb0EEEvNS_16Flash_fwd_paramsE --------------------------
	.section	.text._ZN5flash32flash_fwd_splitkv_combine_kernelI23Flash_fwd_kernel_traitsILi192ELi64ELi64ELi4ELb0ELb0EN7cutlass10bfloat16_tE19Flash_kernel_traitsILi192ELi64ELi64ELi4ES3_EELi8ELi5ELb0EEEvNS_16Flash_fwd_paramsE,"ax",@progbits
	.align	128
        .global         _ZN5flash32flash_fwd_splitkv_combine_kernelI23Flash_fwd_kernel_traitsILi192ELi64ELi64ELi4ELb0ELb0EN7cutlass10bfloat16_tE19Flash_kernel_traitsILi192ELi64ELi64ELi4ES3_EELi8ELi5ELb0EEEvNS_16Flash_fwd_paramsE
        .type           _ZN5flash32flash_fwd_splitkv_combine_kernelI23Flash_fwd_kernel_traitsILi192ELi64ELi64ELi4ELb0ELb0EN7cutlass10bfloat16_tE19Flash_kernel_traitsILi192ELi64ELi64ELi4ES3_EELi8ELi5ELb0EEEvNS_16Flash_fwd_paramsE,@function
        .size           _ZN5flash32flash_fwd_splitkv_combine_kernelI23Flash_fwd_kernel_traitsILi192ELi64ELi64ELi4ELb0ELb0EN7cutlass10bfloat16_tE19Flash_kernel_traitsILi192ELi64ELi64ELi4ES3_EELi8ELi5ELb0EEEvNS_16Flash_fwd_paramsE,(.L_x_4442 - _ZN5flash32flash_fwd_splitkv_combine_kernelI23Flash_fwd_kernel_traitsILi192ELi64ELi64ELi4ELb0ELb0EN7cutlass10bfloat16_tE19Flash_kernel_traitsILi192ELi64ELi64ELi4ES3_EELi8ELi5ELb0EEEvNS_16Flash_fwd_paramsE)
        .other          _ZN5flash32flash_fwd_splitkv_combine_kernelI23Flash_fwd_kernel_traitsILi192ELi64ELi64ELi4ELb0ELb0EN7cutlass10bfloat16_tE19Flash_kernel_traitsILi192ELi64ELi64ELi4ES3_EELi8ELi5ELb0EEEvNS_16Flash_fwd_paramsE,@"STO_CUDA_ENTRY STV_DEFAULT"
_ZN5flash32flash_fwd_splitkv_combine_kernelI23Flash_fwd_kernel_traitsILi192ELi64ELi64ELi4ELb0ELb0EN7cutlass10bfloat16_tE19Flash_kernel_traitsILi192ELi64ELi64ELi4ES3_EELi8ELi5ELb0EEEvNS_16Flash_fwd_paramsE:
.text._ZN5flash32flash_fwd_splitkv_combine_kernelI23Flash_fwd_kernel_traitsILi192ELi64ELi64ELi4ELb0ELb0EN7cutlass10bfloat16_tE19Flash_kernel_traitsILi192ELi64ELi64ELi4ES3_EELi8ELi5ELb0EEEvNS_16Flash_fwd_paramsE:
        /* <DEDUP_REMOVED lines=23> */
[----:B------:R-:W-:Y:S05]  /*0170*/  CALL.REL.NOINC `($__internal_2_$__cuda_sm20_div_s64) ;  /* 0x0000004400c47944 */ /* 0x000fea0003c00000 */
[----:B------:R-:W-:Y:S05]  /*0180*/  BRA `(.L_x_93) ;  /* 0x00000000004c7947 */ /* 0x000fea0003800000 */
.L_x_92:
        /* <DEDUP_REMOVED lines=19> */
.L_x_93:
        /* <DEDUP_REMOVED lines=12> */
[----:B------:R-:W-:Y:S05]  /*0380*/  CALL.REL.NOINC `($__internal_2_$__cuda_sm20_div_s64) ;  /* 0x0000004400407944 */ /* 0x000fea0003c00000 */
[----:B------:R-:W-:Y:S02]  /*0390*/  MOV R8, R20 ;  /* 0x0000001400087202 */ /* 0x000fe40000000f00 */
[----:B------:R-:W-:Y:S01]  /*03a0*/  MOV R9, R21 ;  /* 0x0000001500097202 */ /* 0x000fe20000000f00 */
[----:B------:R-:W-:Y:S05]  /*03b0*/  BRA `(.L_x_96) ;  /* 0x00000000004c7947 */ /* 0x000fea0003800000 */
.L_x_95:
        /* <DEDUP_REMOVED lines=19> */
.L_x_96:
[----:B------:R-:W-:Y:S05]  /*04f0*/  BSYNC B0 ;  /* 0x0000000000007941 */ /* 0x000fea0003800000 */
.L_x_94:
[----:B------:R-:W0:Y:S01]  /*0500*/  LDC R4, c[0x0][0x2c4] ;  /* 0x0000b100ff047b82 */ /* 0x000e220000000800 */
[----:B------:R-:W-:Y:S01]  /*0510*/  IMAD.MOV.U32 R12, RZ, RZ, RZ ;  /* 0x000000ffff0c7224 */ /* 0x000fe200078e00ff */
[----:B------:R-:W-:Y:S01]  /*0520*/  BSSY B0, `(.L_x_97) ;  /* 0x000003b000007945 */ /* 0x000fe20003800000 */
[----:B0-----:R-:W-:Y:S01]  /*0530*/  IABS R11, R4 ;  /* 0x00000004000b7213 */ /* 0x001fe20000000000 */
[----:B------:R-:W-:-:S03]  /*0540*/  VIADD R6, R4, 0xffffffff ;  /* 0xffffffff04067836 */ /* 0x000fc60000000000 */
[----:B------:R-:W0:Y:S01]  /*0550*/  I2F.RP R14, R11 ;  /* 0x0000000b000e7306 */ /* 0x000e220000209400 */
[----:B------:R-:W-:-:S05]  /*0560*/  IMAD.IADD R2, R6, 0x1, R11 ;  /* 0x0000000106027824 */ /* 0x000fca00078e020b */
[----:B------:R-:W-:Y:S02]  /*0570*/  IABS R3, R2 ;  /* 0x0000000200037213 */ /* 0x000fe40000000000 */
[----:B0-----:R-:W0:Y:S02]  /*0580*/  MUFU.RCP R13, R14 ;  /* 0x0000000e000d7308 */ /* 0x001e240000001000 */
[----:B0-----:R-:W-:-:S06]  /*0590*/  VIADD R13, R13, 0xffffffe ;  /* 0x0ffffffe0d0d7836 */ /* 0x001fcc0000000000 */
[----:B------:R-:W0:Y:S02]  /*05a0*/  F2I.FTZ.U32.TRUNC.NTZ R13, R13 ;  /* 0x0000000d000d7305 */ /* 0x000e24000021f000 */
[----:B0-----:R-:W-:-:S04]  /*05b0*/  IMAD.MOV R10, RZ, RZ, -R13 ;  /* 0x000000ffff0a7224 */ /* 0x001fc800078e0a0d */
[----:B------:R-:W-:-:S04]  /*05c0*/  IMAD R7, R10, R11, RZ ;  /* 0x0000000b0a077224 */ /* 0x000fc800078e02ff */
[----:B------:R-:W-:-:S06]  /*05d0*/  IMAD.HI.U32 R12, R13, R7, R12 ;  /* 0x000000070d0c7227 */ /* 0x000fcc00078e000c */
[----:B------:R-:W-:-:S04]  /*05e0*/  IMAD.HI.U32 R7, R12, R3, RZ ;  /* 0x000000030c077227 */ /* 0x000fc800078e00ff */
[----:B------:R-:W-:-:S04]  /*05f0*/  IMAD.MOV R10, RZ, RZ, -R7 ;  /* 0x000000ffff0a7224 */ /* 0x000fc800078e0a07 */
[----:B------:R-:W-:Y:S01]  /*0600*/  IMAD R10, R11, R10, R3 ;  /* 0x0000000a0b0a7224 */ /* 0x000fe200078e0203 */
[----:B------:R-:W-:-:S04]  /*0610*/  LOP3.LUT R3, R2, R11, RZ, 0x3c, !PT ;  /* 0x0000000b02037212 */ /* 0x000fc800078e3cff */
[----:B------:R-:W-:Y:S02]  /*0620*/  ISETP.GT.U32.AND P1, PT, R11, R10, PT ;  /* 0x0000000a0b00720c */ /* 0x000fe40003f24070 */
[----:B------:R-:W-:-:S11]  /*0630*/  ISETP.GE.AND P0, PT, R3, RZ, PT ;  /* 0x000000ff0300720c */ /* 0x000fd60003f06270 */
[----:B------:R-:W-:Y:S02]  /*0640*/  @!P1 IMAD.IADD R10, R10, 0x1, -R11 ;  /* 0x000000010a0a9824 */ /* 0x000fe400078e0a0b */
[----:B------:R-:W-:Y:S01]  /*0650*/  @!P1 VIADD R7, R7, 0x1 ;  /* 0x0000000107079836 */ /* 0x000fe20000000000 */
[----:B------:R-:W-:Y:S02]  /*0660*/  ISETP.NE.AND P1, PT, R4, RZ, PT ;  /* 0x000000ff0400720c */ /* 0x000fe40003f25270 */
[----:B------:R-:W-:-:S13]  /*0670*/  ISETP.GE.U32.AND P2, PT, R10, R11, PT ;  /* 0x0000000b0a00720c */ /* 0x000fda0003f46070 */
[----:B------:R-:W-:-:S04]  /*0680*/  @P2 VIADD R7, R7, 0x1 ;  /* 0x0000000107072836 */ /* 0x000fc80000000000 */
[----:B------:R-:W-:Y:S01]  /*0690*/  @!P0 IMAD.MOV R7, RZ, RZ, -R7 ;  /* 0x000000ffff078224 */ /* 0x000fe200078e0a07 */
[----:B------:R-:W-:-:S04]  /*06a0*/  @!P1 LOP3.LUT R7, RZ, R11, RZ, 0x33, !PT ;  /* 0x0000000bff079212 */ /* 0x000fc800078e33ff */
[----:B------:R-:W-:Y:S02]  /*06b0*/  ISETP.LT.U32.AND P0, PT, R26, R7, PT ;  /* 0x000000071a00720c */ /* 0x000fe40003f01070 */
[----:B------:R-:W-:-:S04]  /*06c0*/  SHF.R.S32.HI R14, RZ, 0x1f, R7 ;  /* 0x0000001fff0e7819 */ /* 0x000fc80000011407 */
        /* <DEDUP_REMOVED lines=13> */
.L_x_98:
        /* <DEDUP_REMOVED lines=19> */
.L_x_99:
[----:B------:R-:W-:Y:S05]  /*08d0*/  BSYNC B0 ;  /* 0x0000000000007941 */ /* 0x000fea0003800000 */
.L_x_97:
[----:B------:R-:W0:Y:S01]  /*08e0*/  LDC R7, c[0x0][0x2c4] ;  /* 0x0000b100ff077b82 */ /* 0x000e220000000800 */
[----:B------:R-:W-:Y:S01]  /*08f0*/  ULDC UR5, c[0x0][0x270] ;  /* 0x00009c0000057ab9 */ /* 0x000fe20000000800 */
[----:B------:R-:W-:Y:S01]  /*0900*/  BSSY B0, `(.L_x_100) ;  /* 0x000005d000007945 */ /* 0x000fe20003800000 */
[----:B------:R-:W-:Y:S01]  /*0910*/  UIADD3 UR4, UR5, -0x1, URZ ;  /* 0xffffffff05047890 */ /* 0x000fe2000fffe03f */
[----:B0-----:R-:W-:Y:S02]  /*0920*/  IABS R10, R7 ;  /* 0x00000007000a7213 */ /* 0x001fe40000000000 */
[----:B------:R-:W-:Y:S02]  /*0930*/  ISETP.GT.AND P3, PT, R7, RZ, PT ;  /* 0x000000ff0700720c */ /* 0x000fe40003f64270 */
[----:B------:R-:W0:Y:S08]  /*0940*/  I2F.RP R15, R10 ;  /* 0x0000000a000f7306 */ /* 0x000e300000209400 */
[----:B0-----:R-:W0:Y:S02]  /*0950*/  MUFU.RCP R12, R15 ;  /* 0x0000000f000c7308 */ /* 0x001e240000001000 */
[----:B0-----:R-:W-:-:S06]  /*0960*/  VIADD R12, R12, 0xffffffe ;  /* 0x0ffffffe0c0c7836 */ /* 0x001fcc0000000000 */
[----:B------:R-:W0:Y:S02]  /*0970*/  F2I.FTZ.U32.TRUNC.NTZ R13, R12 ;  /* 0x0000000c000d7305 */ /* 0x000e24000021f000 */
[--C-:B0-----:R-:W-:Y:S02]  /*0980*/  IMAD.MOV R3, RZ, RZ, -R13.reuse ;  /* 0x000000ffff037224 */ /* 0x101fe400078e0a0d */
[----:B------:R-:W-:Y:S02]  /*0990*/  IMAD.MOV.U32 R12, RZ, RZ, RZ ;  /* 0x000000ffff0c7224 */ /* 0x000fe400078e00ff */
[----:B------:R-:W-:Y:S01]  /*09a0*/  IMAD R4, R3, R10, RZ ;  /* 0x0000000a03047224 */ /* 0x000fe200078e02ff */
[----:B------:R-:W-:Y:S02]  /*09b0*/  IABS R3, R2 ;  /* 0x0000000200037213 */ /* 0x000fe40000000000 */
[----:B------:R-:W-:Y:S01]  /*09c0*/  LOP3.LUT R2, R2, R7, RZ, 0x3c, !PT ;  /* 0x0000000702027212 */ /* 0x000fe200078e3cff */
[----:B------:R-:W-:-:S03]  /*09d0*/  IMAD.HI.U32 R4, R13, R4, R12 ;  /* 0x000000040d047227 */ /* 0x000fc600078e000c */
[----:B------:R-:W-:Y:S01]  /*09e0*/  ISETP.GE.AND P1, PT, R2, RZ, PT ;  /* 0x000000ff0200720c */ /* 0x000fe20003f26270 */
[----:B------:R-:W-:Y:S01]  /*09f0*/  IMAD.MOV.U32 R11, RZ, RZ, R3 ;  /* 0x000000ffff0b7224 */ /* 0x000fe200078e0003 */
[----:B------:R-:W-:-:S03]  /*0a00*/  SHF.R.S32.HI R2, RZ, 0x1f, R7 ;  /* 0x0000001fff027819 */ /* 0x000fc60000011407 */
        /* <DEDUP_REMOVED lines=8> */
[----:B------:R-:W-:Y:S02]  /*0a90*/  LEA.HI.SX32 R3, R7, 0x1, 0x1 ;  /* 0x0000000107037811 */ /* 0x000fe400078f0aff */
[----:B------:R-:W-:-:S09]  /*0aa0*/  @!P3 IADD3 R3, R2, RZ, RZ ;  /* 0x000000ff0203b210 */ /* 0x000fd20007ffe0ff */
[----:B------:R-:W-:-:S04]  /*0ab0*/  @P0 VIADD R4, R4, 0x1 ;  /* 0x0000000104040836 */ /* 0x000fc80000000000 */
[----:B------:R-:W-:Y:S01]  /*0ac0*/  @!P1 IMAD.MOV R4, RZ, RZ, -R4 ;  /* 0x000000ffff049224 */ /* 0x000fe200078e0a04 */
[----:B------:R-:W-:-:S05]  /*0ad0*/  @!P2 LOP3.LUT R4, RZ, R7, RZ, 0x33, !PT ;  /* 0x00000007ff04a212 */ /* 0x000fca00078e33ff */
[----:B------:R-:W-:-:S05]  /*0ae0*/  IMAD R3, R3, R4, RZ ;  /* 0x0000000403037224 */ /* 0x000fca00078e02ff */
[-C--:B------:R-:W-:Y:S02]  /*0af0*/  IABS R13, R3.reuse ;  /* 0x00000003000d7213 */ /* 0x080fe40000000000 */
[----:B------:R-:W-:Y:S02]  /*0b00*/  IABS R2, R3 ;  /* 0x0000000300027213 */ /* 0x000fe40000000000 */
[----:B------:R-:W0:Y:S01]  /*0b10*/  I2F.RP R12, R13 ;  /* 0x0000000d000c7306 */ /* 0x000e220000209400 */
[----:B------:R-:W-:Y:S02]  /*0b20*/  VIADD R4, R13, UR4 ;  /* 0x000000040d047c36 */ /* 0x000fe40008000000 */
[----:B------:R-:W-:-:S05]  /*0b30*/  IMAD.MOV R2, RZ, RZ, -R2 ;  /* 0x000000ffff027224 */ /* 0x000fca00078e0a02 */
[----:B0-----:R-:W0:Y:S02]  /*0b40*/  MUFU.RCP R18, R12 ;  /* 0x0000000c00127308 */ /* 0x001e240000001000 */
[----:B0-----:R-:W-:-:S06]  /*0b50*/  VIADD R18, R18, 0xffffffe ;  /* 0x0ffffffe12127836 */ /* 0x001fcc0000000000 */
[----:B------:R-:W0:Y:S02]  /*0b60*/  F2I.FTZ.U32.TRUNC.NTZ R19, R18 ;  /* 0x0000001200137305 */ /* 0x000e24000021f000 */
[----:B0-----:R-:W-:Y:S02]  /*0b70*/  IMAD.MOV R10, RZ, RZ, -R19 ;  /* 0x000000ffff0a7224 */ /* 0x001fe400078e0a13 */
[----:B------:R-:W-:Y:S02]  /*0b80*/  IMAD.MOV.U32 R18, RZ, RZ, RZ ;  /* 0x000000ffff127224 */ /* 0x000fe400078e00ff */
[----:B------:R-:W-:Y:S01]  /*0b90*/  IMAD R11, R10, R13, RZ ;  /* 0x0000000d0a0b7224 */ /* 0x000fe200078e02ff */
[----:B------:R-:W-:-:S03]  /*0ba0*/  IABS R10, R4 ;  /* 0x00000004000a7213 */ /* 0x000fc60000000000 */
[----:B------:R-:W-:-:S06]  /*0bb0*/  IMAD.HI.U32 R11, R19, R11, R18 ;  /* 0x0000000b130b7227 */ /* 0x000fcc00078e0012 */
[----:B------:R-:W-:-:S04]  /*0bc0*/  IMAD.HI.U32 R11, R11, R10, RZ ;  /* 0x0000000a0b0b7227 */ /* 0x000fc800078e00ff */
[----:B------:R-:W-:-:S05]  /*0bd0*/  IMAD R2, R11, R2, R10 ;  /* 0x000000020b027224 */ /* 0x000fca00078e020a */
[----:B------:R-:W-:-:S13]  /*0be0*/  ISETP.GT.U32.AND P1, PT, R13, R2, PT ;  /* 0x000000020d00720c */ /* 0x000fda0003f24070 */
[-C--:B------:R-:W-:Y:S01]  /*0bf0*/  @!P1 IADD3 R2, R2, -R13.reuse, RZ ;  /* 0x8000000d02029210 */ /* 0x080fe20007ffe0ff */
[----:B------:R-:W-:Y:S01]  /*0c00*/  @!P1 VIADD R11, R11, 0x1 ;  /* 0x000000010b0b9836 */ /* 0x000fe20000000000 */
[----:B------:R-:W-:Y:S02]  /*0c10*/  ISETP.NE.AND P1, PT, R3, RZ, PT ;  /* 0x000000ff0300720c */ /* 0x000fe40003f25270 */
[-C--:B------:R-:W-:Y:S02]  /*0c20*/  ISETP.GE.U32.AND P2, PT, R2, R13.reuse, PT ;  /* 0x0000000d0200720c */ /* 0x080fe40003f46070 */
[----:B------:R-:W-:-:S04]  /*0c30*/  LOP3.LUT R2, R4, R13, RZ, 0x3c, !PT ;  /* 0x0000000d04027212 */ /* 0x000fc800078e3cff */
[----:B------:R-:W-:-:S07]  /*0c40*/  ISETP.GE.AND P0, PT, R2, RZ, PT ;  /* 0x000000ff0200720c */ /* 0x000fce0003f06270 */
[----:B------:R-:W-:-:S06]  /*0c50*/  @P2 VIADD R11, R11, 0x1 ;  /* 0x000000010b0b2836 */ /* 0x000fcc0000000000 */
        /* <DEDUP_REMOVED lines=8> */
[----:B------:R-:W-:Y:S01]  /*0ce0*/  ISETP.NE.U32.AND P1, PT, R2, RZ, PT ;  /* 0x000000ff0200720c */ /* 0x000fe20003f25070 */
[----:B------:R-:W-:-:S12]  /*0cf0*/  IMAD R2, R7, UR5, RZ ;  /* 0x0000000507027c24 */ /* 0x000fd8000f8e02ff */
[----:B------:R-:W-:Y:S05]  /*0d00*/  @!P1 BRA `(.L_x_101) ;  /* 0x0000000000249947 */ /* 0x000fea0003800000 */
[----:B------:R-:W-:Y:S01]  /*0d10*/  IMAD.MOV.U32 R18, RZ, RZ, R20 ;  /* 0x000000ffff127224 */ /* 0x000fe200078e0014 */
[----:B------:R-:W-:Y:S01]  /*0d20*/  MOV R26, R13 ;  /* 0x0000000d001a7202 */ /* 0x000fe20000000f00 */
[----:B------:R-:W-:Y:S01]  /*0d30*/  IMAD.MOV.U32 R17, RZ, RZ, R21 ;  /* 0x000000ffff117224 */ /* 0x000fe200078e0015 */
[----:B------:R-:W-:Y:S02]  /*0d40*/  MOV R25, R12 ;  /* 0x0000000c00197202 */ /* 0x000fe40000000f00 */
[----:B------:R-:W-:Y:S02]  /*0d50*/  MOV R24, 0xd70 ;  /* 0x00000d7000187802 */ /* 0x000fe40000000f00 */
[----:B------:R-:W-:Y:S05]  /*0d60*/  CALL.REL.NOINC `($__internal_2_$__cuda_sm20_div_s64) ;  /* 0x0000003800c87944 */ /* 0x000fea0003c00000 */
[----:B------:R-:W-:Y:S02]  /*0d70*/  MOV R38, R20 ;  /* 0x0000001400267202 */ /* 0x000fe40000000f00 */
[----:B------:R-:W-:Y:S01]  /*0d80*/  MOV R39, R21 ;  /* 0x0000001500277202 */ /* 0x000fe20000000f00 */
[----:B------:R-:W-:Y:S05]  /*0d90*/  BRA `(.L_x_102) ;  /* 0x00000000004c7947 */ /* 0x000fea0003800000 */
.L_x_101:
        /* <DEDUP_REMOVED lines=19> */
.L_x_102:
[----:B------:R-:W-:Y:S05]  /*0ed0*/  BSYNC B0 ;  /* 0x0000000000007941 */ /* 0x000fea0003800000 */
.L_x_100:
[-C--:B------:R-:W-:Y:S01]  /*0ee0*/  IABS R7, R2.reuse ;  /* 0x0000000200077213 */ /* 0x080fe20000000000 */
[----:B------:R-:W-:Y:S01]  /*0ef0*/  BSSY B0, `(.L_x_103) ;  /* 0x000003b000007945 */ /* 0x000fe20003800000 */
[----:B------:R-:W-:Y:S02]  /*0f00*/  IABS R10, R2 ;  /* 0x00000002000a7213 */ /* 0x000fe40000000000 */
[----:B------:R-:W0:Y:S01]  /*0f10*/  I2F.RP R17, R7 ;  /* 0x0000000700117306 */ /* 0x000e220000209400 */
[----:B------:R-:W-:Y:S02]  /*0f20*/  IMAD.IADD R6, R6, 0x1, R7 ;  /* 0x0000000106067824 */ /* 0x000fe400078e0207 */
[----:B------:R-:W-:-:S03]  /*0f30*/  IMAD.MOV R10, RZ, RZ, -R10 ;  /* 0x000000ffff0a7224 */ /* 0x000fc600078e0a0a */
[----:B------:R-:W-:Y:S02]  /*0f40*/  IABS R11, R6 ;  /* 0x00000006000b7213 */ /* 0x000fe40000000000 */
[----:B0-----:R-:W0:Y:S02]  /*0f50*/  MUFU.RCP R19, R17 ;  /* 0x0000001100137308 */ /* 0x001e240000001000 */
[----:B0-----:R-:W-:-:S06]  /*0f60*/  VIADD R19, R19, 0xffffffe ;  /* 0x0ffffffe13137836 */ /* 0x001fcc0000000000 */
[----:B------:R-:W0:Y:S02]  /*0f70*/  F2I.FTZ.U32.TRUNC.NTZ R19, R19 ;  /* 0x0000001300137305 */ /* 0x000e24000021f000 */
[----:B0-----:R-:W-:-:S04]  /*0f80*/  IMAD.MOV R18, RZ, RZ, -R19 ;  /* 0x000000ffff127224 */ /* 0x001fc800078e0a13 */
[----:B------:R-:W-:Y:S02]  /*0f90*/  IMAD R15, R18, R7, RZ ;  /* 0x00000007120f7224 */ /* 0x000fe400078e02ff */
[----:B------:R-:W-:-:S04]  /*0fa0*/  IMAD.MOV.U32 R18, RZ, RZ, RZ ;  /* 0x000000ffff127224 */ /* 0x000fc800078e00ff */
[----:B------:R-:W-:-:S06]  /*0fb0*/  IMAD.HI.U32 R15, R19, R15, R18 ;  /* 0x0000000f130f7227 */ /* 0x000fcc00078e0012 */
[----:B------:R-:W-:-:S04]  /*0fc0*/  IMAD.HI.U32 R15, R15, R11, RZ ;  /* 0x0000000b0f0f7227 */ /* 0x000fc800078e00ff */
[----:B------:R-:W-:-:S05]  /*0fd0*/  IMAD R10, R15, R10, R11 ;  /* 0x0000000a0f0a7224 */ /* 0x000fca00078e020b */
[----:B------:R-:W-:-:S13]  /*0fe0*/  ISETP.GT.U32.AND P1, PT, R7, R10, PT ;  /* 0x0000000a0700720c */ /* 0x000fda0003f24070 */
[----:B------:R-:W-:Y:S02]  /*0ff0*/  @!P1 IMAD.IADD R10, R10, 0x1, -R7 ;  /* 0x000000010a0a9824 */ /* 0x000fe400078e0a07 */
        /* <DEDUP_REMOVED lines=23> */
.L_x_104:
        /* <DEDUP_REMOVED lines=19> */
.L_x_105:
[----:B------:R-:W-:Y:S05]  /*12a0*/  BSYNC B0 ;  /* 0x0000000000007941 */ /* 0x000fea0003800000 */
.L_x_103:
[----:B------:R-:W0:Y:S01]  /*12b0*/  S2R R7, SR_TID.X ;  /* 0x0000000000077919 */ /* 0x000e220000002100 */
[----:B------:R-:W-:Y:S01]  /*12c0*/  IADD3 R8, P0, R28, -UR7, RZ ;  /* 0x800000071c087c10 */ /* 0x000fe2000ff1e0ff */
[----:B------:R-:W-:Y:S01]  /*12d0*/  ULDC UR5, c[0x0][0x3c4] ;  /* 0x0000f10000057ab9 */ /* 0x000fe20000000800 */
[----:B------:R-:W-:Y:S02]  /*12e0*/  ULDC.64 UR8, c[0x0][0x208] ;  /* 0x0000820000087ab9 */ /* 0x000fe40000000a00 */
[----:B------:R-:W-:Y:S02]  /*12f0*/  IADD3.X R9, R5, ~UR6, RZ, P0, !PT ;  /* 0x8000000605097c10 */ /* 0x000fe400087fe4ff */
[----:B0-----:R-:W-:-:S04]  /*1300*/  SHF.R.S32.HI R24, RZ, 0x1f, R7 ;  /* 0x0000001fff187819 */ /* 0x001fc80000011407 */
[----:B------:R-:W-:-:S04]  /*1310*/  LEA.HI R15, R24, R7, RZ, 0x3 ;  /* 0x00000007180f7211 */ /* 0x000fc800078f18ff */
[----:B------:R-:W-:Y:S02]  /*1320*/  LOP3.LUT R18, R15, 0xfffffff8, RZ, 0xc0, !PT ;  /* 0xfffffff80f127812 */ /* 0x000fe400078ec0ff */
[----:B------:R-:W-:-:S03]  /*1330*/  SHF.R.S32.HI R15, RZ, 0x3, R15 ;  /* 0x00000003ff0f7819 */ /* 0x000fc6000001140f */
[----:B------:R-:W-:Y:S02]  /*1340*/  IMAD.IADD R17, R7, 0x1, -R18 ;  /* 0x0000000107117824 */ /* 0x000fe400078e0a12 */
[----:B------:R-:W-:-:S03]  /*1350*/  VIADD R25, R15, 0x10 ;  /* 0x000000100f197836 */ /* 0x000fc60000000000 */
[----:B------:R-:W-:Y:S02]  /*1360*/  ISETP.GT.U32.AND P2, PT, R8, R17, PT ;  /* 0x000000110800720c */ /* 0x000fe40003f44070 */
[----:B------:R-:W-:Y:S02]  /*1370*/  SHF.R.S32.HI R22, RZ, 0x1f, R17 ;  /* 0x0000001fff167819 */ /* 0x000fe40000011411 */
[----:B------:R-:W-:Y:S02]  /*1380*/  IADD3 R32, P0, R17, UR7, RZ ;  /* 0x0000000711207c10 */ /* 0x000fe4000ff1e0ff */
[----:B------:R-:W-:Y:S02]  /*1390*/  ISETP.GT.AND.EX P2, PT, R9, R22, PT, P2 ;  /* 0x000000160900720c */ /* 0x000fe40003f44320 */
[----:B------:R-:W-:Y:S02]  /*13a0*/  IADD3.X R33, R22, UR6, RZ, P0, !PT ;  /* 0x0000000616217c10 */ /* 0x000fe400087fe4ff */
[----:B------:R-:W-:-:S02]  /*13b0*/  ISETP.GE.OR P3, PT, R15, UR5, !P2 ;  /* 0x000000050f007c0c */ /* 0x000fc4000d766670 */
[----:B------:R-:W-:-:S11]  /*13c0*/  ISETP.GE.OR P2, PT, R25, UR5, !P2 ;  /* 0x0000000519007c0c */ /* 0x000fd6000d746670 */
[----:B------:R-:W0:Y:S01]  /*13d0*/  @!P3 LDC.64 R18, c[0x0][0x2b8] ;  /* 0x0000ae00ff12bb82 */ /* 0x000e220000000a00 */
[----:B------:R-:W-:Y:S01]  /*13e0*/  @!P3 SHF.R.S32.HI R29, RZ, 0x1f, R15 ;  /* 0x0000001fff1db819 */ /* 0x000fe2000001140f */
[----:B------:R-:W-:Y:S01]  /*13f0*/  @!P2 IMAD.MOV.U32 R30, RZ, RZ, R32 ;  /* 0x000000ffff1ea224 */ /* 0x000fe200078e0020 */
[----:B------:R-:W-:Y:S01]  /*1400*/  @!P2 SHF.R.S32.HI R23, RZ, 0x1f, R25 ;  /* 0x0000001fff17a819 */ /* 0x000fe20000011419 */
[----:B------:R-:W-:Y:S02]  /*1410*/  @!P2 IMAD.MOV.U32 R31, RZ, RZ, R33 ;  /* 0x000000ffff1fa224 */ /* 0x000fe400078e0021 */
[-C--:B------:R-:W-:Y:S02]  /*1420*/  @!P3 IMAD R26, R29, R28.reuse, RZ ;  /* 0x0000001c1d1ab224 */ /* 0x080fe400078e02ff */
[----:B------:R-:W1:Y:S01]  /*1430*/  @!P2 LDC.64 R8, c[0x0][0x2b8] ;  /* 0x0000ae00ff08ab82 */ /* 0x000e620000000a00 */
[----:B------:R-:W-:Y:S02]  /*1440*/  @!P2 IMAD R22, R23, R28, RZ ;  /* 0x0000001c1716a224 */ /* 0x000fe400078e02ff */
[----:B------:R-:W-:-:S04]  /*1450*/  @!P2 IMAD.WIDE.U32 R30, R28, R25, R30 ;  /* 0x000000191c1ea225 */ /* 0x000fc800078e001e */
[----:B------:R-:W-:Y:S02]  /*1460*/  @!P2 IMAD R22, R25, R5, R22 ;  /* 0x000000051916a224 */ /* 0x000fe400078e0216 */
[----:B------:R-:W-:-:S04]  /*1470*/  @!P3 IMAD.WIDE.U32 R32, R28, R15, R32 ;  /* 0x0000000f1c20b225 */ /* 0x000fc800078e0020 */
[----:B------:R-:W-:Y:S02]  /*1480*/  @!P3 IMAD R23, R15, R5, R26 ;  /* 0x000000050f17b224 */ /* 0x000fe400078e021a */
[----:B------:R-:W-:Y:S01]  /*1490*/  @!P2 IMAD.IADD R22, R31, 0x1, R22 ;  /* 0x000000011f16a824 */ /* 0x000fe200078e0216 */
[----:B0-----:R-:W-:Y:S01]  /*14a0*/  @!P3 LEA R18, P1, R32, R18, 0x2 ;  /* 0x000000122012b211 */ /* 0x001fe200078210ff */
[----:B------:R-:W-:-:S05]  /*14b0*/  @!P3 IMAD.IADD R23, R33, 0x1, R23 ;  /* 0x000000012117b824 */ /* 0x000fca00078e0217 */
[----:B------:R-:W-:Y:S02]  /*14c0*/  @!P3 LEA.HI.X R19, R32, R19, R23, 0x2, P1 ;  /* 0x000000132013b211 */ /* 0x000fe400008f1417 */
[----:B-1----:R-:W-:Y:S01]  /*14d0*/  @!P2 LEA R36, P0, R30, R8, 0x2 ;  /* 0x000000081e24a211 */ /* 0x002fe200078010ff */
[----:B------:R-:W-:-:S03]  /*14e0*/  IMAD.MOV.U32 R8, RZ, RZ, -0x800000 ;  /* 0xff800000ff087424 */ /* 0x000fc600078e00ff */
[----:B------:R-:W-:Y:S01]  /*14f0*/  @!P2 LEA.HI.X R37, R30, R9, R22, 0x2, P0 ;  /* 0x000000091e25a211 */ /* 0x000fe200000f1416 */
[----:B------:R-:W-:-:S04]  /*1500*/  IMAD.MOV.U32 R22, RZ, RZ, -0x800000 ;  /* 0xff800000ff167424 */ /* 0x000fc800078e00ff */
[----:B------:R-:W2:Y:S04]  /*1510*/  @!P2 LDG.E R8, desc[UR8][R36.64] ;  /* 0x000000082408a981 */ /* 0x000ea8000c1e1900 */
[----:B------:R0:W3:Y:S01]  /*1520*/  @!P3 LDG.E R22, desc[UR8][R18.64] ;  /* 0x000000081216b981 */ /* 0x0000e2000c1e1900 */
[----:B------:R-:W1:Y:S01]  /*1530*/  S2R R34, SR_CgaCtaId ;  /* 0x0000000000227919 */ /* 0x000e620000008800 */
[----:B------:R-:W-:Y:S02]  /*1540*/  LEA.HI R24, R24, R7, RZ, 0x4 ;  /* 0x0000000718187211 */ /* 0x000fe400078f20ff */
[----:B------:R-:W-:Y:S02]  /*1550*/  MOV R9, 0x400 ;  /* 0x0000040000097802 */ /* 0x000fe40000000f00 */
[----:B------:R-:W-:-:S02]  /*1560*/  LOP3.LUT R26, R24, 0xfffffff0, RZ, 0xc0, !PT ;  /* 0xfffffff0181a7812 */ /* 0x000fc400078ec0ff */
[C---:B------:R-:W-:Y:S02]  /*1570*/  ISETP.GT.AND P0, PT, R7.reuse, 0xff, PT ;  /* 0x000000ff0700780c */ /* 0x040fe40003f04270 */
[C---:B------:R-:W-:Y:S01]  /*1580*/  ISETP.GT.AND P3, PT, R7.reuse, 0x7f, PT ;  /* 0x0000007f0700780c */ /* 0x040fe20003f64270 */
[----:B------:R-:W-:Y:S01]  /*1590*/  IMAD.IADD R35, R7, 0x1, -R26 ;  /* 0x0000000107237824 */ /* 0x000fe200078e0a1a */
[----:B-1----:R-:W-:Y:S01]  /*15a0*/  LEA R34, R34, R9, 0x18 ;  /* 0x0000000922227211 */ /* 0x002fe200078ec0ff */
[----:B------:R-:W-:Y:S01]  /*15b0*/  IMAD.MOV.U32 R32, RZ, RZ, -0x800000 ;  /* 0xff800000ff207424 */ /* 0x000fe200078e00ff */
[----:B------:R-:W0:Y:S03]  /*15c0*/  LDC R9, c[0x0][0x2c4] ;  /* 0x0000b100ff097b82 */ /* 0x000e260000000800 */
[----:B------:R-:W-:-:S04]  /*15d0*/  IMAD R26, R15, 0x24, R34 ;  /* 0x000000240f1a7824 */ /* 0x000fc800078e0222 */
[----:B------:R-:W-:Y:S01]  /*15e0*/  IMAD R17, R17, 0x4, R26 ;  /* 0x0000000411117824 */ /* 0x000fe200078e021a */
[----:B------:R-:W-:Y:S01]  /*15f0*/  SHF.R.S32.HI R15, RZ, 0x4, R24 ;  /* 0x00000004ff0f7819 */ /* 0x000fe20000011418 */
[----:B------:R-:W-:Y:S02]  /*1600*/  IMAD R34, R35, 0x24, R34 ;  /* 0x0000002423227824 */ /* 0x000fe400078e0222 */
[----:B------:R-:W-:Y:S02]  /*1610*/  IMAD.MOV.U32 R33, RZ, RZ, -0x800000 ;  /* 0xff800000ff217424 */ /* 0x000fe400078e00ff */
[----:B------:R-:W-:Y:S01]  /*1620*/  IMAD R34, R15, 0x4, R34 ;  /* 0x000000040f227824 */ /* 0x000fe200078e0222 */
[----:B0-----:R-:W-:-:S04]  /*1630*/  IABS R18, R9 ;  /* 0x0000000900127213 */ /* 0x001fc80000000000 */
[----:B------:R-:W0:Y:S08]  /*1640*/  I2F.RP R29, R18 ;  /* 0x00000012001d7306 */ /* 0x000e300000209400 */
[----:B0-----:R-:W0:Y:S02]  /*1650*/  MUFU.RCP R24, R29 ;  /* 0x0000001d00187308 */ /* 0x001e240000001000 */
[----:B0-----:R-:W-:-:S06]  /*1660*/  VIADD R24, R24, 0xffffffe ;  /* 0x0ffffffe18187836 */ /* 0x001fcc0000000000 */
[----:B------:R0:W1:Y:S02]  /*1670*/  F2I.FTZ.U32.TRUNC.NTZ R25, R24 ;  /* 0x0000001800197305 */ /* 0x000064000021f000 */
[----:B0-----:R-:W-:Y:S01]  /*1680*/  IMAD.MOV.U32 R24, RZ, RZ, RZ ;  /* 0x000000ffff187224 */ /* 0x001fe200078e00ff */
[----:B--2---:R-:W-:Y:S04]  /*1690*/  @!P3 STS [R17+0x240], R8 ;  /* 0x000240081100b388 */ /* 0x004fe80000000800 */
[----:B---3--:R-:W-:Y:S01]  /*16a0*/  @!P0 STS [R17], R22 ;  /* 0x0000001611008388 */ /* 0x008fe20000000800 */
[----:B------:R-:W-:Y:S06]  /*16b0*/  BAR.SYNC.DEFER_BLOCKING 0x0 ;  /* 0x0000000000007b1d */ /* 0x000fec0000010000 */
[----:B------:R-:W-:Y:S04]  /*16c0*/  @!P3 LDS R32, [R34] ;  /* 0x000000002220b984 */ /* 0x000fe80000000800 */
[----:B------:R-:W0:Y:S02]  /*16d0*/  @!P3 LDS R33, [R34+0x240] ;  /* 0x000240002221b984 */ /* 0x000e240000000800 */
[----:B0-----:R-:W-:-:S05]  /*16e0*/  FMNMX.FTZ R26, R32, R33, !PT ;  /* 0x00000021201a7209 */ /* 0x001fca0007810000 */
[----:B------:R-:W0:Y:S02]  /*16f0*/  SHFL.BFLY PT, R23, R26, 0x8, 0x1f ;  /* 0x0d001f001a177f89 */ /* 0x000e2400000e0000 */
[----:B0-----:R-:W-:-:S05]  /*1700*/  FMNMX.FTZ R23, R26, R23, !PT ;  /* 0x000000171a177209 */ /* 0x001fca0007810000 */
[----:B------:R-:W0:Y:S01]  /*1710*/  SHFL.BFLY PT, R22, R23, 0x4, 0x1f ;  /* 0x0c801f0017167f89 */ /* 0x000e2200000e0000 */
[----:B-1----:R-:W-:-:S04]  /*1720*/  IMAD.MOV R8, RZ, RZ, -R25 ;  /* 0x000000ffff087224 */ /* 0x002fc800078e0a19 */
[----:B------:R-:W-:Y:S01]  /*1730*/  IMAD R17, R8, R18, RZ ;  /* 0x0000001208117224 */ /* 0x000fe200078e02ff */
[----:B0-----:R-:W-:-:S05]  /*1740*/  FMNMX.FTZ R22, R23, R22, !PT ;  /* 0x0000001617167209 */ /* 0x001fca0007810000 */
[----:B------:R-:W0:Y:S01]  /*1750*/  SHFL.BFLY PT, R19, R22, 0x2, 0x1f ;  /* 0x0c401f0016137f89 */ /* 0x000e2200000e0000 */
[----:B------:R-:W-:Y:S01]  /*1760*/  IMAD.HI.U32 R17, R25, R17, R24 ;  /* 0x0000001119117227 */ /* 0x000fe200078e0018 */
[----:B------:R-:W-:-:S05]  /*1770*/  IABS R8, R6 ;  /* 0x0000000600087213 */ /* 0x000fca0000000000 */
[----:B------:R-:W-:-:S04]  /*1780*/  IMAD.HI.U32 R17, R17, R8, RZ ;  /* 0x0000000811117227 */ /* 0x000fc800078e00ff */
[----:B------:R-:W-:-:S04]  /*1790*/  IMAD.MOV R23, RZ, RZ, -R17 ;  /* 0x000000ffff177224 */ /* 0x000fc800078e0a11 */
[----:B------:R-:W-:Y:S01]  /*17a0*/  IMAD R23, R18, R23, R8 ;  /* 0x0000001712177224 */ /* 0x000fe200078e0208 */
[----:B0-----:R-:W-:-:S05]  /*17b0*/  FMNMX.FTZ R19, R22, R19, !PT ;  /* 0x0000001316137209 */ /* 0x001fca0007810000 */
[----:B------:R-:W0:Y:S01]  /*17c0*/  SHFL.BFLY PT, R8, R19, 0x1, 0x1f ;  /* 0x0c201f0013087f89 */ /* 0x000e2200000e0000 */
[----:B------:R-:W-:Y:S02]  /*17d0*/  ISETP.GT.U32.AND P2, PT, R18, R23, PT ;  /* 0x000000171200720c */ /* 0x000fe40003f44070 */
[----:B------:R-:W-:-:S11]  /*17e0*/  LOP3.LUT R6, R6, R9, RZ, 0x3c, !PT ;  /* 0x0000000906067212 */ /* 0x000fd600078e3cff */
[----:B------:R-:W-:-:S05]  /*17f0*/  @!P2 IMAD.IADD R23, R23, 0x1, -R18 ;  /* 0x000000011717a824 */ /* 0x000fca00078e0a12 */
[----:B------:R-:W-:Y:S02]  /*1800*/  ISETP.GE.U32.AND P4, PT, R23, R18, PT ;  /* 0x000000121700720c */ /* 0x000fe40003f86070 */
[----:B0-----:R-:W-:-:S04]  /*1810*/  FMNMX.FTZ R8, R19, R8, !PT ;  /* 0x0000000813087209 */ /* 0x001fc80007810000 */
[----:B------:R-:W-:Y:S02]  /*1820*/  FSETP.NEU.FTZ.AND P0, PT, R8, -INF , PT ;  /* 0xff8000000800780b */ /* 0x000fe40003f1d000 */
[----:B------:R-:W-:Y:S01]  /*1830*/  ISETP.GE.AND P1, PT, R6, RZ, PT ;  /* 0x000000ff0600720c */ /* 0x000fe20003f26270 */
[----:B------:R-:W-:Y:S01]  /*1840*/  @!P2 VIADD R17, R17, 0x1 ;  /* 0x000000011111a836 */ /* 0x000fe20000000000 */
[----:B------:R-:W-:Y:S02]  /*1850*/  FSEL R6, R8, RZ, P0 ;  /* 0x000000ff08067208 */ /* 0x000fe40000000000 */
[----:B------:R-:W-:Y:S02]  /*1860*/  ISETP.NE.AND P0, PT, R9, RZ, PT ;  /* 0x000000ff0900720c */ /* 0x000fe40003f05270 */
[----:B------:R-:W-:Y:S01]  /*1870*/  ISETP.GT.AND P2, PT, R2, RZ, PT ;  /* 0x000000ff0200720c */ /* 0x000fe20003f44270 */
[----:B------:R-:W-:Y:S02]  /*1880*/  @P4 VIADD R17, R17, 0x1 ;  /* 0x0000000111114836 */ /* 0x000fe40000000000 */
[----:B------:R-:W-:Y:S01]  /*1890*/  FADD.FTZ R8, -R6, R32 ;  /* 0x0000002006087221 */ /* 0x000fe20000010100 */
[----:B------:R-:W-:Y:S01]  /*18a0*/  SHF.R.S32.HI R18, RZ, 0x1f, R2 ;  /* 0x0000001fff127819 */ /* 0x000fe20000011402 */
[----:B------:R-:W-:Y:S01]  /*18b0*/  IMAD.MOV.U32 R19, RZ, RZ, R17 ;  /* 0x000000ffff137224 */ /* 0x000fe200078e0011 */
[----:B------:R-:W-:Y:S01]  /*18c0*/  LEA.HI.SX32 R22, R2, 0x1, 0x1 ;  /* 0x0000000102167811 */ /* 0x000fe200078f0aff */
[----:B------:R-:W-:Y:S01]  /*18d0*/  FADD.FTZ R2, -R6, R33 ;  /* 0x0000002106027221 */ /* 0x000fe20000010100 */
[----:B------:R-:W-:Y:S01]  /*18e0*/  FMUL.FTZ R8, R8, 1.4426950216293334961 ;  /* 0x3fb8aa3b08087820 */ /* 0x000fe20000410000 */
[----:B------:R-:W-:Y:S01]  /*18f0*/  @!P1 IMAD.MOV R19, RZ, RZ, -R19 ;  /* 0x000000ffff139224 */ /* 0x000fe200078e0a13 */
[----:B------:R-:W0:Y:S01]  /*1900*/  LDC R17, c[0x0][0x270] ;  /* 0x00009c00ff117b82 */ /* 0x000e220000000800 */
[----:B------:R-:W-:-:S02]  /*1910*/  @!P0 LOP3.LUT R19, RZ, R9, RZ, 0x33, !PT ;  /* 0x00000009ff138212 */ /* 0x000fc400078e33ff */
[----:B------:R-:W-:Y:S02]  /*1920*/  @!P2 IMAD.MOV R22, RZ, RZ, R18 ;  /* 0x000000ffff16a224 */ /* 0x000fe400078e0212 */
[----:B------:R-:W-:Y:S01]  /*1930*/  FMUL.FTZ R18, R2, 1.4426950216293334961 ;  /* 0x3fb8aa3b02127820 */ /* 0x000fe20000410000 */
[----:B------:R-:W-:Y:S01]  /*1940*/  MUFU.EX2 R8, R8 ;  /* 0x0000000800087308 */ /* 0x000fe20000000800 */
[----:B------:R-:W-:-:S07]  /*1950*/  IMAD R2, R22, R19, RZ ;  /* 0x0000001316027224 */ /* 0x000fce00078e02ff */
[----:B------:R-:W1:Y:S01]  /*1960*/  MUFU.EX2 R19, R18 ;  /* 0x0000001200137308 */ /* 0x000e620000000800 */
[----:B------:R-:W-:-:S07]  /*1970*/  IABS R29, R2 ;  /* 0x00000002001d7213 */ /* 0x000fce0000000000 */
[----:B------:R-:W2:Y:S01]  /*1980*/  I2F.RP R24, R29 ;  /* 0x0000001d00187306 */ /* 0x000ea20000209400 */
[----:B-1----:R-:W-:-:S05]  /*1990*/  FADD.FTZ R19, R8, R19 ;  /* 0x0000001308137221 */ /* 0x002fca0000010000 */
[----:B------:R-:W1:Y:S01]  /*19a0*/  SHFL.BFLY PT, R8, R19, 0x8, 0x1f ;  /* 0x0d001f0013087f89 */ /* 0x000e6200000e0000 */
[----:B0-----:R-:W-:-:S04]  /*19b0*/  IABS R23, R17 ;  /* 0x0000001100177213 */ /* 0x001fc80000000000 */
[----:B------:R-:W0:Y:S08]  /*19c0*/  I2F.U32.RP R22, R23 ;  /* 0x0000001700167306 */ /* 0x000e300000209000 */
[----:B--2---:R-:W2:Y:S08]  /*19d0*/  MUFU.RCP R40, R24 ;  /* 0x0000001800287308 */ /* 0x004eb00000001000 */
[----:B0-----:R-:W0:Y:S01]  /*19e0*/  MUFU.RCP R36, R22 ;  /* 0x0000001600247308 */ /* 0x001e220000001000 */
[----:B-1----:R-:W-:-:S05]  /*19f0*/  FADD.FTZ R8, R19, R8 ;  /* 0x0000000813087221 */ /* 0x002fca0000010000 */
[----:B------:R-:W1:Y:S01]  /*1a00*/  SHFL.BFLY PT, R31, R8, 0x4, 0x1f ;  /* 0x0c801f00081f7f89 */ /* 0x000e6200000e0000 */
[----:B--2---:R-:W-:-:S04]  /*1a10*/  VIADD R40, R40, 0xffffffe ;  /* 0x0ffffffe28287836 */ /* 0x004fc80000000000 */
[----:B------:R-:W2:Y:S01]  /*1a20*/  F2I.FTZ.U32.TRUNC.NTZ R41, R40 ;  /* 0x0000002800297305 */ /* 0x000ea2000021f000 */
[----:B0-----:R-:W-:-:S07]  /*1a30*/  VIADD R36, R36, 0xffffffe ;  /* 0x0ffffffe24247836 */ /* 0x001fce0000000000 */
[----:B------:R-:W0:Y:S01]  /*1a40*/  F2I.FTZ.U32.TRUNC.NTZ R37, R36 ;  /* 0x0000002400257305 */ /* 0x000e22000021f000 */
[----:B------:R-:W-:Y:S02]  /*1a50*/  VIADD R22, R29, UR4 ;  /* 0x000000041d167c36 */ /* 0x000fe40008000000 */
[----:B--2---:R-:W-:Y:S02]  /*1a60*/  IMAD.MOV R30, RZ, RZ, -R41 ;  /* 0x000000ffff1e7224 */ /* 0x004fe400078e0a29 */
[----:B-1----:R-:W-:Y:S02]  /*1a70*/  FADD.FTZ R31, R8, R31 ;  /* 0x0000001f081f7221 */ /* 0x002fe40000010000 */
[----:B------:R-:W-:Y:S02]  /*1a80*/  IMAD R30, R30, R29, RZ ;  /* 0x0000001d1e1e7224 */ /* 0x000fe400078e02ff */
[----:B------:R-:W-:Y:S01]  /*1a90*/  IMAD.MOV.U32 R40, RZ, RZ, RZ ;  /* 0x000000ffff287224 */ /* 0x000fe200078e00ff */
[----:B------:R-:W1:Y:S01]  /*1aa0*/  SHFL.BFLY PT, R26, R31, 0x2, 0x1f ;  /* 0x0c401f001f1a7f89 */ /* 0x000e6200000e0000 */
[----:B0-----:R-:W-:Y:S01]  /*1ab0*/  IMAD.MOV R18, RZ, RZ, -R37 ;  /* 0x000000ffff127224 */ /* 0x001fe200078e0a25 */
[----:B------:R-:W-:Y:S01]  /*1ac0*/  IABS R24, R2 ;  /* 0x0000000200187213 */ /* 0x000fe20000000000 */
[----:B------:R-:W-:Y:S01]  /*1ad0*/  IMAD.HI.U32 R30, R41, R30, R40 ;  /* 0x0000001e291e7227 */ /* 0x000fe200078e0028 */
[----:B------:R-:W-:-:S03]  /*1ae0*/  IABS R25, R22 ;  /* 0x0000001600197213 */ /* 0x000fc60000000000 */
[----:B------:R-:W-:Y:S02]  /*1af0*/  IMAD R19, R18, R23, RZ ;  /* 0x0000001712137224 */ /* 0x000fe400078e02ff */
[----:B------:R-:W-:Y:S02]  /*1b00*/  IMAD.MOV.U32 R36, RZ, RZ, RZ ;  /* 0x000000ffff247224 */ /* 0x000fe400078e00ff */
[----:B------:R-:W-:Y:S02]  /*1b10*/  IMAD.MOV R24, RZ, RZ, -R24 ;  /* 0x000000ffff187224 */ /* 0x000fe400078e0a18 */
[----:B------:R-:W-:Y:S01]  /*1b20*/  IMAD.HI.U32 R30, R30, R25, RZ ;  /* 0x000000191e1e7227 */ /* 0x000fe200078e00ff */
[----:B------:R-:W-:Y:S02]  /*1b30*/  IABS R8, R4 ;  /* 0x0000000400087213 */ /* 0x000fe40000000000 */
[----:B------:R-:W-:Y:S01]  /*1b40*/  IABS R18, R17 ;  /* 0x0000001100127213 */ /* 0x000fe20000000000 */
[----:B------:R-:W-:-:S04]  /*1b50*/  IMAD.HI.U32 R36, R37, R19, R36 ;  /* 0x0000001325247227 */ /* 0x000fc800078e0024 */
[----:B------:R-:W-:Y:S02]  /*1b60*/  IMAD R24, R30, R24, R25 ;  /* 0x000000181e187224 */ /* 0x000fe400078e0219 */
[----:B------:R-:W-:Y:S02]  /*1b70*/  IMAD.MOV R18, RZ, RZ, -R18 ;  /* 0x000000ffff127224 */ /* 0x000fe400078e0a12 */
[----:B------:R-:W-:Y:S01]  /*1b80*/  IMAD.HI.U32 R19, R36, R8, RZ ;  /* 0x0000000824137227 */ /* 0x000fe200078e00ff */
[----:B------:R-:W-:-:S03]  /*1b90*/  ISETP.GT.U32.AND P4, PT, R29, R24, PT ;  /* 0x000000181d00720c */ /* 0x000fc60003f84070 */
[----:B------:R-:W-:-:S04]  /*1ba0*/  IMAD.HI.U32 R36, R36, R25, RZ ;  /* 0x0000001924247227 */ /* 0x000fc800078e00ff */
[----:B-1----:R-:W-:Y:S01]  /*1bb0*/  FADD.FTZ R26, R31, R26 ;  /* 0x0000001a1f1a7221 */ /* 0x002fe20000010000 */
[-C--:B------:R-:W-:Y:S02]  /*1bc0*/  IMAD R8, R19, R18.reuse, R8 ;  /* 0x0000001213087224 */ /* 0x080fe400078e0208 */
[----:B------:R-:W-:-:S03]  /*1bd0*/  IMAD R18, R36, R18, R25 ;  /* 0x0000001224127224 */ /* 0x000fc600078e0219 */
[C---:B------:R-:W-:Y:S01]  /*1be0*/  ISETP.GT.U32.AND P1, PT, R23.reuse, R8, PT ;  /* 0x000000081700720c */ /* 0x040fe20003f24070 */
[----:B------:R-:W0:Y:S01]  /*1bf0*/  SHFL.BFLY PT, R25, R26, 0x1, 0x1f ;  /* 0x0c201f001a197f89 */ /* 0x000e2200000e0000 */
[----:B------:R-:W-:Y:S01]  /*1c00*/  ISETP.GT.U32.AND P5, PT, R23, R18, PT ;  /* 0x000000121700720c */ /* 0x000fe20003fa4070 */
[----:B------:R-:W-:-:S05]  /*1c10*/  @!P4 IMAD.IADD R24, R24, 0x1, -R29 ;  /* 0x000000011818c824 */ /* 0x000fca00078e0a1d */
[----:B------:R-:W-:Y:S01]  /*1c20*/  ISETP.GE.U32.AND P0, PT, R24, R29, PT ;  /* 0x0000001d1800720c */ /* 0x000fe20003f06070 */
[----:B------:R-:W-:-:S04]  /*1c30*/  @!P4 VIADD R30, R30, 0x1 ;  /* 0x000000011e1ec836 */ /* 0x000fc80000000000 */
[--C-:B------:R-:W-:Y:S02]  /*1c40*/  @!P1 IMAD.IADD R8, R8, 0x1, -R23.reuse ;  /* 0x0000000108089824 */ /* 0x100fe400078e0a17 */
[----:B------:R-:W-:Y:S01]  /*1c50*/  @!P5 IMAD.IADD R18, R18, 0x1, -R23 ;  /* 0x000000011212d824 */ /* 0x000fe200078e0a17 */
[----:B------:R-:W-:Y:S02]  /*1c60*/  LOP3.LUT R24, R22, R29, RZ, 0x3c, !PT ;  /* 0x0000001d16187212 */ /* 0x000fe400078e3cff */
[----:B------:R-:W-:Y:S02]  /*1c70*/  ISETP.GE.U32.AND P4, PT, R8, R23, PT ;  /* 0x000000170800720c */ /* 0x000fe40003f86070 */
[----:B------:R-:W-:Y:S02]  /*1c80*/  LOP3.LUT R4, R4, R17, RZ, 0x3c, !PT ;  /* 0x0000001104047212 */ /* 0x000fe400078e3cff */
[----:B------:R-:W-:Y:S02]  /*1c90*/  ISETP.GE.U32.AND P6, PT, R18, R23, PT ;  /* 0x000000171200720c */ /* 0x000fe40003fc6070 */
[----:B------:R-:W-:Y:S01]  /*1ca0*/  LOP3.LUT R22, R22, R17, RZ, 0x3c, !PT ;  /* 0x0000001116167212 */ /* 0x000fe200078e3cff */
[----:B------:R-:W-:Y:S01]  /*1cb0*/  @P0 VIADD R30, R30, 0x1 ;  /* 0x000000011e1e0836 */ /* 0x000fe20000000000 */
[----:B------:R-:W-:Y:S01]  /*1cc0*/  ISETP.GE.AND P0, PT, R4, RZ, PT ;  /* 0x000000ff0400720c */ /* 0x000fe20003f06270 */
[----:B------:R-:W-:Y:S01]  /*1cd0*/  @!P5 VIADD R36, R36, 0x1 ;  /* 0x000000012424d836 */ /* 0x000fe20000000000 */
[----:B------:R-:W-:Y:S01]  /*1ce0*/  ISETP.GT.AND P5, PT, R3, RZ, PT ;  /* 0x000000ff0300720c */ /* 0x000fe20003fa4270 */
[----:B------:R-:W-:Y:S01]  /*1cf0*/  @!P1 VIADD R19, R19, 0x1 ;  /* 0x0000000113139836 */ /* 0x000fe20000000000 */
[----:B------:R-:W1:Y:S01]  /*1d00*/  LDC.U8 R8, c[0x0][0x3d9] ;  /* 0x0000f640ff087b82 */ /* 0x000e620000000000 */
[----:B------:R-:W-:Y:S01]  /*1d10*/  ISETP.GE.AND P1, PT, R22, RZ, PT ;  /* 0x000000ff1600720c */ /* 0x000fe20003f26270 */
[----:B0-----:R-:W-:Y:S01]  /*1d20*/  FADD.FTZ R25, R26, R25 ;  /* 0x000000191a197221 */ /* 0x001fe20000010000 */
[----:B------:R-:W-:Y:S01]  /*1d30*/  @P4 VIADD R19, R19, 0x1 ;  /* 0x0000000113134836 */ /* 0x000fe20000000000 */
[----:B------:R-:W-:-:S02]  /*1d40*/  ISETP.GE.AND P2, PT, R24, RZ, PT ;  /* 0x000000ff1800720c */ /* 0x000fc40003f46270 */
[----:B------:R-:W-:Y:S02]  /*1d50*/  SHF.R.S32.HI R18, RZ, 0x1f, R3 ;  /* 0x0000001fff127819 */ /* 0x000fe40000011403 */
[----:B------:R-:W-:Y:S01]  /*1d60*/  FSETP.NE.FTZ.AND P4, PT, R25, RZ, PT ;  /* 0x000000ff1900720b */ /* 0x000fe20003f95000 */
[----:B------:R-:W-:Y:S01]  /*1d70*/  @P6 VIADD R36, R36, 0x1 ;  /* 0x0000000124246836 */ /* 0x000fe20000000000 */
[----:B------:R-:W-:Y:S01]  /*1d80*/  LEA.HI.SX32 R4, R3, 0x1, 0x1 ;  /* 0x0000000103047811 */ /* 0x000fe200078f0aff */
[----:B------:R-:W-:Y:S01]  /*1d90*/  @!P5 IMAD.MOV R4, RZ, RZ, R18 ;  /* 0x000000ffff04d224 */ /* 0x000fe200078e0212 */
[----:B------:R-:W-:Y:S01]  /*1da0*/  ISETP.NE.AND P6, PT, R2, RZ, PT ;  /* 0x000000ff0200720c */ /* 0x000fe20003fc5270 */
[----:B------:R-:W-:Y:S01]  /*1db0*/  @!P0 IMAD.MOV R19, RZ, RZ, -R19 ;  /* 0x000000ffff138224 */ /* 0x000fe200078e0a13 */
[----:B------:R-:W-:Y:S01]  /*1dc0*/  ISETP.NE.AND P5, PT, R17, RZ, PT ;  /* 0x000000ff1100720c */ /* 0x000fe20003fa5270 */
[----:B------:R-:W-:Y:S01]  /*1dd0*/  @!P1 IMAD.MOV R36, RZ, RZ, -R36 ;  /* 0x000000ffff249224 */ /* 0x000fe200078e0a24 */
[----:B------:R-:W-:Y:S01]  /*1de0*/  LOP3.LUT R22, RZ, R17, RZ, 0x33, !PT ;  /* 0x00000011ff167212 */ /* 0x000fe200078e33ff */
[----:B------:R-:W-:-:S03]  /*1df0*/  @!P2 IMAD.MOV R30, RZ, RZ, -R30 ;  /* 0x000000ffff1ea224 */ /* 0x000fc600078e0a1e */
[C---:B------:R-:W-:Y:S02]  /*1e00*/  SEL R19, R22.reuse, R19, !P5 ;  /* 0x0000001316137207 */ /* 0x040fe40006800000 */
[----:B------:R-:W-:Y:S01]  /*1e10*/  SEL R22, R22, R36, !P5 ;  /* 0x0000002416167207 */ /* 0x000fe20006800000 */
[----:B------:R-:W0:Y:S01]  /*1e20*/  @P4 MUFU.LG2 R25, R25 ;  /* 0x0000001900194308 */ /* 0x000e220000000c00 */
[C---:B------:R-:W-:Y:S02]  /*1e30*/  LOP3.LUT P5, RZ, R7.reuse, 0xf, RZ, 0xc0, !PT ;  /* 0x0000000f07ff7812 */ /* 0x040fe400078ac0ff */
[----:B------:R-:W-:Y:S02]  /*1e40*/  ISETP.GT.AND P2, PT, R2, RZ, PT ;  /* 0x000000ff0200720c */ /* 0x000fe40003f44270 */
[----:B------:R-:W-:Y:S02]  /*1e50*/  ISETP.GT.OR P5, PT, R7, 0x7f, P5 ;  /* 0x0000007f0700780c */ /* 0x000fe40002fa4670 */
[----:B-1----:R-:W-:-:S02]  /*1e60*/  ISETP.NE.AND P0, PT, R8, RZ, PT ;  /* 0x000000ff0800720c */ /* 0x002fc40003f05270 */
[----:B------:R-:W-:Y:S02]  /*1e70*/  @!P6 LOP3.LUT R30, RZ, R29, RZ, 0x33, !PT ;  /* 0x0000001dff1ee212 */ /* 0x000fe400078e33ff */
[----:B------:R-:W-:Y:S02]  /*1e80*/  SEL R9, R9, 0x1, !P0 ;  /* 0x0000000109097807 */ /* 0x000fe40004000000 */
[----:B------:R-:W-:Y:S02]  /*1e90*/  SHF.R.S32.HI R8, RZ, 0x1f, R2 ;  /* 0x0000001fff087819 */ /* 0x000fe40000011402 */
[----:B------:R-:W-:Y:S02]  /*1ea0*/  ISETP.LT.U32.AND P1, PT, R20, R30, PT ;  /* 0x0000001e1400720c */ /* 0x000fe40003f21070 */
[----:B------:R-:W-:Y:S01]  /*1eb0*/  SHF.R.S32.HI R23, RZ, 0x1f, R30 ;  /* 0x0000001fff177819 */ /* 0x000fe2000001141e */
[----:B------:R-:W-:Y:S01]  /*1ec0*/  IMAD R7, R19, R9, RZ ;  /* 0x0000000913077224 */ /* 0x000fe200078e02ff */
[----:B------:R-:W-:Y:S01]  /*1ed0*/  LEA.HI.SX32 R18, R2, 0x1, 0x1 ;  /* 0x0000000102127811 */ /* 0x000fe200078f0aff */
[----:B------:R-:W-:Y:S01]  /*1ee0*/  @!P2 IMAD.MOV R18, RZ, RZ, R8 ;  /* 0x000000ffff12a224 */ /* 0x000fe200078e0208 */
[----:B------:R-:W-:Y:S01]  /*1ef0*/  ISETP.LT.AND.EX P1, PT, R21, R23, PT, P1 ;  /* 0x000000171500720c */ /* 0x000fe20003f21310 */
[----:B------:R-:W-:Y:S01]  /*1f00*/  IMAD R19, R22, R9, RZ ;  /* 0x0000000916137224 */ /* 0x000fe200078e02ff */
[----:B------:R-:W-:Y:S01]  /*1f10*/  BSSY B1, `(.L_x_106) ;  /* 0x00001ce000017945 */ /* 0x000fe20003800000 */
[----:B------:R-:W-:-:S02]  /*1f20*/  IMAD.MOV.U32 R31, RZ, RZ, 0x7f800000 ;  /* 0x7f800000ff1f7424 */ /* 0x000fc400078e00ff */
[----:B0-----:R-:W-:Y:S01]  /*1f30*/  @P4 FFMA.FTZ R31, R25, 0.69314718246459960938, R6 ;  /* 0x3f317218191f4823 */ /* 0x001fe20000010006 */
[----:B------:R-:W-:Y:S01]  /*1f40*/  SEL R9, R20, R30, P1 ;  /* 0x0000001e14097207 */ /* 0x000fe20000800000 */
[----:B------:R-:W-:Y:S01]  /*1f50*/  IMAD R7, R4, R7, RZ ;  /* 0x0000000704077224 */ /* 0x000fe200078e02ff */
[----:B------:R-:W-:Y:S01]  /*1f60*/  SEL R8, R21, R23, P1 ;  /* 0x0000001715087207 */ /* 0x000fe20000800000 */
        /* <DEDUP_REMOVED lines=37> */
[----:B------:R-:W-:Y:S05]  /*21c0*/  CALL.REL.NOINC `($__internal_2_$__cuda_sm20_div_s64) ;  /* 0x0000002400b07944 */ /* 0x000fea0003c00000 */
        /* <DEDUP_REMOVED lines=10> */
.L_x_110:
        /* <DEDUP_REMOVED lines=22> */
.L_x_111:
[----:B------:R-:W-:Y:S05]  /*23d0*/  BSYNC B0 ;  /* 0x0000000000007941 */ /* 0x000fea0003800000 */
.L_x_109:
[----:B------:R-:W-:Y:S01]  /*23e0*/  LOP3.LUT R19, R17, R0, RZ, 0xfc, !PT ;  /* 0x0000000011137212 */ /* 0x000fe200078efcff */
[----:B------:R-:W-:Y:S03]  /*23f0*/  BSSY B0, `(.L_x_112) ;  /* 0x0000028000007945 */ /* 0x000fe60003800000 */
[----:B------:R-:W-:-:S13]  /*2400*/  ISETP.NE.U32.AND P1, PT, R19, RZ, PT ;  /* 0x000000ff1300720c */ /* 0x000fda0003f25070 */
[----:B------:R-:W-:Y:S05]  /*2410*/  @!P1 BRA `(.L_x_113) ;  /* 0x00000000003c9947 */ /* 0x000fea0003800000 */
[----:B------:R-:W-:Y:S01]  /*2420*/  IMAD.MOV.U32 R26, RZ, RZ, R27 ;  /* 0x000000ffff1a7224 */ /* 0x000fe200078e001b */
[----:B------:R-:W-:Y:S02]  /*2430*/  MOV R25, R0 ;  /* 0x0000000000197202 */ /* 0x000fe40000000f00 */
[----:B------:R-:W-:Y:S02]  /*2440*/  MOV R24, 0x2460 ;  /* 0x0000246000187802 */ /* 0x000fe40000000f00 */
[----:B------:R-:W-:Y:S05]  /*2450*/  CALL.REL.NOINC `($__internal_2_$__cuda_sm20_div_s64) ;  /* 0x00000024000c7944 */ /* 0x000fea0003c00000 */
        /* <DEDUP_REMOVED lines=11> */
.L_x_113:
        /* <DEDUP_REMOVED lines=22> */
.L_x_114:
[----:B------:R-:W-:Y:S05]  /*2670*/  BSYNC B0 ;  /* 0x0000000000007941 */ /* 0x000fea0003800000 */
.L_x_112:
        /* <DEDUP_REMOVED lines=11> */
[----:B------:R-:W-:Y:S05]  /*2730*/  CALL.REL.NOINC `($__internal_2_$__cuda_sm20_div_s64) ;  /* 0x0000002000547944 */ /* 0x000fea0003c00000 */
[----:B------:R-:W-:-:S04]  /*2740*/  IADD3 R17, P0, RZ, -R20, RZ ;  /* 0x80000014ff117210 */ /* 0x000fc80007f1e0ff */
[----:B------:R-:W-:Y:S01]  /*2750*/  IADD3.X R18, RZ, ~R21, RZ, P0, !PT ;  /* 0x80000015ff127210 */ /* 0x000fe200007fe4ff */
[----:B------:R-:W-:-:S04]  /*2760*/  IMAD.WIDE.U32 R40, R5, R17, R40 ;  /* 0x0000001105287225 */ /* 0x000fc800078e0028 */
[----:B------:R-:W-:-:S04]  /*2770*/  IMAD R18, R18, R5, RZ ;  /* 0x0000000512127224 */ /* 0x000fc800078e02ff */
[----:B------:R-:W-:-:S05]  /*2780*/  IMAD R4, R4, R17, R18 ;  /* 0x0000001104047224 */ /* 0x000fca00078e0212 */
[----:B------:R-:W-:Y:S01]  /*2790*/  IADD3 R4, R41, R4, RZ ;  /* 0x0000000429047210 */ /* 0x000fe20007ffe0ff */
[----:B------:R-:W-:Y:S05]  /*27a0*/  BRA `(.L_x_117) ;  /* 0x0000000000587947 */ /* 0x000fea0003800000 */
.L_x_116:
        /* <DEDUP_REMOVED lines=22> */
.L_x_117:
[----:B------:R-:W-:Y:S05]  /*2910*/  BSYNC B0 ;  /* 0x0000000000007941 */ /* 0x000fea0003800000 */
.L_x_115:
        /* <DEDUP_REMOVED lines=38> */
[----:B------:R-:W-:Y:S05]  /*2b80*/  CALL.REL.NOINC `($__internal_2_$__cuda_sm20_div_s64) ;  /* 0x0000001c00407944 */ /* 0x000fea0003c00000 */
        /* <DEDUP_REMOVED lines=12> */
.L_x_119:
        /* <DEDUP_REMOVED lines=23> */
.L_x_120:
[----:B------:R-:W-:Y:S05]  /*2dc0*/  BSYNC B0 ;  /* 0x0000000000007941 */ /* 0x000fea0003800000 */
.L_x_118:
        /* <DEDUP_REMOVED lines=19> */
.L_x_122:
        /* <DEDUP_REMOVED lines=22> */
.L_x_123:
[----:B------:R-:W-:Y:S05]  /*3060*/  BSYNC B0 ;  /* 0x0000000000007941 */ /* 0x000fea0003800000 */
.L_x_121:
        /* <DEDUP_REMOVED lines=19> */
.L_x_125:
        /* <DEDUP_REMOVED lines=23> */
.L_x_126:
[----:B------:R-:W-:Y:S05]  /*3310*/  BSYNC B0 ;  /* 0x0000000000007941 */ /* 0x000fea0003800000 */
.L_x_124:
[----:B------:R-:W-:Y:S01]  /*3320*/  SHF.R.S32.HI R18, RZ, 0x1f, R7 ;  /* 0x0000001fff127819 */ /* 0x000fe20000011407 */
[-C--:B------:R-:W-:Y:S01]  /*3330*/  IMAD R13, R21, R7.reuse, RZ ;  /* 0x00000007150d7224 */ /* 0x080fe200078e02ff */
[----:B------:R-:W-:Y:S01]  /*3340*/  ULDC UR4, c[0x0][0x2c4] ;  /* 0x0000b10000047ab9 */ /* 0x000fe20000000800 */
[----:B------:R-:W-:Y:S01]  /*3350*/  IMAD.WIDE.U32 R46, R20, R7, RZ ;  /* 0x00000007142e7225 */ /* 0x000fe200078e00ff */
[----:B------:R-:W-:Y:S01]  /*3360*/  SHF.R.S32.HI R7, RZ, 0x1f, R3 ;  /* 0x0000001fff077819 */ /* 0x000fe20000011403 */
[----:B------:R-:W-:Y:S02]  /*3370*/  BSSY B0, `(.L_x_127) ;  /* 0x0000039000007945 */ /* 0x000fe40003800000 */
[----:B------:R-:W-:Y:S02]  /*3380*/  IMAD R13, R18, R20, R13 ;  /* 0x00000014120d7224 */ /* 0x000fe400078e020d */
[----:B------:R-:W-:Y:S01]  /*3390*/  IMAD R18, R12, R3, RZ ;  /* 0x000000030c127224 */ /* 0x000fe200078e02ff */
[----:B------:R-:W-:Y:S01]  /*33a0*/  LOP3.LUT R12, R45, R10, RZ, 0xfc, !PT ;  /* 0x0000000a2d0c7212 */ /* 0x000fe200078efcff */
[----:B------:R-:W-:-:S02]  /*33b0*/  IMAD R51, R27, UR4, RZ ;  /* 0x000000041b337c24 */ /* 0x000fc4000f8e02ff */
[----:B------:R-:W-:Y:S01]  /*33c0*/  IMAD R7, R7, R48, R18 ;  /* 0x0000003007077224 */ /* 0x000fe200078e0212 */
[----:B------:R-:W-:Y:S01]  /*33d0*/  ISETP.NE.U32.AND P0, PT, R12, RZ, PT ;  /* 0x000000ff0c00720c */ /* 0x000fe20003f05070 */
[----:B------:R-:W-:Y:S01]  /*33e0*/  IMAD R14, R14, R51, RZ ;  /* 0x000000330e0e7224 */ /* 0x000fe200078e02ff */
[----:B------:R-:W-:Y:S01]  /*33f0*/  SHF.R.S32.HI R17, RZ, 0x1f, R51 ;  /* 0x0000001fff117819 */ /* 0x000fe20000011433 */
[----:B------:R-:W-:Y:S01]  /*3400*/  IMAD.WIDE.U32 R48, R48, R3, RZ ;  /* 0x0000000330307225 */ /* 0x000fe200078e00ff */
[----:B------:R-:W-:-:S03]  /*3410*/  IADD3 R12, R47, R13, RZ ;  /* 0x0000000d2f0c7210 */ /* 0x000fc60007ffe0ff */
        /* <DEDUP_REMOVED lines=23> */
.L_x_128:
        /* <DEDUP_REMOVED lines=23> */
.L_x_129:
[----:B------:R-:W-:Y:S05]  /*3700*/  BSYNC B0 ;  /* 0x0000000000007941 */ /* 0x000fea0003800000 */
.L_x_127:
        /* <DEDUP_REMOVED lines=29> */
.L_x_131:
        /* <DEDUP_REMOVED lines=23> */
.L_x_132:
[----:B------:R-:W-:Y:S05]  /*3a50*/  BSYNC B0 ;  /* 0x0000000000007941 */ /* 0x000fea0003800000 */
.L_x_130:
        /* <DEDUP_REMOVED lines=21> */
.L_x_108:
[----:B------:R-:W-:Y:S02]  /*3bb0*/  ULDC.64 UR4, c[0x0][0x2b0] ;  /* 0x0000ac0000047ab9 */ /* 0x000fe40000000a00 */
[----:B------:R-:W-:-:S04]  /*3bc0*/  LEA R2, P0, R36, UR4, 0x2 ;  /* 0x0000000424027c11 */ /* 0x000fc8000f8010ff */
[----:B------:R-:W-:-:S05]  /*3bd0*/  LEA.HI.X R3, R36, UR5, R37, 0x2, P0 ;  /* 0x0000000524037c11 */ /* 0x000fca00080f1425 */
[----:B------:R0:W-:Y:S04]  /*3be0*/  STG.E desc[UR8][R2.64], R31 ;  /* 0x0000001f02007986 */ /* 0x0001e8000c101908 */
.L_x_107:
[----:B------:R-:W-:Y:S05]  /*3bf0*/  BSYNC B1 ;  /* 0x0000000000017941 */ /* 0x000fea0003800000 */
.L_x_106:
[----:B------:R-:W2:Y:S01]  /*3c00*/  LDC R0, c[0x0][0x3c4] ;  /* 0x0000f100ff007b82 */ /* 0x000ea20000000800 */
[C---:B0-----:R-:W-:Y:S01]  /*3c10*/  VIADD R3, R35.reuse, 0x10 ;  /* 0x0000001023037836 */ /* 0x041fe20000000000 */
[----:B------:R-:W-:Y:S01]  /*3c20*/  CS2R R10, SRZ ;  /* 0x00000000000a7805 */ /* 0x000fe2000001ff00 */
[----:B------:R-:W-:Y:S01]  /*3c30*/  IMAD.MOV.U32 R13, RZ, RZ, RZ ;  /* 0x000000ffff0d7224 */ /* 0x000fe200078e00ff */
[----:B------:R-:W-:Y:S02]  /*3c40*/  CS2R R8, SRZ ;  /* 0x0000000000087805 */ /* 0x000fe4000001ff00 */
[----:B------:R-:W-:Y:S02]  /*3c50*/  CS2R R6, SRZ ;  /* 0x0000000000067805 */ /* 0x000fe4000001ff00 */
[-C--:B--2---:R-:W-:Y:S02]  /*3c60*/  ISETP.GE.OR P0, PT, R35, R0.reuse, P3 ;  /* 0x000000002300720c */ /* 0x084fe40001f06670 */
[----:B------:R-:W-:-:S11]  /*3c70*/  ISETP.GE.OR P3, PT, R3, R0, P3 ;  /* 0x000000000300720c */ /* 0x000fd60001f66670 */
[----:B------:R-:W-:Y:S01]  /*3c80*/  @!P0 FADD.FTZ R2, -R31, R32 ;  /* 0x000000201f028221 */ /* 0x000fe20000010100 */
[----:B------:R-:W-:Y:S02]  /*3c90*/  IMAD.SHL.U32 R32, R35, 0x4, RZ ;  /* 0x0000000423207824 */ /* 0x000fe400078e00ff */
[----:B-1----:R-:W-:Y:S01]  /*3ca0*/  @!P3 FADD.FTZ R31, -R31, R33 ;  /* 0x000000211f1fb221 */ /* 0x002fe20000010100 */
[----:B------:R-:W-:Y:S01]  /*3cb0*/  @!P0 FMUL.FTZ R2, R2, 1.4426950216293334961 ;  /* 0x3fb8aa3b02028820 */ /* 0x000fe20000410000 */
[C---:B------:R-:W-:Y:S02]  /*3cc0*/  VIADD R30, R32.reuse, 0x40 ;  /* 0x00000040201e7836 */ /* 0x040fe40000000000 */
[----:B------:R-:W-:Y:S01]  /*3cd0*/  @!P3 FMUL.FTZ R5, R31, 1.4426950216293334961 ;  /* 0x3fb8aa3b1f05b820 */ /* 0x000fe20000410000 */
[----:B------:R-:W-:Y:S01]  /*3ce0*/  IADD3 R29, R32, 0x80, RZ ;  /* 0x00000080201d7810 */ /* 0x000fe20007ffe0ff */
[----:B------:R-:W0:Y:S08]  /*3cf0*/  @!P0 MUFU.EX2 R3, R2 ;  /* 0x0000000200038308 */ /* 0x000e300000000800 */
[----:B------:R-:W1:Y:S01]  /*3d00*/  @!P3 MUFU.EX2 R5, R5 ;  /* 0x000000050005b308 */ /* 0x000e620000000800 */
[----:B0-----:R0:W-:Y:S01]  /*3d10*/  @!P0 STS [R34], R3 ;  /* 0x0000000322008388 */ /* 0x0011e20000000800 */
[----:B------:R-:W-:Y:S01]  /*3d20*/  ISETP.GE.AND P0, PT, R0, 0x1, PT ;  /* 0x000000010000780c */ /* 0x000fe20003f06270 */
[----:B------:R-:W-:-:S02]  /*3d30*/  HFMA2.MMA R0, -RZ, RZ, 0, 0 ;  /* 0x00000000ff007435 */ /* 0x000fc400000001ff */
[----:B-1----:R1:W-:Y:S01]  /*3d40*/  @!P3 STS [R34+0x240], R5 ;  /* 0x000240052200b388 */ /* 0x0023e20000000800 */
        /* <DEDUP_REMOVED lines=32> */
.L_x_136:
        /* <DEDUP_REMOVED lines=21> */
.L_x_135:
[----:B------:R-:W-:Y:S05]  /*40a0*/  BSYNC B0 ;  /* 0x0000000000007941 */ /* 0x000fea0003800000 */
.L_x_134:
        /* <DEDUP_REMOVED lines=16> */
.L_x_133:
        /* <DEDUP_REMOVED lines=110> */
        .weak           $__internal_2_$__cuda_sm20_div_s64
        .type           $__internal_2_$__cuda_sm20_div_s64,@function
        .size           $__internal_2_$__cuda_sm20_div_s64,(.L_x_4442 - $__internal_2_$__cuda_sm20_div_s64)
$__internal_2_$__cuda_sm20_div_s64:
        /* <DEDUP_REMOVED lines=25> */
[----:B------:R-:W-:Y:S02]  /*4a20*/  IADD3 R21, P1, RZ, -R56, RZ ;  /* 0x80000038ff157210 */ /* 0x000fe40007f3e0ff */
[----:B------:R-:W-:Y:S01]  /*4a30*/  ISETP.GE.AND P2, PT, R17, RZ, PT ;  /* 0x000000ff1100720c */ /* 0x000fe20003f46270 */
[----:B------:R-:W-:Y:S02]  /*4a40*/  IMAD R19, R22, R42, R19 ;  /* 0x0000002a16137224 */ /* 0x000fe400078e0213 */
[----:B------:R-:W-:-:S04]  /*4a50*/  IMAD.HI.U32 R54, R55, R21, RZ ;  /* 0x0000001537367227 */ /* 0x000fc800078e00ff */
[----:B------:R-:W-:Y:S01]  /*4a60*/  IMAD.X R19, RZ, RZ, ~R19, P1 ;  /* 0x000000ffff137224 */ /* 0x000fe200008e0e13 */
[----:B------:R-:W-:-:S03]  /*4a70*/  IADD3 R20, P1, RZ, -R18, RZ ;  /* 0x80000012ff147210 */ /* 0x000fc60007f3e0ff */
[----:B------:R-:W-:Y:S01]  /*4a80*/  IMAD.WIDE.U32 R54, P6, R55, R19, R54 ;  /* 0x0000001337367225 */ /* 0x000fe200078c0036 */
[----:B------:R-:W-:-:S03]  /*4a90*/  SEL R20, R20, R18, !P2 ;  /* 0x0000001214147207 */ /* 0x000fc60005000000 */
[----:B------:R-:W-:-:S04]  /*4aa0*/  IMAD.HI.U32 R30, P5, R22, R21, R54 ;  /* 0x00000015161e7227 */ /* 0x000fc800078a0036 */
[CC--:B------:R-:W-:Y:S02]  /*4ab0*/  IMAD R21, R22.reuse, R19.reuse, RZ ;  /* 0x0000001316157224 */ /* 0x0c0fe400078e02ff */
[----:B------:R-:W-:-:S03]  /*4ac0*/  IMAD.HI.U32 R19, R22, R19, RZ ;  /* 0x0000001316137227 */ /* 0x000fc600078e00ff */
[----:B------:R-:W-:Y:S01]  /*4ad0*/  IADD3 R21, P4, R21, R30, RZ ;  /* 0x0000001e15157210 */ /* 0x000fe20007f9e0ff */
[----:B------:R-:W-:Y:S01]  /*4ae0*/  IMAD.X R22, R19, 0x1, R22, P6 ;  /* 0x0000000113167824 */ /* 0x000fe200030e0616 */
[-C--:B------:R-:W-:Y:S01]  /*4af0*/  IADD3.X R30, RZ, ~R17.reuse, RZ, P1, !PT ;  /* 0x80000011ff1e7210 */ /* 0x080fe20000ffe4ff */
[----:B------:R-:W-:Y:S02]  /*4b00*/  IMAD.MOV.U32 R55, RZ, RZ, RZ ;  /* 0x000000ffff377224 */ /* 0x000fe400078e00ff */
        /* <DEDUP_REMOVED lines=18> */
[C---:B------:R-:W-:Y:S01]  /*4c30*/  ISETP.GE.U32.AND.EX P4, PT, R19.reuse, R43, PT, P4 ;  /* 0x0000002b1300720c */ /* 0x040fe20003f86140 */
[----:B------:R-:W-:-:S03]  /*4c40*/  IMAD.X R22, R19, 0x1, ~R43, P2 ;  /* 0x0000000113167824 */ /* 0x000fc600010e0e2b */
[----:B------:R-:W-:Y:S01]  /*4c50*/  SEL R21, R21, R20, P4 ;  /* 0x0000001415157207 */ /* 0x000fe20002000000 */
[----:B------:R-:W-:Y:S01]  /*4c60*/  IMAD.X R20, RZ, RZ, R29, P1 ;  /* 0x000000ffff147224 */ /* 0x000fe200008e061d */
[----:B------:R-:W-:Y:S02]  /*4c70*/  SEL R23, R23, R30, P4 ;  /* 0x0000001e17177207 */ /* 0x000fe40002000000 */
[----:B------:R-:W-:Y:S02]  /*4c80*/  SEL R19, R22, R19, P4 ;  /* 0x0000001316137207 */ /* 0x000fe40002000000 */
[----:B------:R-:W-:Y:S02]  /*4c90*/  ISETP.GE.U32.AND P1, PT, R21, R42, PT ;  /* 0x0000002a1500720c */ /* 0x000fe40003f26070 */
[----:B------:R-:W-:Y:S02]  /*4ca0*/  SEL R20, R20, R29, P4 ;  /* 0x0000001d14147207 */ /* 0x000fe40002000000 */
[----:B------:R-:W-:-:S02]  /*4cb0*/  IADD3 R22, P2, R23, 0x1, RZ ;  /* 0x0000000117167810 */ /* 0x000fc40007f5e0ff */
[----:B------:R-:W-:Y:S02]  /*4cc0*/  ISETP.GE.U32.AND.EX P1, PT, R19, R43, PT, P1 ;  /* 0x0000002b1300720c */ /* 0x000fe40003f26110 */
[----:B------:R-:W-:Y:S01]  /*4cd0*/  LOP3.LUT R21, R25, R17, RZ, 0x3c, !PT ;  /* 0x0000001119157212 */ /* 0x000fe200078e3cff */
[----:B------:R-:W-:Y:S01]  /*4ce0*/  IMAD.X R19, RZ, RZ, R20, P2 ;  /* 0x000000ffff137224 */ /* 0x000fe200010e0614 */
[----:B------:R-:W-:Y:S01]  /*4cf0*/  SEL R22, R22, R23, P1 ;  /* 0x0000001716167207 */ /* 0x000fe20000800000 */
[----:B------:R-:W-:Y:S01]  /*4d00*/  IMAD.MOV.U32 R23, RZ, RZ, 0x0 ;  /* 0x00000000ff177424 */ /* 0x000fe200078e00ff */
[----:B------:R-:W-:Y:S02]  /*4d10*/  ISETP.GE.AND P4, PT, R21, RZ, PT ;  /* 0x000000ff1500720c */ /* 0x000fe40003f86270 */
[----:B------:R-:W-:Y:S02]  /*4d20*/  SEL R20, R19, R20, P1 ;  /* 0x0000001413147207 */ /* 0x000fe40000800000 */
[----:B------:R-:W-:-:S02]  /*4d30*/  IADD3 R19, P2, RZ, -R22, RZ ;  /* 0x80000016ff137210 */ /* 0x000fc40007f5e0ff */
[----:B------:R-:W-:Y:S02]  /*4d40*/  ISETP.NE.U32.AND P1, PT, R26, RZ, PT ;  /* 0x000000ff1a00720c */ /* 0x000fe40003f25070 */
[----:B------:R-:W-:Y:S02]  /*4d50*/  IADD3.X R21, RZ, ~R20, RZ, P2, !PT ;  /* 0x80000014ff157210 */ /* 0x000fe400017fe4ff */
[----:B------:R-:W-:Y:S01]  /*4d60*/  SEL R19, R19, R22, !P4 ;  /* 0x0000001613137207 */ /* 0x000fe20006000000 */
[----:B------:R-:W-:Y:S01]  /*4d70*/  IMAD.MOV.U32 R22, RZ, RZ, R24 ;  /* 0x000000ffff167224 */ /* 0x000fe200078e0018 */
[----:B------:R-:W-:Y:S02]  /*4d80*/  ISETP.NE.AND.EX P1, PT, R25, RZ, PT, P1 ;  /* 0x000000ff1900720c */ /* 0x000fe40003f25310 */
[----:B------:R-:W-:Y:S02]  /*4d90*/  SEL R21, R21, R20, !P4 ;  /* 0x0000001415157207 */ /* 0x000fe40006000000 */
[----:B------:R-:W-:-:S02]  /*4da0*/  SEL R20, R19, 0xffffffff, P1 ;  /* 0xffffffff13147807 */ /* 0x000fc40000800000 */
[----:B------:R-:W-:Y:S01]  /*4db0*/  SEL R21, R21, 0xffffffff, P1 ;  /* 0xffffffff15157807 */ /* 0x000fe20000800000 */
[----:B------:R-:W-:Y:S06]  /*4dc0*/  RET.REL.NODEC R22 `(_ZN5flash32flash_fwd_splitkv_combine_kernelI23Flash_fwd_kernel_traitsILi192ELi64ELi64ELi4ELb0ELb0EN7cutlass10bfloat16_tE19Flash_kernel_traitsILi192ELi64ELi64ELi4ES3_EELi8ELi5ELb0EEEvNS_16Flash_fwd_paramsE) ;  /* 0xffffffb0168c7950 */ /* 0x000fec0003c3ffff */
.L_x_137:
        /* <DEDUP_REMOVED lines=11> */
.L_x_4442:


//--------------------- .text._ZN5flash32flash_fwd_splitkv_combine_kernelI23Flash_fwd_kernel_traitsILi192ELi64ELi64ELi4ELb0ELb0EN7cutlass10bfloat16_tE19Flash_kernel_traitsILi192ELi64ELi64ELi4ES3_EELi8ELi4ELb0EEEvNS_16Flash_fwd_paramsE --------------------------
	.section	.text._ZN5flash32flash_fwd_splitkv_combine_kernelI23Flash_fwd_kernel_traitsILi192ELi64ELi64ELi4ELb0ELb0EN7cutlass10bfloat16_tE19Flash_kernel_traitsILi192ELi64ELi64ELi4ES3_EELi8ELi4ELb0EEEvNS_16Flash_fwd_paramsE,"ax",@progbits
	.align	128
        .global         _ZN5flash32flash_fwd_splitkv_combine_kernelI23Flash_fwd_kernel_traitsILi192ELi64ELi64ELi4ELb0ELb0EN7cutlass10bfloat16_tE19Flash_kernel_traitsILi192ELi64ELi64ELi4ES3_EELi8ELi4ELb0EEEvNS_16Flash_fwd_paramsE
        .type           _ZN5flash32flash_fwd_splitkv_combine_kernelI23Flash_fwd_kernel_traitsILi192ELi64ELi64ELi4ELb0ELb0EN7cutlass10bfloat16_tE19Flash_kernel_traitsILi192ELi64ELi64ELi4ES3_EELi8ELi4ELb0EEEvNS_16Flash_fwd_paramsE,@function
        .size           _ZN5flash32flash_fwd_splitkv_combine_kernelI23Flash_fwd_kernel_traitsILi192ELi64ELi64ELi4ELb0ELb0EN7cutlass10bfloat16_tE19Flash_kernel_traitsILi192ELi64ELi64ELi4ES3_EELi8ELi4ELb0EEEvNS_16Flash_fwd_paramsE,(.L_x_4443 - _ZN5flash32flash_fwd_splitkv_combine_kernelI23Flash_fwd_kernel_traitsILi192ELi64ELi64ELi4ELb0ELb0EN7cutlass10bfloat16_tE19Flash_kernel_traitsILi192ELi64ELi64ELi4ES3_EELi8ELi4ELb0EEEvNS_16Flash_fwd_paramsE)
        .other          _ZN5flash32flash_fwd_splitkv_combine_kernelI23Flash_fwd_kernel_traitsILi192ELi64ELi64ELi4ELb0ELb0EN7cutlass10bfloat16_tE19Flash_kernel_traitsILi192ELi64ELi64ELi4ES3_EELi8ELi4ELb0EEEvNS_16Flash_fwd_paramsE,@"STO_CUDA_ENTRY STV_DEFAULT"
_ZN5flash32flash_fwd_splitkv_combine_kernelI23Flash_fwd_kernel_traitsILi192ELi64ELi64ELi4ELb0ELb0EN7cutlass10bfloat16_tE19Flash_kernel_traitsILi192ELi64ELi64ELi4ES3_EELi8ELi4ELb0EEEvNS_16Flash_fwd_paramsE:
.text._ZN5flash32flash_fwd_splitkv_combine_kernelI23Flash_fwd_kernel_traitsILi192ELi64ELi64ELi4ELb0ELb0EN7cutlass10bfloat16_tE19Flash_kernel_traitsILi192ELi64ELi64ELi4ES3_EELi8ELi4ELb0EEEvNS_16Flash_fwd_paramsE:
        /* <DEDUP_REMOVED lines=23> */
[----:B------:R-:W-:Y:S05]  /*0170*/  CALL.REL.NOINC `($__internal_3_$__cuda_sm20_div_s64) ;  /* 0x0000004400bc7944 */ /* 0x000fea0003c00000 */
[----:B------:R-:W-:Y:S05]  /*0180*/  BRA `(.L_x_139) ;  /* 0x00000000004c7947 */ /* 0x000fea0003800000 */
.L_x_138:
        /* <DEDUP_REMOVED lines=19> */
.L_x_139:
        /* <DEDUP_REMOVED lines=12> */
[----:B------:R-:W-:Y:S05]  /*0380*/  CALL.REL.NOINC `($__internal_3_$__cuda_sm20_div_s64) ;  /* 0x0000004400387944 */ /* 0x000fea0003c00000 */
[----:B------:R-:W-:Y:S02]  /*0390*/  MOV R8, R18 ;  /* 0x0000001200087202 */ /* 0x000fe40000000f00 */
[----:B------:R-:W-:Y:S01]  /*03a0*/  MOV R9, R19 ;  /* 0x0000001300097202 */ /* 0x000fe20000000f00 */
[----:B------:R-:W-:Y:S05]  /*03b0*/  BRA `(.L_x_142) ;  /* 0x00000000004c7947 */ /* 0x000fea0003800000 */
.L_x_141:
        /* <DEDUP_REMOVED lines=19> */
.L_x_142:
[----:B------:R-:W-:Y:S05]  /*04f0*/  BSYNC B0 ;  /* 0x0000000000007941 */ /* 0x000fea0003800000 */
.L_x_140:
        /* <DEDUP_REMOVED lines=42> */
.L_x_144:
        /* <DEDUP_REMOVED lines=19> */
.L_x_145:
[----:B------:R-:W-:Y:S05]  /*08d0*/  BSYNC B0 ;  /* 0x0000000000007941 */ /* 0x000fea0003800000 */
.L_x_143:
[----:B------:R-:W0:Y:S01]  /*08e0*/  LDC R3, c[0x0][0x2c4] ;  /* 0x0000b100ff037b82 */ /* 0x000e220000000800 */
[----:B------:R-:W-:Y:S01]  /*08f0*/  IMAD.MOV.U32 R12, RZ, RZ, RZ ;  /* 0x000000ffff0c7224 */ /* 0x000fe200078e00ff */
        /* <DEDUP_REMOVED lines=9> */
[----:B0-----:R-:W-:-:S04]  /*0990*/  IMAD.MOV R4, RZ, RZ, -R13 ;  /* 0x000000ffff047224 */ /* 0x001fc800078e0a0d */
        /* <DEDUP_REMOVED lines=11> */
[----:B------:R-:W-:Y:S01]  /*0a50*/  @!P2 IMAD.IADD R7, R7, 0x1, -R10 ;  /* 0x000000010707a824 */ /* 0x000fe200078e0a0a */
[----:B------:R-:W-:Y:S02]  /*0a60*/  @!P2 IADD3 R4, R4, 0x1, RZ ;  /* 0x000000010404a810 */ /* 0x000fe40007ffe0ff */
[----:B------:R-:W-:Y:S02]  /*0a70*/  ISETP.NE.AND P2, PT, R3, RZ, PT ;  /* 0x000000ff0300720c */ /* 0x000fe40003f45270 */
[----:B------:R-:W-:Y:S02]  /*0a80*/  ISETP.GE.U32.AND P0, PT, R7, R10, PT ;  /* 0x0000000a0700720c */ /* 0x000fe40003f06070 */
[----:B------:R-:W-:Y:S01]  /*0a90*/  LEA.HI.SX32 R7, R3, 0x1, 0x1 ;  /* 0x0000000103077811 */ /* 0x000fe200078f0aff */
[----:B------:R-:W-:-:S10]  /*0aa0*/  @!P3 IMAD.MOV R7, RZ, RZ, R2 ;  /* 0x000000ffff07b224 */ /* 0x000fd400078e0202 */
[----:B------:R-:W-:-:S04]  /*0ab0*/  @P0 VIADD R4, R4, 0x1 ;  /* 0x0000000104040836 */ /* 0x000fc80000000000 */
[----:B------:R-:W-:Y:S01]  /*0ac0*/  @!P1 IMAD.MOV R4, RZ, RZ, -R4 ;  /* 0x000000ffff049224 */ /* 0x000fe200078e0a04 */
[----:B------:R-:W-:Y:S01]  /*0ad0*/  @!P2 LOP3.LUT R4, RZ, R3, RZ, 0x33, !PT ;  /* 0x00000003ff04a212 */ /* 0x000fe200078e33ff */
[----:B------:R-:W-:-:S04]  /*0ae0*/  IMAD R3, R3, UR5, RZ ;  /* 0x0000000503037c24 */ /* 0x000fc8000f8e02ff */
        /* <DEDUP_REMOVED lines=9> */
[----:B0-----:R-:W-:Y:S01]  /*0b80*/  IADD3 R10, RZ, -R17, RZ ;  /* 0x80000011ff0a7210 */ /* 0x001fe20007ffe0ff */
[----:B------:R-:W-:-:S04]  /*0b90*/  IMAD.MOV.U32 R16, RZ, RZ, RZ ;  /* 0x000000ffff107224 */ /* 0x000fc800078e00ff */
[----:B------:R-:W-:Y:S01]  /*0ba0*/  IMAD R11, R10, R13, RZ ;  /* 0x0000000d0a0b7224 */ /* 0x000fe200078e02ff */
[----:B------:R-:W-:-:S03]  /*0bb0*/  IABS R10, R4 ;  /* 0x00000004000a7213 */ /* 0x000fc60000000000 */
[----:B------:R-:W-:-:S06]  /*0bc0*/  IMAD.HI.U32 R11, R17, R11, R16 ;  /* 0x0000000b110b7227 */ /* 0x000fcc00078e0010 */
[----:B------:R-:W-:-:S04]  /*0bd0*/  IMAD.HI.U32 R11, R11, R10, RZ ;  /* 0x0000000a0b0b7227 */ /* 0x000fc800078e00ff */
[----:B------:R-:W-:Y:S01]  /*0be0*/  IMAD R10, R11, R7, R10 ;  /* 0x000000070b0a7224 */ /* 0x000fe200078e020a */
[----:B------:R-:W-:-:S04]  /*0bf0*/  LOP3.LUT R7, R4, R13, RZ, 0x3c, !PT ;  /* 0x0000000d04077212 */ /* 0x000fc800078e3cff */
[----:B------:R-:W-:Y:S02]  /*0c00*/  ISETP.GT.U32.AND P1, PT, R13, R10, PT ;  /* 0x0000000a0d00720c */ /* 0x000fe40003f24070 */
[----:B------:R-:W-:-:S11]  /*0c10*/  ISETP.GE.AND P0, PT, R7, RZ, PT ;  /* 0x000000ff0700720c */ /* 0x000fd60003f06270 */
[----:B------:R-:W-:Y:S01]  /*0c20*/  @!P1 IMAD.IADD R10, R10, 0x1, -R13 ;  /* 0x000000010a0a9824 */ /* 0x000fe200078e0a0d */
[----:B------:R-:W-:Y:S02]  /*0c30*/  @!P1 IADD3 R11, R11, 0x1, RZ ;  /* 0x000000010b0b9810 */ /* 0x000fe40007ffe0ff */
[----:B------:R-:W-:Y:S02]  /*0c40*/  ISETP.NE.AND P1, PT, R2, RZ, PT ;  /* 0x000000ff0200720c */ /* 0x000fe40003f25270 */
[----:B------:R-:W-:-:S13]  /*0c50*/  ISETP.GE.U32.AND P2, PT, R10, R13, PT ;  /* 0x0000000d0a00720c */ /* 0x000fda0003f46070 */
[----:B------:R-:W-:-:S04]  /*0c60*/  @P2 VIADD R11, R11, 0x1 ;  /* 0x000000010b0b2836 */ /* 0x000fc80000000000 */
[----:B------:R-:W-:-:S04]  /*0c70*/  IMAD.MOV.U32 R7, RZ, RZ, R11 ;  /* 0x000000ffff077224 */ /* 0x000fc800078e000b */
        /* <DEDUP_REMOVED lines=16> */
[----:B------:R-:W-:Y:S02]  /*0d80*/  MOV R34, R18 ;  /* 0x0000001200227202 */ /* 0x000fe40000000f00 */
[----:B------:R-:W-:Y:S01]  /*0d90*/  MOV R35, R19 ;  /* 0x0000001300237202 */ /* 0x000fe20000000f00 */
[----:B------:R-:W-:Y:S05]  /*0da0*/  BRA `(.L_x_148) ;  /* 0x00000000004c7947 */ /* 0x000fea0003800000 */
.L_x_147:
        /* <DEDUP_REMOVED lines=19> */
.L_x_148:
[----:B------:R-:W-:Y:S05]  /*0ee0*/  BSYNC B0 ;  /* 0x0000000000007941 */ /* 0x000fea0003800000 */
.L_x_146:
        /* <DEDUP_REMOVED lines=43> */
.L_x_150:
        /* <DEDUP_REMOVED lines=19> */
.L_x_151:
[----:B------:R-:W-:Y:S05]  /*12d0*/  BSYNC B0 ;  /* 0x0000000000007941 */ /* 0x000fea0003800000 */
.L_x_149:
[----:B------:R-:W0:Y:S01]  /*12e0*/  LDC R9, c[0x0][0x2c4] ;  /* 0x0000b100ff097b82 */ /* 0x000e220000000800 */
[----:B------:R-:W1:Y:S01]  /*12f0*/  S2R R16, SR_TID.X ;  /* 0x0000000000107919 */ /* 0x000e620000002100 */
[----:B------:R-:W-:Y:S01]  /*1300*/  ISETP.GT.AND P4, PT, R3, RZ, PT ;  /* 0x000000ff0300720c */ /* 0x000fe20003f84270 */
[----:B------:R-:W-:Y:S01]  /*1310*/  ULDC UR5, c[0x0][0x3c4] ;  /* 0x0000f10000057ab9 */ /* 0x000fe20000000800 */
[----:B------:R-:W-:Y:S01]  /*1320*/  ULDC.64 UR8, c[0x0][0x208] ;  /* 0x0000820000087ab9 */ /* 0x000fe20000000a00 */
[----:B------:R-:W-:Y:S01]  /*1330*/  BSSY B0, `(.L_x_152) ;  /* 0x000003e000007945 */ /* 0x000fe20003800000 */
[----:B------:R-:W-:Y:S01]  /*1340*/  IMAD.MOV.U32 R30, RZ, RZ, -0x800000 ;  /* 0xff800000ff1e7424 */ /* 0x000fe200078e00ff */
[----:B0-----:R-:W-:-:S04]  /*1350*/  IABS R8, R9 ;  /* 0x0000000900087213 */ /* 0x001fc80000000000 */
[----:B------:R-:W0:Y:S01]  /*1360*/  I2F.RP R17, R8 ;  /* 0x0000000800117306 */ /* 0x000e220000209400 */
[----:B-1----:R-:W-:-:S07]  /*1370*/  ISETP.GT.AND P1, PT, R16, 0x7f, PT ;  /* 0x0000007f1000780c */ /* 0x002fce0003f24270 */
        /* <DEDUP_REMOVED lines=9> */
[----:B------:R-:W-:Y:S02]  /*1410*/  ISETP.GE.AND P2, PT, R6, RZ, PT ;  /* 0x000000ff0600720c */ /* 0x000fe40003f46270 */
[----:B------:R-:W-:Y:S01]  /*1420*/  SHF.R.S32.HI R6, RZ, 0x1f, R3 ;  /* 0x0000001fff067819 */ /* 0x000fe20000011403 */
[----:B------:R-:W-:-:S04]  /*1430*/  IMAD.HI.U32 R17, R18, R7, RZ ;  /* 0x0000000712117227 */ /* 0x000fc800078e00ff */
[----:B------:R-:W-:-:S04]  /*1440*/  IMAD.MOV R18, RZ, RZ, -R17 ;  /* 0x000000ffff127224 */ /* 0x000fc800078e0a11 */
[C---:B------:R-:W-:Y:S01]  /*1450*/  IMAD R19, R8.reuse, R18, R7 ;  /* 0x0000001208137224 */ /* 0x040fe200078e0207 */
[----:B------:R-:W-:Y:S01]  /*1460*/  LEA.HI.SX32 R18, R3, 0x1, 0x1 ;  /* 0x0000000103127811 */ /* 0x000fe200078f0aff */
[----:B------:R-:W0:Y:S01]  /*1470*/  @!P1 S2R R7, SR_CgaCtaId ;  /* 0x0000000000079919 */ /* 0x000e220000008800 */
[----:B------:R-:W-:Y:S02]  /*1480*/  @!P4 IMAD.MOV R18, RZ, RZ, R6 ;  /* 0x000000ffff12c224 */ /* 0x000fe400078e0206 */
[----:B------:R-:W-:-:S13]  /*1490*/  ISETP.GT.U32.AND P0, PT, R8, R19, PT ;  /* 0x000000130800720c */ /* 0x000fda0003f04070 */
[----:B------:R-:W-:Y:S02]  /*14a0*/  @!P0 IMAD.IADD R19, R19, 0x1, -R8 ;  /* 0x0000000113138824 */ /* 0x000fe400078e0a08 */
[----:B------:R-:W-:Y:S01]  /*14b0*/  @!P0 VIADD R17, R17, 0x1 ;  /* 0x0000000111118836 */ /* 0x000fe20000000000 */
[----:B------:R-:W-:Y:S02]  /*14c0*/  ISETP.NE.AND P0, PT, R9, RZ, PT ;  /* 0x000000ff0900720c */ /* 0x000fe40003f05270 */
[----:B------:R-:W-:Y:S02]  /*14d0*/  ISETP.GE.U32.AND P3, PT, R19, R8, PT ;  /* 0x000000081300720c */ /* 0x000fe40003f66070 */
[----:B------:R-:W-:Y:S02]  /*14e0*/  SHF.R.S32.HI R19, RZ, 0x1f, R16 ;  /* 0x0000001fff137819 */ /* 0x000fe40000011410 */
[----:B------:R-:W-:Y:S02]  /*14f0*/  @!P1 MOV R8, 0x400 ;  /* 0x0000040000089802 */ /* 0x000fe40000000f00 */
[----:B------:R-:W-:-:S04]  /*1500*/  LEA.HI R6, R19, R16, RZ, 0x3 ;  /* 0x0000001013067211 */ /* 0x000fc800078f18ff */
[----:B------:R-:W-:-:S03]  /*1510*/  SHF.R.S32.HI R24, RZ, 0x3, R6 ;  /* 0x00000003ff187819 */ /* 0x000fc60000011406 */
[----:B------:R-:W-:-:S04]  /*1520*/  @P3 VIADD R17, R17, 0x1 ;  /* 0x0000000111113836 */ /* 0x000fc80000000000 */
[----:B------:R-:W-:Y:S01]  /*1530*/  @!P2 IMAD.MOV R17, RZ, RZ, -R17 ;  /* 0x000000ffff11a224 */ /* 0x000fe200078e0a11 */
[----:B------:R-:W-:Y:S02]  /*1540*/  @!P0 LOP3.LUT R17, RZ, R9, RZ, 0x33, !PT ;  /* 0x00000009ff118212 */ /* 0x000fe400078e33ff */
[----:B------:R-:W-:-:S03]  /*1550*/  ISETP.GE.AND P0, PT, R24, UR5, PT ;  /* 0x0000000518007c0c */ /* 0x000fc6000bf06270 */
[----:B------:R-:W-:Y:S01]  /*1560*/  IMAD R3, R18, R17, RZ ;  /* 0x0000001112037224 */ /* 0x000fe200078e02ff */
[----:B0-----:R-:W-:Y:S01]  /*1570*/  @!P1 LEA R17, R7, R8, 0x18 ;  /* 0x0000000807119211 */ /* 0x001fe200078ec0ff */
[----:B------:R-:W-:Y:S01]  /*1580*/  IMAD.MOV.U32 R18, RZ, RZ, -0x800000 ;  /* 0xff800000ff127424 */ /* 0x000fe200078e00ff */
[----:B------:R-:W-:Y:S02]  /*1590*/  LOP3.LUT R7, R6, 0xfffffff8, RZ, 0xc0, !PT ;  /* 0xfffffff806077812 */ /* 0x000fe400078ec0ff */
[----:B------:R-:W-:Y:S01]  /*15a0*/  IABS R27, R3 ;  /* 0x00000003001b7213 */ /* 0x000fe20000000000 */
[----:B------:R-:W-:Y:S02]  /*15b0*/  @!P1 IMAD R17, R24, 0x24, R17 ;  /* 0x0000002418119824 */ /* 0x000fe400078e0211 */
[----:B------:R-:W-:Y:S02]  /*15c0*/  IMAD.IADD R8, R16, 0x1, -R7 ;  /* 0x0000000110087824 */ /* 0x000fe400078e0a07 */
[----:B------:R-:W-:-:S02]  /*15d0*/  VIADD R22, R27, UR4 ;  /* 0x000000041b167c36 */ /* 0x000fc40008000000 */
[----:B------:R-:W-:Y:S01]  /*15e0*/  @!P1 IMAD R17, R8, 0x4, R17 ;  /* 0x0000000408119824 */ /* 0x000fe200078e0211 */
[----:B------:R-:W-:Y:S06]  /*15f0*/  @P0 BRA `(.L_x_153) ;  /* 0x0000000000440947 */ /* 0x000fec0003800000 */
[----:B------:R-:W-:Y:S02]  /*1600*/  IADD3 R25, P2, R28, -UR7, RZ ;  /* 0x800000071c197c10 */ /* 0x000fe4000ff5e0ff */
[----:B------:R-:W-:Y:S02]  /*1610*/  SHF.R.S32.HI R7, RZ, 0x1f, R8 ;  /* 0x0000001fff077819 */ /* 0x000fe40000011408 */
[----:B------:R-:W-:Y:S02]  /*1620*/  ISETP.GT.U32.AND P0, PT, R25, R8, PT ;  /* 0x000000081900720c */ /* 0x000fe40003f04070 */
[----:B------:R-:W-:-:S04]  /*1630*/  IADD3.X R6, R5, ~UR6, RZ, P2, !PT ;  /* 0x8000000605067c10 */ /* 0x000fc800097fe4ff */
[----:B------:R-:W-:-:S13]  /*1640*/  ISETP.GT.AND.EX P0, PT, R6, R7, PT, P0 ;  /* 0x000000070600720c */ /* 0x000fda0003f04300 */
[----:B------:R-:W-:Y:S05]  /*1650*/  @!P0 BRA `(.L_x_153) ;  /* 0x00000000002c8947 */ /* 0x000fea0003800000 */
[----:B------:R-:W-:Y:S01]  /*1660*/  IADD3 R32, P0, R8, UR7, RZ ;  /* 0x0000000708207c10 */ /* 0x000fe2000ff1e0ff */
[----:B------:R-:W-:Y:S01]  /*1670*/  IMAD R25, R5, R24, RZ ;  /* 0x0000001805197224 */ /* 0x000fe200078e02ff */
[----:B------:R-:W-:Y:S01]  /*1680*/  SHF.R.S32.HI R6, RZ, 0x1f, R24 ;  /* 0x0000001fff067819 */ /* 0x000fe20000011418 */
[----:B------:R-:W-:Y:S01]  /*1690*/  ULDC.64 UR4, c[0x0][0x2b8] ;  /* 0x0000ae0000047ab9 */ /* 0x000fe20000000a00 */
[----:B------:R-:W-:-:S03]  /*16a0*/  IADD3.X R33, R7, UR6, RZ, P0, !PT ;  /* 0x0000000607217c10 */ /* 0x000fc600087fe4ff */
[C---:B------:R-:W-:Y:S02]  /*16b0*/  IMAD R6, R28.reuse, R6, R25 ;  /* 0x000000061c067224 */ /* 0x040fe400078e0219 */
[----:B------:R-:W-:-:S04]  /*16c0*/  IMAD.WIDE.U32 R32, R28, R24, R32 ;  /* 0x000000181c207225 */ /* 0x000fc800078e0020 */
[----:B------:R-:W-:Y:S01]  /*16d0*/  IMAD.IADD R6, R33, 0x1, R6 ;  /* 0x0000000121067824 */ /* 0x000fe200078e0206 */
[----:B------:R-:W-:-:S04]  /*16e0*/  LEA R24, P0, R32, UR4, 0x2 ;  /* 0x0000000420187c11 */ /* 0x000fc8000f8010ff */
[----:B------:R-:W-:-:S05]  /*16f0*/  LEA.HI.X R25, R32, UR5, R6, 0x2, P0 ;  /* 0x0000000520197c11 */ /* 0x000fca00080f1406 */
[----:B------:R0:W5:Y:S04]  /*1700*/  LDG.E R18, desc[UR8][R24.64] ;  /* 0x0000000818127981 */ /* 0x000168000c1e1900 */
.L_x_153:
[----:B------:R-:W-:Y:S05]  /*1710*/  BSYNC B0 ;  /* 0x0000000000007941 */ /* 0x000fea0003800000 */
.L_x_152:
[----:B-----5:R1:W-:Y:S01]  /*1720*/  @!P1 STS [R17], R18 ;  /* 0x0000001211009388 */ /* 0x0203e20000000800 */
[----:B------:R-:W-:Y:S01]  /*1730*/  BSSY B0, `(.L_x_154) ;  /* 0x000000d000007945 */ /* 0x000fe20003800000 */
[----:B------:R-:W-:Y:S06]  /*1740*/  BAR.SYNC.DEFER_BLOCKING 0x0 ;  /* 0x0000000000007b1d */ /* 0x000fec0000010000 */
[----:B------:R-:W-:Y:S05]  /*1750*/  @P1 BRA `(.L_x_155) ;  /* 0x0000000000281947 */ /* 0x000fea0003800000 */
[----:B------:R-:W2:Y:S01]  /*1760*/  S2R R6, SR_CgaCtaId ;  /* 0x0000000000067919 */ /* 0x000ea20000008800 */
[----:B------:R-:W-:Y:S02]  /*1770*/  LEA.HI R8, R19, R16, RZ, 0x4 ;  /* 0x0000001013087211 */ /* 0x000fe400078f20ff */
[----:B------:R-:W-:Y:S02]  /*1780*/  MOV R7, 0x400 ;  /* 0x0000040000077802 */ /* 0x000fe40000000f00 */
[----:B-1----:R-:W-:-:S05]  /*1790*/  LOP3.LUT R17, R8, 0xfffffff0, RZ, 0xc0, !PT ;  /* 0xfffffff008117812 */ /* 0x002fca00078ec0ff */
[----:B------:R-:W-:Y:S01]  /*17a0*/  IMAD.IADD R17, R16, 0x1, -R17 ;  /* 0x0000000110117824 */ /* 0x000fe200078e0a11 */
[----:B--2---:R-:W-:Y:S02]  /*17b0*/  LEA R6, R6, R7, 0x18 ;  /* 0x0000000706067211 */ /* 0x004fe400078ec0ff */
[----:B------:R-:W-:-:S03]  /*17c0*/  SHF.R.S32.HI R7, RZ, 0x4, R8 ;  /* 0x00000004ff077819 */ /* 0x000fc60000011408 */
[----:B------:R-:W-:-:S04]  /*17d0*/  IMAD R6, R17, 0x24, R6 ;  /* 0x0000002411067824 */ /* 0x000fc800078e0206 */
[----:B------:R-:W-:-:S05]  /*17e0*/  IMAD R6, R7, 0x4, R6 ;  /* 0x0000000407067824 */ /* 0x000fca00078e0206 */
[----:B------:R2:W3:Y:S02]  /*17f0*/  LDS R30, [R6] ;  /* 0x00000000061e7984 */ /* 0x0004e40000000800 */
.L_x_155:
[----:B------:R-:W-:Y:S05]  /*1800*/  BSYNC B0 ;  /* 0x0000000000007941 */ /* 0x000fea0003800000 */
.L_x_154:
[----:B-1-3--:R-:W1:Y:S01]  /*1810*/  SHFL.BFLY PT, R17, R30, 0x8, 0x1f ;  /* 0x0d001f001e117f89 */ /* 0x00ae6200000e0000 */
[----:B------:R-:W3:Y:S01]  /*1820*/  I2F.RP R18, R27 ;  /* 0x0000001b00127306 */ /* 0x000ee20000209400 */
[----:B------:R-:W-:Y:S01]  /*1830*/  ISETP.GT.AND P5, PT, R3, RZ, PT ;  /* 0x000000ff0300720c */ /* 0x000fe20003fa4270 */
[----:B------:R-:W-:Y:S06]  /*1840*/  BSSY B1, `(.L_x_156) ;  /* 0x0000231000017945 */ /* 0x000fec0003800000 */
[----:B---3--:R-:W3:Y:S01]  /*1850*/  MUFU.RCP R18, R18 ;  /* 0x0000001200127308 */ /* 0x008ee20000001000 */
[----:B-1----:R-:W-:-:S05]  /*1860*/  FMNMX.FTZ R17, R17, R30, !PT ;  /* 0x0000001e11117209 */ /* 0x002fca0007810000 */
[----:B------:R-:W1:Y:S01]  /*1870*/  SHFL.BFLY PT, R8, R17, 0x4, 0x1f ;  /* 0x0c801f0011087f89 */ /* 0x000e6200000e0000 */
[----:B---3--:R-:W-:Y:S01]  /*1880*/  VIADD R32, R18, 0xffffffe ;  /* 0x0ffffffe12207836 */ /* 0x008fe20000000000 */
[----:B------:R-:W-:-:S03]  /*1890*/  IABS R18, R22 ;  /* 0x0000001600127213 */ /* 0x000fc60000000000 */
[----:B------:R3:W-:Y:S02]  /*18a0*/  F2I.FTZ.U32.TRUNC.NTZ R33, R32 ;  /* 0x0000002000217305 */ /* 0x0007e4000021f000 */
[----:B---3--:R-:W-:Y:S01]  /*18b0*/  IMAD.MOV.U32 R32, RZ, RZ, RZ ;  /* 0x000000ffff207224 */ /* 0x008fe200078e00ff */
[----:B-1----:R-:W-:Y:S02]  /*18c0*/  FMNMX.FTZ R8, R17, R8, !PT ;  /* 0x0000000811087209 */ /* 0x002fe40007810000 */
[----:B------:R-:W1:Y:S03]  /*18d0*/  LDC R17, c[0x0][0x270] ;  /* 0x00009c00ff117b82 */ /* 0x000e660000000800 */
[----:B0-----:R-:W0:Y:S01]  /*18e0*/  SHFL.BFLY PT, R25, R8, 0x2, 0x1f ;  /* 0x0c401f0008197f89 */ /* 0x001e2200000e0000 */
[----:B-1----:R-:W-:Y:S02]  /*18f0*/  IABS R26, R17 ;  /* 0x00000011001a7213 */ /* 0x002fe40000000000 */
[----:B0-----:R-:W-:-:S02]  /*1900*/  FMNMX.FTZ R25, R8, R25, !PT ;  /* 0x0000001908197209 */ /* 0x001fc40007810000 */
[----:B------:R-:W0:Y:S03]  /*1910*/  I2F.U32.RP R24, R26 ;  /* 0x0000001a00187306 */ /* 0x000e260000209000 */
[----:B--2---:R-:W1:Y:S02]  /*1920*/  SHFL.BFLY PT, R6, R25, 0x1, 0x1f ;  /* 0x0c201f0019067f89 */ /* 0x004e6400000e0000 */
[----:B-1----:R-:W-:-:S04]  /*1930*/  FMNMX.FTZ R6, R25, R6, !PT ;  /* 0x0000000619067209 */ /* 0x002fc80007810000 */
[----:B------:R-:W-:-:S04]  /*1940*/  FSETP.NEU.FTZ.AND P0, PT, R6, -INF , PT ;  /* 0xff8000000600780b */ /* 0x000fc80003f1d000 */
[----:B------:R-:W-:Y:S02]  /*1950*/  FSEL R7, R6, RZ, P0 ;  /* 0x000000ff06077208 */ /* 0x000fe40000000000 */
[----:B0-----:R-:W0:Y:S01]  /*1960*/  MUFU.RCP R6, R24 ;  /* 0x0000001800067308 */ /* 0x001e220000001000 */
[----:B------:R-:W-:Y:S02]  /*1970*/  ISETP.GT.AND P0, PT, R2, RZ, PT ;  /* 0x000000ff0200720c */ /* 0x000fe40003f04270 */
[----:B------:R-:W-:-:S04]  /*1980*/  FADD.FTZ R36, -R7, R30 ;  /* 0x0000001e07247221 */ /* 0x000fc80000010100 */
[----:B------:R-:W-:-:S06]  /*1990*/  FMUL.FTZ R36, R36, 1.4426950216293334961 ;  /* 0x3fb8aa3b24247820 */ /* 0x000fcc0000410000 */
[----:B------:R-:W1:Y:S01]  /*19a0*/  MUFU.EX2 R36, R36 ;  /* 0x0000002400247308 */ /* 0x000e620000000800 */
[----:B0-----:R-:W-:Y:S01]  /*19b0*/  VIADD R38, R6, 0xffffffe ;  /* 0x0ffffffe06267836 */ /* 0x001fe20000000000 */
[----:B------:R-:W-:Y:S01]  /*19c0*/  IABS R24, R4 ;  /* 0x0000000400187213 */ /* 0x000fe20000000000 */
[----:B------:R-:W-:Y:S01]  /*19d0*/  IMAD.MOV R6, RZ, RZ, -R33 ;  /* 0x000000ffff067224 */ /* 0x000fe200078e0a21 */
[----:B------:R-:W-:-:S04]  /*19e0*/  LOP3.LUT R4, R4, R17, RZ, 0x3c, !PT ;  /* 0x0000001104047212 */ /* 0x000fc800078e3cff */
[----:B------:R-:W0:Y:S01]  /*19f0*/  F2I.FTZ.U32.TRUNC.NTZ R39, R38 ;  /* 0x0000002600277305 */ /* 0x000e22000021f000 */
[----:B------:R-:W-:Y:S01]  /*1a00*/  IMAD R25, R6, R27, RZ ;  /* 0x0000001b06197224 */ /* 0x000fe200078e02ff */
[----:B------:R-:W-:-:S03]  /*1a10*/  IABS R6, R3 ;  /* 0x0000000300067213 */ /* 0x000fc60000000000 */
[----:B------:R-:W-:Y:S01]  /*1a20*/  IMAD.HI.U32 R25, R33, R25, R32 ;  /* 0x0000001921197227 */ /* 0x000fe200078e0020 */
[----:B------:R-:W-:Y:S01]  /*1a30*/  IABS R33, R17 ;  /* 0x0000001100217213 */ /* 0x000fe20000000000 */
[----:B-1----:R-:W1:Y:S02]  /*1a40*/  SHFL.BFLY PT, R31, R36, 0x8, 0x1f ;  /* 0x0d001f00241f7f89 */ /* 0x002e6400000e0000 */
[----:B------:R-:W-:Y:S02]  /*1a50*/  IMAD.MOV R6, RZ, RZ, -R6 ;  /* 0x000000ffff067224 */ /* 0x000fe400078e0a06 */
[----:B------:R-:W-:-:S04]  /*1a60*/  IMAD.HI.U32 R25, R25, R18, RZ ;  /* 0x0000001219197227 */ /* 0x000fc800078e00ff */
[----:B------:R-:W-:Y:S02]  /*1a70*/  IMAD R6, R25, R6, R18 ;  /* 0x0000000619067224 */ /* 0x000fe400078e0212 */
[----:B0-----:R-:W-:Y:S02]  /*1a80*/  IMAD.MOV R37, RZ, RZ, -R39 ;  /* 0x000000ffff257224 */ /* 0x001fe400078e0a27 */
[----:B------:R-:W-:Y:S01]  /*1a90*/  IMAD.MOV.U32 R38, RZ, RZ, RZ ;  /* 0x000000ffff267224 */ /* 0x000fe200078e00ff */
[----:B------:R-:W-:Y:S01]  /*1aa0*/  ISETP.GT.U32.AND P1, PT, R27, R6, PT ;  /* 0x000000061b00720c */ /* 0x000fe20003f24070 */
[----:B------:R-:W-:Y:S02]  /*1ab0*/  IMAD R37, R37, R26, RZ ;  /* 0x0000001a25257224 */ /* 0x000fe400078e02ff */
[----:B------:R-:W-:Y:S02]  /*1ac0*/  IMAD.MOV R33, RZ, RZ, -R33 ;  /* 0x000000ffff217224 */ /* 0x000fe400078e0a21 */
[----:B------:R-:W-:-:S06]  /*1ad0*/  IMAD.HI.U32 R37, R39, R37, R38 ;  /* 0x0000002527257227 */ /* 0x000fcc00078e0026 */
[----:B------:R-:W-:-:S04]  /*1ae0*/  IMAD.HI.U32 R32, R37, R24, RZ ;  /* 0x0000001825207227 */ /* 0x000fc800078e00ff */
[----:B-1----:R-:W-:Y:S01]  /*1af0*/  FADD.FTZ R31, R36, R31 ;  /* 0x0000001f241f7221 */ /* 0x002fe20000010000 */
[----:B------:R-:W-:Y:S01]  /*1b00*/  IMAD.HI.U32 R36, R37, R18, RZ ;  /* 0x0000001225247227 */ /* 0x000fe200078e00ff */
[----:B------:R-:W-:-:S03]  /*1b10*/  LOP3.LUT R37, R22, R27, RZ, 0x3c, !PT ;  /* 0x0000001b16257212 */ /* 0x000fc600078e3cff */
[----:B------:R-:W0:Y:S01]  /*1b20*/  SHFL.BFLY PT, R8, R31, 0x4, 0x1f ;  /* 0x0c801f001f087f89 */ /* 0x000e2200000e0000 */
[----:B------:R-:W-:Y:S01]  /*1b30*/  LOP3.LUT R22, R22, R17, RZ, 0x3c, !PT ;  /* 0x0000001116167212 */ /* 0x000fe200078e3cff */
[----:B------:R-:W-:Y:S02]  /*1b40*/  @!P1 IMAD.IADD R6, R6, 0x1, -R27 ;  /* 0x0000000106069824 */ /* 0x000fe400078e0a1b */
[----:B------:R-:W-:Y:S01]  /*1b50*/  @!P1 VIADD R25, R25, 0x1 ;  /* 0x0000000119199836 */ /* 0x000fe20000000000 */
[----:B------:R-:W-:Y:S02]  /*1b60*/  ISETP.NE.AND P1, PT, R3, RZ, PT ;  /* 0x000000ff0300720c */ /* 0x000fe40003f25270 */
[----:B------:R-:W-:Y:S02]  /*1b70*/  ISETP.GE.U32.AND P4, PT, R6, R27, PT ;  /* 0x0000001b0600720c */ /* 0x000fe40003f86070 */
[----:B------:R-:W-:-:S11]  /*1b80*/  SHF.R.S32.HI R6, RZ, 0x1f, R2 ;  /* 0x0000001fff067819 */ /* 0x000fd60000011402 */
[----:B------:R-:W-:Y:S02]  /*1b90*/  @P4 VIADD R25, R25, 0x1 ;  /* 0x0000000119194836 */ /* 0x000fe40000000000 */
[----:B0-----:R-:W-:Y:S01]  /*1ba0*/  FADD.FTZ R8, R31, R8 ;  /* 0x000000081f087221 */ /* 0x001fe20000010000 */
[-C--:B------:R-:W-:Y:S02]  /*1bb0*/  IMAD R31, R32, R33.reuse, R24 ;  /* 0x00000021201f7224 */ /* 0x080fe400078e0218 */
[----:B------:R-:W-:Y:S01]  /*1bc0*/  IMAD R33, R36, R33, R18 ;  /* 0x0000002124217224 */ /* 0x000fe200078e0212 */
[----:B------:R-:W-:Y:S01]  /*1bd0*/  LEA.HI.SX32 R18, R2, 0x1, 0x1 ;  /* 0x0000000102127811 */ /* 0x000fe200078f0aff */
[----:B------:R-:W0:Y:S01]  /*1be0*/  SHFL.BFLY PT, R29, R8, 0x2, 0x1f ;  /* 0x0c401f00081d7f89 */ /* 0x000e2200000e0000 */
[C---:B------:R-:W-:Y:S01]  /*1bf0*/  ISETP.GT.U32.AND P3, PT, R26.reuse, R31, PT ;  /* 0x0000001f1a00720c */ /* 0x040fe20003f64070 */
[----:B------:R-:W-:Y:S01]  /*1c00*/  @!P0 IMAD.MOV R18, RZ, RZ, R6 ;  /* 0x000000ffff128224 */ /* 0x000fe200078e0206 */
[----:B------:R-:W-:Y:S01]  /*1c10*/  ISETP.GT.U32.AND P2, PT, R26, R33, PT ;  /* 0x000000211a00720c */ /* 0x000fe20003f44070 */
[----:B------:R-:W1:Y:S01]  /*1c20*/  LDC.U8 R24, c[0x0][0x3d9] ;  /* 0x0000f640ff187b82 */ /* 0x000e620000000000 */
[----:B------:R-:W-:-:S02]  /*1c30*/  ISETP.GE.AND P0, PT, R37, RZ, PT ;  /* 0x000000ff2500720c */ /* 0x000fc40003f06270 */
[----:B------:R-:W-:-:S07]  /*1c40*/  LEA.HI.SX32 R6, R3, 0x1, 0x1 ;  /* 0x0000000103067811 */ /* 0x000fce00078f0aff */
[--C-:B------:R-:W-:Y:S02]  /*1c50*/  @!P3 IMAD.IADD R31, R31, 0x1, -R26.reuse ;  /* 0x000000011f1fb824 */ /* 0x100fe400078e0a1a */
[----:B------:R-:W-:Y:S02]  /*1c60*/  @!P2 IMAD.IADD R33, R33, 0x1, -R26 ;  /* 0x000000012121a824 */ /* 0x000fe400078e0a1a */
[----:B------:R-:W-:Y:S01]  /*1c70*/  @!P0 IMAD.MOV R25, RZ, RZ, -R25 ;  /* 0x000000ffff198224 */ /* 0x000fe200078e0a19 */
[----:B------:R-:W-:Y:S01]  /*1c80*/  ISETP.GE.U32.AND P4, PT, R31, R26, PT ;  /* 0x0000001a1f00720c */ /* 0x000fe20003f86070 */
[----:B------:R-:W-:Y:S01]  /*1c90*/  @!P3 VIADD R32, R32, 0x1 ;  /* 0x000000012020b836 */ /* 0x000fe20000000000 */
[----:B------:R-:W-:Y:S01]  /*1ca0*/  @!P1 LOP3.LUT R25, RZ, R27, RZ, 0x33, !PT ;  /* 0x0000001bff199212 */ /* 0x000fe200078e33ff */
[----:B------:R-:W-:Y:S01]  /*1cb0*/  @!P2 VIADD R36, R36, 0x1 ;  /* 0x000000012424a836 */ /* 0x000fe20000000000 */
[----:B------:R-:W-:Y:S01]  /*1cc0*/  ISETP.GE.AND P1, PT, R4, RZ, PT ;  /* 0x000000ff0400720c */ /* 0x000fe20003f26270 */
[----:B0-----:R-:W-:Y:S01]  /*1cd0*/  FADD.FTZ R29, R8, R29 ;  /* 0x0000001d081d7221 */ /* 0x001fe20000010000 */
[----:B------:R-:W-:-:S02]  /*1ce0*/  ISETP.GE.AND P3, PT, R22, RZ, PT ;  /* 0x000000ff1600720c */ /* 0x000fc40003f66270 */
[----:B------:R-:W-:Y:S02]  /*1cf0*/  LOP3.LUT R27, RZ, R17, RZ, 0x33, !PT ;  /* 0x00000011ff1b7212 */ /* 0x000fe400078e33ff */
[----:B------:R-:W0:Y:S01]  /*1d00*/  SHFL.BFLY PT, R8, R29, 0x1, 0x1f ;  /* 0x0c201f001d087f89 */ /* 0x000e2200000e0000 */
[----:B-1----:R-:W-:Y:S02]  /*1d10*/  ISETP.NE.AND P2, PT, R24, RZ, PT ;  /* 0x000000ff1800720c */ /* 0x002fe40003f45270 */
[----:B------:R-:W-:Y:S01]  /*1d20*/  @P4 VIADD R32, R32, 0x1 ;  /* 0x0000000120204836 */ /* 0x000fe20000000000 */
[C---:B------:R-:W-:Y:S02]  /*1d30*/  LOP3.LUT P4, RZ, R16.reuse, 0xf, RZ, 0xc0, !PT ;  /* 0x0000000f10ff7812 */ /* 0x040fe4000788c0ff */
[----:B------:R-:W-:Y:S01]  /*1d40*/  SEL R9, R9, 0x1, !P2 ;  /* 0x0000000109097807 */ /* 0x000fe20005000000 */
[----:B------:R-:W-:Y:S01]  /*1d50*/  @!P1 IMAD.MOV R32, RZ, RZ, -R32 ;  /* 0x000000ffff209224 */ /* 0x000fe200078e0a20 */
[----:B------:R-:W-:-:S02]  /*1d60*/  ISETP.GT.OR P4, PT, R16, 0x7f, P4 ;  /* 0x0000007f1000780c */ /* 0x000fc40002784670 */
[----:B------:R-:W-:Y:S01]  /*1d70*/  ISETP.LT.U32.AND P1, PT, R20, R25, PT ;  /* 0x000000191400720c */ /* 0x000fe20003f21070 */
[----:B0-----:R-:W-:Y:S01]  /*1d80*/  FADD.FTZ R8, R29, R8 ;  /* 0x000000081d087221 */ /* 0x001fe20000010000 */
[----:B------:R-:W-:-:S04]  /*1d90*/  SHF.R.S32.HI R29, RZ, 0x1f, R3 ;  /* 0x0000001fff1d7819 */ /* 0x000fc80000011403 */
[----:B------:R-:W-:Y:S01]  /*1da0*/  FSETP.NE.FTZ.AND P0, PT, R8, RZ, PT ;  /* 0x000000ff0800720b */ /* 0x000fe20003f15000 */
[----:B------:R-:W-:Y:S01]  /*1db0*/  @!P5 IMAD.MOV R6, RZ, RZ, R29 ;  /* 0x000000ffff06d224 */ /* 0x000fe200078e021d */
[----:B------:R-:W-:Y:S02]  /*1dc0*/  ISETP.GE.U32.AND P5, PT, R33, R26, PT ;  /* 0x0000001a2100720c */ /* 0x000fe40003fa6070 */
[----:B------:R-:W-:-:S04]  /*1dd0*/  SHF.R.S32.HI R33, RZ, 0x1f, R25 ;  /* 0x0000001fff217819 */ /* 0x000fc80000011419 */
[----:B------:R-:W-:-:S05]  /*1de0*/  ISETP.LT.AND.EX P1, PT, R21, R33, PT, P1 ;  /* 0x000000211500720c */ /* 0x000fca0003f21310 */
[----:B------:R-:W0:Y:S02]  /*1df0*/  @P0 MUFU.LG2 R4, R8 ;  /* 0x0000000800040308 */ /* 0x000e240000000c00 */
[----:B------:R-:W-:Y:S01]  /*1e00*/  @P5 VIADD R36, R36, 0x1 ;  /* 0x0000000124245836 */ /* 0x000fe20000000000 */
[----:B------:R-:W-:-:S03]  /*1e10*/  ISETP.NE.AND P5, PT, R17, RZ, PT ;  /* 0x000000ff1100720c */ /* 0x000fc60003fa5270 */
[----:B------:R-:W-:Y:S01]  /*1e20*/  @!P3 IMAD.MOV R36, RZ, RZ, -R36 ;  /* 0x000000ffff24b224 */ /* 0x000fe200078e0a24 */
[----:B------:R-:W-:-:S04]  /*1e30*/  SEL R32, R27, R32, !P5 ;  /* 0x000000201b207207 */ /* 0x000fc80006800000 */
[----:B------:R-:W-:Y:S01]  /*1e40*/  SEL R36, R27, R36, !P5 ;  /* 0x000000241b247207 */ /* 0x000fe20006800000 */
[-C--:B------:R-:W-:Y:S02]  /*1e50*/  IMAD R31, R32, R9.reuse, RZ ;  /* 0x00000009201f7224 */ /* 0x080fe400078e02ff */
[----:B------:R-:W-:Y:S02]  /*1e60*/  IMAD.MOV.U32 R27, RZ, RZ, 0x7f800000 ;  /* 0x7f800000ff1b7424 */ /* 0x000fe400078e00ff */
[----:B------:R-:W-:Y:S02]  /*1e70*/  IMAD R29, R36, R9, RZ ;  /* 0x00000009241d7224 */ /* 0x000fe400078e02ff */
[----:B0-----:R-:W-:Y:S01]  /*1e80*/  @P0 FFMA.FTZ R27, R4, 0.69314718246459960938, R7 ;  /* 0x3f317218041b0823 */ /* 0x001fe20000010007 */
[----:B------:R-:W-:Y:S01]  /*1e90*/  SEL R9, R20, R25, P1 ;  /* 0x0000001914097207 */ /* 0x000fe20000800000 */
[----:B------:R-:W-:Y:S01]  /*1ea0*/  IMAD R7, R18, R31, RZ ;  /* 0x0000001f12077224 */ /* 0x000fe200078e02ff */
[----:B------:R-:W-:Y:S01]  /*1eb0*/  SEL R8, R21, R33, P1 ;  /* 0x0000002115087207 */ /* 0x000fe20000800000 */
[----:B------:R-:W-:Y:S01]  /*1ec0*/  IMAD R6, R29, R6, RZ ;  /* 0x000000061d067224 */ /* 0x000fe200078e02ff */
[----:B------:R-:W-:Y:S06]  /*1ed0*/  @P4 BRA `(.L_x_157) ;  /* 0x0000001c001c4947 */ /* 0x000fec0003800000 */
[----:B------:R-:W-:Y:S01]  /*1ee0*/  ULDC.U8 UR4, c[0x0][0x3d8] ;  /* 0x0000f60000047ab9 */ /* 0x000fe20000000000 */
[----:B------:R-:W-:Y:S02]  /*1ef0*/  LEA.HI R4, R19, R16, RZ, 0x4 ;  /* 0x0000001013047211 */ /* 0x000fe400078f20ff */
[----:B------:R-:W-:Y:S02]  /*1f00*/  ISETP.NE.AND P1, PT, RZ, UR4, PT ;  /* 0x00000004ff007c0c */ /* 0x000fe4000bf25270 */
[----:B------:R-:W-:-:S04]  /*1f10*/  SHF.R.S32.HI R4, RZ, 0x4, R4 ;  /* 0x00000004ff047819 */ /* 0x000fc80000011404 */
[----:B------:R-:W-:-:S04]  /*1f20*/  IADD3 R32, P0, R4, UR7, RZ ;  /* 0x0000000704207c10 */ /* 0x000fc8000ff1e0ff */
[----:B------:R-:W-:-:S03]  /*1f30*/  LEA.HI.X.SX32 R33, R4, UR6, 0x1, P0 ;  /* 0x0000000604217c11 */ /* 0x000fc600080f0eff */
[----:B------:R-:W-:Y:S06]  /*1f40*/  @!P1 BRA `(.L_x_158) ;  /* 0x0000001800f09947 */ /* 0x000fec0003800000 */
        /* <DEDUP_REMOVED lines=30> */
[----:B------:R-:W-:Y:S05]  /*2130*/  CALL.REL.NOINC `($__internal_3_$__cuda_sm20_div_s64) ;  /* 0x0000002400cc7944 */ /* 0x000fea0003c00000 */
        /* <DEDUP_REMOVED lines=9> */
.L_x_160:
        /* <DEDUP_REMOVED lines=22> */
.L_x_161:
[----:B------:R-:W-:Y:S05]  /*2330*/  BSYNC B0 ;  /* 0x0000000000007941 */ /* 0x000fea0003800000 */
.L_x_159:
[----:B------:R-:W-:Y:S01]  /*2340*/  LOP3.LUT R16, R17, R0, RZ, 0xfc, !PT ;  /* 0x0000000011107212 */ /* 0x000fe200078efcff */
[----:B------:R-:W-:Y:S03]  /*2350*/  BSSY B0, `(.L_x_162) ;  /* 0x0000028000007945 */ /* 0x000fe60003800000 */
        /* <DEDUP_REMOVED lines=9> */
[-C--:B------:R-:W-:Y:S02]  /*23f0*/  IADD3.X R16, RZ, ~R19.reuse, RZ, P0, !PT ;  /* 0x80000013ff107210 */ /* 0x080fe400007fe4ff */
[----:B------:R-:W-:Y:S01]  /*2400*/  MOV R36, R18 ;  /* 0x0000001200247202 */ /* 0x000fe20000000f00 */
[----:B------:R-:W-:Y:S01]  /*2410*/  IMAD.WIDE.U32 R32, R23, R20, R32 ;  /* 0x0000001417207225 */ /* 0x000fe200078e0020 */
[----:B------:R-:W-:-:S03]  /*2420*/  MOV R37, R19 ;  /* 0x0000001300257202 */ /* 0x000fc60000000f00 */
[----:B------:R-:W-:-:S04]  /*2430*/  IMAD R21, R16, R23, RZ ;  /* 0x0000001710157224 */ /* 0x000fc800078e02ff */
[----:B------:R-:W-:-:S05]  /*2440*/  IMAD R0, R0, R20, R21 ;  /* 0x0000001400007224 */ /* 0x000fca00078e0215 */
[----:B------:R-:W-:Y:S01]  /*2450*/  IADD3 R0, R33, R0, RZ ;  /* 0x0000000021007210 */ /* 0x000fe20007ffe0ff */
[----:B------:R-:W-:Y:S05]  /*2460*/  BRA `(.L_x_164) ;  /* 0x0000000000587947 */ /* 0x000fea0003800000 */
.L_x_163:
        /* <DEDUP_REMOVED lines=22> */
.L_x_164:
[----:B------:R-:W-:Y:S05]  /*25d0*/  BSYNC B0 ;  /* 0x0000000000007941 */ /* 0x000fea0003800000 */
.L_x_162:
        /* <DEDUP_REMOVED lines=11> */
[----:B------:R-:W-:Y:S05]  /*2690*/  CALL.REL.NOINC `($__internal_3_$__cuda_sm20_div_s64) ;  /* 0x0000002000747944 */ /* 0x000fea0003c00000 */
[----:B------:R-:W-:-:S04]  /*26a0*/  IADD3 R17, P0, RZ, -R18, RZ ;  /* 0x80000012ff117210 */ /* 0x000fc80007f1e0ff */
[----:B------:R-:W-:Y:S01]  /*26b0*/  IADD3.X R16, RZ, ~R19, RZ, P0, !PT ;  /* 0x80000013ff107210 */ /* 0x000fe200007fe4ff */
[----:B------:R-:W-:-:S04]  /*26c0*/  IMAD.WIDE.U32 R36, R5, R17, R36 ;  /* 0x0000001105247225 */ /* 0x000fc800078e0024 */
[----:B------:R-:W-:-:S04]  /*26d0*/  IMAD R16, R16, R5, RZ ;  /* 0x0000000510107224 */ /* 0x000fc800078e02ff */
[----:B------:R-:W-:-:S05]  /*26e0*/  IMAD R4, R4, R17, R16 ;  /* 0x0000001104047224 */ /* 0x000fca00078e0210 */
[----:B------:R-:W-:Y:S01]  /*26f0*/  IADD3 R4, R37, R4, RZ ;  /* 0x0000000425047210 */ /* 0x000fe20007ffe0ff */
[----:B------:R-:W-:Y:S05]  /*2700*/  BRA `(.L_x_167) ;  /* 0x0000000000587947 */ /* 0x000fea0003800000 */
.L_x_166:
[----:B------:R-:W0:Y:S01]  /*2710*/  I2F.U32.RP R19, R5 ;  /* 0x0000000500137306 */ /* 0x000e220000209000 */
[----:B------:R-:W-:-:S07]  /*2720*/  ISETP.NE.U32.AND P0, PT, R5, RZ, PT ;  /* 0x000000ff0500720c */ /* 0x000fce0003f05070 */
[----:B0-----:R-:W0:Y:S02]  /*2730*/  MUFU.RCP R16, R19 ;  /* 0x0000001300107308 */ /* 0x001e240000001000 */
[----:B0-----:R-:W-:Y:S01]  /*2740*/  IADD3 R16, R16, 0xffffffe, RZ ;  /* 0x0ffffffe10107810 */ /* 0x001fe20007ffe0ff */
[----:B------:R-:W-:-:S05]  /*2750*/  HFMA2.MMA R19, -RZ, RZ, 0, 0 ;  /* 0x00000000ff137435 */ /* 0x000fca00000001ff */
        /* <DEDUP_REMOVED lines=17> */
.L_x_167:
[----:B------:R-:W-:Y:S05]  /*2870*/  BSYNC B0 ;  /* 0x0000000000007941 */ /* 0x000fea0003800000 */
.L_x_165:
        /* <DEDUP_REMOVED lines=38> */
[----:B------:R-:W-:Y:S05]  /*2ae0*/  CALL.REL.NOINC `($__internal_3_$__cuda_sm20_div_s64) ;  /* 0x0000001c00607944 */ /* 0x000fea0003c00000 */
        /* <DEDUP_REMOVED lines=12> */
.L_x_169:
        /* <DEDUP_REMOVED lines=23> */
.L_x_170:
[----:B------:R-:W-:Y:S05]  /*2d20*/  BSYNC B0 ;  /* 0x0000000000007941 */ /* 0x000fea0003800000 */
.L_x_168:
        /* <DEDUP_REMOVED lines=18> */
.L_x_172:
        /* <DEDUP_REMOVED lines=22> */
.L_x_173:
[----:B------:R-:W-:Y:S05]  /*2fb0*/  BSYNC B0 ;  /* 0x0000000000007941 */ /* 0x000fea0003800000 */
.L_x_171:
        /* <DEDUP_REMOVED lines=20> */
.L_x_175:
[----:B------:R-:W0:Y:S01]  /*3100*/  I2F.U32.RP R19, R13 ;  /* 0x0000000d00137306 */ /* 0x000e220000209000 */
[----:B------:R-:W-:Y:S01]  /*3110*/  IMAD.MOV.U32 R20, RZ, RZ, RZ ;  /* 0x000000ffff147224 */ /* 0x000fe200078e00ff */
[----:B------:R-:W-:-:S06]  /*3120*/  ISETP.NE.U32.AND P0, PT, R13, RZ, PT ;  /* 0x000000ff0d00720c */ /* 0x000fcc0003f05070 */
        /* <DEDUP_REMOVED lines=20> */
.L_x_176:
[----:B------:R-:W-:Y:S05]  /*3270*/  BSYNC B0 ;  /* 0x0000000000007941 */ /* 0x000fea0003800000 */
.L_x_174:
[----:B------:R-:W-:Y:S01]  /*3280*/  SHF.R.S32.HI R17, RZ, 0x1f, R7 ;  /* 0x0000001fff117819 */ /* 0x000fe20000011407 */
[-C--:B------:R-:W-:Y:S01]  /*3290*/  IMAD R12, R19, R7.reuse, RZ ;  /* 0x00000007130c7224 */ /* 0x080fe200078e02ff */
[----:B------:R-:W-:Y:S01]  /*32a0*/  ULDC UR4, c[0x0][0x2c4] ;  /* 0x0000b10000047ab9 */ /* 0x000fe20000000800 */
[----:B------:R-:W-:Y:S01]  /*32b0*/  IMAD.WIDE.U32 R42, R18, R7, RZ ;  /* 0x00000007122a7225 */ /* 0x000fe200078e00ff */
[----:B------:R-:W-:Y:S03]  /*32c0*/  BSSY B0, `(.L_x_177) ;  /* 0x000003a000007945 */ /* 0x000fe60003800000 */
[----:B------:R-:W-:Y:S01]  /*32d0*/  IMAD R7, R17, R18, R12 ;  /* 0x0000001211077224 */ /* 0x000fe200078e020c */
[----:B------:R-:W-:Y:S01]  /*32e0*/  SHF.R.S32.HI R18, RZ, 0x1f, R2 ;  /* 0x0000001fff127819 */ /* 0x000fe20000011402 */
[----:B------:R-:W-:Y:S01]  /*32f0*/  IMAD R17, R15, R2, RZ ;  /* 0x000000020f117224 */ /* 0x000fe200078e02ff */
[----:B------:R-:W-:Y:S01]  /*3300*/  LOP3.LUT R15, R41, R10, RZ, 0xfc, !PT ;  /* 0x0000000a290f7212 */ /* 0x000fe200078efcff */
[----:B------:R-:W-:Y:S01]  /*3310*/  IMAD R45, R23, UR4, RZ ;  /* 0x00000004172d7c24 */ /* 0x000fe2000f8e02ff */
[----:B------:R-:W-:Y:S01]  /*3320*/  IADD3 R7, R43, R7, RZ ;  /* 0x000000072b077210 */ /* 0x000fe20007ffe0ff */
[----:B------:R-:W-:Y:S01]  /*3330*/  IMAD R17, R18, R13, R17 ;  /* 0x0000000d12117224 */ /* 0x000fe200078e0211 */
[----:B------:R-:W-:Y:S01]  /*3340*/  ISETP.NE.U32.AND P0, PT, R15, RZ, PT ;  /* 0x000000ff0f00720c */ /* 0x000fe20003f05070 */
[----:B------:R-:W-:Y:S01]  /*3350*/  IMAD R12, R14, R45, RZ ;  /* 0x0000002d0e0c7224 */ /* 0x000fe200078e02ff */
[----:B------:R-:W-:Y:S01]  /*3360*/  SHF.R.S32.HI R19, RZ, 0x1f, R45 ;  /* 0x0000001fff137819 */ /* 0x000fe2000001142d */
        /* <DEDUP_REMOVED lines=11> */
[----:B------:R-:W-:Y:S05]  /*3420*/  CALL.REL.NOINC `($__internal_3_$__cuda_sm20_div_s64) ;  /* 0x0000001400107944 */ /* 0x000fea0003c00000 */
        /* <DEDUP_REMOVED lines=12> */
.L_x_178:
        /* <DEDUP_REMOVED lines=23> */
.L_x_179:
[----:B------:R-:W-:Y:S05]  /*3660*/  BSYNC B0 ;  /* 0x0000000000007941 */ /* 0x000fea0003800000 */
.L_x_177:
        /* <DEDUP_REMOVED lines=29> */
.L_x_181:
        /* <DEDUP_REMOVED lines=8> */
[----:B------:R-:W-:-:S04]  /*38c0*/  IMAD.HI.U32 R13, R19, R8, R18 ;  /* 0x00000008130d7227 */ /* 0x000fc800078e0012 */
[----:B------:R-:W-:Y:S02]  /*38d0*/  IMAD.MOV.U32 R19, RZ, RZ, RZ ;  /* 0x000000ffff137224 */ /* 0x000fe400078e00ff */
        /* <DEDUP_REMOVED lines=13> */
.L_x_182:
[----:B------:R-:W-:Y:S05]  /*39b0*/  BSYNC B0 ;  /* 0x0000000000007941 */ /* 0x000fea0003800000 */
.L_x_180:
[----:B------:R-:W-:Y:S01]  /*39c0*/  IADD3 R33, P1, P0, R36, R34, R32 ;  /* 0x0000002224217210 */ /* 0x000fe2000783e020 */
[----:B------:R-:W-:-:S03]  /*39d0*/  ULDC.64 UR4, c[0x0][0x2b0] ;  /* 0x0000ac0000047ab9 */ /* 0x000fc60000000a00 */
[----:B------:R-:W-:Y:S02]  /*39e0*/  IADD3 R33, P3, P2, R42, R33, R44 ;  /* 0x000000212a217210 */ /* 0x000fe40007a7e02c */
[----:B------:R-:W-:Y:S01]  /*39f0*/  IADD3.X R0, R4, R5, R0, P1, P0 ;  /* 0x0000000504007210 */ /* 0x000fe20000fe0400 */
[----:B------:R-:W-:Y:S01]  /*3a00*/  IMAD R5, R19, R6, RZ ;  /* 0x0000000613057224 */ /* 0x000fe200078e02ff */
[----:B------:R-:W-:Y:S02]  /*3a10*/  IADD3 R14, P1, P0, R46, R33, R14 ;  /* 0x000000212e0e7210 */ /* 0x000fe4000783e00e */
[----:B------:R-:W-:Y:S02]  /*3a20*/  IADD3.X R0, R7, R0, R2, P3, P2 ;  /* 0x0000000007007210 */ /* 0x000fe40001fe4402 */
[----:B------:R-:W-:Y:S02]  /*3a30*/  SHF.R.S32.HI R2, RZ, 0x1f, R6 ;  /* 0x0000001fff027819 */ /* 0x000fe40000011406 */
[----:B------:R-:W-:-:S02]  /*3a40*/  IADD3.X R15, R11, R0, R12, P1, P0 ;  /* 0x000000000b0f7210 */ /* 0x000fc40000fe040c */
[----:B------:R-:W-:Y:S01]  /*3a50*/  SHF.R.S32.HI R0, RZ, 0x1f, R3 ;  /* 0x0000001fff007819 */ /* 0x000fe20000011403 */
[-C--:B------:R-:W-:Y:S02]  /*3a60*/  IMAD R2, R2, R18.reuse, R5 ;  /* 0x0000001202027224 */ /* 0x080fe400078e0205 */
[----:B------:R-:W-:-:S04]  /*3a70*/  IMAD.WIDE.U32 R14, R6, R18, R14 ;  /* 0x00000012060e7225 */ /* 0x000fc800078e000e */
[----:B------:R-:W-:Y:S02]  /*3a80*/  IMAD R5, R8, R3, RZ ;  /* 0x0000000308057224 */ /* 0x000fe400078e02ff */
        /* <DEDUP_REMOVED lines=8> */
.L_x_158:
[----:B------:R-:W-:Y:S02]  /*3b10*/  ULDC.64 UR4, c[0x0][0x2b0] ;  /* 0x0000ac0000047ab9 */ /* 0x000fe40000000a00 */
[----:B------:R-:W-:-:S04]  /*3b20*/  LEA R2, P0, R32, UR4, 0x2 ;  /* 0x0000000420027c11 */ /* 0x000fc8000f8010ff */
[----:B------:R-:W-:-:S05]  /*3b30*/  LEA.HI.X R3, R32, UR5, R33, 0x2, P0 ;  /* 0x0000000520037c11 */ /* 0x000fca00080f1421 */
[----:B------:R0:W-:Y:S04]  /*3b40*/  STG.E desc[UR8][R2.64], R27 ;  /* 0x0000001b02007986 */ /* 0x0001e8000c101908 */
.L_x_157:
[----:B------:R-:W-:Y:S05]  /*3b50*/  BSYNC B1 ;  /* 0x0000000000017941 */ /* 0x000fea0003800000 */
.L_x_156:
[----:B01----:R-:W0:Y:S01]  /*3b60*/  S2R R2, SR_TID.X ;  /* 0x0000000000027919 */ /* 0x003e220000002100 */
[----:B------:R-:W1:Y:S01]  /*3b70*/  LDC R0, c[0x0][0x3c4] ;  /* 0x0000f100ff007b82 */ /* 0x000e620000000800 */
[----:B------:R-:W-:Y:S01]  /*3b80*/  BSSY B0, `(.L_x_183) ;  /* 0x0000012000007945 */ /* 0x000fe20003800000 */
[----:B0-----:R-:W-:-:S04]  /*3b90*/  SHF.R.S32.HI R3, RZ, 0x1f, R2 ;  /* 0x0000001fff037819 */ /* 0x001fc80000011402 */
[----:B------:R-:W-:-:S04]  /*3ba0*/  LEA.HI R32, R3, R2, RZ, 0x4 ;  /* 0x0000000203207211 */ /* 0x000fc800078f20ff */
[----:B------:R-:W-:-:S05]  /*3bb0*/  LOP3.LUT R31, R32, 0xfffffff0, RZ, 0xc0, !PT ;  /* 0xfffffff0201f7812 */ /* 0x000fca00078ec0ff */
[----:B------:R-:W-:-:S05]  /*3bc0*/  IMAD.IADD R31, R2, 0x1, -R31 ;  /* 0x00000001021f7824 */ /* 0x000fca00078e0a1f */
[----:B-1----:R-:W-:-:S04]  /*3bd0*/  ISETP.GE.AND P0, PT, R31, R0, PT ;  /* 0x000000001f00720c */ /* 0x002fc80003f06270 */
[----:B------:R-:W-:-:S13]  /*3be0*/  ISETP.LT.AND P0, PT, R2, 0x80, !P0 ;  /* 0x000000800200780c */ /* 0x000fda0004701270 */
[----:B------:R-:W-:Y:S05]  /*3bf0*/  @!P0 BRA `(.L_x_184) ;  /* 0x0000000000288947 */ /* 0x000fea0003800000 */
[----:B------:R-:W0:Y:S01]  /*3c00*/  S2R R2, SR_CgaCtaId ;  /* 0x0000000000027919 */ /* 0x000e220000008800 */
[----:B------:R-:W-:Y:S01]  /*3c10*/  FADD.FTZ R4, -R27, R30 ;  /* 0x0000001e1b047221 */ /* 0x000fe20000010100 */
[----:B------:R-:W-:-:S03]  /*3c20*/  MOV R3, 0x400 ;  /* 0x0000040000037802 */ /* 0x000fc60000000f00 */
[----:B------:R-:W-:-:S06]  /*3c30*/  FMUL.FTZ R4, R4, 1.4426950216293334961 ;  /* 0x3fb8aa3b04047820 */ /* 0x000fcc0000410000 */
[----:B------:R-:W1:Y:S01]  /*3c40*/  MUFU.EX2 R4, R4 ;  /* 0x0000000400047308 */ /* 0x000e620000000800 */
[----:B0-----:R-:W-:Y:S02]  /*3c50*/  LEA R2, R2, R3, 0x18 ;  /* 0x0000000302027211 */ /* 0x001fe400078ec0ff */
[----:B------:R-:W-:-:S03]  /*3c60*/  SHF.R.S32.HI R3, RZ, 0x4, R32 ;  /* 0x00000004ff037819 */ /* 0x000fc60000011420 */
[----:B------:R-:W-:-:S05]  /*3c70*/  IMAD R2, R31, 0x24, R2 ;  /* 0x000000241f027824 */ /* 0x000fca00078e0202 */
[----:B------:R-:W-:-:S05]  /*3c80*/  LEA R3, R3, R2, 0x2 ;  /* 0x0000000203037211 */ /* 0x000fca00078e10ff */
[----:B-1----:R0:W-:Y:S02]  /*3c90*/  STS [R3], R4 ;  /* 0x0000000403007388 */ /* 0x0021e40000000800 */
.L_x_184:
[----:B------:R-:W-:Y:S05]  /*3ca0*/  BSYNC B0 ;  /* 0x0000000000007941 */ /* 0x000fea0003800000 */
.L_x_183:
[----:B------:R-:W-:Y:S01]  /*3cb0*/  ISETP.GE.AND P0, PT, R0, 0x1, PT ;  /* 0x000000010000780c */ /* 0x000fe20003f06270 */
[----:B------:R-:W-:Y:S01]  /*3cc0*/  IMAD.SHL.U32 R31, R31, 0x4, RZ ;  /* 0x000000041f1f7824 */ /* 0x000fe200078e00ff */
[----:B------:R-:W-:Y:S01]  /*3cd0*/  BAR.SYNC.DEFER_BLOCKING 0x0 ;  /* 0x0000000000007b1d */ /* 0x000fe20000010000 */
[----:B------:R-:W-:Y:S01]  /*3ce0*/  CS2R R10, SRZ ;  /* 0x00000000000a7805 */ /* 0x000fe2000001ff00 */
[----:B------:R-:W-:Y:S01]  /*3cf0*/  IMAD.MOV.U32 R13, RZ, RZ, RZ ;  /* 0x000000ffff0d7224 */ /* 0x000fe200078e00ff */
[----:B------:R-:W-:Y:S02]  /*3d00*/  CS2R R8, SRZ ;  /* 0x0000000000087805 */ /* 0x000fe4000001ff00 */
[----:B------:R-:W-:Y:S02]  /*3d10*/  CS2R R6, SRZ ;  /* 0x0000000000067805 */ /* 0x000fe4000001ff00 */
[----:B0-----:R-:W-:Y:S02]  /*3d20*/  CS2R R4, SRZ ;  /* 0x0000000000047805 */ /* 0x001fe4000001ff00 */
[----:B------:R-:W-:Y:S01]  /*3d30*/  CS2R R2, SRZ ;  /* 0x0000000000027805 */ /* 0x000fe2000001ff00 */
[----:B------:R-:W-:Y:S01]  /*3d40*/  IMAD.MOV.U32 R0, RZ, RZ, RZ ;  /* 0x000000ffff007224 */ /* 0x000fe200078e00ff */
[----:B------:R-:W-:Y:S01]  /*3d50*/  SHF.R.S32.HI R32, RZ, 0x4, R32 ;  /* 0x00000004ff207819 */ /* 0x000fe20000011420 */
[----:B------:R-:W-:-:S02]  /*3d60*/  VIADD R30, R31, 0x40 ;  /* 0x000000401f1e7836 */ /* 0x000fc40000000000 */
[----:B------:R-:W-:Y:S01]  /*3d70*/  VIADD R29, R31, 0x80 ;  /* 0x000000801f1d7836 */ /* 0x000fe20000000000 */
[----:B------:R-:W-:Y:S06]  /*3d80*/  @!P0 BRA `(.L_x_185) ;  /* 0x0000000400008947 */ /* 0x000fec0003800000 */
        /* <DEDUP_REMOVED lines=28> */
.L_x_188:
[----:B------:R-:W-:Y:S01]  /*3f50*/  MOV R35, R33 ;  /* 0x0000002100237202 */ /* 0x000fe20000000f00 */
[----:B------:R-:W-:Y:S04]  /*3f60*/  BSSY B0, `(.L_x_186) ;  /* 0x000000e000007945 */ /* 0x000fe80003800000 */
[----:B------:R-:W-:Y:S05]  /*3f70*/  @P3 BRA `(.L_x_187) ;  /* 0x0000000000303947 */ /* 0x000fea0003800000 */
        /* <DEDUP_REMOVED lines=12> */
.L_x_187:
[----:B------:R-:W-:Y:S05]  /*4040*/  BSYNC B0 ;  /* 0x0000000000007941 */ /* 0x000fea0003800000 */
.L_x_186:
[----:B------:R1:W2:Y:S01]  /*4050*/  LDS R12, [R14] ;  /* 0x000000000e0c7984 */ /* 0x0002a20000000800 */
[----:B------:R-:W3:Y:S01]  /*4060*/  LDC R15, c[0x0][0x3c4] ;  /* 0x0000f100ff0f7b82 */ /* 0x000ee20000000800 */
[----:B------:R-:W-:Y:S01]  /*4070*/  UIADD3 UR5, UR5, 0x1, URZ ;  /* 0x0000000105057890 */ /* 0x000fe2000fffe03f */
[----:B0-----:R-:W-:Y:S04]  /*4080*/  IADD3 R34, P0, R36, R34, RZ ;  /* 0x0000002224227210 */ /* 0x001fe80007f1e0ff */
[----:B------:R-:W-:Y:S02]  /*4090*/  IADD3.X R33, R37, R35, RZ, P0, !PT ;  /* 0x0000002325217210 */ /* 0x000fe400007fe4ff */
[----:B-1----:R-:W-:Y:S01]  /*40a0*/  IADD3 R14, R14, 0x24, RZ ;  /* 0x000000240e0e7810 */ /* 0x002fe20007ffe0ff */
[C---:B--2--5:R-:W-:Y:S01]  /*40b0*/  FFMA.FTZ R3, R12.reuse, R16, R3 ;  /* 0x000000100c037223 */ /* 0x064fe20000010003 */
[----:B---3--:R-:W-:Y:S01]  /*40c0*/  ISETP.LE.AND P0, PT, R15, UR5, PT ;  /* 0x000000050f007c0c */ /* 0x008fe2000bf03270 */
        /* <DEDUP_REMOVED lines=10> */
[----:B------:R-:W-:Y:S02]  /*4170*/  FFMA.FTZ R10, R12, R27, R10 ;  /* 0x0000001b0c0a7223 */ /* 0x000fe4000001000a */
[----:B------:R-:W-:Y:S05]  /*4180*/  @!P0 BRA `(.L_x_188) ;  /* 0xfffffffc00708947 */ /* 0x000fea000383ffff */
.L_x_185:
        /* <DEDUP_REMOVED lines=89> */
[CC--:B------:R-:W-:Y:S02]  /*4720*/  @!P2 IADD3 R18, P0, R31.reuse, R20.reuse, RZ ;  /* 0x000000141f12a210 */ /* 0x0c0fe40007f1e0ff */
[----:B------:R-:W-:Y:S02]  /*4730*/  @!P1 IADD3 R0, P3, R30, R20, RZ ;  /* 0x000000141e009210 */ /* 0x000fe40007f7e0ff */
[----:B------:R-:W-:Y:S02]  /*4740*/  @!P2 LEA.HI.X.SX32 R31, R31, R12, 0x1, P0 ;  /* 0x0000000c1f1fa211 */ /* 0x000fe400000f0eff */
        /* <DEDUP_REMOVED lines=18> */
        .weak           $__internal_3_$__cuda_sm20_div_s64
        .type           $__internal_3_$__cuda_sm20_div_s64,@function
        .size           $__internal_3_$__cuda_sm20_div_s64,(.L_x_4443 - $__internal_3_$__cuda_sm20_div_s64)
$__internal_3_$__cuda_sm20_div_s64:
        /* <DEDUP_REMOVED lines=29> */
[----:B------:R-:W-:-:S04]  /*4a40*/  IMAD.X R18, RZ, RZ, ~R18, P0 ;  /* 0x000000ffff127224 */ /* 0x000fc800000e0e12 */
[----:B------:R-:W-:-:S04]  /*4a50*/  IMAD.WIDE.U32 R48, P5, R49, R18, R48 ;  /* 0x0000001231307225 */ /* 0x000fc800078a0030 */
[----:B------:R-:W-:-:S04]  /*4a60*/  IMAD.HI.U32 R19, P4, R25, R20, R48 ;  /* 0x0000001419137227 */ /* 0x000fc80007880030 */
[CC--:B------:R-:W-:Y:S02]  /*4a70*/  IMAD R20, R25.reuse, R18.reuse, RZ ;  /* 0x0000001219147224 */ /* 0x0c0fe400078e02ff */
[----:B------:R-:W-:-:S03]  /*4a80*/  IMAD.HI.U32 R18, R25, R18, RZ ;  /* 0x0000001219127227 */ /* 0x000fc600078e00ff */
[----:B------:R-:W-:Y:S01]  /*4a90*/  IADD3 R20, P3, R20, R19, RZ ;  /* 0x0000001314147210 */ /* 0x000fe20007f7e0ff */
[----:B------:R-:W-:Y:S01]  /*4aa0*/  IMAD.X R25, R18, 0x1, R25, P5 ;  /* 0x0000000112197824 */ /* 0x000fe200028e0619 */
[----:B------:R-:W-:Y:S01]  /*4ab0*/  IADD3 R19, P0, RZ, -R26, RZ ;  /* 0x8000001aff137210 */ /* 0x000fe20007f1e0ff */
[----:B------:R-:W-:-:S03]  /*4ac0*/  IMAD.MOV.U32 R49, RZ, RZ, RZ ;  /* 0x000000ffff317224 */ /* 0x000fc600078e00ff */
[----:B------:R-:W-:Y:S02]  /*4ad0*/  SEL R19, R19, R26, !P1 ;  /* 0x0000001a13137207 */ /* 0x000fe40004800000 */
[----:B------:R-:W-:Y:S02]  /*4ae0*/  IADD3.X R26, RZ, ~R17, RZ, P0, !PT ;  /* 0x80000011ff1a7210 */ /* 0x000fe400007fe4ff */
[----:B------:R-:W-:Y:S01]  /*4af0*/  IADD3.X R25, RZ, RZ, R25, P3, P4 ;  /* 0x000000ffff197210 */ /* 0x000fe20001fe8419 */
[----:B------:R-:W-:Y:S01]  /*4b00*/  IMAD.HI.U32 R48, R20, R19, RZ ;  /* 0x0000001314307227 */ /* 0x000fe200078e00ff */
[----:B------:R-:W-:-:S05]  /*4b10*/  SEL R18, R26, R17, !P1 ;  /* 0x000000111a127207 */ /* 0x000fca0004800000 */
[----:B------:R-:W-:-:S04]  /*4b20*/  IMAD.WIDE.U32 R48, R20, R18, R48 ;  /* 0x0000001214307225 */ /* 0x000fc800078e0030 */
[C---:B------:R-:W-:Y:S02]  /*4b30*/  IMAD R26, R25.reuse, R18, RZ ;  /* 0x00000012191a7224 */ /* 0x040fe400078e02ff */
[----:B------:R-:W-:-:S04]  /*4b40*/  IMAD.HI.U32 R29, P0, R25, R19, R48 ;  /* 0x00000013191d7227 */ /* 0x000fc80007800030 */
[----:B------:R-:W-:Y:S01]  /*4b50*/  IMAD.HI.U32 R25, R25, R18, RZ ;  /* 0x0000001219197227 */ /* 0x000fe200078e00ff */
[----:B------:R-:W-:-:S03]  /*4b60*/  IADD3 R26, P1, R26, R29, RZ ;  /* 0x0000001d1a1a7210 */ /* 0x000fc60007f3e0ff */
[----:B------:R-:W-:Y:S02]  /*4b70*/  IMAD.X R25, RZ, RZ, R25, P0 ;  /* 0x000000ffff197224 */ /* 0x000fe400000e0619 */
[----:B------:R-:W-:-:S04]  /*4b80*/  IMAD.WIDE.U32 R48, R26, R38, RZ ;  /* 0x000000261a307225 */ /* 0x000fc800078e00ff */
[----:B------:R-:W-:Y:S01]  /*4b90*/  IMAD R20, R26, R39, R49 ;  /* 0x000000271a147224 */ /* 0x000fe200078e0231 */
[----:B------:R-:W-:Y:S01]  /*4ba0*/  IADD3 R19, P0, -R48, R19, RZ ;  /* 0x0000001330137210 */ /* 0x000fe20007f1e1ff */
[----:B------:R-:W-:-:S03]  /*4bb0*/  IMAD.X R25, RZ, RZ, R25, P1 ;  /* 0x000000ffff197224 */ /* 0x000fc600008e0619 */
[-C--:B------:R-:W-:Y:S01]  /*4bc0*/  ISETP.GE.U32.AND P4, PT, R19, R38.reuse, PT ;  /* 0x000000261300720c */ /* 0x080fe20003f86070 */
[-C--:B------:R-:W-:Y:S01]  /*4bd0*/  IMAD R29, R25, R38.reuse, R20 ;  /* 0x00000026191d7224 */ /* 0x080fe200078e0214 */
[----:B------:R-:W-:-:S04]  /*4be0*/  IADD3 R20, P3, R19, -R38, RZ ;  /* 0x8000002613147210 */ /* 0x000fc80007f7e0ff */
[----:B------:R-:W-:Y:S02]  /*4bf0*/  IADD3.X R18, ~R29, R18, RZ, P0, !PT ;  /* 0x000000121d127210 */ /* 0x000fe400007fe5ff */
[----:B------:R-:W-:Y:S02]  /*4c00*/  IADD3 R29, P1, R26, 0x1, RZ ;  /* 0x000000011a1d7810 */ /* 0x000fe40007f3e0ff */
[----:B------:R-:W-:-:S04]  /*4c10*/  ISETP.GE.U32.AND.EX P4, PT, R18, R39, PT, P4 ;  /* 0x000000271200720c */ /* 0x000fc80003f86140 */
[----:B------:R-:W-:Y:S01]  /*4c20*/  SEL R20, R20, R19, P4 ;  /* 0x0000001314147207 */ /* 0x000fe20002000000 */
[----:B------:R-:W-:Y:S01]  /*4c30*/  IMAD.X R19, R18, 0x1, ~R39, P3 ;  /* 0x0000000112137824 */ /* 0x000fe200018e0e27 */
[----:B------:R-:W-:Y:S02]  /*4c40*/  SEL R29, R29, R26, P4 ;  /* 0x0000001a1d1d7207 */ /* 0x000fe40002000000 */
[----:B------:R-:W-:Y:S01]  /*4c50*/  ISETP.GE.U32.AND P0, PT, R20, R38, PT ;  /* 0x000000261400720c */ /* 0x000fe20003f06070 */
[----:B------:R-:W-:Y:S01]  /*4c60*/  IMAD.X R20, RZ, RZ, R25, P1 ;  /* 0x000000ffff147224 */ /* 0x000fe200008e0619 */
[----:B------:R-:W-:Y:S01]  /*4c70*/  SEL R19, R19, R18, P4 ;  /* 0x0000001213137207 */ /* 0x000fe20002000000 */
[----:B------:R-:W-:Y:S01]  /*4c80*/  IMAD.MOV.U32 R38, RZ, RZ, R22 ;  /* 0x000000ffff267224 */ /* 0x000fe200078e0016 */
[----:B------:R-:W-:Y:S02]  /*4c90*/  IADD3 R18, P1, R29, 0x1, RZ ;  /* 0x000000011d127810 */ /* 0x000fe40007f3e0ff */
[----:B------:R-:W-:-:S02]  /*4ca0*/  SEL R20, R20, R25, P4 ;  /* 0x0000001914147207 */ /* 0x000fc40002000000 */
        /* <DEDUP_REMOVED lines=15> */
[----:B------:R-:W-:Y:S06]  /*4da0*/  RET.REL.NODEC R38 `(_ZN5flash32flash_fwd_splitkv_combine_kernelI23Flash_fwd_kernel_traitsILi192ELi64ELi64ELi4ELb0ELb0EN7cutlass10bfloat16_tE19Flash_kernel_traitsILi192ELi64ELi64ELi4ES3_EELi8ELi4ELb0EEEvNS_16Flash_fwd_paramsE) ;  /* 0xffffffb026947950 */ /* 0x000fec0003c3ffff */
.L_x_189:
        /* <DEDUP_REMOVED lines=13> */
.L_x_4443:


//--------------------- .text._ZN5flash32flash_fwd_splitkv_combine_kernelI23Flash_fwd_kernel_traitsILi192ELi64ELi64ELi4ELb0ELb0EN7cutlass10bfloat16_tE19Flash_kernel_traitsILi192ELi64ELi64ELi4ES3_EELi8ELi3ELb0EEEvNS_16Flash_fwd_paramsE --------------------------
	.section	.text._ZN5flash32flash_fwd_splitkv_combine_kernelI23Flash_fwd_kernel_traitsILi192ELi64ELi64ELi4ELb0ELb0EN7cutlass10bfloat16_tE19Flash_kernel_traitsILi192ELi64ELi64ELi4ES3_EELi8ELi3ELb0EEEvNS_16Flash_fwd_paramsE,"ax",@progbits
	.align	128
        .global         _ZN5flash32flash_fwd_splitkv_combine_kernelI23Flash_fwd_kernel_traitsILi192ELi64ELi64ELi4ELb0ELb0EN7cutlass10bfloat16_tE19Flash_kernel_traitsILi192ELi64ELi64ELi4ES3_EELi8ELi3ELb0EEEvNS_16Flash_fwd_paramsE
        .type           _ZN5flash32flash_fwd_splitkv_combine_kernelI23Flash_fwd_kernel_traitsILi192ELi64ELi64ELi4ELb0ELb0EN7cutlass10bfloat16_tE19Flash_kernel_traitsILi192ELi64ELi64ELi4ES3_EELi8ELi3ELb0EEEvNS_16Flash_fwd_paramsE,@function
        .size           _ZN5flash32flash_fwd_splitkv_combine_kernelI23Flash_fwd_kernel_traitsILi192ELi64ELi64ELi4ELb0ELb0EN7cutlass10bfloat16_tE19Flash_kernel_traitsILi192ELi64ELi64ELi4ES3_EELi8ELi3ELb0EEEvNS_16Flash_fwd_paramsE,(.L_x_4444 - _ZN5flash32flash_fwd_splitkv_combine_kernelI23Flash_fwd_kernel_traitsILi192ELi64ELi64ELi4ELb0ELb0EN7cutlass10bfloat16_tE19Flash_kernel_traitsILi192ELi64ELi64ELi4ES3_EELi8ELi3ELb0EEEvNS_16Flash_fwd_paramsE)
        .other          _ZN5flash32flash_fwd_splitkv_combine_kernelI23Flash_fwd_kernel_traitsILi192ELi64ELi64ELi4ELb0ELb0EN7cutlass10bfloat16_tE19Flash_kernel_traitsILi192ELi64ELi64ELi4ES3_EELi8ELi3ELb0EEEvNS_16Flash_fwd_paramsE,@"STO_CUDA_ENTRY STV_DEFAULT"
_ZN5flash32flash_fwd_splitkv_combine_kernelI23Flash_fwd_kernel_traitsILi192ELi64ELi64ELi4ELb0ELb0EN7cutlass10bfloat16_tE19Flash_kernel_traitsILi192ELi64ELi64ELi4ES3_EELi8ELi3ELb0EEEvNS_16Flash_fwd_paramsE:
.text._ZN5flash32flash_fwd_splitkv_combine_kernelI23Flash_fwd_kernel_traitsILi192ELi64ELi64ELi4ELb0ELb0EN7cutlass10bfloat16_tE19Flash_kernel_traitsILi192ELi64ELi64ELi4ES3_EELi8ELi3ELb0EEEvNS_16Flash_fwd_paramsE:
        /* <DEDUP_REMOVED lines=23> */
[----:B------:R-:W-:Y:S05]  /*0170*/  CALL.REL.NOINC `($__internal_4_$__cuda_sm20_div_s64) ;  /* 0x0000004400807944 */ /* 0x000fea0003c00000 */
[----:B------:R-:W-:Y:S02]  /*0180*/  MOV R18, R0 ;  /* 0x0000000000127202 */ /* 0x000fe40000000f00 */
[----:B------:R-:W-:Y:S01]  /*0190*/  MOV R19, R21 ;  /* 0x0000001500137202 */ /* 0x000fe20000000f00 */
[----:B------:R-:W-:Y:S06]  /*01a0*/  BRA `(.L_x_191) ;  /* 0x00000000004c7947 */ /* 0x000fec0003800000 */
.L_x_190:
        /* <DEDUP_REMOVED lines=19> */
.L_x_191:
        /* <DEDUP_REMOVED lines=9> */
[----:B------:R-:W-:Y:S02]  /*0370*/  MOV R24, R18 ;  /* 0x0000001200187202 */ /* 0x000fe40000000f00 */
[----:B------:R-:W-:Y:S02]  /*0380*/  MOV R20, 0x3a0 ;  /* 0x000003a000147802 */ /* 0x000fe40000000f00 */
[----:B------:R-:W-:Y:S05]  /*0390*/  CALL.REL.NOINC `($__internal_4_$__cuda_sm20_div_s64) ;  /* 0x0000004000f87944 */ /* 0x000fea0003c00000 */
[----:B------:R-:W-:Y:S02]  /*03a0*/  MOV R10, R0 ;  /* 0x00000000000a7202 */ /* 0x000fe40000000f00 */
[----:B------:R-:W-:Y:S01]  /*03b0*/  MOV R11, R21 ;  /* 0x00000015000b7202 */ /* 0x000fe20000000f00 */
[----:B------:R-:W-:Y:S05]  /*03c0*/  BRA `(.L_x_194) ;  /* 0x00000000004c7947 */ /* 0x000fea0003800000 */
.L_x_193:
        /* <DEDUP_REMOVED lines=19> */
.L_x_194:
[----:B------:R-:W-:Y:S05]  /*0500*/  BSYNC B0 ;  /* 0x0000000000007941 */ /* 0x000fea0003800000 */
.L_x_192:
[----:B------:R-:W0:Y:S01]  /*0510*/  LDC R2, c[0x0][0x2c4] ;  /* 0x0000b100ff027b82 */ /* 0x000e220000000800 */
[----:B------:R-:W-:Y:S01]  /*0520*/  IMAD.MOV.U32 R12, RZ, RZ, RZ ;  /* 0x000000ffff0c7224 */ /* 0x000fe200078e00ff */
[----:B------:R-:W-:Y:S01]  /*0530*/  BSSY B0, `(.L_x_195) ;  /* 0x000003d000007945 */ /* 0x000fe20003800000 */
[----:B0-----:R-:W-:Y:S01]  /*0540*/  IABS R7, R2 ;  /* 0x0000000200077213 */ /* 0x001fe20000000000 */
[----:B------:R-:W-:-:S03]  /*0550*/  VIADD R9, R2, 0xffffffff ;  /* 0xffffffff02097836 */ /* 0x000fc60000000000 */
        /* <DEDUP_REMOVED lines=26> */
[----:B------:R-:W-:Y:S02]  /*0700*/  SEL R17, R6, R17, P0 ;  /* 0x0000001106117207 */ /* 0x000fe40000000000 */
        /* <DEDUP_REMOVED lines=10> */
[----:B------:R-:W-:Y:S01]  /*07b0*/  MOV R20, R0 ;  /* 0x0000000000147202 */ /* 0x000fe20000000f00 */
[----:B------:R-:W-:Y:S05]  /*07c0*/  BRA `(.L_x_197) ;  /* 0x00000000004c7947 */ /* 0x000fea0003800000 */
.L_x_196:
        /* <DEDUP_REMOVED lines=19> */
.L_x_197:
[----:B------:R-:W-:Y:S05]  /*0900*/  BSYNC B0 ;  /* 0x0000000000007941 */ /* 0x000fea0003800000 */
.L_x_195:
        /* <DEDUP_REMOVED lines=17> */
[----:B------:R-:W-:-:S04]  /*0a20*/  IMAD.MOV.U32 R2, RZ, RZ, R0 ;  /* 0x000000ffff027224 */ /* 0x000fc800078e0000 */
[----:B------:R-:W-:-:S04]  /*0a30*/  IMAD.HI.U32 R0, R13, R2, RZ ;  /* 0x000000020d007227 */ /* 0x000fc800078e00ff */
[----:B------:R-:W-:-:S04]  /*0a40*/  IMAD.MOV R7, RZ, RZ, -R0 ;  /* 0x000000ffff077224 */ /* 0x000fc800078e0a00 */
[----:B------:R-:W-:Y:S01]  /*0a50*/  IMAD R7, R6, R7, R2 ;  /* 0x0000000706077224 */ /* 0x000fe200078e0202 */
[----:B------:R-:W-:-:S04]  /*0a60*/  SHF.R.S32.HI R2, RZ, 0x1f, R5 ;  /* 0x0000001fff027819 */ /* 0x000fc80000011405 */
        /* <DEDUP_REMOVED lines=26> */
[----:B------:R-:W-:Y:S01]  /*0c10*/  IMAD R15, R13, R0, R2 ;  /* 0x000000000d0f7224 */ /* 0x000fe200078e0202 */
[----:B------:R-:W-:-:S04]  /*0c20*/  LOP3.LUT R0, R7, R12, RZ, 0x3c, !PT ;  /* 0x0000000c07007212 */ /* 0x000fc800078e3cff */
[----:B------:R-:W-:Y:S02]  /*0c30*/  ISETP.GT.U32.AND P1, PT, R12, R15, PT ;  /* 0x0000000f0c00720c */ /* 0x000fe40003f24070 */
[----:B------:R-:W-:-:S11]  /*0c40*/  ISETP.GE.AND P0, PT, R0, RZ, PT ;  /* 0x000000ff0000720c */ /* 0x000fd60003f06270 */
[-C--:B------:R-:W-:Y:S01]  /*0c50*/  @!P1 IADD3 R15, R15, -R12.reuse, RZ ;  /* 0x8000000c0f0f9210 */ /* 0x080fe20007ffe0ff */
        /* <DEDUP_REMOVED lines=22> */
[----:B------:R-:W-:Y:S05]  /*0dc0*/  BRA `(.L_x_200) ;  /* 0x00000000004c7947 */ /* 0x000fea0003800000 */
.L_x_199:
        /* <DEDUP_REMOVED lines=19> */
.L_x_200:
[----:B------:R-:W-:Y:S05]  /*0f00*/  BSYNC B0 ;  /* 0x0000000000007941 */ /* 0x000fea0003800000 */
.L_x_198:
        /* <DEDUP_REMOVED lines=43> */
.L_x_202:
[----:B------:R-:W0:Y:S01]  /*11c0*/  I2F.U32.RP R6, R14 ;  /* 0x0000000e00067306 */ /* 0x000e220000209000 */
[----:B------:R-:W-:Y:S01]  /*11d0*/  HFMA2.MMA R20, -RZ, RZ, 0, 0 ;  /* 0x00000000ff147435 */ /* 0x000fe200000001ff */
[----:B------:R-:W-:-:S06]  /*11e0*/  ISETP.NE.U32.AND P0, PT, R14, RZ, PT ;  /* 0x000000ff0e00720c */ /* 0x000fcc0003f05070 */
[----:B0-----:R-:W0:Y:S02]  /*11f0*/  MUFU.RCP R2, R6 ;  /* 0x0000000600027308 */ /* 0x001e240000001000 */
[----:B0-----:R-:W-:-:S06]  /*1200*/  VIADD R2, R2, 0xffffffe ;  /* 0x0ffffffe02027836 */ /* 0x001fcc0000000000 */
[----:B------:R-:W0:Y:S02]  /*1210*/  F2I.FTZ.U32.TRUNC.NTZ R21, R2 ;  /* 0x0000000200157305 */ /* 0x000e24000021f000 */
[----:B0-----:R-:W-:-:S04]  /*1220*/  IMAD.MOV R0, RZ, RZ, -R21 ;  /* 0x000000ffff007224 */ /* 0x001fc800078e0a15 */
[----:B------:R-:W-:-:S04]  /*1230*/  IMAD R0, R0, R14, RZ ;  /* 0x0000000e00007224 */ /* 0x000fc800078e02ff */
        /* <DEDUP_REMOVED lines=11> */
.L_x_203:
[----:B------:R-:W-:Y:S05]  /*12f0*/  BSYNC B0 ;  /* 0x0000000000007941 */ /* 0x000fea0003800000 */
.L_x_201:
[----:B------:R-:W0:Y:S01]  /*1300*/  LDC R10, c[0x0][0x2c4] ;  /* 0x0000b100ff0a7b82 */ /* 0x000e220000000800 */
[----:B------:R-:W1:Y:S01]  /*1310*/  S2R R29, SR_CgaCtaId ;  /* 0x00000000001d7919 */ /* 0x000e620000008800 */
[----:B------:R-:W-:Y:S01]  /*1320*/  ISETP.GT.AND P3, PT, R5, RZ, PT ;  /* 0x000000ff0500720c */ /* 0x000fe20003f64270 */
[----:B------:R-:W-:Y:S01]  /*1330*/  ULDC UR4, c[0x0][0x3c4] ;  /* 0x0000f10000047ab9 */ /* 0x000fe20000000800 */
[----:B------:R-:W-:Y:S01]  /*1340*/  ULDC.64 UR8, c[0x0][0x208] ;  /* 0x0000820000087ab9 */ /* 0x000fe20000000a00 */
[----:B------:R-:W-:Y:S01]  /*1350*/  BSSY B0, `(.L_x_204) ;  /* 0x0000042000007945 */ /* 0x000fe20003800000 */
[----:B------:R-:W-:Y:S01]  /*1360*/  IMAD.MOV.U32 R27, RZ, RZ, -0x800000 ;  /* 0xff800000ff1b7424 */ /* 0x000fe200078e00ff */
[----:B0-----:R-:W-:-:S04]  /*1370*/  IABS R0, R10 ;  /* 0x0000000a00007213 */ /* 0x001fc80000000000 */
[----:B------:R-:W0:Y:S08]  /*1380*/  I2F.RP R11, R0 ;  /* 0x00000000000b7306 */ /* 0x000e300000209400 */
[----:B0-----:R-:W0:Y:S02]  /*1390*/  MUFU.RCP R24, R11 ;  /* 0x0000000b00187308 */ /* 0x001e240000001000 */
[----:B0-----:R-:W-:Y:S01]  /*13a0*/  VIADD R24, R24, 0xffffffe ;  /* 0x0ffffffe18187836 */ /* 0x001fe20000000000 */
[----:B------:R-:W0:Y:S05]  /*13b0*/  S2R R11, SR_TID.X ;  /* 0x00000000000b7919 */ /* 0x000e2a0000002100 */
[----:B------:R-:W2:Y:S02]  /*13c0*/  F2I.FTZ.U32.TRUNC.NTZ R25, R24 ;  /* 0x0000001800197305 */ /* 0x000ea4000021f000 */
[----:B--2---:R-:W-:-:S02]  /*13d0*/  IMAD.MOV R2, RZ, RZ, -R25 ;  /* 0x000000ffff027224 */ /* 0x004fc400078e0a19 */
[----:B------:R-:W-:Y:S02]  /*13e0*/  IMAD.MOV.U32 R24, RZ, RZ, RZ ;  /* 0x000000ffff187224 */ /* 0x000fe400078e00ff */
[----:B------:R-:W-:Y:S01]  /*13f0*/  IMAD R6, R2, R0, RZ ;  /* 0x0000000002067224 */ /* 0x000fe200078e02ff */
[----:B------:R-:W-:Y:S02]  /*1400*/  IABS R2, R9 ;  /* 0x0000000900027213 */ /* 0x000fe40000000000 */
[----:B------:R-:W-:Y:S01]  /*1410*/  LOP3.LUT R9, R9, R10, RZ, 0x3c, !PT ;  /* 0x0000000a09097212 */ /* 0x000fe200078e3cff */
[----:B------:R-:W-:-:S03]  /*1420*/  IMAD.HI.U32 R6, R25, R6, R24 ;  /* 0x0000000619067227 */ /* 0x000fc600078e0018 */
[----:B------:R-:W-:Y:S01]  /*1430*/  ISETP.GE.AND P1, PT, R9, RZ, PT ;  /* 0x000000ff0900720c */ /* 0x000fe20003f26270 */
[----:B------:R-:W-:Y:S02]  /*1440*/  IMAD.MOV.U32 R19, RZ, RZ, R2 ;  /* 0x000000ffff137224 */ /* 0x000fe400078e0002 */
[----:B------:R-:W-:Y:S02]  /*1450*/  IMAD.MOV.U32 R25, RZ, RZ, -0x800000 ;  /* 0xff800000ff197424 */ /* 0x000fe400078e00ff */
[----:B------:R-:W-:-:S04]  /*1460*/  IMAD.HI.U32 R2, R6, R19, RZ ;  /* 0x0000001306027227 */ /* 0x000fc800078e00ff */
[----:B------:R-:W-:-:S04]  /*1470*/  IMAD.MOV R6, RZ, RZ, -R2 ;  /* 0x000000ffff067224 */ /* 0x000fc800078e0a02 */
[----:B------:R-:W-:Y:S01]  /*1480*/  IMAD R19, R0, R6, R19 ;  /* 0x0000000600137224 */ /* 0x000fe200078e0213 */
[----:B------:R-:W-:-:S04]  /*1490*/  SHF.R.S32.HI R6, RZ, 0x1f, R5 ;  /* 0x0000001fff067819 */ /* 0x000fc80000011405 */
[----:B------:R-:W-:-:S13]  /*14a0*/  ISETP.GT.U32.AND P0, PT, R0, R19, PT ;  /* 0x000000130000720c */ /* 0x000fda0003f04070 */
[-C--:B------:R-:W-:Y:S01]  /*14b0*/  @!P0 IADD3 R19, R19, -R0.reuse, RZ ;  /* 0x8000000013138210 */ /* 0x080fe20007ffe0ff */
[----:B------:R-:W-:Y:S01]  /*14c0*/  @!P0 VIADD R2, R2, 0x1 ;  /* 0x0000000102028836 */ /* 0x000fe20000000000 */
[----:B------:R-:W-:Y:S02]  /*14d0*/  ISETP.NE.AND P0, PT, R10, RZ, PT ;  /* 0x000000ff0a00720c */ /* 0x000fe40003f05270 */
[----:B------:R-:W-:Y:S02]  /*14e0*/  ISETP.GE.U32.AND P2, PT, R19, R0, PT ;  /* 0x000000001300720c */ /* 0x000fe40003f46070 */
[----:B------:R-:W-:Y:S01]  /*14f0*/  LEA.HI.SX32 R0, R5, 0x1, 0x1 ;  /* 0x0000000105007811 */ /* 0x000fe200078f0aff */
[----:B------:R-:W-:Y:S01]  /*1500*/  @!P3 IMAD.MOV R0, RZ, RZ, R6 ;  /* 0x000000ffff00b224 */ /* 0x000fe200078e0206 */
[----:B------:R-:W-:-:S04]  /*1510*/  MOV R6, 0x400 ;  /* 0x0000040000067802 */ /* 0x000fc80000000f00 */
[----:B-1----:R-:W-:-:S05]  /*1520*/  LEA R29, R29, R6, 0x18 ;  /* 0x000000061d1d7211 */ /* 0x002fca00078ec0ff */
[----:B------:R-:W-:-:S04]  /*1530*/  @P2 VIADD R2, R2, 0x1 ;  /* 0x0000000102022836 */ /* 0x000fc80000000000 */
[----:B------:R-:W-:Y:S01]  /*1540*/  IMAD.MOV.U32 R5, RZ, RZ, R2 ;  /* 0x000000ffff057224 */ /* 0x000fe200078e0002 */
[----:B0-----:R-:W-:-:S04]  /*1550*/  SHF.R.S32.HI R2, RZ, 0x1f, R11 ;  /* 0x0000001fff027819 */ /* 0x001fc8000001140b */
[----:B------:R-:W-:Y:S02]  /*1560*/  LEA.HI R2, R2, R11, RZ, 0x3 ;  /* 0x0000000b02027211 */ /* 0x000fe400078f18ff */
[----:B------:R-:W-:Y:S02]  /*1570*/  @!P1 IADD3 R5, -R5, RZ, RZ ;  /* 0x000000ff05059210 */ /* 0x000fe40007ffe1ff */
[----:B------:R-:W-:Y:S02]  /*1580*/  LOP3.LUT R12, R2, 0xfffffff8, RZ, 0xc0, !PT ;  /* 0xfffffff8020c7812 */ /* 0x000fe400078ec0ff */
[----:B------:R-:W-:Y:S02]  /*1590*/  SHF.R.S32.HI R2, RZ, 0x3, R2 ;  /* 0x00000003ff027819 */ /* 0x000fe40000011402 */
[C---:B------:R-:W-:Y:S01]  /*15a0*/  ISETP.GT.AND P1, PT, R11.reuse, 0x3f, PT ;  /* 0x0000003f0b00780c */ /* 0x040fe20003f24270 */
[----:B------:R-:W-:Y:S01]  /*15b0*/  IMAD.IADD R12, R11, 0x1, -R12 ;  /* 0x000000010b0c7824 */ /* 0x000fe200078e0a0c */
[----:B------:R-:W-:-:S02]  /*15c0*/  @!P0 LOP3.LUT R5, RZ, R10, RZ, 0x33, !PT ;  /* 0x0000000aff058212 */ /* 0x000fc400078e33ff */
[----:B------:R-:W-:-:S03]  /*15d0*/  ISETP.GE.AND P0, PT, R2, UR4, PT ;  /* 0x0000000402007c0c */ /* 0x000fc6000bf06270 */
[----:B------:R-:W-:-:S05]  /*15e0*/  IMAD R5, R0, R5, RZ ;  /* 0x0000000500057224 */ /* 0x000fca00078e02ff */
[----:B------:R-:W-:Y:S01]  /*15f0*/  IABS R30, R5 ;  /* 0x00000005001e7213 */ /* 0x000fe20000000000 */
[--C-:B------:R-:W-:Y:S02]  /*1600*/  @!P1 IMAD R9, R2, 0x24, R29.reuse ;  /* 0x0000002402099824 */ /* 0x100fe400078e021d */
[----:B------:R-:W-:Y:S02]  /*1610*/  IMAD R29, R12, 0x24, R29 ;  /* 0x000000240c1d7824 */ /* 0x000fe400078e021d */
[----:B------:R-:W-:Y:S01]  /*1620*/  VIADD R19, R30, UR5 ;  /* 0x000000051e137c36 */ /* 0x000fe20008000000 */
[----:B------:R-:W-:Y:S01]  /*1630*/  @!P1 LEA R6, R12, R9, 0x2 ;  /* 0x000000090c069211 */ /* 0x000fe200078e10ff */
[----:B------:R-:W-:Y:S01]  /*1640*/  IMAD R29, R2, 0x4, R29 ;  /* 0x00000004021d7824 */ /* 0x000fe200078e021d */
        /* <DEDUP_REMOVED lines=16> */
[----:B------:R-:W-:-:S06]  /*1750*/  LEA.HI.X R25, R34, UR5, R0, 0x2, P0 ;  /* 0x0000000522197c11 */ /* 0x000fcc00080f1400 */
[----:B------:R0:W5:Y:S03]  /*1760*/  LDG.E R25, desc[UR8][R24.64] ;  /* 0x0000000818197981 */ /* 0x000166000c1e1900 */
.L_x_205:
[----:B------:R-:W-:Y:S05]  /*1770*/  BSYNC B0 ;  /* 0x0000000000007941 */ /* 0x000fea0003800000 */
.L_x_204:
[----:B-----5:R1:W-:Y:S01]  /*1780*/  @!P1 STS [R6], R25 ;  /* 0x0000001906009388 */ /* 0x0203e20000000800 */
[----:B------:R-:W2:Y:S01]  /*1790*/  I2F.RP R12, R30 ;  /* 0x0000001e000c7306 */ /* 0x000ea20000209400 */
[----:B------:R-:W-:Y:S01]  /*17a0*/  BAR.SYNC.DEFER_BLOCKING 0x0 ;  /* 0x0000000000007b1d */ /* 0x000fe20000010000 */
[----:B------:R-:W-:Y:S02]  /*17b0*/  ISETP.GT.AND P5, PT, R4, RZ, PT ;  /* 0x000000ff0400720c */ /* 0x000fe40003fa4270 */
[----:B------:R-:W-:-:S03]  /*17c0*/  ISETP.NE.AND P6, PT, R5, RZ, PT ;  /* 0x000000ff0500720c */ /* 0x000fc60003fc5270 */
[----:B------:R-:W-:Y:S01]  /*17d0*/  BSSY B1, `(.L_x_206) ;  /* 0x0000230000017945 */ /* 0x000fe20003800000 */
[----:B--2---:R-:W2:Y:S01]  /*17e0*/  MUFU.RCP R12, R12 ;  /* 0x0000000c000c7308 */ /* 0x004ea20000001000 */
[----:B-1----:R-:W-:Y:S01]  /*17f0*/  IABS R25, R5 ;  /* 0x0000000500197213 */ /* 0x002fe20000000000 */
[----:B------:R-:W1:Y:S04]  /*1800*/  @!P1 LDS R27, [R29] ;  /* 0x000000001d1b9984 */ /* 0x000e680000000800 */
[----:B------:R-:W-:Y:S02]  /*1810*/  IMAD.MOV R25, RZ, RZ, -R25 ;  /* 0x000000ffff197224 */ /* 0x000fe400078e0a19 */
[----:B--2---:R-:W-:-:S04]  /*1820*/  VIADD R36, R12, 0xffffffe ;  /* 0x0ffffffe0c247836 */ /* 0x004fc80000000000 */
[----:B------:R-:W2:Y:S02]  /*1830*/  F2I.FTZ.U32.TRUNC.NTZ R37, R36 ;  /* 0x0000002400257305 */ /* 0x000ea4000021f000 */
[----:B--2---:R-:W-:Y:S02]  /*1840*/  IMAD.MOV R12, RZ, RZ, -R37 ;  /* 0x000000ffff0c7224 */ /* 0x004fe400078e0a25 */
[----:B------:R-:W-:Y:S02]  /*1850*/  IMAD.MOV.U32 R36, RZ, RZ, RZ ;  /* 0x000000ffff247224 */ /* 0x000fe400078e00ff */
[----:B------:R-:W-:-:S04]  /*1860*/  IMAD R12, R12, R30, RZ ;  /* 0x0000001e0c0c7224 */ /* 0x000fc800078e02ff */
[----:B------:R-:W-:Y:S01]  /*1870*/  IMAD.HI.U32 R35, R37, R12, R36 ;  /* 0x0000000c25237227 */ /* 0x000fe200078e0024 */
[----:B-1----:R-:W1:Y:S02]  /*1880*/  SHFL.BFLY PT, R0, R27, 0x4, 0x1f ;  /* 0x0c801f001b007f89 */ /* 0x002e6400000e0000 */
[----:B-1----:R-:W-:Y:S02]  /*1890*/  FMNMX.FTZ R31, R0, R27, !PT ;  /* 0x0000001b001f7209 */ /* 0x002fe40007810000 */
[----:B------:R-:W0:Y:S03]  /*18a0*/  LDC R0, c[0x0][0x270] ;  /* 0x00009c00ff007b82 */ /* 0x000e260000000800 */
[----:B------:R-:W1:Y:S01]  /*18b0*/  SHFL.BFLY PT, R26, R31, 0x2, 0x1f ;  /* 0x0c401f001f1a7f89 */ /* 0x000e6200000e0000 */
[-C--:B0-----:R-:W-:Y:S02]  /*18c0*/  IABS R24, R0.reuse ;  /* 0x0000000000187213 */ /* 0x081fe40000000000 */
[----:B------:R-:W-:-:S02]  /*18d0*/  IABS R12, R0 ;  /* 0x00000000000c7213 */ /* 0x000fc40000000000 */
[----:B-1----:R-:W-:Y:S01]  /*18e0*/  FMNMX.FTZ R26, R31, R26, !PT ;  /* 0x0000001a1f1a7209 */ /* 0x002fe20007810000 */
[----:B------:R-:W0:Y:S02]  /*18f0*/  I2F.U32.RP R22, R24 ;  /* 0x0000001800167306 */ /* 0x000e240000209000 */
[----:B------:R-:W-:Y:S02]  /*1900*/  IMAD.MOV R12, RZ, RZ, -R12 ;  /* 0x000000ffff0c7224 */ /* 0x000fe400078e0a0c */
[----:B------:R-:W1:Y:S04]  /*1910*/  SHFL.BFLY PT, R9, R26, 0x1, 0x1f ;  /* 0x0c201f001a097f89 */ /* 0x000e6800000e0000 */
[----:B0-----:R-:W0:Y:S01]  /*1920*/  MUFU.RCP R38, R22 ;  /* 0x0000001600267308 */ /* 0x001e220000001000 */
[----:B-1----:R-:W-:-:S02]  /*1930*/  FMNMX.FTZ R9, R26, R9, !PT ;  /* 0x000000091a097209 */ /* 0x002fc40007810000 */
[----:B------:R-:W-:Y:S02]  /*1940*/  IABS R26, R19 ;  /* 0x00000013001a7213 */ /* 0x000fe40000000000 */
[----:B------:R-:W-:Y:S01]  /*1950*/  FSETP.NEU.FTZ.AND P0, PT, R9, -INF , PT ;  /* 0xff8000000900780b */ /* 0x000fe20003f1d000 */
[----:B0-----:R-:W-:Y:S02]  /*1960*/  VIADD R38, R38, 0xffffffe ;  /* 0x0ffffffe26267836 */ /* 0x001fe40000000000 */
[----:B------:R-:W-:Y:S01]  /*1970*/  IMAD.HI.U32 R35, R35, R26, RZ ;  /* 0x0000001a23237227 */ /* 0x000fe200078e00ff */
[----:B------:R-:W-:Y:S01]  /*1980*/  FSEL R6, R9, RZ, P0 ;  /* 0x000000ff09067208 */ /* 0x000fe20000000000 */
[----:B------:R-:W0:Y:S02]  /*1990*/  F2I.FTZ.U32.TRUNC.NTZ R39, R38 ;  /* 0x0000002600277305 */ /* 0x000e24000021f000 */
[----:B------:R-:W-:Y:S02]  /*19a0*/  IMAD R25, R35, R25, R26 ;  /* 0x0000001923197224 */ /* 0x000fe400078e021a */
[----:B------:R-:W-:-:S03]  /*19b0*/  FADD.FTZ R9, -R6, R27 ;  /* 0x0000001b06097221 */ /* 0x000fc60000010100 */
[----:B------:R-:W-:Y:S01]  /*19c0*/  ISETP.GT.U32.AND P4, PT, R30, R25, PT ;  /* 0x000000191e00720c */ /* 0x000fe20003f84070 */
[----:B------:R-:W-:-:S06]  /*19d0*/  FMUL.FTZ R9, R9, 1.4426950216293334961 ;  /* 0x3fb8aa3b09097820 */ /* 0x000fcc0000410000 */
[----:B------:R-:W1:Y:S01]  /*19e0*/  MUFU.EX2 R9, R9 ;  /* 0x0000000900097308 */ /* 0x000e620000000800 */
[--C-:B0-----:R-:W-:Y:S02]  /*19f0*/  IMAD.MOV R37, RZ, RZ, -R39.reuse ;  /* 0x000000ffff257224 */ /* 0x101fe400078e0a27 */
[----:B------:R-:W-:Y:S02]  /*1a00*/  IMAD.MOV.U32 R38, RZ, RZ, RZ ;  /* 0x000000ffff267224 */ /* 0x000fe400078e00ff */
[----:B------:R-:W-:Y:S02]  /*1a10*/  IMAD R22, R37, R24, RZ ;  /* 0x0000001825167224 */ /* 0x000fe400078e02ff */
[----:B------:R-:W-:Y:S02]  /*1a20*/  @!P4 IMAD.IADD R25, R25, 0x1, -R30 ;  /* 0x000000011919c824 */ /* 0x000fe400078e0a1e */
[----:B------:R-:W-:-:S03]  /*1a30*/  IMAD.HI.U32 R39, R39, R22, R38 ;  /* 0x0000001627277227 */ /* 0x000fc600078e0026 */
[----:B------:R-:W-:Y:S01]  /*1a40*/  ISETP.GE.U32.AND P0, PT, R25, R30, PT ;  /* 0x0000001e1900720c */ /* 0x000fe20003f06070 */
[----:B------:R-:W-:Y:S01]  /*1a50*/  @!P4 VIADD R35, R35, 0x1 ;  /* 0x000000012323c836 */ /* 0x000fe20000000000 */
[----:B-1----:R-:W0:Y:S11]  /*1a60*/  SHFL.BFLY PT, R34, R9, 0x4, 0x1f ;  /* 0x0c801f0009227f89 */ /* 0x002e3600000e0000 */
[----:B------:R-:W-:-:S02]  /*1a70*/  @P0 VIADD R35, R35, 0x1 ;  /* 0x0000000123230836 */ /* 0x000fc40000000000 */
[----:B0-----:R-:W-:Y:S01]  /*1a80*/  FADD.FTZ R34, R9, R34 ;  /* 0x0000002209227221 */ /* 0x001fe20000010000 */
[----:B------:R-:W-:Y:S02]  /*1a90*/  IABS R9, R7 ;  /* 0x0000000700097213 */ /* 0x000fe40000000000 */
[----:B------:R-:W-:Y:S02]  /*1aa0*/  LOP3.LUT R7, R7, R0, RZ, 0x3c, !PT ;  /* 0x0000000007077212 */ /* 0x000fe400078e3cff */
[----:B------:R-:W0:Y:S01]  /*1ab0*/  SHFL.BFLY PT, R31, R34, 0x2, 0x1f ;  /* 0x0c401f00221f7f89 */ /* 0x000e2200000e0000 */
[----:B------:R-:W-:Y:S01]  /*1ac0*/  IMAD.HI.U32 R22, R39, R9, RZ ;  /* 0x0000000927167227 */ /* 0x000fe200078e00ff */
[----:B------:R-:W-:Y:S02]  /*1ad0*/  ISETP.GE.AND P0, PT, R7, RZ, PT ;  /* 0x000000ff0700720c */ /* 0x000fe40003f06270 */
[----:B------:R-:W-:Y:S01]  /*1ae0*/  LEA.HI.SX32 R7, R4, 0x1, 0x1 ;  /* 0x0000000104077811 */ /* 0x000fe200078f0aff */
[----:B------:R-:W-:-:S04]  /*1af0*/  IMAD.HI.U32 R39, R39, R26, RZ ;  /* 0x0000001a27277227 */ /* 0x000fc800078e00ff */
[-C--:B------:R-:W-:Y:S02]  /*1b00*/  IMAD R9, R22, R12.reuse, R9 ;  /* 0x0000000c16097224 */ /* 0x080fe400078e0209 */
[----:B------:R-:W-:Y:S01]  /*1b10*/  IMAD R25, R39, R12, R26 ;  /* 0x0000000c27197224 */ /* 0x000fe200078e021a */
[C---:B------:R-:W-:Y:S02]  /*1b20*/  LOP3.LUT R12, R19.reuse, R30, RZ, 0x3c, !PT ;  /* 0x0000001e130c7212 */ /* 0x040fe400078e3cff */
[C---:B------:R-:W-:Y:S02]  /*1b30*/  ISETP.GT.U32.AND P1, PT, R24.reuse, R9, PT ;  /* 0x000000091800720c */ /* 0x040fe40003f24070 */
[----:B------:R-:W-:Y:S02]  /*1b40*/  ISETP.GT.U32.AND P2, PT, R24, R25, PT ;  /* 0x000000191800720c */ /* 0x000fe40003f44070 */
[----:B------:R-:W-:Y:S02]  /*1b50*/  ISETP.GE.AND P3, PT, R12, RZ, PT ;  /* 0x000000ff0c00720c */ /* 0x000fe40003f66270 */
[----:B------:R-:W1:Y:S01]  /*1b60*/  LDC.U8 R12, c[0x0][0x3d9] ;  /* 0x0000f640ff0c7b82 */ /* 0x000e620000000000 */
[----:B------:R-:W-:Y:S01]  /*1b70*/  LOP3.LUT R19, R19, R0, RZ, 0x3c, !PT ;  /* 0x0000000013137212 */ /* 0x000fe200078e3cff */
[----:B0-----:R-:W-:-:S05]  /*1b80*/  FADD.FTZ R31, R34, R31 ;  /* 0x0000001f221f7221 */ /* 0x001fca0000010000 */
[--C-:B------:R-:W-:Y:S01]  /*1b90*/  @!P1 IMAD.IADD R9, R9, 0x1, -R24.reuse ;  /* 0x0000000109099824 */ /* 0x100fe200078e0a18 */
[----:B------:R-:W0:Y:S01]  /*1ba0*/  SHFL.BFLY PT, R26, R31, 0x1, 0x1f ;  /* 0x0c201f001f1a7f89 */ /* 0x000e2200000e0000 */
[----:B------:R-:W-:-:S03]  /*1bb0*/  @!P2 IMAD.IADD R25, R25, 0x1, -R24 ;  /* 0x000000011919a824 */ /* 0x000fc600078e0a18 */
[-C--:B------:R-:W-:Y:S01]  /*1bc0*/  ISETP.GE.U32.AND P4, PT, R9, R24.reuse, PT ;  /* 0x000000180900720c */ /* 0x080fe20003f86070 */
[----:B------:R-:W-:Y:S01]  /*1bd0*/  @!P3 IMAD.MOV R35, RZ, RZ, -R35 ;  /* 0x000000ffff23b224 */ /* 0x000fe200078e0a23 */
[----:B------:R-:W-:Y:S01]  /*1be0*/  SHF.R.S32.HI R9, RZ, 0x1f, R4 ;  /* 0x0000001fff097819 */ /* 0x000fe20000011404 */
[----:B------:R-:W-:Y:S01]  /*1bf0*/  @!P1 VIADD R22, R22, 0x1 ;  /* 0x0000000116169836 */ /* 0x000fe20000000000 */
[----:B------:R-:W-:Y:S01]  /*1c00*/  ISETP.GE.U32.AND P3, PT, R25, R24, PT ;  /* 0x000000181900720c */ /* 0x000fe20003f66070 */
[----:B------:R-:W-:Y:S01]  /*1c10*/  @!P2 VIADD R39, R39, 0x1 ;  /* 0x000000012727a836 */ /* 0x000fe20000000000 */
[----:B------:R-:W-:Y:S01]  /*1c20*/  ISETP.NE.AND P2, PT, R0, RZ, PT ;  /* 0x000000ff0000720c */ /* 0x000fe20003f45270 */
[----:B------:R-:W-:Y:S01]  /*1c30*/  @!P5 IMAD.MOV R7, RZ, RZ, R9 ;  /* 0x000000ffff07d224 */ /* 0x000fe200078e0209 */
[----:B------:R-:W-:Y:S02]  /*1c40*/  ISETP.GE.AND P5, PT, R19, RZ, PT ;  /* 0x000000ff1300720c */ /* 0x000fe40003fa6270 */
[----:B------:R-:W-:-:S02]  /*1c50*/  @!P6 LOP3.LUT R35, RZ, R30, RZ, 0x33, !PT ;  /* 0x0000001eff23e212 */ /* 0x000fc400078e33ff */
[----:B------:R-:W-:Y:S01]  /*1c60*/  LEA.HI.SX32 R9, R5, 0x1, 0x1 ;  /* 0x0000000105097811 */ /* 0x000fe200078f0aff */
[----:B------:R-:W-:Y:S01]  /*1c70*/  @P4 VIADD R22, R22, 0x1 ;  /* 0x0000000116164836 */ /* 0x000fe20000000000 */
[----:B-1----:R-:W-:Y:S02]  /*1c80*/  ISETP.NE.AND P4, PT, R12, RZ, PT ;  /* 0x000000ff0c00720c */ /* 0x002fe40003f85270 */
[----:B------:R-:W-:Y:S01]  /*1c90*/  LOP3.LUT R12, RZ, R0, RZ, 0x33, !PT ;  /* 0x00000000ff0c7212 */ /* 0x000fe200078e33ff */
[----:B------:R-:W-:Y:S01]  /*1ca0*/  @!P0 IMAD.MOV R22, RZ, RZ, -R22 ;  /* 0x000000ffff168224 */ /* 0x000fe200078e0a16 */
[----:B------:R-:W-:Y:S01]  /*1cb0*/  LOP3.LUT P0, RZ, R11, 0x7, RZ, 0xc0, !PT ;  /* 0x000000070bff7812 */ /* 0x000fe2000780c0ff */
[----:B------:R-:W-:Y:S01]  /*1cc0*/  @P3 VIADD R39, R39, 0x1 ;  /* 0x0000000127273836 */ /* 0x000fe20000000000 */
[----:B------:R-:W-:Y:S01]  /*1cd0*/  ISETP.GT.AND P3, PT, R5, RZ, PT ;  /* 0x000000ff0500720c */ /* 0x000fe20003f64270 */
[----:B0-----:R-:W-:Y:S01]  /*1ce0*/  FADD.FTZ R26, R31, R26 ;  /* 0x0000001a1f1a7221 */ /* 0x001fe20000010000 */
[----:B------:R-:W-:Y:S01]  /*1cf0*/  ISETP.GT.OR P0, PT, R11, 0x3f, P0 ;  /* 0x0000003f0b00780c */ /* 0x000fe20000704670 */
[----:B------:R-:W-:Y:S01]  /*1d00*/  @!P5 IMAD.MOV R39, RZ, RZ, -R39 ;  /* 0x000000ffff27d224 */ /* 0x000fe200078e0a27 */
[----:B------:R-:W-:-:S02]  /*1d10*/  SEL R31, R12, R22, !P2 ;  /* 0x000000160c1f7207 */ /* 0x000fc40005000000 */
[----:B------:R-:W-:Y:S02]  /*1d20*/  FSETP.NE.FTZ.AND P1, PT, R26, RZ, PT ;  /* 0x000000ff1a00720b */ /* 0x000fe40003f35000 */
[----:B------:R-:W-:Y:S02]  /*1d30*/  SHF.R.S32.HI R22, RZ, 0x1f, R5 ;  /* 0x0000001fff167819 */ /* 0x000fe40000011405 */
[----:B------:R-:W-:Y:S02]  /*1d40*/  SEL R10, R10, 0x1, !P4 ;  /* 0x000000010a0a7807 */ /* 0x000fe40006000000 */
[----:B------:R-:W-:Y:S01]  /*1d50*/  SEL R39, R12, R39, !P2 ;  /* 0x000000270c277207 */ /* 0x000fe20005000000 */
[----:B------:R-:W-:Y:S01]  /*1d60*/  @!P3 IMAD.MOV R9, RZ, RZ, R22 ;  /* 0x000000ffff09b224 */ /* 0x000fe200078e0216 */
[----:B------:R-:W-:Y:S01]  /*1d70*/  ISETP.LT.U32.AND P5, PT, R20, R35, PT ;  /* 0x000000231400720c */ /* 0x000fe20003fa1070 */
[-C--:B------:R-:W-:Y:S01]  /*1d80*/  IMAD R22, R31, R10.reuse, RZ ;  /* 0x0000000a1f167224 */ /* 0x080fe200078e02ff */
[----:B------:R-:W-:Y:S01]  /*1d90*/  SHF.R.S32.HI R25, RZ, 0x1f, R35 ;  /* 0x0000001fff197819 */ /* 0x000fe20000011423 */
[----:B------:R-:W-:-:S02]  /*1da0*/  IMAD R24, R39, R10, RZ ;  /* 0x0000000a27187224 */ /* 0x000fc400078e02ff */
[----:B------:R0:W1:Y:S01]  /*1db0*/  @P1 MUFU.LG2 R19, R26 ;  /* 0x0000001a00131308 */ /* 0x0000620000000c00 */
[----:B------:R-:W-:Y:S01]  /*1dc0*/  ISETP.LT.AND.EX P5, PT, R21, R25, PT, P5 ;  /* 0x000000191500720c */ /* 0x000fe20003fa1350 */
[----:B------:R-:W-:Y:S02]  /*1dd0*/  IMAD R10, R7, R22, RZ ;  /* 0x00000016070a7224 */ /* 0x000fe400078e02ff */
[----:B------:R-:W-:Y:S01]  /*1de0*/  IMAD R9, R24, R9, RZ ;  /* 0x0000000918097224 */ /* 0x000fe200078e02ff */
[----:B------:R-:W-:Y:S02]  /*1df0*/  SEL R12, R20, R35, P5 ;  /* 0x00000023140c7207 */ /* 0x000fe40002800000 */
[----:B------:R-:W-:Y:S01]  /*1e00*/  SEL R11, R21, R25, P5 ;  /* 0x00000019150b7207 */ /* 0x000fe20002800000 */
[----:B0-----:R-:W-:Y:S02]  /*1e10*/  IMAD.MOV.U32 R26, RZ, RZ, 0x7f800000 ;  /* 0x7f800000ff1a7424 */ /* 0x001fe400078e00ff */
[----:B-1----:R-:W-:Y:S01]  /*1e20*/  @P1 FFMA.FTZ R26, R19, 0.69314718246459960938, R6 ;  /* 0x3f317218131a1823 */ /* 0x002fe20000010006 */
        /* <DEDUP_REMOVED lines=36> */
[----:B------:R-:W-:Y:S05]  /*2070*/  CALL.REL.NOINC `($__internal_4_$__cuda_sm20_div_s64) ;  /* 0x0000002400c07944 */ /* 0x000fea0003c00000 */
[-C--:B------:R-:W-:Y:S02]  /*2080*/  IADD3 R25, P0, RZ, -R0.reuse, RZ ;  /* 0x80000000ff197210 */ /* 0x080fe40007f1e0ff */
[----:B------:R-:W-:Y:S02]  /*2090*/  MOV R40, R0 ;  /* 0x0000000000287202 */ /* 0x000fe40000000f00 */
[----:B------:R-:W-:Y:S01]  /*20a0*/  IADD3.X R19, RZ, ~R21, RZ, P0, !PT ;  /* 0x80000015ff137210 */ /* 0x000fe200007fe4ff */
[----:B------:R-:W-:Y:S01]  /*20b0*/  IMAD.WIDE.U32 R30, R34, R25, R30 ;  /* 0x00000019221e7225 */ /* 0x000fe200078e001e */
[----:B------:R-:W-:-:S03]  /*20c0*/  MOV R41, R21 ;  /* 0x0000001500297202 */ /* 0x000fc60000000f00 */
[----:B------:R-:W-:Y:S01]  /*20d0*/  IMAD R19, R19, R34, RZ ;  /* 0x0000002213137224 */ /* 0x000fe200078e02ff */
[----:B------:R-:W-:-:S03]  /*20e0*/  MOV R24, R30 ;  /* 0x0000001e00187202 */ /* 0x000fc60000000f00 */
[----:B------:R-:W-:-:S05]  /*20f0*/  IMAD R19, R6, R25, R19 ;  /* 0x0000001906137224 */ /* 0x000fca00078e0213 */
[----:B------:R-:W-:Y:S01]  /*2100*/  IADD3 R19, R31, R19, RZ ;  /* 0x000000131f137210 */ /* 0x000fe20007ffe0ff */
[----:B------:R-:W-:Y:S05]  /*2110*/  BRA `(.L_x_211) ;  /* 0x0000000000587947 */ /* 0x000fea0003800000 */
.L_x_210:
        /* <DEDUP_REMOVED lines=22> */
.L_x_211:
[----:B------:R-:W-:Y:S05]  /*2280*/  BSYNC B0 ;  /* 0x0000000000007941 */ /* 0x000fea0003800000 */
.L_x_209:
[----:B------:R-:W-:Y:S01]  /*2290*/  LOP3.LUT R0, R19, R8, RZ, 0xfc, !PT ;  /* 0x0000000813007212 */ /* 0x000fe200078efcff */
[----:B------:R-:W-:Y:S03]  /*22a0*/  BSSY B0, `(.L_x_212) ;  /* 0x0000028000007945 */ /* 0x000fe60003800000 */
[----:B------:R-:W-:-:S13]  /*22b0*/  ISETP.NE.U32.AND P0, PT, R0, RZ, PT ;  /* 0x000000ff0000720c */ /* 0x000fda0003f05070 */
[----:B------:R-:W-:Y:S05]  /*22c0*/  @!P0 BRA `(.L_x_213) ;  /* 0x00000000003c8947 */ /* 0x000fea0003800000 */
[----:B------:R-:W-:Y:S01]  /*22d0*/  IMAD.MOV.U32 R22, RZ, RZ, R23 ;  /* 0x000000ffff167224 */ /* 0x000fe200078e0017 */
[----:B------:R-:W-:Y:S02]  /*22e0*/  MOV R6, R8 ;  /* 0x0000000800067202 */ /* 0x000fe40000000f00 */
[----:B------:R-:W-:Y:S02]  /*22f0*/  MOV R20, 0x2310 ;  /* 0x0000231000147802 */ /* 0x000fe40000000f00 */
[----:B------:R-:W-:Y:S05]  /*2300*/  CALL.REL.NOINC `($__internal_4_$__cuda_sm20_div_s64) ;  /* 0x00000024001c7944 */ /* 0x000fea0003c00000 */
        /* <DEDUP_REMOVED lines=11> */
.L_x_213:
[----:B------:R-:W0:Y:S01]  /*23c0*/  I2F.U32.RP R2, R23 ;  /* 0x0000001700027306 */ /* 0x000e220000209000 */
[----:B------:R-:W-:Y:S01]  /*23d0*/  ISETP.NE.U32.AND P0, PT, R23, RZ, PT ;  /* 0x000000ff1700720c */ /* 0x000fe20003f05070 */
[----:B------:R-:W-:Y:S01]  /*23e0*/  HFMA2.MMA R35, -RZ, RZ, 0, 0 ;  /* 0x00000000ff237435 */ /* 0x000fe200000001ff */
[----:B------:R-:W-:-:S05]  /*23f0*/  MOV R8, RZ ;  /* 0x000000ff00087202 */ /* 0x000fca0000000f00 */
        /* <DEDUP_REMOVED lines=18> */
.L_x_214:
[----:B------:R-:W-:Y:S05]  /*2520*/  BSYNC B0 ;  /* 0x0000000000007941 */ /* 0x000fea0003800000 */
.L_x_212:
        /* <DEDUP_REMOVED lines=11> */
[----:B------:R-:W-:Y:S05]  /*25e0*/  CALL.REL.NOINC `($__internal_4_$__cuda_sm20_div_s64) ;  /* 0x0000002000647944 */ /* 0x000fea0003c00000 */
        /* <DEDUP_REMOVED lines=8> */
.L_x_216:
        /* <DEDUP_REMOVED lines=19> */
[----:B------:R-:W-:-:S05]  /*27a0*/  IADD3 R0, -R20, RZ, RZ ;  /* 0x000000ff14007210 */ /* 0x000fca0007ffe1ff */
[----:B------:R-:W-:Y:S02]  /*27b0*/  IMAD R34, R7, R0, R34 ;  /* 0x0000000007227224 */ /* 0x000fe400078e0222 */
.L_x_217:
[----:B------:R-:W-:Y:S05]  /*27c0*/  BSYNC B0 ;  /* 0x0000000000007941 */ /* 0x000fea0003800000 */
.L_x_215:
[-C--:B------:R-:W-:Y:S01]  /*27d0*/  IMAD R0, R33, R18.reuse, RZ ;  /* 0x0000001221007224 */ /* 0x080fe200078e02ff */
[----:B------:R-:W-:Y:S01]  /*27e0*/  ULDC.U8 UR10, c[0x0][0x3d9] ;  /* 0x0000f640000a7ab9 */ /* 0x000fe20000000000 */
[C---:B------:R-:W-:Y:S01]  /*27f0*/  IMAD.WIDE.U32 R6, R32.reuse, R18, RZ ;  /* 0x0000001220067225 */ /* 0x040fe200078e00ff */
[----:B------:R-:W-:Y:S01]  /*2800*/  UISETP.NE.AND UP0, UPT, UR10, URZ, UPT ;  /* 0x0000003f0a00728c */ /* 0x000fe2000bf05270 */
[----:B------:R-:W-:Y:S01]  /*2810*/  SHF.R.S32.HI R3, RZ, 0x1f, R23 ;  /* 0x0000001fff037819 */ /* 0x000fe20000011417 */
[----:B------:R-:W-:Y:S01]  /*2820*/  ULDC.64 UR4, c[0x0][0x2c0] ;  /* 0x0000b00000047ab9 */ /* 0x000fe20000000a00 */
[----:B------:R-:W-:Y:S01]  /*2830*/  IMAD R33, R32, R17, R0 ;  /* 0x0000001120217224 */ /* 0x000fe200078e0200 */
[----:B------:R-:W-:Y:S01]  /*2840*/  UIMAD UR4, UR4, UR5, URZ ;  /* 0x00000005040472a4 */ /* 0x000fe2000f8e023f */
[----:B------:R-:W-:Y:S01]  /*2850*/  IMAD R8, R8, R23, RZ ;  /* 0x0000001708087224 */ /* 0x000fe200078e02ff */
[----:B------:R-:W-:Y:S01]  /*2860*/  USEL UR5, UR5, 0x1, !UP0 ;  /* 0x0000000105057887 */ /* 0x000fe2000c000000 */
[----:B------:R-:W-:Y:S01]  /*2870*/  BSSY B0, `(.L_x_218) ;  /* 0x0000040000007945 */ /* 0x000fe20003800000 */
[----:B------:R-:W-:Y:S01]  /*2880*/  IADD3 R33, R7, R33, RZ ;  /* 0x0000002107217210 */ /* 0x000fe20007ffe0ff */
[----:B------:R-:W-:Y:S01]  /*2890*/  USHF.R.S32.HI UR11, URZ, 0x1f, UR4 ;  /* 0x0000001f3f0b7899 */ /* 0x000fe20008011404 */
[----:B------:R-:W-:Y:S01]  /*28a0*/  IMAD R3, R3, R30, R8 ;  /* 0x0000001e03037224 */ /* 0x000fe200078e0208 */
[----:B------:R-:W-:Y:S01]  /*28b0*/  USHF.R.S32.HI UR10, URZ, 0x1f, UR5 ;  /* 0x0000001f3f0a7899 */ /* 0x000fe20008011405 */
[----:B------:R-:W-:-:S02]  /*28c0*/  IMAD R19, R21, UR5, RZ ;  /* 0x0000000515137c24 */ /* 0x000fc4000f8e02ff */
[-C--:B------:R-:W-:Y:S02]  /*28d0*/  IMAD R0, R33, R16.reuse, RZ ;  /* 0x0000001021007224 */ /* 0x080fe400078e02ff */
[----:B------:R-:W-:-:S04]  /*28e0*/  IMAD.WIDE.U32 R32, R6, R16, RZ ;  /* 0x0000001006207225 */ /* 0x000fc800078e00ff */
[----:B------:R-:W-:Y:S02]  /*28f0*/  IMAD R7, R15, R6, R0 ;  /* 0x000000060f077224 */ /* 0x000fe400078e0200 */
[----:B------:R-:W-:-:S03]  /*2900*/  IMAD.WIDE.U32 R36, R34, UR4, RZ ;  /* 0x0000000422247c25 */ /* 0x000fc6000f8e00ff */
[----:B------:R-:W-:Y:S01]  /*2910*/  IADD3 R6, R33, R7, RZ ;  /* 0x0000000721067210 */ /* 0x000fe20007ffe0ff */
[----:B------:R-:W-:Y:S02]  /*2920*/  IMAD R7, R2, UR4, RZ ;  /* 0x0000000402077c24 */ /* 0x000fe4000f8e02ff */
[----:B------:R-:W-:Y:S01]  /*2930*/  IMAD.WIDE.U32 R30, R30, R23, RZ ;  /* 0x000000171e1e7225 */ /* 0x000fe200078e00ff */
[----:B------:R-:W-:-:S03]  /*2940*/  LOP3.LUT R0, R41, R6, RZ, 0xfc, !PT ;  /* 0x0000000629007212 */ /* 0x000fc600078efcff */
[----:B------:R-:W-:Y:S01]  /*2950*/  IMAD R7, R34, UR11, R7 ;  /* 0x0000000b22077c24 */ /* 0x000fe2000f8e0207 */
        /* <DEDUP_REMOVED lines=13> */
[----:B------:R-:W-:Y:S05]  /*2a30*/  CALL.REL.NOINC `($__internal_4_$__cuda_sm20_div_s64) ;  /* 0x0000001c00507944 */ /* 0x000fea0003c00000 */
        /* <DEDUP_REMOVED lines=12> */
.L_x_219:
        /* <DEDUP_REMOVED lines=23> */
.L_x_220:
[----:B------:R-:W-:Y:S05]  /*2c70*/  BSYNC B0 ;  /* 0x0000000000007941 */ /* 0x000fea0003800000 */
.L_x_218:
        /* <DEDUP_REMOVED lines=19> */
.L_x_222:
        /* <DEDUP_REMOVED lines=22> */
.L_x_223:
[----:B------:R-:W-:Y:S05]  /*2f10*/  BSYNC B0 ;  /* 0x0000000000007941 */ /* 0x000fea0003800000 */
.L_x_221:
        /* <DEDUP_REMOVED lines=21> */
.L_x_225:
        /* <DEDUP_REMOVED lines=23> */
.L_x_226:
[----:B------:R-:W-:Y:S05]  /*31e0*/  BSYNC B0 ;  /* 0x0000000000007941 */ /* 0x000fea0003800000 */
.L_x_224:
[----:B------:R-:W-:Y:S01]  /*31f0*/  LOP3.LUT R2, R33, R13, RZ, 0xfc, !PT ;  /* 0x0000000d21027212 */ /* 0x000fe200078efcff */
[----:B------:R-:W-:Y:S01]  /*3200*/  ULDC UR4, c[0x0][0x2c4] ;  /* 0x0000b10000047ab9 */ /* 0x000fe20000000800 */
[----:B------:R-:W-:Y:S01]  /*3210*/  SHF.R.S32.HI R0, RZ, 0x1f, R10 ;  /* 0x0000001fff007819 */ /* 0x000fe2000001140a */
[----:B------:R-:W-:Y:S01]  /*3220*/  IMAD R44, R23, UR4, RZ ;  /* 0x00000004172c7c24 */ /* 0x000fe2000f8e02ff */
[----:B------:R-:W-:Y:S01]  /*3230*/  ISETP.NE.U32.AND P0, PT, R2, RZ, PT ;  /* 0x000000ff0200720c */ /* 0x000fe20003f05070 */
[----:B------:R-:W-:Y:S01]  /*3240*/  IMAD R19, R21, R10, RZ ;  /* 0x0000000a15137224 */ /* 0x000fe200078e02ff */
[----:B------:R-:W-:Y:S01]  /*3250*/  SHF.R.S32.HI R25, RZ, 0x1f, R4 ;  /* 0x0000001fff197819 */ /* 0x000fe20000011404 */
[----:B------:R-:W-:Y:S01]  /*3260*/  IMAD R15, R15, R4, RZ ;  /* 0x000000040f0f7224 */ /* 0x000fe200078e02ff */
[----:B------:R-:W-:Y:S01]  /*3270*/  SHF.R.S32.HI R21, RZ, 0x1f, R44 ;  /* 0x0000001fff157819 */ /* 0x000fe2000001142c */
[----:B------:R-:W-:Y:S01]  /*3280*/  IMAD R19, R0, R20, R19 ;  /* 0x0000001400137224 */ /* 0x000fe200078e0213 */
[----:B------:R-:W-:Y:S01]  /*3290*/  BSSY B0, `(.L_x_227) ;  /* 0x0000034000007945 */ /* 0x000fe20003800000 */
[----:B------:R-:W-:-:S02]  /*32a0*/  IMAD R0, R17, R44, RZ ;  /* 0x0000002c11007224 */ /* 0x000fc400078e02ff */
[----:B------:R-:W-:Y:S02]  /*32b0*/  IMAD R15, R25, R16, R15 ;  /* 0x00000010190f7224 */ /* 0x000fe400078e020f */
[----:B------:R-:W-:-:S04]  /*32c0*/  IMAD.WIDE.U32 R16, R16, R4, RZ ;  /* 0x0000000410107225 */ /* 0x000fc800078e00ff */
        /* <DEDUP_REMOVED lines=25> */
.L_x_228:
[----:B------:R-:W0:Y:S01]  /*3460*/  I2F.U32.RP R6, R14 ;  /* 0x0000000e00067306 */ /* 0x000e220000209000 */
[----:B------:R-:W-:Y:S01]  /*3470*/  IMAD.MOV.U32 R18, RZ, RZ, RZ ;  /* 0x000000ffff127224 */ /* 0x000fe200078e00ff */
[----:B------:R-:W-:Y:S01]  /*3480*/  ISETP.NE.U32.AND P0, PT, R14, RZ, PT ;  /* 0x000000ff0e00720c */ /* 0x000fe20003f05070 */
[----:B------:R-:W-:-:S05]  /*3490*/  IMAD.MOV.U32 R33, RZ, RZ, RZ ;  /* 0x000000ffff217224 */ /* 0x000fca00078e00ff */
        /* <DEDUP_REMOVED lines=17> */
[----:B------:R-:W-:Y:S01]  /*35b0*/  IMAD R14, R14, R13, R32 ;  /* 0x0000000d0e0e7224 */ /* 0x000fe200078e0220 */
[----:B------:R-:W-:Y:S02]  /*35c0*/  MOV R32, R0 ;  /* 0x0000000000207202 */ /* 0x000fe40000000f00 */
.L_x_229:
[----:B------:R-:W-:Y:S05]  /*35d0*/  BSYNC B0 ;  /* 0x0000000000007941 */ /* 0x000fea0003800000 */
.L_x_227:
        /* <DEDUP_REMOVED lines=30> */
.L_x_231:
        /* <DEDUP_REMOVED lines=23> */
.L_x_232:
[----:B------:R-:W-:Y:S05]  /*3930*/  BSYNC B0 ;  /* 0x0000000000007941 */ /* 0x000fea0003800000 */
.L_x_230:
[----:B------:R-:W-:Y:S01]  /*3940*/  IADD3 R31, P1, P0, R36, R34, R30 ;  /* 0x00000022241f7210 */ /* 0x000fe2000783e01e */
[----:B------:R-:W-:Y:S01]  /*3950*/  ULDC.64 UR4, c[0x0][0x2b0] ;  /* 0x0000ac0000047ab9 */ /* 0x000fe20000000a00 */
[----:B------:R-:W-:Y:S02]  /*3960*/  SHF.R.S32.HI R0, RZ, 0x1f, R9 ;  /* 0x0000001fff007819 */ /* 0x000fe40000011409 */
[----:B------:R-:W-:Y:S02]  /*3970*/  IADD3 R31, P3, P2, R40, R31, R44 ;  /* 0x0000001f281f7210 */ /* 0x000fe40007a7e02c */
[----:B------:R-:W-:Y:S02]  /*3980*/  IADD3.X R3, R7, R8, R3, P1, P0 ;  /* 0x0000000807037210 */ /* 0x000fe40000fe0403 */
[----:B------:R-:W-:Y:S02]  /*3990*/  IADD3 R16, P1, P0, R46, R31, R16 ;  /* 0x0000001f2e107210 */ /* 0x000fe4000783e010 */
[----:B------:R-:W-:Y:S01]  /*39a0*/  IADD3.X R4, R15, R3, R4, P3, P2 ;  /* 0x000000030f047210 */ /* 0x000fe20001fe4404 */
[----:B------:R-:W-:-:S03]  /*39b0*/  IMAD R3, R21, R9, RZ ;  /* 0x0000000915037224 */ /* 0x000fc600078e02ff */
[----:B------:R-:W-:Y:S01]  /*39c0*/  IADD3.X R17, R13, R4, R10, P1, P0 ;  /* 0x000000040d117210 */ /* 0x000fe20000fe040a */
[-C--:B------:R-:W-:Y:S02]  /*39d0*/  IMAD R0, R0, R20.reuse, R3 ;  /* 0x0000001400007224 */ /* 0x080fe400078e0203 */
[----:B------:R-:W-:Y:S01]  /*39e0*/  IMAD R3, R2, R5, RZ ;  /* 0x0000000502037224 */ /* 0x000fe200078e02ff */
        /* <DEDUP_REMOVED lines=10> */
.L_x_208:
[----:B------:R-:W-:Y:S02]  /*3a90*/  ULDC.64 UR4, c[0x0][0x2b0] ;  /* 0x0000ac0000047ab9 */ /* 0x000fe40000000a00 */
[----:B------:R-:W-:-:S04]  /*3aa0*/  LEA R2, P0, R30, UR4, 0x2 ;  /* 0x000000041e027c11 */ /* 0x000fc8000f8010ff */
[----:B------:R-:W-:-:S05]  /*3ab0*/  LEA.HI.X R3, R30, UR5, R31, 0x2, P0 ;  /* 0x000000051e037c11 */ /* 0x000fca00080f141f */
[----:B------:R1:W-:Y:S04]  /*3ac0*/  STG.E desc[UR8][R2.64], R26 ;  /* 0x0000001a02007986 */ /* 0x0003e8000c101908 */
.L_x_207:
[----:B------:R-:W-:Y:S05]  /*3ad0*/  BSYNC B1 ;  /* 0x0000000000017941 */ /* 0x000fea0003800000 */
.L_x_206:
[----:B------:R-:W2:Y:S01]  /*3ae0*/  S2R R31, SR_TID.X ;  /* 0x00000000001f7919 */ /* 0x000ea20000002100 */
[----:B------:R-:W3:Y:S01]  /*3af0*/  LDC R0, c[0x0][0x3c4] ;  /* 0x0000f100ff007b82 */ /* 0x000ee20000000800 */
[----:B------:R-:W-:Y:S01]  /*3b00*/  CS2R R10, SRZ ;  /* 0x00000000000a7805 */ /* 0x000fe2000001ff00 */
[----:B------:R-:W-:Y:S01]  /*3b10*/  IMAD.MOV.U32 R13, RZ, RZ, RZ ;  /* 0x000000ffff0d7224 */ /* 0x000fe200078e00ff */
[----:B------:R-:W-:Y:S02]  /*3b20*/  CS2R R8, SRZ ;  /* 0x0000000000087805 */ /* 0x000fe4000001ff00 */
[----:B------:R-:W-:Y:S02]  /*3b30*/  CS2R R6, SRZ ;  /* 0x0000000000067805 */ /* 0x000fe4000001ff00 */
[----:B---3--:R-:W-:Y:S02]  /*3b40*/  ISETP.GE.AND P0, PT, R0, 0x1, PT ;  /* 0x000000010000780c */ /* 0x008fe40003f06270 */
[----:B--2---:R-:W-:-:S04]  /*3b50*/  SHF.R.S32.HI R34, RZ, 0x1f, R31 ;  /* 0x0000001fff227819 */ /* 0x004fc8000001141f */
[CC--:B01----:R-:W-:Y:S02]  /*3b60*/  LEA.HI R2, R34.reuse, R31.reuse, RZ, 0x3 ;  /* 0x0000001f22027211 */ /* 0x0c3fe400078f18ff */
[----:B------:R-:W-:Y:S02]  /*3b70*/  LEA.HI R34, R34, R31, RZ, 0x4 ;  /* 0x0000001f22227211 */ /* 0x000fe400078f20ff */
[----:B------:R-:W-:Y:S02]  /*3b80*/  LOP3.LUT R2, R2, 0xfffffff8, RZ, 0xc0, !PT ;  /* 0xfffffff802027812 */ /* 0x000fe400078ec0ff */
[----:B------:R-:W-:Y:S02]  /*3b90*/  LOP3.LUT R4, R34, 0x3ffffff0, RZ, 0xc0, !PT ;  /* 0x3ffffff022047812 */ /* 0x000fe400078ec0ff */
[----:B------:R-:W-:Y:S01]  /*3ba0*/  SHF.R.S32.HI R34, RZ, 0x4, R34 ;  /* 0x00000004ff227819 */ /* 0x000fe20000011422 */
[----:B------:R-:W-:-:S05]  /*3bb0*/  IMAD.IADD R3, R31, 0x1, -R2 ;  /* 0x000000011f037824 */ /* 0x000fca00078e0a02 */
[----:B------:R-:W-:Y:S01]  /*3bc0*/  ISETP.GE.AND P1, PT, R3, R0, PT ;  /* 0x000000000300720c */ /* 0x000fe20003f26270 */
[----:B------:R-:W-:-:S03]  /*3bd0*/  IMAD.MOV.U32 R0, RZ, RZ, RZ ;  /* 0x000000ffff007224 */ /* 0x000fc600078e00ff */
[C---:B------:R-:W-:Y:S01]  /*3be0*/  ISETP.GT.OR P1, PT, R31.reuse, 0x3f, P1 ;  /* 0x0000003f1f00780c */ /* 0x040fe20000f24670 */
[----:B------:R-:W-:Y:S01]  /*3bf0*/  IMAD.IADD R31, R31, 0x1, -R4 ;  /* 0x000000011f1f7824 */ /* 0x000fe200078e0a04 */
[----:B------:R-:W-:-:S03]  /*3c00*/  CS2R R4, SRZ ;  /* 0x0000000000047805 */ /* 0x000fc6000001ff00 */
[----:B------:R-:W-:-:S04]  /*3c10*/  IMAD.SHL.U32 R31, R31, 0x4, RZ ;  /* 0x000000041f1f7824 */ /* 0x000fc800078e00ff */
[----:B------:R-:W-:-:S04]  /*3c20*/  VIADD R30, R31, 0x40 ;  /* 0x000000401f1e7836 */ /* 0x000fc80000000000 */
[----:B------:R-:W-:-:S04]  /*3c30*/  @!P1 FADD.FTZ R2, -R26, R27 ;  /* 0x0000001b1a029221 */ /* 0x000fc80000010100 */
[----:B------:R-:W-:-:S06]  /*3c40*/  @!P1 FMUL.FTZ R2, R2, 1.4426950216293334961 ;  /* 0x3fb8aa3b02029820 */ /* 0x000fcc0000410000 */
[----:B------:R-:W0:Y:S02]  /*3c50*/  @!P1 MUFU.EX2 R2, R2 ;  /* 0x0000000200029308 */ /* 0x000e240000000800 */
[----:B0-----:R0:W-:Y:S02]  /*3c60*/  @!P1 STS [R29], R2 ;  /* 0x000000021d009388 */ /* 0x0011e40000000800 */
[----:B0-----:R-:W-:Y:S01]  /*3c70*/  CS2R R2, SRZ ;  /* 0x0000000000027805 */ /* 0x001fe2000001ff00 */
[----:B------:R-:W-:Y:S01]  /*3c80*/  VIADD R29, R31, 0x80 ;  /* 0x000000801f1d7836 */ /* 0x000fe20000000000 */
        /* <DEDUP_REMOVED lines=30> */
.L_x_236:
        /* <DEDUP_REMOVED lines=14> */
.L_x_235:
[----:B------:R-:W-:Y:S05]  /*3f50*/  BSYNC B0 ;  /* 0x0000000000007941 */ /* 0x000fea0003800000 */
.L_x_234:
        /* <DEDUP_REMOVED lines=20> */
.L_x_233:
        /* <DEDUP_REMOVED lines=110> */
        .weak           $__internal_4_$__cuda_sm20_div_s64
        .type           $__internal_4_$__cuda_sm20_div_s64,@function
        .size           $__internal_4_$__cuda_sm20_div_s64,(.L_x_4444 - $__internal_4_$__cuda_sm20_div_s64)
$__internal_4_$__cuda_sm20_div_s64:
        /* <DEDUP_REMOVED lines=32> */
[----:B------:R-:W-:-:S04]  /*4980*/  IMAD.HI.U32 R21, P3, R25, R2, R42 ;  /* 0x0000000219157227 */ /* 0x000fc8000786002a */
[----:B------:R-:W-:-:S04]  /*4990*/  IMAD.HI.U32 R2, R25, R0, RZ ;  /* 0x0000000019027227 */ /* 0x000fc800078e00ff */
[----:B------:R-:W-:Y:S01]  /*49a0*/  IMAD R0, R25, R0, RZ ;  /* 0x0000000019007224 */ /* 0x000fe200078e02ff */
[----:B------:R-:W-:-:S04]  /*49b0*/  IADD3.X R2, R2, R25, RZ, P0, !PT ;  /* 0x0000001902027210 */ /* 0x000fc800007fe4ff */
[----:B------:R-:W-:Y:S02]  /*49c0*/  IADD3 R25, P2, R0, R21, RZ ;  /* 0x0000001500197210 */ /* 0x000fe40007f5e0ff */
[-C--:B------:R-:W-:Y:S02]  /*49d0*/  IADD3 R21, P0, RZ, -R24.reuse, RZ ;  /* 0x80000018ff157210 */ /* 0x080fe40007f1e0ff */
[----:B------:R-:W-:Y:S02]  /*49e0*/  IADD3.X R43, RZ, RZ, R2, P2, P3 ;  /* 0x000000ffff2b7210 */ /* 0x000fe400017e6402 */
[----:B------:R-:W-:Y:S01]  /*49f0*/  SEL R21, R21, R24, !P1 ;  /* 0x0000001815157207 */ /* 0x000fe20004800000 */
[----:B------:R-:W-:-:S04]  /*4a00*/  IMAD.X R0, RZ, RZ, ~R19, P0 ;  /* 0x000000ffff007224 */ /* 0x000fc800000e0e13 */
[----:B------:R-:W-:Y:S01]  /*4a10*/  IMAD.HI.U32 R48, R25, R21, RZ ;  /* 0x0000001519307227 */ /* 0x000fe200078e00ff */
[----:B------:R-:W-:-:S05]  /*4a20*/  SEL R0, R0, R19, !P1 ;  /* 0x0000001300007207 */ /* 0x000fca0004800000 */
[----:B------:R-:W-:-:S04]  /*4a30*/  IMAD.WIDE.U32 R48, R25, R0, R48 ;  /* 0x0000000019307225 */ /* 0x000fc800078e0030 */
[C---:B------:R-:W-:Y:S02]  /*4a40*/  IMAD R25, R43.reuse, R0, RZ ;  /* 0x000000002b197224 */ /* 0x040fe400078e02ff */
[----:B------:R-:W-:-:S05]  /*4a50*/  IMAD.HI.U32 R2, P0, R43, R21, R48 ;  /* 0x000000152b027227 */ /* 0x000fca0007800030 */
[----:B------:R-:W-:Y:S01]  /*4a60*/  IADD3 R25, P1, R25, R2, RZ ;  /* 0x0000000219197210 */ /* 0x000fe20007f3e0ff */
[----:B------:R-:W-:-:S04]  /*4a70*/  IMAD.HI.U32 R2, R43, R0, RZ ;  /* 0x000000002b027227 */ /* 0x000fc800078e00ff */
[----:B------:R-:W-:Y:S02]  /*4a80*/  IMAD.X R2, RZ, RZ, R2, P0 ;  /* 0x000000ffff027224 */ /* 0x000fe400000e0602 */
[----:B------:R-:W-:-:S04]  /*4a90*/  IMAD.WIDE.U32 R42, R25, R38, RZ ;  /* 0x00000026192a7225 */ /* 0x000fc800078e00ff */
[----:B------:R-:W-:Y:S01]  /*4aa0*/  IMAD R43, R25, R39, R43 ;  /* 0x00000027192b7224 */ /* 0x000fe200078e022b */
[----:B------:R-:W-:Y:S01]  /*4ab0*/  IADD3 R21, P0, -R42, R21, RZ ;  /* 0x000000152a157210 */ /* 0x000fe20007f1e1ff */
[----:B------:R-:W-:-:S03]  /*4ac0*/  IMAD.X R2, RZ, RZ, R2, P1 ;  /* 0x000000ffff027224 */ /* 0x000fc600008e0602 */
[-C--:B------:R-:W-:Y:S01]  /*4ad0*/  ISETP.GE.U32.AND P3, PT, R21, R38.reuse, PT ;  /* 0x000000261500720c */ /* 0x080fe20003f66070 */
[----:B------:R-:W-:-:S05]  /*4ae0*/  IMAD R43, R2, R38, R43 ;  /* 0x00000026022b7224 */ /* 0x000fca00078e022b */
[----:B------:R-:W-:Y:S02]  /*4af0*/  IADD3.X R43, ~R43, R0, RZ, P0, !PT ;  /* 0x000000002b2b7210 */ /* 0x000fe400007fe5ff */
[----:B------:R-:W-:Y:S02]  /*4b00*/  IADD3 R0, P2, R21, -R38, RZ ;  /* 0x8000002615007210 */ /* 0x000fe40007f5e0ff */
[----:B------:R-:W-:-:S04]  /*4b10*/  ISETP.GE.U32.AND.EX P3, PT, R43, R39, PT, P3 ;  /* 0x000000272b00720c */ /* 0x000fc80003f66130 */
[----:B------:R-:W-:Y:S01]  /*4b20*/  SEL R21, R0, R21, P3 ;  /* 0x0000001500157207 */ /* 0x000fe20001800000 */
[----:B------:R-:W-:-:S03]  /*4b30*/  IMAD.X R0, R43, 0x1, ~R39, P2 ;  /* 0x000000012b007824 */ /* 0x000fc600010e0e27 */
[----:B------:R-:W-:Y:S02]  /*4b40*/  ISETP.GE.U32.AND P0, PT, R21, R38, PT ;  /* 0x000000261500720c */ /* 0x000fe40003f06070 */
[----:B------:R-:W-:Y:S02]  /*4b50*/  IADD3 R38, P1, R25, 0x1, RZ ;  /* 0x0000000119267810 */ /* 0x000fe40007f3e0ff */
[----:B------:R-:W-:Y:S02]  /*4b60*/  SEL R43, R0, R43, P3 ;  /* 0x0000002b002b7207 */ /* 0x000fe40001800000 */
[----:B------:R-:W-:Y:S01]  /*4b70*/  SEL R38, R38, R25, P3 ;  /* 0x0000001926267207 */ /* 0x000fe20001800000 */
[----:B------:R-:W-:Y:S01]  /*4b80*/  IMAD.X R21, RZ, RZ, R2, P1 ;  /* 0x000000ffff157224 */ /* 0x000fe200008e0602 */
[----:B------:R-:W-:Y:S01]  /*4b90*/  ISETP.GE.U32.AND.EX P0, PT, R43, R39, PT, P0 ;  /* 0x000000272b00720c */ /* 0x000fe20003f06100 */
[----:B------:R-:W-:Y:S01]  /*4ba0*/  IMAD.MOV.U32 R39, RZ, RZ, 0x0 ;  /* 0x00000000ff277424 */ /* 0x000fe200078e00ff */
[----:B------:R-:W-:-:S02]  /*4bb0*/  IADD3 R25, P1, R38, 0x1, RZ ;  /* 0x0000000126197810 */ /* 0x000fc40007f3e0ff */
[----:B------:R-:W-:Y:S02]  /*4bc0*/  SEL R21, R21, R2, P3 ;  /* 0x0000000215157207 */ /* 0x000fe40001800000 */
[----:B------:R-:W-:Y:S01]  /*4bd0*/  SEL R25, R25, R38, P0 ;  /* 0x0000002619197207 */ /* 0x000fe20000000000 */
[----:B------:R-:W-:Y:S01]  /*4be0*/  IMAD.MOV.U32 R38, RZ, RZ, R20 ;  /* 0x000000ffff267224 */ /* 0x000fe200078e0014 */
[----:B------:R-:W-:Y:S01]  /*4bf0*/  LOP3.LUT R2, R6, R19, RZ, 0x3c, !PT ;  /* 0x0000001306027212 */ /* 0x000fe200078e3cff */
[----:B------:R-:W-:-:S03]  /*4c00*/  IMAD.X R0, RZ, RZ, R21, P1 ;  /* 0x000000ffff007224 */ /* 0x000fc600008e0615 */
[----:B------:R-:W-:Y:S02]  /*4c10*/  ISETP.GE.AND P2, PT, R2, RZ, PT ;  /* 0x000000ff0200720c */ /* 0x000fe40003f46270 */
[----:B------:R-:W-:Y:S02]  /*4c20*/  SEL R21, R0, R21, P0 ;  /* 0x0000001500157207 */ /* 0x000fe40000000000 */
[----:B------:R-:W-:Y:S02]  /*4c30*/  IADD3 R0, P1, RZ, -R25, RZ ;  /* 0x80000019ff007210 */ /* 0x000fe40007f3e0ff */
[----:B------:R-:W-:Y:S02]  /*4c40*/  ISETP.NE.U32.AND P0, PT, R22, RZ, PT ;  /* 0x000000ff1600720c */ /* 0x000fe40003f05070 */
[----:B------:R-:W-:Y:S02]  /*4c50*/  IADD3.X R2, RZ, ~R21, RZ, P1, !PT ;  /* 0x80000015ff027210 */ /* 0x000fe40000ffe4ff */
[----:B------:R-:W-:-:S02]  /*4c60*/  ISETP.NE.AND.EX P0, PT, R6, RZ, PT, P0 ;  /* 0x000000ff0600720c */ /* 0x000fc40003f05300 */
[----:B------:R-:W-:Y:S02]  /*4c70*/  SEL R0, R0, R25, !P2 ;  /* 0x0000001900007207 */ /* 0x000fe40005000000 */
[----:B------:R-:W-:Y:S02]  /*4c80*/  SEL R2, R2, R21, !P2 ;  /* 0x0000001502027207 */ /* 0x000fe40005000000 */
[----:B------:R-:W-:Y:S02]  /*4c90*/  SEL R0, R0, 0xffffffff, P0 ;  /* 0xffffffff00007807 */ /* 0x000fe40000000000 */
[----:B------:R-:W-:Y:S01]  /*4ca0*/  SEL R21, R2, 0xffffffff, P0 ;  /* 0xffffffff02157807 */ /* 0x000fe20000000000 */
[----:B------:R-:W-:Y:S06]  /*4cb0*/  RET.REL.NODEC R38 `(_ZN5flash32flash_fwd_splitkv_combine_kernelI23Flash_fwd_kernel_traitsILi192ELi64ELi64ELi4ELb0ELb0EN7cutlass10bfloat16_tE19Flash_kernel_traitsILi192ELi64ELi64ELi4ES3_EELi8ELi3ELb0EEEvNS_16Flash_fwd_paramsE) ;  /* 0xffffffb026d07950 */ /* 0x000fec0003c3ffff */
.L_x_237:
        /* <DEDUP_REMOVED lines=12> */
.L_x_4444:


//--------------------- .text._ZN5flash32flash_fwd_splitkv_combine_kernelI23Flash_fwd_kernel_traitsILi192ELi64ELi64ELi4ELb0ELb0EN7cutlass10bfloat16_tE19Flash_kernel_traitsILi192ELi64ELi64ELi4ES3_EELi8ELi2ELb0EEEvNS_16Flash_fwd_paramsE --------------------------
	.section	.text._ZN5flash32flash_fwd_splitkv_combine_kernelI23Flash_fwd_kernel_traitsILi192ELi64ELi64ELi4ELb0ELb0EN7cutlass10bfloat16_tE19Flash_kernel_traitsILi192ELi64ELi64ELi4ES3_EELi8ELi2ELb0EEEvNS_16Flash_fwd_paramsE,"ax",@progbits
	.align	128
        .global         _ZN5flash32flash_fwd_splitkv_combine_kernelI23Flash_fwd_kernel_traitsILi192ELi64ELi64ELi4ELb0ELb0EN7cutlass10bfloat16_tE19Flash_kernel_traitsILi192ELi64ELi64ELi4ES3_EELi8ELi2ELb0EEEvNS_16Flash_fwd_paramsE
        .type           _ZN5flash32flash_fwd_splitkv_combine_kernelI23Flash_fwd_kernel_traitsILi192ELi64ELi64ELi4ELb0ELb0EN7cutlass10bfloat16_tE19Flash_kernel_traitsILi192ELi64ELi64ELi4ES3_EELi8ELi2ELb0EEEvNS_16Flash_fwd_paramsE,@function
        .size           _ZN5flash32flash_fwd_splitkv_combine_kernelI23Flash_fwd_kernel_traitsILi192ELi64ELi64ELi4ELb0ELb0EN7cutlass10bfloat16_tE19Flash_kernel_traitsILi192ELi64ELi64ELi4ES3_EELi8ELi2ELb0EEEvNS_16Flash_fwd_paramsE,(.L_x_4445 - _ZN5flash32flash_fwd_splitkv_combine_kernelI23Flash_fwd_kernel_traitsILi192ELi64ELi64ELi4ELb0ELb0EN7cutlass10bfloat16_tE19Flash_kernel_traitsILi192ELi64ELi64ELi4ES3_EELi8ELi2ELb0EEEvNS_16Flash_fwd_paramsE)
        .other          _ZN5flash32flash_fwd_splitkv_combine_kernelI23Flash_fwd_kernel_traitsILi192ELi64ELi64ELi4ELb0ELb0EN7cutlass10bfloat16_tE19Flash_kernel_traitsILi192ELi64ELi64ELi4ES3_EELi8ELi2ELb0EEEvNS_16Flash_fwd_paramsE,@"STO_CUDA_ENTRY STV_DEFAULT"
_ZN5flash32flash_fwd_splitkv_combine_kernelI23Flash_fwd_kernel_traitsILi192ELi64ELi64ELi4ELb0ELb0EN7cutlass10bfloat16_tE19Flash_kernel_traitsILi192ELi64ELi64ELi4ES3_EELi8ELi2ELb0EEEvNS_16Flash_fwd_paramsE:
.text._ZN5flash32flash_fwd_splitkv_combine_kernelI23Flash_fwd_kernel_traitsILi192ELi64ELi64ELi4ELb0ELb0EN7cutlass10bfloat16_tE19Flash_kernel_traitsILi192ELi64ELi64ELi4ES3_EELi8ELi2ELb0EEEvNS_16Flash_fwd_paramsE:
        /* <DEDUP_REMOVED lines=23> */
[----:B------:R-:W-:Y:S05]  /*0170*/  CALL.REL.NOINC `($__internal_5_$__cuda_sm20_div_s64) ;  /* 0x00000044009c7944 */ /* 0x000fea0003c00000 */
[----:B------:R-:W-:Y:S05]  /*0180*/  BRA `(.L_x_239) ;  /* 0x00000000004c7947 */ /* 0x000fea0003800000 */
.L_x_238:
        /* <DEDUP_REMOVED lines=19> */
.L_x_239:
        /* <DEDUP_REMOVED lines=12> */
[----:B------:R-:W-:Y:S05]  /*0380*/  CALL.REL.NOINC `($__internal_5_$__cuda_sm20_div_s64) ;  /* 0x0000004400187944 */ /* 0x000fea0003c00000 */
[----:B------:R-:W-:Y:S02]  /*0390*/  MOV R8, R18 ;  /* 0x0000001200087202 */ /* 0x000fe40000000f00 */
[----:B------:R-:W-:Y:S01]  /*03a0*/  MOV R9, R19 ;  /* 0x0000001300097202 */ /* 0x000fe20000000f00 */
[----:B------:R-:W-:Y:S05]  /*03b0*/  BRA `(.L_x_242) ;  /* 0x00000000004c7947 */ /* 0x000fea0003800000 */
.L_x_241:
        /* <DEDUP_REMOVED lines=19> */
.L_x_242:
[----:B------:R-:W-:Y:S05]  /*04f0*/  BSYNC B0 ;  /* 0x0000000000007941 */ /* 0x000fea0003800000 */
.L_x_240:
[----:B------:R-:W0:Y:S01]  /*0500*/  LDC R4, c[0x0][0x2c4] ;  /* 0x0000b100ff047b82 */ /* 0x000e220000000800 */
[----:B------:R-:W-:Y:S01]  /*0510*/  IMAD.MOV.U32 R10, RZ, RZ, RZ ;  /* 0x000000ffff0a7224 */ /* 0x000fe200078e00ff */
[----:B------:R-:W-:Y:S01]  /*0520*/  BSSY B0, `(.L_x_243) ;  /* 0x000003a000007945 */ /* 0x000fe20003800000 */
[----:B0-----:R-:W-:-:S04]  /*0530*/  IABS R7, R4 ;  /* 0x0000000400077213 */ /* 0x001fc80000000000 */
[----:B------:R-:W0:Y:S01]  /*0540*/  I2F.RP R12, R7 ;  /* 0x00000007000c7306 */ /* 0x000e220000209400 */
[----:B------:R-:W-:-:S04]  /*0550*/  IADD3 R2, R7, -0x1, R4 ;  /* 0xffffffff07027810 */ /* 0x000fc80007ffe004 */
[----:B------:R-:W-:-:S03]  /*0560*/  IABS R3, R2 ;  /* 0x0000000200037213 */ /* 0x000fc60000000000 */
        /* <DEDUP_REMOVED lines=34> */
.L_x_244:
        /* <DEDUP_REMOVED lines=19> */
.L_x_245:
[----:B------:R-:W-:Y:S05]  /*08c0*/  BSYNC B0 ;  /* 0x0000000000007941 */ /* 0x000fea0003800000 */
.L_x_243:
        /* <DEDUP_REMOVED lines=25> */
[C---:B------:R-:W-:Y:S02]  /*0a60*/  ISETP.NE.AND P2, PT, R3.reuse, RZ, PT ;  /* 0x000000ff0300720c */ /* 0x040fe40003f45270 */
        /* <DEDUP_REMOVED lines=47> */
[----:B------:R-:W-:Y:S02]  /*0d60*/  MOV R34, R18 ;  /* 0x0000001200227202 */ /* 0x000fe40000000f00 */
[----:B------:R-:W-:Y:S01]  /*0d70*/  MOV R35, R19 ;  /* 0x0000001300237202 */ /* 0x000fe20000000f00 */
[----:B------:R-:W-:Y:S05]  /*0d80*/  BRA `(.L_x_248) ;  /* 0x00000000004c7947 */ /* 0x000fea0003800000 */
.L_x_247:
        /* <DEDUP_REMOVED lines=19> */
.L_x_248:
[----:B------:R-:W-:Y:S05]  /*0ec0*/  BSYNC B0 ;  /* 0x0000000000007941 */ /* 0x000fea0003800000 */
.L_x_246:
[-C--:B------:R-:W-:Y:S01]  /*0ed0*/  IABS R17, R3.reuse ;  /* 0x0000000300117213 */ /* 0x080fe20000000000 */
[----:B------:R-:W0:Y:S01]  /*0ee0*/  LDC R6, c[0x0][0x2c4] ;  /* 0x0000b100ff067b82 */ /* 0x000e220000000800 */
[----:B------:R-:W-:Y:S01]  /*0ef0*/  IABS R7, R3 ;  /* 0x0000000300077213 */ /* 0x000fe20000000000 */
[----:B------:R-:W-:Y:S01]  /*0f00*/  BSSY B0, `(.L_x_249) ;  /* 0x000003c000007945 */ /* 0x000fe20003800000 */
[----:B------:R-:W1:Y:S03]  /*0f10*/  I2F.RP R16, R17 ;  /* 0x0000001100107306 */ /* 0x000e660000209400 */
[----:B------:R-:W-:-:S05]  /*0f20*/  IMAD.MOV R7, RZ, RZ, -R7 ;  /* 0x000000ffff077224 */ /* 0x000fca00078e0a07 */
[----:B-1----:R-:W1:Y:S01]  /*0f30*/  MUFU.RCP R18, R16 ;  /* 0x0000001000127308 */ /* 0x002e620000001000 */
[----:B0-----:R-:W-:Y:S01]  /*0f40*/  IADD3 R6, R17, -0x1, R6 ;  /* 0xffffffff11067810 */ /* 0x001fe20007ffe006 */
[----:B-1----:R-:W-:-:S06]  /*0f50*/  VIADD R18, R18, 0xffffffe ;  /* 0x0ffffffe12127836 */ /* 0x002fcc0000000000 */
[----:B------:R-:W0:Y:S02]  /*0f60*/  F2I.FTZ.U32.TRUNC.NTZ R19, R18 ;  /* 0x0000001200137305 */ /* 0x000e24000021f000 */
[----:B0-----:R-:W-:Y:S02]  /*0f70*/  IMAD.MOV R10, RZ, RZ, -R19 ;  /* 0x000000ffff0a7224 */ /* 0x001fe400078e0a13 */
[----:B------:R-:W-:Y:S02]  /*0f80*/  IMAD.MOV.U32 R18, RZ, RZ, RZ ;  /* 0x000000ffff127224 */ /* 0x000fe400078e00ff */
        /* <DEDUP_REMOVED lines=32> */
.L_x_250:
        /* <DEDUP_REMOVED lines=19> */
.L_x_251:
[----:B------:R-:W-:Y:S05]  /*12c0*/  BSYNC B0 ;  /* 0x0000000000007941 */ /* 0x000fea0003800000 */
.L_x_249:
[----:B------:R-:W0:Y:S01]  /*12d0*/  LDC R9, c[0x0][0x2c4] ;  /* 0x0000b100ff097b82 */ /* 0x000e220000000800 */
[----:B------:R-:W1:Y:S01]  /*12e0*/  S2R R16, SR_TID.X ;  /* 0x0000000000107919 */ /* 0x000e620000002100 */
[----:B------:R-:W-:Y:S01]  /*12f0*/  ISETP.GT.AND P4, PT, R3, RZ, PT ;  /* 0x000000ff0300720c */ /* 0x000fe20003f84270 */
[----:B------:R-:W-:Y:S01]  /*1300*/  ULDC UR5, c[0x0][0x3c4] ;  /* 0x0000f10000057ab9 */ /* 0x000fe20000000800 */
[----:B------:R-:W-:Y:S01]  /*1310*/  ULDC.64 UR8, c[0x0][0x208] ;  /* 0x0000820000087ab9 */ /* 0x000fe20000000a00 */
[----:B------:R-:W-:Y:S01]  /*1320*/  BSSY B0, `(.L_x_252) ;  /* 0x000003f000007945 */ /* 0x000fe20003800000 */
[----:B------:R-:W-:Y:S02]  /*1330*/  MOV R30, 0xff800000 ;  /* 0xff800000001e7802 */ /* 0x000fe40000000f00 */
        /* <DEDUP_REMOVED lines=14> */
[----:B------:R-:W-:Y:S01]  /*1420*/  IMAD.HI.U32 R17, R18, R7, RZ ;  /* 0x0000000712117227 */ /* 0x000fe200078e00ff */
[----:B------:R-:W-:-:S03]  /*1430*/  LEA.HI.SX32 R3, R3, 0x1, 0x1 ;  /* 0x0000000103037811 */ /* 0x000fc600078f0aff */
[----:B------:R-:W-:Y:S02]  /*1440*/  IMAD.MOV R18, RZ, RZ, -R17 ;  /* 0x000000ffff127224 */ /* 0x000fe400078e0a11 */
[----:B------:R-:W-:Y:S01]  /*1450*/  @!P4 IMAD.MOV R3, RZ, RZ, R6 ;  /* 0x000000ffff03c224 */ /* 0x000fe200078e0206 */
[----:B------:R-:W-:Y:S01]  /*1460*/  @!P1 MOV R6, 0x400 ;  /* 0x0000040000069802 */ /* 0x000fe20000000f00 */
[C---:B------:R-:W-:Y:S02]  /*1470*/  IMAD R19, R8.reuse, R18, R7 ;  /* 0x0000001208137224 */ /* 0x040fe400078e0207 */
[----:B------:R-:W0:Y:S03]  /*1480*/  @!P1 S2R R7, SR_CgaCtaId ;  /* 0x0000000000079919 */ /* 0x000e260000008800 */
[----:B------:R-:W-:-:S13]  /*1490*/  ISETP.GT.U32.AND P0, PT, R8, R19, PT ;  /* 0x000000130800720c */ /* 0x000fda0003f04070 */
[----:B------:R-:W-:Y:S02]  /*14a0*/  @!P0 IMAD.IADD R19, R19, 0x1, -R8 ;  /* 0x0000000113138824 */ /* 0x000fe400078e0a08 */
[----:B------:R-:W-:Y:S01]  /*14b0*/  @!P0 VIADD R17, R17, 0x1 ;  /* 0x0000000111118836 */ /* 0x000fe20000000000 */
[----:B------:R-:W-:Y:S02]  /*14c0*/  ISETP.NE.AND P0, PT, R9, RZ, PT ;  /* 0x000000ff0900720c */ /* 0x000fe40003f05270 */
[----:B------:R-:W-:Y:S02]  /*14d0*/  ISETP.GE.U32.AND P3, PT, R19, R8, PT ;  /* 0x000000081300720c */ /* 0x000fe40003f66070 */
[----:B------:R-:W-:Y:S02]  /*14e0*/  SHF.R.S32.HI R19, RZ, 0x1f, R16 ;  /* 0x0000001fff137819 */ /* 0x000fe40000011410 */
[----:B0-----:R-:W-:-:S09]  /*14f0*/  @!P1 LEA R7, R7, R6, 0x18 ;  /* 0x0000000607079211 */ /* 0x001fd200078ec0ff */
[----:B------:R-:W-:-:S05]  /*1500*/  @P3 VIADD R17, R17, 0x1 ;  /* 0x0000000111113836 */ /* 0x000fca0000000000 */
[----:B------:R-:W-:Y:S02]  /*1510*/  MOV R8, R17 ;  /* 0x0000001100087202 */ /* 0x000fe40000000f00 */
[----:B------:R-:W-:-:S03]  /*1520*/  LEA.HI R17, R19, R16, RZ, 0x3 ;  /* 0x0000001013117211 */ /* 0x000fc600078f18ff */
[----:B------:R-:W-:Y:S01]  /*1530*/  @!P2 IMAD.MOV R8, RZ, RZ, -R8 ;  /* 0x000000ffff08a224 */ /* 0x000fe200078e0a08 */
[----:B------:R-:W-:Y:S02]  /*1540*/  SHF.R.S32.HI R18, RZ, 0x3, R17 ;  /* 0x00000003ff127819 */ /* 0x000fe40000011411 */
[----:B------:R-:W-:Y:S02]  /*1550*/  @!P0 LOP3.LUT R8, RZ, R9, RZ, 0x33, !PT ;  /* 0x00000009ff088212 */ /* 0x000fe400078e33ff */
[C---:B------:R-:W-:Y:S01]  /*1560*/  ISETP.GE.AND P0, PT, R18.reuse, UR5, PT ;  /* 0x0000000512007c0c */ /* 0x040fe2000bf06270 */
[----:B------:R-:W-:Y:S01]  /*1570*/  @!P1 IMAD R7, R18, 0x24, R7 ;  /* 0x0000002412079824 */ /* 0x000fe200078e0207 */
[----:B------:R-:W-:Y:S01]  /*1580*/  LOP3.LUT R17, R17, 0xfffffff8, RZ, 0xc0, !PT ;  /* 0xfffffff811117812 */ /* 0x000fe200078ec0ff */
[----:B------:R-:W-:-:S04]  /*1590*/  IMAD R3, R3, R8, RZ ;  /* 0x0000000803037224 */ /* 0x000fc800078e02ff */
[----:B------:R-:W-:Y:S01]  /*15a0*/  IMAD.IADD R24, R16, 0x1, -R17 ;  /* 0x0000000110187824 */ /* 0x000fe200078e0a11 */
[----:B------:R-:W-:Y:S01]  /*15b0*/  IABS R27, R3 ;  /* 0x00000003001b7213 */ /* 0x000fe20000000000 */
[----:B------:R-:W-:Y:S02]  /*15c0*/  IMAD.MOV.U32 R17, RZ, RZ, -0x800000 ;  /* 0xff800000ff117424 */ /* 0x000fe400078e00ff */
[----:B------:R-:W-:Y:S02]  /*15d0*/  @!P1 IMAD R8, R24, 0x4, R7 ;  /* 0x0000000418089824 */ /* 0x000fe400078e0207 */
[----:B------:R-:W-:Y:S01]  /*15e0*/  VIADD R22, R27, UR4 ;  /* 0x000000041b167c36 */ /* 0x000fe20008000000 */
        /* <DEDUP_REMOVED lines=18> */
.L_x_253:
[----:B------:R-:W-:Y:S05]  /*1710*/  BSYNC B0 ;  /* 0x0000000000007941 */ /* 0x000fea0003800000 */
.L_x_252:
[----:B-----5:R1:W-:Y:S01]  /*1720*/  @!P1 STS [R8], R17 ;  /* 0x0000001108009388 */ /* 0x0203e20000000800 */
[----:B------:R-:W-:Y:S01]  /*1730*/  BSSY B0, `(.L_x_254) ;  /* 0x000000c000007945 */ /* 0x000fe20003800000 */
[----:B------:R-:W-:Y:S06]  /*1740*/  BAR.SYNC.DEFER_BLOCKING 0x0 ;  /* 0x0000000000007b1d */ /* 0x000fec0000010000 */
[----:B------:R-:W-:Y:S05]  /*1750*/  @P1 BRA `(.L_x_255) ;  /* 0x0000000000241947 */ /* 0x000fea0003800000 */
[----:B------:R-:W2:Y:S01]  /*1760*/  S2R R6, SR_CgaCtaId ;  /* 0x0000000000067919 */ /* 0x000ea20000008800 */
[----:B-1----:R-:W-:Y:S02]  /*1770*/  LEA.HI R17, R19, R16, RZ, 0x2 ;  /* 0x0000001013117211 */ /* 0x002fe400078f10ff */
[----:B------:R-:W-:Y:S02]  /*1780*/  MOV R7, 0x400 ;  /* 0x0000040000077802 */ /* 0x000fe40000000f00 */
[----:B------:R-:W-:Y:S02]  /*1790*/  LOP3.LUT R17, R17, 0xfffffffc, RZ, 0xc0, !PT ;  /* 0xfffffffc11117812 */ /* 0x000fe400078ec0ff */
[----:B--2---:R-:W-:-:S03]  /*17a0*/  LEA R6, R6, R7, 0x18 ;  /* 0x0000000706067211 */ /* 0x004fc600078ec0ff */
[----:B------:R-:W-:-:S04]  /*17b0*/  IMAD.IADD R7, R16, 0x1, -R17 ;  /* 0x0000000110077824 */ /* 0x000fc800078e0a11 */
[----:B------:R-:W-:-:S04]  /*17c0*/  IMAD R6, R7, 0x24, R6 ;  /* 0x0000002407067824 */ /* 0x000fc800078e0206 */
[----:B------:R-:W-:-:S05]  /*17d0*/  IMAD.IADD R6, R17, 0x1, R6 ;  /* 0x0000000111067824 */ /* 0x000fca00078e0206 */
[----:B------:R2:W3:Y:S02]  /*17e0*/  LDS R30, [R6] ;  /* 0x00000000061e7984 */ /* 0x0004e40000000800 */
.L_x_255:
[----:B------:R-:W-:Y:S05]  /*17f0*/  BSYNC B0 ;  /* 0x0000000000007941 */ /* 0x000fea0003800000 */
.L_x_254:
[----:B---3--:R-:W3:Y:S01]  /*1800*/  SHFL.BFLY PT, R7, R30, 0x2, 0x1f ;  /* 0x0c401f001e077f89 */ /* 0x008ee200000e0000 */
[----:B-1----:R-:W1:Y:S01]  /*1810*/  LDC R17, c[0x0][0x270] ;  /* 0x00009c00ff117b82 */ /* 0x002e620000000800 */
[----:B--2---:R-:W2:Y:S01]  /*1820*/  I2F.RP R6, R27 ;  /* 0x0000001b00067306 */ /* 0x004ea20000209400 */
[----:B------:R-:W-:Y:S01]  /*1830*/  ISETP.GT.AND P5, PT, R3, RZ, PT ;  /* 0x000000ff0300720c */ /* 0x000fe20003fa4270 */
[----:B------:R-:W-:Y:S06]  /*1840*/  BSSY B1, `(.L_x_256) ;  /* 0x0000228000017945 */ /* 0x000fec0003800000 */
[----:B--2---:R-:W0:Y:S01]  /*1850*/  MUFU.RCP R6, R6 ;  /* 0x0000000600067308 */ /* 0x004e220000001000 */
[----:B---3--:R-:W-:-:S02]  /*1860*/  FMNMX.FTZ R24, R7, R30, !PT ;  /* 0x0000001e07187209 */ /* 0x008fc40007810000 */
[----:B-1----:R-:W-:-:S03]  /*1870*/  IABS R26, R17 ;  /* 0x00000011001a7213 */ /* 0x002fc60000000000 */
[----:B------:R-:W1:Y:S02]  /*1880*/  SHFL.BFLY PT, R7, R24, 0x1, 0x1f ;  /* 0x0c201f0018077f89 */ /* 0x000e6400000e0000 */
[----:B------:R-:W2:Y:S01]  /*1890*/  I2F.U32.RP R18, R26 ;  /* 0x0000001a00127306 */ /* 0x000ea20000209000 */
[----:B0-----:R-:W-:-:S07]  /*18a0*/  VIADD R32, R6, 0xffffffe ;  /* 0x0ffffffe06207836 */ /* 0x001fce0000000000 */
[----:B------:R-:W0:Y:S08]  /*18b0*/  F2I.FTZ.U32.TRUNC.NTZ R33, R32 ;  /* 0x0000002000217305 */ /* 0x000e30000021f000 */
[----:B--2---:R2:W3:Y:S01]  /*18c0*/  MUFU.RCP R38, R18 ;  /* 0x0000001200267308 */ /* 0x0044e20000001000 */
[----:B-1----:R-:W-:Y:S01]  /*18d0*/  FMNMX.FTZ R7, R24, R7, !PT ;  /* 0x0000000718077209 */ /* 0x002fe20007810000 */
[----:B0-----:R-:W-:Y:S01]  /*18e0*/  IMAD.MOV R6, RZ, RZ, -R33 ;  /* 0x000000ffff067224 */ /* 0x001fe200078e0a21 */
[----:B------:R-:W-:Y:S01]  /*18f0*/  IABS R24, R4 ;  /* 0x0000000400187213 */ /* 0x000fe20000000000 */
[----:B------:R-:W-:Y:S01]  /*1900*/  IMAD.MOV.U32 R32, RZ, RZ, RZ ;  /* 0x000000ffff207224 */ /* 0x000fe200078e00ff */
[----:B------:R-:W-:Y:S01]  /*1910*/  FSETP.NEU.FTZ.AND P0, PT, R7, -INF , PT ;  /* 0xff8000000700780b */ /* 0x000fe20003f1d000 */
[----:B------:R-:W-:Y:S01]  /*1920*/  IMAD R25, R6, R27, RZ ;  /* 0x0000001b06197224 */ /* 0x000fe200078e02ff */
[----:B------:R-:W-:-:S02]  /*1930*/  IABS R6, R3 ;  /* 0x0000000300067213 */ /* 0x000fc40000000000 */
[----:B------:R-:W-:Y:S01]  /*1940*/  FSEL R7, R7, RZ, P0 ;  /* 0x000000ff07077208 */ /* 0x000fe20000000000 */
[----:B------:R-:W-:Y:S01]  /*1950*/  IMAD.HI.U32 R25, R33, R25, R32 ;  /* 0x0000001921197227 */ /* 0x000fe200078e0020 */
[----:B--2---:R-:W-:Y:S02]  /*1960*/  IABS R18, R22 ;  /* 0x0000001600127213 */ /* 0x004fe40000000000 */
[-C--:B------:R-:W-:Y:S01]  /*1970*/  IABS R33, R17.reuse ;  /* 0x0000001100217213 */ /* 0x080fe20000000000 */
[----:B------:R-:W-:Y:S01]  /*1980*/  FADD.FTZ R8, -R7, R30 ;  /* 0x0000001e07087221 */ /* 0x000fe20000010100 */
[----:B---3--:R-:W-:Y:S01]  /*1990*/  VIADD R38, R38, 0xffffffe ;  /* 0x0ffffffe26267836 */ /* 0x008fe20000000000 */
[----:B------:R-:W-:Y:S01]  /*19a0*/  ISETP.GT.AND P0, PT, R2, RZ, PT ;  /* 0x000000ff0200720c */ /* 0x000fe20003f04270 */
[----:B------:R-:W-:Y:S02]  /*19b0*/  IMAD.MOV R6, RZ, RZ, -R6 ;  /* 0x000000ffff067224 */ /* 0x000fe400078e0a06 */
[----:B------:R-:W-:Y:S01]  /*19c0*/  FMUL.FTZ R8, R8, 1.4426950216293334961 ;  /* 0x3fb8aa3b08087820 */ /* 0x000fe20000410000 */
[----:B------:R-:W0:Y:S01]  /*19d0*/  F2I.FTZ.U32.TRUNC.NTZ R39, R38 ;  /* 0x0000002600277305 */ /* 0x000e22000021f000 */
[----:B------:R-:W-:Y:S01]  /*19e0*/  IMAD.HI.U32 R25, R25, R18, RZ ;  /* 0x0000001219197227 */ /* 0x000fe200078e00ff */
[----:B------:R-:W-:-:S03]  /*19f0*/  LOP3.LUT R4, R4, R17, RZ, 0x3c, !PT ;  /* 0x0000001104047212 */ /* 0x000fc600078e3cff */
[----:B------:R-:W-:Y:S02]  /*1a00*/  IMAD R6, R25, R6, R18 ;  /* 0x0000000619067224 */ /* 0x000fe400078e0212 */
[----:B------:R-:W-:Y:S01]  /*1a10*/  IMAD.MOV R33, RZ, RZ, -R33 ;  /* 0x000000ffff217224 */ /* 0x000fe200078e0a21 */
[----:B------:R-:W1:Y:S02]  /*1a20*/  MUFU.EX2 R8, R8 ;  /* 0x0000000800087308 */ /* 0x000e640000000800 */
[----:B------:R-:W-:Y:S01]  /*1a30*/  ISETP.GT.U32.AND P1, PT, R27, R6, PT ;  /* 0x000000061b00720c */ /* 0x000fe20003f24070 */
[----:B0-----:R-:W-:Y:S02]  /*1a40*/  IMAD.MOV R37, RZ, RZ, -R39 ;  /* 0x000000ffff257224 */ /* 0x001fe400078e0a27 */
[----:B------:R-:W-:Y:S02]  /*1a50*/  IMAD.MOV.U32 R38, RZ, RZ, RZ ;  /* 0x000000ffff267224 */ /* 0x000fe400078e00ff */
[----:B------:R-:W-:-:S04]  /*1a60*/  IMAD R37, R37, R26, RZ ;  /* 0x0000001a25257224 */ /* 0x000fc800078e02ff */
[----:B------:R-:W-:Y:S01]  /*1a70*/  IMAD.HI.U32 R37, R39, R37, R38 ;  /* 0x0000002527257227 */ /* 0x000fe200078e0026 */
[----:B-1----:R-:W0:Y:S03]  /*1a80*/  SHFL.BFLY PT, R29, R8, 0x2, 0x1f ;  /* 0x0c401f00081d7f89 */ /* 0x002e2600000e0000 */
[----:B------:R-:W-:Y:S02]  /*1a90*/  @!P1 IMAD.IADD R6, R6, 0x1, -R27 ;  /* 0x0000000106069824 */ /* 0x000fe400078e0a1b */
[----:B------:R-:W-:-:S03]  /*1aa0*/  IMAD.HI.U32 R32, R37, R24, RZ ;  /* 0x0000001825207227 */ /* 0x000fc600078e00ff */
[-C--:B------:R-:W-:Y:S01]  /*1ab0*/  ISETP.GE.U32.AND P4, PT, R6, R27.reuse, PT ;  /* 0x0000001b0600720c */ /* 0x080fe20003f86070 */
[----:B------:R-:W-:Y:S01]  /*1ac0*/  IMAD.HI.U32 R36, R37, R18, RZ ;  /* 0x0000001225247227 */ /* 0x000fe200078e00ff */
[----:B------:R-:W-:Y:S02]  /*1ad0*/  SHF.R.S32.HI R6, RZ, 0x1f, R2 ;  /* 0x0000001fff067819 */ /* 0x000fe40000011402 */
[----:B------:R-:W-:Y:S01]  /*1ae0*/  LOP3.LUT R37, R22, R27, RZ, 0x3c, !PT ;  /* 0x0000001b16257212 */ /* 0x000fe200078e3cff */
[----:B------:R-:W-:Y:S01]  /*1af0*/  IMAD R31, R32, R33, R24 ;  /* 0x00000021201f7224 */ /* 0x000fe200078e0218 */
[----:B------:R-:W-:Y:S01]  /*1b00*/  LOP3.LUT R22, R22, R17, RZ, 0x3c, !PT ;  /* 0x0000001116167212 */ /* 0x000fe200078e3cff */
[----:B------:R-:W-:Y:S01]  /*1b10*/  IMAD R33, R36, R33, R18 ;  /* 0x0000002124217224 */ /* 0x000fe200078e0212 */
[----:B------:R-:W-:Y:S01]  /*1b20*/  LEA.HI.SX32 R18, R2, 0x1, 0x1 ;  /* 0x0000000102127811 */ /* 0x000fe200078f0aff */
[----:B------:R-:W-:Y:S01]  /*1b30*/  @!P0 IMAD.MOV R18, RZ, RZ, R6 ;  /* 0x000000ffff128224 */ /* 0x000fe200078e0206 */
[C---:B------:R-:W-:Y:S01]  /*1b40*/  ISETP.GT.U32.AND P3, PT, R26.reuse, R31, PT ;  /* 0x0000001f1a00720c */ /* 0x040fe20003f64070 */
[----:B------:R-:W-:Y:S01]  /*1b50*/  @!P1 VIADD R25, R25, 0x1 ;  /* 0x0000000119199836 */ /* 0x000fe20000000000 */
[----:B------:R-:W-:Y:S01]  /*1b60*/  ISETP.GT.U32.AND P2, PT, R26, R33, PT ;  /* 0x000000211a00720c */ /* 0x000fe20003f44070 */
[----:B------:R-:W1:Y:S01]  /*1b70*/  LDC.U8 R24, c[0x0][0x3d9] ;  /* 0x0000f640ff187b82 */ /* 0x000e620000000000 */
[----:B------:R-:W-:Y:S01]  /*1b80*/  ISETP.GE.AND P0, PT, R37, RZ, PT ;  /* 0x000000ff2500720c */ /* 0x000fe20003f06270 */
[----:B------:R-:W-:Y:S01]  /*1b90*/  @P4 VIADD R25, R25, 0x1 ;  /* 0x0000000119194836 */ /* 0x000fe20000000000 */
[C---:B------:R-:W-:Y:S01]  /*1ba0*/  ISETP.NE.AND P1, PT, R3.reuse, RZ, PT ;  /* 0x000000ff0300720c */ /* 0x040fe20003f25270 */
[----:B0-----:R-:W-:Y:S01]  /*1bb0*/  FADD.FTZ R29, R8, R29 ;  /* 0x0000001d081d7221 */ /* 0x001fe20000010000 */
[----:B------:R-:W-:-:S04]  /*1bc0*/  LEA.HI.SX32 R6, R3, 0x1, 0x1 ;  /* 0x0000000103067811 */ /* 0x000fc800078f0aff */
[----:B------:R-:W0:Y:S01]  /*1bd0*/  SHFL.BFLY PT, R8, R29, 0x1, 0x1f ;  /* 0x0c201f001d087f89 */ /* 0x000e2200000e0000 */
[--C-:B------:R-:W-:Y:S02]  /*1be0*/  @!P3 IMAD.IADD R31, R31, 0x1, -R26.reuse ;  /* 0x000000011f1fb824 */ /* 0x100fe400078e0a1a */
[----:B------:R-:W-:Y:S02]  /*1bf0*/  @!P2 IMAD.IADD R33, R33, 0x1, -R26 ;  /* 0x000000012121a824 */ /* 0x000fe400078e0a1a */
[----:B------:R-:W-:Y:S01]  /*1c00*/  @!P0 IMAD.MOV R25, RZ, RZ, -R25 ;  /* 0x000000ffff198224 */ /* 0x000fe200078e0a19 */
[----:B------:R-:W-:Y:S01]  /*1c10*/  ISETP.GE.U32.AND P4, PT, R31, R26, PT ;  /* 0x0000001a1f00720c */ /* 0x000fe20003f86070 */
[----:B------:R-:W-:Y:S01]  /*1c20*/  @!P3 VIADD R32, R32, 0x1 ;  /* 0x000000012020b836 */ /* 0x000fe20000000000 */
[----:B------:R-:W-:Y:S01]  /*1c30*/  @!P1 LOP3.LUT R25, RZ, R27, RZ, 0x33, !PT ;  /* 0x0000001bff199212 */ /* 0x000fe200078e33ff */
[----:B------:R-:W-:Y:S01]  /*1c40*/  @!P2 VIADD R36, R36, 0x1 ;  /* 0x000000012424a836 */ /* 0x000fe20000000000 */
[----:B------:R-:W-:-:S02]  /*1c50*/  ISETP.GE.AND P1, PT, R4, RZ, PT ;  /* 0x000000ff0400720c */ /* 0x000fc40003f26270 */
[----:B------:R-:W-:Y:S02]  /*1c60*/  ISETP.GE.AND P3, PT, R22, RZ, PT ;  /* 0x000000ff1600720c */ /* 0x000fe40003f66270 */
[----:B------:R-:W-:Y:S02]  /*1c70*/  LOP3.LUT R27, RZ, R17, RZ, 0x33, !PT ;  /* 0x00000011ff1b7212 */ /* 0x000fe400078e33ff */
[----:B-1----:R-:W-:-:S03]  /*1c80*/  ISETP.NE.AND P2, PT, R24, RZ, PT ;  /* 0x000000ff1800720c */ /* 0x002fc60003f45270 */
[----:B------:R-:W-:Y:S01]  /*1c90*/  @P4 VIADD R32, R32, 0x1 ;  /* 0x0000000120204836 */ /* 0x000fe20000000000 */
[C---:B------:R-:W-:Y:S02]  /*1ca0*/  LOP3.LUT P4, RZ, R16.reuse, 0x3, RZ, 0xc0, !PT ;  /* 0x0000000310ff7812 */ /* 0x040fe4000788c0ff */
[----:B------:R-:W-:Y:S01]  /*1cb0*/  SEL R9, R9, 0x1, !P2 ;  /* 0x0000000109097807 */ /* 0x000fe20005000000 */
[----:B------:R-:W-:Y:S02]  /*1cc0*/  @!P1 IMAD.MOV R32, RZ, RZ, -R32 ;  /* 0x000000ffff209224 */ /* 0x000fe400078e0a20 */
[----:B0-----:R-:W-:Y:S01]  /*1cd0*/  FADD.FTZ R8, R29, R8 ;  /* 0x000000081d087221 */ /* 0x001fe20000010000 */
[----:B------:R-:W-:Y:S02]  /*1ce0*/  SHF.R.S32.HI R29, RZ, 0x1f, R3 ;  /* 0x0000001fff1d7819 */ /* 0x000fe40000011403 */
[----:B------:R-:W-:Y:S02]  /*1cf0*/  ISETP.GT.OR P4, PT, R16, 0x1f, P4 ;  /* 0x0000001f1000780c */ /* 0x000fe40002784670 */
[----:B------:R-:W-:Y:S01]  /*1d00*/  FSETP.NE.FTZ.AND P0, PT, R8, RZ, PT ;  /* 0x000000ff0800720b */ /* 0x000fe20003f15000 */
[----:B------:R-:W-:Y:S01]  /*1d10*/  @!P5 IMAD.MOV R6, RZ, RZ, R29 ;  /* 0x000000ffff06d224 */ /* 0x000fe200078e021d */
[----:B------:R-:W-:-:S02]  /*1d20*/  ISETP.GE.U32.AND P5, PT, R33, R26, PT ;  /* 0x0000001a2100720c */ /* 0x000fc40003fa6070 */
[----:B------:R-:W-:Y:S02]  /*1d30*/  ISETP.LT.U32.AND P1, PT, R20, R25, PT ;  /* 0x000000191400720c */ /* 0x000fe40003f21070 */
[----:B------:R-:W-:-:S04]  /*1d40*/  SHF.R.S32.HI R33, RZ, 0x1f, R25 ;  /* 0x0000001fff217819 */ /* 0x000fc80000011419 */
[----:B------:R-:W-:-:S03]  /*1d50*/  ISETP.LT.AND.EX P1, PT, R21, R33, PT, P1 ;  /* 0x000000211500720c */ /* 0x000fc60003f21310 */
        /* <DEDUP_REMOVED lines=52> */
[----:B------:R-:W-:Y:S05]  /*20a0*/  CALL.REL.NOINC `($__internal_5_$__cuda_sm20_div_s64) ;  /* 0x0000002400d07944 */ /* 0x000fea0003c00000 */
        /* <DEDUP_REMOVED lines=9> */
.L_x_260:
        /* <DEDUP_REMOVED lines=22> */
.L_x_261:
[----:B------:R-:W-:Y:S05]  /*22a0*/  BSYNC B0 ;  /* 0x0000000000007941 */ /* 0x000fea0003800000 */
.L_x_259:
        /* <DEDUP_REMOVED lines=19> */
.L_x_263:
        /* <DEDUP_REMOVED lines=22> */
.L_x_264:
[----:B------:R-:W-:Y:S05]  /*2540*/  BSYNC B0 ;  /* 0x0000000000007941 */ /* 0x000fea0003800000 */
.L_x_262:
        /* <DEDUP_REMOVED lines=11> */
[----:B------:R-:W-:Y:S05]  /*2600*/  CALL.REL.NOINC `($__internal_5_$__cuda_sm20_div_s64) ;  /* 0x0000002000787944 */ /* 0x000fea0003c00000 */
[----:B------:R-:W-:-:S04]  /*2610*/  IADD3 R17, P0, RZ, -R18, RZ ;  /* 0x80000012ff117210 */ /* 0x000fc80007f1e0ff */
[----:B------:R-:W-:Y:S01]  /*2620*/  IADD3.X R16, RZ, ~R19, RZ, P0, !PT ;  /* 0x80000013ff107210 */ /* 0x000fe200007fe4ff */
[----:B------:R-:W-:-:S04]  /*2630*/  IMAD.WIDE.U32 R36, R5, R17, R36 ;  /* 0x0000001105247225 */ /* 0x000fc800078e0024 */
[----:B------:R-:W-:-:S04]  /*2640*/  IMAD R16, R16, R5, RZ ;  /* 0x0000000510107224 */ /* 0x000fc800078e02ff */
[----:B------:R-:W-:-:S05]  /*2650*/  IMAD R4, R4, R17, R16 ;  /* 0x0000001104047224 */ /* 0x000fca00078e0210 */
[----:B------:R-:W-:Y:S01]  /*2660*/  IADD3 R4, R37, R4, RZ ;  /* 0x0000000425047210 */ /* 0x000fe20007ffe0ff */
[----:B------:R-:W-:Y:S05]  /*2670*/  BRA `(.L_x_267) ;  /* 0x0000000000587947 */ /* 0x000fea0003800000 */
.L_x_266:
        /* <DEDUP_REMOVED lines=22> */
.L_x_267:
[----:B------:R-:W-:Y:S05]  /*27e0*/  BSYNC B0 ;  /* 0x0000000000007941 */ /* 0x000fea0003800000 */
.L_x_265:
        /* <DEDUP_REMOVED lines=38> */
[----:B------:R-:W-:Y:S05]  /*2a50*/  CALL.REL.NOINC `($__internal_5_$__cuda_sm20_div_s64) ;  /* 0x0000001c00647944 */ /* 0x000fea0003c00000 */
        /* <DEDUP_REMOVED lines=12> */
.L_x_269:
        /* <DEDUP_REMOVED lines=23> */
.L_x_270:
[----:B------:R-:W-:Y:S05]  /*2c90*/  BSYNC B0 ;  /* 0x0000000000007941 */ /* 0x000fea0003800000 */
.L_x_268:
        /* <DEDUP_REMOVED lines=18> */
.L_x_272:
        /* <DEDUP_REMOVED lines=22> */
.L_x_273:
[----:B------:R-:W-:Y:S05]  /*2f20*/  BSYNC B0 ;  /* 0x0000000000007941 */ /* 0x000fea0003800000 */
.L_x_271:
        /* <DEDUP_REMOVED lines=20> */
.L_x_275:
        /* <DEDUP_REMOVED lines=23> */
.L_x_276:
[----:B------:R-:W-:Y:S05]  /*31e0*/  BSYNC B0 ;  /* 0x0000000000007941 */ /* 0x000fea0003800000 */
.L_x_274:
        /* <DEDUP_REMOVED lines=26> */
[----:B------:R-:W-:Y:S05]  /*3390*/  CALL.REL.NOINC `($__internal_5_$__cuda_sm20_div_s64) ;  /* 0x0000001400147944 */ /* 0x000fea0003c00000 */
        /* <DEDUP_REMOVED lines=12> */
.L_x_278:
        /* <DEDUP_REMOVED lines=23> */
.L_x_279:
[----:B------:R-:W-:Y:S05]  /*35d0*/  BSYNC B0 ;  /* 0x0000000000007941 */ /* 0x000fea0003800000 */
.L_x_277:
        /* <DEDUP_REMOVED lines=29> */
.L_x_281:
        /* <DEDUP_REMOVED lines=23> */
.L_x_282:
[----:B------:R-:W-:Y:S05]  /*3920*/  BSYNC B0 ;  /* 0x0000000000007941 */ /* 0x000fea0003800000 */
.L_x_280:
        /* <DEDUP_REMOVED lines=21> */
.L_x_258:
[----:B------:R-:W-:Y:S02]  /*3a80*/  ULDC.64 UR4, c[0x0][0x2b0] ;  /* 0x0000ac0000047ab9 */ /* 0x000fe40000000a00 */
[----:B------:R-:W-:-:S04]  /*3a90*/  LEA R2, P0, R32, UR4, 0x2 ;  /* 0x0000000420027c11 */ /* 0x000fc8000f8010ff */
[----:B------:R-:W-:-:S05]  /*3aa0*/  LEA.HI.X R3, R32, UR5, R33, 0x2, P0 ;  /* 0x0000000520037c11 */ /* 0x000fca00080f1421 */
[----:B------:R0:W-:Y:S04]  /*3ab0*/  STG.E desc[UR8][R2.64], R27 ;  /* 0x0000001b02007986 */ /* 0x0001e8000c101908 */
.L_x_257:
[----:B------:R-:W-:Y:S05]  /*3ac0*/  BSYNC B1 ;  /* 0x0000000000017941 */ /* 0x000fea0003800000 */
.L_x_256:
[----:B------:R-:W2:Y:S01]  /*3ad0*/  S2R R4, SR_TID.X ;  /* 0x0000000000047919 */ /* 0x000ea20000002100 */
[----:B------:R-:W3:Y:S01]  /*3ae0*/  LDC R5, c[0x0][0x3c4] ;  /* 0x0000f100ff057b82 */ /* 0x000ee20000000800 */
[----:B------:R-:W-:Y:S01]  /*3af0*/  BSSY B0, `(.L_x_283) ;  /* 0x0000014000007945 */ /* 0x000fe20003800000 */
[----:B---3--:R-:W-:Y:S02]  /*3b00*/  ISETP.GE.AND P0, PT, R5, 0x1, PT ;  /* 0x000000010500780c */ /* 0x008fe40003f06270 */
[----:B--2---:R-:W-:-:S04]  /*3b10*/  SHF.R.S32.HI R7, RZ, 0x1f, R4 ;  /* 0x0000001fff077819 */ /* 0x004fc80000011404 */
[CC--:B01----:R-:W-:Y:S02]  /*3b20*/  LEA.HI R3, R7.reuse, R4.reuse, RZ, 0x2 ;  /* 0x0000000407037211 */ /* 0x0c3fe400078f10ff */
[----:B------:R-:W-:Y:S02]  /*3b30*/  LEA.HI R34, R7, R4, RZ, 0x4 ;  /* 0x0000000407227211 */ /* 0x000fe400078f20ff */
[----:B------:R-:W-:Y:S02]  /*3b40*/  LOP3.LUT R3, R3, 0xfffffffc, RZ, 0xc0, !PT ;  /* 0xfffffffc03037812 */ /* 0x000fe400078ec0ff */
[----:B------:R-:W-:-:S03]  /*3b50*/  LOP3.LUT R31, R34, 0x3ffffff0, RZ, 0xc0, !PT ;  /* 0x3ffffff0221f7812 */ /* 0x000fc600078ec0ff */
[----:B------:R-:W-:-:S05]  /*3b60*/  IMAD.IADD R2, R4, 0x1, -R3 ;  /* 0x0000000104027824 */ /* 0x000fca00078e0a03 */
[----:B------:R-:W-:-:S04]  /*3b70*/  ISETP.GE.AND P1, PT, R2, R5, PT ;  /* 0x000000050200720c */ /* 0x000fc80003f26270 */
[----:B------:R-:W-:-:S13]  /*3b80*/  ISETP.GT.OR P1, PT, R4, 0x1f, P1 ;  /* 0x0000001f0400780c */ /* 0x000fda0000f24670 */
[----:B------:R-:W-:Y:S05]  /*3b90*/  @P1 BRA `(.L_x_284) ;  /* 0x0000000000241947 */ /* 0x000fea0003800000 */
[----:B------:R-:W0:Y:S01]  /*3ba0*/  S2R R0, SR_CgaCtaId ;  /* 0x0000000000007919 */ /* 0x000e220000008800 */
[----:B------:R-:W-:Y:S01]  /*3bb0*/  FADD.FTZ R6, -R27, R30 ;  /* 0x0000001e1b067221 */ /* 0x000fe20000010100 */
[----:B------:R-:W-:-:S03]  /*3bc0*/  MOV R5, 0x400 ;  /* 0x0000040000057802 */ /* 0x000fc60000000f00 */
[----:B------:R-:W-:-:S06]  /*3bd0*/  FMUL.FTZ R6, R6, 1.4426950216293334961 ;  /* 0x3fb8aa3b06067820 */ /* 0x000fcc0000410000 */
[----:B------:R-:W1:Y:S01]  /*3be0*/  MUFU.EX2 R6, R6 ;  /* 0x0000000600067308 */ /* 0x000e620000000800 */
[----:B0-----:R-:W-:-:S05]  /*3bf0*/  LEA R5, R0, R5, 0x18 ;  /* 0x0000000500057211 */ /* 0x001fca00078ec0ff */
[----:B------:R-:W-:-:S05]  /*3c00*/  IMAD R2, R2, 0x24, R5 ;  /* 0x0000002402027824 */ /* 0x000fca00078e0205 */
[----:B------:R-:W-:-:S05]  /*3c10*/  IADD3 R3, R3, R2, RZ ;  /* 0x0000000203037210 */ /* 0x000fca0007ffe0ff */
[----:B-1----:R0:W-:Y:S02]  /*3c20*/  STS [R3], R6 ;  /* 0x0000000603007388 */ /* 0x0021e40000000800 */
.L_x_284:
[----:B------:R-:W-:Y:S05]  /*3c30*/  BSYNC B0 ;  /* 0x0000000000007941 */ /* 0x000fea0003800000 */
.L_x_283:
[----:B------:R-:W-:Y:S01]  /*3c40*/  IMAD.IADD R31, R4, 0x1, -R31 ;  /* 0x00000001041f7824 */ /* 0x000fe200078e0a1f */
[----:B------:R-:W-:Y:S01]  /*3c50*/  BAR.SYNC.DEFER_BLOCKING 0x0 ;  /* 0x0000000000007b1d */ /* 0x000fe20000010000 */
[----:B------:R-:W-:Y:S01]  /*3c60*/  CS2R R10, SRZ ;  /* 0x00000000000a7805 */ /* 0x000fe2000001ff00 */
[----:B------:R-:W-:Y:S01]  /*3c70*/  IMAD.MOV.U32 R13, RZ, RZ, RZ ;  /* 0x000000ffff0d7224 */ /* 0x000fe200078e00ff */
[----:B------:R-:W-:Y:S01]  /*3c80*/  CS2R R8, SRZ ;  /* 0x0000000000087805 */ /* 0x000fe2000001ff00 */
[----:B------:R-:W-:Y:S01]  /*3c90*/  IMAD.SHL.U32 R31, R31, 0x4, RZ ;  /* 0x000000041f1f7824 */ /* 0x000fe200078e00ff */
[----:B0-----:R-:W-:Y:S02]  /*3ca0*/  CS2R R6, SRZ ;  /* 0x0000000000067805 */ /* 0x001fe4000001ff00 */
[----:B------:R-:W-:Y:S02]  /*3cb0*/  CS2R R4, SRZ ;  /* 0x0000000000047805 */ /* 0x000fe4000001ff00 */
        /* <DEDUP_REMOVED lines=34> */
.L_x_288:
        /* <DEDUP_REMOVED lines=14> */
.L_x_287:
[----:B------:R-:W-:Y:S05]  /*3fc0*/  BSYNC B0 ;  /* 0x0000000000007941 */ /* 0x000fea0003800000 */
.L_x_286:
        /* <DEDUP_REMOVED lines=20> */
.L_x_285:
        /* <DEDUP_REMOVED lines=110> */
        .weak           $__internal_5_$__cuda_sm20_div_s64
        .type           $__internal_5_$__cuda_sm20_div_s64,@function
        .size           $__internal_5_$__cuda_sm20_div_s64,(.L_x_4445 - $__internal_5_$__cuda_sm20_div_s64)
$__internal_5_$__cuda_sm20_div_s64:
        /* <DEDUP_REMOVED lines=83> */
[----:B------:R-:W-:Y:S06]  /*4d20*/  RET.REL.NODEC R38 `(_ZN5flash32flash_fwd_splitkv_combine_kernelI23Flash_fwd_kernel_traitsILi192ELi64ELi64ELi4ELb0ELb0EN7cutlass10bfloat16_tE19Flash_kernel_traitsILi192ELi64ELi64ELi4ES3_EELi8ELi2ELb0EEEvNS_16Flash_fwd_paramsE) ;  /* 0xffffffb026b47950 */ /* 0x000fec0003c3ffff */
.L_x_289:
        /* <DEDUP_REMOVED lines=13> */
.L_x_4445:


//--------------------- .text._ZN5flash32flash_fwd_splitkv_combine_kernelI23Flash_fwd_kernel_traitsILi192ELi64ELi64ELi4ELb0ELb0EN7cutlass10bfloat16_tE19Flash_kernel_traitsILi192ELi64ELi64ELi4ES3_EELi8ELi1ELb0EEEvNS_16Flash_fwd_paramsE --------------------------
	.section	.text._ZN5flash32flash_fwd_splitkv_combine_kernelI23Flash_fwd_kernel_traitsILi192ELi64ELi64ELi4ELb0ELb0EN7cutlass10bfloat16_tE19Flash_kernel_traitsILi192ELi64ELi64ELi4ES3_EELi8ELi1ELb0EEEvNS_16Flash_fwd_paramsE,"ax",@progbits
	.align	128
        .global         _ZN5flash32flash_fwd_splitkv_combine_kernelI23Flash_fwd_kernel_traitsILi192ELi64ELi64ELi4ELb0ELb0EN7cutlass10bfloat16_tE19Flash_kernel_traitsILi192ELi64ELi64ELi4ES3_EELi8ELi1ELb0EEEvNS_16Flash_fwd_paramsE
        .type           _ZN5flash32flash_fwd_splitkv_combine_kernelI23Flash_fwd_kernel_traitsILi192ELi64ELi64ELi4ELb0ELb0EN7cutlass10bfloat16_tE19Flash_kernel_traitsILi192ELi64ELi64ELi4ES3_EELi8ELi1ELb0EEEvNS_16Flash_fwd_paramsE,@function
        .size           _ZN5flash32flash_fwd_splitkv_combine_kernelI23Flash_fwd_kernel_traitsILi192ELi64ELi64ELi4ELb0ELb0EN7cutlass10bfloat16_tE19Flash_kernel_traitsILi192ELi64ELi64ELi4ES3_EELi8ELi1ELb0EEEvNS_16Flash_fwd_paramsE,(.L_x_4446 - _ZN5flash32flash_fwd_splitkv_combine_kernelI23Flash_fwd_kernel_traitsILi192ELi64ELi64ELi4ELb0ELb0EN7cutlass10bfloat16_tE19Flash_kernel_traitsILi192ELi64ELi64ELi4ES3_EELi8ELi1ELb0EEEvNS_16Flash_fwd_paramsE)
        .other          _ZN5flash32flash_fwd_splitkv_combine_kernelI23Flash_fwd_kernel_traitsILi192ELi64ELi64ELi4ELb0ELb0EN7cutlass10bfloat16_tE19Flash_kernel_traitsILi192ELi64ELi64ELi4ES3_EELi8ELi1ELb0EEEvNS_16Flash_fwd_paramsE,@"STO_CUDA_ENTRY STV_DEFAULT"
_ZN5flash32flash_fwd_splitkv_combine_kernelI23Flash_fwd_kernel_traitsILi192ELi64ELi64ELi4ELb0ELb0EN7cutlass10bfloat16_tE19Flash_kernel_traitsILi192ELi64ELi64ELi4ES3_EELi8ELi1ELb0EEEvNS_16Flash_fwd_paramsE:
.text._ZN5flash32flash_fwd_splitkv_combine_kernelI23Flash_fwd_kernel_traitsILi192ELi64ELi64ELi4ELb0ELb0EN7cutlass10bfloat16_tE19Flash_kernel_traitsILi192ELi64ELi64ELi4ES3_EELi8ELi1ELb0EEEvNS_16Flash_fwd_paramsE:
        /* <DEDUP_REMOVED lines=23> */
[----:B------:R-:W-:Y:S05]  /*0170*/  CALL.REL.NOINC `($__internal_6_$__cuda_sm20_div_s64) ;  /* 0x0000004400947944 */ /* 0x000fea0003c00000 */
[----:B------:R-:W-:Y:S05]  /*0180*/  BRA `(.L_x_291) ;  /* 0x00000000004c7947 */ /* 0x000fea0003800000 */
.L_x_290:
        /* <DEDUP_REMOVED lines=19> */
.L_x_291:
        /* <DEDUP_REMOVED lines=12> */
[----:B------:R-:W-:Y:S05]  /*0380*/  CALL.REL.NOINC `($__internal_6_$__cuda_sm20_div_s64) ;  /* 0x0000004400107944 */ /* 0x000fea0003c00000 */
[----:B------:R-:W-:Y:S02]  /*0390*/  MOV R8, R18 ;  /* 0x0000001200087202 */ /* 0x000fe40000000f00 */
[----:B------:R-:W-:Y:S01]  /*03a0*/  MOV R9, R19 ;  /* 0x0000001300097202 */ /* 0x000fe20000000f00 */
[----:B------:R-:W-:Y:S05]  /*03b0*/  BRA `(.L_x_294) ;  /* 0x00000000004c7947 */ /* 0x000fea0003800000 */
.L_x_293:
        /* <DEDUP_REMOVED lines=19> */
.L_x_294:
[----:B------:R-:W-:Y:S05]  /*04f0*/  BSYNC B0 ;  /* 0x0000000000007941 */ /* 0x000fea0003800000 */
.L_x_292:
        /* <DEDUP_REMOVED lines=41> */
.L_x_296:
        /* <DEDUP_REMOVED lines=19> */
.L_x_297:
[----:B------:R-:W-:Y:S05]  /*08c0*/  BSYNC B0 ;  /* 0x0000000000007941 */ /* 0x000fea0003800000 */
.L_x_295:
        /* <DEDUP_REMOVED lines=73> */
[----:B------:R-:W-:Y:S02]  /*0d60*/  MOV R34, R18 ;  /* 0x0000001200227202 */ /* 0x000fe40000000f00 */
[----:B------:R-:W-:Y:S01]  /*0d70*/  MOV R35, R19 ;  /* 0x0000001300237202 */ /* 0x000fe20000000f00 */
[----:B------:R-:W-:Y:S05]  /*0d80*/  BRA `(.L_x_300) ;  /* 0x00000000004c7947 */ /* 0x000fea0003800000 */
.L_x_299:
        /* <DEDUP_REMOVED lines=19> */
.L_x_300:
[----:B------:R-:W-:Y:S05]  /*0ec0*/  BSYNC B0 ;  /* 0x0000000000007941 */ /* 0x000fea0003800000 */
.L_x_298:
        /* <DEDUP_REMOVED lines=42> */
.L_x_302:
        /* <DEDUP_REMOVED lines=19> */
.L_x_303:
[----:B------:R-:W-:Y:S05]  /*12a0*/  BSYNC B0 ;  /* 0x0000000000007941 */ /* 0x000fea0003800000 */
.L_x_301:
[----:B------:R-:W0:Y:S01]  /*12b0*/  LDC R9, c[0x0][0x2c4] ;  /* 0x0000b100ff097b82 */ /* 0x000e220000000800 */
        /* <DEDUP_REMOVED lines=20> */
[C---:B------:R-:W-:Y:S02]  /*1400*/  IMAD R8, R7.reuse, R16, R8 ;  /* 0x0000001007087224 */ /* 0x040fe400078e0208 */
[----:B------:R-:W0:Y:S03]  /*1410*/  S2R R16, SR_TID.X ;  /* 0x0000000000107919 */ /* 0x000e260000002100 */
[----:B------:R-:W-:-:S13]  /*1420*/  ISETP.GT.U32.AND P0, PT, R7, R8, PT ;  /* 0x000000080700720c */ /* 0x000fda0003f04070 */
[----:B------:R-:W-:Y:S02]  /*1430*/  @!P0 IMAD.IADD R8, R8, 0x1, -R7 ;  /* 0x0000000108088824 */ /* 0x000fe400078e0a07 */
[----:B------:R-:W-:Y:S01]  /*1440*/  @!P0 VIADD R17, R17, 0x1 ;  /* 0x0000000111118836 */ /* 0x000fe20000000000 */
[----:B------:R-:W-:Y:S02]  /*1450*/  ISETP.NE.AND P0, PT, R9, RZ, PT ;  /* 0x000000ff0900720c */ /* 0x000fe40003f05270 */
[----:B------:R-:W-:Y:S02]  /*1460*/  ISETP.GE.U32.AND P2, PT, R8, R7, PT ;  /* 0x000000070800720c */ /* 0x000fe40003f46070 */
[----:B------:R-:W-:Y:S01]  /*1470*/  LEA.HI.SX32 R8, R3, 0x1, 0x1 ;  /* 0x0000000103087811 */ /* 0x000fe200078f0aff */
[----:B------:R-:W-:Y:S01]  /*1480*/  @!P3 IMAD.MOV R8, RZ, RZ, R6 ;  /* 0x000000ffff08b224 */ /* 0x000fe200078e0206 */
[----:B0-----:R-:W-:-:S09]  /*1490*/  SHF.R.S32.HI R27, RZ, 0x1f, R16 ;  /* 0x0000001fff1b7819 */ /* 0x001fd20000011410 */
[----:B------:R-:W-:Y:S01]  /*14a0*/  @P2 VIADD R17, R17, 0x1 ;  /* 0x0000000111112836 */ /* 0x000fe20000000000 */
[----:B------:R-:W-:Y:S02]  /*14b0*/  ISETP.GT.AND P2, PT, R16, 0xf, PT ;  /* 0x0000000f1000780c */ /* 0x000fe40003f44270 */
[----:B------:R-:W-:Y:S01]  /*14c0*/  LEA.HI R27, R27, R16, RZ, 0x3 ;  /* 0x000000101b1b7211 */ /* 0x000fe200078f18ff */
[----:B------:R-:W-:Y:S01]  /*14d0*/  @!P1 IMAD.MOV R17, RZ, RZ, -R17 ;  /* 0x000000ffff119224 */ /* 0x000fe200078e0a11 */
[----:B------:R-:W-:Y:S02]  /*14e0*/  @!P0 LOP3.LUT R17, RZ, R9, RZ, 0x33, !PT ;  /* 0x00000009ff118212 */ /* 0x000fe400078e33ff */
[----:B------:R-:W-:Y:S02]  /*14f0*/  SHF.R.S32.HI R26, RZ, 0x3, R27 ;  /* 0x00000003ff1a7819 */ /* 0x000fe4000001141b */
[----:B------:R-:W-:Y:S01]  /*1500*/  LOP3.LUT R27, R27, 0xfffffff8, RZ, 0xc0, !PT ;  /* 0xfffffff81b1b7812 */ /* 0x000fe200078ec0ff */
[----:B------:R-:W-:Y:S01]  /*1510*/  IMAD R3, R8, R17, RZ ;  /* 0x0000001108037224 */ /* 0x000fe200078e02ff */
[----:B------:R-:W-:Y:S01]  /*1520*/  ISETP.GE.AND P0, PT, R26, UR5, PT ;  /* 0x000000051a007c0c */ /* 0x000fe2000bf06270 */
[----:B------:R-:W0:Y:S02]  /*1530*/  LDC R17, c[0x0][0x270] ;  /* 0x00009c00ff117b82 */ /* 0x000e240000000800 */
[----:B------:R-:W1:Y:S01]  /*1540*/  @!P2 S2R R7, SR_CgaCtaId ;  /* 0x000000000007a919 */ /* 0x000e620000008800 */
[----:B------:R-:W-:Y:S01]  /*1550*/  IABS R25, R3 ;  /* 0x0000000300197213 */ /* 0x000fe20000000000 */
[----:B------:R-:W-:Y:S01]  /*1560*/  IMAD.IADD R27, R16, 0x1, -R27 ;  /* 0x00000001101b7824 */ /* 0x000fe200078e0a1b */
[----:B------:R-:W-:-:S02]  /*1570*/  @!P2 MOV R8, 0x400 ;  /* 0x000004000008a802 */ /* 0x000fc40000000f00 */
[----:B------:R-:W2:Y:S08]  /*1580*/  I2F.RP R20, R25 ;  /* 0x0000001900147306 */ /* 0x000eb00000209400 */
[----:B--2---:R-:W2:Y:S01]  /*1590*/  MUFU.RCP R32, R20 ;  /* 0x0000001400207308 */ /* 0x004ea20000001000 */
[----:B0-----:R-:W-:-:S07]  /*15a0*/  IABS R22, R17 ;  /* 0x0000001100167213 */ /* 0x001fce0000000000 */
[----:B------:R0:W3:Y:S01]  /*15b0*/  I2F.U32.RP R6, R22 ;  /* 0x0000001600067306 */ /* 0x0000e20000209000 */
[----:B-1----:R-:W-:Y:S01]  /*15c0*/  @!P2 LEA R7, R7, R8, 0x18 ;  /* 0x000000080707a211 */ /* 0x002fe200078ec0ff */
[----:B--2---:R-:W-:-:S04]  /*15d0*/  VIADD R32, R32, 0xffffffe ;  /* 0x0ffffffe20207836 */ /* 0x004fc80000000000 */
[----:B------:R-:W-:Y:S02]  /*15e0*/  @!P2 IMAD R8, R26, 0x24, R7 ;  /* 0x000000241a08a824 */ /* 0x000fe400078e0207 */
[----:B------:R0:W1:Y:S02]  /*15f0*/  F2I.FTZ.U32.TRUNC.NTZ R33, R32 ;  /* 0x0000002000217305 */ /* 0x000064000021f000 */
        /* <DEDUP_REMOVED lines=20> */
.L_x_305:
[----:B------:R-:W-:Y:S05]  /*1740*/  BSYNC B0 ;  /* 0x0000000000007941 */ /* 0x000fea0003800000 */
.L_x_304:
[----:B-----5:R4:W-:Y:S01]  /*1750*/  @!P2 STS [R21], R24 ;  /* 0x000000181500a388 */ /* 0x0209e20000000800 */
[----:B------:R-:W-:Y:S01]  /*1760*/  BSSY B0, `(.L_x_306) ;  /* 0x000000f000007945 */ /* 0x000fe20003800000 */
[----:B------:R-:W-:Y:S01]  /*1770*/  MOV R30, 0xff800000 ;  /* 0xff800000001e7802 */ /* 0x000fe20000000f00 */
[----:B------:R-:W-:Y:S06]  /*1780*/  BAR.SYNC.DEFER_BLOCKING 0x0 ;  /* 0x0000000000007b1d */ /* 0x000fec0000010000 */
[----:B------:R-:W-:Y:S05]  /*1790*/  @P2 BRA `(.L_x_307) ;  /* 0x00000000002c2947 */ /* 0x000fea0003800000 */
[----:B------:R-:W5:Y:S01]  /*17a0*/  S2R R7, SR_CgaCtaId ;  /* 0x0000000000077919 */ /* 0x000f620000008800 */
[----:B----4-:R-:W-:Y:S02]  /*17b0*/  LEA.HI R24, R16, R16, RZ, 0x1 ;  /* 0x0000001010187211 */ /* 0x010fe400078f08ff */
[----:B------:R-:W-:Y:S02]  /*17c0*/  MOV R20, 0x400 ;  /* 0x0000040000147802 */ /* 0x000fe40000000f00 */
[C---:B------:R-:W-:Y:S01]  /*17d0*/  LOP3.LUT R21, R24.reuse, 0xfffffffe, RZ, 0xc0, !PT ;  /* 0xfffffffe18157812 */ /* 0x040fe200078ec0ff */
[----:B------:R-:W-:-:S05]  /*17e0*/  IMAD.SHL.U32 R24, R24, 0x2, RZ ;  /* 0x0000000218187824 */ /* 0x000fca00078e00ff */
[----:B------:R-:W-:Y:S02]  /*17f0*/  LOP3.LUT R24, R24, 0xfffffffc, RZ, 0xc0, !PT ;  /* 0xfffffffc18187812 */ /* 0x000fe400078ec0ff */
[----:B-----5:R-:W-:Y:S01]  /*1800*/  LEA R7, R7, R20, 0x18 ;  /* 0x0000001407077211 */ /* 0x020fe200078ec0ff */
[----:B------:R-:W-:-:S04]  /*1810*/  IMAD.IADD R20, R16, 0x1, -R21 ;  /* 0x0000000110147824 */ /* 0x000fc800078e0a15 */
[----:B------:R-:W-:-:S04]  /*1820*/  IMAD R7, R20, 0x24, R7 ;  /* 0x0000002414077824 */ /* 0x000fc800078e0207 */
[----:B------:R-:W-:-:S05]  /*1830*/  IMAD.IADD R7, R7, 0x1, R24 ;  /* 0x0000000107077824 */ /* 0x000fca00078e0218 */
[----:B------:R4:W0:Y:S02]  /*1840*/  LDS R30, [R7] ;  /* 0x00000000071e7984 */ /* 0x0008240000000800 */
.L_x_307:
[----:B------:R-:W-:Y:S05]  /*1850*/  BSYNC B0 ;  /* 0x0000000000007941 */ /* 0x000fea0003800000 */
.L_x_306:
[----:B0---4-:R-:W0:Y:S01]  /*1860*/  SHFL.BFLY PT, R7, R30, 0x1, 0x1f ;  /* 0x0c201f001e077f89 */ /* 0x011e2200000e0000 */
[----:B---3--:R-:W3:Y:S01]  /*1870*/  MUFU.RCP R6, R6 ;  /* 0x0000000600067308 */ /* 0x008ee20000001000 */
[--C-:B-1----:R-:W-:Y:S01]  /*1880*/  IMAD.MOV R20, RZ, RZ, -R33.reuse ;  /* 0x000000ffff147224 */ /* 0x102fe200078e0a21 */
[----:B------:R-:W-:Y:S01]  /*1890*/  IABS R29, R4 ;  /* 0x00000004001d7213 */ /* 0x000fe20000000000 */
[----:B------:R-:W-:Y:S01]  /*18a0*/  IMAD.MOV.U32 R32, RZ, RZ, RZ ;  /* 0x000000ffff207224 */ /* 0x000fe200078e00ff */
[----:B------:R-:W-:Y:S01]  /*18b0*/  ISETP.NE.AND P4, PT, R3, RZ, PT ;  /* 0x000000ff0300720c */ /* 0x000fe20003f85270 */
[----:B------:R-:W-:Y:S01]  /*18c0*/  IMAD R21, R20, R25, RZ ;  /* 0x0000001914157224 */ /* 0x000fe200078e02ff */
[----:B------:R-:W-:Y:S01]  /*18d0*/  IABS R20, R3 ;  /* 0x0000000300147213 */ /* 0x000fe20000000000 */
[----:B------:R-:W-:Y:S01]  /*18e0*/  BSSY B1, `(.L_x_308) ;  /* 0x000021a000017945 */ /* 0x000fe20003800000 */
[----:B------:R-:W-:Y:S01]  /*18f0*/  ISETP.GT.AND P3, PT, R2, RZ, PT ;  /* 0x000000ff0200720c */ /* 0x000fe20003f64270 */
[----:B------:R-:W-:Y:S01]  /*1900*/  IMAD.HI.U32 R21, R33, R21, R32 ;  /* 0x0000001521157227 */ /* 0x000fe200078e0020 */
[----:B------:R-:W-:-:S02]  /*1910*/  IABS R33, R17 ;  /* 0x0000001100217213 */ /* 0x000fc40000000000 */
[----:B------:R-:W-:Y:S01]  /*1920*/  LOP3.LUT R4, R4, R17, RZ, 0x3c, !PT ;  /* 0x0000001104047212 */ /* 0x000fe200078e3cff */
[----:B------:R-:W-:Y:S02]  /*1930*/  IMAD.MOV R20, RZ, RZ, -R20 ;  /* 0x000000ffff147224 */ /* 0x000fe400078e0a14 */
[----:B------:R-:W-:Y:S02]  /*1940*/  IMAD.MOV R33, RZ, RZ, -R33 ;  /* 0x000000ffff217224 */ /* 0x000fe400078e0a21 */
[----:B---3--:R-:W-:Y:S01]  /*1950*/  VIADD R36, R6, 0xffffffe ;  /* 0x0ffffffe06247836 */ /* 0x008fe20000000000 */
[----:B------:R-:W-:-:S03]  /*1960*/  IABS R6, R8 ;  /* 0x0000000800067213 */ /* 0x000fc60000000000 */
[----:B------:R-:W1:Y:S01]  /*1970*/  F2I.FTZ.U32.TRUNC.NTZ R37, R36 ;  /* 0x0000002400257305 */ /* 0x000e62000021f000 */
[----:B0-----:R-:W-:Y:S01]  /*1980*/  FMNMX.FTZ R7, R7, R30, !PT ;  /* 0x0000001e07077209 */ /* 0x001fe20007810000 */
[----:B------:R-:W-:-:S03]  /*1990*/  IMAD.HI.U32 R21, R21, R6, RZ ;  /* 0x0000000615157227 */ /* 0x000fc600078e00ff */
[----:B------:R-:W-:Y:S01]  /*19a0*/  FSETP.NEU.FTZ.AND P0, PT, R7, -INF , PT ;  /* 0xff8000000700780b */ /* 0x000fe20003f1d000 */
[----:B------:R-:W-:-:S03]  /*19b0*/  IMAD R20, R21, R20, R6 ;  /* 0x0000001415147224 */ /* 0x000fc600078e0206 */
[----:B------:R-:W-:Y:S02]  /*19c0*/  FSEL R7, R7, RZ, P0 ;  /* 0x000000ff07077208 */ /* 0x000fe40000000000 */
[----:B------:R-:W-:-:S03]  /*19d0*/  ISETP.GT.U32.AND P1, PT, R25, R20, PT ;  /* 0x000000141900720c */ /* 0x000fc60003f24070 */
[----:B--2---:R-:W-:Y:S01]  /*19e0*/  FADD.FTZ R27, -R7, R30 ;  /* 0x0000001e071b7221 */ /* 0x004fe20000010100 */
[----:B-1----:R-:W-:Y:S02]  /*19f0*/  IMAD.MOV R31, RZ, RZ, -R37 ;  /* 0x000000ffff1f7224 */ /* 0x002fe400078e0a25 */
[----:B------:R-:W-:Y:S02]  /*1a00*/  IMAD.MOV.U32 R36, RZ, RZ, RZ ;  /* 0x000000ffff247224 */ /* 0x000fe400078e00ff */
[----:B------:R-:W-:Y:S01]  /*1a10*/  FMUL.FTZ R27, R27, 1.4426950216293334961 ;  /* 0x3fb8aa3b1b1b7820 */ /* 0x000fe20000410000 */
[----:B------:R-:W-:Y:S01]  /*1a20*/  IMAD R32, R31, R22, RZ ;  /* 0x000000161f207224 */ /* 0x000fe200078e02ff */
[----:B------:R-:W-:-:S03]  /*1a30*/  SHF.R.S32.HI R31, RZ, 0x1f, R2 ;  /* 0x0000001fff1f7819 */ /* 0x000fc60000011402 */
[----:B------:R-:W-:Y:S01]  /*1a40*/  IMAD.HI.U32 R32, R37, R32, R36 ;  /* 0x0000002025207227 */ /* 0x000fe200078e0024 */
[----:B------:R-:W0:Y:S03]  /*1a50*/  MUFU.EX2 R27, R27 ;  /* 0x0000001b001b7308 */ /* 0x000e260000000800 */
[----:B------:R-:W-:Y:S02]  /*1a60*/  @!P1 IMAD.IADD R20, R20, 0x1, -R25 ;  /* 0x0000000114149824 */ /* 0x000fe400078e0a19 */
[----:B------:R-:W-:-:S03]  /*1a70*/  IMAD.HI.U32 R26, R32, R29, RZ ;  /* 0x0000001d201a7227 */ /* 0x000fc600078e00ff */
[-C--:B------:R-:W-:Y:S01]  /*1a80*/  ISETP.GE.U32.AND P0, PT, R20, R25.reuse, PT ;  /* 0x000000191400720c */ /* 0x080fe20003f06070 */
[----:B------:R-:W-:Y:S01]  /*1a90*/  IMAD.HI.U32 R32, R32, R6, RZ ;  /* 0x0000000620207227 */ /* 0x000fe200078e00ff */
[----:B------:R-:W-:-:S03]  /*1aa0*/  LOP3.LUT R20, R8, R25, RZ, 0x3c, !PT ;  /* 0x0000001908147212 */ /* 0x000fc600078e3cff */
[-C--:B------:R-:W-:Y:S01]  /*1ab0*/  IMAD R29, R26, R33.reuse, R29 ;  /* 0x000000211a1d7224 */ /* 0x080fe200078e021d */
[----:B------:R-:W-:Y:S01]  /*1ac0*/  ISETP.GE.AND P2, PT, R20, RZ, PT ;  /* 0x000000ff1400720c */ /* 0x000fe20003f46270 */
[----:B------:R-:W-:Y:S01]  /*1ad0*/  @!P1 VIADD R21, R21, 0x1 ;  /* 0x0000000115159836 */ /* 0x000fe20000000000 */
[----:B------:R-:W1:Y:S01]  /*1ae0*/  LDC.U8 R20, c[0x0][0x3d9] ;  /* 0x0000f640ff147b82 */ /* 0x000e620000000000 */
[----:B0-----:R-:W0:Y:S01]  /*1af0*/  SHFL.BFLY PT, R24, R27, 0x1, 0x1f ;  /* 0x0c201f001b187f89 */ /* 0x001e2200000e0000 */
[----:B------:R-:W-:Y:S01]  /*1b00*/  IMAD R33, R32, R33, R6 ;  /* 0x0000002120217224 */ /* 0x000fe200078e0206 */
[----:B------:R-:W-:Y:S02]  /*1b10*/  ISETP.GT.U32.AND P1, PT, R22, R29, PT ;  /* 0x0000001d1600720c */ /* 0x000fe40003f24070 */
[----:B------:R-:W-:Y:S01]  /*1b20*/  @P0 VIADD R21, R21, 0x1 ;  /* 0x0000000115150836 */ /* 0x000fe20000000000 */
[----:B------:R-:W-:Y:S01]  /*1b30*/  LEA.HI.SX32 R6, R2, 0x1, 0x1 ;  /* 0x0000000102067811 */ /* 0x000fe200078f0aff */
[----:B------:R-:W-:Y:S01]  /*1b40*/  @!P3 IMAD.MOV R6, RZ, RZ, R31 ;  /* 0x000000ffff06b224 */ /* 0x000fe200078e021f */
[----:B------:R-:W-:-:S03]  /*1b50*/  ISETP.GT.U32.AND P0, PT, R22, R33, PT ;  /* 0x000000211600720c */ /* 0x000fc60003f04070 */
[----:B------:R-:W-:Y:S01]  /*1b60*/  @!P2 IMAD.MOV R21, RZ, RZ, -R21 ;  /* 0x000000ffff15a224 */ /* 0x000fe200078e0a15 */
[----:B------:R-:W-:Y:S02]  /*1b70*/  @!P4 LOP3.LUT R21, RZ, R25, RZ, 0x33, !PT ;  /* 0x00000019ff15c212 */ /* 0x000fe400078e33ff */
[----:B------:R-:W-:Y:S02]  /*1b80*/  LOP3.LUT R25, R8, R17, RZ, 0x3c, !PT ;  /* 0x0000001108197212 */ /* 0x000fe400078e3cff */
[--C-:B------:R-:W-:Y:S01]  /*1b90*/  @!P1 IMAD.IADD R29, R29, 0x1, -R22.reuse ;  /* 0x000000011d1d9824 */ /* 0x100fe200078e0a16 */
[----:B------:R-:W-:Y:S01]  /*1ba0*/  ISETP.GT.AND P4, PT, R3, RZ, PT ;  /* 0x000000ff0300720c */ /* 0x000fe20003f84270 */
[----:B------:R-:W-:Y:S01]  /*1bb0*/  @!P1 VIADD R26, R26, 0x1 ;  /* 0x000000011a1a9836 */ /* 0x000fe20000000000 */
[----:B------:R-:W-:Y:S02]  /*1bc0*/  ISETP.GE.AND P2, PT, R4, RZ, PT ;  /* 0x000000ff0400720c */ /* 0x000fe40003f46270 */
[----:B------:R-:W-:Y:S01]  /*1bd0*/  @!P0 IMAD.IADD R33, R33, 0x1, -R22 ;  /* 0x0000000121218824 */ /* 0x000fe200078e0a16 */
[-C--:B------:R-:W-:Y:S01]  /*1be0*/  ISETP.GE.U32.AND P5, PT, R29, R22.reuse, PT ;  /* 0x000000161d00720c */ /* 0x080fe20003fa6070 */
[----:B------:R-:W-:Y:S01]  /*1bf0*/  @!P0 VIADD R32, R32, 0x1 ;  /* 0x0000000120208836 */ /* 0x000fe20000000000 */
[----:B------:R-:W-:Y:S01]  /*1c00*/  ISETP.GE.AND P3, PT, R25, RZ, PT ;  /* 0x000000ff1900720c */ /* 0x000fe20003f66270 */
[----:B0-----:R-:W-:Y:S01]  /*1c10*/  FADD.FTZ R24, R27, R24 ;  /* 0x000000181b187221 */ /* 0x001fe20000010000 */
[----:B------:R-:W-:Y:S01]  /*1c20*/  ISETP.GE.U32.AND P6, PT, R33, R22, PT ;  /* 0x000000162100720c */ /* 0x000fe20003fc6070 */
[----:B------:R-:W-:Y:S01]  /*1c30*/  IMAD.MOV.U32 R27, RZ, RZ, 0x7f800000 ;  /* 0x7f800000ff1b7424 */ /* 0x000fe200078e00ff */
[----:B------:R-:W-:-:S02]  /*1c40*/  LOP3.LUT R22, R16, 0x1, RZ, 0xc0, !PT ;  /* 0x0000000110167812 */ /* 0x000fc400078ec0ff */
[----:B------:R-:W-:Y:S02]  /*1c50*/  FSETP.NE.FTZ.AND P1, PT, R24, RZ, PT ;  /* 0x000000ff1800720b */ /* 0x000fe40003f35000 */
[----:B------:R-:W-:Y:S02]  /*1c60*/  SHF.R.S32.HI R8, RZ, 0x1f, R3 ;  /* 0x0000001fff087819 */ /* 0x000fe40000011403 */
[----:B------:R-:W-:Y:S01]  /*1c70*/  ISETP.NE.U32.AND P0, PT, R22, 0x1, PT ;  /* 0x000000011600780c */ /* 0x000fe20003f05070 */
[----:B------:R-:W-:Y:S01]  /*1c80*/  @P5 VIADD R26, R26, 0x1 ;  /* 0x000000011a1a5836 */ /* 0x000fe20000000000 */
[----:B------:R-:W-:Y:S01]  /*1c90*/  LEA.HI.SX32 R4, R3, 0x1, 0x1 ;  /* 0x0000000103047811 */ /* 0x000fe200078f0aff */
[----:B------:R-:W-:Y:S01]  /*1ca0*/  @!P4 IMAD.MOV R4, RZ, RZ, R8 ;  /* 0x000000ffff04c224 */ /* 0x000fe200078e0208 */
[----:B------:R-:W-:Y:S01]  /*1cb0*/  ISETP.GT.OR P0, PT, R16, 0xf, !P0 ;  /* 0x0000000f1000780c */ /* 0x000fe20004704670 */
[----:B------:R-:W-:Y:S01]  /*1cc0*/  @P6 VIADD R32, R32, 0x1 ;  /* 0x0000000120206836 */ /* 0x000fe20000000000 */
[----:B-1----:R-:W-:Y:S01]  /*1cd0*/  ISETP.NE.AND P4, PT, R20, RZ, PT ;  /* 0x000000ff1400720c */ /* 0x002fe20003f85270 */
[----:B------:R-:W-:Y:S01]  /*1ce0*/  @!P2 IMAD.MOV R26, RZ, RZ, -R26 ;  /* 0x000000ffff1aa224 */ /* 0x000fe200078e0a1a */
[----:B------:R-:W-:Y:S01]  /*1cf0*/  ISETP.NE.AND P5, PT, R17, RZ, PT ;  /* 0x000000ff1100720c */ /* 0x000fe20003fa5270 */
[----:B------:R-:W0:Y:S01]  /*1d00*/  @P1 MUFU.LG2 R24, R24 ;  /* 0x0000001800181308 */ /* 0x000e220000000c00 */
[----:B------:R-:W-:Y:S01]  /*1d10*/  LOP3.LUT R25, RZ, R17, RZ, 0x33, !PT ;  /* 0x00000011ff197212 */ /* 0x000fe200078e33ff */
[----:B------:R-:W-:Y:S01]  /*1d20*/  @!P3 IMAD.MOV R32, RZ, RZ, -R32 ;  /* 0x000000ffff20b224 */ /* 0x000fe200078e0a20 */
[----:B------:R-:W-:-:S02]  /*1d30*/  SEL R9, R9, 0x1, !P4 ;  /* 0x0000000109097807 */ /* 0x000fc40006000000 */
[C---:B------:R-:W-:Y:S02]  /*1d40*/  SEL R26, R25.reuse, R26, !P5 ;  /* 0x0000001a191a7207 */ /* 0x040fe40006800000 */
[----:B------:R-:W-:Y:S02]  /*1d50*/  SEL R32, R25, R32, !P5 ;  /* 0x0000002019207207 */ /* 0x000fe40006800000 */
[----:B------:R-:W-:Y:S01]  /*1d60*/  ISETP.LT.U32.AND P2, PT, R18, R21, PT ;  /* 0x000000151200720c */ /* 0x000fe20003f41070 */
[-C--:B------:R-:W-:Y:S01]  /*1d70*/  IMAD R29, R26, R9.reuse, RZ ;  /* 0x000000091a1d7224 */ /* 0x080fe200078e02ff */
[----:B------:R-:W-:Y:S01]  /*1d80*/  SHF.R.S32.HI R31, RZ, 0x1f, R21 ;  /* 0x0000001fff1f7819 */ /* 0x000fe20000011415 */
[----:B------:R-:W-:-:S03]  /*1d90*/  IMAD R25, R32, R9, RZ ;  /* 0x0000000920197224 */ /* 0x000fc600078e02ff */
[----:B------:R-:W-:Y:S01]  /*1da0*/  ISETP.LT.AND.EX P2, PT, R19, R31, PT, P2 ;  /* 0x0000001f1300720c */ /* 0x000fe20003f41320 */
[----:B0-----:R-:W-:Y:S01]  /*1db0*/  @P1 FFMA.FTZ R27, R24, 0.69314718246459960938, R7 ;  /* 0x3f317218181b1823 */ /* 0x001fe20000010007 */
[----:B------:R-:W-:Y:S02]  /*1dc0*/  IMAD R7, R6, R29, RZ ;  /* 0x0000001d06077224 */ /* 0x000fe400078e02ff */
[----:B------:R-:W-:Y:S01]  /*1dd0*/  SEL R9, R18, R21, P2 ;  /* 0x0000001512097207 */ /* 0x000fe20001000000 */
[----:B------:R-:W-:Y:S01]  /*1de0*/  IMAD R6, R25, R4, RZ ;  /* 0x0000000419067224 */ /* 0x000fe200078e02ff */
[----:B------:R-:W-:Y:S01]  /*1df0*/  SEL R8, R19, R31, P2 ;  /* 0x0000001f13087207 */ /* 0x000fe20001000000 */
        /* <DEDUP_REMOVED lines=38> */
[----:B------:R-:W-:Y:S05]  /*2060*/  CALL.REL.NOINC `($__internal_6_$__cuda_sm20_div_s64) ;  /* 0x0000002400d87944 */ /* 0x000fea0003c00000 */
        /* <DEDUP_REMOVED lines=9> */
.L_x_312:
        /* <DEDUP_REMOVED lines=22> */
.L_x_313:
[----:B------:R-:W-:Y:S05]  /*2260*/  BSYNC B0 ;  /* 0x0000000000007941 */ /* 0x000fea0003800000 */
.L_x_311:
        /* <DEDUP_REMOVED lines=19> */
.L_x_315:
        /* <DEDUP_REMOVED lines=22> */
.L_x_316:
[----:B------:R-:W-:Y:S05]  /*2500*/  BSYNC B0 ;  /* 0x0000000000007941 */ /* 0x000fea0003800000 */
.L_x_314:
        /* <DEDUP_REMOVED lines=11> */
[----:B------:R-:W-:Y:S05]  /*25c0*/  CALL.REL.NOINC `($__internal_6_$__cuda_sm20_div_s64) ;  /* 0x0000002000807944 */ /* 0x000fea0003c00000 */
[----:B------:R-:W-:-:S04]  /*25d0*/  IADD3 R17, P0, RZ, -R18, RZ ;  /* 0x80000012ff117210 */ /* 0x000fc80007f1e0ff */
[----:B------:R-:W-:Y:S01]  /*25e0*/  IADD3.X R16, RZ, ~R19, RZ, P0, !PT ;  /* 0x80000013ff107210 */ /* 0x000fe200007fe4ff */
[----:B------:R-:W-:-:S04]  /*25f0*/  IMAD.WIDE.U32 R36, R5, R17, R36 ;  /* 0x0000001105247225 */ /* 0x000fc800078e0024 */
[----:B------:R-:W-:-:S04]  /*2600*/  IMAD R16, R16, R5, RZ ;  /* 0x0000000510107224 */ /* 0x000fc800078e02ff */
[----:B------:R-:W-:-:S05]  /*2610*/  IMAD R4, R4, R17, R16 ;  /* 0x0000001104047224 */ /* 0x000fca00078e0210 */
[----:B------:R-:W-:Y:S01]  /*2620*/  IADD3 R4, R37, R4, RZ ;  /* 0x0000000425047210 */ /* 0x000fe20007ffe0ff */
[----:B------:R-:W-:Y:S05]  /*2630*/  BRA `(.L_x_319) ;  /* 0x0000000000587947 */ /* 0x000fea0003800000 */
.L_x_318:
        /* <DEDUP_REMOVED lines=22> */
.L_x_319:
[----:B------:R-:W-:Y:S05]  /*27a0*/  BSYNC B0 ;  /* 0x0000000000007941 */ /* 0x000fea0003800000 */
.L_x_317:
        /* <DEDUP_REMOVED lines=38> */
[----:B------:R-:W-:Y:S05]  /*2a10*/  CALL.REL.NOINC `($__internal_6_$__cuda_sm20_div_s64) ;  /* 0x0000001c006c7944 */ /* 0x000fea0003c00000 */
        /* <DEDUP_REMOVED lines=12> */
.L_x_321:
        /* <DEDUP_REMOVED lines=23> */
.L_x_322:
[----:B------:R-:W-:Y:S05]  /*2c50*/  BSYNC B0 ;  /* 0x0000000000007941 */ /* 0x000fea0003800000 */
.L_x_320:
        /* <DEDUP_REMOVED lines=18> */
.L_x_324:
        /* <DEDUP_REMOVED lines=22> */
.L_x_325:
[----:B------:R-:W-:Y:S05]  /*2ee0*/  BSYNC B0 ;  /* 0x0000000000007941 */ /* 0x000fea0003800000 */
.L_x_323:
        /* <DEDUP_REMOVED lines=20> */
.L_x_327:
        /* <DEDUP_REMOVED lines=23> */
.L_x_328:
[----:B------:R-:W-:Y:S05]  /*31a0*/  BSYNC B0 ;  /* 0x0000000000007941 */ /* 0x000fea0003800000 */
.L_x_326:
        /* <DEDUP_REMOVED lines=26> */
[----:B------:R-:W-:Y:S05]  /*3350*/  CALL.REL.NOINC `($__internal_6_$__cuda_sm20_div_s64) ;  /* 0x00000014001c7944 */ /* 0x000fea0003c00000 */
        /* <DEDUP_REMOVED lines=12> */
.L_x_330:
        /* <DEDUP_REMOVED lines=23> */
.L_x_331:
[----:B------:R-:W-:Y:S05]  /*3590*/  BSYNC B0 ;  /* 0x0000000000007941 */ /* 0x000fea0003800000 */
.L_x_329:
        /* <DEDUP_REMOVED lines=29> */
.L_x_333:
        /* <DEDUP_REMOVED lines=23> */
.L_x_334:
[----:B------:R-:W-:Y:S05]  /*38e0*/  BSYNC B0 ;  /* 0x0000000000007941 */ /* 0x000fea0003800000 */
.L_x_332:
        /* <DEDUP_REMOVED lines=21> */
.L_x_310:
[----:B------:R-:W-:Y:S02]  /*3a40*/  ULDC.64 UR4, c[0x0][0x2b0] ;  /* 0x0000ac0000047ab9 */ /* 0x000fe40000000a00 */
[----:B------:R-:W-:-:S04]  /*3a50*/  LEA R2, P0, R32, UR4, 0x2 ;  /* 0x0000000420027c11 */ /* 0x000fc8000f8010ff */
[----:B------:R-:W-:-:S05]  /*3a60*/  LEA.HI.X R3, R32, UR5, R33, 0x2, P0 ;  /* 0x0000000520037c11 */ /* 0x000fca00080f1421 */
[----:B------:R0:W-:Y:S04]  /*3a70*/  STG.E desc[UR8][R2.64], R27 ;  /* 0x0000001b02007986 */ /* 0x0001e8000c101908 */
.L_x_309:
[----:B------:R-:W-:Y:S05]  /*3a80*/  BSYNC B1 ;  /* 0x0000000000017941 */ /* 0x000fea0003800000 */
.L_x_308:
[----:B------:R-:W0:Y:S01]  /*3a90*/  S2R R31, SR_TID.X ;  /* 0x00000000001f7919 */ /* 0x000e220000002100 */
[----:B------:R-:W2:Y:S01]  /*3aa0*/  LDC R5, c[0x0][0x3c4] ;  /* 0x0000f100ff057b82 */ /* 0x000ea20000000800 */
[----:B------:R-:W-:Y:S01]  /*3ab0*/  BSSY B0, `(.L_x_335) ;  /* 0x0000016000007945 */ /* 0x000fe20003800000 */
[----:B--2---:R-:W-:Y:S02]  /*3ac0*/  ISETP.GE.AND P0, PT, R5, 0x1, PT ;  /* 0x000000010500780c */ /* 0x004fe40003f06270 */
[-C--:B01----:R-:W-:Y:S02]  /*3ad0*/  LEA.HI R3, R31, R31.reuse, RZ, 0x1 ;  /* 0x0000001f1f037211 */ /* 0x083fe400078f08ff */
[----:B------:R-:W-:Y:S02]  /*3ae0*/  SHF.R.S32.HI R34, RZ, 0x1f, R31 ;  /* 0x0000001fff227819 */ /* 0x000fe4000001141f */
[----:B------:R-:W-:Y:S02]  /*3af0*/  LOP3.LUT R2, R3, 0xfffffffe, RZ, 0xc0, !PT ;  /* 0xfffffffe03027812 */ /* 0x000fe400078ec0ff */
[----:B------:R-:W-:-:S03]  /*3b00*/  LEA.HI R34, R34, R31, RZ, 0x4 ;  /* 0x0000001f22227211 */ /* 0x000fc600078f20ff */
[----:B------:R-:W-:Y:S01]  /*3b10*/  IMAD.IADD R2, R31, 0x1, -R2 ;  /* 0x000000011f027824 */ /* 0x000fe200078e0a02 */
[----:B------:R-:W-:-:S04]  /*3b20*/  LOP3.LUT R4, R34, 0x3ffffff0, RZ, 0xc0, !PT ;  /* 0x3ffffff022047812 */ /* 0x000fc800078ec0ff */
[----:B------:R-:W-:-:S04]  /*3b30*/  ISETP.GE.AND P1, PT, R2, R5, PT ;  /* 0x000000050200720c */ /* 0x000fc80003f26270 */
[----:B------:R-:W-:-:S13]  /*3b40*/  ISETP.GT.OR P1, PT, R31, 0xf, P1 ;  /* 0x0000000f1f00780c */ /* 0x000fda0000f24670 */
[----:B------:R-:W-:Y:S05]  /*3b50*/  @P1 BRA `(.L_x_336) ;  /* 0x00000000002c1947 */ /* 0x000fea0003800000 */
[----:B------:R-:W0:Y:S01]  /*3b60*/  S2R R0, SR_CgaCtaId ;  /* 0x0000000000007919 */ /* 0x000e220000008800 */
[----:B------:R-:W-:Y:S01]  /*3b70*/  FADD.FTZ R6, -R27, R30 ;  /* 0x0000001e1b067221 */ /* 0x000fe20000010100 */
[----:B------:R-:W-:Y:S02]  /*3b80*/  MOV R5, 0x400 ;  /* 0x0000040000057802 */ /* 0x000fe40000000f00 */
[----:B------:R-:W-:Y:S01]  /*3b90*/  SHF.L.U32 R3, R3, 0x1, RZ ;  /* 0x0000000103037819 */ /* 0x000fe200000006ff */
[----:B------:R-:W-:-:S06]  /*3ba0*/  FMUL.FTZ R6, R6, 1.4426950216293334961 ;  /* 0x3fb8aa3b06067820 */ /* 0x000fcc0000410000 */
[----:B------:R-:W1:Y:S01]  /*3bb0*/  MUFU.EX2 R6, R6 ;  /* 0x0000000600067308 */ /* 0x000e620000000800 */
[----:B0-----:R-:W-:Y:S02]  /*3bc0*/  LEA R5, R0, R5, 0x18 ;  /* 0x0000000500057211 */ /* 0x001fe400078ec0ff */
[----:B------:R-:W-:-:S03]  /*3bd0*/  LOP3.LUT R0, R3, 0xfffffffc, RZ, 0xc0, !PT ;  /* 0xfffffffc03007812 */ /* 0x000fc600078ec0ff */
[----:B------:R-:W-:-:S05]  /*3be0*/  IMAD R5, R2, 0x24, R5 ;  /* 0x0000002402057824 */ /* 0x000fca00078e0205 */
[----:B------:R-:W-:-:S05]  /*3bf0*/  IADD3 R5, R5, R0, RZ ;  /* 0x0000000005057210 */ /* 0x000fca0007ffe0ff */
[----:B-1----:R0:W-:Y:S02]  /*3c00*/  STS [R5], R6 ;  /* 0x0000000605007388 */ /* 0x0021e40000000800 */
.L_x_336:
[----:B------:R-:W-:Y:S05]  /*3c10*/  BSYNC B0 ;  /* 0x0000000000007941 */ /* 0x000fea0003800000 */
.L_x_335:
        /* <DEDUP_REMOVED lines=42> */
.L_x_340:
        /* <DEDUP_REMOVED lines=14> */
.L_x_339:
[----:B------:R-:W-:Y:S05]  /*3fa0*/  BSYNC B0 ;  /* 0x0000000000007941 */ /* 0x000fea0003800000 */
.L_x_338:
        /* <DEDUP_REMOVED lines=20> */
.L_x_337:
        /* <DEDUP_REMOVED lines=110> */
        .weak           $__internal_6_$__cuda_sm20_div_s64
        .type           $__internal_6_$__cuda_sm20_div_s64,@function
        .size           $__internal_6_$__cuda_sm20_div_s64,(.L_x_4446 - $__internal_6_$__cuda_sm20_div_s64)
$__internal_6_$__cuda_sm20_div_s64:
        /* <DEDUP_REMOVED lines=83> */
[----:B------:R-:W-:Y:S06]  /*4d00*/  RET.REL.NODEC R38 `(_ZN5flash32flash_fwd_splitkv_combine_kernelI23Flash_fwd_kernel_traitsILi192ELi64ELi64ELi4ELb0ELb0EN7cutlass10bfloat16_tE19Flash_kernel_traitsILi192ELi64ELi64ELi4ES3_EELi8ELi1ELb0EEEvNS_16Flash_fwd_paramsE) ;  /* 0xffffffb026bc7950 */ /* 0x000fec0003c3ffff */
.L_x_341:
        /* <DEDUP_REMOVED lines=15> */
.L_x_4446:


//--------------------- .text._ZN5flash32flash_fwd_splitkv_combine_kernelI23Flash_fwd_kernel_traitsILi192ELi64ELi64ELi4ELb0ELb0EN7cutlass10bfloat16_tE19Flash_kernel_traitsILi192ELi64ELi64ELi4ES3_EELi8ELi7ELb1EEEvNS_16Flash_fwd_paramsE --------------------------
	.section	.text._ZN5flash32flash_fwd_splitkv_combine_kernelI23Flash_fwd_kernel_traitsILi192ELi64ELi64ELi4ELb0ELb0EN7cutlass10bfloat16_tE19Flash_kernel_traitsILi192ELi64ELi64ELi4ES3_EELi8ELi7ELb1EEEvNS_16Flash_fwd_paramsE,"ax",@progbits
	.align	128
        .global         _ZN5flash32flash_fwd_splitkv_combine_kernelI23Flash_fwd_kernel_traitsILi192ELi64ELi64ELi4ELb0ELb0EN7cutlass10bfloat16_tE19Flash_kernel_traitsILi192ELi64ELi64ELi4ES3_EELi8ELi7ELb1EEEvNS_16Flash_fwd_paramsE
        .type           _ZN5flash32flash_fwd_splitkv_combine_kernelI23Flash_fwd_kernel_traitsILi192ELi64ELi64ELi4ELb0ELb0EN7cutlass10bfloat16_tE19Flash_kernel_traitsILi192ELi64ELi64ELi4ES3_EELi8ELi7ELb1EEEvNS_16Flash_fwd_paramsE,@function
        .size           _ZN5flash32flash_fwd_splitkv_combine_kernelI23Flash_fwd_kernel_traitsILi192ELi64ELi64ELi4ELb0ELb0EN7cutlass10bfloat16_tE19Flash_kernel_traitsILi192ELi64ELi64ELi4ES3_EELi8ELi7ELb1EEEvNS_16Flash_fwd_paramsE,(.L_x_4447 - _ZN5flash32flash_fwd_splitkv_combine_kernelI23Flash_fwd_kernel_traitsILi192ELi64ELi64ELi4ELb0ELb0EN7cutlass10bfloat16_tE19Flash_kernel_traitsILi192ELi64ELi64ELi4ES3_EELi8ELi7ELb1EEEvNS_16Flash_fwd_paramsE)
        .other          _ZN5flash32flash_fwd_splitkv_combine_kernelI23Flash_fwd_kernel_traitsILi192ELi64ELi64ELi4ELb0ELb0EN7cutlass10bfloat16_tE19Flash_kernel_traitsILi192ELi64ELi64ELi4ES3_EELi8ELi7ELb1EEEvNS_16Flash_fwd_paramsE,@"STO_CUDA_ENTRY STV_DEFAULT"
_ZN5flash32flash_fwd_splitkv_combine_kernelI23Flash_fwd_kernel_traitsILi192ELi64ELi64ELi4ELb0ELb0EN7cutlass10bfloat16_tE19Flash_kernel_traitsILi192ELi64ELi64ELi4ES3_EELi8ELi7ELb1EEEvNS_16Flash_fwd_paramsE:
.text._ZN5flash32flash_fwd_splitkv_combine_kernelI23Flash_fwd_kernel_traitsILi192ELi64ELi64ELi4ELb0ELb0EN7cutlass10bfloat16_tE19Flash_kernel_traitsILi192ELi64ELi64ELi4ES3_EELi8ELi7ELb1EEEvNS_16Flash_fwd_paramsE:
        /* <DEDUP_REMOVED lines=23> */
[----:B------:R-:W-:Y:S05]  /*0170*/  CALL.REL.NOINC `($__internal_7_$__cuda_sm20_div_s64) ;  /* 0x0000005800007944 */ /* 0x000fea0003c00000 */
[----:B------:R-:W-:Y:S02]  /*0180*/  MOV R18, R0 ;  /* 0x0000000000127202 */ /* 0x000fe40000000f00 */
[----:B------:R-:W-:Y:S01]  /*0190*/  MOV R19, R27 ;  /* 0x0000001b00137202 */ /* 0x000fe20000000f00 */
[----:B------:R-:W-:Y:S06]  /*01a0*/  BRA `(.L_x_343) ;  /* 0x00000000004c7947 */ /* 0x000fec0003800000 */
.L_x_342:
        /* <DEDUP_REMOVED lines=19> */
.L_x_343:
        /* <DEDUP_REMOVED lines=10> */
[----:B------:R-:W-:Y:S05]  /*0380*/  CALL.REL.NOINC `($__internal_7_$__cuda_sm20_div_s64) ;  /* 0x00000054007c7944 */ /* 0x000fea0003c00000 */
[----:B------:R-:W-:Y:S02]  /*0390*/  MOV R8, R0 ;  /* 0x0000000000087202 */ /* 0x000fe40000000f00 */
[----:B------:R-:W-:Y:S01]  /*03a0*/  MOV R9, R27 ;  /* 0x0000001b00097202 */ /* 0x000fe20000000f00 */
[----:B------:R-:W-:Y:S05]  /*03b0*/  BRA `(.L_x_346) ;  /* 0x00000000004c7947 */ /* 0x000fea0003800000 */
.L_x_345:
        /* <DEDUP_REMOVED lines=19> */
.L_x_346:
[----:B------:R-:W-:Y:S05]  /*04f0*/  BSYNC B0 ;  /* 0x0000000000007941 */ /* 0x000fea0003800000 */
.L_x_344:
        /* <DEDUP_REMOVED lines=54> */
[----:B------:R-:W-:Y:S05]  /*0860*/  BRA `(.L_x_349) ;  /* 0x00000000004c7947 */ /* 0x000fea0003800000 */
.L_x_348:
        /* <DEDUP_REMOVED lines=19> */
.L_x_349:
[----:B------:R-:W-:Y:S05]  /*09a0*/  BSYNC B0 ;  /* 0x0000000000007941 */ /* 0x000fea0003800000 */
.L_x_347:
        /* <DEDUP_REMOVED lines=105> */
.L_x_351:
        /* <DEDUP_REMOVED lines=20> */
.L_x_352:
[----:B------:R-:W-:Y:S05]  /*1180*/  BSYNC B0 ;  /* 0x0000000000007941 */ /* 0x000fea0003800000 */
.L_x_350:
        /* <DEDUP_REMOVED lines=177> */
[----:B------:R-:W-:Y:S05]  /*1ca0*/  CALL.REL.NOINC `($__internal_7_$__cuda_sm20_div_s64) ;  /* 0x0000003c00347944 */ /* 0x000fea0003c00000 */
[----:B------:R-:W-:Y:S02]  /*1cb0*/  MOV R46, R0 ;  /* 0x00000000002e7202 */ /* 0x000fe40000000f00 */
[----:B------:R-:W-:Y:S01]  /*1cc0*/  MOV R47, R27 ;  /* 0x0000001b002f7202 */ /* 0x000fe20000000f00 */
[----:B------:R-:W-:Y:S05]  /*1cd0*/  BRA `(.L_x_355) ;  /* 0x00000000004c7947 */ /* 0x000fea0003800000 */
.L_x_354:
        /* <DEDUP_REMOVED lines=19> */
.L_x_355:
[----:B------:R-:W-:Y:S05]  /*1e10*/  BSYNC B0 ;  /* 0x0000000000007941 */ /* 0x000fea0003800000 */
.L_x_353:
        /* <DEDUP_REMOVED lines=193> */
[----:B------:R-:W-:Y:S05]  /*2a30*/  CALL.REL.NOINC `($__internal_7_$__cuda_sm20_div_s64) ;  /* 0x0000002c00d07944 */ /* 0x000fea0003c00000 */
        /* <DEDUP_REMOVED lines=10> */
.L_x_360:
        /* <DEDUP_REMOVED lines=22> */
.L_x_361:
[----:B------:R-:W-:Y:S05]  /*2c40*/  BSYNC B0 ;  /* 0x0000000000007941 */ /* 0x000fea0003800000 */
.L_x_359:
[----:B------:R-:W-:Y:S01]  /*2c50*/  LOP3.LUT R0, R19, R2, RZ, 0xfc, !PT ;  /* 0x0000000213007212 */ /* 0x000fe200078efcff */
[----:B------:R-:W-:Y:S03]  /*2c60*/  BSSY B0, `(.L_x_362) ;  /* 0x0000026000007945 */ /* 0x000fe60003800000 */
[----:B------:R-:W-:-:S13]  /*2c70*/  ISETP.NE.U32.AND P0, PT, R0, RZ, PT ;  /* 0x000000ff0000720c */ /* 0x000fda0003f05070 */
[----:B------:R-:W-:Y:S05]  /*2c80*/  @!P0 BRA `(.L_x_363) ;  /* 0x0000000000348947 */ /* 0x000fea0003800000 */
[----:B------:R-:W-:Y:S01]  /*2c90*/  IMAD.MOV.U32 R24, RZ, RZ, R25 ;  /* 0x000000ffff187224 */ /* 0x000fe200078e0019 */
[----:B------:R-:W-:Y:S02]  /*2ca0*/  MOV R23, R2 ;  /* 0x0000000200177202 */ /* 0x000fe40000000f00 */
        /* <DEDUP_REMOVED lines=11> */
.L_x_363:
        /* <DEDUP_REMOVED lines=22> */
.L_x_364:
[----:B------:R-:W-:Y:S05]  /*2ec0*/  BSYNC B0 ;  /* 0x0000000000007941 */ /* 0x000fea0003800000 */
.L_x_362:
        /* <DEDUP_REMOVED lines=11> */
[----:B------:R-:W-:Y:S05]  /*2f80*/  CALL.REL.NOINC `($__internal_7_$__cuda_sm20_div_s64) ;  /* 0x00000028007c7944 */ /* 0x000fea0003c00000 */
        /* <DEDUP_REMOVED lines=8> */
.L_x_366:
        /* <DEDUP_REMOVED lines=22> */
.L_x_367:
[----:B------:R-:W-:Y:S05]  /*3170*/  BSYNC B0 ;  /* 0x0000000000007941 */ /* 0x000fea0003800000 */
.L_x_365:
        /* <DEDUP_REMOVED lines=38> */
[----:B------:R-:W-:Y:S05]  /*33e0*/  CALL.REL.NOINC `($__internal_7_$__cuda_sm20_div_s64) ;  /* 0x0000002400647944 */ /* 0x000fea0003c00000 */
        /* <DEDUP_REMOVED lines=12> */
.L_x_369:
        /* <DEDUP_REMOVED lines=23> */
.L_x_370:
[----:B------:R-:W-:Y:S05]  /*3620*/  BSYNC B0 ;  /* 0x0000000000007941 */ /* 0x000fea0003800000 */
.L_x_368:
        /* <DEDUP_REMOVED lines=17> */
.L_x_372:
        /* <DEDUP_REMOVED lines=22> */
.L_x_373:
[----:B------:R-:W-:Y:S05]  /*38a0*/  BSYNC B0 ;  /* 0x0000000000007941 */ /* 0x000fea0003800000 */
.L_x_371:
        /* <DEDUP_REMOVED lines=21> */
.L_x_375:
        /* <DEDUP_REMOVED lines=23> */
.L_x_376:
[----:B------:R-:W-:Y:S05]  /*3b70*/  BSYNC B0 ;  /* 0x0000000000007941 */ /* 0x000fea0003800000 */
.L_x_374:
        /* <DEDUP_REMOVED lines=39> */
.L_x_378:
        /* <DEDUP_REMOVED lines=23> */
.L_x_379:
[----:B------:R-:W-:Y:S05]  /*3f60*/  BSYNC B0 ;  /* 0x0000000000007941 */ /* 0x000fea0003800000 */
.L_x_377:
        /* <DEDUP_REMOVED lines=30> */
.L_x_381:
        /* <DEDUP_REMOVED lines=23> */
.L_x_382:
[----:B------:R-:W-:Y:S05]  /*42c0*/  BSYNC B0 ;  /* 0x0000000000007941 */ /* 0x000fea0003800000 */
.L_x_380:
        /* <DEDUP_REMOVED lines=21> */
.L_x_358:
[----:B------:R-:W-:Y:S02]  /*4420*/  ULDC.64 UR4, c[0x0][0x2b0] ;  /* 0x0000ac0000047ab9 */ /* 0x000fe40000000a00 */
[----:B------:R-:W-:-:S04]  /*4430*/  LEA R2, P0, R44, UR4, 0x2 ;  /* 0x000000042c027c11 */ /* 0x000fc8000f8010ff */
[----:B------:R-:W-:-:S05]  /*4440*/  LEA.HI.X R3, R44, UR5, R45, 0x2, P0 ;  /* 0x000000052c037c11 */ /* 0x000fca00080f142d */
[----:B------:R0:W-:Y:S04]  /*4450*/  STG.E desc[UR8][R2.64], R29 ;  /* 0x0000001d02007986 */ /* 0x0001e8000c101908 */
.L_x_357:
[----:B------:R-:W-:Y:S05]  /*4460*/  BSYNC B1 ;  /* 0x0000000000017941 */ /* 0x000fea0003800000 */
.L_x_356:
[----:B------:R-:W2:Y:S01]  /*4470*/  LDC R12, c[0x0][0x3c4] ;  /* 0x0000f100ff0c7b82 */ /* 0x000ea20000000800 */
[C---:B01----:R-:W-:Y:S02]  /*4480*/  IADD3 R3, R35.reuse, 0x10, RZ ;  /* 0x0000001023037810 */ /* 0x043fe40007ffe0ff */
[----:B------:R-:W-:Y:S02]  /*4490*/  CS2R R4, SRZ ;  /* 0x0000000000047805 */ /* 0x000fe4000001ff00 */
[----:B------:R-:W-:Y:S02]  /*44a0*/  CS2R R6, SRZ ;  /* 0x0000000000067805 */ /* 0x000fe4000001ff00 */
[----:B------:R-:W-:Y:S02]  /*44b0*/  CS2R R10, SRZ ;  /* 0x00000000000a7805 */ /* 0x000fe4000001ff00 */
[----:B------:R-:W-:Y:S02]  /*44c0*/  MOV R13, RZ ;  /* 0x000000ff000d7202 */ /* 0x000fe40000000f00 */
[----:B--2---:R-:W-:-:S02]  /*44d0*/  ISETP.GE.OR P0, PT, R35, R12, P6 ;  /* 0x0000000c2300720c */ /* 0x004fc40003706670 */
        /* <DEDUP_REMOVED lines=35> */
[----:B--2---:R-:W-:Y:S01]  /*4710*/  @!P4 STS [R33+0x480], R38 ;  /* 0x000480262100c388 */ /* 0x004fe20000000800 */
[----:B------:R-:W-:Y:S02]  /*4720*/  IMAD.SHL.U32 R32, R35, 0x4, RZ ;  /* 0x0000000423207824 */ /* 0x000fe400078e00ff */
[----:B------:R-:W-:Y:S01]  /*4730*/  @!P6 FMUL.FTZ R8, R29, 1.4426950216293334961 ;  /* 0x3fb8aa3b1d08e820 */ /* 0x000fe20000410000 */
[----:B0-----:R-:W-:Y:S02]  /*4740*/  HFMA2.MMA R0, -RZ, RZ, 0, 0 ;  /* 0x00000000ff007435 */ /* 0x001fe400000001ff */
[----:B------:R-:W0:Y:S01]  /*4750*/  @!P0 MUFU.EX2 R30, R30 ;  /* 0x0000001e001e8308 */ /* 0x000e220000000800 */
[----:B---3--:R-:W-:Y:S01]  /*4760*/  @!P3 STS [R33+0x6c0], R40 ;  /* 0x0006c0282100b388 */ /* 0x008fe20000000800 */
[----:B-1----:R-:W-:-:S06]  /*4770*/  CS2R R2, SRZ ;  /* 0x0000000000027805 */ /* 0x002fcc000001ff00 */
[----:B------:R-:W1:Y:S01]  /*4780*/  @!P1 MUFU.EX2 R36, R36 ;  /* 0x0000002400249308 */ /* 0x000e620000000800 */
[----:B----4-:R-:W-:Y:S07]  /*4790*/  @!P2 STS [R33+0x900], R34 ;  /* 0x000900222100a388 */ /* 0x010fee0000000800 */
[----:B------:R-:W2:Y:S01]  /*47a0*/  @!P6 MUFU.EX2 R8, R8 ;  /* 0x000000080008e308 */ /* 0x000ea20000000800 */
[----:B0-----:R-:W-:Y:S01]  /*47b0*/  @!P0 STS [R33+0xd80], R30 ;  /* 0x000d801e21008388 */ /* 0x001fe20000000800 */
[----:B------:R-:W-:-:S03]  /*47c0*/  ISETP.GE.AND P0, PT, R12, 0x1, PT ;  /* 0x000000010c00780c */ /* 0x000fc60003f06270 */
[----:B-1----:R-:W-:Y:S04]  /*47d0*/  @!P1 STS [R33+0xb40], R36 ;  /* 0x000b402421009388 */ /* 0x002fe80000000800 */
[----:B--2---:R0:W-:Y:S02]  /*47e0*/  @!P6 STS [R33+0xfc0], R8 ;  /* 0x000fc0082100e388 */ /* 0x0041e40000000800 */
[----:B0-----:R-:W-:Y:S01]  /*47f0*/  CS2R R8, SRZ ;  /* 0x0000000000087805 */ /* 0x001fe2000001ff00 */
[----:B------:R-:W-:Y:S06]  /*4800*/  BAR.SYNC.DEFER_BLOCKING 0x0 ;  /* 0x0000000000007b1d */ /* 0x000fec0000010000 */
[----:B------:R-:W-:Y:S05]  /*4810*/  @!P0 BRA `(.L_x_383) ;  /* 0x0000000800c88947 */ /* 0x000fea0003800000 */
[----:B------:R-:W0:Y:S01]  /*4820*/  S2UR UR6, SR_CgaCtaId ;  /* 0x00000000000679c3 */ /* 0x000e220000008800 */
[----:B------:R-:W-:Y:S01]  /*4830*/  ULDC UR10, c[0x0][0x2dc] ;  /* 0x0000b700000a7ab9 */ /* 0x000fe20000000800 */
[----:B------:R-:W-:Y:S01]  /*4840*/  IMAD R39, R15, 0xc0, R32 ;  /* 0x000000c00f277824 */ /* 0x000fe200078e0220 */
[----:B------:R-:W-:Y:S01]  /*4850*/  UIMAD UR4, UR7, UR10, URZ ;  /* 0x0000000a070472a4 */ /* 0x000fe2000f8e023f */
[----:B------:R-:W-:Y:S01]  /*4860*/  ISETP.GT.AND P1, PT, R12, 0x3, PT ;  /* 0x000000030c00780c */ /* 0x000fe20003f24270 */
[C---:B------:R-:W-:Y:S01]  /*4870*/  IMAD R34, R28.reuse, UR10, RZ ;  /* 0x0000000a1c227c24 */ /* 0x040fe2000f8e02ff */
[----:B------:R-:W-:Y:S01]  /*4880*/  PLOP3.LUT P4, PT, PT, PT, PT, 0x80, 0x0 ;  /* 0x000000000000781c */ /* 0x000fe20003f8f070 */
[----:B------:R-:W-:Y:S01]  /*4890*/  USHF.R.S32.HI UR11, URZ, 0x1f, UR4 ;  /* 0x0000001f3f0b7899 */ /* 0x000fe20008011404 */
[----:B------:R-:W-:Y:S01]  /*48a0*/  VIADD R30, R28, -UR7 ;  /* 0x800000071c1e7c36 */ /* 0x000fe20008000000 */
[----:B------:R-:W-:Y:S01]  /*48b0*/  IADD3 R0, P0, R39, UR4, RZ ;  /* 0x0000000427007c10 */ /* 0x000fe2000ff1e0ff */
[----:B------:R-:W-:Y:S01]  /*48c0*/  ULDC.64 UR4, c[0x0][0x288] ;  /* 0x0000a20000047ab9 */ /* 0x000fe20000000a00 */
[----:B------:R-:W-:-:S02]  /*48d0*/  CS2R R16, SRZ ;  /* 0x0000000000107805 */ /* 0x000fc4000001ff00 */
        /* <DEDUP_REMOVED lines=8> */
[----:B------:R-:W-:Y:S01]  /*4960*/  UMOV UR5, URZ ;  /* 0x0000003f00057c82 */ /* 0x000fe20008000000 */
[----:B------:R-:W-:Y:S01]  /*4970*/  IADD3 R38, P0, R38, 0x200, RZ ;  /* 0x0000020026267810 */ /* 0x000fe20007f1e0ff */
[----:B------:R-:W-:Y:S01]  /*4980*/  IMAD.MOV.U32 R0, RZ, RZ, RZ ;  /* 0x000000ffff007224 */ /* 0x000fe200078e00ff */
[----:B------:R-:W-:Y:S01]  /*4990*/  CS2R R26, SRZ ;  /* 0x00000000001a7805 */ /* 0x000fe2000001ff00 */
[----:B0-----:R-:W-:Y:S01]  /*49a0*/  ULEA UR4, UR6, UR4, 0x18 ;  /* 0x0000000406047291 */ /* 0x001fe2000f8ec03f */
[----:B------:R-:W-:-:S04]  /*49b0*/  IMAD.WIDE R34, R34, 0x4, RZ ;  /* 0x0000000422227825 */ /* 0x000fc800078e02ff */
[----:B------:R-:W-:Y:S01]  /*49c0*/  IMAD.X R39, RZ, RZ, R39, P0 ;  /* 0x000000ffff277224 */ /* 0x000fe200000e0627 */
[----:B------:R-:W-:Y:S01]  /*49d0*/  LEA R14, R15, UR4, 0x2 ;  /* 0x000000040f0e7c11 */ /* 0x000fe2000f8e10ff */
[----:B------:R-:W-:Y:S06]  /*49e0*/  @!P1 BRA `(.L_x_384) ;  /* 0x0000000400449947 */ /* 0x000fec0003800000 */
[----:B------:R-:W-:Y:S01]  /*49f0*/  PLOP3.LUT P4, PT, PT, PT, PT, 0x8, 0x0 ;  /* 0x000000000000781c */ /* 0x000fe20003f8e170 */
[----:B------:R-:W-:Y:S01]  /*4a00*/  VIADD R29, R12, 0xfffffffd ;  /* 0xfffffffd0c1d7836 */ /* 0x000fe20000000000 */
[CC--:B------:R-:W-:Y:S02]  /*4a10*/  ISETP.GE.AND P3, PT, R15.reuse, R30.reuse, PT ;  /* 0x0000001e0f00720c */ /* 0x0c0fe40003f66270 */
[----:B------:R-:W-:-:S13]  /*4a20*/  ISETP.GE.AND P0, PT, R15, R30, PT ;  /* 0x0000001e0f00720c */ /* 0x000fda0003f06270 */
.L_x_385:
[----:B------:R-:W2:Y:S01]  /*4a30*/  @!P3 LDG.E.128 R16, desc[UR8][R38.64+-0x200] ;  /* 0xfffe00082610b981 */ /* 0x000ea2000c1e1d00 */
[C---:B------:R-:W-:Y:S01]  /*4a40*/  IADD3 R36, P1, R34.reuse, R38, RZ ;  /* 0x0000002622247210 */ /* 0x040fe20007f3e0ff */
[----:B------:R-:W-:Y:S02]  /*4a50*/  UIADD3 UR5, UR5, 0x4, URZ ;  /* 0x0000000405057890 */ /* 0x000fe4000fffe03f */
[----:B------:R-:W2:Y:S01]  /*4a60*/  LDS R12, [R14] ;  /* 0x000000000e0c7984 */ /* 0x000ea20000000800 */
[----:B------:R-:W-:Y:S03]  /*4a70*/  IADD3.X R37, R35, R39, RZ, P1, !PT ;  /* 0x0000002723257210 */ /* 0x000fe60000ffe4ff */
[----:B------:R-:W3:Y:S01]  /*4a80*/  @!P3 LDG.E.128 R20, desc[UR8][R38.64+-0x100] ;  /* 0xffff00082614b981 */ /* 0x000ee2000c1e1d00 */
[----:B------:R-:W-:Y:S03]  /*4a90*/  ISETP.LE.AND P2, PT, R29, UR5, PT ;  /* 0x000000051d007c0c */ /* 0x000fe6000bf43270 */
[----:B------:R0:W4:Y:S01]  /*4aa0*/  @!P3 LDG.E.128 R24, desc[UR8][R38.64] ;  /* 0x000000082618b981 */ /* 0x000122000c1e1d00 */
[----:B------:R-:W-:Y:S02]  /*4ab0*/  PLOP3.LUT P3, PT, P0, PT, PT, 0x80, 0x0 ;  /* 0x000000000000781c */ /* 0x000fe4000076f070 */
[----:B0-----:R-:W-:Y:S04]  /*4ac0*/  IADD3 R38, P1, R34, R36, RZ ;  /* 0x0000002422267210 */ /* 0x001fe80007f3e0ff */
[C---:B------:R-:W-:Y:S01]  /*4ad0*/  IADD3.X R39, R35.reuse, R37, RZ, P1, !PT ;  /* 0x0000002523277210 */ /* 0x040fe20000ffe4ff */
[C---:B--2---:R-:W-:Y:S01]  /*4ae0*/  FFMA.FTZ R13, R12.reuse, R16, R13 ;  /* 0x000000100c0d7223 */ /* 0x044fe2000001000d */
[C---:B------:R-:W-:Y:S01]  /*4af0*/  FFMA.FTZ R10, R12.reuse, R17, R10 ;  /* 0x000000110c0a7223 */ /* 0x040fe2000001000a */
[C---:B------:R-:W-:Y:S01]  /*4b00*/  FFMA.FTZ R11, R12.reuse, R18, R11 ;  /* 0x000000120c0b7223 */ /* 0x040fe2000001000b */
[C---:B------:R-:W-:Y:S03]  /*4b10*/  FFMA.FTZ R8, R12.reuse, R19, R8 ;  /* 0x000000130c087223 */ /* 0x040fe60000010008 */
[----:B------:R-:W2:Y:S01]  /*4b20*/  @!P3 LDG.E.128 R16, desc[UR8][R36.64+-0x200] ;  /* 0xfffe00082410b981 */ /* 0x000ea2000c1e1d00 */
[C---:B---3--:R-:W-:Y:S01]  /*4b30*/  FFMA.FTZ R9, R12.reuse, R20, R9 ;  /* 0x000000140c097223 */ /* 0x048fe20000010009 */
[C---:B------:R-:W-:Y:S01]  /*4b40*/  FFMA.FTZ R6, R12.reuse, R21, R6 ;  /* 0x000000150c067223 */ /* 0x040fe20000010006 */
[C---:B------:R-:W-:Y:S01]  /*4b50*/  FFMA.FTZ R7, R12.reuse, R22, R7 ;  /* 0x000000160c077223 */ /* 0x040fe20000010007 */
[C---:B------:R-:W-:Y:S01]  /*4b60*/  FFMA.FTZ R4, R12.reuse, R23, R4 ;  /* 0x000000170c047223 */ /* 0x040fe20000010004 */
[C---:B----4-:R-:W-:Y:S01]  /*4b70*/  FFMA.FTZ R5, R12.reuse, R24, R5 ;  /* 0x000000180c057223 */ /* 0x050fe20000010005 */
[----:B------:R-:W3:Y:S01]  /*4b80*/  @!P3 LDG.E.128 R20, desc[UR8][R36.64+-0x100] ;  /* 0xffff00082414b981 */ /* 0x000ee2000c1e1d00 */
[C---:B------:R-:W-:Y:S01]  /*4b90*/  FFMA.FTZ R2, R12.reuse, R25, R2 ;  /* 0x000000190c027223 */ /* 0x040fe20000010002 */
[C---:B------:R-:W-:Y:S01]  /*4ba0*/  FFMA.FTZ R3, R12.reuse, R26, R3 ;  /* 0x0000001a0c037223 */ /* 0x040fe20000010003 */
[----:B------:R-:W-:Y:S02]  /*4bb0*/  FFMA.FTZ R0, R12, R27, R0 ;  /* 0x0000001b0c007223 */ /* 0x000fe40000010000 */
[----:B------:R-:W2:Y:S04]  /*4bc0*/  LDS R12, [R14+0x24] ;  /* 0x000024000e0c7984 */ /* 0x000ea80000000800 */
[----:B------:R0:W4:Y:S02]  /*4bd0*/  @!P3 LDG.E.128 R24, desc[UR8][R36.64] ;  /* 0x000000082418b981 */ /* 0x000124000c1e1d00 */
[----:B0-----:R-:W-:Y:S04]  /*4be0*/  IADD3 R36, P1, R34, R38, RZ ;  /* 0x0000002622247210 */ /* 0x001fe80007f3e0ff */
[C---:B------:R-:W-:Y:S01]  /*4bf0*/  IADD3.X R37, R35.reuse, R39, RZ, P1, !PT ;  /* 0x0000002723257210 */ /* 0x040fe20000ffe4ff */
[C---:B--2---:R-:W-:Y:S01]  /*4c00*/  FFMA.FTZ R13, R12.reuse, R16, R13 ;  /* 0x000000100c0d7223 */ /* 0x044fe2000001000d */
[C---:B------:R-:W-:Y:S01]  /*4c10*/  FFMA.FTZ R10, R12.reuse, R17, R10 ;  /* 0x000000110c0a7223 */ /* 0x040fe2000001000a */
[C---:B------:R-:W-:Y:S01]  /*4c20*/  FFMA.FTZ R11, R12.reuse, R18, R11 ;  /* 0x000000120c0b7223 */ /* 0x040fe2000001000b */
[C---:B------:R-:W-:Y:S02]  /*4c30*/  FFMA.FTZ R8, R12.reuse, R19, R8 ;  /* 0x000000130c087223 */ /* 0x040fe40000010008 */
[----:B------:R-:W2:Y:S01]  /*4c40*/  @!P3 LDG.E.128 R16, desc[UR8][R38.64+-0x200] ;  /* 0xfffe00082610b981 */ /* 0x000ea2000c1e1d00 */
[C---:B---3--:R-:W-:Y:S01]  /*4c50*/  FFMA.FTZ R9, R12.reuse, R20, R9 ;  /* 0x000000140c097223 */ /* 0x048fe20000010009 */
[C---:B------:R-:W-:Y:S01]  /*4c60*/  FFMA.FTZ R6, R12.reuse, R21, R6 ;  /* 0x000000150c067223 */ /* 0x040fe20000010006 */
[C---:B------:R-:W-:Y:S01]  /*4c70*/  FFMA.FTZ R7, R12.reuse, R22, R7 ;  /* 0x000000160c077223 */ /* 0x040fe20000010007 */
[C---:B------:R-:W-:Y:S02]  /*4c80*/  FFMA.FTZ R4, R12.reuse, R23, R4 ;  /* 0x000000170c047223 */ /* 0x040fe40000010004 */
[----:B------:R-:W3:Y:S01]  /*4c90*/  @!P3 LDG.E.128 R20, desc[UR8][R38.64+-0x100] ;  /* 0xffff00082614b981 */ /* 0x000ee2000c1e1d00 */
[C---:B----4-:R-:W-:Y:S01]  /*4ca0*/  FFMA.FTZ R5, R12.reuse, R24, R5 ;  /* 0x000000180c057223 */ /* 0x050fe20000010005 */
[C---:B------:R-:W-:Y:S01]  /*4cb0*/  FFMA.FTZ R2, R12.reuse, R25, R2 ;  /* 0x000000190c027223 */ /* 0x040fe20000010002 */
[C---:B------:R-:W-:Y:S01]  /*4cc0*/  FFMA.FTZ R3, R12.reuse, R26, R3 ;  /* 0x0000001a0c037223 */ /* 0x040fe20000010003 */
[----:B------:R-:W-:Y:S02]  /*4cd0*/  FFMA.FTZ R0, R12, R27, R0 ;  /* 0x0000001b0c007223 */ /* 0x000fe40000010000 */
[----:B------:R0:W4:Y:S04]  /*4ce0*/  @!P3 LDG.E.128 R24, desc[UR8][R38.64] ;  /* 0x000000082618b981 */ /* 0x000128000c1e1d00 */
[----:B------:R-:W2:Y:S01]  /*4cf0*/  LDS R12, [R14+0x48] ;  /* 0x000048000e0c7984 */ /* 0x000ea20000000800 */
[----:B0-----:R-:W-:Y:S04]  /*4d00*/  IADD3 R38, P1, R34, R36, RZ ;  /* 0x0000002422267210 */ /* 0x001fe80007f3e0ff */
[----:B------:R-:W-:Y:S01]  /*4d10*/  IADD3.X R39, R35, R37, RZ, P1, !PT ;  /* 0x0000002523277210 */ /* 0x000fe20000ffe4ff */
        /* <DEDUP_REMOVED lines=14> */
[----:B------:R-:W4:Y:S04]  /*4e00*/  @!P3 LDG.E.128 R24, desc[UR8][R36.64] ;  /* 0x000000082418b981 */ /* 0x000f28000c1e1d00 */
[----:B------:R0:W2:Y:S02]  /*4e10*/  LDS R12, [R14+0x6c] ;  /* 0x00006c000e0c7984 */ /* 0x0000a40000000800 */
[----:B0-----:R-:W-:Y:S01]  /*4e20*/  IADD3 R14, R14, 0x90, RZ ;  /* 0x000000900e0e7810 */ /* 0x001fe20007ffe0ff */
[C---:B--2---:R-:W-:Y:S01]  /*4e30*/  FFMA.FTZ R13, R12.reuse, R16, R13 ;  /* 0x000000100c0d7223 */ /* 0x044fe2000001000d */
[C---:B------:R-:W-:Y:S01]  /*4e40*/  FFMA.FTZ R10, R12.reuse, R17, R10 ;  /* 0x000000110c0a7223 */ /* 0x040fe2000001000a */
[C---:B------:R-:W-:Y:S01]  /*4e50*/  FFMA.FTZ R11, R12.reuse, R18, R11 ;  /* 0x000000120c0b7223 */ /* 0x040fe2000001000b */
[C---:B------:R-:W-:Y:S01]  /*4e60*/  FFMA.FTZ R8, R12.reuse, R19, R8 ;  /* 0x000000130c087223 */ /* 0x040fe20000010008 */
[C---:B---3--:R-:W-:Y:S01]  /*4e70*/  FFMA.FTZ R9, R12.reuse, R20, R9 ;  /* 0x000000140c097223 */ /* 0x048fe20000010009 */
[C---:B------:R-:W-:Y:S01]  /*4e80*/  FFMA.FTZ R6, R12.reuse, R21, R6 ;  /* 0x000000150c067223 */ /* 0x040fe20000010006 */
[C---:B------:R-:W-:Y:S01]  /*4e90*/  FFMA.FTZ R7, R12.reuse, R22, R7 ;  /* 0x000000160c077223 */ /* 0x040fe20000010007 */
[C---:B------:R-:W-:Y:S01]  /*4ea0*/  FFMA.FTZ R4, R12.reuse, R23, R4 ;  /* 0x000000170c047223 */ /* 0x040fe20000010004 */
[C---:B----4-:R-:W-:Y:S01]  /*4eb0*/  FFMA.FTZ R5, R12.reuse, R24, R5 ;  /* 0x000000180c057223 */ /* 0x050fe20000010005 */
[C---:B------:R-:W-:Y:S01]  /*4ec0*/  FFMA.FTZ R2, R12.reuse, R25, R2 ;  /* 0x000000190c027223 */ /* 0x040fe20000010002 */
[C---:B------:R-:W-:Y:S01]  /*4ed0*/  FFMA.FTZ R3, R12.reuse, R26, R3 ;  /* 0x0000001a0c037223 */ /* 0x040fe20000010003 */
[----:B------:R-:W-:Y:S01]  /*4ee0*/  FFMA.FTZ R0, R12, R27, R0 ;  /* 0x0000001b0c007223 */ /* 0x000fe20000010000 */
[----:B------:R-:W-:Y:S09]  /*4ef0*/  @!P2 BRA `(.L_x_385) ;  /* 0xfffffff800cca947 */ /* 0x000ff2000383ffff */
.L_x_384:
[----:B------:R-:W0:Y:S02]  /*4f00*/  LDC R12, c[0x0][0x3c4] ;  /* 0x0000f100ff0c7b82 */ /* 0x000e240000000800 */
[----:B0-----:R-:W-:-:S04]  /*4f10*/  IADD3 R29, R12, -UR5, RZ ;  /* 0x800000050c1d7c10 */ /* 0x001fc8000fffe0ff */
[----:B------:R-:W-:-:S13]  /*4f20*/  ISETP.GT.AND P0, PT, R29, 0x1, PT ;  /* 0x000000011d00780c */ /* 0x000fda0003f04270 */
[----:B------:R-:W-:Y:S05]  /*4f30*/  @!P0 BRA `(.L_x_386) ;  /* 0x0000000000a88947 */ /* 0x000fea0003800000 */
[----:B------:R-:W-:Y:S01]  /*4f40*/  ISETP.GE.AND P0, PT, R15, R30, PT ;  /* 0x0000001e0f00720c */ /* 0x000fe20003f06270 */
[----:B------:R-:W0:-:S12]  /*4f50*/  LDS R29, [R14] ;  /* 0x000000000e1d7984 */ /* 0x000e180000000800 */
[----:B------:R-:W0:Y:S04]  /*4f60*/  @!P0 LDG.E.128 R16, desc[UR8][R38.64+-0x200] ;  /* 0xfffe000826108981 */ /* 0x000e28000c1e1d00 */
[----:B------:R-:W2:Y:S04]  /*4f70*/  @!P0 LDG.E.128 R20, desc[UR8][R38.64+-0x100] ;  /* 0xffff000826148981 */ /* 0x000ea8000c1e1d00 */
[----:B------:R-:W3:Y:S01]  /*4f80*/  @!P0 LDG.E.128 R24, desc[UR8][R38.64] ;  /* 0x0000000826188981 */ /* 0x000ee2000c1e1d00 */
[----:B------:R-:W-:-:S04]  /*4f90*/  IADD3 R36, P1, R34, R38, RZ ;  /* 0x0000002622247210 */ /* 0x000fc80007f3e0ff */
[----:B------:R-:W-:Y:S01]  /*4fa0*/  IADD3.X R37, R35, R39, RZ, P1, !PT ;  /* 0x0000002723257210 */ /* 0x000fe20000ffe4ff */
[-C--:B0-----:R-:W-:Y:S01]  /*4fb0*/  FFMA.FTZ R13, R16, R29.reuse, R13 ;  /* 0x0000001d100d7223 */ /* 0x081fe2000001000d */
[-C--:B------:R-:W-:Y:S01]  /*4fc0*/  FFMA.FTZ R10, R17, R29.reuse, R10 ;  /* 0x0000001d110a7223 */ /* 0x080fe2000001000a */
[-C--:B------:R-:W-:Y:S01]  /*4fd0*/  FFMA.FTZ R11, R18, R29.reuse, R11 ;  /* 0x0000001d120b7223 */ /* 0x080fe2000001000b */
[-C--:B------:R-:W-:Y:S01]  /*4fe0*/  FFMA.FTZ R8, R19, R29.reuse, R8 ;  /* 0x0000001d13087223 */ /* 0x080fe20000010008 */
[-C--:B--2---:R-:W-:Y:S01]  /*4ff0*/  FFMA.FTZ R9, R20, R29.reuse, R9 ;  /* 0x0000001d14097223 */ /* 0x084fe20000010009 */
[-C--:B------:R-:W-:Y:S01]  /*5000*/  FFMA.FTZ R6, R21, R29.reuse, R6 ;  /* 0x0000001d15067223 */ /* 0x080fe20000010006 */
[-C--:B------:R-:W-:Y:S01]  /*5010*/  FFMA.FTZ R7, R22, R29.reuse, R7 ;  /* 0x0000001d16077223 */ /* 0x080fe20000010007 */
[-C--:B------:R-:W-:Y:S01]  /*5020*/  FFMA.FTZ R4, R23, R29.reuse, R4 ;  /* 0x0000001d17047223 */ /* 0x080fe20000010004 */
[-C--:B---3--:R-:W-:Y:S01]  /*5030*/  FFMA.FTZ R5, R24, R29.reuse, R5 ;  /* 0x0000001d18057223 */ /* 0x088fe20000010005 */
[-C--:B------:R-:W-:Y:S01]  /*5040*/  FFMA.FTZ R2, R25, R29.reuse, R2 ;  /* 0x0000001d19027223 */ /* 0x080fe20000010002 */
[-C--:B------:R-:W-:Y:S01]  /*5050*/  FFMA.FTZ R3, R26, R29.reuse, R3 ;  /* 0x0000001d1a037223 */ /* 0x080fe20000010003 */
[----:B------:R-:W-:Y:S01]  /*5060*/  FFMA.FTZ R0, R27, R29, R0 ;  /* 0x0000001d1b007223 */ /* 0x000fe20000010000 */
[----:B------:R-:W2:Y:S04]  /*5070*/  @!P0 LDG.E.128 R16, desc[UR8][R36.64+-0x200] ;  /* 0xfffe000824108981 */ /* 0x000ea8000c1e1d00 */
[----:B------:R-:W3:Y:S04]  /*5080*/  @!P0 LDG.E.128 R20, desc[UR8][R36.64+-0x100] ;  /* 0xffff000824148981 */ /* 0x000ee8000c1e1d00 */
[----:B------:R-:W4:Y:S01]  /*5090*/  @!P0 LDG.E.128 R24, desc[UR8][R36.64] ;  /* 0x0000000824188981 */ /* 0x000f22000c1e1d00 */
[----:B------:R-:W-:Y:S01]  /*50a0*/  IADD3 R38, P0, R34, R36, RZ ;  /* 0x0000002422267210 */ /* 0x000fe20007f1e0ff */
[----:B------:R-:W-:Y:S01]  /*50b0*/  UIADD3 UR5, UR5, 0x1, URZ ;  /* 0x0000000105057890 */ /* 0x000fe2000fffe03f */
[----:B------:R-:W-:Y:S01]  /*50c0*/  IADD3 R31, R14, 0x24, RZ ;  /* 0x000000240e1f7810 */ /* 0x000fe20007ffe0ff */
[----:B------:R0:W2:Y:S01]  /*50d0*/  LDS R29, [R14+0x24] ;  /* 0x000024000e1d7984 */ /* 0x0000a20000000800 */
[----:B------:R-:W-:Y:S01]  /*50e0*/  IADD3.X R39, R35, R37, RZ, P0, !PT ;  /* 0x0000002523277210 */ /* 0x000fe200007fe4ff */
[----:B------:R-:W-:Y:S01]  /*50f0*/  UIADD3 UR5, UR5, 0x1, URZ ;  /* 0x0000000105057890 */ /* 0x000fe2000fffe03f */
[----:B------:R-:W-:-:S02]  /*5100*/  PLOP3.LUT P4, PT, PT, PT, PT, 0x8, 0x0 ;  /* 0x000000000000781c */ /* 0x000fc40003f8e170 */
[----:B0-----:R-:W-:Y:S01]  /*5110*/  IADD3 R14, R31, 0x24, RZ ;  /* 0x000000241f0e7810 */ /* 0x001fe20007ffe0ff */
[-C--:B--2---:R-:W-:Y:S01]  /*5120*/  FFMA.FTZ R13, R16, R29.reuse, R13 ;  /* 0x0000001d100d7223 */ /* 0x084fe2000001000d */
[-C--:B------:R-:W-:Y:S01]  /*5130*/  FFMA.FTZ R10, R17, R29.reuse, R10 ;  /* 0x0000001d110a7223 */ /* 0x080fe2000001000a */
[-C--:B------:R-:W-:Y:S01]  /*5140*/  FFMA.FTZ R11, R18, R29.reuse, R11 ;  /* 0x0000001d120b7223 */ /* 0x080fe2000001000b */
[-C--:B------:R-:W-:Y:S01]  /*5150*/  FFMA.FTZ R8, R19, R29.reuse, R8 ;  /* 0x0000001d13087223 */ /* 0x080fe20000010008 */
[-C--:B---3--:R-:W-:Y:S01]  /*5160*/  FFMA.FTZ R9, R20, R29.reuse, R9 ;  /* 0x0000001d14097223 */ /* 0x088fe20000010009 */
[-C--:B------:R-:W-:Y:S01]  /*5170*/  FFMA.FTZ R6, R21, R29.reuse, R6 ;  /* 0x0000001d15067223 */ /* 0x080fe20000010006 */
[-C--:B------:R-:W-:Y:S01]  /*5180*/  FFMA.FTZ R7, R22, R29.reuse, R7 ;  /* 0x0000001d16077223 */ /* 0x080fe20000010007 */
[-C--:B------:R-:W-:Y:S01]  /*5190*/  FFMA.FTZ R4, R23, R29.reuse, R4 ;  /* 0x0000001d17047223 */ /* 0x080fe20000010004 */
[-C--:B----4-:R-:W-:Y:S01]  /*51a0*/  FFMA.FTZ R5, R24, R29.reuse, R5 ;  /* 0x0000001d18057223 */ /* 0x090fe20000010005 */
[-C--:B------:R-:W-:Y:S01]  /*51b0*/  FFMA.FTZ R2, R25, R29.reuse, R2 ;  /* 0x0000001d19027223 */ /* 0x080fe20000010002 */
[-C--:B------:R-:W-:Y:S01]  /*51c0*/  FFMA.FTZ R3, R26, R29.reuse, R3 ;  /* 0x0000001d1a037223 */ /* 0x080fe20000010003 */
[----:B------:R-:W-:-:S07]  /*51d0*/  FFMA.FTZ R0, R27, R29, R0 ;  /* 0x0000001d1b007223 */ /* 0x000fce0000010000 */
.L_x_386:
[----:B------:R-:W-:-:S13]  /*51e0*/  ISETP.GT.OR P4, PT, R12, UR5, P4 ;  /* 0x000000050c007c0c */ /* 0x000fda000a784670 */
[----:B------:R-:W-:Y:S05]  /*51f0*/  @!P4 BRA `(.L_x_383) ;  /* 0x000000000050c947 */ /* 0x000fea0003800000 */
[----:B------:R-:W0:Y:S01]  /*5200*/  LDS R14, [R14] ;  /* 0x000000000e0e7984 */ /* 0x000e220000000800 */
[----:B------:R-:W-:Y:S01]  /*5210*/  ISETP.GE.AND P0, PT, R15, R30, PT ;  /* 0x0000001e0f00720c */ /* 0x000fe20003f06270 */
[----:B------:R-:W-:-:S12]  /*5220*/  BSSY B0, `(.L_x_387) ;  /* 0x0000005000007945 */ /* 0x000fd80003800000 */
[----:B------:R-:W-:Y:S05]  /*5230*/  @P0 BRA `(.L_x_388) ;  /* 0x00000000000c0947 */ /* 0x000fea0003800000 */
[----:B------:R1:W5:Y:S04]  /*5240*/  LDG.E.128 R16, desc[UR8][R38.64+-0x200] ;  /* 0xfffe000826107981 */ /* 0x000368000c1e1d00 */
[----:B------:R1:W5:Y:S04]  /*5250*/  LDG.E.128 R20, desc[UR8][R38.64+-0x100] ;  /* 0xffff000826147981 */ /* 0x000368000c1e1d00 */
[----:B------:R1:W5:Y:S02]  /*5260*/  LDG.E.128 R24, desc[UR8][R38.64] ;  /* 0x0000000826187981 */ /* 0x000364000c1e1d00 */
.L_x_388:
[----:B------:R-:W-:Y:S05]  /*5270*/  BSYNC B0 ;  /* 0x0000000000007941 */ /* 0x000fea0003800000 */
.L_x_387:
[C---:B0----5:R-:W-:Y:S01]  /*5280*/  FFMA.FTZ R13, R14.reuse, R16, R13 ;  /* 0x000000100e0d7223 */ /* 0x061fe2000001000d */
        /* <DEDUP_REMOVED lines=11> */
.L_x_383:
[----:B------:R-:W-:-:S04]  /*5340*/  IADD3 R15, R15, UR7, RZ ;  /* 0x000000070f0f7c10 */ /* 0x000fc8000fffe0ff */
[----:B------:R-:W-:-:S13]  /*5350*/  ISETP.GE.AND P0, PT, R15, R28, PT ;  /* 0x0000001c0f00720c */ /* 0x000fda0003f06270 */
[----:B------:R-:W-:Y:S05]  /*5360*/  @P0 EXIT ;  /* 0x000000000000094d */ /* 0x000fea0003800000 */
[----:B------:R-:W0:Y:S01]  /*5370*/  LDC R17, c[0x0][0x2c4] ;  /* 0x0000b100ff117b82 */ /* 0x000e220000000800 */
[----:B------:R-:W-:Y:S01]  /*5380*/  ULDC UR4, c[0x0][0x270] ;  /* 0x00009c0000047ab9 */ /* 0x000fe20000000800 */
[----:B------:R-:W-:Y:S02]  /*5390*/  IABS R21, R15 ;  /* 0x0000000f00157213 */ /* 0x000fe40000000000 */
[----:B------:R-:W-:Y:S02]  /*53a0*/  F2FP.BF16.F32.PACK_AB R10, R10, R13 ;  /* 0x0000000d0a0a723e */ /* 0x000fe400000010ff */
[----:B------:R-:W-:Y:S02]  /*53b0*/  F2FP.BF16.F32.PACK_AB R11, R8, R11 ;  /* 0x0000000b080b723e */ /* 0x000fe400000010ff */
[----:B------:R-:W-:Y:S02]  /*53c0*/  F2FP.BF16.F32.PACK_AB R6, R6, R9 ;  /* 0x000000090606723e */ /* 0x000fe400000010ff */
[----:B------:R-:W-:-:S02]  /*53d0*/  F2FP.BF16.F32.PACK_AB R7, R4, R7 ;  /* 0x000000070407723e */ /* 0x000fc400000010ff */
[----:B------:R-:W-:Y:S02]  /*53e0*/  F2FP.BF16.F32.PACK_AB R2, R2, R5 ;  /* 0x000000050202723e */ /* 0x000fe400000010ff */
[----:B------:R-:W-:Y:S01]  /*53f0*/  F2FP.BF16.F32.PACK_AB R3, R0, R3 ;  /* 0x000000030003723e */ /* 0x000fe200000010ff */
[----:B0-----:R-:W-:Y:S01]  /*5400*/  IMAD R18, R17, UR4, RZ ;  /* 0x0000000411127c24 */ /* 0x001fe2000f8e02ff */
[----:B------:R-:W-:-:S04]  /*5410*/  ULDC.64 UR4, c[0x0][0x290] ;  /* 0x0000a40000047ab9 */ /* 0x000fc80000000a00 */
[-C--:B------:R-:W-:Y:S02]  /*5420*/  IABS R20, R18.reuse ;  /* 0x0000001200147213 */ /* 0x080fe40000000000 */
[----:B------:R-:W-:Y:S02]  /*5430*/  IABS R14, R18 ;  /* 0x00000012000e7213 */ /* 0x000fe40000000000 */
[----:B------:R-:W0:Y:S03]  /*5440*/  I2F.RP R16, R20 ;  /* 0x0000001400107306 */ /* 0x000e260000209400 */
[----:B------:R-:W-:-:S05]  /*5450*/  IMAD.MOV R14, RZ, RZ, -R14 ;  /* 0x000000ffff0e7224 */ /* 0x000fca00078e0a0e */
        /* <DEDUP_REMOVED lines=15> */
[----:B------:R-:W-:Y:S01]  /*5550*/  @!P1 IMAD.IADD R21, R21, 0x1, -R20 ;  /* 0x0000000115159824 */ /* 0x000fe200078e0a14 */
[----:B------:R-:W-:-:S02]  /*5560*/  @!P1 IADD3 R19, R19, 0x1, RZ ;  /* 0x0000000113139810 */ /* 0x000fc40007ffe0ff */
[----:B------:R-:W-:Y:S02]  /*5570*/  ISETP.NE.AND P1, PT, R18, RZ, PT ;  /* 0x000000ff1200720c */ /* 0x000fe40003f25270 */
[----:B------:R-:W-:Y:S01]  /*5580*/  ISETP.GE.U32.AND P2, PT, R21, R20, PT ;  /* 0x000000141500720c */ /* 0x000fe20003f46070 */
[----:B0-----:R-:W-:-:S04]  /*5590*/  VIADD R22, R12, 0xffffffe ;  /* 0x0ffffffe0c167836 */ /* 0x001fc80000000000 */
[----:B------:R-:W0:Y:S08]  /*55a0*/  F2I.FTZ.U32.TRUNC.NTZ R23, R22 ;  /* 0x0000001600177305 */ /* 0x000e30000021f000 */
[----:B------:R-:W-:-:S04]  /*55b0*/  @P2 VIADD R19, R19, 0x1 ;  /* 0x0000000113132836 */ /* 0x000fc80000000000 */
[----:B------:R-:W-:Y:S01]  /*55c0*/  @!P0 IMAD.MOV R19, RZ, RZ, -R19 ;  /* 0x000000ffff138224 */ /* 0x000fe200078e0a13 */
[----:B------:R-:W-:-:S05]  /*55d0*/  @!P1 LOP3.LUT R19, RZ, R18, RZ, 0x33, !PT ;  /* 0x00000012ff139212 */ /* 0x000fca00078e33ff */
[----:B------:R-:W-:Y:S02]  /*55e0*/  IMAD R18, R19, R18, RZ ;  /* 0x0000001213127224 */ /* 0x000fe400078e02ff */
[----:B0-----:R-:W-:Y:S02]  /*55f0*/  IMAD.MOV R21, RZ, RZ, -R23 ;  /* 0x000000ffff157224 */ /* 0x001fe400078e0a17 */
[----:B------:R-:W-:Y:S01]  /*5600*/  IMAD.MOV.U32 R22, RZ, RZ, RZ ;  /* 0x000000ffff167224 */ /* 0x000fe200078e00ff */
[----:B------:R-:W-:Y:S01]  /*5610*/  IADD3 R20, R15, -R18, RZ ;  /* 0x800000120f147210 */ /* 0x000fe20007ffe0ff */
[----:B------:R-:W-:-:S03]  /*5620*/  IMAD R14, R21, R16, RZ ;  /* 0x00000010150e7224 */ /* 0x000fc600078e02ff */
[----:B------:R-:W-:Y:S01]  /*5630*/  IABS R12, R20 ;  /* 0x00000014000c7213 */ /* 0x000fe20000000000 */
[----:B------:R-:W-:Y:S01]  /*5640*/  IMAD.HI.U32 R14, R23, R14, R22 ;  /* 0x0000000e170e7227 */ /* 0x000fe200078e0016 */
[----:B------:R-:W-:Y:S02]  /*5650*/  LOP3.LUT R20, R20, R17, RZ, 0x3c, !PT ;  /* 0x0000001114147212 */ /* 0x000fe400078e3cff */
[----:B------:R-:W-:Y:S02]  /*5660*/  IADD3 R22, R32, 0x40, RZ ;  /* 0x0000004020167810 */ /* 0x000fe40007ffe0ff */
[----:B------:R-:W-:Y:S01]  /*5670*/  ISETP.GE.AND P1, PT, R20, RZ, PT ;  /* 0x000000ff1400720c */ /* 0x000fe20003f26270 */
[----:B------:R-:W-:-:S04]  /*5680*/  IMAD.HI.U32 R14, R14, R12, RZ ;  /* 0x0000000c0e0e7227 */ /* 0x000fc800078e00ff */
[----:B------:R-:W-:-:S04]  /*5690*/  IMAD.MOV R21, RZ, RZ, -R14 ;  /* 0x000000ffff157224 */ /* 0x000fc800078e0a0e */
[----:B------:R-:W-:Y:S01]  /*56a0*/  IMAD R21, R16, R21, R12 ;  /* 0x0000001510157224 */ /* 0x000fe200078e020c */
[----:B------:R-:W-:-:S04]  /*56b0*/  SHF.R.S32.HI R12, RZ, 0x1f, R19 ;  /* 0x0000001fff0c7819 */ /* 0x000fc80000011413 */
[----:B------:R-:W-:Y:S01]  /*56c0*/  ISETP.GT.U32.AND P0, PT, R16, R21, PT ;  /* 0x000000151000720c */ /* 0x000fe20003f04070 */
[----:B------:R-:W-:-:S04]  /*56d0*/  IMAD R12, R12, UR4, RZ ;  /* 0x000000040c0c7c24 */ /* 0x000fc8000f8e02ff */
[----:B------:R-:W-:-:S08]  /*56e0*/  IMAD R12, R19, UR5, R12 ;  /* 0x00000005130c7c24 */ /* 0x000fd0000f8e020c */
[----:B------:R-:W-:Y:S02]  /*56f0*/  @!P0 IMAD.IADD R21, R21, 0x1, -R16 ;  /* 0x0000000115158824 */ /* 0x000fe400078e0a10 */
[----:B------:R-:W-:Y:S01]  /*5700*/  @!P0 VIADD R14, R14, 0x1 ;  /* 0x000000010e0e8836 */ /* 0x000fe20000000000 */
[----:B------:R-:W-:Y:S02]  /*5710*/  ISETP.NE.AND P0, PT, R17, RZ, PT ;  /* 0x000000ff1100720c */ /* 0x000fe40003f05270 */
[----:B------:R-:W-:Y:S01]  /*5720*/  ISETP.GE.U32.AND P2, PT, R21, R16, PT ;  /* 0x000000101500720c */ /* 0x000fe20003f46070 */
[----:B------:R-:W-:Y:S01]  /*5730*/  IMAD.WIDE.U32 R20, R19, UR4, RZ ;  /* 0x0000000413147c25 */ /* 0x000fe2000f8e00ff */
[----:B------:R-:W-:-:S03]  /*5740*/  ULDC.64 UR4, c[0x0][0x2a0] ;  /* 0x0000a80000047ab9 */ /* 0x000fc60000000a00 */
[----:B------:R-:W-:-:S08]  /*5750*/  IMAD.IADD R21, R21, 0x1, R12 ;  /* 0x0000000115157824 */ /* 0x000fd000078e020c */
[----:B------:R-:W-:-:S05]  /*5760*/  @P2 IADD3 R14, R14, 0x1, RZ ;  /* 0x000000010e0e2810 */ /* 0x000fca0007ffe0ff */
[----:B------:R-:W-:Y:S01]  /*5770*/  @!P1 IMAD.MOV R14, RZ, RZ, -R14 ;  /* 0x000000ffff0e9224 */ /* 0x000fe200078e0a0e */
[----:B------:R-:W-:-:S04]  /*5780*/  @!P0 LOP3.LUT R14, RZ, R17, RZ, 0x33, !PT ;  /* 0x00000011ff0e8212 */ /* 0x000fc800078e33ff */
[----:B------:R-:W-:Y:S01]  /*5790*/  SHF.R.S32.HI R16, RZ, 0x1f, R14 ;  /* 0x0000001fff107819 */ /* 0x000fe2000001140e */
[C---:B------:R-:W-:Y:S02]  /*57a0*/  IMAD R18, R14.reuse, R17, R18 ;  /* 0x000000110e127224 */ /* 0x040fe400078e0212 */
[----:B------:R-:W-:-:S04]  /*57b0*/  IMAD.WIDE.U32 R20, R14, UR4, R20 ;  /* 0x000000040e147c25 */ /* 0x000fc8000f8e0014 */
[----:B------:R-:W-:Y:S02]  /*57c0*/  IMAD.IADD R18, R15, 0x1, -R18 ;  /* 0x000000010f127824 */ /* 0x000fe400078e0a12 */
[----:B------:R-:W-:-:S03]  /*57d0*/  IMAD R17, R16, UR4, RZ ;  /* 0x0000000410117c24 */ /* 0x000fc6000f8e02ff */
[----:B------:R-:W-:Y:S01]  /*57e0*/  SHF.R.S32.HI R15, RZ, 0x1f, R18 ;  /* 0x0000001fff0f7819 */ /* 0x000fe20000011412 */
[----:B------:R-:W-:Y:S01]  /*57f0*/  IMAD R17, R14, UR5, R17 ;  /* 0x000000050e117c24 */ /* 0x000fe2000f8e0211 */
[----:B------:R-:W-:Y:S01]  /*5800*/  ULDC.64 UR4, c[0x0][0x298] ;  /* 0x0000a60000047ab9 */ /* 0x000fe20000000a00 */
[----:B------:R-:W-:Y:S02]  /*5810*/  VIADD R14, R32, 0x80 ;  /* 0x00000080200e7836 */ /* 0x000fe40000000000 */
[----:B------:R-:W-:Y:S02]  /*5820*/  IMAD.IADD R21, R21, 0x1, R17 ;  /* 0x0000000115157824 */ /* 0x000fe400078e0211 */
[----:B------:R-:W-:Y:S02]  /*5830*/  IMAD R15, R15, UR4, RZ ;  /* 0x000000040f0f7c24 */ /* 0x000fe4000f8e02ff */
[----:B------:R-:W-:-:S04]  /*5840*/  IMAD.WIDE.U32 R20, R18, UR4, R20 ;  /* 0x0000000412147c25 */ /* 0x000fc8000f8e0014 */
[----:B------:R-:W-:Y:S01]  /*5850*/  IMAD R15, R18, UR5, R15 ;  /* 0x00000005120f7c24 */ /* 0x000fe2000f8e020f */
[-C--:B------:R-:W-:Y:S01]  /*5860*/  IADD3 R12, P2, R32, R20.reuse, RZ ;  /* 0x00000014200c7210 */ /* 0x080fe20007f5e0ff */
[----:B------:R-:W-:Y:S02]  /*5870*/  ULDC.64 UR4, c[0x0][0x280] ;  /* 0x0000a00000047ab9 */ /* 0x000fe40000000a00 */
[----:B------:R-:W-:Y:S01]  /*5880*/  IMAD.IADD R21, R21, 0x1, R15 ;  /* 0x0000000115157824 */ /* 0x000fe200078e020f */
[-C--:B------:R-:W-:Y:S02]  /*5890*/  IADD3 R15, P1, R22, R20.reuse, RZ ;  /* 0x00000014160f7210 */ /* 0x080fe40007f3e0ff */
[----:B------:R-:W-:Y:S02]  /*58a0*/  IADD3 R20, P0, R14, R20, RZ ;  /* 0x000000140e147210 */ /* 0x000fe40007f1e0ff */
[-C--:B------:R-:W-:Y:S02]  /*58b0*/  LEA.HI.X.SX32 R17, R32, R21.reuse, 0x1, P2 ;  /* 0x0000001520117211 */ /* 0x080fe400010f0eff */
[----:B------:R-:W-:-:S02]  /*58c0*/  LEA.HI.X.SX32 R22, R22, R21, 0x1, P1 ;  /* 0x0000001516167211 */ /* 0x000fc400008f0eff */
[----:B------:R-:W-:Y:S02]  /*58d0*/  LEA R18, P2, R12, UR4, 0x1 ;  /* 0x000000040c127c11 */ /* 0x000fe4000f8408ff */
[----:B------:R-:W-:Y:S02]  /*58e0*/  LEA.HI.X.SX32 R21, R14, R21, 0x1, P0 ;  /* 0x000000150e157211 */ /* 0x000fe400000f0eff */
[C---:B------:R-:W-:Y:S02]  /*58f0*/  LEA R16, P1, R15.reuse, UR4, 0x1 ;  /* 0x000000040f107c11 */ /* 0x040fe4000f8208ff */
[----:B------:R-:W-:Y:S02]  /*5900*/  LEA R14, P0, R20, UR4, 0x1 ;  /* 0x00000004140e7c11 */ /* 0x000fe4000f8008ff */
[----:B------:R-:W-:Y:S02]  /*5910*/  LEA.HI.X R19, R12, UR5, R17, 0x1, P2 ;  /* 0x000000050c137c11 */ /* 0x000fe400090f0c11 */
[----:B------:R-:W-:-:S02]  /*5920*/  LEA.HI.X R17, R15, UR5, R22, 0x1, P1 ;  /* 0x000000050f117c11 */ /* 0x000fc400088f0c16 */
[----:B------:R-:W-:Y:S01]  /*5930*/  LEA.HI.X R15, R20, UR5, R21, 0x1, P0 ;  /* 0x00000005140f7c11 */ /* 0x000fe200080f0c15 */
[----:B------:R-:W-:Y:S04]  /*5940*/  STG.E.64 desc[UR8][R18.64], R10 ;  /* 0x0000000a12007986 */ /* 0x000fe8000c101b08 */
[----:B------:R-:W-:Y:S04]  /*5950*/  STG.E.64 desc[UR8][R16.64], R6 ;  /* 0x0000000610007986 */ /* 0x000fe8000c101b08 */
[----:B------:R-:W-:Y:S01]  /*5960*/  STG.E.64 desc[UR8][R14.64], R2 ;  /* 0x000000020e007986 */ /* 0x000fe2000c101b08 */
[----:B------:R-:W-:Y:S05]  /*5970*/  EXIT ;  /* 0x000000000000794d */ /* 0x000fea0003800000 */
        .weak           $__internal_7_$__cuda_sm20_div_s64
        .type           $__internal_7_$__cuda_sm20_div_s64,@function
        .size           $__internal_7_$__cuda_sm20_div_s64,(.L_x_4447 - $__internal_7_$__cuda_sm20_div_s64)
$__internal_7_$__cuda_sm20_div_s64:
        /* <DEDUP_REMOVED lines=83> */
[----:B------:R-:W-:Y:S05]  /*5eb0*/  RET.REL.NODEC R20 `(_ZN5flash32flash_fwd_splitkv_combine_kernelI23Flash_fwd_kernel_traitsILi192ELi64ELi64ELi4ELb0ELb0EN7cutlass10bfloat16_tE19Flash_kernel_traitsILi192ELi64ELi64ELi4ES3_EELi8ELi7ELb1EEEvNS_16Flash_fwd_paramsE) ;  /* 0xffffffa014507950 */ /* 0x000fea0003c3ffff */
.L_x_389:
        /* <DEDUP_REMOVED lines=12> */
.L_x_4447:


//--------------------- .text._ZN5flash32flash_fwd_splitkv_combine_kernelI23Flash_fwd_kernel_traitsILi192ELi64ELi64ELi4ELb0ELb0EN7cutlass10bfloat16_tE19Flash_kernel_traitsILi192ELi64ELi64ELi4ES3_EELi8ELi6ELb1EEEvNS_16Flash_fwd_paramsE --------------------------
	.section	.text._ZN5flash32flash_fwd_splitkv_combine_kernelI23Flash_fwd_kernel_traitsILi192ELi64ELi64ELi4ELb0ELb0EN7cutlass10bfloat16_tE19Flash_kernel_traitsILi192ELi64ELi64ELi4ES3_EELi8ELi6ELb1EEEvNS_16Flash_fwd_paramsE,"ax",@progbits
	.align	128
        .global         _ZN5flash32flash_fwd_splitkv_combine_kernelI23Flash_fwd_kernel_traitsILi192ELi64ELi64ELi4ELb0ELb0EN7cutlass10bfloat16_tE19Flash_kernel_traitsILi192ELi64ELi64ELi4ES3_EELi8ELi6ELb1EEEvNS_16Flash_fwd_paramsE
        .type           _ZN5flash32flash_fwd_splitkv_combine_kernelI23Flash_fwd_kernel_traitsILi192ELi64ELi64ELi4ELb0ELb0EN7cutlass10bfloat16_tE19Flash_kernel_traitsILi192ELi64ELi64ELi4ES3_EELi8ELi6ELb1EEEvNS_16Flash_fwd_paramsE,@function
        .size           _ZN5flash32flash_fwd_splitkv_combine_kernelI23Flash_fwd_kernel_traitsILi192ELi64ELi64ELi4ELb0ELb0EN7cutlass10bfloat16_tE19Flash_kernel_traitsILi192ELi64ELi64ELi4ES3_EELi8ELi6ELb1EEEvNS_16Flash_fwd_paramsE,(.L_x_4448 - _ZN5flash32flash_fwd_splitkv_combine_kernelI23Flash_fwd_kernel_traitsILi192ELi64ELi64ELi4ELb0ELb0EN7cutlass10bfloat16_tE19Flash_kernel_traitsILi192ELi64ELi64ELi4ES3_EELi8ELi6ELb1EEEvNS_16Flash_fwd_paramsE)
        .other          _ZN5flash32flash_fwd_splitkv_combine_kernelI23Flash_fwd_kernel_traitsILi192ELi64ELi64ELi4ELb0ELb0EN7cutlass10bfloat16_tE19Flash_kernel_traitsILi192ELi64ELi64ELi4ES3_EELi8ELi6ELb1EEEvNS_16Flash_fwd_paramsE,@"STO_CUDA_ENTRY STV_DEFAULT"
_ZN5flash32flash_fwd_splitkv_combine_kernelI23Flash_fwd_kernel_traitsILi192ELi64ELi64ELi4ELb0ELb0EN7cutlass10bfloat16_tE19Flash_kernel_traitsILi192ELi64ELi64ELi4ES3_EELi8ELi6ELb1EEEvNS_16Flash_fwd_paramsE:
.text._ZN5flash32flash_fwd_splitkv_combine_kernelI23Flash_fwd_kernel_traitsILi192ELi64ELi64ELi4ELb0ELb0EN7cutlass10bfloat16_tE19Flash_kernel_traitsILi192ELi64ELi64ELi4ES3_EELi8ELi6ELb1EEEvNS_16Flash_fwd_paramsE:
        /* <DEDUP_REMOVED lines=23> */
[----:B------:R-:W-:Y:S05]  /*0170*/  CALL.REL.NOINC `($__internal_8_$__cuda_sm20_div_s64) ;  /* 0x0000005000407944 */ /* 0x000fea0003c00000 */
[----:B------:R-:W-:Y:S05]  /*0180*/  BRA `(.L_x_391) ;  /* 0x00000000004c7947 */ /* 0x000fea0003800000 */
.L_x_390:
        /* <DEDUP_REMOVED lines=19> */
.L_x_391:
        /* <DEDUP_REMOVED lines=12> */
[----:B------:R-:W-:Y:S05]  /*0380*/  CALL.REL.NOINC `($__internal_8_$__cuda_sm20_div_s64) ;  /* 0x0000004c00bc7944 */ /* 0x000fea0003c00000 */
[----:B------:R-:W-:Y:S02]  /*0390*/  MOV R6, R20 ;  /* 0x0000001400067202 */ /* 0x000fe40000000f00 */
[----:B------:R-:W-:Y:S01]  /*03a0*/  MOV R7, R21 ;  /* 0x0000001500077202 */ /* 0x000fe20000000f00 */
[----:B------:R-:W-:Y:S05]  /*03b0*/  BRA `(.L_x_394) ;  /* 0x00000000004c7947 */ /* 0x000fea0003800000 */
.L_x_393:
        /* <DEDUP_REMOVED lines=19> */
.L_x_394:
[----:B------:R-:W-:Y:S05]  /*04f0*/  BSYNC B0 ;  /* 0x0000000000007941 */ /* 0x000fea0003800000 */
.L_x_392:
        /* <DEDUP_REMOVED lines=54> */
[----:B------:R-:W-:Y:S02]  /*0860*/  MOV R30, R20 ;  /* 0x00000014001e7202 */ /* 0x000fe40000000f00 */
[----:B------:R-:W-:Y:S01]  /*0870*/  MOV R31, R21 ;  /* 0x00000015001f7202 */ /* 0x000fe20000000f00 */
[----:B------:R-:W-:Y:S05]  /*0880*/  BRA `(.L_x_397) ;  /* 0x00000000004c7947 */ /* 0x000fea0003800000 */
.L_x_396:
        /* <DEDUP_REMOVED lines=19> */
.L_x_397:
[----:B------:R-:W-:Y:S05]  /*09c0*/  BSYNC B0 ;  /* 0x0000000000007941 */ /* 0x000fea0003800000 */
.L_x_395:
        /* <DEDUP_REMOVED lines=105> */
.L_x_399:
        /* <DEDUP_REMOVED lines=20> */
.L_x_400:
[----:B------:R-:W-:Y:S05]  /*11a0*/  BSYNC B0 ;  /* 0x0000000000007941 */ /* 0x000fea0003800000 */
.L_x_398:
        /* <DEDUP_REMOVED lines=115> */
[----:B------:R-:W-:Y:S05]  /*18e0*/  CALL.REL.NOINC `($__internal_8_$__cuda_sm20_div_s64) ;  /* 0x0000003800647944 */ /* 0x000fea0003c00000 */
[----:B------:R-:W-:Y:S02]  /*18f0*/  MOV R40, R20 ;  /* 0x0000001400287202 */ /* 0x000fe40000000f00 */
[----:B------:R-:W-:Y:S01]  /*1900*/  MOV R41, R21 ;  /* 0x0000001500297202 */ /* 0x000fe20000000f00 */
[----:B------:R-:W-:Y:S05]  /*1910*/  BRA `(.L_x_403) ;  /* 0x00000000004c7947 */ /* 0x000fea0003800000 */
.L_x_402:
        /* <DEDUP_REMOVED lines=19> */
.L_x_403:
[----:B------:R-:W-:Y:S05]  /*1a50*/  BSYNC B0 ;  /* 0x0000000000007941 */ /* 0x000fea0003800000 */
.L_x_401:
        /* <DEDUP_REMOVED lines=165> */
[----:B------:R-:W-:Y:S05]  /*24b0*/  CALL.REL.NOINC `($__internal_8_$__cuda_sm20_div_s64) ;  /* 0x0000002c00707944 */ /* 0x000fea0003c00000 */
        /* <DEDUP_REMOVED lines=10> */
.L_x_408:
        /* <DEDUP_REMOVED lines=22> */
.L_x_409:
[----:B------:R-:W-:Y:S05]  /*26c0*/  BSYNC B0 ;  /* 0x0000000000007941 */ /* 0x000fea0003800000 */
.L_x_407:
[----:B------:R-:W-:Y:S01]  /*26d0*/  LOP3.LUT R19, R17, R0, RZ, 0xfc, !PT ;  /* 0x0000000011137212 */ /* 0x000fe200078efcff */
[----:B------:R-:W-:Y:S03]  /*26e0*/  BSSY B0, `(.L_x_410) ;  /* 0x0000028000007945 */ /* 0x000fe60003800000 */
[----:B------:R-:W-:-:S13]  /*26f0*/  ISETP.NE.U32.AND P0, PT, R19, RZ, PT ;  /* 0x000000ff1300720c */ /* 0x000fda0003f05070 */
[----:B------:R-:W-:Y:S05]  /*2700*/  @!P0 BRA `(.L_x_411) ;  /* 0x00000000003c8947 */ /* 0x000fea0003800000 */
[----:B------:R-:W-:Y:S01]  /*2710*/  IMAD.MOV.U32 R26, RZ, RZ, R25 ;  /* 0x000000ffff1a7224 */ /* 0x000fe200078e0019 */
[----:B------:R-:W-:Y:S02]  /*2720*/  MOV R23, R0 ;  /* 0x0000000000177202 */ /* 0x000fe40000000f00 */
[----:B------:R-:W-:Y:S02]  /*2730*/  MOV R24, 0x2750 ;  /* 0x0000275000187802 */ /* 0x000fe40000000f00 */
[----:B------:R-:W-:Y:S05]  /*2740*/  CALL.REL.NOINC `($__internal_8_$__cuda_sm20_div_s64) ;  /* 0x0000002800cc7944 */ /* 0x000fea0003c00000 */
        /* <DEDUP_REMOVED lines=11> */
.L_x_411:
        /* <DEDUP_REMOVED lines=22> */
.L_x_412:
[----:B------:R-:W-:Y:S05]  /*2960*/  BSYNC B0 ;  /* 0x0000000000007941 */ /* 0x000fea0003800000 */
.L_x_410:
        /* <DEDUP_REMOVED lines=11> */
[----:B------:R-:W-:Y:S05]  /*2a20*/  CALL.REL.NOINC `($__internal_8_$__cuda_sm20_div_s64) ;  /* 0x0000002800147944 */ /* 0x000fea0003c00000 */
[----:B------:R-:W-:-:S04]  /*2a30*/  IADD3 R17, P0, RZ, -R20, RZ ;  /* 0x80000014ff117210 */ /* 0x000fc80007f1e0ff */
[----:B------:R-:W-:Y:S01]  /*2a40*/  IADD3.X R18, RZ, ~R21, RZ, P0, !PT ;  /* 0x80000015ff127210 */ /* 0x000fe200007fe4ff */
[----:B------:R-:W-:-:S04]  /*2a50*/  IMAD.WIDE.U32 R42, R5, R17, R42 ;  /* 0x00000011052a7225 */ /* 0x000fc800078e002a */
[----:B------:R-:W-:-:S04]  /*2a60*/  IMAD R18, R18, R5, RZ ;  /* 0x0000000512127224 */ /* 0x000fc800078e02ff */
[----:B------:R-:W-:-:S05]  /*2a70*/  IMAD R4, R4, R17, R18 ;  /* 0x0000001104047224 */ /* 0x000fca00078e0212 */
[----:B------:R-:W-:Y:S01]  /*2a80*/  IADD3 R4, R43, R4, RZ ;  /* 0x000000042b047210 */ /* 0x000fe20007ffe0ff */
[----:B------:R-:W-:Y:S05]  /*2a90*/  BRA `(.L_x_415) ;  /* 0x0000000000587947 */ /* 0x000fea0003800000 */
.L_x_414:
        /* <DEDUP_REMOVED lines=22> */
.L_x_415:
[----:B------:R-:W-:Y:S05]  /*2c00*/  BSYNC B0 ;  /* 0x0000000000007941 */ /* 0x000fea0003800000 */
.L_x_413:
        /* <DEDUP_REMOVED lines=38> */
[----:B------:R-:W-:Y:S05]  /*2e70*/  CALL.REL.NOINC `($__internal_8_$__cuda_sm20_div_s64) ;  /* 0x0000002400007944 */ /* 0x000fea0003c00000 */
        /* <DEDUP_REMOVED lines=12> */
.L_x_417:
        /* <DEDUP_REMOVED lines=23> */
.L_x_418:
[----:B------:R-:W-:Y:S05]  /*30b0*/  BSYNC B0 ;  /* 0x0000000000007941 */ /* 0x000fea0003800000 */
.L_x_416:
        /* <DEDUP_REMOVED lines=19> */
.L_x_420:
        /* <DEDUP_REMOVED lines=22> */
.L_x_421:
[----:B------:R-:W-:Y:S05]  /*3350*/  BSYNC B0 ;  /* 0x0000000000007941 */ /* 0x000fea0003800000 */
.L_x_419:
        /* <DEDUP_REMOVED lines=19> */
.L_x_423:
        /* <DEDUP_REMOVED lines=23> */
.L_x_424:
[----:B------:R-:W-:Y:S05]  /*3600*/  BSYNC B0 ;  /* 0x0000000000007941 */ /* 0x000fea0003800000 */
.L_x_422:
        /* <DEDUP_REMOVED lines=39> */
.L_x_426:
        /* <DEDUP_REMOVED lines=23> */
.L_x_427:
[----:B------:R-:W-:Y:S05]  /*39f0*/  BSYNC B0 ;  /* 0x0000000000007941 */ /* 0x000fea0003800000 */
.L_x_425:
        /* <DEDUP_REMOVED lines=29> */
.L_x_429:
        /* <DEDUP_REMOVED lines=23> */
.L_x_430:
[----:B------:R-:W-:Y:S05]  /*3d40*/  BSYNC B0 ;  /* 0x0000000000007941 */ /* 0x000fea0003800000 */
.L_x_428:
        /* <DEDUP_REMOVED lines=21> */
.L_x_406:
[----:B------:R-:W-:Y:S02]  /*3ea0*/  ULDC.64 UR4, c[0x0][0x2b0] ;  /* 0x0000ac0000047ab9 */ /* 0x000fe40000000a00 */
[----:B------:R-:W-:-:S04]  /*3eb0*/  LEA R2, P0, R38, UR4, 0x2 ;  /* 0x0000000426027c11 */ /* 0x000fc8000f8010ff */
[----:B------:R-:W-:-:S05]  /*3ec0*/  LEA.HI.X R3, R38, UR5, R39, 0x2, P0 ;  /* 0x0000000526037c11 */ /* 0x000fca00080f1427 */
[----:B------:R0:W-:Y:S04]  /*3ed0*/  STG.E desc[UR8][R2.64], R30 ;  /* 0x0000001e02007986 */ /* 0x0001e8000c101908 */
.L_x_405:
[----:B------:R-:W-:Y:S05]  /*3ee0*/  BSYNC B1 ;  /* 0x0000000000017941 */ /* 0x000fea0003800000 */
.L_x_404:
[----:B------:R-:W2:Y:S01]  /*3ef0*/  LDC R29, c[0x0][0x3c4] ;  /* 0x0000f100ff1d7b82 */ /* 0x000ea20000000800 */
[----:B------:R-:W-:Y:S01]  /*3f00*/  VIADD R0, R36, 0x10 ;  /* 0x0000001024007836 */ /* 0x000fe20000000000 */
[----:B0-----:R-:W-:Y:S02]  /*3f10*/  CS2R R2, SRZ ;  /* 0x0000000000027805 */ /* 0x001fe4000001ff00 */
[----:B-1----:R-:W-:Y:S02]  /*3f20*/  CS2R R4, SRZ ;  /* 0x0000000000047805 */ /* 0x002fe4000001ff00 */
[----:B------:R-:W-:Y:S01]  /*3f30*/  CS2R R6, SRZ ;  /* 0x0000000000067805 */ /* 0x000fe2000001ff00 */
[----:B------:R-:W-:Y:S01]  /*3f40*/  IMAD.MOV.U32 R13, RZ, RZ, RZ ;  /* 0x000000ffff0d7224 */ /* 0x000fe200078e00ff */
[-C--:B--2---:R-:W-:Y:S01]  /*3f50*/  ISETP.GE.OR P1, PT, R0, R29.reuse, P6 ;  /* 0x0000001d0000720c */ /* 0x084fe20003726670 */
[C---:B------:R-:W-:Y:S01]  /*3f60*/  VIADD R0, R36.reuse, 0x20 ;  /* 0x0000002024007836 */ /* 0x040fe20000000000 */
[----:B------:R-:W-:-:S04]  /*3f70*/  ISETP.GE.OR P2, PT, R36, R29, P6 ;  /* 0x0000001d2400720c */ /* 0x000fc80003746670 */
[----:B------:R-:W-:Y:S02]  /*3f80*/  ISETP.GE.OR P0, PT, R0, R29, P6 ;  /* 0x0000001d0000720c */ /* 0x000fe40003706670 */
[C---:B------:R-:W-:Y:S01]  /*3f90*/  IADD3 R0, R36.reuse, 0x30, RZ ;  /* 0x0000003024007810 */ /* 0x040fe20007ffe0ff */
[----:B------:R-:W-:-:S03]  /*3fa0*/  IMAD.SHL.U32 R36, R36, 0x4, RZ ;  /* 0x0000000424247824 */ /* 0x000fc600078e00ff */
[----:B------:R-:W-:Y:S01]  /*3fb0*/  ISETP.GE.OR P6, PT, R0, R29, P6 ;  /* 0x0000001d0000720c */ /* 0x000fe200037c6670 */
[C---:B------:R-:W-:Y:S01]  /*3fc0*/  @!P1 FADD.FTZ R32, -R30.reuse, R32 ;  /* 0x000000201e209221 */ /* 0x040fe20000010100 */
[----:B------:R-:W-:Y:S01]  /*3fd0*/  HFMA2.MMA R0, -RZ, RZ, 0, 0 ;  /* 0x00000000ff007435 */ /* 0x000fe200000001ff */
[----:B------:R-:W-:Y:S02]  /*3fe0*/  @!P2 FADD.FTZ R35, -R30, R35 ;  /* 0x000000231e23a221 */ /* 0x000fe40000010100 */
[----:B------:R-:W-:Y:S02]  /*3ff0*/  @!P1 FMUL.FTZ R32, R32, 1.4426950216293334961 ;  /* 0x3fb8aa3b20209820 */ /* 0x000fe40000410000 */
[----:B------:R-:W-:Y:S01]  /*4000*/  @!P0 FADD.FTZ R31, -R30, R31 ;  /* 0x0000001f1e1f8221 */ /* 0x000fe20000010100 */
[----:B------:R-:W-:Y:S01]  /*4010*/  @!P2 FMUL.FTZ R35, R35, 1.4426950216293334961 ;  /* 0x3fb8aa3b2323a820 */ /* 0x000fe20000410000 */
[----:B------:R-:W0:Y:S02]  /*4020*/  @!P1 MUFU.EX2 R9, R32 ;  /* 0x0000002000099308 */ /* 0x000e240000000800 */
[----:B------:R-:W-:-:S02]  /*4030*/  @!P0 FMUL.FTZ R31, R31, 1.4426950216293334961 ;  /* 0x3fb8aa3b1f1f8820 */ /* 0x000fc40000410000 */
[----:B------:R-:W-:-:S04]  /*4040*/  @!P6 FADD.FTZ R30, -R30, R33 ;  /* 0x000000211e1ee221 */ /* 0x000fc80000010100 */
[----:B------:R-:W1:Y:S01]  /*4050*/  @!P0 MUFU.EX2 R31, R31 ;  /* 0x0000001f001f8308 */ /* 0x000e620000000800 */
[----:B------:R-:W-:-:S07]  /*4060*/  @!P6 FMUL.FTZ R11, R30, 1.4426950216293334961 ;  /* 0x3fb8aa3b1e0be820 */ /* 0x000fce0000410000 */
[----:B------:R-:W2:Y:S01]  /*4070*/  @!P2 MUFU.EX2 R35, R35 ;  /* 0x000000230023a308 */ /* 0x000ea20000000800 */
[----:B0-----:R0:W-:Y:S07]  /*4080*/  @!P1 STS [R34+0x240], R9 ;  /* 0x0002400922009388 */ /* 0x0011ee0000000800 */
[----:B------:R-:W3:Y:S01]  /*4090*/  @!P6 MUFU.EX2 R11, R11 ;  /* 0x0000000b000be308 */ /* 0x000ee20000000800 */
[----:B-1----:R-:W-:Y:S01]  /*40a0*/  @!P0 STS [R34+0x480], R31 ;  /* 0x0004801f22008388 */ /* 0x002fe20000000800 */
[----:B------:R-:W-:-:S03]  /*40b0*/  ISETP.GE.AND P0, PT, R29, 0x1, PT ;  /* 0x000000011d00780c */ /* 0x000fc60003f06270 */
        /* <DEDUP_REMOVED lines=39> */
.L_x_433:
        /* <DEDUP_REMOVED lines=77> */
.L_x_432:
        /* <DEDUP_REMOVED lines=46> */
.L_x_434:
        /* <DEDUP_REMOVED lines=9> */
.L_x_436:
[----:B------:R-:W-:Y:S05]  /*4b70*/  BSYNC B0 ;  /* 0x0000000000007941 */ /* 0x000fea0003800000 */
.L_x_435:
        /* <DEDUP_REMOVED lines=12> */
.L_x_431:
        /* <DEDUP_REMOVED lines=100> */
        .weak           $__internal_8_$__cuda_sm20_div_s64
        .type           $__internal_8_$__cuda_sm20_div_s64,@function
        .size           $__internal_8_$__cuda_sm20_div_s64,(.L_x_4448 - $__internal_8_$__cuda_sm20_div_s64)
$__internal_8_$__cuda_sm20_div_s64:
        /* <DEDUP_REMOVED lines=83> */
[----:B------:R-:W-:Y:S06]  /*57b0*/  RET.REL.NODEC R44 `(_ZN5flash32flash_fwd_splitkv_combine_kernelI23Flash_fwd_kernel_traitsILi192ELi64ELi64ELi4ELb0ELb0EN7cutlass10bfloat16_tE19Flash_kernel_traitsILi192ELi64ELi64ELi4ES3_EELi8ELi6ELb1EEEvNS_16Flash_fwd_paramsE) ;  /* 0xffffffa82c107950 */ /* 0x000fec0003c3ffff */
.L_x_437:
        /* <DEDUP_REMOVED lines=12> */
.L_x_4448:


//--------------------- .text._ZN5flash32flash_fwd_splitkv_combine_kernelI23Flash_fwd_kernel_traitsILi192ELi64ELi64ELi4ELb0ELb0EN7cutlass10bfloat16_tE19Flash_kernel_traitsILi192ELi64ELi64ELi4ES3_EELi8ELi5ELb1EEEvNS_16Flash_fwd_paramsE --------------------------
	.section	.text._ZN5flash32flash_fwd_splitkv_combine_kernelI23Flash_fwd_kernel_traitsILi192ELi64ELi64ELi4ELb0ELb0EN7cutlass10bfloat16_tE19Flash_kernel_traitsILi192ELi64ELi64ELi4ES3_EELi8ELi5ELb1EEEvNS_16Flash_fwd_paramsE,"ax",@progbits
	.align	128
        .global         _ZN5flash32flash_fwd_splitkv_combine_kernelI23Flash_fwd_kernel_traitsILi192ELi64ELi64ELi4ELb0ELb0EN7cutlass10bfloat16_tE19Flash_kernel_traitsILi192ELi64ELi64ELi4ES3_EELi8ELi5ELb1EEEvNS_16Flash_fwd_paramsE
        .type           _ZN5flash32flash_fwd_splitkv_combine_kernelI23Flash_fwd_kernel_traitsILi192ELi64ELi64ELi4ELb0ELb0EN7cutlass10bfloat16_tE19Flash_kernel_traitsILi192ELi64ELi64ELi4ES3_EELi8ELi5ELb1EEEvNS_16Flash_fwd_paramsE,@function
        .size           _ZN5flash32flash_fwd_splitkv_combine_kernelI23Flash_fwd_kernel_traitsILi192ELi64ELi64ELi4ELb0ELb0EN7cutlass10bfloat16_tE19Flash_kernel_traitsILi192ELi64ELi64ELi4ES3_EELi8ELi5ELb1EEEvNS_16Flash_fwd_paramsE,(.L_x_4449 - _ZN5flash32flash_fwd_splitkv_combine_kernelI23Flash_fwd_kernel_traitsILi192ELi64ELi64ELi4ELb0ELb0EN7cutlass10bfloat16_tE19Flash_kernel_traitsILi192ELi64ELi64ELi4ES3_EELi8ELi5ELb1EEEvNS_16Flash_fwd_paramsE)
        .other          _ZN5flash32flash_fwd_splitkv_combine_kernelI23Flash_fwd_kernel_traitsILi192ELi64ELi64ELi4ELb0ELb0EN7cutlass10bfloat16_tE19Flash_kernel_traitsILi192ELi64ELi64ELi4ES3_EELi8ELi5ELb1EEEvNS_16Flash_fwd_paramsE,@"STO_CUDA_ENTRY STV_DEFAULT"
_ZN5flash32flash_fwd_splitkv_combine_kernelI23Flash_fwd_kernel_traitsILi192ELi64ELi64ELi4ELb0ELb0EN7cutlass10bfloat16_tE19Flash_kernel_traitsILi192ELi64ELi64ELi4ES3_EELi8ELi5ELb1EEEvNS_16Flash_fwd_paramsE:
.text._ZN5flash32flash_fwd_splitkv_combine_kernelI23Flash_fwd_kernel_traitsILi192ELi64ELi64ELi4ELb0ELb0EN7cutlass10bfloat16_tE19Flash_kernel_traitsILi192ELi64ELi64ELi4ES3_EELi8ELi5ELb1EEEvNS_16Flash_fwd_paramsE:
        /* <DEDUP_REMOVED lines=23> */
[----:B------:R-:W-:Y:S05]  /*0170*/  CALL.REL.NOINC `($__internal_9_$__cuda_sm20_div_s64) ;  /* 0x0000004c00547944 */ /* 0x000fea0003c00000 */
[----:B------:R-:W-:Y:S05]  /*0180*/  BRA `(.L_x_439) ;  /* 0x00000000004c7947 */ /* 0x000fea0003800000 */
.L_x_438:
        /* <DEDUP_REMOVED lines=19> */
.L_x_439:
        /* <DEDUP_REMOVED lines=12> */
[----:B------:R-:W-:Y:S05]  /*0380*/  CALL.REL.NOINC `($__internal_9_$__cuda_sm20_div_s64) ;  /* 0x0000004800d07944 */ /* 0x000fea0003c00000 */
[----:B------:R-:W-:Y:S02]  /*0390*/  MOV R8, R20 ;  /* 0x0000001400087202 */ /* 0x000fe40000000f00 */
[----:B------:R-:W-:Y:S01]  /*03a0*/  MOV R9, R21 ;  /* 0x0000001500097202 */ /* 0x000fe20000000f00 */
[----:B------:R-:W-:Y:S05]  /*03b0*/  BRA `(.L_x_442) ;  /* 0x00000000004c7947 */ /* 0x000fea0003800000 */
.L_x_441:
        /* <DEDUP_REMOVED lines=19> */
.L_x_442:
[----:B------:R-:W-:Y:S05]  /*04f0*/  BSYNC B0 ;  /* 0x0000000000007941 */ /* 0x000fea0003800000 */
.L_x_440:
        /* <DEDUP_REMOVED lines=42> */
.L_x_444:
        /* <DEDUP_REMOVED lines=19> */
.L_x_445:
[----:B------:R-:W-:Y:S05]  /*08d0*/  BSYNC B0 ;  /* 0x0000000000007941 */ /* 0x000fea0003800000 */
.L_x_443:
        /* <DEDUP_REMOVED lines=72> */
[----:B------:R-:W-:Y:S05]  /*0d60*/  CALL.REL.NOINC `($__internal_9_$__cuda_sm20_div_s64) ;  /* 0x0000004000587944 */ /* 0x000fea0003c00000 */
[----:B------:R-:W-:Y:S02]  /*0d70*/  MOV R38, R20 ;  /* 0x0000001400267202 */ /* 0x000fe40000000f00 */
[----:B------:R-:W-:Y:S01]  /*0d80*/  MOV R39, R21 ;  /* 0x0000001500277202 */ /* 0x000fe20000000f00 */
[----:B------:R-:W-:Y:S05]  /*0d90*/  BRA `(.L_x_448) ;  /* 0x00000000004c7947 */ /* 0x000fea0003800000 */
.L_x_447:
        /* <DEDUP_REMOVED lines=19> */
.L_x_448:
[----:B------:R-:W-:Y:S05]  /*0ed0*/  BSYNC B0 ;  /* 0x0000000000007941 */ /* 0x000fea0003800000 */
.L_x_446:
        /* <DEDUP_REMOVED lines=41> */
.L_x_450:
        /* <DEDUP_REMOVED lines=19> */
.L_x_451:
[----:B------:R-:W-:Y:S05]  /*12a0*/  BSYNC B0 ;  /* 0x0000000000007941 */ /* 0x000fea0003800000 */
.L_x_449:
        /* <DEDUP_REMOVED lines=241> */
[----:B------:R-:W-:Y:S05]  /*21c0*/  CALL.REL.NOINC `($__internal_9_$__cuda_sm20_div_s64) ;  /* 0x0000002c00407944 */ /* 0x000fea0003c00000 */
        /* <DEDUP_REMOVED lines=10> */
.L_x_456:
        /* <DEDUP_REMOVED lines=22> */
.L_x_457:
[----:B------:R-:W-:Y:S05]  /*23d0*/  BSYNC B0 ;  /* 0x0000000000007941 */ /* 0x000fea0003800000 */
.L_x_455:
[----:B------:R-:W-:Y:S01]  /*23e0*/  LOP3.LUT R19, R17, R0, RZ, 0xfc, !PT ;  /* 0x0000000011137212 */ /* 0x000fe200078efcff */
[----:B------:R-:W-:Y:S03]  /*23f0*/  BSSY B0, `(.L_x_458) ;  /* 0x0000028000007945 */ /* 0x000fe60003800000 */
[----:B------:R-:W-:-:S13]  /*2400*/  ISETP.NE.U32.AND P1, PT, R19, RZ, PT ;  /* 0x000000ff1300720c */ /* 0x000fda0003f25070 */
[----:B------:R-:W-:Y:S05]  /*2410*/  @!P1 BRA `(.L_x_459) ;  /* 0x00000000003c9947 */ /* 0x000fea0003800000 */
[----:B------:R-:W-:Y:S01]  /*2420*/  IMAD.MOV.U32 R26, RZ, RZ, R27 ;  /* 0x000000ffff1a7224 */ /* 0x000fe200078e001b */
[----:B------:R-:W-:Y:S02]  /*2430*/  MOV R25, R0 ;  /* 0x0000000000197202 */ /* 0x000fe40000000f00 */
[----:B------:R-:W-:Y:S02]  /*2440*/  MOV R24, 0x2460 ;  /* 0x0000246000187802 */ /* 0x000fe40000000f00 */
[----:B------:R-:W-:Y:S05]  /*2450*/  CALL.REL.NOINC `($__internal_9_$__cuda_sm20_div_s64) ;  /* 0x00000028009c7944 */ /* 0x000fea0003c00000 */
        /* <DEDUP_REMOVED lines=11> */
.L_x_459:
        /* <DEDUP_REMOVED lines=22> */
.L_x_460:
[----:B------:R-:W-:Y:S05]  /*2670*/  BSYNC B0 ;  /* 0x0000000000007941 */ /* 0x000fea0003800000 */
.L_x_458:
        /* <DEDUP_REMOVED lines=11> */
[----:B------:R-:W-:Y:S05]  /*2730*/  CALL.REL.NOINC `($__internal_9_$__cuda_sm20_div_s64) ;  /* 0x0000002400e47944 */ /* 0x000fea0003c00000 */
[----:B------:R-:W-:-:S04]  /*2740*/  IADD3 R17, P0, RZ, -R20, RZ ;  /* 0x80000014ff117210 */ /* 0x000fc80007f1e0ff */
[----:B------:R-:W-:Y:S01]  /*2750*/  IADD3.X R18, RZ, ~R21, RZ, P0, !PT ;  /* 0x80000015ff127210 */ /* 0x000fe200007fe4ff */
[----:B------:R-:W-:-:S04]  /*2760*/  IMAD.WIDE.U32 R40, R5, R17, R40 ;  /* 0x0000001105287225 */ /* 0x000fc800078e0028 */
[----:B------:R-:W-:-:S04]  /*2770*/  IMAD R18, R18, R5, RZ ;  /* 0x0000000512127224 */ /* 0x000fc800078e02ff */
[----:B------:R-:W-:-:S05]  /*2780*/  IMAD R4, R4, R17, R18 ;  /* 0x0000001104047224 */ /* 0x000fca00078e0212 */
[----:B------:R-:W-:Y:S01]  /*2790*/  IADD3 R4, R41, R4, RZ ;  /* 0x0000000429047210 */ /* 0x000fe20007ffe0ff */
[----:B------:R-:W-:Y:S05]  /*27a0*/  BRA `(.L_x_463) ;  /* 0x0000000000587947 */ /* 0x000fea0003800000 */
.L_x_462:
        /* <DEDUP_REMOVED lines=22> */
.L_x_463:
[----:B------:R-:W-:Y:S05]  /*2910*/  BSYNC B0 ;  /* 0x0000000000007941 */ /* 0x000fea0003800000 */
.L_x_461:
        /* <DEDUP_REMOVED lines=38> */
[----:B------:R-:W-:Y:S05]  /*2b80*/  CALL.REL.NOINC `($__internal_9_$__cuda_sm20_div_s64) ;  /* 0x0000002000d07944 */ /* 0x000fea0003c00000 */
        /* <DEDUP_REMOVED lines=12> */
.L_x_465:
        /* <DEDUP_REMOVED lines=23> */
.L_x_466:
[----:B------:R-:W-:Y:S05]  /*2dc0*/  BSYNC B0 ;  /* 0x0000000000007941 */ /* 0x000fea0003800000 */
.L_x_464:
        /* <DEDUP_REMOVED lines=19> */
.L_x_468:
        /* <DEDUP_REMOVED lines=22> */
.L_x_469:
[----:B------:R-:W-:Y:S05]  /*3060*/  BSYNC B0 ;  /* 0x0000000000007941 */ /* 0x000fea0003800000 */
.L_x_467:
        /* <DEDUP_REMOVED lines=19> */
.L_x_471:
        /* <DEDUP_REMOVED lines=23> */
.L_x_472:
[----:B------:R-:W-:Y:S05]  /*3310*/  BSYNC B0 ;  /* 0x0000000000007941 */ /* 0x000fea0003800000 */
.L_x_470:
        /* <DEDUP_REMOVED lines=39> */
.L_x_474:
        /* <DEDUP_REMOVED lines=23> */
.L_x_475:
[----:B------:R-:W-:Y:S05]  /*3700*/  BSYNC B0 ;  /* 0x0000000000007941 */ /* 0x000fea0003800000 */
.L_x_473:
        /* <DEDUP_REMOVED lines=29> */
.L_x_477:
        /* <DEDUP_REMOVED lines=23> */
.L_x_478:
[----:B------:R-:W-:Y:S05]  /*3a50*/  BSYNC B0 ;  /* 0x0000000000007941 */ /* 0x000fea0003800000 */
.L_x_476:
        /* <DEDUP_REMOVED lines=21> */
.L_x_454:
[----:B------:R-:W-:Y:S02]  /*3bb0*/  ULDC.64 UR4, c[0x0][0x2b0] ;  /* 0x0000ac0000047ab9 */ /* 0x000fe40000000a00 */
[----:B------:R-:W-:-:S04]  /*3bc0*/  LEA R2, P0, R36, UR4, 0x2 ;  /* 0x0000000424027c11 */ /* 0x000fc8000f8010ff */
[----:B------:R-:W-:-:S05]  /*3bd0*/  LEA.HI.X R3, R36, UR5, R37, 0x2, P0 ;  /* 0x0000000524037c11 */ /* 0x000fca00080f1425 */
[----:B------:R0:W-:Y:S04]  /*3be0*/  STG.E desc[UR8][R2.64], R31 ;  /* 0x0000001f02007986 */ /* 0x0001e8000c101908 */
.L_x_453:
[----:B------:R-:W-:Y:S05]  /*3bf0*/  BSYNC B1 ;  /* 0x0000000000017941 */ /* 0x000fea0003800000 */
.L_x_452:
[----:B------:R-:W2:Y:S01]  /*3c00*/  LDC R12, c[0x0][0x3c4] ;  /* 0x0000f100ff0c7b82 */ /* 0x000ea20000000800 */
[C---:B0-----:R-:W-:Y:S01]  /*3c10*/  VIADD R3, R35.reuse, 0x10 ;  /* 0x0000001023037836 */ /* 0x041fe20000000000 */
[----:B------:R-:W-:Y:S01]  /*3c20*/  CS2R R6, SRZ ;  /* 0x0000000000067805 */ /* 0x000fe2000001ff00 */
[----:B------:R-:W-:Y:S02]  /*3c30*/  IMAD.MOV.U32 R0, RZ, RZ, RZ ;  /* 0x000000ffff007224 */ /* 0x000fe400078e00ff */
[----:B------:R-:W-:Y:S01]  /*3c40*/  IMAD.MOV.U32 R13, RZ, RZ, RZ ;  /* 0x000000ffff0d7224 */ /* 0x000fe200078e00ff */
[-C--:B--2---:R-:W-:Y:S02]  /*3c50*/  ISETP.GE.OR P0, PT, R35, R12.reuse, P3 ;  /* 0x0000000c2300720c */ /* 0x084fe40001f06670 */
[----:B------:R-:W-:Y:S02]  /*3c60*/  ISETP.GE.OR P3, PT, R3, R12, P3 ;  /* 0x0000000c0300720c */ /* 0x000fe40001f66670 */
[----:B------:R-:W-:-:S09]  /*3c70*/  CS2R R2, SRZ ;  /* 0x0000000000027805 */ /* 0x000fd2000001ff00 */
[----:B-1----:R-:W-:Y:S01]  /*3c80*/  @!P0 FADD.FTZ R4, -R31, R32 ;  /* 0x000000201f048221 */ /* 0x002fe20000010100 */
[----:B------:R-:W-:Y:S02]  /*3c90*/  IMAD.SHL.U32 R32, R35, 0x4, RZ ;  /* 0x0000000423207824 */ /* 0x000fe400078e00ff */
[----:B------:R-:W-:Y:S01]  /*3ca0*/  @!P3 FADD.FTZ R31, -R31, R33 ;  /* 0x000000211f1fb221 */ /* 0x000fe20000010100 */
[----:B------:R-:W-:-:S03]  /*3cb0*/  @!P0 FMUL.FTZ R4, R4, 1.4426950216293334961 ;  /* 0x3fb8aa3b04048820 */ /* 0x000fc60000410000 */
[----:B------:R-:W-:Y:S01]  /*3cc0*/  @!P3 FMUL.FTZ R11, R31, 1.4426950216293334961 ;  /* 0x3fb8aa3b1f0bb820 */ /* 0x000fe20000410000 */
[----:B------:R-:W0:Y:S08]  /*3cd0*/  @!P0 MUFU.EX2 R9, R4 ;  /* 0x0000000400098308 */ /* 0x000e300000000800 */
[----:B------:R-:W1:Y:S01]  /*3ce0*/  @!P3 MUFU.EX2 R11, R11 ;  /* 0x0000000b000bb308 */ /* 0x000e620000000800 */
[----:B0-----:R0:W-:Y:S01]  /*3cf0*/  @!P0 STS [R34], R9 ;  /* 0x0000000922008388 */ /* 0x0011e20000000800 */
[----:B------:R-:W-:-:S02]  /*3d00*/  ISETP.GE.AND P0, PT, R12, 0x1, PT ;  /* 0x000000010c00780c */ /* 0x000fc40003f06270 */
[----:B------:R-:W-:Y:S01]  /*3d10*/  CS2R R4, SRZ ;  /* 0x0000000000047805 */ /* 0x000fe2000001ff00 */
        /* <DEDUP_REMOVED lines=38> */
.L_x_481:
        /* <DEDUP_REMOVED lines=77> */
.L_x_480:
        /* <DEDUP_REMOVED lines=46> */
.L_x_482:
        /* <DEDUP_REMOVED lines=9> */
.L_x_484:
[----:B------:R-:W-:Y:S05]  /*47c0*/  BSYNC B0 ;  /* 0x0000000000007941 */ /* 0x000fea0003800000 */
.L_x_483:
        /* <DEDUP_REMOVED lines=12> */
.L_x_479:
        /* <DEDUP_REMOVED lines=100> */
        .weak           $__internal_9_$__cuda_sm20_div_s64
        .type           $__internal_9_$__cuda_sm20_div_s64,@function
        .size           $__internal_9_$__cuda_sm20_div_s64,(.L_x_4449 - $__internal_9_$__cuda_sm20_div_s64)
$__internal_9_$__cuda_sm20_div_s64:
        /* <DEDUP_REMOVED lines=83> */
[----:B------:R-:W-:Y:S06]  /*5400*/  RET.REL.NODEC R22 `(_ZN5flash32flash_fwd_splitkv_combine_kernelI23Flash_fwd_kernel_traitsILi192ELi64ELi64ELi4ELb0ELb0EN7cutlass10bfloat16_tE19Flash_kernel_traitsILi192ELi64ELi64ELi4ES3_EELi8ELi5ELb1EEEvNS_16Flash_fwd_paramsE) ;  /* 0xffffffa816fc7950 */ /* 0x000fec0003c3ffff */
.L_x_485:
        /* <DEDUP_REMOVED lines=15> */
.L_x_4449:


//--------------------- .text._ZN5flash32flash_fwd_splitkv_combine_kernelI23Flash_fwd_kernel_traitsILi192ELi64ELi64ELi4ELb0ELb0EN7cutlass10bfloat16_tE19Flash_kernel_traitsILi192ELi64ELi64ELi4ES3_EELi8ELi4ELb1EEEvNS_16Flash_fwd_paramsE --------------------------
	.section	.text._ZN5flash32flash_fwd_splitkv_combine_kernelI23Flash_fwd_kernel_traitsILi192ELi64ELi64ELi4ELb0ELb0EN7cutlass10bfloat16_tE19Flash_kernel_traitsILi192ELi64ELi64ELi4ES3_EELi8ELi4ELb1EEEvNS_16Flash_fwd_paramsE,"ax",@progbits
	.align	128
        .global         _ZN5flash32flash_fwd_splitkv_combine_kernelI23Flash_fwd_kernel_traitsILi192ELi64ELi64ELi4ELb0ELb0EN7cutlass10bfloat16_tE19Flash_kernel_traitsILi192ELi64ELi64ELi4ES3_EELi8ELi4ELb1EEEvNS_16Flash_fwd_paramsE
        .type           _ZN5flash32flash_fwd_splitkv_combine_kernelI23Flash_fwd_kernel_traitsILi192ELi64ELi64ELi4ELb0ELb0EN7cutlass10bfloat16_tE19Flash_kernel_traitsILi192ELi64ELi64ELi4ES3_EELi8ELi4ELb1EEEvNS_16Flash_fwd_paramsE,@function
        .size           _ZN5flash32flash_fwd_splitkv_combine_kernelI23Flash_fwd_kernel_traitsILi192ELi64ELi64ELi4ELb0ELb0EN7cutlass10bfloat16_tE19Flash_kernel_traitsILi192ELi64ELi64ELi4ES3_EELi8ELi4ELb1EEEvNS_16Flash_fwd_paramsE,(.L_x_4450 - _ZN5flash32flash_fwd_splitkv_combine_kernelI23Flash_fwd_kernel_traitsILi192ELi64ELi64ELi4ELb0ELb0EN7cutlass10bfloat16_tE19Flash_kernel_traitsILi192ELi64ELi64ELi4ES3_EELi8ELi4ELb1EEEvNS_16Flash_fwd_paramsE)
        .other          _ZN5flash32flash_fwd_splitkv_combine_kernelI23Flash_fwd_kernel_traitsILi192ELi64ELi64ELi4ELb0ELb0EN7cutlass10bfloat16_tE19Flash_kernel_traitsILi192ELi64ELi64ELi4ES3_EELi8ELi4ELb1EEEvNS_16Flash_fwd_paramsE,@"STO_CUDA_ENTRY STV_DEFAULT"
_ZN5flash32flash_fwd_splitkv_combine_kernelI23Flash_fwd_kernel_traitsILi192ELi64ELi64ELi4ELb0ELb0EN7cutlass10bfloat16_tE19Flash_kernel_traitsILi192ELi64ELi64ELi4ES3_EELi8ELi4ELb1EEEvNS_16Flash_fwd_paramsE:
.text._ZN5flash32flash_fwd_splitkv_combine_kernelI23Flash_fwd_kernel_traitsILi192ELi64ELi64ELi4ELb0ELb0EN7cutlass10bfloat16_tE19Flash_kernel_traitsILi192ELi64ELi64ELi4ES3_EELi8ELi4ELb1EEEvNS_16Flash_fwd_paramsE:
        /* <DEDUP_REMOVED lines=23> */
[----:B------:R-:W-:Y:S05]  /*0170*/  CALL.REL.NOINC `($__internal_10_$__cuda_sm20_div_s64) ;  /* 0x0000004c00547944 */ /* 0x000fea0003c00000 */
[----:B------:R-:W-:Y:S05]  /*0180*/  BRA `(.L_x_487) ;  /* 0x00000000004c7947 */ /* 0x000fea0003800000 */
.L_x_486:
        /* <DEDUP_REMOVED lines=19> */
.L_x_487:
        /* <DEDUP_REMOVED lines=12> */
[----:B------:R-:W-:Y:S05]  /*0380*/  CALL.REL.NOINC `($__internal_10_$__cuda_sm20_div_s64) ;  /* 0x0000004800d07944 */ /* 0x000fea0003c00000 */
[----:B------:R-:W-:Y:S02]  /*0390*/  MOV R8, R18 ;  /* 0x0000001200087202 */ /* 0x000fe40000000f00 */
[----:B------:R-:W-:Y:S01]  /*03a0*/  MOV R9, R19 ;  /* 0x0000001300097202 */ /* 0x000fe20000000f00 */
[----:B------:R-:W-:Y:S05]  /*03b0*/  BRA `(.L_x_490) ;  /* 0x00000000004c7947 */ /* 0x000fea0003800000 */
.L_x_489:
        /* <DEDUP_REMOVED lines=19> */
.L_x_490:
[----:B------:R-:W-:Y:S05]  /*04f0*/  BSYNC B0 ;  /* 0x0000000000007941 */ /* 0x000fea0003800000 */
.L_x_488:
        /* <DEDUP_REMOVED lines=42> */
.L_x_492:
        /* <DEDUP_REMOVED lines=19> */
.L_x_493:
[----:B------:R-:W-:Y:S05]  /*08d0*/  BSYNC B0 ;  /* 0x0000000000007941 */ /* 0x000fea0003800000 */
.L_x_491:
        /* <DEDUP_REMOVED lines=74> */
[----:B------:R-:W-:Y:S02]  /*0d80*/  MOV R34, R18 ;  /* 0x0000001200227202 */ /* 0x000fe40000000f00 */
[----:B------:R-:W-:Y:S01]  /*0d90*/  MOV R35, R19 ;  /* 0x0000001300237202 */ /* 0x000fe20000000f00 */
[----:B------:R-:W-:Y:S05]  /*0da0*/  BRA `(.L_x_496) ;  /* 0x00000000004c7947 */ /* 0x000fea0003800000 */
.L_x_495:
        /* <DEDUP_REMOVED lines=19> */
.L_x_496:
[----:B------:R-:W-:Y:S05]  /*0ee0*/  BSYNC B0 ;  /* 0x0000000000007941 */ /* 0x000fea0003800000 */
.L_x_494:
        /* <DEDUP_REMOVED lines=43> */
.L_x_498:
        /* <DEDUP_REMOVED lines=19> */
.L_x_499:
[----:B------:R-:W-:Y:S05]  /*12d0*/  BSYNC B0 ;  /* 0x0000000000007941 */ /* 0x000fea0003800000 */
.L_x_497:
        /* <DEDUP_REMOVED lines=67> */
.L_x_501:
[----:B------:R-:W-:Y:S05]  /*1710*/  BSYNC B0 ;  /* 0x0000000000007941 */ /* 0x000fea0003800000 */
.L_x_500:
        /* <DEDUP_REMOVED lines=14> */
.L_x_503:
[----:B------:R-:W-:Y:S05]  /*1800*/  BSYNC B0 ;  /* 0x0000000000007941 */ /* 0x000fea0003800000 */
.L_x_502:
        /* <DEDUP_REMOVED lines=146> */
[----:B------:R-:W-:Y:S05]  /*2130*/  CALL.REL.NOINC `($__internal_10_$__cuda_sm20_div_s64) ;  /* 0x0000002c00647944 */ /* 0x000fea0003c00000 */
        /* <DEDUP_REMOVED lines=9> */
.L_x_508:
        /* <DEDUP_REMOVED lines=22> */
.L_x_509:
[----:B------:R-:W-:Y:S05]  /*2330*/  BSYNC B0 ;  /* 0x0000000000007941 */ /* 0x000fea0003800000 */
.L_x_507:
        /* <DEDUP_REMOVED lines=19> */
.L_x_511:
        /* <DEDUP_REMOVED lines=22> */
.L_x_512:
[----:B------:R-:W-:Y:S05]  /*25d0*/  BSYNC B0 ;  /* 0x0000000000007941 */ /* 0x000fea0003800000 */
.L_x_510:
        /* <DEDUP_REMOVED lines=11> */
[----:B------:R-:W-:Y:S05]  /*2690*/  CALL.REL.NOINC `($__internal_10_$__cuda_sm20_div_s64) ;  /* 0x00000028000c7944 */ /* 0x000fea0003c00000 */
[----:B------:R-:W-:-:S04]  /*26a0*/  IADD3 R17, P0, RZ, -R18, RZ ;  /* 0x80000012ff117210 */ /* 0x000fc80007f1e0ff */
[----:B------:R-:W-:Y:S01]  /*26b0*/  IADD3.X R16, RZ, ~R19, RZ, P0, !PT ;  /* 0x80000013ff107210 */ /* 0x000fe200007fe4ff */
[----:B------:R-:W-:-:S04]  /*26c0*/  IMAD.WIDE.U32 R36, R5, R17, R36 ;  /* 0x0000001105247225 */ /* 0x000fc800078e0024 */
[----:B------:R-:W-:-:S04]  /*26d0*/  IMAD R16, R16, R5, RZ ;  /* 0x0000000510107224 */ /* 0x000fc800078e02ff */
[----:B------:R-:W-:-:S05]  /*26e0*/  IMAD R4, R4, R17, R16 ;  /* 0x0000001104047224 */ /* 0x000fca00078e0210 */
[----:B------:R-:W-:Y:S01]  /*26f0*/  IADD3 R4, R37, R4, RZ ;  /* 0x0000000425047210 */ /* 0x000fe20007ffe0ff */
[----:B------:R-:W-:Y:S05]  /*2700*/  BRA `(.L_x_515) ;  /* 0x0000000000587947 */ /* 0x000fea0003800000 */
.L_x_514:
        /* <DEDUP_REMOVED lines=22> */
.L_x_515:
[----:B------:R-:W-:Y:S05]  /*2870*/  BSYNC B0 ;  /* 0x0000000000007941 */ /* 0x000fea0003800000 */
.L_x_513:
        /* <DEDUP_REMOVED lines=38> */
[----:B------:R-:W-:Y:S05]  /*2ae0*/  CALL.REL.NOINC `($__internal_10_$__cuda_sm20_div_s64) ;  /* 0x0000002000f87944 */ /* 0x000fea0003c00000 */
        /* <DEDUP_REMOVED lines=12> */
.L_x_517:
        /* <DEDUP_REMOVED lines=23> */
.L_x_518:
[----:B------:R-:W-:Y:S05]  /*2d20*/  BSYNC B0 ;  /* 0x0000000000007941 */ /* 0x000fea0003800000 */
.L_x_516:
        /* <DEDUP_REMOVED lines=18> */
.L_x_520:
        /* <DEDUP_REMOVED lines=22> */
.L_x_521:
[----:B------:R-:W-:Y:S05]  /*2fb0*/  BSYNC B0 ;  /* 0x0000000000007941 */ /* 0x000fea0003800000 */
.L_x_519:
        /* <DEDUP_REMOVED lines=20> */
.L_x_523:
        /* <DEDUP_REMOVED lines=23> */
.L_x_524:
[----:B------:R-:W-:Y:S05]  /*3270*/  BSYNC B0 ;  /* 0x0000000000007941 */ /* 0x000fea0003800000 */
.L_x_522:
        /* <DEDUP_REMOVED lines=26> */
[----:B------:R-:W-:Y:S05]  /*3420*/  CALL.REL.NOINC `($__internal_10_$__cuda_sm20_div_s64) ;  /* 0x0000001800a87944 */ /* 0x000fea0003c00000 */
        /* <DEDUP_REMOVED lines=12> */
.L_x_526:
        /* <DEDUP_REMOVED lines=23> */
.L_x_527:
[----:B------:R-:W-:Y:S05]  /*3660*/  BSYNC B0 ;  /* 0x0000000000007941 */ /* 0x000fea0003800000 */
.L_x_525:
        /* <DEDUP_REMOVED lines=29> */
.L_x_529:
        /* <DEDUP_REMOVED lines=23> */
.L_x_530:
[----:B------:R-:W-:Y:S05]  /*39b0*/  BSYNC B0 ;  /* 0x0000000000007941 */ /* 0x000fea0003800000 */
.L_x_528:
        /* <DEDUP_REMOVED lines=21> */
.L_x_506:
[----:B------:R-:W-:Y:S02]  /*3b10*/  ULDC.64 UR4, c[0x0][0x2b0] ;  /* 0x0000ac0000047ab9 */ /* 0x000fe40000000a00 */
[----:B------:R-:W-:-:S04]  /*3b20*/  LEA R2, P0, R32, UR4, 0x2 ;  /* 0x0000000420027c11 */ /* 0x000fc8000f8010ff */
[----:B------:R-:W-:-:S05]  /*3b30*/  LEA.HI.X R3, R32, UR5, R33, 0x2, P0 ;  /* 0x0000000520037c11 */ /* 0x000fca00080f1421 */
[----:B------:R0:W-:Y:S04]  /*3b40*/  STG.E desc[UR8][R2.64], R27 ;  /* 0x0000001b02007986 */ /* 0x0001e8000c101908 */
.L_x_505:
[----:B------:R-:W-:Y:S05]  /*3b50*/  BSYNC B1 ;  /* 0x0000000000017941 */ /* 0x000fea0003800000 */
.L_x_504:
[----:B------:R-:W2:Y:S01]  /*3b60*/  S2R R0, SR_TID.X ;  /* 0x0000000000007919 */ /* 0x000ea20000002100 */
[----:B------:R-:W3:Y:S01]  /*3b70*/  LDC R29, c[0x0][0x3c4] ;  /* 0x0000f100ff1d7b82 */ /* 0x000ee20000000800 */
[----:B------:R-:W-:Y:S01]  /*3b80*/  BSSY B0, `(.L_x_531) ;  /* 0x0000012000007945 */ /* 0x000fe20003800000 */
[----:B--2---:R-:W-:-:S04]  /*3b90*/  SHF.R.S32.HI R15, RZ, 0x1f, R0 ;  /* 0x0000001fff0f7819 */ /* 0x004fc80000011400 */
[----:B------:R-:W-:-:S04]  /*3ba0*/  LEA.HI R15, R15, R0, RZ, 0x4 ;  /* 0x000000000f0f7211 */ /* 0x000fc800078f20ff */
[----:B01----:R-:W-:-:S05]  /*3bb0*/  LOP3.LUT R3, R15, 0xfffffff0, RZ, 0xc0, !PT ;  /* 0xfffffff00f037812 */ /* 0x003fca00078ec0ff */
[----:B------:R-:W-:-:S05]  /*3bc0*/  IMAD.IADD R32, R0, 0x1, -R3 ;  /* 0x0000000100207824 */ /* 0x000fca00078e0a03 */
[----:B---3--:R-:W-:-:S04]  /*3bd0*/  ISETP.GE.AND P0, PT, R32, R29, PT ;  /* 0x0000001d2000720c */ /* 0x008fc80003f06270 */
[----:B------:R-:W-:-:S13]  /*3be0*/  ISETP.LT.AND P0, PT, R0, 0x80, !P0 ;  /* 0x000000800000780c */ /* 0x000fda0004701270 */
[----:B------:R-:W-:Y:S05]  /*3bf0*/  @!P0 BRA `(.L_x_532) ;  /* 0x0000000000288947 */ /* 0x000fea0003800000 */
[----:B------:R-:W0:Y:S01]  /*3c00*/  S2R R0, SR_CgaCtaId ;  /* 0x0000000000007919 */ /* 0x000e220000008800 */
[----:B------:R-:W-:Y:S01]  /*3c10*/  FADD.FTZ R2, -R27, R30 ;  /* 0x0000001e1b027221 */ /* 0x000fe20000010100 */
[----:B------:R-:W-:-:S03]  /*3c20*/  MOV R3, 0x400 ;  /* 0x0000040000037802 */ /* 0x000fc60000000f00 */
[----:B------:R-:W-:-:S06]  /*3c30*/  FMUL.FTZ R2, R2, 1.4426950216293334961 ;  /* 0x3fb8aa3b02027820 */ /* 0x000fcc0000410000 */
[----:B------:R-:W1:Y:S01]  /*3c40*/  MUFU.EX2 R2, R2 ;  /* 0x0000000200027308 */ /* 0x000e620000000800 */
[----:B0-----:R-:W-:-:S05]  /*3c50*/  LEA R3, R0, R3, 0x18 ;  /* 0x0000000300037211 */ /* 0x001fca00078ec0ff */
[----:B------:R-:W-:Y:S01]  /*3c60*/  IMAD R0, R32, 0x24, R3 ;  /* 0x0000002420007824 */ /* 0x000fe200078e0203 */
[----:B------:R-:W-:-:S04]  /*3c70*/  SHF.R.S32.HI R3, RZ, 0x4, R15 ;  /* 0x00000004ff037819 */ /* 0x000fc8000001140f */
[----:B------:R-:W-:-:S05]  /*3c80*/  LEA R3, R3, R0, 0x2 ;  /* 0x0000000003037211 */ /* 0x000fca00078e10ff */
[----:B-1----:R0:W-:Y:S02]  /*3c90*/  STS [R3], R2 ;  /* 0x0000000203007388 */ /* 0x0021e40000000800 */
.L_x_532:
[----:B------:R-:W-:Y:S05]  /*3ca0*/  BSYNC B0 ;  /* 0x0000000000007941 */ /* 0x000fea0003800000 */
.L_x_531:
[----:B------:R-:W-:Y:S01]  /*3cb0*/  ISETP.GE.AND P0, PT, R29, 0x1, PT ;  /* 0x000000011d00780c */ /* 0x000fe20003f06270 */
[----:B------:R-:W-:Y:S01]  /*3cc0*/  BAR.SYNC.DEFER_BLOCKING 0x0 ;  /* 0x0000000000007b1d */ /* 0x000fe20000010000 */
[----:B------:R-:W-:Y:S01]  /*3cd0*/  IMAD.MOV.U32 R0, RZ, RZ, RZ ;  /* 0x000000ffff007224 */ /* 0x000fe200078e00ff */
[----:B0-----:R-:W-:Y:S02]  /*3ce0*/  CS2R R2, SRZ ;  /* 0x0000000000027805 */ /* 0x001fe4000001ff00 */
[----:B------:R-:W-:Y:S02]  /*3cf0*/  CS2R R4, SRZ ;  /* 0x0000000000047805 */ /* 0x000fe4000001ff00 */
[----:B------:R-:W-:Y:S02]  /*3d00*/  CS2R R6, SRZ ;  /* 0x0000000000067805 */ /* 0x000fe4000001ff00 */
[----:B------:R-:W-:Y:S02]  /*3d10*/  CS2R R8, SRZ ;  /* 0x0000000000087805 */ /* 0x000fe4000001ff00 */
[----:B------:R-:W-:Y:S01]  /*3d20*/  CS2R R10, SRZ ;  /* 0x00000000000a7805 */ /* 0x000fe2000001ff00 */
[----:B------:R-:W-:Y:S01]  /*3d30*/  IMAD.MOV.U32 R13, RZ, RZ, RZ ;  /* 0x000000ffff0d7224 */ /* 0x000fe200078e00ff */
[----:B------:R-:W-:Y:S01]  /*3d40*/  SHF.R.S32.HI R15, RZ, 0x4, R15 ;  /* 0x00000004ff0f7819 */ /* 0x000fe2000001140f */
[----:B------:R-:W-:Y:S01]  /*3d50*/  IMAD.SHL.U32 R32, R32, 0x4, RZ ;  /* 0x0000000420207824 */ /* 0x000fe200078e00ff */
[----:B------:R-:W-:Y:S06]  /*3d60*/  @!P0 BRA `(.L_x_533) ;  /* 0x0000000800c88947 */ /* 0x000fec0003800000 */
        /* <DEDUP_REMOVED lines=33> */
.L_x_535:
        /* <DEDUP_REMOVED lines=77> */
.L_x_534:
        /* <DEDUP_REMOVED lines=46> */
.L_x_536:
        /* <DEDUP_REMOVED lines=9> */
.L_x_538:
[----:B------:R-:W-:Y:S05]  /*47c0*/  BSYNC B0 ;  /* 0x0000000000007941 */ /* 0x000fea0003800000 */
.L_x_537:
        /* <DEDUP_REMOVED lines=12> */
.L_x_533:
        /* <DEDUP_REMOVED lines=100> */
        .weak           $__internal_10_$__cuda_sm20_div_s64
        .type           $__internal_10_$__cuda_sm20_div_s64,@function
        .size           $__internal_10_$__cuda_sm20_div_s64,(.L_x_4450 - $__internal_10_$__cuda_sm20_div_s64)
$__internal_10_$__cuda_sm20_div_s64:
        /* <DEDUP_REMOVED lines=83> */
[----:B------:R-:W-:Y:S06]  /*5400*/  RET.REL.NODEC R38 `(_ZN5flash32flash_fwd_splitkv_combine_kernelI23Flash_fwd_kernel_traitsILi192ELi64ELi64ELi4ELb0ELb0EN7cutlass10bfloat16_tE19Flash_kernel_traitsILi192ELi64ELi64ELi4ES3_EELi8ELi4ELb1EEEvNS_16Flash_fwd_paramsE) ;  /* 0xffffffa826fc7950 */ /* 0x000fec0003c3ffff */
.L_x_539:
        /* <DEDUP_REMOVED lines=15> */
.L_x_4450:


//--------------------- .text._ZN5flash32flash_fwd_splitkv_combine_kernelI23Flash_fwd_kernel_traitsILi192ELi64ELi64ELi4ELb0ELb0EN7cutlass10bfloat16_tE19Flash_kernel_traitsILi192ELi64ELi64ELi4ES3_EELi8ELi3ELb1EEEvNS_16Flash_fwd_paramsE --------------------------
	.section	.text._ZN5flash32flash_fwd_splitkv_combine_kernelI23Flash_fwd_kernel_traitsILi192ELi64ELi64ELi4ELb0ELb0EN7cutlass10bfloat16_tE19Flash_kernel_traitsILi192ELi64ELi64ELi4ES3_EELi8ELi3ELb1EEEvNS_16Flash_fwd_paramsE,"ax",@progbits
	.align	128
        .global         _ZN5flash32flash_fwd_splitkv_combine_kernelI23Flash_fwd_kernel_traitsILi192ELi64ELi64ELi4ELb0ELb0EN7cutlass10bfloat16_tE19Flash_kernel_traitsILi192ELi64ELi64ELi4ES3_EELi8ELi3ELb1EEEvNS_16Flash_fwd_paramsE
        .type           _ZN5flash32flash_fwd_splitkv_combine_kernelI23Flash_fwd_kernel_traitsILi192ELi64ELi64ELi4ELb0ELb0EN7cutlass10bfloat16_tE19Flash_kernel_traitsILi192ELi64ELi64ELi4ES3_EELi8ELi3ELb1EEEvNS_16Flash_fwd_paramsE,@function
        .size           _ZN5flash32flash_fwd_splitkv_combine_kernelI23Flash_fwd_kernel_traitsILi192ELi64ELi64ELi4ELb0ELb0EN7cutlass10bfloat16_tE19Flash_kernel_traitsILi192ELi64ELi64ELi4ES3_EELi8ELi3ELb1EEEvNS_16Flash_fwd_paramsE,(.L_x_4451 - _ZN5flash32flash_fwd_splitkv_combine_kernelI23Flash_fwd_kernel_traitsILi192ELi64ELi64ELi4ELb0ELb0EN7cutlass10bfloat16_tE19Flash_kernel_traitsILi192ELi64ELi64ELi4ES3_EELi8ELi3ELb1EEEvNS_16Flash_fwd_paramsE)
        .other          _ZN5flash32flash_fwd_splitkv_combine_kernelI23Flash_fwd_kernel_traitsILi192ELi64ELi64ELi4ELb0ELb0EN7cutlass10bfloat16_tE19Flash_kernel_traitsILi192ELi64ELi64ELi4ES3_EELi8ELi3ELb1EEEvNS_16Flash_fwd_paramsE,@"STO_CUDA_ENTRY STV_DEFAULT"
_ZN5flash32flash_fwd_splitkv_combine_kernelI23Flash_fwd_kernel_traitsILi192ELi64ELi64ELi4ELb0ELb0EN7cutlass10bfloat16_tE19Flash_kernel_traitsILi192ELi64ELi64ELi4ES3_EELi8ELi3ELb1EEEvNS_16Flash_fwd_paramsE:
.text._ZN5flash32flash_fwd_splitkv_combine_kernelI23Flash_fwd_kernel_traitsILi192ELi64ELi64ELi4ELb0ELb0EN7cutlass10bfloat16_tE19Flash_kernel_traitsILi192ELi64ELi64ELi4ES3_EELi8ELi3ELb1EEEvNS_16Flash_fwd_paramsE:
        /* <DEDUP_REMOVED lines=23> */
[----:B------:R-:W-:Y:S05]  /*0170*/  CALL.REL.NOINC `($__internal_11_$__cuda_sm20_div_s64) ;  /* 0x0000004c001c7944 */ /* 0x000fea0003c00000 */
[----:B------:R-:W-:Y:S02]  /*0180*/  MOV R18, R0 ;  /* 0x0000000000127202 */ /* 0x000fe40000000f00 */
[----:B------:R-:W-:Y:S01]  /*0190*/  MOV R19, R21 ;  /* 0x0000001500137202 */ /* 0x000fe20000000f00 */
[----:B------:R-:W-:Y:S06]  /*01a0*/  BRA `(.L_x_541) ;  /* 0x00000000004c7947 */ /* 0x000fec0003800000 */
.L_x_540:
        /* <DEDUP_REMOVED lines=19> */
.L_x_541:
        /* <DEDUP_REMOVED lines=11> */
[----:B------:R-:W-:Y:S05]  /*0390*/  CALL.REL.NOINC `($__internal_11_$__cuda_sm20_div_s64) ;  /* 0x0000004800947944 */ /* 0x000fea0003c00000 */
[----:B------:R-:W-:Y:S02]  /*03a0*/  MOV R10, R0 ;  /* 0x00000000000a7202 */ /* 0x000fe40000000f00 */
[----:B------:R-:W-:Y:S01]  /*03b0*/  MOV R11, R21 ;  /* 0x00000015000b7202 */ /* 0x000fe20000000f00 */
[----:B------:R-:W-:Y:S05]  /*03c0*/  BRA `(.L_x_544) ;  /* 0x00000000004c7947 */ /* 0x000fea0003800000 */
.L_x_543:
        /* <DEDUP_REMOVED lines=19> */
.L_x_544:
[----:B------:R-:W-:Y:S05]  /*0500*/  BSYNC B0 ;  /* 0x0000000000007941 */ /* 0x000fea0003800000 */
.L_x_542:
        /* <DEDUP_REMOVED lines=42> */
[----:B------:R-:W-:Y:S01]  /*07b0*/  MOV R20, R0 ;  /* 0x0000000000147202 */ /* 0x000fe20000000f00 */
[----:B------:R-:W-:Y:S05]  /*07c0*/  BRA `(.L_x_547) ;  /* 0x00000000004c7947 */ /* 0x000fea0003800000 */
.L_x_546:
        /* <DEDUP_REMOVED lines=19> */
.L_x_547:
[----:B------:R-:W-:Y:S05]  /*0900*/  BSYNC B0 ;  /* 0x0000000000007941 */ /* 0x000fea0003800000 */
.L_x_545:
        /* <DEDUP_REMOVED lines=75> */
[----:B------:R-:W-:Y:S05]  /*0dc0*/  BRA `(.L_x_550) ;  /* 0x00000000004c7947 */ /* 0x000fea0003800000 */
.L_x_549:
        /* <DEDUP_REMOVED lines=19> */
.L_x_550:
[----:B------:R-:W-:Y:S05]  /*0f00*/  BSYNC B0 ;  /* 0x0000000000007941 */ /* 0x000fea0003800000 */
.L_x_548:
        /* <DEDUP_REMOVED lines=43> */
.L_x_552:
        /* <DEDUP_REMOVED lines=19> */
.L_x_553:
[----:B------:R-:W-:Y:S05]  /*12f0*/  BSYNC B0 ;  /* 0x0000000000007941 */ /* 0x000fea0003800000 */
.L_x_551:
        /* <DEDUP_REMOVED lines=71> */
.L_x_555:
[----:B------:R-:W-:Y:S05]  /*1770*/  BSYNC B0 ;  /* 0x0000000000007941 */ /* 0x000fea0003800000 */
.L_x_554:
        /* <DEDUP_REMOVED lines=143> */
[----:B------:R-:W-:Y:S05]  /*2070*/  CALL.REL.NOINC `($__internal_11_$__cuda_sm20_div_s64) ;  /* 0x0000002c005c7944 */ /* 0x000fea0003c00000 */
        /* <DEDUP_REMOVED lines=10> */
.L_x_560:
        /* <DEDUP_REMOVED lines=22> */
.L_x_561:
[----:B------:R-:W-:Y:S05]  /*2280*/  BSYNC B0 ;  /* 0x0000000000007941 */ /* 0x000fea0003800000 */
.L_x_559:
[----:B------:R-:W-:Y:S01]  /*2290*/  LOP3.LUT R0, R19, R8, RZ, 0xfc, !PT ;  /* 0x0000000813007212 */ /* 0x000fe200078efcff */
[----:B------:R-:W-:Y:S03]  /*22a0*/  BSSY B0, `(.L_x_562) ;  /* 0x0000028000007945 */ /* 0x000fe60003800000 */
[----:B------:R-:W-:-:S13]  /*22b0*/  ISETP.NE.U32.AND P0, PT, R0, RZ, PT ;  /* 0x000000ff0000720c */ /* 0x000fda0003f05070 */
[----:B------:R-:W-:Y:S05]  /*22c0*/  @!P0 BRA `(.L_x_563) ;  /* 0x00000000003c8947 */ /* 0x000fea0003800000 */
[----:B------:R-:W-:Y:S01]  /*22d0*/  IMAD.MOV.U32 R22, RZ, RZ, R23 ;  /* 0x000000ffff167224 */ /* 0x000fe200078e0017 */
[----:B------:R-:W-:Y:S02]  /*22e0*/  MOV R6, R8 ;  /* 0x0000000800067202 */ /* 0x000fe40000000f00 */
[----:B------:R-:W-:Y:S02]  /*22f0*/  MOV R20, 0x2310 ;  /* 0x0000231000147802 */ /* 0x000fe40000000f00 */
[----:B------:R-:W-:Y:S05]  /*2300*/  CALL.REL.NOINC `($__internal_11_$__cuda_sm20_div_s64) ;  /* 0x0000002800b87944 */ /* 0x000fea0003c00000 */
        /* <DEDUP_REMOVED lines=11> */
.L_x_563:
        /* <DEDUP_REMOVED lines=22> */
.L_x_564:
[----:B------:R-:W-:Y:S05]  /*2520*/  BSYNC B0 ;  /* 0x0000000000007941 */ /* 0x000fea0003800000 */
.L_x_562:
        /* <DEDUP_REMOVED lines=11> */
[----:B------:R-:W-:Y:S05]  /*25e0*/  CALL.REL.NOINC `($__internal_11_$__cuda_sm20_div_s64) ;  /* 0x0000002800007944 */ /* 0x000fea0003c00000 */
        /* <DEDUP_REMOVED lines=8> */
.L_x_566:
        /* <DEDUP_REMOVED lines=21> */
.L_x_567:
[----:B------:R-:W-:Y:S05]  /*27c0*/  BSYNC B0 ;  /* 0x0000000000007941 */ /* 0x000fea0003800000 */
.L_x_565:
        /* <DEDUP_REMOVED lines=38> */
[----:B------:R-:W-:Y:S05]  /*2a30*/  CALL.REL.NOINC `($__internal_11_$__cuda_sm20_div_s64) ;  /* 0x0000002000ec7944 */ /* 0x000fea0003c00000 */
        /* <DEDUP_REMOVED lines=12> */
.L_x_569:
        /* <DEDUP_REMOVED lines=23> */
.L_x_570:
[----:B------:R-:W-:Y:S05]  /*2c70*/  BSYNC B0 ;  /* 0x0000000000007941 */ /* 0x000fea0003800000 */
.L_x_568:
        /* <DEDUP_REMOVED lines=19> */
.L_x_572:
        /* <DEDUP_REMOVED lines=22> */
.L_x_573:
[----:B------:R-:W-:Y:S05]  /*2f10*/  BSYNC B0 ;  /* 0x0000000000007941 */ /* 0x000fea0003800000 */
.L_x_571:
        /* <DEDUP_REMOVED lines=21> */
.L_x_575:
        /* <DEDUP_REMOVED lines=23> */
.L_x_576:
[----:B------:R-:W-:Y:S05]  /*31e0*/  BSYNC B0 ;  /* 0x0000000000007941 */ /* 0x000fea0003800000 */
.L_x_574:
        /* <DEDUP_REMOVED lines=39> */
.L_x_578:
        /* <DEDUP_REMOVED lines=23> */
.L_x_579:
[----:B------:R-:W-:Y:S05]  /*35d0*/  BSYNC B0 ;  /* 0x0000000000007941 */ /* 0x000fea0003800000 */
.L_x_577:
        /* <DEDUP_REMOVED lines=30> */
.L_x_581:
        /* <DEDUP_REMOVED lines=23> */
.L_x_582:
[----:B------:R-:W-:Y:S05]  /*3930*/  BSYNC B0 ;  /* 0x0000000000007941 */ /* 0x000fea0003800000 */
.L_x_580:
        /* <DEDUP_REMOVED lines=21> */
.L_x_558:
[----:B------:R-:W-:Y:S02]  /*3a90*/  ULDC.64 UR4, c[0x0][0x2b0] ;  /* 0x0000ac0000047ab9 */ /* 0x000fe40000000a00 */
[----:B------:R-:W-:-:S04]  /*3aa0*/  LEA R2, P0, R30, UR4, 0x2 ;  /* 0x000000041e027c11 */ /* 0x000fc8000f8010ff */
[----:B------:R-:W-:-:S05]  /*3ab0*/  LEA.HI.X R3, R30, UR5, R31, 0x2, P0 ;  /* 0x000000051e037c11 */ /* 0x000fca00080f141f */
[----:B------:R1:W-:Y:S04]  /*3ac0*/  STG.E desc[UR8][R2.64], R26 ;  /* 0x0000001a02007986 */ /* 0x0003e8000c101908 */
.L_x_557:
[----:B------:R-:W-:Y:S05]  /*3ad0*/  BSYNC B1 ;  /* 0x0000000000017941 */ /* 0x000fea0003800000 */
.L_x_556:
[----:B------:R-:W2:Y:S01]  /*3ae0*/  S2R R31, SR_TID.X ;  /* 0x00000000001f7919 */ /* 0x000ea20000002100 */
[----:B------:R-:W3:Y:S01]  /*3af0*/  LDC R15, c[0x0][0x3c4] ;  /* 0x0000f100ff0f7b82 */ /* 0x000ee20000000800 */
[----:B------:R-:W-:Y:S02]  /*3b00*/  CS2R R4, SRZ ;  /* 0x0000000000047805 */ /* 0x000fe4000001ff00 */
[----:B------:R-:W-:Y:S02]  /*3b10*/  CS2R R6, SRZ ;  /* 0x0000000000067805 */ /* 0x000fe4000001ff00 */
[----:B------:R-:W-:Y:S01]  /*3b20*/  CS2R R10, SRZ ;  /* 0x00000000000a7805 */ /* 0x000fe2000001ff00 */
[----:B------:R-:W-:Y:S01]  /*3b30*/  IMAD.MOV.U32 R13, RZ, RZ, RZ ;  /* 0x000000ffff0d7224 */ /* 0x000fe200078e00ff */
[----:B--2---:R-:W-:-:S04]  /*3b40*/  SHF.R.S32.HI R30, RZ, 0x1f, R31 ;  /* 0x0000001fff1e7819 */ /* 0x004fc8000001141f */
[CC--:B------:R-:W-:Y:S02]  /*3b50*/  LEA.HI R0, R30.reuse, R31.reuse, RZ, 0x3 ;  /* 0x0000001f1e007211 */ /* 0x0c0fe400078f18ff */
[----:B------:R-:W-:Y:S02]  /*3b60*/  LEA.HI R30, R30, R31, RZ, 0x4 ;  /* 0x0000001f1e1e7211 */ /* 0x000fe400078f20ff */
[----:B------:R-:W-:Y:S02]  /*3b70*/  LOP3.LUT R0, R0, 0xfffffff8, RZ, 0xc0, !PT ;  /* 0xfffffff800007812 */ /* 0x000fe400078ec0ff */
[----:B01----:R-:W-:Y:S02]  /*3b80*/  LOP3.LUT R2, R30, 0x3ffffff0, RZ, 0xc0, !PT ;  /* 0x3ffffff01e027812 */ /* 0x003fe400078ec0ff */
[----:B------:R-:W-:Y:S01]  /*3b90*/  SHF.R.S32.HI R30, RZ, 0x4, R30 ;  /* 0x00000004ff1e7819 */ /* 0x000fe2000001141e */
[----:B------:R-:W-:-:S05]  /*3ba0*/  IMAD.IADD R0, R31, 0x1, -R0 ;  /* 0x000000011f007824 */ /* 0x000fca00078e0a00 */
[----:B---3--:R-:W-:Y:S01]  /*3bb0*/  ISETP.GE.AND P0, PT, R0, R15, PT ;  /* 0x0000000f0000720c */ /* 0x008fe20003f06270 */
[----:B------:R-:W-:-:S03]  /*3bc0*/  IMAD.MOV.U32 R0, RZ, RZ, RZ ;  /* 0x000000ffff007224 */ /* 0x000fc600078e00ff */
[C---:B------:R-:W-:Y:S01]  /*3bd0*/  ISETP.GT.OR P0, PT, R31.reuse, 0x3f, P0 ;  /* 0x0000003f1f00780c */ /* 0x040fe20000704670 */
[----:B------:R-:W-:Y:S01]  /*3be0*/  IMAD.IADD R31, R31, 0x1, -R2 ;  /* 0x000000011f1f7824 */ /* 0x000fe200078e0a02 */
[----:B------:R-:W-:-:S03]  /*3bf0*/  CS2R R2, SRZ ;  /* 0x0000000000027805 */ /* 0x000fc6000001ff00 */
[----:B------:R-:W-:-:S08]  /*3c00*/  IMAD.SHL.U32 R31, R31, 0x4, RZ ;  /* 0x000000041f1f7824 */ /* 0x000fd000078e00ff */
[----:B------:R-:W-:-:S04]  /*3c10*/  @!P0 FADD.FTZ R8, -R26, R27 ;  /* 0x0000001b1a088221 */ /* 0x000fc80000010100 */
[----:B------:R-:W-:-:S06]  /*3c20*/  @!P0 FMUL.FTZ R8, R8, 1.4426950216293334961 ;  /* 0x3fb8aa3b08088820 */ /* 0x000fcc0000410000 */
[----:B------:R-:W0:Y:S02]  /*3c30*/  @!P0 MUFU.EX2 R8, R8 ;  /* 0x0000000800088308 */ /* 0x000e240000000800 */
[----:B0-----:R0:W-:Y:S01]  /*3c40*/  @!P0 STS [R29], R8 ;  /* 0x000000081d008388 */ /* 0x0011e20000000800 */
[----:B------:R-:W-:Y:S01]  /*3c50*/  BAR.SYNC.DEFER_BLOCKING 0x0 ;  /* 0x0000000000007b1d */ /* 0x000fe20000010000 */
[----:B------:R-:W-:Y:S02]  /*3c60*/  ISETP.GE.AND P0, PT, R15, 0x1, PT ;  /* 0x000000010f00780c */ /* 0x000fe40003f06270 */
[----:B0-----:R-:W-:-:S11]  /*3c70*/  CS2R R8, SRZ ;  /* 0x0000000000087805 */ /* 0x001fd6000001ff00 */
        /* <DEDUP_REMOVED lines=34> */
.L_x_585:
        /* <DEDUP_REMOVED lines=77> */
.L_x_584:
        /* <DEDUP_REMOVED lines=46> */
.L_x_586:
        /* <DEDUP_REMOVED lines=9> */
.L_x_588:
[----:B------:R-:W-:Y:S05]  /*46e0*/  BSYNC B0 ;  /* 0x0000000000007941 */ /* 0x000fea0003800000 */
.L_x_587:
        /* <DEDUP_REMOVED lines=12> */
.L_x_583:
        /* <DEDUP_REMOVED lines=49> */
[----:B------:R-:W-:-:S04]  /*4ac0*/  LOP3.LUT R20, R20, R17, RZ, 0x3c, !PT ;  /* 0x0000001114147212 */ /* 0x000fc800078e3cff */
        /* <DEDUP_REMOVED lines=25> */
[----:B------:R-:W-:-:S03]  /*4c60*/  ULDC.64 UR4, c[0x0][0x298] ;  /* 0x0000a60000047ab9 */ /* 0x000fc60000000a00 */
[----:B------:R-:W-:Y:S02]  /*4c70*/  IMAD R15, R15, UR4, RZ ;  /* 0x000000040f0f7c24 */ /* 0x000fe4000f8e02ff */
[----:B------:R-:W-:Y:S01]  /*4c80*/  IMAD.IADD R21, R21, 0x1, R17 ;  /* 0x0000000115157824 */ /* 0x000fe200078e0211 */
[----:B------:R-:W-:Y:S01]  /*4c90*/  IADD3 R17, R31, 0x40, RZ ;  /* 0x000000401f117810 */ /* 0x000fe20007ffe0ff */
[C---:B------:R-:W-:Y:S02]  /*4ca0*/  IMAD R15, R18.reuse, UR5, R15 ;  /* 0x00000005120f7c24 */ /* 0x040fe4000f8e020f */
[----:B------:R-:W-:Y:S01]  /*4cb0*/  IMAD.WIDE.U32 R18, R18, UR4, R20 ;  /* 0x0000000412127c25 */ /* 0x000fe2000f8e0014 */
[----:B------:R-:W-:-:S03]  /*4cc0*/  ULDC.64 UR4, c[0x0][0x280] ;  /* 0x0000a00000047ab9 */ /* 0x000fc60000000a00 */
[C---:B------:R-:W-:Y:S01]  /*4cd0*/  VIADD R21, R31.reuse, 0x80 ;  /* 0x000000801f157836 */ /* 0x040fe20000000000 */
[-C--:B------:R-:W-:Y:S01]  /*4ce0*/  IADD3 R12, P2, R31, R18.reuse, RZ ;  /* 0x000000121f0c7210 */ /* 0x080fe20007f5e0ff */
[----:B------:R-:W-:Y:S01]  /*4cf0*/  IMAD.IADD R14, R19, 0x1, R15 ;  /* 0x00000001130e7824 */ /* 0x000fe200078e020f */
[-C--:B------:R-:W-:Y:S02]  /*4d00*/  IADD3 R15, P1, R17, R18.reuse, RZ ;  /* 0x00000012110f7210 */ /* 0x080fe40007f3e0ff */
[----:B------:R-:W-:Y:S02]  /*4d10*/  IADD3 R20, P0, R21, R18, RZ ;  /* 0x0000001215147210 */ /* 0x000fe40007f1e0ff */
[-C--:B------:R-:W-:Y:S02]  /*4d20*/  LEA.HI.X.SX32 R31, R31, R14.reuse, 0x1, P2 ;  /* 0x0000000e1f1f7211 */ /* 0x080fe400010f0eff */
[----:B------:R-:W-:Y:S02]  /*4d30*/  LEA.HI.X.SX32 R22, R17, R14, 0x1, P1 ;  /* 0x0000000e11167211 */ /* 0x000fe400008f0eff */
[----:B------:R-:W-:-:S02]  /*4d40*/  LEA R18, P2, R12, UR4, 0x1 ;  /* 0x000000040c127c11 */ /* 0x000fc4000f8408ff */
[----:B------:R-:W-:Y:S02]  /*4d50*/  LEA.HI.X.SX32 R21, R21, R14, 0x1, P0 ;  /* 0x0000000e15157211 */ /* 0x000fe400000f0eff */
[C---:B------:R-:W-:Y:S02]  /*4d60*/  LEA R16, P1, R15.reuse, UR4, 0x1 ;  /* 0x000000040f107c11 */ /* 0x040fe4000f8208ff */
[----:B------:R-:W-:Y:S02]  /*4d70*/  LEA R14, P0, R20, UR4, 0x1 ;  /* 0x00000004140e7c11 */ /* 0x000fe4000f8008ff */
[----:B------:R-:W-:Y:S02]  /*4d80*/  LEA.HI.X R19, R12, UR5, R31, 0x1, P2 ;  /* 0x000000050c137c11 */ /* 0x000fe400090f0c1f */
[----:B------:R-:W-:Y:S02]  /*4d90*/  LEA.HI.X R17, R15, UR5, R22, 0x1, P1 ;  /* 0x000000050f117c11 */ /* 0x000fe400088f0c16 */
[----:B------:R-:W-:Y:S01]  /*4da0*/  LEA.HI.X R15, R20, UR5, R21, 0x1, P0 ;  /* 0x00000005140f7c11 */ /* 0x000fe200080f0c15 */
[----:B------:R-:W-:Y:S04]  /*4db0*/  STG.E.64 desc[UR8][R18.64], R10 ;  /* 0x0000000a12007986 */ /* 0x000fe8000c101b08 */
[----:B------:R-:W-:Y:S04]  /*4dc0*/  STG.E.64 desc[UR8][R16.64], R6 ;  /* 0x0000000610007986 */ /* 0x000fe8000c101b08 */
[----:B------:R-:W-:Y:S01]  /*4dd0*/  STG.E.64 desc[UR8][R14.64], R2 ;  /* 0x000000020e007986 */ /* 0x000fe2000c101b08 */
[----:B------:R-:W-:Y:S05]  /*4de0*/  EXIT ;  /* 0x000000000000794d */ /* 0x000fea0003800000 */
        .weak           $__internal_11_$__cuda_sm20_div_s64
        .type           $__internal_11_$__cuda_sm20_div_s64,@function
        .size           $__internal_11_$__cuda_sm20_div_s64,(.L_x_4451 - $__internal_11_$__cuda_sm20_div_s64)
$__internal_11_$__cuda_sm20_div_s64:
        /* <DEDUP_REMOVED lines=83> */
[----:B------:R-:W-:Y:S06]  /*5320*/  RET.REL.NODEC R38 `(_ZN5flash32flash_fwd_splitkv_combine_kernelI23Flash_fwd_kernel_traitsILi192ELi64ELi64ELi4ELb0ELb0EN7cutlass10bfloat16_tE19Flash_kernel_traitsILi192ELi64ELi64ELi4ES3_EELi8ELi3ELb1EEEvNS_16Flash_fwd_paramsE) ;  /* 0xffffffac26347950 */ /* 0x000fec0003c3ffff */
.L_x_589:
        /* <DEDUP_REMOVED lines=13> */
.L_x_4451:


//--------------------- .text._ZN5flash32flash_fwd_splitkv_combine_kernelI23Flash_fwd_kernel_traitsILi192ELi64ELi64ELi4ELb0ELb0EN7cutlass10bfloat16_tE19Flash_kernel_traitsILi192ELi64ELi64ELi4ES3_EELi8ELi2ELb1EEEvNS_16Flash_fwd_paramsE --------------------------
	.section	.text._ZN5flash32flash_fwd_splitkv_combine_kernelI23Flash_fwd_kernel_traitsILi192ELi64ELi64ELi4ELb0ELb0EN7cutlass10bfloat16_tE19Flash_kernel_traitsILi192ELi64ELi64ELi4ES3_EELi8ELi2ELb1EEEvNS_16Flash_fwd_paramsE,"ax",@progbits
	.align	128
        .global         _ZN5flash32flash_fwd_splitkv_combine_kernelI23Flash_fwd_kernel_traitsILi192ELi64ELi64ELi4ELb0ELb0EN7cutlass10bfloat16_tE19Flash_kernel_traitsILi192ELi64ELi64ELi4ES3_EELi8ELi2ELb1EEEvNS_16Flash_fwd_paramsE
        .type           _ZN5flash32flash_fwd_splitkv_combine_kernelI23Flash_fwd_kernel_traitsILi192ELi64ELi64ELi4ELb0ELb0EN7cutlass10bfloat16_tE19Flash_kernel_traitsILi192ELi64ELi64ELi4ES3_EELi8ELi2ELb1EEEvNS_16Flash_fwd_paramsE,@function
        .size           _ZN5flash32flash_fwd_splitkv_combine_kernelI23Flash_fwd_kernel_traitsILi192ELi64ELi64ELi4ELb0ELb0EN7cutlass10bfloat16_tE19Flash_kernel_traitsILi192ELi64ELi64ELi4ES3_EELi8ELi2ELb1EEEvNS_16Flash_fwd_paramsE,(.L_x_4452 - _ZN5flash32flash_fwd_splitkv_combine_kernelI23Flash_fwd_kernel_traitsILi192ELi64ELi64ELi4ELb0ELb0EN7cutlass10bfloat16_tE19Flash_kernel_traitsILi192ELi64ELi64ELi4ES3_EELi8ELi2ELb1EEEvNS_16Flash_fwd_paramsE)
        .other          _ZN5flash32flash_fwd_splitkv_combine_kernelI23Flash_fwd_kernel_traitsILi192ELi64ELi64ELi4ELb0ELb0EN7cutlass10bfloat16_tE19Flash_kernel_traitsILi192ELi64ELi64ELi4ES3_EELi8ELi2ELb1EEEvNS_16Flash_fwd_paramsE,@"STO_CUDA_ENTRY STV_DEFAULT"
_ZN5flash32flash_fwd_splitkv_combine_kernelI23Flash_fwd_kernel_traitsILi192ELi64ELi64ELi4ELb0ELb0EN7cutlass10bfloat16_tE19Flash_kernel_traitsILi192ELi64ELi64ELi4ES3_EELi8ELi2ELb1EEEvNS_16Flash_fwd_paramsE:
.text._ZN5flash32flash_fwd_splitkv_combine_kernelI23Flash_fwd_kernel_traitsILi192ELi64ELi64ELi4ELb0ELb0EN7cutlass10bfloat16_tE19Flash_kernel_traitsILi192ELi64ELi64ELi4ES3_EELi8ELi2ELb1EEEvNS_16Flash_fwd_paramsE:
        /* <DEDUP_REMOVED lines=23> */
[----:B------:R-:W-:Y:S05]  /*0170*/  CALL.REL.NOINC `($__internal_12_$__cuda_sm20_div_s64) ;  /* 0x0000004c00387944 */ /* 0x000fea0003c00000 */
[----:B------:R-:W-:Y:S05]  /*0180*/  BRA `(.L_x_591) ;  /* 0x00000000004c7947 */ /* 0x000fea0003800000 */
.L_x_590:
        /* <DEDUP_REMOVED lines=19> */
.L_x_591:
        /* <DEDUP_REMOVED lines=12> */
[----:B------:R-:W-:Y:S05]  /*0380*/  CALL.REL.NOINC `($__internal_12_$__cuda_sm20_div_s64) ;  /* 0x0000004800b47944 */ /* 0x000fea0003c00000 */
[----:B------:R-:W-:Y:S02]  /*0390*/  MOV R8, R18 ;  /* 0x0000001200087202 */ /* 0x000fe40000000f00 */
[----:B------:R-:W-:Y:S01]  /*03a0*/  MOV R9, R19 ;  /* 0x0000001300097202 */ /* 0x000fe20000000f00 */
[----:B------:R-:W-:Y:S05]  /*03b0*/  BRA `(.L_x_594) ;  /* 0x00000000004c7947 */ /* 0x000fea0003800000 */
.L_x_593:
        /* <DEDUP_REMOVED lines=19> */
.L_x_594:
[----:B------:R-:W-:Y:S05]  /*04f0*/  BSYNC B0 ;  /* 0x0000000000007941 */ /* 0x000fea0003800000 */
.L_x_592:
        /* <DEDUP_REMOVED lines=41> */
.L_x_596:
        /* <DEDUP_REMOVED lines=19> */
.L_x_597:
[----:B------:R-:W-:Y:S05]  /*08c0*/  BSYNC B0 ;  /* 0x0000000000007941 */ /* 0x000fea0003800000 */
.L_x_595:
        /* <DEDUP_REMOVED lines=73> */
[----:B------:R-:W-:Y:S02]  /*0d60*/  MOV R34, R18 ;  /* 0x0000001200227202 */ /* 0x000fe40000000f00 */
[----:B------:R-:W-:Y:S01]  /*0d70*/  MOV R35, R19 ;  /* 0x0000001300237202 */ /* 0x000fe20000000f00 */
[----:B------:R-:W-:Y:S05]  /*0d80*/  BRA `(.L_x_600) ;  /* 0x00000000004c7947 */ /* 0x000fea0003800000 */
.L_x_599:
        /* <DEDUP_REMOVED lines=19> */
.L_x_600:
[----:B------:R-:W-:Y:S05]  /*0ec0*/  BSYNC B0 ;  /* 0x0000000000007941 */ /* 0x000fea0003800000 */
.L_x_598:
        /* <DEDUP_REMOVED lines=44> */
.L_x_602:
        /* <DEDUP_REMOVED lines=19> */
.L_x_603:
[----:B------:R-:W-:Y:S05]  /*12c0*/  BSYNC B0 ;  /* 0x0000000000007941 */ /* 0x000fea0003800000 */
.L_x_601:
        /* <DEDUP_REMOVED lines=68> */
.L_x_605:
[----:B------:R-:W-:Y:S05]  /*1710*/  BSYNC B0 ;  /* 0x0000000000007941 */ /* 0x000fea0003800000 */
.L_x_604:
        /* <DEDUP_REMOVED lines=13> */
.L_x_607:
[----:B------:R-:W-:Y:S05]  /*17f0*/  BSYNC B0 ;  /* 0x0000000000007941 */ /* 0x000fea0003800000 */
.L_x_606:
        /* <DEDUP_REMOVED lines=138> */
[----:B------:R-:W-:Y:S05]  /*20a0*/  CALL.REL.NOINC `($__internal_12_$__cuda_sm20_div_s64) ;  /* 0x0000002c006c7944 */ /* 0x000fea0003c00000 */
        /* <DEDUP_REMOVED lines=9> */
.L_x_612:
        /* <DEDUP_REMOVED lines=22> */
.L_x_613:
[----:B------:R-:W-:Y:S05]  /*22a0*/  BSYNC B0 ;  /* 0x0000000000007941 */ /* 0x000fea0003800000 */
.L_x_611:
        /* <DEDUP_REMOVED lines=19> */
.L_x_615:
        /* <DEDUP_REMOVED lines=22> */
.L_x_616:
[----:B------:R-:W-:Y:S05]  /*2540*/  BSYNC B0 ;  /* 0x0000000000007941 */ /* 0x000fea0003800000 */
.L_x_614:
        /* <DEDUP_REMOVED lines=11> */
[----:B------:R-:W-:Y:S05]  /*2600*/  CALL.REL.NOINC `($__internal_12_$__cuda_sm20_div_s64) ;  /* 0x0000002800147944 */ /* 0x000fea0003c00000 */
[----:B------:R-:W-:-:S04]  /*2610*/  IADD3 R17, P0, RZ, -R18, RZ ;  /* 0x80000012ff117210 */ /* 0x000fc80007f1e0ff */
[----:B------:R-:W-:Y:S01]  /*2620*/  IADD3.X R16, RZ, ~R19, RZ, P0, !PT ;  /* 0x80000013ff107210 */ /* 0x000fe200007fe4ff */
[----:B------:R-:W-:-:S04]  /*2630*/  IMAD.WIDE.U32 R36, R5, R17, R36 ;  /* 0x0000001105247225 */ /* 0x000fc800078e0024 */
[----:B------:R-:W-:-:S04]  /*2640*/  IMAD R16, R16, R5, RZ ;  /* 0x0000000510107224 */ /* 0x000fc800078e02ff */
[----:B------:R-:W-:-:S05]  /*2650*/  IMAD R4, R4, R17, R16 ;  /* 0x0000001104047224 */ /* 0x000fca00078e0210 */
[----:B------:R-:W-:Y:S01]  /*2660*/  IADD3 R4, R37, R4, RZ ;  /* 0x0000000425047210 */ /* 0x000fe20007ffe0ff */
[----:B------:R-:W-:Y:S05]  /*2670*/  BRA `(.L_x_619) ;  /* 0x0000000000587947 */ /* 0x000fea0003800000 */
.L_x_618:
        /* <DEDUP_REMOVED lines=22> */
.L_x_619:
[----:B------:R-:W-:Y:S05]  /*27e0*/  BSYNC B0 ;  /* 0x0000000000007941 */ /* 0x000fea0003800000 */
.L_x_617:
        /* <DEDUP_REMOVED lines=38> */
[----:B------:R-:W-:Y:S05]  /*2a50*/  CALL.REL.NOINC `($__internal_12_$__cuda_sm20_div_s64) ;  /* 0x0000002400007944 */ /* 0x000fea0003c00000 */
        /* <DEDUP_REMOVED lines=12> */
.L_x_621:
        /* <DEDUP_REMOVED lines=23> */
.L_x_622:
[----:B------:R-:W-:Y:S05]  /*2c90*/  BSYNC B0 ;  /* 0x0000000000007941 */ /* 0x000fea0003800000 */
.L_x_620:
        /* <DEDUP_REMOVED lines=18> */
.L_x_624:
        /* <DEDUP_REMOVED lines=22> */
.L_x_625:
[----:B------:R-:W-:Y:S05]  /*2f20*/  BSYNC B0 ;  /* 0x0000000000007941 */ /* 0x000fea0003800000 */
.L_x_623:
        /* <DEDUP_REMOVED lines=20> */
.L_x_627:
        /* <DEDUP_REMOVED lines=23> */
.L_x_628:
[----:B------:R-:W-:Y:S05]  /*31e0*/  BSYNC B0 ;  /* 0x0000000000007941 */ /* 0x000fea0003800000 */
.L_x_626:
        /* <DEDUP_REMOVED lines=26> */
[----:B------:R-:W-:Y:S05]  /*3390*/  CALL.REL.NOINC `($__internal_12_$__cuda_sm20_div_s64) ;  /* 0x0000001800b07944 */ /* 0x000fea0003c00000 */
        /* <DEDUP_REMOVED lines=12> */
.L_x_630:
        /* <DEDUP_REMOVED lines=23> */
.L_x_631:
[----:B------:R-:W-:Y:S05]  /*35d0*/  BSYNC B0 ;  /* 0x0000000000007941 */ /* 0x000fea0003800000 */
.L_x_629:
        /* <DEDUP_REMOVED lines=29> */
.L_x_633:
        /* <DEDUP_REMOVED lines=23> */
.L_x_634:
[----:B------:R-:W-:Y:S05]  /*3920*/  BSYNC B0 ;  /* 0x0000000000007941 */ /* 0x000fea0003800000 */
.L_x_632:
        /* <DEDUP_REMOVED lines=21> */
.L_x_610:
[----:B------:R-:W-:Y:S02]  /*3a80*/  ULDC.64 UR4, c[0x0][0x2b0] ;  /* 0x0000ac0000047ab9 */ /* 0x000fe40000000a00 */
[----:B------:R-:W-:-:S04]  /*3a90*/  LEA R2, P0, R32, UR4, 0x2 ;  /* 0x0000000420027c11 */ /* 0x000fc8000f8010ff */
[----:B------:R-:W-:-:S05]  /*3aa0*/  LEA.HI.X R3, R32, UR5, R33, 0x2, P0 ;  /* 0x0000000520037c11 */ /* 0x000fca00080f1421 */
[----:B------:R0:W-:Y:S04]  /*3ab0*/  STG.E desc[UR8][R2.64], R27 ;  /* 0x0000001b02007986 */ /* 0x0001e8000c101908 */
.L_x_609:
[----:B------:R-:W-:Y:S05]  /*3ac0*/  BSYNC B1 ;  /* 0x0000000000017941 */ /* 0x000fea0003800000 */
.L_x_608:
[----:B------:R-:W2:Y:S01]  /*3ad0*/  S2R R31, SR_TID.X ;  /* 0x00000000001f7919 */ /* 0x000ea20000002100 */
[----:B------:R-:W3:Y:S01]  /*3ae0*/  LDC R15, c[0x0][0x3c4] ;  /* 0x0000f100ff0f7b82 */ /* 0x000ee20000000800 */
[----:B------:R-:W-:Y:S01]  /*3af0*/  BSSY B0, `(.L_x_635) ;  /* 0x0000013000007945 */ /* 0x000fe20003800000 */
[----:B--2---:R-:W-:-:S04]  /*3b00*/  SHF.R.S32.HI R12, RZ, 0x1f, R31 ;  /* 0x0000001fff0c7819 */ /* 0x004fc8000001141f */
[CC--:B------:R-:W-:Y:S02]  /*3b10*/  LEA.HI R6, R12.reuse, R31.reuse, RZ, 0x2 ;  /* 0x0000001f0c067211 */ /* 0x0c0fe400078f10ff */
[----:B------:R-:W-:Y:S02]  /*3b20*/  LEA.HI R12, R12, R31, RZ, 0x4 ;  /* 0x0000001f0c0c7211 */ /* 0x000fe400078f20ff */
[----:B------:R-:W-:Y:S02]  /*3b30*/  LOP3.LUT R6, R6, 0xfffffffc, RZ, 0xc0, !PT ;  /* 0xfffffffc06067812 */ /* 0x000fe400078ec0ff */
[----:B01----:R-:W-:-:S03]  /*3b40*/  LOP3.LUT R2, R12, 0x3ffffff0, RZ, 0xc0, !PT ;  /* 0x3ffffff00c027812 */ /* 0x003fc600078ec0ff */
[----:B------:R-:W-:-:S05]  /*3b50*/  IMAD.IADD R4, R31, 0x1, -R6 ;  /* 0x000000011f047824 */ /* 0x000fca00078e0a06 */
[----:B---3--:R-:W-:-:S04]  /*3b60*/  ISETP.GE.AND P0, PT, R4, R15, PT ;  /* 0x0000000f0400720c */ /* 0x008fc80003f06270 */
        /* <DEDUP_REMOVED lines=11> */
.L_x_636:
[----:B------:R-:W-:Y:S05]  /*3c20*/  BSYNC B0 ;  /* 0x0000000000007941 */ /* 0x000fea0003800000 */
.L_x_635:
[----:B------:R-:W-:Y:S01]  /*3c30*/  ISETP.GE.AND P0, PT, R15, 0x1, PT ;  /* 0x000000010f00780c */ /* 0x000fe20003f06270 */
[----:B------:R-:W-:Y:S01]  /*3c40*/  IMAD.IADD R31, R31, 0x1, -R2 ;  /* 0x000000011f1f7824 */ /* 0x000fe200078e0a02 */
[----:B------:R-:W-:Y:S01]  /*3c50*/  BAR.SYNC.DEFER_BLOCKING 0x0 ;  /* 0x0000000000007b1d */ /* 0x000fe20000010000 */
[----:B------:R-:W-:Y:S01]  /*3c60*/  IMAD.MOV.U32 R0, RZ, RZ, RZ ;  /* 0x000000ffff007224 */ /* 0x000fe200078e00ff */
[----:B------:R-:W-:Y:S02]  /*3c70*/  CS2R R2, SRZ ;  /* 0x0000000000027805 */ /* 0x000fe4000001ff00 */
[----:B0-----:R-:W-:Y:S02]  /*3c80*/  CS2R R4, SRZ ;  /* 0x0000000000047805 */ /* 0x001fe4000001ff00 */
[----:B------:R-:W-:Y:S02]  /*3c90*/  CS2R R6, SRZ ;  /* 0x0000000000067805 */ /* 0x000fe4000001ff00 */
[----:B------:R-:W-:-:S02]  /*3ca0*/  CS2R R8, SRZ ;  /* 0x0000000000087805 */ /* 0x000fc4000001ff00 */
        /* <DEDUP_REMOVED lines=38> */
.L_x_639:
        /* <DEDUP_REMOVED lines=77> */
.L_x_638:
        /* <DEDUP_REMOVED lines=46> */
.L_x_640:
        /* <DEDUP_REMOVED lines=9> */
.L_x_642:
[----:B------:R-:W-:Y:S05]  /*4750*/  BSYNC B0 ;  /* 0x0000000000007941 */ /* 0x000fea0003800000 */
.L_x_641:
        /* <DEDUP_REMOVED lines=12> */
.L_x_637:
        /* <DEDUP_REMOVED lines=100> */
        .weak           $__internal_12_$__cuda_sm20_div_s64
        .type           $__internal_12_$__cuda_sm20_div_s64,@function
        .size           $__internal_12_$__cuda_sm20_div_s64,(.L_x_4452 - $__internal_12_$__cuda_sm20_div_s64)
$__internal_12_$__cuda_sm20_div_s64:
        /* <DEDUP_REMOVED lines=83> */
[----:B------:R-:W-:Y:S06]  /*5390*/  RET.REL.NODEC R38 `(_ZN5flash32flash_fwd_splitkv_combine_kernelI23Flash_fwd_kernel_traitsILi192ELi64ELi64ELi4ELb0ELb0EN7cutlass10bfloat16_tE19Flash_kernel_traitsILi192ELi64ELi64ELi4ES3_EELi8ELi2ELb1EEEvNS_16Flash_fwd_paramsE) ;  /* 0xffffffac26187950 */ /* 0x000fec0003c3ffff */
.L_x_643:
        /* <DEDUP_REMOVED lines=14> */
.L_x_4452:


//--------------------- .text._ZN5flash32flash_fwd_splitkv_combine_kernelI23Flash_fwd_kernel_traitsILi192ELi64ELi64ELi4ELb0ELb0EN7cutlass10bfloat16_tE19Flash_kernel_traitsILi192ELi64ELi64ELi4ES3_EELi8ELi1ELb1EEEvNS_16Flash_fwd_paramsE --------------------------
	.section	.text._ZN5flash32flash_fwd_splitkv_combine_kernelI23Flash_fwd_kernel_traitsILi192ELi64ELi64ELi4ELb0ELb0EN7cutlass10bfloat16_tE19Flash_kernel_traitsILi192ELi64ELi64ELi4ES3_EELi8ELi1ELb1EEEvNS_16Flash_fwd_paramsE,"ax",@progbits
	.align	128
        .global         _ZN5flash32flash_fwd_splitkv_combine_kernelI23Flash_fwd_kernel_traitsILi192ELi64ELi64ELi4ELb0ELb0EN7cutlass10bfloat16_tE19Flash_kernel_traitsILi192ELi64ELi64ELi4ES3_EELi8ELi1ELb1EEEvNS_16Flash_fwd_paramsE
        .type           _ZN5flash32flash_fwd_splitkv_combine_kernelI23Flash_fwd_kernel_traitsILi192ELi64ELi64ELi4ELb0ELb0EN7cutlass10bfloat16_tE19Flash_kernel_traitsILi192ELi64ELi64ELi4ES3_EELi8ELi1ELb1EEEvNS_16Flash_fwd_paramsE,@function
        .size           _ZN5flash32flash_fwd_splitkv_combine_kernelI23Flash_fwd_kernel_traitsILi192ELi64ELi64ELi4ELb0ELb0EN7cutlass10bfloat16_tE19Flash_kernel_traitsILi192ELi64ELi64ELi4ES3_EELi8ELi1ELb1EEEvNS_16Flash_fwd_paramsE,(.L_x_4453 - _ZN5flash32flash_fwd_splitkv_combine_kernelI23Flash_fwd_kernel_traitsILi192ELi64ELi64ELi4ELb0ELb0EN7cutlass10bfloat16_tE19Flash_kernel_traitsILi192ELi64ELi64ELi4ES3_EELi8ELi1ELb1EEEvNS_16Flash_fwd_paramsE)
        .other          _ZN5flash32flash_fwd_splitkv_combine_kernelI23Flash_fwd_kernel_traitsILi192ELi64ELi64ELi4ELb0ELb0EN7cutlass10bfloat16_tE19Flash_kernel_traitsILi192ELi64ELi64ELi4ES3_EELi8ELi1ELb1EEEvNS_16Flash_fwd_paramsE,@"STO_CUDA_ENTRY STV_DEFAULT"
_ZN5flash32flash_fwd_splitkv_combine_kernelI23Flash_fwd_kernel_traitsILi192ELi64ELi64ELi4ELb0ELb0EN7cutlass10bfloat16_tE19Flash_kernel_traitsILi192ELi64ELi64ELi4ES3_EELi8ELi1ELb1EEEvNS_16Flash_fwd_paramsE:
.text._ZN5flash32flash_fwd_splitkv_combine_kernelI23Flash_fwd_kernel_traitsILi192ELi64ELi64ELi4ELb0ELb0EN7cutlass10bfloat16_tE19Flash_kernel_traitsILi192ELi64ELi64ELi4ES3_EELi8ELi1ELb1EEEvNS_16Flash_fwd_paramsE:
        /* <DEDUP_REMOVED lines=23> */
[----:B------:R-:W-:Y:S05]  /*0170*/  CALL.REL.NOINC `($__internal_13_$__cuda_sm20_div_s64) ;  /* 0x0000004c00487944 */ /* 0x000fea0003c00000 */
[----:B------:R-:W-:Y:S05]  /*0180*/  BRA `(.L_x_645) ;  /* 0x00000000004c7947 */ /* 0x000fea0003800000 */
.L_x_644:
        /* <DEDUP_REMOVED lines=19> */
.L_x_645:
        /* <DEDUP_REMOVED lines=10> */
[----:B------:R-:W-:Y:S01]  /*0360*/  MOV R21, R19 ;  /* 0x0000001300157202 */ /* 0x000fe20000000f00 */
[----:B------:R-:W-:Y:S01]  /*0370*/  IMAD.MOV.U32 R22, RZ, RZ, R7 ;  /* 0x000000ffff167224 */ /* 0x000fe200078e0007 */
[----:B------:R-:W-:Y:S02]  /*0380*/  MOV R20, 0x3a0 ;  /* 0x000003a000147802 */ /* 0x000fe40000000f00 */
[----:B------:R-:W-:Y:S05]  /*0390*/  CALL.REL.NOINC `($__internal_13_$__cuda_sm20_div_s64) ;  /* 0x0000004800c07944 */ /* 0x000fea0003c00000 */
[----:B------:R-:W-:Y:S02]  /*03a0*/  MOV R26, R18 ;  /* 0x00000012001a7202 */ /* 0x000fe40000000f00 */
[----:B------:R-:W-:Y:S01]  /*03b0*/  MOV R27, R19 ;  /* 0x00000013001b7202 */ /* 0x000fe20000000f00 */
[----:B------:R-:W-:Y:S05]  /*03c0*/  BRA `(.L_x_648) ;  /* 0x00000000004c7947 */ /* 0x000fea0003800000 */
.L_x_647:
        /* <DEDUP_REMOVED lines=19> */
.L_x_648:
[----:B------:R-:W-:Y:S05]  /*0500*/  BSYNC B0 ;  /* 0x0000000000007941 */ /* 0x000fea0003800000 */
.L_x_646:
[----:B------:R-:W0:Y:S01]  /*0510*/  LDC R8, c[0x0][0x2c4] ;  /* 0x0000b100ff087b82 */ /* 0x000e220000000800 */
[----:B------:R-:W-:Y:S01]  /*0520*/  BSSY B0, `(.L_x_649) ;  /* 0x000003c000007945 */ /* 0x000fe20003800000 */
[----:B0-----:R-:W-:-:S04]  /*0530*/  IABS R11, R8 ;  /* 0x00000008000b7213 */ /* 0x001fc80000000000 */
[----:B------:R-:W0:Y:S01]  /*0540*/  I2F.RP R14, R11 ;  /* 0x0000000b000e7306 */ /* 0x000e220000209400 */
[----:B------:R-:W-:-:S07]  /*0550*/  IADD3 R0, R11, -0x1, R8 ;  /* 0xffffffff0b007810 */ /* 0x000fce0007ffe008 */
[----:B0-----:R-:W0:Y:S02]  /*0560*/  MUFU.RCP R12, R14 ;  /* 0x0000000e000c7308 */ /* 0x001e240000001000 */
[----:B0-----:R-:W-:-:S06]  /*0570*/  VIADD R12, R12, 0xffffffe ;  /* 0x0ffffffe0c0c7836 */ /* 0x001fcc0000000000 */
[----:B------:R-:W0:Y:S02]  /*0580*/  F2I.FTZ.U32.TRUNC.NTZ R13, R12 ;  /* 0x0000000c000d7305 */ /* 0x000e24000021f000 */
[----:B0-----:R-:W-:Y:S02]  /*0590*/  IMAD.MOV R2, RZ, RZ, -R13 ;  /* 0x000000ffff027224 */ /* 0x001fe400078e0a0d */
[----:B------:R-:W-:Y:S02]  /*05a0*/  IMAD.MOV.U32 R12, RZ, RZ, RZ ;  /* 0x000000ffff0c7224 */ /* 0x000fe400078e00ff */
        /* <DEDUP_REMOVED lines=32> */
.L_x_650:
[----:B------:R-:W0:Y:S01]  /*07b0*/  I2F.U32.RP R4, R16 ;  /* 0x0000001000047306 */ /* 0x000e220000209000 */
[----:B------:R-:W-:Y:S01]  /*07c0*/  HFMA2.MMA R8, -RZ, RZ, 0, 0 ;  /* 0x00000000ff087435 */ /* 0x000fe200000001ff */
[----:B------:R-:W-:Y:S02]  /*07d0*/  ISETP.NE.U32.AND P0, PT, R16, RZ, PT ;  /* 0x000000ff1000720c */ /* 0x000fe40003f05070 */
[----:B------:R-:W-:-:S04]  /*07e0*/  MOV R19, RZ ;  /* 0x000000ff00137202 */ /* 0x000fc80000000f00 */
        /* <DEDUP_REMOVED lines=15> */
.L_x_651:
[----:B------:R-:W-:Y:S05]  /*08e0*/  BSYNC B0 ;  /* 0x0000000000007941 */ /* 0x000fea0003800000 */
.L_x_649:
        /* <DEDUP_REMOVED lines=72> */
[----:B------:R-:W-:Y:S05]  /*0d70*/  CALL.REL.NOINC `($__internal_13_$__cuda_sm20_div_s64) ;  /* 0x0000004000487944 */ /* 0x000fea0003c00000 */
[----:B------:R-:W-:Y:S02]  /*0d80*/  MOV R32, R18 ;  /* 0x0000001200207202 */ /* 0x000fe40000000f00 */
[----:B------:R-:W-:Y:S01]  /*0d90*/  MOV R33, R19 ;  /* 0x0000001300217202 */ /* 0x000fe20000000f00 */
[----:B------:R-:W-:Y:S05]  /*0da0*/  BRA `(.L_x_654) ;  /* 0x00000000004c7947 */ /* 0x000fea0003800000 */
.L_x_653:
        /* <DEDUP_REMOVED lines=19> */
.L_x_654:
[----:B------:R-:W-:Y:S05]  /*0ee0*/  BSYNC B0 ;  /* 0x0000000000007941 */ /* 0x000fea0003800000 */
.L_x_652:
[-C--:B------:R-:W-:Y:S01]  /*0ef0*/  IABS R11, R0.reuse ;  /* 0x00000000000b7213 */ /* 0x080fe20000000000 */
[----:B------:R-:W0:Y:S01]  /*0f00*/  LDC R8, c[0x0][0x2c4] ;  /* 0x0000b100ff087b82 */ /* 0x000e220000000800 */
[----:B------:R-:W-:Y:S01]  /*0f10*/  IABS R4, R0 ;  /* 0x0000000000047213 */ /* 0x000fe20000000000 */
[----:B------:R-:W-:Y:S01]  /*0f20*/  BSSY B0, `(.L_x_655) ;  /* 0x000003c000007945 */ /* 0x000fe20003800000 */
[----:B------:R-:W1:Y:S03]  /*0f30*/  I2F.RP R12, R11 ;  /* 0x0000000b000c7306 */ /* 0x000e660000209400 */
[----:B------:R-:W-:-:S05]  /*0f40*/  IMAD.MOV R4, RZ, RZ, -R4 ;  /* 0x000000ffff047224 */ /* 0x000fca00078e0a04 */
[----:B-1----:R-:W1:Y:S01]  /*0f50*/  MUFU.RCP R18, R12 ;  /* 0x0000000c00127308 */ /* 0x002e620000001000 */
[----:B0-----:R-:W-:-:S04]  /*0f60*/  IADD3 R8, R11, -0x1, R8 ;  /* 0xffffffff0b087810 */ /* 0x001fc80007ffe008 */
[----:B------:R-:W-:Y:S01]  /*0f70*/  IABS R9, R8 ;  /* 0x0000000800097213 */ /* 0x000fe20000000000 */
[----:B-1----:R-:W-:-:S04]  /*0f80*/  VIADD R18, R18, 0xffffffe ;  /* 0x0ffffffe12127836 */ /* 0x002fc80000000000 */
        /* <DEDUP_REMOVED lines=34> */
.L_x_656:
        /* <DEDUP_REMOVED lines=19> */
.L_x_657:
[----:B------:R-:W-:Y:S05]  /*12e0*/  BSYNC B0 ;  /* 0x0000000000007941 */ /* 0x000fea0003800000 */
.L_x_655:
[----:B------:R-:W0:Y:S01]  /*12f0*/  LDC R9, c[0x0][0x2c4] ;  /* 0x0000b100ff097b82 */ /* 0x000e220000000800 */
[----:B------:R-:W-:Y:S01]  /*1300*/  IMAD.MOV.U32 R18, RZ, RZ, RZ ;  /* 0x000000ffff127224 */ /* 0x000fe200078e00ff */
        /* <DEDUP_REMOVED lines=15> */
[----:B------:R-:W-:-:S03]  /*1400*/  ISETP.GE.AND P1, PT, R8, RZ, PT ;  /* 0x000000ff0800720c */ /* 0x000fc60003f26270 */
        /* <DEDUP_REMOVED lines=9> */
[----:B------:R-:W-:Y:S02]  /*14a0*/  SHF.R.S32.HI R4, RZ, 0x1f, R0 ;  /* 0x0000001fff047819 */ /* 0x000fe40000011400 */
[----:B------:R-:W-:-:S03]  /*14b0*/  LEA.HI.SX32 R19, R0, 0x1, 0x1 ;  /* 0x0000000100137811 */ /* 0x000fc600078f0aff */
[----:B------:R-:W-:Y:S02]  /*14c0*/  @!P3 IMAD.MOV R19, RZ, RZ, R4 ;  /* 0x000000ffff13b224 */ /* 0x000fe400078e0204 */
[----:B------:R-:W1:Y:S01]  /*14d0*/  LDC R4, c[0x0][0x270] ;  /* 0x00009c00ff047b82 */ /* 0x000e620000000800 */
[----:B0-----:R-:W-:-:S03]  /*14e0*/  SHF.R.S32.HI R10, RZ, 0x1f, R17 ;  /* 0x0000001fff0a7819 */ /* 0x001fc60000011411 */
        /* <DEDUP_REMOVED lines=8> */
[----:B------:R-:W-:-:S03]  /*1570*/  ISETP.GE.AND P0, PT, R26, UR5, PT ;  /* 0x000000051a007c0c */ /* 0x000fc6000bf06270 */
[----:B------:R-:W0:Y:S01]  /*1580*/  @!P2 S2R R19, SR_CgaCtaId ;  /* 0x000000000013a919 */ /* 0x000e220000008800 */
[----:B------:R-:W-:Y:S01]  /*1590*/  IABS R24, R0 ;  /* 0x0000000000187213 */ /* 0x000fe20000000000 */
[----:B------:R-:W-:Y:S01]  /*15a0*/  IMAD.IADD R27, R17, 0x1, -R10 ;  /* 0x00000001111b7824 */ /* 0x000fe200078e0a0a */
[----:B------:R-:W-:Y:S02]  /*15b0*/  @!P2 MOV R18, 0x400 ;  /* 0x000004000012a802 */ /* 0x000fe40000000f00 */
[----:B------:R-:W2:Y:S01]  /*15c0*/  I2F.RP R23, R24 ;  /* 0x0000001800177306 */ /* 0x000ea20000209400 */
[----:B-1----:R-:W-:-:S07]  /*15d0*/  IABS R22, R4 ;  /* 0x0000000400167213 */ /* 0x002fce0000000000 */
[----:B------:R-:W-:Y:S08]  /*15e0*/  I2F.U32.RP R8, R22 ;  /* 0x0000001600087306 */ /* 0x000ff00000209000 */
[----:B--2---:R-:W1:Y:S01]  /*15f0*/  MUFU.RCP R30, R23 ;  /* 0x00000017001e7308 */ /* 0x004e620000001000 */
[----:B0-----:R-:W-:-:S05]  /*1600*/  @!P2 LEA R19, R19, R18, 0x18 ;  /* 0x000000121313a211 */ /* 0x001fca00078ec0ff */
[----:B------:R-:W-:Y:S02]  /*1610*/  @!P2 IMAD R18, R26, 0x24, R19 ;  /* 0x000000241a12a824 */ /* 0x000fe400078e0213 */
[----:B-1----:R-:W-:Y:S02]  /*1620*/  VIADD R30, R30, 0xffffffe ;  /* 0x0ffffffe1e1e7836 */ /* 0x002fe40000000000 */
[----:B------:R-:W-:Y:S02]  /*1630*/  @!P2 IMAD R18, R27, 0x4, R18 ;  /* 0x000000041b12a824 */ /* 0x000fe400078e0212 */
[----:B------:R0:W1:Y:S01]  /*1640*/  F2I.FTZ.U32.TRUNC.NTZ R31, R30 ;  /* 0x0000001e001f7305 */ /* 0x000062000021f000 */
        /* <DEDUP_REMOVED lines=19> */
.L_x_659:
[----:B------:R-:W-:Y:S05]  /*1780*/  BSYNC B0 ;  /* 0x0000000000007941 */ /* 0x000fea0003800000 */
.L_x_658:
[----:B-----5:R3:W-:Y:S01]  /*1790*/  @!P2 STS [R18], R25 ;  /* 0x000000191200a388 */ /* 0x0207e20000000800 */
[----:B------:R-:W-:Y:S01]  /*17a0*/  BSSY B0, `(.L_x_660) ;  /* 0x000000f000007945 */ /* 0x000fe20003800000 */
[----:B--2---:R-:W-:Y:S01]  /*17b0*/  MOV R27, 0xff800000 ;  /* 0xff800000001b7802 */ /* 0x004fe20000000f00 */
[----:B------:R-:W-:Y:S06]  /*17c0*/  BAR.SYNC.DEFER_BLOCKING 0x0 ;  /* 0x0000000000007b1d */ /* 0x000fec0000010000 */
[----:B------:R-:W-:Y:S05]  /*17d0*/  @P2 BRA `(.L_x_661) ;  /* 0x00000000002c2947 */ /* 0x000fea0003800000 */
[----:B------:R-:W2:Y:S01]  /*17e0*/  S2R R10, SR_CgaCtaId ;  /* 0x00000000000a7919 */ /* 0x000ea20000008800 */
[----:B---3--:R-:W-:Y:S02]  /*17f0*/  LEA.HI R25, R17, R17, RZ, 0x1 ;  /* 0x0000001111197211 */ /* 0x008fe400078f08ff */
[----:B------:R-:W-:Y:S02]  /*1800*/  MOV R19, 0x400 ;  /* 0x0000040000137802 */ /* 0x000fe40000000f00 */
[C---:B------:R-:W-:Y:S01]  /*1810*/  LOP3.LUT R18, R25.reuse, 0xfffffffe, RZ, 0xc0, !PT ;  /* 0xfffffffe19127812 */ /* 0x040fe200078ec0ff */
[----:B------:R-:W-:-:S05]  /*1820*/  IMAD.SHL.U32 R25, R25, 0x2, RZ ;  /* 0x0000000219197824 */ /* 0x000fca00078e00ff */
[----:B------:R-:W-:Y:S02]  /*1830*/  LOP3.LUT R25, R25, 0xfffffffc, RZ, 0xc0, !PT ;  /* 0xfffffffc19197812 */ /* 0x000fe400078ec0ff */
[----:B--2---:R-:W-:Y:S01]  /*1840*/  LEA R10, R10, R19, 0x18 ;  /* 0x000000130a0a7211 */ /* 0x004fe200078ec0ff */
[----:B------:R-:W-:-:S04]  /*1850*/  IMAD.IADD R19, R17, 0x1, -R18 ;  /* 0x0000000111137824 */ /* 0x000fc800078e0a12 */
[----:B------:R-:W-:-:S04]  /*1860*/  IMAD R10, R19, 0x24, R10 ;  /* 0x00000024130a7824 */ /* 0x000fc800078e020a */
[----:B------:R-:W-:-:S05]  /*1870*/  IMAD.IADD R10, R10, 0x1, R25 ;  /* 0x000000010a0a7824 */ /* 0x000fca00078e0219 */
[----:B------:R2:W4:Y:S02]  /*1880*/  LDS R27, [R10] ;  /* 0x000000000a1b7984 */ /* 0x0005240000000800 */
.L_x_661:
[----:B------:R-:W-:Y:S05]  /*1890*/  BSYNC B0 ;  /* 0x0000000000007941 */ /* 0x000fea0003800000 */
.L_x_660:
[----:B---34-:R-:W3:Y:S01]  /*18a0*/  SHFL.BFLY PT, R18, R27, 0x1, 0x1f ;  /* 0x0c201f001b127f89 */ /* 0x018ee200000e0000 */
[----:B------:R-:W4:Y:S01]  /*18b0*/  MUFU.RCP R8, R8 ;  /* 0x0000000800087308 */ /* 0x000f220000001000 */
[----:B-12---:R-:W-:Y:S01]  /*18c0*/  IMAD.MOV R10, RZ, RZ, -R31 ;  /* 0x000000ffff0a7224 */ /* 0x006fe200078e0a1f */
[----:B------:R-:W-:Y:S01]  /*18d0*/  IABS R25, R0 ;  /* 0x0000000000197213 */ /* 0x000fe20000000000 */
[----:B0-----:R-:W-:Y:S01]  /*18e0*/  IMAD.MOV.U32 R30, RZ, RZ, RZ ;  /* 0x000000ffff1e7224 */ /* 0x001fe200078e00ff */
[----:B------:R-:W-:Y:S01]  /*18f0*/  IABS R35, R4 ;  /* 0x0000000400237213 */ /* 0x000fe20000000000 */
[----:B------:R-:W-:Y:S01]  /*1900*/  IMAD R19, R10, R24, RZ ;  /* 0x000000180a137224 */ /* 0x000fe200078e02ff */
[----:B------:R-:W-:Y:S01]  /*1910*/  IABS R10, R23 ;  /* 0x00000017000a7213 */ /* 0x000fe20000000000 */
[----:B------:R-:W-:Y:S01]  /*1920*/  IMAD.MOV R25, RZ, RZ, -R25 ;  /* 0x000000ffff197224 */ /* 0x000fe200078e0a19 */
[----:B------:R-:W-:Y:S01]  /*1930*/  IABS R29, R7 ;  /* 0x00000007001d7213 */ /* 0x000fe20000000000 */
[----:B------:R-:W-:Y:S01]  /*1940*/  IMAD.HI.U32 R19, R31, R19, R30 ;  /* 0x000000131f137227 */ /* 0x000fe200078e001e */
[----:B------:R-:W-:Y:S01]  /*1950*/  ISETP.NE.AND P4, PT, R0, RZ, PT ;  /* 0x000000ff0000720c */ /* 0x000fe20003f85270 */
[----:B------:R-:W-:Y:S01]  /*1960*/  BSSY B1, `(.L_x_662) ;  /* 0x0000218000017945 */ /* 0x000fe20003800000 */
[----:B------:R-:W-:Y:S01]  /*1970*/  ISETP.GT.AND P3, PT, R2, RZ, PT ;  /* 0x000000ff0200720c */ /* 0x000fe20003f64270 */
[----:B------:R-:W-:Y:S01]  /*1980*/  IMAD.MOV R35, RZ, RZ, -R35 ;  /* 0x000000ffff237224 */ /* 0x000fe200078e0a23 */
[----:B------:R-:W-:Y:S01]  /*1990*/  LOP3.LUT R7, R7, R4, RZ, 0x3c, !PT ;  /* 0x0000000407077212 */ /* 0x000fe200078e3cff */
[----:B------:R-:W-:-:S04]  /*19a0*/  IMAD.HI.U32 R19, R19, R10, RZ ;  /* 0x0000000a13137227 */ /* 0x000fc800078e00ff */
[----:B----4-:R-:W-:Y:S02]  /*19b0*/  VIADD R36, R8, 0xffffffe ;  /* 0x0ffffffe08247836 */ /* 0x010fe40000000000 */
[----:B------:R-:W-:Y:S01]  /*19c0*/  IMAD R25, R19, R25, R10 ;  /* 0x0000001913197224 */ /* 0x000fe200078e020a */
[----:B---3--:R-:W-:Y:S01]  /*19d0*/  FMNMX.FTZ R18, R18, R27, !PT ;  /* 0x0000001b12127209 */ /* 0x008fe20007810000 */
[----:B------:R-:W0:Y:S03]  /*19e0*/  F2I.FTZ.U32.TRUNC.NTZ R37, R36 ;  /* 0x0000002400257305 */ /* 0x000e26000021f000 */
[----:B------:R-:W-:Y:S02]  /*19f0*/  ISETP.GT.U32.AND P1, PT, R24, R25, PT ;  /* 0x000000191800720c */ /* 0x000fe40003f24070 */
[----:B------:R-:W-:-:S04]  /*1a00*/  FSETP.NEU.FTZ.AND P0, PT, R18, -INF , PT ;  /* 0xff8000001200780b */ /* 0x000fc80003f1d000 */
[----:B------:R-:W-:Y:S02]  /*1a10*/  FSEL R8, R18, RZ, P0 ;  /* 0x000000ff12087208 */ /* 0x000fe40000000000 */
[----:B------:R-:W-:-:S03]  /*1a20*/  LOP3.LUT R18, R23, R24, RZ, 0x3c, !PT ;  /* 0x0000001817127212 */ /* 0x000fc600078e3cff */
[----:B------:R-:W-:Y:S01]  /*1a30*/  FADD.FTZ R26, -R8, R27 ;  /* 0x0000001b081a7221 */ /* 0x000fe20000010100 */
[----:B------:R-:W-:Y:S01]  /*1a40*/  ISETP.GE.AND P2, PT, R18, RZ, PT ;  /* 0x000000ff1200720c */ /* 0x000fe20003f46270 */
[--C-:B0-----:R-:W-:Y:S01]  /*1a50*/  IMAD.MOV R31, RZ, RZ, -R37.reuse ;  /* 0x000000ffff1f7224 */ /* 0x101fe200078e0a25 */
[----:B------:R-:W-:Y:S01]  /*1a60*/  LEA.HI.SX32 R18, R2, 0x1, 0x1 ;  /* 0x0000000102127811 */ /* 0x000fe200078f0aff */
[----:B------:R-:W-:Y:S01]  /*1a70*/  FMUL.FTZ R26, R26, 1.4426950216293334961 ;  /* 0x3fb8aa3b1a1a7820 */ /* 0x000fe20000410000 */
[----:B------:R-:W-:Y:S02]  /*1a80*/  IMAD.MOV.U32 R36, RZ, RZ, RZ ;  /* 0x000000ffff247224 */ /* 0x000fe400078e00ff */
[----:B------:R-:W-:Y:S01]  /*1a90*/  IMAD R34, R31, R22, RZ ;  /* 0x000000161f227224 */ /* 0x000fe200078e02ff */
[----:B------:R-:W-:Y:S01]  /*1aa0*/  SHF.R.S32.HI R31, RZ, 0x1f, R2 ;  /* 0x0000001fff1f7819 */ /* 0x000fe20000011402 */
[----:B------:R-:W-:Y:S01]  /*1ab0*/  @!P1 IMAD.IADD R25, R25, 0x1, -R24 ;  /* 0x0000000119199824 */ /* 0x000fe200078e0a18 */
[----:B------:R-:W0:Y:S01]  /*1ac0*/  MUFU.EX2 R26, R26 ;  /* 0x0000001a001a7308 */ /* 0x000e220000000800 */
[----:B------:R-:W-:-:S03]  /*1ad0*/  IMAD.HI.U32 R34, R37, R34, R36 ;  /* 0x0000002225227227 */ /* 0x000fc600078e0024 */
[----:B------:R-:W-:Y:S01]  /*1ae0*/  ISETP.GE.U32.AND P0, PT, R25, R24, PT ;  /* 0x000000181900720c */ /* 0x000fe20003f06070 */
[----:B------:R-:W-:Y:S02]  /*1af0*/  @!P1 VIADD R19, R19, 0x1 ;  /* 0x0000000113139836 */ /* 0x000fe40000000000 */
[----:B------:R-:W-:-:S04]  /*1b00*/  IMAD.HI.U32 R30, R34, R29, RZ ;  /* 0x0000001d221e7227 */ /* 0x000fc800078e00ff */
[----:B------:R-:W-:-:S04]  /*1b10*/  IMAD.HI.U32 R34, R34, R10, RZ ;  /* 0x0000000a22227227 */ /* 0x000fc800078e00ff */
[-C--:B------:R-:W-:Y:S01]  /*1b20*/  IMAD R29, R30, R35.reuse, R29 ;  /* 0x000000231e1d7224 */ /* 0x080fe200078e021d */
[----:B0-----:R-:W0:Y:S01]  /*1b30*/  SHFL.BFLY PT, R25, R26, 0x1, 0x1f ;  /* 0x0c201f001a197f89 */ /* 0x001e2200000e0000 */
[----:B------:R-:W-:Y:S02]  /*1b40*/  IMAD R35, R34, R35, R10 ;  /* 0x0000002322237224 */ /* 0x000fe400078e020a */
[----:B------:R-:W-:Y:S01]  /*1b50*/  @P0 VIADD R19, R19, 0x1 ;  /* 0x0000000113130836 */ /* 0x000fe20000000000 */
[C---:B------:R-:W-:Y:S01]  /*1b60*/  ISETP.GT.U32.AND P1, PT, R22.reuse, R29, PT ;  /* 0x0000001d1600720c */ /* 0x040fe20003f24070 */
[----:B------:R-:W1:Y:S01]  /*1b70*/  LDC.U8 R10, c[0x0][0x3d9] ;  /* 0x0000f640ff0a7b82 */ /* 0x000e620000000000 */
[----:B------:R-:W-:Y:S01]  /*1b80*/  ISETP.GT.U32.AND P0, PT, R22, R35, PT ;  /* 0x000000231600720c */ /* 0x000fe20003f04070 */
[----:B------:R-:W-:Y:S01]  /*1b90*/  @!P2 IMAD.MOV R19, RZ, RZ, -R19 ;  /* 0x000000ffff13a224 */ /* 0x000fe200078e0a13 */
[----:B------:R-:W-:Y:S01]  /*1ba0*/  @!P4 LOP3.LUT R19, RZ, R24, RZ, 0x33, !PT ;  /* 0x00000018ff13c212 */ /* 0x000fe200078e33ff */
[----:B------:R-:W-:Y:S01]  /*1bb0*/  @!P3 IMAD.MOV R18, RZ, RZ, R31 ;  /* 0x000000ffff12b224 */ /* 0x000fe200078e021f */
[----:B------:R-:W-:-:S02]  /*1bc0*/  LOP3.LUT R24, R23, R4, RZ, 0x3c, !PT ;  /* 0x0000000417187212 */ /* 0x000fc400078e3cff */
[----:B------:R-:W-:Y:S02]  /*1bd0*/  ISETP.GT.AND P4, PT, R0, RZ, PT ;  /* 0x000000ff0000720c */ /* 0x000fe40003f84270 */
[----:B------:R-:W-:Y:S02]  /*1be0*/  ISETP.GE.AND P2, PT, R7, RZ, PT ;  /* 0x000000ff0700720c */ /* 0x000fe40003f46270 */
[----:B------:R-:W-:Y:S01]  /*1bf0*/  ISETP.GE.AND P3, PT, R24, RZ, PT ;  /* 0x000000ff1800720c */ /* 0x000fe20003f66270 */
[----:B------:R-:W-:Y:S01]  /*1c00*/  @!P1 IMAD.IADD R29, R29, 0x1, -R22 ;  /* 0x000000011d1d9824 */ /* 0x000fe200078e0a16 */
[----:B------:R-:W-:Y:S01]  /*1c10*/  SHF.R.S32.HI R23, RZ, 0x1f, R0 ;  /* 0x0000001fff177819 */ /* 0x000fe20000011400 */
[----:B------:R-:W-:Y:S01]  /*1c20*/  @!P0 IMAD.IADD R35, R35, 0x1, -R22 ;  /* 0x0000000123238824 */ /* 0x000fe200078e0a16 */
[----:B------:R-:W-:Y:S01]  /*1c30*/  LEA.HI.SX32 R7, R0, 0x1, 0x1 ;  /* 0x0000000100077811 */ /* 0x000fe200078f0aff */
[----:B------:R-:W-:Y:S01]  /*1c40*/  @!P1 VIADD R30, R30, 0x1 ;  /* 0x000000011e1e9836 */ /* 0x000fe20000000000 */
[----:B------:R-:W-:Y:S01]  /*1c50*/  ISETP.GE.U32.AND P5, PT, R29, R22, PT ;  /* 0x000000161d00720c */ /* 0x000fe20003fa6070 */
[----:B------:R-:W-:-:S02]  /*1c60*/  @!P0 VIADD R34, R34, 0x1 ;  /* 0x0000000122228836 */ /* 0x000fc40000000000 */
[----:B0-----:R-:W-:Y:S01]  /*1c70*/  FADD.FTZ R25, R26, R25 ;  /* 0x000000191a197221 */ /* 0x001fe20000010000 */
[----:B------:R-:W-:Y:S01]  /*1c80*/  ISETP.GE.U32.AND P6, PT, R35, R22, PT ;  /* 0x000000162300720c */ /* 0x000fe20003fc6070 */
[----:B------:R-:W-:Y:S01]  /*1c90*/  @!P4 IMAD.MOV R7, RZ, RZ, R23 ;  /* 0x000000ffff07c224 */ /* 0x000fe200078e0217 */
[----:B------:R-:W-:Y:S01]  /*1ca0*/  LOP3.LUT R22, R17, 0x1, RZ, 0xc0, !PT ;  /* 0x0000000111167812 */ /* 0x000fe200078ec0ff */
[----:B------:R-:W-:Y:S01]  /*1cb0*/  IMAD.MOV.U32 R26, RZ, RZ, 0x7f800000 ;  /* 0x7f800000ff1a7424 */ /* 0x000fe200078e00ff */
[----:B------:R-:W-:Y:S02]  /*1cc0*/  FSETP.NE.FTZ.AND P1, PT, R25, RZ, PT ;  /* 0x000000ff1900720b */ /* 0x000fe40003f35000 */
[----:B------:R-:W-:Y:S02]  /*1cd0*/  ISETP.NE.U32.AND P0, PT, R22, 0x1, PT ;  /* 0x000000011600780c */ /* 0x000fe40003f05070 */
[----:B-1----:R-:W-:Y:S01]  /*1ce0*/  ISETP.NE.AND P4, PT, R10, RZ, PT ;  /* 0x000000ff0a00720c */ /* 0x002fe20003f85270 */
[----:B------:R-:W-:Y:S01]  /*1cf0*/  @P5 VIADD R30, R30, 0x1 ;  /* 0x000000011e1e5836 */ /* 0x000fe20000000000 */
[----:B------:R-:W-:-:S03]  /*1d00*/  ISETP.GT.OR P0, PT, R17, 0xf, !P0 ;  /* 0x0000000f1100780c */ /* 0x000fc60004704670 */
[----:B------:R-:W-:Y:S01]  /*1d10*/  @P6 VIADD R34, R34, 0x1 ;  /* 0x0000000122226836 */ /* 0x000fe20000000000 */
[----:B------:R-:W-:Y:S01]  /*1d20*/  ISETP.NE.AND P5, PT, R4, RZ, PT ;  /* 0x000000ff0400720c */ /* 0x000fe20003fa5270 */
[----:B------:R-:W-:Y:S01]  /*1d30*/  @!P2 IMAD.MOV R30, RZ, RZ, -R30 ;  /* 0x000000ffff1ea224 */ /* 0x000fe200078e0a1e */
[----:B------:R-:W-:Y:S01]  /*1d40*/  LOP3.LUT R23, RZ, R4, RZ, 0x33, !PT ;  /* 0x00000004ff177212 */ /* 0x000fe200078e33ff */
[----:B------:R-:W0:Y:S01]  /*1d50*/  @P1 MUFU.LG2 R25, R25 ;  /* 0x0000001900191308 */ /* 0x000e220000000c00 */
[----:B------:R-:W-:Y:S01]  /*1d60*/  @!P3 IMAD.MOV R34, RZ, RZ, -R34 ;  /* 0x000000ffff22b224 */ /* 0x000fe200078e0a22 */
[----:B------:R-:W-:Y:S02]  /*1d70*/  SEL R22, R9, 0x1, !P4 ;  /* 0x0000000109167807 */ /* 0x000fe40006000000 */
[C---:B------:R-:W-:Y:S02]  /*1d80*/  SEL R29, R23.reuse, R30, !P5 ;  /* 0x0000001e171d7207 */ /* 0x040fe40006800000 */
[----:B------:R-:W-:-:S02]  /*1d90*/  SEL R31, R23, R34, !P5 ;  /* 0x00000022171f7207 */ /* 0x000fc40006800000 */
[----:B------:R-:W-:Y:S01]  /*1da0*/  ISETP.LT.U32.AND P2, PT, R20, R19, PT ;  /* 0x000000131400720c */ /* 0x000fe20003f41070 */
[-C--:B------:R-:W-:Y:S01]  /*1db0*/  IMAD R23, R29, R22.reuse, RZ ;  /* 0x000000161d177224 */ /* 0x080fe200078e02ff */
[----:B------:R-:W-:Y:S01]  /*1dc0*/  SHF.R.S32.HI R9, RZ, 0x1f, R19 ;  /* 0x0000001fff097819 */ /* 0x000fe20000011413 */
[----:B------:R-:W-:-:S03]  /*1dd0*/  IMAD R22, R31, R22, RZ ;  /* 0x000000161f167224 */ /* 0x000fc600078e02ff */
[----:B------:R-:W-:Y:S01]  /*1de0*/  ISETP.LT.AND.EX P2, PT, R21, R9, PT, P2 ;  /* 0x000000091500720c */ /* 0x000fe20003f41320 */
[----:B------:R-:W-:Y:S02]  /*1df0*/  IMAD R7, R22, R7, RZ ;  /* 0x0000000716077224 */ /* 0x000fe400078e02ff */
[----:B0-----:R-:W-:Y:S01]  /*1e00*/  @P1 FFMA.FTZ R26, R25, 0.69314718246459960938, R8 ;  /* 0x3f317218191a1823 */ /* 0x001fe20000010008 */
        /* <DEDUP_REMOVED lines=51> */
.L_x_666:
        /* <DEDUP_REMOVED lines=22> */
.L_x_667:
[----:B------:R-:W-:Y:S05]  /*22a0*/  BSYNC B0 ;  /* 0x0000000000007941 */ /* 0x000fea0003800000 */
.L_x_665:
        /* <DEDUP_REMOVED lines=11> */
[----:B------:R-:W-:Y:S02]  /*2360*/  IADD3.X R4, RZ, ~R19, RZ, P0, !PT ;  /* 0x80000013ff047210 */ /* 0x000fe400007fe4ff */
[----:B------:R-:W-:Y:S01]  /*2370*/  MOV R36, R18 ;  /* 0x0000001200247202 */ /* 0x000fe20000000f00 */
[----:B------:R-:W-:Y:S01]  /*2380*/  IMAD.WIDE.U32 R30, R5, R17, R30 ;  /* 0x00000011051e7225 */ /* 0x000fe200078e001e */
[----:B------:R-:W-:-:S03]  /*2390*/  MOV R37, R19 ;  /* 0x0000001300257202 */ /* 0x000fc60000000f00 */
[----:B------:R-:W-:-:S04]  /*23a0*/  IMAD R4, R4, R5, RZ ;  /* 0x0000000504047224 */ /* 0x000fc800078e02ff */
[----:B------:R-:W-:-:S05]  /*23b0*/  IMAD R4, R6, R17, R4 ;  /* 0x0000001106047224 */ /* 0x000fca00078e0204 */
[----:B------:R-:W-:Y:S01]  /*23c0*/  IADD3 R6, R31, R4, RZ ;  /* 0x000000041f067210 */ /* 0x000fe20007ffe0ff */
[----:B------:R-:W-:Y:S05]  /*23d0*/  BRA `(.L_x_670) ;  /* 0x0000000000587947 */ /* 0x000fea0003800000 */
.L_x_669:
        /* <DEDUP_REMOVED lines=22> */
.L_x_670:
[----:B------:R-:W-:Y:S05]  /*2540*/  BSYNC B0 ;  /* 0x0000000000007941 */ /* 0x000fea0003800000 */
.L_x_668:
[----:B------:R-:W0:Y:S01]  /*2550*/  LDC.64 R4, c[0x0][0x2c0] ;  /* 0x0000b000ff047b82 */ /* 0x000e220000000a00 */
[----:B------:R-:W-:Y:S01]  /*2560*/  LOP3.LUT R17, R37, R3, RZ, 0xfc, !PT ;  /* 0x0000000325117212 */ /* 0x000fe200078efcff */
[----:B------:R-:W-:Y:S03]  /*2570*/  BSSY B0, `(.L_x_671) ;  /* 0x0000028000007945 */ /* 0x000fe60003800000 */
[----:B------:R-:W-:Y:S01]  /*2580*/  ISETP.NE.U32.AND P0, PT, R17, RZ, PT ;  /* 0x000000ff1100720c */ /* 0x000fe20003f05070 */
[C---:B0-----:R-:W-:Y:S01]  /*2590*/  IMAD R5, R4.reuse, R5, RZ ;  /* 0x0000000504057224 */ /* 0x041fe200078e02ff */
[----:B------:R-:W-:-:S11]  /*25a0*/  SEL R23, R4, 0x1, P4 ;  /* 0x0000000104177807 */ /* 0x000fd60002000000 */
[----:B------:R-:W-:Y:S05]  /*25b0*/  @!P0 BRA `(.L_x_672) ;  /* 0x0000000000348947 */ /* 0x000fea0003800000 */
[----:B------:R-:W-:Y:S01]  /*25c0*/  IMAD.MOV.U32 R34, RZ, RZ, R36 ;  /* 0x000000ffff227224 */ /* 0x000fe200078e0024 */
[----:B------:R-:W-:Y:S01]  /*25d0*/  MOV R22, R29 ;  /* 0x0000001d00167202 */ /* 0x000fe20000000f00 */
[----:B------:R-:W-:Y:S01]  /*25e0*/  IMAD.MOV.U32 R21, RZ, RZ, R37 ;  /* 0x000000ffff157224 */ /* 0x000fe200078e0025 */
[----:B------:R-:W-:Y:S02]  /*25f0*/  MOV R4, R3 ;  /* 0x0000000300047202 */ /* 0x000fe40000000f00 */
[----:B------:R-:W-:Y:S02]  /*2600*/  MOV R20, 0x2620 ;  /* 0x0000262000147802 */ /* 0x000fe40000000f00 */
[----:B------:R-:W-:Y:S05]  /*2610*/  CALL.REL.NOINC `($__internal_13_$__cuda_sm20_div_s64) ;  /* 0x0000002800207944 */ /* 0x000fea0003c00000 */
[----:B------:R-:W-:-:S04]  /*2620*/  IADD3 R20, P0, RZ, -R18, RZ ;  /* 0x80000012ff147210 */ /* 0x000fc80007f1e0ff */
[----:B------:R-:W-:Y:S01]  /*2630*/  IADD3.X R4, RZ, ~R19, RZ, P0, !PT ;  /* 0x80000013ff047210 */ /* 0x000fe200007fe4ff */
[----:B------:R-:W-:-:S04]  /*2640*/  IMAD.WIDE.U32 R36, R29, R20, R36 ;  /* 0x000000141d247225 */ /* 0x000fc800078e0024 */
[----:B------:R-:W-:-:S04]  /*2650*/  IMAD R4, R4, R29, RZ ;  /* 0x0000001d04047224 */ /* 0x000fc800078e02ff */
[----:B------:R-:W-:-:S05]  /*2660*/  IMAD R4, R3, R20, R4 ;  /* 0x0000001403047224 */ /* 0x000fca00078e0204 */
[----:B------:R-:W-:Y:S01]  /*2670*/  IADD3 R4, R37, R4, RZ ;  /* 0x0000000425047210 */ /* 0x000fe20007ffe0ff */
[----:B------:R-:W-:Y:S05]  /*2680*/  BRA `(.L_x_673) ;  /* 0x0000000000587947 */ /* 0x000fea0003800000 */
.L_x_672:
[----:B------:R-:W0:Y:S01]  /*2690*/  I2F.U32.RP R17, R29 ;  /* 0x0000001d00117306 */ /* 0x000e220000209000 */
[----:B------:R-:W-:Y:S01]  /*26a0*/  HFMA2.MMA R18, -RZ, RZ, 0, 0 ;  /* 0x00000000ff127435 */ /* 0x000fe200000001ff */
[----:B------:R-:W-:-:S06]  /*26b0*/  ISETP.NE.U32.AND P0, PT, R29, RZ, PT ;  /* 0x000000ff1d00720c */ /* 0x000fcc0003f05070 */
[----:B0-----:R-:W0:Y:S02]  /*26c0*/  MUFU.RCP R19, R17 ;  /* 0x0000001100137308 */ /* 0x001e240000001000 */
[----:B0-----:R-:W-:-:S06]  /*26d0*/  IADD3 R19, R19, 0xffffffe, RZ ;  /* 0x0ffffffe13137810 */ /* 0x001fcc0007ffe0ff */
[----:B------:R-:W0:Y:S02]  /*26e0*/  F2I.FTZ.U32.TRUNC.NTZ R19, R19 ;  /* 0x0000001300137305 */ /* 0x000e24000021f000 */
[----:B0-----:R-:W-:-:S04]  /*26f0*/  IMAD.MOV R3, RZ, RZ, -R19 ;  /* 0x000000ffff037224 */ /* 0x001fc800078e0a13 */
[----:B------:R-:W-:-:S04]  /*2700*/  IMAD R3, R3, R29, RZ ;  /* 0x0000001d03037224 */ /* 0x000fc800078e02ff */
[----:B------:R-:W-:Y:S01]  /*2710*/  IMAD.HI.U32 R3, R19, R3, R18 ;  /* 0x0000000313037227 */ /* 0x000fe200078e0012 */
[----:B------:R-:W-:-:S05]  /*2720*/  HFMA2.MMA R19, -RZ, RZ, 0, 0 ;  /* 0x00000000ff137435 */ /* 0x000fca00000001ff */
        /* <DEDUP_REMOVED lines=12> */
.L_x_673:
[----:B------:R-:W-:Y:S05]  /*27f0*/  BSYNC B0 ;  /* 0x0000000000007941 */ /* 0x000fea0003800000 */
.L_x_671:
[-C--:B------:R-:W-:Y:S01]  /*2800*/  IMAD R3, R33, R16.reuse, RZ ;  /* 0x0000001021037224 */ /* 0x080fe200078e02ff */
[----:B------:R-:W-:Y:S01]  /*2810*/  ULDC.U8 UR5, c[0x0][0x3d9] ;  /* 0x0000f64000057ab9 */ /* 0x000fe20000000000 */
[C---:B------:R-:W-:Y:S01]  /*2820*/  IMAD.WIDE.U32 R24, R32.reuse, R16, RZ ;  /* 0x0000001020187225 */ /* 0x040fe200078e00ff */
[----:B------:R-:W-:Y:S01]  /*2830*/  UISETP.NE.AND UP0, UPT, UR5, URZ, UPT ;  /* 0x0000003f0500728c */ /* 0x000fe2000bf05270 */
[----:B------:R-:W-:Y:S01]  /*2840*/  SHF.R.S32.HI R17, RZ, 0x1f, R23 ;  /* 0x0000001fff117819 */ /* 0x000fe20000011417 */
[----:B------:R-:W-:Y:S01]  /*2850*/  ULDC UR4, c[0x0][0x2c4] ;  /* 0x0000b10000047ab9 */ /* 0x000fe20000000800 */
[----:B------:R-:W-:Y:S01]  /*2860*/  IMAD R3, R32, R15, R3 ;  /* 0x0000000f20037224 */ /* 0x000fe200078e0203 */
[----:B------:R-:W-:Y:S01]  /*2870*/  USEL UR4, UR4, 0x1, !UP0 ;  /* 0x0000000104047887 */ /* 0x000fe2000c000000 */
[----:B------:R-:W-:Y:S01]  /*2880*/  IMAD.WIDE.U32 R32, R24, R14, RZ ;  /* 0x0000000e18207225 */ /* 0x000fe200078e00ff */
[----:B------:R-:W-:Y:S02]  /*2890*/  BSSY B0, `(.L_x_674) ;  /* 0x000003f000007945 */ /* 0x000fe40003800000 */
[----:B------:R-:W-:Y:S01]  /*28a0*/  IADD3 R3, R25, R3, RZ ;  /* 0x0000000319037210 */ /* 0x000fe20007ffe0ff */
[----:B------:R-:W-:Y:S01]  /*28b0*/  IMAD R21, R4, R5, RZ ;  /* 0x0000000504157224 */ /* 0x000fe200078e02ff */
[----:B------:R-:W-:Y:S01]  /*28c0*/  USHF.R.S32.HI UR5, URZ, 0x1f, UR4 ;  /* 0x0000001f3f057899 */ /* 0x000fe20008011404 */
[----:B------:R-:W-:-:S02]  /*28d0*/  IMAD R6, R6, R23, RZ ;  /* 0x0000001706067224 */ /* 0x000fc400078e02ff */
[----:B------:R-:W-:Y:S01]  /*28e0*/  IMAD R20, R3, R14, RZ ;  /* 0x0000000e03147224 */ /* 0x000fe200078e02ff */
[----:B------:R-:W-:Y:S01]  /*28f0*/  SHF.R.S32.HI R3, RZ, 0x1f, R5 ;  /* 0x0000001fff037819 */ /* 0x000fe20000011405 */
[----:B------:R-:W-:Y:S02]  /*2900*/  IMAD R19, R19, UR4, RZ ;  /* 0x0000000413137c24 */ /* 0x000fe4000f8e02ff */
[----:B------:R-:W-:Y:S02]  /*2910*/  IMAD R25, R13, R24, R20 ;  /* 0x000000180d197224 */ /* 0x000fe400078e0214 */
[----:B------:R-:W-:Y:S02]  /*2920*/  IMAD R21, R3, R36, R21 ;  /* 0x0000002403157224 */ /* 0x000fe400078e0215 */
[----:B------:R-:W-:Y:S01]  /*2930*/  IMAD R17, R17, R30, R6 ;  /* 0x0000001e11117224 */ /* 0x000fe200078e0206 */
[----:B------:R-:W-:Y:S01]  /*2940*/  IADD3 R4, R33, R25, RZ ;  /* 0x0000001921047210 */ /* 0x000fe20007ffe0ff */
[----:B------:R-:W-:-:S03]  /*2950*/  IMAD.WIDE.U32 R38, R36, R5, RZ ;  /* 0x0000000524267225 */ /* 0x000fc600078e00ff */
[----:B------:R-:W-:Y:S01]  /*2960*/  LOP3.LUT R3, R43, R4, RZ, 0xfc, !PT ;  /* 0x000000042b037212 */ /* 0x000fe200078efcff */
[----:B------:R-:W-:Y:S01]  /*2970*/  IMAD.WIDE.U32 R30, R30, R23, RZ ;  /* 0x000000171e1e7225 */ /* 0x000fe200078e00ff */
[----:B------:R-:W-:Y:S02]  /*2980*/  IADD3 R6, R39, R21, RZ ;  /* 0x0000001527067210 */ /* 0x000fe40007ffe0ff */
[----:B------:R-:W-:Y:S01]  /*2990*/  ISETP.NE.U32.AND P0, PT, R3, RZ, PT ;  /* 0x000000ff0300720c */ /* 0x000fe20003f05070 */
[C---:B------:R-:W-:Y:S02]  /*29a0*/  IMAD R19, R18.reuse, UR5, R19 ;  /* 0x0000000512137c24 */ /* 0x040fe4000f8e0213 */
[----:B------:R-:W-:-:S04]  /*29b0*/  IMAD.WIDE.U32 R36, R18, UR4, RZ ;  /* 0x0000000412247c25 */ /* 0x000fc8000f8e00ff */
[----:B------:R-:W-:Y:S01]  /*29c0*/  IMAD R3, R0, R5, RZ ;  /* 0x0000000500037224 */ /* 0x000fe200078e02ff */
[----:B------:R-:W-:Y:S01]  /*29d0*/  IADD3 R0, R31, R17, RZ ;  /* 0x000000111f007210 */ /* 0x000fe20007ffe0ff */
[----:B------:R-:W-:Y:S01]  /*29e0*/  IMAD R2, R2, R5, RZ ;  /* 0x0000000502027224 */ /* 0x000fe200078e02ff */
[----:B------:R-:W-:-:S03]  /*29f0*/  IADD3 R5, R37, R19, RZ ;  /* 0x0000001325057210 */ /* 0x000fc60007ffe0ff */
[----:B------:R-:W-:Y:S05]  /*2a00*/  @!P0 BRA `(.L_x_675) ;  /* 0x0000000000408947 */ /* 0x000fea0003800000 */
[----:B------:R-:W-:Y:S01]  /*2a10*/  IMAD.MOV.U32 R34, RZ, RZ, R42 ;  /* 0x000000ffff227224 */ /* 0x000fe200078e002a */
[----:B------:R-:W-:Y:S01]  /*2a20*/  MOV R21, R43 ;  /* 0x0000002b00157202 */ /* 0x000fe20000000f00 */
[----:B------:R-:W-:Y:S01]  /*2a30*/  IMAD.MOV.U32 R22, RZ, RZ, R32 ;  /* 0x000000ffff167224 */ /* 0x000fe200078e0020 */
[----:B------:R-:W-:Y:S02]  /*2a40*/  MOV R20, 0x2a60 ;  /* 0x00002a6000147802 */ /* 0x000fe40000000f00 */
[----:B------:R-:W-:Y:S05]  /*2a50*/  CALL.REL.NOINC `($__internal_13_$__cuda_sm20_div_s64) ;  /* 0x0000002400107944 */ /* 0x000fea0003c00000 */
[----:B------:R-:W-:Y:S02]  /*2a60*/  IADD3 R21, P0, RZ, -R18, RZ ;  /* 0x80000012ff157210 */ /* 0x000fe40007f1e0ff */
[----:B------:R-:W-:Y:S02]  /*2a70*/  MOV R24, R42 ;  /* 0x0000002a00187202 */ /* 0x000fe40000000f00 */
[----:B------:R-:W-:Y:S02]  /*2a80*/  IADD3.X R17, RZ, ~R19, RZ, P0, !PT ;  /* 0x80000013ff117210 */ /* 0x000fe400007fe4ff */
[----:B------:R-:W-:Y:S01]  /*2a90*/  MOV R25, R43 ;  /* 0x0000002b00197202 */ /* 0x000fe20000000f00 */
[----:B------:R-:W-:Y:S01]  /*2aa0*/  IMAD.MOV.U32 R43, RZ, RZ, R19 ;  /* 0x000000ffff2b7224 */ /* 0x000fe200078e0013 */
[----:B------:R-:W-:Y:S01]  /*2ab0*/  MOV R42, R18 ;  /* 0x00000012002a7202 */ /* 0x000fe20000000f00 */
[-C--:B------:R-:W-:Y:S02]  /*2ac0*/  IMAD R17, R17, R32.reuse, RZ ;  /* 0x0000002011117224 */ /* 0x080fe400078e02ff */
[----:B------:R-:W-:-:S04]  /*2ad0*/  IMAD.WIDE.U32 R32, R21, R32, R24 ;  /* 0x0000002015207225 */ /* 0x000fc800078e0018 */
[----:B------:R-:W-:-:S04]  /*2ae0*/  IMAD R17, R4, R21, R17 ;  /* 0x0000001504117224 */ /* 0x000fc800078e0211 */
[----:B------:R-:W-:Y:S01]  /*2af0*/  IMAD.IADD R21, R33, 0x1, R17 ;  /* 0x0000000121157824 */ /* 0x000fe200078e0211 */
[----:B------:R-:W-:Y:S05]  /*2b00*/  BRA `(.L_x_676) ;  /* 0x00000000005c7947 */ /* 0x000fea0003800000 */
.L_x_675:
        /* <DEDUP_REMOVED lines=23> */
.L_x_676:
[----:B------:R-:W-:Y:S05]  /*2c80*/  BSYNC B0 ;  /* 0x0000000000007941 */ /* 0x000fea0003800000 */
.L_x_674:
        /* <DEDUP_REMOVED lines=9> */
[----:B------:R-:W-:Y:S01]  /*2d20*/  IADD3 R4, P0, RZ, -R18, RZ ;  /* 0x80000012ff047210 */ /* 0x000fe20007f1e0ff */
[----:B------:R-:W-:Y:S01]  /*2d30*/  IMAD.MOV.U32 R33, RZ, RZ, R19 ;  /* 0x000000ffff217224 */ /* 0x000fe200078e0013 */
[----:B------:R-:W-:Y:S02]  /*2d40*/  MOV R20, R32 ;  /* 0x0000002000147202 */ /* 0x000fe40000000f00 */
[----:B------:R-:W-:Y:S02]  /*2d50*/  IADD3.X R17, RZ, ~R19, RZ, P0, !PT ;  /* 0x80000013ff117210 */ /* 0x000fe400007fe4ff */
[----:B------:R-:W-:Y:S01]  /*2d60*/  MOV R32, R18 ;  /* 0x0000001200207202 */ /* 0x000fe20000000f00 */
[----:B------:R-:W-:-:S04]  /*2d70*/  IMAD.WIDE.U32 R20, R16, R4, R20 ;  /* 0x0000000410147225 */ /* 0x000fc800078e0014 */
[----:B------:R-:W-:Y:S01]  /*2d80*/  IMAD R17, R17, R16, RZ ;  /* 0x0000001011117224 */ /* 0x000fe200078e02ff */
[----:B------:R-:W-:-:S03]  /*2d90*/  MOV R16, R20 ;  /* 0x0000001400107202 */ /* 0x000fc60000000f00 */
[----:B------:R-:W-:-:S04]  /*2da0*/  IMAD R15, R15, R4, R17 ;  /* 0x000000040f0f7224 */ /* 0x000fc800078e0211 */
[----:B------:R-:W-:Y:S01]  /*2db0*/  IMAD.IADD R15, R21, 0x1, R15 ;  /* 0x00000001150f7824 */ /* 0x000fe200078e020f */
[----:B------:R-:W-:Y:S05]  /*2dc0*/  BRA `(.L_x_679) ;  /* 0x00000000005c7947 */ /* 0x000fea0003800000 */
.L_x_678:
        /* <DEDUP_REMOVED lines=23> */
.L_x_679:
[----:B------:R-:W-:Y:S05]  /*2f40*/  BSYNC B0 ;  /* 0x0000000000007941 */ /* 0x000fea0003800000 */
.L_x_677:
        /* <DEDUP_REMOVED lines=20> */
.L_x_681:
        /* <DEDUP_REMOVED lines=23> */
.L_x_682:
[----:B------:R-:W-:Y:S05]  /*3200*/  BSYNC B0 ;  /* 0x0000000000007941 */ /* 0x000fea0003800000 */
.L_x_680:
        /* <DEDUP_REMOVED lines=10> */
[----:B------:R-:W-:Y:S01]  /*32b0*/  IMAD R17, R4, R18, R17 ;  /* 0x0000001204117224 */ /* 0x000fe200078e0211 */
[----:B------:R-:W-:Y:S01]  /*32c0*/  SHF.R.S32.HI R19, RZ, 0x1f, R44 ;  /* 0x0000001fff137819 */ /* 0x000fe2000001142c */
[----:B------:R-:W-:-:S02]  /*32d0*/  IMAD R4, R15, R44, RZ ;  /* 0x0000002c0f047224 */ /* 0x000fc400078e02ff */
[----:B------:R-:W-:Y:S02]  /*32e0*/  IMAD R13, R21, R14, R13 ;  /* 0x0000000e150d7224 */ /* 0x000fe400078e020d */
[----:B------:R-:W-:-:S04]  /*32f0*/  IMAD.WIDE.U32 R14, R14, R2, RZ ;  /* 0x000000020e0e7225 */ /* 0x000fc800078e00ff */
[----:B------:R-:W-:Y:S01]  /*3300*/  IMAD R19, R19, R16, R4 ;  /* 0x0000001013137224 */ /* 0x000fe200078e0204 */
[----:B------:R-:W-:Y:S01]  /*3310*/  IADD3 R8, R15, R13, RZ ;  /* 0x0000000d0f087210 */ /* 0x000fe20007ffe0ff */
        /* <DEDUP_REMOVED lines=9> */
[----:B------:R-:W-:Y:S05]  /*33b0*/  CALL.REL.NOINC `($__internal_13_$__cuda_sm20_div_s64) ;  /* 0x0000001800b87944 */ /* 0x000fea0003c00000 */
        /* <DEDUP_REMOVED lines=12> */
.L_x_684:
        /* <DEDUP_REMOVED lines=23> */
.L_x_685:
[----:B------:R-:W-:Y:S05]  /*35f0*/  BSYNC B0 ;  /* 0x0000000000007941 */ /* 0x000fea0003800000 */
.L_x_683:
        /* <DEDUP_REMOVED lines=29> */
.L_x_687:
        /* <DEDUP_REMOVED lines=23> */
.L_x_688:
[----:B------:R-:W-:Y:S05]  /*3940*/  BSYNC B0 ;  /* 0x0000000000007941 */ /* 0x000fea0003800000 */
.L_x_686:
        /* <DEDUP_REMOVED lines=21> */
.L_x_664:
[----:B------:R-:W-:Y:S02]  /*3aa0*/  ULDC.64 UR4, c[0x0][0x2b0] ;  /* 0x0000ac0000047ab9 */ /* 0x000fe40000000a00 */
[----:B------:R-:W-:-:S04]  /*3ab0*/  LEA R2, P0, R30, UR4, 0x2 ;  /* 0x000000041e027c11 */ /* 0x000fc8000f8010ff */
[----:B------:R-:W-:-:S05]  /*3ac0*/  LEA.HI.X R3, R30, UR5, R31, 0x2, P0 ;  /* 0x000000051e037c11 */ /* 0x000fca00080f141f */
[----:B------:R0:W-:Y:S04]  /*3ad0*/  STG.E desc[UR8][R2.64], R26 ;  /* 0x0000001a02007986 */ /* 0x0001e8000c101908 */
.L_x_663:
[----:B------:R-:W-:Y:S05]  /*3ae0*/  BSYNC B1 ;  /* 0x0000000000017941 */ /* 0x000fea0003800000 */
.L_x_662:
[----:B------:R-:W0:Y:S01]  /*3af0*/  S2R R31, SR_TID.X ;  /* 0x00000000001f7919 */ /* 0x000e220000002100 */
[----:B------:R-:W2:Y:S01]  /*3b00*/  LDC R15, c[0x0][0x3c4] ;  /* 0x0000f100ff0f7b82 */ /* 0x000ea20000000800 */
[----:B------:R-:W-:Y:S01]  /*3b10*/  BSSY B0, `(.L_x_689) ;  /* 0x0000015000007945 */ /* 0x000fe20003800000 */
[-C--:B01----:R-:W-:Y:S02]  /*3b20*/  LEA.HI R3, R31, R31.reuse, RZ, 0x1 ;  /* 0x0000001f1f037211 */ /* 0x083fe400078f08ff */
[----:B------:R-:W-:Y:S02]  /*3b30*/  SHF.R.S32.HI R30, RZ, 0x1f, R31 ;  /* 0x0000001fff1e7819 */ /* 0x000fe4000001141f */
[----:B------:R-:W-:Y:S02]  /*3b40*/  LOP3.LUT R4, R3, 0xfffffffe, RZ, 0xc0, !PT ;  /* 0xfffffffe03047812 */ /* 0x000fe400078ec0ff */
[----:B------:R-:W-:-:S03]  /*3b50*/  LEA.HI R30, R30, R31, RZ, 0x4 ;  /* 0x0000001f1e1e7211 */ /* 0x000fc600078f20ff */
[----:B------:R-:W-:Y:S01]  /*3b60*/  IMAD.IADD R4, R31, 0x1, -R4 ;  /* 0x000000011f047824 */ /* 0x000fe200078e0a04 */
[----:B------:R-:W-:-:S04]  /*3b70*/  LOP3.LUT R2, R30, 0x3ffffff0, RZ, 0xc0, !PT ;  /* 0x3ffffff01e027812 */ /* 0x000fc800078ec0ff */
[----:B--2---:R-:W-:-:S04]  /*3b80*/  ISETP.GE.AND P0, PT, R4, R15, PT ;  /* 0x0000000f0400720c */ /* 0x004fc80003f06270 */
        /* <DEDUP_REMOVED lines=13> */
.L_x_690:
[----:B------:R-:W-:Y:S05]  /*3c60*/  BSYNC B0 ;  /* 0x0000000000007941 */ /* 0x000fea0003800000 */
.L_x_689:
        /* <DEDUP_REMOVED lines=46> */
.L_x_693:
        /* <DEDUP_REMOVED lines=77> */
.L_x_692:
        /* <DEDUP_REMOVED lines=46> */
.L_x_694:
        /* <DEDUP_REMOVED lines=9> */
.L_x_696:
[----:B------:R-:W-:Y:S05]  /*4790*/  BSYNC B0 ;  /* 0x0000000000007941 */ /* 0x000fea0003800000 */
.L_x_695:
        /* <DEDUP_REMOVED lines=12> */
.L_x_691:
        /* <DEDUP_REMOVED lines=100> */
        .weak           $__internal_13_$__cuda_sm20_div_s64
        .type           $__internal_13_$__cuda_sm20_div_s64,@function
        .size           $__internal_13_$__cuda_sm20_div_s64,(.L_x_4453 - $__internal_13_$__cuda_sm20_div_s64)
$__internal_13_$__cuda_sm20_div_s64:
[----:B------:R-:W-:Y:S01]  /*4ea0*/  IADD3 R41, P0, RZ, -R22, RZ ;  /* 0x80000016ff297210 */ /* 0x000fe20007f1e0ff */
[----:B------:R-:W-:Y:S01]  /*4eb0*/  IMAD.MOV.U32 R35, RZ, RZ, RZ ;  /* 0x000000ffff237224 */ /* 0x000fe200078e00ff */
        /* <DEDUP_REMOVED lines=30> */
[C---:B------:R-:W-:Y:S02]  /*50a0*/  IMAD R19, R25.reuse, R24, RZ ;  /* 0x0000001819137224 */ /* 0x040fe400078e02ff */
[----:B------:R-:W-:-:S04]  /*50b0*/  IMAD.HI.U32 R18, P3, R25, R18, R48 ;  /* 0x0000001219127227 */ /* 0x000fc80007860030 */
[----:B------:R-:W-:Y:S01]  /*50c0*/  IMAD.HI.U32 R17, R25, R24, RZ ;  /* 0x0000001819117227 */ /* 0x000fe200078e00ff */
[----:B------:R-:W-:Y:S02]  /*50d0*/  IADD3 R19, P2, R19, R18, RZ ;  /* 0x0000001213137210 */ /* 0x000fe40007f5e0ff */
[----:B------:R-:W-:Y:S01]  /*50e0*/  IADD3 R18, P0, RZ, -R34, RZ ;  /* 0x80000022ff127210 */ /* 0x000fe20007f1e0ff */
[----:B------:R-:W-:-:S03]  /*50f0*/  IMAD.X R25, R17, 0x1, R25, P5 ;  /* 0x0000000111197824 */ /* 0x000fc600028e0619 */
[----:B------:R-:W-:Y:S02]  /*5100*/  SEL R18, R18, R34, !P1 ;  /* 0x0000002212127207 */ /* 0x000fe40004800000 */
        /* <DEDUP_REMOVED lines=25> */
[----:B------:R-:W-:Y:S02]  /*52a0*/  SEL R17, R18, R17, P3 ;  /* 0x0000001112117207 */ /* 0x000fe40001800000 */
[----:B------:R-:W-:Y:S02]  /*52b0*/  IADD3 R25, P1, R34, 0x1, RZ ;  /* 0x0000000122197810 */ /* 0x000fe40007f3e0ff */
[----:B------:R-:W-:Y:S01]  /*52c0*/  SEL R19, R19, R24, P3 ;  /* 0x0000001813137207 */ /* 0x000fe20001800000 */
[----:B------:R-:W-:Y:S01]  /*52d0*/  IMAD.MOV.U32 R24, RZ, RZ, R20 ;  /* 0x000000ffff187224 */ /* 0x000fe200078e0014 */
[----:B------:R-:W-:-:S02]  /*52e0*/  ISETP.GE.U32.AND.EX P0, PT, R17, R41, PT, P0 ;  /* 0x000000291100720c */ /* 0x000fc40003f06100 */
[----:B------:R-:W-:Y:S01]  /*52f0*/  LOP3.LUT R17, R4, R21, RZ, 0x3c, !PT ;  /* 0x0000001504117212 */ /* 0x000fe200078e3cff */
[----:B------:R-:W-:Y:S01]  /*5300*/  IMAD.X R18, RZ, RZ, R19, P1 ;  /* 0x000000ffff127224 */ /* 0x000fe200008e0613 */
[----:B------:R-:W-:Y:S02]  /*5310*/  SEL R25, R25, R34, P0 ;  /* 0x0000002219197207 */ /* 0x000fe40000000000 */
[----:B------:R-:W-:Y:S02]  /*5320*/  ISETP.GE.AND P2, PT, R17, RZ, PT ;  /* 0x000000ff1100720c */ /* 0x000fe40003f46270 */
[----:B------:R-:W-:Y:S02]  /*5330*/  SEL R19, R18, R19, P0 ;  /* 0x0000001312137207 */ /* 0x000fe40000000000 */
[----:B------:R-:W-:Y:S02]  /*5340*/  IADD3 R18, P1, RZ, -R25, RZ ;  /* 0x80000019ff127210 */ /* 0x000fe40007f3e0ff */
[----:B------:R-:W-:-:S02]  /*5350*/  ISETP.NE.U32.AND P0, PT, R22, RZ, PT ;  /* 0x000000ff1600720c */ /* 0x000fc40003f05070 */
[----:B------:R-:W-:Y:S02]  /*5360*/  IADD3.X R22, RZ, ~R19, RZ, P1, !PT ;  /* 0x80000013ff167210 */ /* 0x000fe40000ffe4ff */
[----:B------:R-:W-:Y:S01]  /*5370*/  SEL R18, R18, R25, !P2 ;  /* 0x0000001912127207 */ /* 0x000fe20005000000 */
[----:B------:R-:W-:Y:S01]  /*5380*/  IMAD.MOV.U32 R25, RZ, RZ, 0x0 ;  /* 0x00000000ff197424 */ /* 0x000fe200078e00ff */
[----:B------:R-:W-:Y:S02]  /*5390*/  ISETP.NE.AND.EX P0, PT, R4, RZ, PT, P0 ;  /* 0x000000ff0400720c */ /* 0x000fe40003f05300 */
[----:B------:R-:W-:Y:S02]  /*53a0*/  SEL R22, R22, R19, !P2 ;  /* 0x0000001316167207 */ /* 0x000fe40005000000 */
[----:B------:R-:W-:Y:S02]  /*53b0*/  SEL R18, R18, 0xffffffff, P0 ;  /* 0xffffffff12127807 */ /* 0x000fe40000000000 */
[----:B------:R-:W-:Y:S01]  /*53c0*/  SEL R19, R22, 0xffffffff, P0 ;  /* 0xffffffff16137807 */ /* 0x000fe20000000000 */
[----:B------:R-:W-:Y:S06]  /*53d0*/  RET.REL.NODEC R24 `(_ZN5flash32flash_fwd_splitkv_combine_kernelI23Flash_fwd_kernel_traitsILi192ELi64ELi64ELi4ELb0ELb0EN7cutlass10bfloat16_tE19Flash_kernel_traitsILi192ELi64ELi64ELi4ES3_EELi8ELi1ELb1EEEvNS_16Flash_fwd_paramsE) ;  /* 0xffffffac18087950 */ /* 0x000fec0003c3ffff */
.L_x_697:
        /* <DEDUP_REMOVED lines=10> */
.L_x_4453:


//--------------------- .text._ZN5flash24flash_fwd_splitkv_kernelI23Flash_fwd_kernel_traitsILi192ELi64ELi64ELi4ELb0ELb0EN7cutlass10bfloat16_tE19Flash_kernel_traitsILi192ELi64ELi64ELi4ES3_EELb1ELb0ELb0ELb0ELb0ELb0ELb0ELb0EEEvNS_16Flash_fwd_paramsE --------------------------
	.section	.text._ZN5flash24flash_fwd_splitkv_kernelI23Flash_fwd_kernel_traitsILi192ELi64ELi64ELi4ELb0ELb0EN7cutlass10bfloat16_tE19Flash_kernel_traitsILi192ELi64ELi64ELi4ES3_EELb1ELb0ELb0ELb0ELb0ELb0ELb0ELb0EEEvNS_16Flash_fwd_paramsE,"ax",@progbits
	.align	128
        .global         _ZN5flash24flash_fwd_splitkv_kernelI23Flash_fwd_kernel_traitsILi192ELi64ELi64ELi4ELb0ELb0EN7cutlass10bfloat16_tE19Flash_kernel_traitsILi192ELi64ELi64ELi4ES3_EELb1ELb0ELb0ELb0ELb0ELb0ELb0ELb0EEEvNS_16Flash_fwd_paramsE
        .type           _ZN5flash24flash_fwd_splitkv_kernelI23Flash_fwd_kernel_traitsILi192ELi64ELi64ELi4ELb0ELb0EN7cutlass10bfloat16_tE19Flash_kernel_traitsILi192ELi64ELi64ELi4ES3_EELb1ELb0ELb0ELb0ELb0ELb0ELb0ELb0EEEvNS_16Flash_fwd_paramsE,@function
        .size           _ZN5flash24flash_fwd_splitkv_kernelI23Flash_fwd_kernel_traitsILi192ELi64ELi64ELi4ELb0ELb0EN7cutlass10bfloat16_tE19Flash_kernel_traitsILi192ELi64ELi64ELi4ES3_EELb1ELb0ELb0ELb0ELb0ELb0ELb0ELb0EEEvNS_16Flash_fwd_paramsE,(.L_x_4480 - _ZN5flash24flash_fwd_splitkv_kernelI23Flash_fwd_kernel_traitsILi192ELi64ELi64ELi4ELb0ELb0EN7cutlass10bfloat16_tE19Flash_kernel_traitsILi192ELi64ELi64ELi4ES3_EELb1ELb0ELb0ELb0ELb0ELb0ELb0ELb0EEEvNS_16Flash_fwd_paramsE)
        .other          _ZN5flash24flash_fwd_splitkv_kernelI23Flash_fwd_kernel_traitsILi192ELi64ELi64ELi4ELb0ELb0EN7cutlass10bfloat16_tE19Flash_kernel_traitsILi192ELi64ELi64ELi4ES3_EELb1ELb0ELb0ELb0ELb0ELb0ELb0ELb0EEEvNS_16Flash_fwd_paramsE,@"STO_CUDA_ENTRY STV_DEFAULT"
_ZN5flash24flash_fwd_splitkv_kernelI23Flash_fwd_kernel_traitsILi192ELi64ELi64ELi4ELb0ELb0EN7cutlass10bfloat16_tE19Flash_kernel_traitsILi192ELi64ELi64ELi4ES3_EELb1ELb0ELb0ELb0ELb0ELb0ELb0ELb0EEEvNS_16Flash_fwd_paramsE:
.text._ZN5flash24flash_fwd_splitkv_kernelI23Flash_fwd_kernel_traitsILi192ELi64ELi64ELi4ELb0ELb0EN7cutlass10bfloat16_tE19Flash_kernel_traitsILi192ELi64ELi64ELi4ES3_EELb1ELb0ELb0ELb0ELb0ELb0ELb0ELb0EEEvNS_16Flash_fwd_paramsE:
[----:B------:R-:W-:Y:S08]  /*0000*/  LDC R1, c[0x0][0x28] ;  /* 0x00000a00ff017b82 */ /* 0x000ff00000000800 */
[----:B------:R-:W1:Y:S01]  /*0010*/  S2UR UR12, SR_CTAID.Y ;  /* 0x00000000000c79c3 */ /* 0x000e620000002600 */
[----:B------:R-:W-:Y:S01]  /*0020*/  ULDC.64 UR4, c[0x0][0x300] ;  /* 0x0000c00000047ab9 */ /* 0x000fe20000000a00 */
[----:B------:R-:W-:Y:S01]  /*0030*/  ULDC.64 UR6, c[0x0][0x2f0] ;  /* 0x0000bc0000067ab9 */ /* 0x000fe20000000a00 */
[----:B------:R-:W-:-:S02]  /*0040*/  UISETP.NE.U32.AND UP1, UPT, UR4, URZ, UPT ;  /* 0x0000003f0400728c */ /* 0x000fc4000bf25070 */
[----:B------:R-:W-:Y:S02]  /*0050*/  UISETP.NE.U32.AND UP2, UPT, UR6, URZ, UPT ;  /* 0x0000003f0600728c */ /* 0x000fe4000bf45070 */
[----:B------:R-:W-:Y:S02]  /*0060*/  UISETP.NE.AND.EX UP1, UPT, UR5, URZ, UPT, UP1 ;  /* 0x0000003f0500728c */ /* 0x000fe4000bf25310 */
[----:B------:R-:W-:Y:S01]  /*0070*/  UISETP.NE.AND.EX UP2, UPT, UR7, URZ, UPT, UP2 ;  /* 0x0000003f0700728c */ /* 0x000fe2000bf45320 */
[----:B------:R-:W-:Y:S01]  /*0080*/  ULDC.64 UR8, c[0x0][0x2f0] ;  /* 0x0000bc0000087ab9 */ /* 0x000fe20000000a00 */
[----:B------:R-:W-:Y:S02]  /*0090*/  ULDC.U8 UR6, c[0x0][0x3c2] ;  /* 0x0000f08000067ab9 */ /* 0x000fe40000000000 */
[----:B------:R-:W-:Y:S01]  /*00a0*/  PLOP3.LUT P0, PT, PT, PT, UP1, 0x80, 0x0 ;  /* 0x000000000000781c */ /* 0x000fe20003f0f018 */
[----:B------:R-:W-:Y:S01]  /*00b0*/  ULDC.64 UR4, c[0x0][0x2f8] ;  /* 0x0000be0000047ab9 */ /* 0x000fe20000000a00 */
[----:B------:R-:W-:Y:S01]  /*00c0*/  PLOP3.LUT P2, PT, PT, PT, UP2, 0x80, 0x0 ;  /* 0x000000000000781c */ /* 0x000fe20003f4f028 */
[----:B------:R-:W-:-:S02]  /*00d0*/  UISETP.NE.AND UP3, UPT, UR6, URZ, UPT ;  /* 0x0000003f0600728c */ /* 0x000fc4000bf65270 */
[----:B------:R-:W-:Y:S01]  /*00e0*/  UISETP.EQ.U32.AND UP0, UPT, UR4, URZ, UPT ;  /* 0x0000003f0400728c */ /* 0x000fe2000bf02070 */
[----:B------:R-:W-:Y:S01]  /*00f0*/  ULDC.64 UR22, c[0x0][0x208] ;  /* 0x0000820000167ab9 */ /* 0x000fe20000000a00 */
[----:B------:R-:W-:Y:S02]  /*0100*/  ULDC.64 UR6, c[0x0][0x2f8] ;  /* 0x0000be0000067ab9 */ /* 0x000fe40000000a00 */
[----:B------:R-:W-:Y:S02]  /*0110*/  UISETP.EQ.OR.EX UP0, UPT, UR5, URZ, !UP3, UP0 ;  /* 0x0000003f0500728c */ /* 0x000fe4000df02700 */
[----:B-1----:R-:W-:-:S06]  /*0120*/  UIMAD.WIDE UR8, UR12, 0x4, UR8 ;  /* 0x000000040c0878a5 */ /* 0x002fcc000f8e0208 */
[----:B------:R-:W-:Y:S02]  /*0130*/  IMAD.U32 R10, RZ, RZ, UR8 ;  /* 0x00000008ff0a7e24 */ /* 0x000fe4000f8e00ff */
[----:B------:R-:W-:Y:S01]  /*0140*/  IMAD.U32 R11, RZ, RZ, UR9 ;  /* 0x00000009ff0b7e24 */ /* 0x000fe2000f8e00ff */
[----:B------:R-:W-:Y:S02]  /*0150*/  @UP1 ULDC.64 UR8, c[0x0][0x300] ;  /* 0x0000c00000081ab9 */ /* 0x000fe40000000a00 */
[----:B------:R-:W-:Y:S02]  /*0160*/  @UP1 UIMAD.WIDE UR8, UR12, 0x4, UR8 ;  /* 0x000000040c0818a5 */ /* 0x000fe4000f8e0208 */
[----:B------:R-:W2:Y:S04]  /*0170*/  @P2 LDG.E R4, desc[UR22][R10.64] ;  /* 0x000000160a042981 */ /* 0x000ea8000c1e1900 */
[----:B------:R-:W-:Y:S01]  /*0180*/  IMAD.U32 R8, RZ, RZ, UR8 ;  /* 0x00000008ff087e24 */ /* 0x000fe2000f8e00ff */
[----:B------:R-:W3:Y:S01]  /*0190*/  @P2 LDG.E R0, desc[UR22][R10.64+0x4] ;  /* 0x000004160a002981 */ /* 0x000ee2000c1e1900 */
[----:B------:R-:W-:Y:S01]  /*01a0*/  IMAD.U32 R9, RZ, RZ, UR9 ;  /* 0x00000009ff097e24 */ /* 0x000fe2000f8e00ff */
[----:B------:R-:W-:Y:S01]  /*01b0*/  PLOP3.LUT P1, PT, PT, PT, UP0, 0x80, 0x0 ;  /* 0x000000000000781c */ /* 0x000fe20003f2f008 */
[----:B------:R-:W-:-:S03]  /*01c0*/  UIMAD.WIDE UR6, UR12, 0x4, UR6 ;  /* 0x000000040c0678a5 */ /* 0x000fc6000f8e0206 */
[----:B------:R-:W4:Y:S03]  /*01d0*/  @P0 LDG.E R2, desc[UR22][R8.64] ;  /* 0x0000001608020981 */ /* 0x000f26000c1e1900 */
[----:B------:R-:W-:Y:S02]  /*01e0*/  IMAD.U32 R6, RZ, RZ, UR6 ;  /* 0x00000006ff067e24 */ /* 0x000fe4000f8e00ff */
[----:B------:R-:W-:-:S05]  /*01f0*/  IMAD.U32 R7, RZ, RZ, UR7 ;  /* 0x00000007ff077e24 */ /* 0x000fca000f8e00ff */
[----:B------:R-:W5:Y:S01]  /*0200*/  @!P1 LDG.E R3, desc[UR22][R6.64] ;  /* 0x0000001606039981 */ /* 0x000f62000c1e1900 */
[----:B------:R-:W-:Y:S01]  /*0210*/  UMOV UR15, 0xffffffff ;  /* 0xffffffff000f7882 */ /* 0x000fe20000000000 */
[----:B------:R-:W-:Y:S01]  /*0220*/  UMOV UR25, URZ ;  /* 0x0000003f00197c82 */ /* 0x000fe20008000000 */
[----:B------:R-:W-:Y:S01]  /*0230*/  UMOV UR26, 0xffffffff ;  /* 0xffffffff001a7882 */ /* 0x000fe20000000000 */
[----:B------:R-:W1:Y:S08]  /*0240*/  S2UR UR19, SR_CTAID.X ;  /* 0x00000000001379c3 */ /* 0x000e700000002500 */
[----:B------:R-:W1:Y:S01]  /*0250*/  S2UR UR10, SR_CTAID.Z ;  /* 0x00000000000a79c3 */ /* 0x000e620000002700 */
[----:B--2---:R-:W-:-:S02]  /*0260*/  @P2 R2UR UR15, R4 ;  /* 0x00000000040f22ca */ /* 0x004fc400000e0000 */
[----:B---3--:R-:W-:Y:S02]  /*0270*/  @P2 R2UR UR17, R0 ;  /* 0x00000000001122ca */ /* 0x008fe400000e0000 */
[----:B----4-:R-:W-:Y:S02]  /*0280*/  @P0 R2UR UR25, R2 ;  /* 0x00000000021902ca */ /* 0x010fe400000e0000 */
[----:B------:R-:W-:-:S04]  /*0290*/  ISETP.NE.U32.AND P0, PT, RZ, UR4, PT ;  /* 0x00000004ff007c0c */ /* 0x000fc8000bf05070 */
[----:B------:R-:W-:-:S05]  /*02a0*/  ISETP.NE.AND.EX P0, PT, RZ, UR5, PT, P0 ;  /* 0x00000005ff007c0c */ /* 0x000fca000bf05300 */
[----:B------:R-:W-:Y:S01]  /*02b0*/  @UP2 UIADD3 UR17, UR17, -UR15, URZ ;  /* 0x8000000f11112290 */ /* 0x000fe2000fffe03f */
[----:B-----5:R-:W-:-:S06]  /*02c0*/  @!P1 R2UR UR26, R3 ;  /* 0x00000000031a92ca */ /* 0x020fcc00000e0000 */
[----:B------:R-:W-:Y:S01]  /*02d0*/  @!UP2 ULDC UR17, c[0x0][0x2c4] ;  /* 0x0000b1000011aab9 */ /* 0x000fe20000000800 */
[----:B-1----:R-:W-:Y:S08]  /*02e0*/  @!P0 BRA `(.L_x_698) ;  /* 0x00000000001c8947 */ /* 0x002ff00003800000 */
[----:B------:R-:W-:-:S13]  /*02f0*/  PLOP3.LUT P0, PT, PT, PT, UP3, 0x80, 0x0 ;  /* 0x000000000000781c */ /* 0x000fda0003f0f038 */
[----:B------:R-:W2:Y:S04]  /*0300*/  @P0 LDG.E R0, desc[UR22][R6.64+0x4] ;  /* 0x0000041606000981 */ /* 0x000ea8000c1e1900 */
[----:B------:R-:W3:Y:S01]  /*0310*/  @!P0 LDG.E R2, desc[UR22][R6.64] ;  /* 0x0000001606028981 */ /* 0x000ee2000c1e1900 */
[----:B--2---:R-:W-:-:S13]  /*0320*/  @P0 R2UR UR6, R0 ;  /* 0x00000000000602ca */ /* 0x004fda00000e0000 */
[----:B------:R-:W-:-:S07]  /*0330*/  @UP3 UIADD3 UR6, UR6, -UR26, URZ ;  /* 0x8000001a06063290 */ /* 0x000fce000fffe03f */
[----:B---3--:R-:W-:Y:S01]  /*0340*/  @!P0 R2UR UR6, R2 ;  /* 0x00000000020682ca */ /* 0x008fe200000e0000 */
[----:B------:R-:W-:-:S14]  /*0350*/  BRA `(.L_x_699) ;  /* 0x0000000000047947 */ /* 0x000fdc0003800000 */
.L_x_698:
[----:B------:R-:W-:-:S03]  /*0360*/  ULDC UR6, c[0x0][0x2c8] ;  /* 0x0000b20000067ab9 */ /* 0x000fc60000000800 */
.L_x_699:
[----:B------:R-:W-:Y:S02]  /*0370*/  ULDC.64 UR4, c[0x0][0x308] ;  /* 0x0000c20000047ab9 */ /* 0x000fe40000000a00 */
[----:B------:R-:W-:-:S04]  /*0380*/  UISETP.NE.U32.AND UP2, UPT, UR4, URZ, UPT ;  /* 0x0000003f0400728c */ /* 0x000fc8000bf45070 */
[----:B------:R-:W-:-:S06]  /*0390*/  UISETP.NE.AND.EX UP2, UPT, UR5, URZ, UPT, UP2 ;  /* 0x0000003f0500728c */ /* 0x000fcc000bf45320 */
[----:B------:R-:W-:-:S05]  /*03a0*/  PLOP3.LUT P0, PT, PT, PT, UP2, 0x80, 0x0 ;  /* 0x000000000000781c */ /* 0x000fca0003f0f028 */
[----:B------:R-:W-:Y:S02]  /*03b0*/  @UP2 ULDC.64 UR4, c[0x0][0x308] ;  /* 0x0000c20000042ab9 */ /* 0x000fe40000000a00 */
[----:B------:R-:W-:-:S06]  /*03c0*/  @UP2 UIMAD.WIDE UR4, UR12, 0x4, UR4 ;  /* 0x000000040c0428a5 */ /* 0x000fcc000f8e0204 */
[----:B------:R-:W-:Y:S02]  /*03d0*/  IMAD.U32 R2, RZ, RZ, UR4 ;  /* 0x00000004ff027e24 */ /* 0x000fe4000f8e00ff */
[----:B------:R-:W-:Y:S01]  /*03e0*/  IMAD.U32 R3, RZ, RZ, UR5 ;  /* 0x00000005ff037e24 */ /* 0x000fe2000f8e00ff */
[----:B------:R-:W-:Y:S01]  /*03f0*/  USHF.L.U32 UR19, UR19, 0x6, URZ ;  /* 0x0000000613137899 */ /* 0x000fe2000800063f */
[----:B------:R-:W-:-:S03]  /*0400*/  @!UP2 ULDC.64 UR4, c[0x0][0x318] ;  /* 0x0000c6000004aab9 */ /* 0x000fc60000000a00 */
[----:B------:R-:W2:Y:S01]  /*0410*/  @P0 LDG.E R0, desc[UR22][R2.64] ;  /* 0x0000001602000981 */ /* 0x000ea2000c1e1900 */
[----:B------:R-:W-:Y:S02]  /*0420*/  UISETP.GT.AND UP1, UPT, UR17, UR19, UPT ;  /* 0x000000131100728c */ /* 0x000fe4000bf24270 */
[----:B------:R-:W-:-:S03]  /*0430*/  @!UP2 UISETP.NE.U32.AND UP0, UPT, UR4, URZ, UPT ;  /* 0x0000003f0400a28c */ /* 0x000fc6000bf05070 */
[----:B------:R-:W-:Y:S01]  /*0440*/  @!UP2 ULDC UR4, c[0x0][0x2cc] ;  /* 0x0000b3000004aab9 */ /* 0x000fe20000000800 */
[----:B------:R-:W-:-:S04]  /*0450*/  @!UP2 UISETP.NE.AND.EX UP0, UPT, UR5, URZ, UPT, UP0 ;  /* 0x0000003f0500a28c */ /* 0x000fc8000bf05300 */
[----:B------:R-:W-:Y:S01]  /*0460*/  @!UP2 USEL UR4, UR4, URZ, UP0 ;  /* 0x0000003f0404a287 */ /* 0x000fe20008000000 */
[----:B--2---:R-:W-:Y:S02]  /*0470*/  @P0 R2UR UR24, R0 ;  /* 0x00000000001802ca */ /* 0x004fe400000e0000 */
[----:B------:R-:W-:-:S11]  /*0480*/  PLOP3.LUT P0, PT, PT, PT, UP1, 0x80, 0x0 ;  /* 0x000000000000781c */ /* 0x000fd60003f0f018 */
[----:B------:R-:W-:Y:S02]  /*0490*/  @UP2 UIADD3 UR24, UR24, -UR25, URZ ;  /* 0x8000001918182290 */ /* 0x000fe4000fffe03f */
[----:B------:R-:W-:Y:S10]  /*04a0*/  @!P0 EXIT ;  /* 0x000000000000894d */ /* 0x000ff40003800000 */
[----:B------:R-:W-:Y:S01]  /*04b0*/  UIADD3 UR5, -UR17, 0x7f, UR19 ;  /* 0x0000007f11057890 */ /* 0x000fe2000fffe113 */
[----:B------:R-:W1:Y:S01]  /*04c0*/  S2R R3, SR_TID.X ;  /* 0x0000000000037919 */ /* 0x000e620000002100 */
[----:B------:R-:W-:Y:S01]  /*04d0*/  @!UP2 UIADD3 UR24, UR4, UR6, -UR25 ;  /* 0x000000060418a290 */ /* 0x000fe2000fffe819 */
[----:B------:R-:W-:Y:S01]  /*04e0*/  ULDC UR11, c[0x0][0x398] ;  /* 0x0000e600000b7ab9 */ /* 0x000fe20000000800 */
[----:B------:R-:W-:Y:S02]  /*04f0*/  ULDC UR9, c[0x0][0x2c8] ;  /* 0x0000b20000097ab9 */ /* 0x000fe40000000800 */
[----:B------:R-:W-:Y:S02]  /*0500*/  UIADD3 UR5, UR5, UR11, UR24 ;  /* 0x0000000b05057290 */ /* 0x000fe4000fffe018 */
[----:B------:R-:W-:Y:S02]  /*0510*/  UIADD3 UR7, UR24, 0x3f, URZ ;  /* 0x0000003f18077890 */ /* 0x000fe4000fffe03f */
[----:B------:R-:W-:-:S02]  /*0520*/  USHF.R.S32.HI UR4, URZ, 0x1f, UR5 ;  /* 0x0000001f3f047899 */ /* 0x000fc40008011405 */
[----:B------:R-:W-:Y:S02]  /*0530*/  USHF.R.S32.HI UR6, URZ, 0x1f, UR7 ;  /* 0x0000001f3f067899 */ /* 0x000fe40008011407 */
[----:B------:R-:W-:Y:S02]  /*0540*/  UIADD3 UR9, UR9, 0x3f, URZ ;  /* 0x0000003f09097890 */ /* 0x000fe4000fffe03f */
[----:B------:R-:W-:Y:S02]  /*0550*/  ULEA.HI UR4, UR4, UR5, URZ, 0x6 ;  /* 0x0000000504047291 */ /* 0x000fe4000f8f303f */
[----:B------:R-:W-:Y:S02]  /*0560*/  ULEA.HI UR6, UR6, UR7, URZ, 0x6 ;  /* 0x0000000706067291 */ /* 0x000fe4000f8f303f */
[----:B------:R-:W-:Y:S02]  /*0570*/  USHF.R.S32.HI UR8, URZ, 0x1f, UR9 ;  /* 0x0000001f3f087899 */ /* 0x000fe40008011409 */
[----:B------:R-:W-:-:S02]  /*0580*/  USHF.R.S32.HI UR4, URZ, 0x6, UR4 ;  /* 0x000000063f047899 */ /* 0x000fc40008011404 */
[----:B------:R-:W-:Y:S02]  /*0590*/  USHF.R.S32.HI UR6, URZ, 0x6, UR6 ;  /* 0x000000063f067899 */ /* 0x000fe40008011406 */
[----:B------:R-:W-:Y:S02]  /*05a0*/  ULEA.HI UR8, UR8, UR9, URZ, 0x6 ;  /* 0x0000000908087291 */ /* 0x000fe4000f8f303f */
[----:B------:R-:W-:Y:S02]  /*05b0*/  IMAD.U32 R5, RZ, RZ, UR4 ;  /* 0x00000004ff057e24 */ /* 0x000fe4000f8e00ff */
[----:B------:R-:W-:Y:S01]  /*05c0*/  USHF.R.S32.HI UR8, URZ, 0x6, UR8 ;  /* 0x000000063f087899 */ /* 0x000fe20008011408 */
[----:B------:R-:W-:-:S05]  /*05d0*/  IMAD.U32 R0, RZ, RZ, UR6 ;  /* 0x00000006ff007e24 */ /* 0x000fca000f8e00ff */
[----:B------:R-:W-:-:S04]  /*05e0*/  VIMNMX3 R0, R0, UR8, R5, PT ;  /* 0x0000000800007c0f */ /* 0x000fc8000b800105 */
[----:B------:R-:W-:-:S13]  /*05f0*/  R2UR UR18, R0 ;  /* 0x00000000001272ca */ /* 0x000fda00000e0000 */
[----:B------:R-:W-:-:S13]  /*0600*/  ISETP.LT.AND P0, PT, RZ, UR18, PT ;  /* 0x00000012ff007c0c */ /* 0x000fda000bf01270 */
[----:B-1----:R-:W-:Y:S05]  /*0610*/  @P0 BRA `(.L_x_700) ;  /* 0x0000000800580947 */ /* 0x002fea0003800000 */
[----:B------:R-:W-:Y:S01]  /*0620*/  UISETP.NE.AND UP0, UPT, UR15, -0x1, UPT ;  /* 0xffffffff0f00788c */ /* 0x000fe2000bf05270 */
[----:B------:R-:W-:Y:S01]  /*0630*/  SHF.R.S32.HI R8, RZ, 0x1f, R3 ;  /* 0x0000001fff087819 */ /* 0x000fe20000011403 */
[----:B------:R-:W-:Y:S01]  /*0640*/  USHF.R.S32.HI UR8, URZ, 0x1f, UR19 ;  /* 0x0000001f3f087899 */ /* 0x000fe20008011413 */
[----:B------:R-:W-:Y:S01]  /*0650*/  BSSY B0, `(.L_x_701) ;  /* 0x000003e000007945 */ /* 0x000fe20003800000 */
[----:B------:R-:W-:Y:S01]  /*0660*/  UIADD3 UR17, -UR19, UR17, URZ ;  /* 0x0000001113117290 */ /* 0x000fe2000fffe13f */
[----:B------:R-:W-:Y:S01]  /*0670*/  LEA.HI R8, R8, R3, RZ, 0x3 ;  /* 0x0000000308087211 */ /* 0x000fe200078f18ff */
[----:B------:R-:W-:-:S03]  /*0680*/  USHF.R.S32.HI UR11, URZ, 0x1f, UR10 ;  /* 0x0000001f3f0b7899 */ /* 0x000fc6000801140a */
[----:B------:R-:W-:Y:S02]  /*0690*/  LOP3.LUT R0, R8, 0xfffffff8, RZ, 0xc0, !PT ;  /* 0xfffffff808007812 */ /* 0x000fe400078ec0ff */
[----:B------:R-:W-:Y:S01]  /*06a0*/  @!UP0 USHF.R.S32.HI UR9, URZ, 0x1f, UR12 ;  /* 0x0000001f3f098899 */ /* 0x000fe2000801140c */
[----:B------:R-:W-:Y:S01]  /*06b0*/  SHF.R.S32.HI R8, RZ, 0x3, R8 ;  /* 0x00000003ff087819 */ /* 0x000fe20000011408 */
[----:B------:R-:W-:Y:S01]  /*06c0*/  @!UP0 ULDC.64 UR4, c[0x0][0x290] ;  /* 0x0000a40000048ab9 */ /* 0x000fe20000000a00 */
[----:B------:R-:W-:Y:S01]  /*06d0*/  IMAD.IADD R3, R3, 0x1, -R0 ;  /* 0x0000000103037824 */ /* 0x000fe200078e0a00 */
[----:B------:R-:W-:Y:S01]  /*06e0*/  @!UP0 UIMAD UR9, UR9, UR4, URZ ;  /* 0x00000004090982a4 */ /* 0x000fe2000f8e023f */
[----:B------:R-:W-:Y:S01]  /*06f0*/  ISETP.GE.AND P1, PT, R8, UR17, PT ;  /* 0x0000001108007c0c */ /* 0x000fe2000bf26270 */
[----:B------:R-:W-:Y:S01]  /*0700*/  @!UP0 UIMAD.WIDE.U32 UR20, UR12, UR4, URZ ;  /* 0x000000040c1482a5 */ /* 0x000fe2000f8e003f */
[C---:B------:R-:W-:Y:S01]  /*0710*/  IMAD.SHL.U32 R16, R3.reuse, 0x8, RZ ;  /* 0x0000000803107824 */ /* 0x040fe200078e00ff */
[----:B------:R-:W-:Y:S01]  /*0720*/  @!UP0 UIMAD UR9, UR12, UR5, UR9 ;  /* 0x000000050c0982a4 */ /* 0x000fe2000f8e0209 */
[----:B------:R-:W-:-:S02]  /*0730*/  ISETP.NE.AND P6, PT, R3, RZ, PT ;  /* 0x000000ff0300720c */ /* 0x000fc40003fc5270 */
[----:B------:R-:W-:Y:S01]  /*0740*/  ULDC.64 UR4, c[0x0][0x298] ;  /* 0x0000a60000047ab9 */ /* 0x000fe20000000a00 */
[--C-:B------:R-:W-:Y:S01]  /*0750*/  SHF.R.S32.HI R17, RZ, 0x1f, R16.reuse ;  /* 0x0000001fff117819 */ /* 0x100fe20000011410 */
[----:B------:R-:W-:Y:S01]  /*0760*/  UIMAD UR8, UR8, UR4, URZ ;  /* 0x00000004080872a4 */ /* 0x000fe2000f8e023f */
[----:B------:R-:W-:Y:S01]  /*0770*/  IMAD.U32 R5, RZ, RZ, UR4 ;  /* 0x00000004ff057e24 */ /* 0x000fe2000f8e00ff */
[----:B------:R-:W-:Y:S01]  /*0780*/  @UP0 UIMAD.WIDE.U32 UR6, UR15, UR4, URZ ;  /* 0x000000040f0602a5 */ /* 0x000fe2000f8e003f */
[C---:B------:R-:W-:Y:S01]  /*0790*/  VIADD R7, R16.reuse, 0x40 ;  /* 0x0000004010077836 */ /* 0x040fe20000000000 */
[----:B------:R-:W-:Y:S01]  /*07a0*/  UIMAD UR8, UR19, UR5, UR8 ;  /* 0x00000005130872a4 */ /* 0x000fe2000f8e0208 */
[----:B------:R-:W-:Y:S01]  /*07b0*/  IMAD.WIDE.U32 R4, R5, UR19, R16 ;  /* 0x0000001305047c25 */ /* 0x000fe2000f8e0010 */
[----:B------:R-:W-:Y:S02]  /*07c0*/  @UP0 UIMAD UR15, UR15, UR5, UR7 ;  /* 0x000000050f0f02a4 */ /* 0x000fe4000f8e0207 */
[----:B------:R-:W-:Y:S01]  /*07d0*/  @!UP0 UIADD3 UR15, UR21, UR9, URZ ;  /* 0x00000009150f8290 */ /* 0x000fe2000fffe03f */
[----:B------:R-:W-:Y:S01]  /*07e0*/  VIADD R6, R16, 0x80 ;  /* 0x0000008010067836 */ /* 0x000fe20000000000 */
[----:B------:R-:W-:Y:S01]  /*07f0*/  @UP0 UMOV UR14, UR6 ;  /* 0x00000006000e0c82 */ /* 0x000fe20008000000 */
[----:B------:R-:W-:Y:S01]  /*0800*/  @!UP0 UMOV UR14, UR20 ;  /* 0x00000014000e8c82 */ /* 0x000fe20008000000 */
[----:B------:R-:W-:Y:S01]  /*0810*/  IMAD.U32 R0, RZ, RZ, UR8 ;  /* 0x00000008ff007e24 */ /* 0x000fe2000f8e00ff */
[----:B------:R-:W-:Y:S01]  /*0820*/  IADD3 R2, P0, R4, UR14, RZ ;  /* 0x0000000e04027c10 */ /* 0x000fe2000ff1e0ff */
[----:B------:R-:W-:Y:S01]  /*0830*/  ULDC.64 UR6, c[0x0][0x2a0] ;  /* 0x0000a80000067ab9 */ /* 0x000fe20000000a00 */
[----:B------:R-:W-:Y:S01]  /*0840*/  ULDC UR8, c[0x0][0x270] ;  /* 0x00009c0000087ab9 */ /* 0x000fe20000000800 */
[----:B------:R-:W-:Y:S01]  /*0850*/  UIMAD UR11, UR11, UR6, URZ ;  /* 0x000000060b0b72a4 */ /* 0x000fe2000f8e023f */
[----:B------:R-:W-:Y:S01]  /*0860*/  IADD3.X R3, R5, UR15, R0, P0, !PT ;  /* 0x0000000f05037c10 */ /* 0x000fe200087fe400 */
[----:B------:R-:W-:Y:S01]  /*0870*/  IMAD.U32 R10, RZ, RZ, UR6 ;  /* 0x00000006ff0a7e24 */ /* 0x000fe2000f8e00ff */
[----:B------:R-:W-:Y:S01]  /*0880*/  UIMAD UR8, UR12, UR8, UR10 ;  /* 0x000000080c0872a4 */ /* 0x000fe2000f8e020a */
[----:B------:R-:W-:Y:S01]  /*0890*/  VIADD R0, R8, 0x10 ;  /* 0x0000001008007836 */ /* 0x000fe20000000000 */
[----:B------:R-:W-:Y:S01]  /*08a0*/  UIMAD UR7, UR10, UR7, UR11 ;  /* 0x000000070a0772a4 */ /* 0x000fe2000f8e020b */
[----:B------:R-:W-:Y:S01]  /*08b0*/  IMAD.WIDE.U32 R10, R10, UR10, R2 ;  /* 0x0000000a0a0a7c25 */ /* 0x000fe2000f8e0002 */
[----:B------:R-:W-:Y:S01]  /*08c0*/  ULDC UR6, c[0x0][0x2c4] ;  /* 0x0000b10000067ab9 */ /* 0x000fe20000000800 */
[----:B------:R-:W-:Y:S01]  /*08d0*/  SHF.R.S32.HI R2, RZ, 0x1f, R8 ;  /* 0x0000001fff027819 */ /* 0x000fe20000011408 */
[----:B------:R-:W-:Y:S01]  /*08e0*/  UIMAD UR19, UR8, UR6, UR19 ;  /* 0x00000006081372a4 */ /* 0x000fe2000f8e0213 */
[C---:B------:R-:W-:Y:S01]  /*08f0*/  ISETP.GE.AND P0, PT, R0.reuse, UR17, PT ;  /* 0x0000001100007c0c */ /* 0x040fe2000bf06270 */
[----:B------:R-:W-:Y:S01]  /*0900*/  VIADD R15, R11, UR7 ;  /* 0x000000070b0f7c36 */ /* 0x000fe20008000000 */
[----:B------:R-:W-:Y:S01]  /*0910*/  ISETP.GE.OR P4, PT, R0, UR17, P6 ;  /* 0x0000001100007c0c */ /* 0x000fe2000b786670 */
[----:B------:R-:W-:Y:S01]  /*0920*/  VIADD R5, R8, 0x20 ;  /* 0x0000002008057836 */ /* 0x000fe20000000000 */
[----:B------:R-:W-:Y:S11]  /*0930*/  @P1 BRA `(.L_x_702) ;  /* 0x00000000003c1947 */ /* 0x000ff60003800000 */
[----:B------:R-:W-:Y:S01]  /*0940*/  IMAD R3, R2, UR4, RZ ;  /* 0x0000000402037c24 */ /* 0x000fe2000f8e02ff */
[----:B------:R-:W-:Y:S01]  /*0950*/  ULDC UR8, c[0x0][0x2d0] ;  /* 0x0000b40000087ab9 */ /* 0x000fe20000000800 */
[----:B------:R-:W-:Y:S01]  /*0960*/  IMAD.MOV.U32 R14, RZ, RZ, R10 ;  /* 0x000000ffff0e7224 */ /* 0x000fe200078e000a */
[----:B------:R-:W-:Y:S01]  /*0970*/  ISETP.GE.AND P5, PT, R16, UR8, PT ;  /* 0x0000000810007c0c */ /* 0x000fe2000bfa6270 */
[C---:B------:R-:W-:Y:S01]  /*0980*/  IMAD R0, R8.reuse, UR5, R3 ;  /* 0x0000000508007c24 */ /* 0x040fe2000f8e0203 */
[----:B------:R-:W-:Y:S01]  /*0990*/  ISETP.GE.AND P3, PT, R7, UR8, PT ;  /* 0x0000000807007c0c */ /* 0x000fe2000bf66270 */
[----:B------:R-:W-:Y:S01]  /*09a0*/  IMAD.WIDE.U32 R12, R8, UR4, R14 ;  /* 0x00000004080c7c25 */ /* 0x000fe2000f8e000e */
[----:B------:R-:W-:Y:S01]  /*09b0*/  ISETP.GE.AND P2, PT, R6, UR8, PT ;  /* 0x0000000806007c0c */ /* 0x000fe2000bf46270 */
[----:B------:R-:W-:Y:S02]  /*09c0*/  ULDC.64 UR6, c[0x0][0x280] ;  /* 0x0000a00000067ab9 */ /* 0x000fe40000000a00 */
[----:B------:R-:W-:Y:S01]  /*09d0*/  IMAD.IADD R0, R13, 0x1, R0 ;  /* 0x000000010d007824 */ /* 0x000fe200078e0200 */
[----:B------:R-:W-:-:S04]  /*09e0*/  LEA R18, P1, R12, UR6, 0x1 ;  /* 0x000000060c127c11 */ /* 0x000fc8000f8208ff */
[----:B------:R-:W-:-:S05]  /*09f0*/  LEA.HI.X R19, R12, UR7, R0, 0x1, P1 ;  /* 0x000000070c137c11 */ /* 0x000fca00088f0c00 */
[----:B------:R1:W-:Y:S04]  /*0a00*/  @!P5 STG.E.128 desc[UR22][R18.64], RZ ;  /* 0x000000ff1200d986 */ /* 0x0003e8000c101d16 */
[----:B------:R1:W-:Y:S04]  /*0a10*/  @!P3 STG.E.128 desc[UR22][R18.64+0x80], RZ ;  /* 0x000080ff1200b986 */ /* 0x0003e8000c101d16 */
[----:B------:R1:W-:Y:S02]  /*0a20*/  @!P2 STG.E.128 desc[UR22][R18.64+0x100], RZ ;  /* 0x000100ff1200a986 */ /* 0x0003e4000c101d16 */
.L_x_702:
[----:B------:R-:W-:Y:S05]  /*0a30*/  BSYNC B0 ;  /* 0x0000000000007941 */ /* 0x000fea0003800000 */
.L_x_701:
[----:B------:R-:W-:Y:S01]  /*0a40*/  BSSY B0, `(.L_x_703) ;  /* 0x0000016000007945 */ /* 0x000fe20003800000 */
[----:B------:R-:W-:Y:S02]  /*0a50*/  ISETP.GE.AND P1, PT, R5, UR17, PT ;  /* 0x0000001105007c0c */ /* 0x000fe4000bf26270 */
[----:B------:R-:W-:Y:S01]  /*0a60*/  IADD3 R4, R8, 0x30, RZ ;  /* 0x0000003008047810 */ /* 0x000fe20007ffe0ff */
[----:B------:R-:W-:Y:S05]  /*0a70*/  @P0 BRA `(.L_x_704) ;  /* 0x0000000000480947 */ /* 0x000fea0003800000 */
[----:B------:R-:W-:Y:S01]  /*0a80*/  IADD3 R3, P0, R8, 0x10, RZ ;  /* 0x0000001008037810 */ /* 0x000fe20007f1e0ff */
[----:B------:R-:W-:Y:S01]  /*0a90*/  IMAD.MOV.U32 R12, RZ, RZ, R10 ;  /* 0x000000ffff0c7224 */ /* 0x000fe200078e000a */
[----:B------:R-:W-:Y:S01]  /*0aa0*/  MOV R13, R15 ;  /* 0x0000000f000d7202 */ /* 0x000fe20000000f00 */
[----:B------:R-:W-:Y:S01]  /*0ab0*/  ULDC UR8, c[0x0][0x2d0] ;  /* 0x0000b40000087ab9 */ /* 0x000fe20000000800 */
[----:B------:R-:W-:Y:S01]  /*0ac0*/  ULDC.64 UR6, c[0x0][0x280] ;  /* 0x0000a00000067ab9 */ /* 0x000fe20000000a00 */
[----:B------:R-:W-:Y:S01]  /*0ad0*/  IMAD.X R0, RZ, RZ, R2, P0 ;  /* 0x000000ffff007224 */ /* 0x000fe200000e0602 */
[----:B------:R-:W-:Y:S01]  /*0ae0*/  ISETP.GE.AND P3, PT, R16, UR8, PT ;  /* 0x0000000810007c0c */ /* 0x000fe2000bf66270 */
[----:B------:R-:W-:Y:S01]  /*0af0*/  IMAD.WIDE.U32 R12, R3, UR4, R12 ;  /* 0x00000004030c7c25 */ /* 0x000fe2000f8e000c */
[----:B------:R-:W-:Y:S02]  /*0b00*/  ISETP.GE.AND P2, PT, R7, UR8, PT ;  /* 0x0000000807007c0c */ /* 0x000fe4000bf46270 */
[----:B------:R-:W-:Y:S01]  /*0b10*/  ISETP.GE.AND P0, PT, R6, UR8, PT ;  /* 0x0000000806007c0c */ /* 0x000fe2000bf06270 */
[----:B------:R-:W-:Y:S01]  /*0b20*/  IMAD R0, R0, UR4, RZ ;  /* 0x0000000400007c24 */ /* 0x000fe2000f8e02ff */
[----:B-1----:R-:W-:-:S03]  /*0b30*/  LEA R18, P5, R12, UR6, 0x1 ;  /* 0x000000060c127c11 */ /* 0x002fc6000f8a08ff */
[----:B------:R-:W-:-:S04]  /*0b40*/  IMAD R0, R3, UR5, R0 ;  /* 0x0000000503007c24 */ /* 0x000fc8000f8e0200 */
[----:B------:R-:W-:-:S05]  /*0b50*/  IMAD.IADD R0, R13, 0x1, R0 ;  /* 0x000000010d007824 */ /* 0x000fca00078e0200 */
[----:B------:R-:W-:-:S05]  /*0b60*/  LEA.HI.X R19, R12, UR7, R0, 0x1, P5 ;  /* 0x000000070c137c11 */ /* 0x000fca000a8f0c00 */
[----:B------:R2:W-:Y:S04]  /*0b70*/  @!P3 STG.E.128 desc[UR22][R18.64], RZ ;  /* 0x000000ff1200b986 */ /* 0x0005e8000c101d16 */
[----:B------:R2:W-:Y:S04]  /*0b80*/  @!P2 STG.E.128 desc[UR22][R18.64+0x80], RZ ;  /* 0x000080ff1200a986 */ /* 0x0005e8000c101d16 */
[----:B------:R2:W-:Y:S02]  /*0b90*/  @!P0 STG.E.128 desc[UR22][R18.64+0x100], RZ ;  /* 0x000100ff12008986 */ /* 0x0005e4000c101d16 */
.L_x_704:
[----:B------:R-:W-:Y:S05]  /*0ba0*/  BSYNC B0 ;  /* 0x0000000000007941 */ /* 0x000fea0003800000 */
.L_x_703:
[----:B------:R-:W-:Y:S01]  /*0bb0*/  BSSY B0, `(.L_x_705) ;  /* 0x0000015000007945 */ /* 0x000fe20003800000 */
[----:B------:R-:W-:-:S03]  /*0bc0*/  ISETP.GE.AND P0, PT, R4, UR17, PT ;  /* 0x0000001104007c0c */ /* 0x000fc6000bf06270 */
[----:B------:R-:W-:Y:S10]  /*0bd0*/  @P1 BRA `(.L_x_706) ;  /* 0x0000000000481947 */ /* 0x000ff40003800000 */
        /* <DEDUP_REMOVED lines=11> */
[----:B-12---:R-:W-:-:S03]  /*0c90*/  LEA R18, P5, R12, UR6, 0x1 ;  /* 0x000000060c127c11 */ /* 0x006fc6000f8a08ff */
[----:B------:R-:W-:-:S04]  /*0ca0*/  IMAD R0, R3, UR5, R0 ;  /* 0x0000000503007c24 */ /* 0x000fc8000f8e0200 */
[----:B------:R-:W-:-:S05]  /*0cb0*/  IMAD.IADD R3, R13, 0x1, R0 ;  /* 0x000000010d037824 */ /* 0x000fca00078e0200 */
[----:B------:R-:W-:-:S05]  /*0cc0*/  LEA.HI.X R19, R12, UR7, R3, 0x1, P5 ;  /* 0x000000070c137c11 */ /* 0x000fca000a8f0c03 */
[----:B------:R3:W-:Y:S04]  /*0cd0*/  @!P3 STG.E.128 desc[UR22][R18.64], RZ ;  /* 0x000000ff1200b986 */ /* 0x0007e8000c101d16 */
[----:B------:R3:W-:Y:S04]  /*0ce0*/  @!P2 STG.E.128 desc[UR22][R18.64+0x80], RZ ;  /* 0x000080ff1200a986 */ /* 0x0007e8000c101d16 */
[----:B------:R3:W-:Y:S02]  /*0cf0*/  @!P1 STG.E.128 desc[UR22][R18.64+0x100], RZ ;  /* 0x000100ff12009986 */ /* 0x0007e4000c101d16 */
.L_x_706:
[----:B------:R-:W-:Y:S05]  /*0d00*/  BSYNC B0 ;  /* 0x0000000000007941 */ /* 0x000fea0003800000 */
.L_x_705:
[----:B------:R-:W-:Y:S01]  /*0d10*/  BSSY B0, `(.L_x_707) ;  /* 0x0000014000007945 */ /* 0x000fe20003800000 */
[----:B------:R-:W-:-:S03]  /*0d20*/  ISETP.GE.OR P5, PT, R8, UR17, P6 ;  /* 0x0000001108007c0c */ /* 0x000fc6000b7a6670 */
[----:B------:R-:W-:Y:S10]  /*0d30*/  @P0 BRA `(.L_x_708) ;  /* 0x0000000000440947 */ /* 0x000ff40003800000 */
[----:B------:R-:W-:Y:S01]  /*0d40*/  IADD3 R3, P0, R8, 0x30, RZ ;  /* 0x0000003008037810 */ /* 0x000fe20007f1e0ff */
[----:B------:R-:W-:Y:S01]  /*0d50*/  IMAD.MOV.U32 R11, RZ, RZ, R15 ;  /* 0x000000ffff0b7224 */ /* 0x000fe200078e000f */
[----:B------:R-:W-:Y:S01]  /*0d60*/  ULDC UR8, c[0x0][0x2d0] ;  /* 0x0000b40000087ab9 */ /* 0x000fe20000000800 */
[----:B------:R-:W-:Y:S01]  /*0d70*/  ULDC.64 UR6, c[0x0][0x280] ;  /* 0x0000a00000067ab9 */ /* 0x000fe20000000a00 */
[----:B------:R-:W-:Y:S01]  /*0d80*/  ISETP.GE.AND P2, PT, R16, UR8, PT ;  /* 0x0000000810007c0c */ /* 0x000fe2000bf46270 */
[----:B------:R-:W-:Y:S01]  /*0d90*/  IMAD.X R0, RZ, RZ, R2, P0 ;  /* 0x000000ffff007224 */ /* 0x000fe200000e0602 */
[----:B------:R-:W-:Y:S01]  /*0da0*/  ISETP.GE.AND P1, PT, R7, UR8, PT ;  /* 0x0000000807007c0c */ /* 0x000fe2000bf26270 */
[----:B------:R-:W-:Y:S01]  /*0db0*/  IMAD.WIDE.U32 R10, R3, UR4, R10 ;  /* 0x00000004030a7c25 */ /* 0x000fe2000f8e000a */
[----:B------:R-:W-:-:S03]  /*0dc0*/  ISETP.GE.AND P0, PT, R6, UR8, PT ;  /* 0x0000000806007c0c */ /* 0x000fc6000bf06270 */
[----:B------:R-:W-:Y:S01]  /*0dd0*/  IMAD R0, R0, UR4, RZ ;  /* 0x0000000400007c24 */ /* 0x000fe2000f8e02ff */
[----:B------:R-:W-:-:S03]  /*0de0*/  LEA R6, P3, R10, UR6, 0x1 ;  /* 0x000000060a067c11 */ /* 0x000fc6000f8608ff */
[----:B------:R-:W-:-:S04]  /*0df0*/  IMAD R3, R3, UR5, R0 ;  /* 0x0000000503037c24 */ /* 0x000fc8000f8e0200 */
[----:B------:R-:W-:-:S05]  /*0e00*/  IMAD.IADD R3, R11, 0x1, R3 ;  /* 0x000000010b037824 */ /* 0x000fca00078e0203 */
[----:B------:R-:W-:-:S05]  /*0e10*/  LEA.HI.X R7, R10, UR7, R3, 0x1, P3 ;  /* 0x000000070a077c11 */ /* 0x000fca00098f0c03 */
[----:B------:R4:W-:Y:S04]  /*0e20*/  @!P2 STG.E.128 desc[UR22][R6.64], RZ ;  /* 0x000000ff0600a986 */ /* 0x0009e8000c101d16 */
[----:B------:R4:W-:Y:S04]  /*0e30*/  @!P1 STG.E.128 desc[UR22][R6.64+0x80], RZ ;  /* 0x000080ff06009986 */ /* 0x0009e8000c101d16 */
[----:B------:R4:W-:Y:S02]  /*0e40*/  @!P0 STG.E.128 desc[UR22][R6.64+0x100], RZ ;  /* 0x000100ff06008986 */ /* 0x0009e4000c101d16 */
.L_x_708:
[----:B------:R-:W-:Y:S05]  /*0e50*/  BSYNC B0 ;  /* 0x0000000000007941 */ /* 0x000fea0003800000 */
.L_x_707:
[----:B------:R-:W-:Y:S01]  /*0e60*/  ISETP.GE.OR P1, PT, R5, UR17, P6 ;  /* 0x0000001105007c0c */ /* 0x000fe2000b726670 */
[----:B------:R-:W-:Y:S01]  /*0e70*/  IMAD.U32 R3, RZ, RZ, UR19 ;  /* 0x00000013ff037e24 */ /* 0x000fe2000f8e00ff */
[----:B------:R-:W-:Y:S01]  /*0e80*/  IADD3 R8, P0, R8, UR19, RZ ;  /* 0x0000001308087c10 */ /* 0x000fe2000ff1e0ff */
[----:B------:R-:W-:Y:S01]  /*0e90*/  ULDC.64 UR6, c[0x0][0x2b0] ;  /* 0x0000ac0000067ab9 */ /* 0x000fe20000000a00 */
[----:B------:R-:W-:Y:S02]  /*0ea0*/  ISETP.GE.OR P6, PT, R4, UR17, P6 ;  /* 0x0000001104007c0c */ /* 0x000fe4000b7c6670 */
[----:B------:R-:W-:Y:S01]  /*0eb0*/  LEA.HI.X.SX32 R3, R3, R2, 0x1, P0 ;  /* 0x0000000203037211 */ /* 0x000fe200000f0eff */
[----:B------:R-:W-:Y:S01]  /*0ec0*/  @!P4 IMAD.MOV.U32 R2, RZ, RZ, 0x7f800000 ;  /* 0x7f800000ff02c424 */ /* 0x000fe200078e00ff */
[----:B----4-:R-:W-:-:S04]  /*0ed0*/  LEA R6, P0, R8, UR6, 0x2 ;  /* 0x0000000608067c11 */ /* 0x010fc8000f8010ff */
[----:B------:R-:W-:Y:S01]  /*0ee0*/  LEA.HI.X R7, R8, UR7, R3, 0x2, P0 ;  /* 0x0000000708077c11 */ /* 0x000fe200080f1403 */
[----:B------:R-:W-:Y:S02]  /*0ef0*/  @!P5 IMAD.MOV.U32 R3, RZ, RZ, 0x7f800000 ;  /* 0x7f800000ff03d424 */ /* 0x000fe400078e00ff */
[----:B------:R-:W-:Y:S02]  /*0f00*/  @!P1 IMAD.MOV.U32 R0, RZ, RZ, 0x7f800000 ;  /* 0x7f800000ff009424 */ /* 0x000fe400078e00ff */
[----:B------:R4:W-:Y:S04]  /*0f10*/  @!P4 STG.E desc[UR22][R6.64+0x40], R2 ;  /* 0x000040020600c986 */ /* 0x0009e8000c101916 */
[----:B------:R4:W-:Y:S04]  /*0f20*/  @!P5 STG.E desc[UR22][R6.64], R3 ;  /* 0x000000030600d986 */ /* 0x0009e8000c101916 */
[----:B------:R4:W-:Y:S01]  /*0f30*/  @!P1 STG.E desc[UR22][R6.64+0x80], R0 ;  /* 0x0000800006009986 */ /* 0x0009e2000c101916 */
[----:B------:R-:W-:Y:S05]  /*0f40*/  @P6 EXIT ;  /* 0x000000000000694d */ /* 0x000fea0003800000 */
[----:B----4-:R-:W-:-:S05]  /*0f50*/  MOV R3, 0x7f800000 ;  /* 0x7f80000000037802 */ /* 0x010fca0000000f00 */
[----:B------:R-:W-:Y:S01]  /*0f60*/  STG.E desc[UR22][R6.64+0xc0], R3 ;  /* 0x0000c00306007986 */ /* 0x000fe2000c101916 */
[----:B------:R-:W-:Y:S05]  /*0f70*/  EXIT ;  /* 0x000000000000794d */ /* 0x000fea0003800000 */
.L_x_700:
[----:B------:R-:W-:Y:S01]  /*0f80*/  ULDC.64 UR4, c[0x0][0x368] ;  /* 0x0000da0000047ab9 */ /* 0x000fe20000000a00 */
[----:B------:R-:W-:Y:S01]  /*0f90*/  ULDC.64 UR6, c[0x0][0x370] ;  /* 0x0000dc0000067ab9 */ /* 0x000fe20000000a00 */
[----:B------:R-:W-:-:S04]  /*0fa0*/  UISETP.NE.U32.AND UP0, UPT, UR4, URZ, UPT ;  /* 0x0000003f0400728c */ /* 0x000fc8000bf05070 */
[----:B------:R-:W-:-:S06]  /*0fb0*/  UISETP.NE.AND.EX UP0, UPT, UR5, URZ, UPT, UP0 ;  /* 0x0000003f0500728c */ /* 0x000fcc000bf05300 */
[----:B------:R-:W-:-:S05]  /*0fc0*/  PLOP3.LUT P0, PT, PT, PT, UP0, 0x80, 0x0 ;  /* 0x000000000000781c */ /* 0x000fca0003f0f008 */
[----:B------:R-:W-:Y:S02]  /*0fd0*/  @UP0 ULDC.64 UR4, c[0x0][0x368] ;  /* 0x0000da0000040ab9 */ /* 0x000fe40000000a00 */
[----:B------:R-:W-:-:S06]  /*0fe0*/  @UP0 UIMAD.WIDE UR4, UR12, 0x4, UR4 ;  /* 0x000000040c0408a5 */ /* 0x000fcc000f8e0204 */
[----:B------:R-:W-:Y:S02]  /*0ff0*/  IMAD.U32 R4, RZ, RZ, UR4 ;  /* 0x00000004ff047e24 */ /* 0x000fe4000f8e00ff */
[----:B------:R-:W-:-:S05]  /*1000*/  IMAD.U32 R5, RZ, RZ, UR5 ;  /* 0x00000005ff057e24 */ /* 0x000fca000f8e00ff */
[----:B------:R-:W2:Y:S01]  /*1010*/  @P0 LDG.E R4, desc[UR22][R4.64] ;  /* 0x0000001604040981 */ /* 0x000ea2000c1e1900 */
[----:B------:R-:W-:Y:S01]  /*1020*/  ISETP.NE.U32.AND P1, PT, RZ, UR6, PT ;  /* 0x00000006ff007c0c */ /* 0x000fe2000bf25070 */
[----:B------:R-:W-:Y:S01]  /*1030*/  UMOV UR16, UR12 ;  /* 0x0000000c00107c82 */ /* 0x000fe20008000000 */
[----:B------:R-:W-:Y:S01]  /*1040*/  UMOV UR4, URZ ;  /* 0x0000003f00047c82 */ /* 0x000fe20008000000 */
[----:B------:R-:W-:Y:S01]  /*1050*/  UMOV UR21, URZ ;  /* 0x0000003f00157c82 */ /* 0x000fe20008000000 */
[----:B------:R-:W-:Y:S02]  /*1060*/  ISETP.NE.AND.EX P1, PT, RZ, UR7, PT, P1 ;  /* 0x00000007ff007c0c */ /* 0x000fe4000bf25310 */
[----:B--2---:R-:W-:Y:S02]  /*1070*/  @P0 R2UR UR16, R4 ;  /* 0x00000000041002ca */ /* 0x004fe400000e0000 */
[----:B------:R-:W-:-:S09]  /*1080*/  PLOP3.LUT P0, PT, PT, PT, PT, 0x8, 0x0 ;  /* 0x000000000000781c */ /* 0x000fd20003f0e170 */
[----:B------:R-:W-:Y:S05]  /*1090*/  @!P1 BRA `(.L_x_709) ;  /* 0x00000000002c9947 */ /* 0x000fea0003800000 */
[----:B------:R-:W-:Y:S01]  /*10a0*/  USHF.R.S32.HI UR8, URZ, 0x1f, UR12 ;  /* 0x0000001f3f087899 */ /* 0x000fe2000801140c */
[----:B------:R-:W-:-:S03]  /*10b0*/  ULDC.64 UR4, c[0x0][0x378] ;  /* 0x0000de0000047ab9 */ /* 0x000fc60000000a00 */
[----:B------:R-:W-:Y:S02]  /*10c0*/  UIMAD UR8, UR8, UR4, URZ ;  /* 0x00000004080872a4 */ /* 0x000fe4000f8e023f */
[----:B------:R-:W-:Y:S02]  /*10d0*/  UIMAD.WIDE.U32 UR20, UR12, UR4, URZ ;  /* 0x000000040c1472a5 */ /* 0x000fe4000f8e003f */
[----:B------:R-:W-:Y:S02]  /*10e0*/  UIMAD UR5, UR12, UR5, UR8 ;  /* 0x000000050c0572a4 */ /* 0x000fe4000f8e0208 */
[----:B------:R-:W-:Y:S02]  /*10f0*/  ULEA UR4, UP0, UR20, UR6, 0x2 ;  /* 0x0000000614047291 */ /* 0x000fe4000f80103f */
[----:B------:R-:W-:-:S04]  /*1100*/  UIADD3 UR5, UR21, UR5, URZ ;  /* 0x0000000515057290 */ /* 0x000fc8000fffe03f */
[----:B------:R-:W-:Y:S01]  /*1110*/  USHF.L.U64.HI UR5, UR20, 0x2, UR5 ;  /* 0x0000000214057899 */ /* 0x000fe20008010205 */
[----:B------:R-:W-:-:S03]  /*1120*/  ISETP.NE.U32.AND P0, PT, RZ, UR4, PT ;  /* 0x00000004ff007c0c */ /* 0x000fc6000bf05070 */
[----:B------:R-:W-:-:S06]  /*1130*/  UIADD3.X UR21, UR5, UR7, URZ, UP0, !UPT ;  /* 0x0000000705157290 */ /* 0x000fcc00087fe43f */
[----:B------:R-:W-:-:S13]  /*1140*/  ISETP.NE.AND.EX P0, PT, RZ, UR21, PT, P0 ;  /* 0x00000015ff007c0c */ /* 0x000fda000bf05300 */
.L_x_709:
[----:B------:R-:W-:Y:S01]  /*1150*/  UMOV UR20, UR4 ;  /* 0x0000000400147c82 */ /* 0x000fe20008000000 */
[----:B------:R-:W-:Y:S05]  /*1160*/  @!P0 BRA `(.L_x_710) ;  /* 0x0000000400708947 */ /* 0x000fea0003800000 */
[----:B------:R-:W-:Y:S01]  /*1170*/  ULDC UR9, c[0x0][0x380] ;  /* 0x0000e00000097ab9 */ /* 0x000fe20000000800 */
[----:B------:R-:W-:Y:S01]  /*1180*/  ULEA UR14, UR18, 0xffffffc0, 0x6 ;  /* 0xffffffc0120e7891 */ /* 0x000fe2000f8e303f */
[----:B------:R-:W-:Y:S01]  /*1190*/  IMAD.U32 R0, RZ, RZ, UR9 ;  /* 0x00000009ff007e24 */ /* 0x000fe2000f8e00ff */
[----:B------:R-:W-:Y:S01]  /*11a0*/  UMOV UR26, URZ ;  /* 0x0000003f001a7c82 */ /* 0x000fe20008000000 */
[----:B------:R-:W1:Y:S03]  /*11b0*/  LDC R5, c[0x0][0x278] ;  /* 0x00009e00ff057b82 */ /* 0x000e660000000800 */
[----:B------:R-:W-:-:S04]  /*11c0*/  IABS R0, R0 ;  /* 0x0000000000007213 */ /* 0x000fc80000000000 */
[----:B------:R-:W-:-:S13]  /*11d0*/  R2UR UR6, R0 ;  /* 0x00000000000672ca */ /* 0x000fda00000e0000 */
[----:B------:R-:W2:Y:S08]  /*11e0*/  I2F.RP R4, UR6 ;  /* 0x0000000600047d06 */ /* 0x000eb00008209400 */
[----:B--2---:R-:W2:Y:S02]  /*11f0*/  MUFU.RCP R2, R4 ;  /* 0x0000000400027308 */ /* 0x004ea40000001000 */
[----:B--2---:R-:W-:-:S06]  /*1200*/  VIADD R2, R2, 0xffffffe ;  /* 0x0ffffffe02027836 */ /* 0x004fcc0000000000 */
[----:B------:R-:W2:Y:S02]  /*1210*/  F2I.FTZ.U32.TRUNC.NTZ R0, R2 ;  /* 0x0000000200007305 */ /* 0x000ea4000021f000 */
[----:B--2---:R-:W-:Y:S01]  /*1220*/  R2UR UR27, R0 ;  /* 0x00000000001b72ca */ /* 0x004fe200000e0000 */
[----:B------:R-:W-:-:S05]  /*1230*/  IMAD.U32 R0, RZ, RZ, UR14 ;  /* 0x0000000eff007e24 */ /* 0x000fca000f8e00ff */
[----:B------:R-:W-:-:S04]  /*1240*/  IABS R0, R0 ;  /* 0x0000000000007213 */ /* 0x000fc80000000000 */
[----:B------:R-:W-:-:S03]  /*1250*/  R2UR UR5, R0 ;  /* 0x00000000000572ca */ /* 0x000fc600000e0000 */
[----:B------:R-:W-:-:S04]  /*1260*/  UIADD3 UR4, URZ, -UR27, URZ ;  /* 0x8000001b3f047290 */ /* 0x000fc8000fffe03f */
[----:B------:R-:W-:-:S04]  /*1270*/  UIMAD UR4, UR4, UR6, URZ ;  /* 0x00000006040472a4 */ /* 0x000fc8000f8e023f */
[----:B------:R-:W-:-:S07]  /*1280*/  UIMAD.WIDE.U32 UR26, UR27, UR4, UR26 ;  /* 0x000000041b1a72a5 */ /* 0x000fce000f8e001a */
[----:B------:R-:W-:Y:S02]  /*1290*/  UMOV UR7, UR27 ;  /* 0x0000001b00077c82 */ /* 0x000fe40008000000 */
[----:B------:R-:W-:-:S07]  /*12a0*/  UIMAD.WIDE.U32 UR26, UR7, UR5, URZ ;  /* 0x00000005071a72a5 */ /* 0x000fce000f8e003f */
[----:B------:R-:W-:Y:S02]  /*12b0*/  UMOV UR8, UR27 ;  /* 0x0000001b00087c82 */ /* 0x000fe40008000000 */
[----:B------:R-:W-:-:S04]  /*12c0*/  UIADD3 UR4, -UR8, URZ, URZ ;  /* 0x0000003f08047290 */ /* 0x000fc8000fffe13f */
[----:B------:R-:W-:-:S04]  /*12d0*/  UIMAD UR4, UR6, UR4, UR5 ;  /* 0x00000004060472a4 */ /* 0x000fc8000f8e0205 */
[----:B------:R-:W-:-:S11]  /*12e0*/  UISETP.GT.U32.AND UP0, UPT, UR6, UR4, UPT ;  /* 0x000000040600728c */ /* 0x000fd6000bf04070 */
[----:B------:R-:W-:Y:S02]  /*12f0*/  @!UP0 UIADD3 UR4, UR4, -UR6, URZ ;  /* 0x8000000604048290 */ /* 0x000fe4000fffe03f */
[----:B------:R-:W-:Y:S02]  /*1300*/  @!UP0 UIADD3 UR8, UR8, 0x1, URZ ;  /* 0x0000000108088890 */ /* 0x000fe4000fffe03f */
[----:B------:R-:W-:Y:S02]  /*1310*/  UISETP.GE.U32.AND UP1, UPT, UR4, UR6, UPT ;  /* 0x000000060400728c */ /* 0x000fe4000bf26070 */
[----:B------:R-:W-:-:S04]  /*1320*/  ULOP3.LUT UR4, UR14, UR9, URZ, 0x3c, !UPT ;  /* 0x000000090e047292 */ /* 0x000fc8000f8e3c3f */
[----:B------:R-:W-:-:S05]  /*1330*/  UISETP.GE.AND UP0, UPT, UR4, URZ, UPT ;  /* 0x0000003f0400728c */ /* 0x000fca000bf06270 */
[----:B------:R-:W-:Y:S02]  /*1340*/  @UP1 UIADD3 UR8, UR8, 0x1, URZ ;  /* 0x0000000108081890 */ /* 0x000fe4000fffe03f */
[----:B------:R-:W-:-:S04]  /*1350*/  UISETP.NE.AND UP1, UPT, UR9, URZ, UPT ;  /* 0x0000003f0900728c */ /* 0x000fc8000bf25270 */
[----:B------:R-:W-:-:S07]  /*1360*/  @!UP0 UIADD3 UR8, -UR8, URZ, URZ ;  /* 0x0000003f08088290 */ /* 0x000fce000fffe13f */
[----:B------:R-:W-:-:S04]  /*1370*/  @!UP1 ULOP3.LUT UR8, URZ, UR9, URZ, 0x33, !UPT ;  /* 0x000000093f089292 */ /* 0x000fc8000f8e333f */
[----:B------:R-:W-:-:S06]  /*1380*/  UIMAD.WIDE UR4, UR8, 0x4, UR20 ;  /* 0x00000004080478a5 */ /* 0x000fcc000f8e0214 */
[----:B------:R-:W-:Y:S01]  /*1390*/  MOV R10, UR4 ;  /* 0x00000004000a7c02 */ /* 0x000fe20008000f00 */
[----:B------:R-:W-:Y:S01]  /*13a0*/  IMAD.U32 R11, RZ, RZ, UR5 ;  /* 0x00000005ff0b7e24 */ /* 0x000fe2000f8e00ff */
[----:B-1----:R-:W-:Y:S01]  /*13b0*/  IABS R6, R5 ;  /* 0x0000000500067213 */ /* 0x002fe20000000000 */
[----:B------:R-:W1:Y:S01]  /*13c0*/  S2R R0, SR_CTAID.Z ;  /* 0x0000000000007919 */ /* 0x000e620000002700 */
[----:B------:R-:W-:Y:S01]  /*13d0*/  UIADD3 UR8, -UR8, URZ, URZ ;  /* 0x0000003f08087290 */ /* 0x000fe2000fffe13f */
[----:B------:R-:W-:Y:S01]  /*13e0*/  ULDC.64 UR4, c[0x0][0x230] ;  /* 0x00008c0000047ab9 */ /* 0x000fe20000000a00 */
[----:B------:R-:W2:Y:S01]  /*13f0*/  LDG.E R2, desc[UR22][R10.64] ;  /* 0x000000160a027981 */ /* 0x000ea2000c1e1900 */
[----:B------:R-:W3:Y:S01]  /*1400*/  I2F.RP R7, R6 ;  /* 0x0000000600077306 */ /* 0x000ee20000209400 */
[----:B------:R-:W-:-:S03]  /*1410*/  UIMAD UR14, UR9, UR8, UR14 ;  /* 0x00000008090e72a4 */ /* 0x000fc6000f8e020e */
[----:B------:R-:W-:-:S04]  /*1420*/  ULDC.64 UR8, c[0x0][0x248] ;  /* 0x0000920000087ab9 */ /* 0x000fc80000000a00 */
[----:B---3--:R-:W3:Y:S01]  /*1430*/  MUFU.RCP R8, R7 ;  /* 0x0000000700087308 */ /* 0x008ee20000001000 */
[----:B-1----:R-:W-:Y:S01]  /*1440*/  IABS R0, R0 ;  /* 0x0000000000007213 */ /* 0x002fe20000000000 */
[----:B---3--:R-:W-:-:S06]  /*1450*/  VIADD R8, R8, 0xffffffe ;  /* 0x0ffffffe08087836 */ /* 0x008fcc0000000000 */
[----:B------:R-:W1:Y:S02]  /*1460*/  F2I.FTZ.U32.TRUNC.NTZ R9, R8 ;  /* 0x0000000800097305 */ /* 0x000e64000021f000 */
[----:B-1----:R-:W-:Y:S01]  /*1470*/  IADD3 R4, RZ, -R9, RZ ;  /* 0x80000009ff047210 */ /* 0x002fe20007ffe0ff */
[----:B------:R-:W-:-:S04]  /*1480*/  IMAD.MOV.U32 R8, RZ, RZ, RZ ;  /* 0x000000ffff087224 */ /* 0x000fc800078e00ff */
[----:B------:R-:W-:-:S04]  /*1490*/  IMAD R4, R4, R6, RZ ;  /* 0x0000000604047224 */ /* 0x000fc800078e02ff */
[----:B------:R-:W-:-:S06]  /*14a0*/  IMAD.HI.U32 R9, R9, R4, R8 ;  /* 0x0000000409097227 */ /* 0x000fcc00078e0008 */
[----:B------:R-:W-:-:S04]  /*14b0*/  IMAD.HI.U32 R4, R9, R0, RZ ;  /* 0x0000000009047227 */ /* 0x000fc800078e00ff */
[----:B------:R-:W-:-:S04]  /*14c0*/  IMAD.MOV R7, RZ, RZ, -R4 ;  /* 0x000000ffff077224 */ /* 0x000fc800078e0a04 */
[----:B------:R-:W-:Y:S01]  /*14d0*/  IMAD R7, R6, R7, R0 ;  /* 0x0000000706077224 */ /* 0x000fe200078e0200 */
[----:B------:R-:W-:-:S04]  /*14e0*/  LOP3.LUT R0, R5, UR10, RZ, 0x3c, !PT ;  /* 0x0000000a05007c12 */ /* 0x000fc8000f8e3cff */
[----:B------:R-:W-:Y:S02]  /*14f0*/  ISETP.GT.U32.AND P2, PT, R6, R7, PT ;  /* 0x000000070600720c */ /* 0x000fe40003f44070 */
[----:B------:R-:W-:-:S11]  /*1500*/  ISETP.GE.AND P1, PT, R0, RZ, PT ;  /* 0x000000ff0000720c */ /* 0x000fd60003f26270 */
[-C--:B------:R-:W-:Y:S01]  /*1510*/  @!P2 IADD3 R7, R7, -R6.reuse, RZ ;  /* 0x800000060707a210 */ /* 0x080fe20007ffe0ff */
[----:B------:R-:W-:Y:S01]  /*1520*/  @!P2 VIADD R4, R4, 0x1 ;  /* 0x000000010404a836 */ /* 0x000fe20000000000 */
[----:B------:R-:W-:Y:S02]  /*1530*/  ISETP.NE.AND P2, PT, R5, RZ, PT ;  /* 0x000000ff0500720c */ /* 0x000fe40003f45270 */
[----:B------:R-:W-:-:S13]  /*1540*/  ISETP.GE.U32.AND P3, PT, R7, R6, PT ;  /* 0x000000060700720c */ /* 0x000fda0003f66070 */
[----:B------:R-:W-:-:S05]  /*1550*/  @P3 VIADD R4, R4, 0x1 ;  /* 0x0000000104043836 */ /* 0x000fca0000000000 */
[----:B------:R-:W-:Y:S02]  /*1560*/  @!P1 IADD3 R4, -R4, RZ, RZ ;  /* 0x000000ff04049210 */ /* 0x000fe40007ffe1ff */
[----:B------:R-:W-:-:S04]  /*1570*/  @!P2 LOP3.LUT R4, RZ, R5, RZ, 0x33, !PT ;  /* 0x00000005ff04a212 */ /* 0x000fc800078e33ff */
[----:B------:R-:W-:Y:S02]  /*1580*/  SHF.R.S32.HI R5, RZ, 0x1f, R4 ;  /* 0x0000001fff057819 */ /* 0x000fe40000011404 */
[----:B------:R-:W-:Y:S02]  /*1590*/  MOV R16, R4 ;  /* 0x0000000400107202 */ /* 0x000fe40000000f00 */
[----:B--2---:R-:W-:-:S13]  /*15a0*/  R2UR UR25, R2 ;  /* 0x00000000021972ca */ /* 0x004fda00000e0000 */
[----:B------:R-:W-:Y:S02]  /*15b0*/  USHF.R.S32.HI UR16, URZ, 0x1f, UR25 ;  /* 0x0000001f3f107899 */ /* 0x000fe40008011419 */
[----:B------:R-:W-:Y:S02]  /*15c0*/  UIMAD.WIDE.U32 UR6, UR25, UR4, URZ ;  /* 0x00000004190672a5 */ /* 0x000fe4000f8e003f */
[----:B------:R-:W-:-:S04]  /*15d0*/  UIMAD UR13, UR16, UR4, URZ ;  /* 0x00000004100d72a4 */ /* 0x000fc8000f8e023f */
[----:B------:R-:W-:Y:S02]  /*15e0*/  UIMAD UR5, UR25, UR5, UR13 ;  /* 0x00000005190572a4 */ /* 0x000fe4000f8e020d */
[----:B------:R-:W-:Y:S02]  /*15f0*/  USHF.R.S32.HI UR13, URZ, 0x1f, UR14 ;  /* 0x0000001f3f0d7899 */ /* 0x000fe4000801140e */
[----:B------:R-:W-:Y:S02]  /*1600*/  UIADD3 UR7, UR7, UR5, URZ ;  /* 0x0000000507077290 */ /* 0x000fe4000fffe03f */
[----:B------:R-:W-:Y:S02]  /*1610*/  UIMAD UR26, UR13, UR8, URZ ;  /* 0x000000080d1a72a4 */ /* 0x000fe4000f8e023f */
[----:B------:R-:W-:Y:S02]  /*1620*/  UIMAD.WIDE.U32 UR28, UR14, UR8, UR6 ;  /* 0x000000080e1c72a5 */ /* 0x000fe4000f8e0006 */
[----:B------:R-:W-:Y:S01]  /*1630*/  UIMAD UR26, UR14, UR9, UR26 ;  /* 0x000000090e1a72a4 */ /* 0x000fe2000f8e021a */
[----:B------:R-:W-:Y:S01]  /*1640*/  ULDC.64 UR6, c[0x0][0x260] ;  /* 0x0000980000067ab9 */ /* 0x000fe20000000a00 */
[----:B------:R-:W-:-:S02]  /*1650*/  ULDC.64 UR4, c[0x0][0x238] ;  /* 0x00008e0000047ab9 */ /* 0x000fc40000000a00 */
[----:B------:R-:W-:Y:S01]  /*1660*/  UIADD3 UR26, UR29, UR26, URZ ;  /* 0x0000001a1d1a7290 */ /* 0x000fe2000fffe03f */
[----:B------:R-:W-:Y:S01]  /*1670*/  IMAD.U32 R7, RZ, RZ, UR29 ;  /* 0x0000001dff077e24 */ /* 0x000fe2000f8e00ff */
[----:B------:R-:W-:Y:S01]  /*1680*/  UIMAD UR16, UR16, UR4, URZ ;  /* 0x00000004101072a4 */ /* 0x000fe2000f8e023f */
[----:B------:R-:W-:Y:S01]  /*1690*/  IMAD.U32 R6, RZ, RZ, UR28 ;  /* 0x0000001cff067e24 */ /* 0x000fe2000f8e00ff */
[----:B------:R-:W-:Y:S01]  /*16a0*/  UIMAD.WIDE.U32 UR28, UR25, UR4, URZ ;  /* 0x00000004191c72a5 */ /* 0x000fe2000f8e003f */
[----:B------:R-:W-:Y:S01]  /*16b0*/  IMAD R9, R5, UR6, RZ ;  /* 0x0000000605097c24 */ /* 0x000fe2000f8e02ff */
[----:B------:R-:W-:Y:S01]  /*16c0*/  MOV R7, UR26 ;  /* 0x0000001a00077c02 */ /* 0x000fe20008000f00 */
[----:B------:R-:W-:Y:S02]  /*16d0*/  UIMAD UR5, UR25, UR5, UR16 ;  /* 0x00000005190572a4 */ /* 0x000fe4000f8e0210 */
[C---:B------:R-:W-:Y:S02]  /*16e0*/  IMAD R24, R4.reuse, UR7, R9 ;  /* 0x0000000704187c24 */ /* 0x040fe4000f8e0209 */
[----:B------:R-:W-:Y:S01]  /*16f0*/  IMAD.WIDE.U32 R26, R4, UR6, R6 ;  /* 0x00000006041a7c25 */ /* 0x000fe2000f8e0006 */
[----:B------:R-:W-:-:S03]  /*1700*/  UIADD3 UR26, UR29, UR5, URZ ;  /* 0x000000051d1a7290 */ /* 0x000fc6000fffe03f */
[----:B------:R-:W-:Y:S01]  /*1710*/  IMAD.IADD R24, R27, 0x1, R24 ;  /* 0x000000011b187824 */ /* 0x000fe200078e0218 */
[----:B------:R-:W-:Y:S08]  /*1720*/  BRA `(.L_x_711) ;  /* 0x00000004003c7947 */ /* 0x000ff00003800000 */
.L_x_710:
[----:B------:R-:W1:Y:S01]  /*1730*/  LDC R8, c[0x0][0x278] ;  /* 0x00009e00ff087b82 */ /* 0x000e620000000800 */
[----:B------:R-:W2:Y:S01]  /*1740*/  S2R R0, SR_CTAID.Z ;  /* 0x0000000000007919 */ /* 0x000ea20000002700 */
[----:B------:R-:W-:Y:S02]  /*1750*/  UISETP.NE.AND UP0, UPT, UR26, -0x1, UPT ;  /* 0xffffffff1a00788c */ /* 0x000fe4000bf05270 */
[----:B------:R-:W-:-:S04]  /*1760*/  ULEA UR14, UR18, 0xffffffc0, 0x6 ;  /* 0xffffffc0120e7891 */ /* 0x000fc8000f8e303f */
[----:B------:R-:W-:Y:S01]  /*1770*/  PLOP3.LUT P1, PT, PT, PT, UP0, 0x80, 0x0 ;  /* 0x000000000000781c */ /* 0x000fe20003f2f008 */
[----:B------:R-:W-:-:S04]  /*1780*/  USHF.R.S32.HI UR13, URZ, 0x1f, UR14 ;  /* 0x0000001f3f0d7899 */ /* 0x000fc8000801140e */
[----:B------:R-:W-:Y:S01]  /*1790*/  @UP0 UIADD3 UR5, UR25, UR26, URZ ;  /* 0x0000001a19050290 */ /* 0x000fe2000fffe03f */
[----:B------:R-:W-:-:S03]  /*17a0*/  @UP0 ULDC.64 UR8, c[0x0][0x248] ;  /* 0x0000920000080ab9 */ /* 0x000fc60000000a00 */
[----:B------:R-:W-:Y:S02]  /*17b0*/  @UP0 UIMAD.WIDE.U32 UR6, UR5, UR8, URZ ;  /* 0x00000008050602a5 */ /* 0x000fe4000f8e003f */
[----:B------:R-:W-:-:S04]  /*17c0*/  @UP0 UIMAD UR5, UR5, UR9, URZ ;  /* 0x00000009050502a4 */ /* 0x000fc8000f8e023f */
[----:B------:R-:W-:Y:S01]  /*17d0*/  @UP0 UIADD3 UR5, UR7, UR5, URZ ;  /* 0x0000000507050290 */ /* 0x000fe2000fffe03f */
[----:B-1----:R-:W-:Y:S02]  /*17e0*/  IABS R5, R8 ;  /* 0x0000000800057213 */ /* 0x002fe40000000000 */
[----:B------:R-:W-:Y:S02]  /*17f0*/  ISETP.NE.AND P2, PT, R8, RZ, PT ;  /* 0x000000ff0800720c */ /* 0x000fe40003f45270 */
[----:B------:R-:W1:Y:S01]  /*1800*/  I2F.RP R4, R5 ;  /* 0x0000000500047306 */ /* 0x000e620000209400 */
[----:B--2---:R-:W-:-:S07]  /*1810*/  IABS R0, R0 ;  /* 0x0000000000007213 */ /* 0x004fce0000000000 */
[----:B-1----:R-:W1:Y:S02]  /*1820*/  MUFU.RCP R6, R4 ;  /* 0x0000000400067308 */ /* 0x002e640000001000 */
[----:B-1----:R-:W-:-:S06]  /*1830*/  VIADD R6, R6, 0xffffffe ;  /* 0x0ffffffe06067836 */ /* 0x002fcc0000000000 */
[----:B------:R-:W1:Y:S02]  /*1840*/  F2I.FTZ.U32.TRUNC.NTZ R7, R6 ;  /* 0x0000000600077305 */ /* 0x000e64000021f000 */
[----:B-1----:R-:W-:Y:S01]  /*1850*/  IMAD.MOV R2, RZ, RZ, -R7 ;  /* 0x000000ffff027224 */ /* 0x002fe200078e0a07 */
[----:B------:R-:W-:-:S03]  /*1860*/  MOV R6, RZ ;  /* 0x000000ff00067202 */ /* 0x000fc60000000f00 */
[----:B------:R-:W-:-:S04]  /*1870*/  IMAD R2, R2, R5, RZ ;  /* 0x0000000502027224 */ /* 0x000fc800078e02ff */
[----:B------:R-:W-:-:S06]  /*1880*/  IMAD.HI.U32 R7, R7, R2, R6 ;  /* 0x0000000207077227 */ /* 0x000fcc00078e0006 */
[----:B------:R-:W-:Y:S02]  /*1890*/  IMAD.HI.U32 R4, R7, R0, RZ ;  /* 0x0000000007047227 */ /* 0x000fe400078e00ff */
[----:B------:R-:W1:Y:S02]  /*18a0*/  LDC.64 R6, c[0x0][0x260] ;  /* 0x00009800ff067b82 */ /* 0x000e640000000a00 */
[----:B------:R-:W-:-:S04]  /*18b0*/  IMAD.MOV R2, RZ, RZ, -R4 ;  /* 0x000000ffff027224 */ /* 0x000fc800078e0a04 */
[----:B------:R-:W-:Y:S01]  /*18c0*/  IMAD R2, R5, R2, R0 ;  /* 0x0000000205027224 */ /* 0x000fe200078e0200 */
[----:B------:R-:W-:-:S04]  /*18d0*/  LOP3.LUT R0, R8, UR10, RZ, 0x3c, !PT ;  /* 0x0000000a08007c12 */ /* 0x000fc8000f8e3cff */
[----:B------:R-:W-:Y:S02]  /*18e0*/  ISETP.GT.U32.AND P5, PT, R5, R2, PT ;  /* 0x000000020500720c */ /* 0x000fe40003fa4070 */
[----:B------:R-:W-:-:S11]  /*18f0*/  ISETP.GE.AND P3, PT, R0, RZ, PT ;  /* 0x000000ff0000720c */ /* 0x000fd60003f66270 */
[----:B------:R-:W-:Y:S01]  /*1900*/  @!P5 IADD3 R2, R2, -R5, RZ ;  /* 0x800000050202d210 */ /* 0x000fe20007ffe0ff */
[----:B------:R-:W-:-:S03]  /*1910*/  @!P5 VIADD R4, R4, 0x1 ;  /* 0x000000010404d836 */ /* 0x000fc60000000000 */
[----:B------:R-:W-:-:S13]  /*1920*/  ISETP.GE.U32.AND P4, PT, R2, R5, PT ;  /* 0x000000050200720c */ /* 0x000fda0003f86070 */
[----:B------:R-:W-:Y:S01]  /*1930*/  @P4 IADD3 R4, R4, 0x1, RZ ;  /* 0x0000000104044810 */ /* 0x000fe20007ffe0ff */
[----:B------:R-:W-:Y:S06]  /*1940*/  @P1 BRA `(.L_x_712) ;  /* 0x0000000000301947 */ /* 0x000fec0003800000 */
[----:B------:R-:W-:Y:S01]  /*1950*/  USHF.R.S32.HI UR6, URZ, 0x1f, UR25 ;  /* 0x0000001f3f067899 */ /* 0x000fe20008011419 */
[----:B------:R-:W-:Y:S01]  /*1960*/  ULDC.64 UR8, c[0x0][0x248] ;  /* 0x0000920000087ab9 */ /* 0x000fe20000000a00 */
[----:B------:R-:W-:Y:S02]  /*1970*/  USHF.R.S32.HI UR7, URZ, 0x1f, UR16 ;  /* 0x0000001f3f077899 */ /* 0x000fe40008011410 */
[----:B------:R-:W-:Y:S02]  /*1980*/  UIMAD UR6, UR6, UR8, URZ ;  /* 0x00000008060672a4 */ /* 0x000fe4000f8e023f */
[----:B------:R-:W-:Y:S02]  /*1990*/  UIMAD.WIDE.U32 UR28, UR25, UR8, URZ ;  /* 0x00000008191c72a5 */ /* 0x000fe4000f8e003f */
[----:B------:R-:W-:Y:S01]  /*19a0*/  UIMAD UR6, UR25, UR9, UR6 ;  /* 0x00000009190672a4 */ /* 0x000fe2000f8e0206 */
[----:B------:R-:W-:Y:S02]  /*19b0*/  ULDC.64 UR4, c[0x0][0x230] ;  /* 0x00008c0000047ab9 */ /* 0x000fe40000000a00 */
[----:B------:R-:W-:-:S02]  /*19c0*/  UIMAD UR7, UR7, UR4, URZ ;  /* 0x00000004070772a4 */ /* 0x000fc4000f8e023f */
[----:B------:R-:W-:Y:S02]  /*19d0*/  UIADD3 UR29, UR29, UR6, URZ ;  /* 0x000000061d1d7290 */ /* 0x000fe4000fffe03f */
[----:B------:R-:W-:Y:S02]  /*19e0*/  UIMAD UR5, UR16, UR5, UR7 ;  /* 0x00000005100572a4 */ /* 0x000fe4000f8e0207 */
[----:B------:R-:W-:-:S04]  /*19f0*/  UIMAD.WIDE.U32 UR6, UR16, UR4, UR28 ;  /* 0x00000004100672a5 */ /* 0x000fc8000f8e001c */
[----:B------:R-:W-:-:S12]  /*1a00*/  UIADD3 UR5, UR7, UR5, URZ ;  /* 0x0000000507057290 */ /* 0x000fd8000fffe03f */
.L_x_712:
[----:B------:R-:W-:Y:S01]  /*1a10*/  UIMAD UR4, UR13, UR8, URZ ;  /* 0x000000080d0472a4 */ /* 0x000fe2000f8e023f */
[----:B------:R-:W-:Y:S01]  /*1a20*/  @!P3 IADD3 R4, -R4, RZ, RZ ;  /* 0x000000ff0404b210 */ /* 0x000fe20007ffe1ff */
[----:B------:R-:W-:Y:S01]  /*1a30*/  UMOV UR7, UR5 ;  /* 0x0000000500077c82 */ /* 0x000fe20008000000 */
[----:B------:R-:W-:Y:S01]  /*1a40*/  @!P2 LOP3.LUT R4, RZ, R8, RZ, 0x33, !PT ;  /* 0x00000008ff04a212 */ /* 0x000fe200078e33ff */
[----:B------:R-:W-:Y:S02]  /*1a50*/  UIMAD.WIDE.U32 UR6, UR8, UR14, UR6 ;  /* 0x0000000e080672a5 */ /* 0x000fe4000f8e0006 */
[----:B------:R-:W-:Y:S01]  /*1a60*/  UIMAD UR4, UR9, UR14, UR4 ;  /* 0x0000000e090472a4 */ /* 0x000fe2000f8e0204 */
[--C-:B------:R-:W-:Y:S01]  /*1a70*/  SHF.R.S32.HI R5, RZ, 0x1f, R4.reuse ;  /* 0x0000001fff057819 */ /* 0x100fe20000011404 */
[----:B------:R-:W-:Y:S01]  /*1a80*/  @UP0 UIADD3 UR26, UR25, UR26, URZ ;  /* 0x0000001a191a0290 */ /* 0x000fe2000fffe03f */
[----:B------:R-:W-:Y:S01]  /*1a90*/  IMAD.MOV.U32 R16, RZ, RZ, R4 ;  /* 0x000000ffff107224 */ /* 0x000fe200078e0004 */
[----:B------:R-:W-:Y:S01]  /*1aa0*/  UIADD3 UR4, UR7, UR4, URZ ;  /* 0x0000000407047290 */ /* 0x000fe2000fffe03f */
[----:B------:R-:W-:Y:S01]  /*1ab0*/  MOV R9, UR7 ;  /* 0x0000000700097c02 */ /* 0x000fe20008000f00 */
[----:B-1----:R-:W-:Y:S01]  /*1ac0*/  IMAD R0, R5, R6, RZ ;  /* 0x0000000605007224 */ /* 0x002fe200078e02ff */
[----:B------:R-:W-:-:S03]  /*1ad0*/  MOV R8, UR6 ;  /* 0x0000000600087c02 */ /* 0x000fc60008000f00 */
[----:B------:R-:W-:Y:S01]  /*1ae0*/  IMAD.U32 R9, RZ, RZ, UR4 ;  /* 0x00000004ff097e24 */ /* 0x000fe2000f8e00ff */
[----:B------:R-:W-:Y:S01]  /*1af0*/  @UP0 ULDC.64 UR4, c[0x0][0x250] ;  /* 0x0000940000040ab9 */ /* 0x000fe20000000a00 */
[C---:B------:R-:W-:Y:S01]  /*1b00*/  IMAD R7, R4.reuse, R7, R0 ;  /* 0x0000000704077224 */ /* 0x040fe200078e0200 */
[----:B------:R-:W-:Y:S01]  /*1b10*/  @UP0 UIMAD.WIDE.U32 UR28, UR26, UR4, URZ ;  /* 0x000000041a1c02a5 */ /* 0x000fe2000f8e003f */
[----:B------:R-:W-:-:S03]  /*1b20*/  IMAD.WIDE.U32 R26, R4, R6, R8 ;  /* 0x00000006041a7225 */ /* 0x000fc600078e0008 */
[----:B------:R-:W-:Y:S02]  /*1b30*/  @UP0 UIMAD UR26, UR26, UR5, UR29 ;  /* 0x000000051a1a02a4 */ /* 0x000fe4000f8e021d */
[----:B------:R-:W-:Y:S01]  /*1b40*/  IADD3 R24, R27, R7, RZ ;  /* 0x000000071b187210 */ /* 0x000fe20007ffe0ff */
[----:B------:R-:W-:Y:S09]  /*1b50*/  @P1 BRA `(.L_x_711) ;  /* 0x0000000000301947 */ /* 0x000ff20003800000 */
[----:B------:R-:W-:Y:S01]  /*1b60*/  USHF.R.S32.HI UR6, URZ, 0x1f, UR25 ;  /* 0x0000001f3f067899 */ /* 0x000fe20008011419 */
[----:B------:R-:W-:-:S03]  /*1b70*/  ULDC.64 UR4, c[0x0][0x250] ;  /* 0x0000940000047ab9 */ /* 0x000fc60000000a00 */
[----:B------:R-:W-:Y:S02]  /*1b80*/  UIMAD UR6, UR6, UR4, URZ ;  /* 0x00000004060672a4 */ /* 0x000fe4000f8e023f */
[----:B------:R-:W-:Y:S02]  /*1b90*/  UIMAD.WIDE.U32 UR26, UR25, UR4, URZ ;  /* 0x00000004191a72a5 */ /* 0x000fe4000f8e003f */
[----:B------:R-:W-:Y:S02]  /*1ba0*/  UIMAD UR25, UR25, UR5, UR6 ;  /* 0x00000005191972a4 */ /* 0x000fe4000f8e0206 */
[----:B------:R-:W-:Y:S01]  /*1bb0*/  USHF.R.S32.HI UR6, URZ, 0x1f, UR16 ;  /* 0x0000001f3f067899 */ /* 0x000fe20008011410 */
[----:B------:R-:W-:Y:S01]  /*1bc0*/  ULDC.64 UR4, c[0x0][0x238] ;  /* 0x00008e0000047ab9 */ /* 0x000fe20000000a00 */
[----:B------:R-:W-:Y:S02]  /*1bd0*/  UIADD3 UR27, UR27, UR25, URZ ;  /* 0x000000191b1b7290 */ /* 0x000fe4000fffe03f */
[----:B------:R-:W-:-:S02]  /*1be0*/  UIMAD UR6, UR6, UR4, URZ ;  /* 0x00000004060672a4 */ /* 0x000fc4000f8e023f */
[----:B------:R-:W-:Y:S02]  /*1bf0*/  UIMAD.WIDE.U32 UR28, UR16, UR4, UR26 ;  /* 0x00000004101c72a5 */ /* 0x000fe4000f8e001a */
[----:B------:R-:W-:-:S04]  /*1c00*/  UIMAD UR5, UR16, UR5, UR6 ;  /* 0x00000005100572a4 */ /* 0x000fc8000f8e0206 */
[----:B------:R-:W-:-:S12]  /*1c10*/  UIADD3 UR26, UR29, UR5, URZ ;  /* 0x000000051d1a7290 */ /* 0x000fd8000fffe03f */
.L_x_711:
[----:B------:R-:W-:Y:S01]  /*1c20*/  SHF.R.S32.HI R4, RZ, 0x1f, R3 ;  /* 0x0000001fff047819 */ /* 0x000fe20000011403 */
[----:B------:R-:W-:Y:S01]  /*1c30*/  UISETP.NE.AND UP0, UPT, UR15, -0x1, UPT ;  /* 0xffffffff0f00788c */ /* 0x000fe2000bf05270 */
[----:B------:R-:W1:Y:S01]  /*1c40*/  S2R R31, SR_CTAID.X ;  /* 0x00000000001f7919 */ /* 0x000e620000002500 */
[----:B------:R-:W2:Y:S01]  /*1c50*/  S2UR UR25, SR_CgaCtaId ;  /* 0x00000000001979c3 */ /* 0x000ea20000008800 */
[CC--:B------:R-:W-:Y:S01]  /*1c60*/  LEA.HI R2, R4.reuse, R3.reuse, RZ, 0x3 ;  /* 0x0000000304027211 */ /* 0x0c0fe200078f18ff */
[----:B------:R-:W-:Y:S01]  /*1c70*/  ULDC.64 UR6, c[0x0][0x268] ;  /* 0x00009a0000067ab9 */ /* 0x000fe20000000a00 */
[----:B------:R-:W-:Y:S01]  /*1c80*/  LEA.HI R15, R4, R3, RZ, 0x4 ;  /* 0x00000003040f7211 */ /* 0x000fe200078f20ff */
[----:B------:R-:W-:Y:S01]  /*1c90*/  IMAD R5, R5, UR6, RZ ;  /* 0x0000000605057c24 */ /* 0x000fe2000f8e02ff */
[----:B------:R-:W-:Y:S01]  /*1ca0*/  SHF.R.S32.HI R18, RZ, 0x3, R2 ;  /* 0x00000003ff127819 */ /* 0x000fe20000011402 */
[----:B------:R-:W-:Y:S01]  /*1cb0*/  BSSY B0, `(.L_x_713) ;  /* 0x0000066000007945 */ /* 0x000fe20003800000 */
[----:B------:R-:W-:Y:S01]  /*1cc0*/  LOP3.LUT R2, R2, 0xfffffff8, RZ, 0xc0, !PT ;  /* 0xfffffff802027812 */ /* 0x000fe200078ec0ff */
[----:B------:R-:W3:Y:S01]  /*1cd0*/  LDC.64 R206, c[0x0][0x250] ;  /* 0x00009400ffce7b82 */ /* 0x000ee20000000a00 */
[----:B------:R-:W-:Y:S01]  /*1ce0*/  @UP0 ULDC.64 UR4, c[0x0][0x240] ;  /* 0x0000900000040ab9 */ /* 0x000fe20000000a00 */
[C---:B------:R-:W-:Y:S01]  /*1cf0*/  IMAD.SHL.U32 R203, R18.reuse, 0x40, RZ ;  /* 0x0000004012cb7824 */ /* 0x040fe200078e00ff */
[----:B------:R-:W-:Y:S01]  /*1d00*/  LOP3.LUT R0, R15, 0xfffffff0, RZ, 0xc0, !PT ;  /* 0xfffffff00f007812 */ /* 0x000fe200078ec0ff */
[----:B------:R-:W-:Y:S01]  /*1d10*/  IMAD.IADD R2, R3, 0x1, -R2 ;  /* 0x0000000103027824 */ /* 0x000fe200078e0a02 */
[----:B------:R-:W-:Y:S01]  /*1d20*/  @UP0 UIMAD.WIDE.U32 UR30, UR15, UR4, URZ ;  /* 0x000000040f1e02a5 */ /* 0x000fe2000f8e003f */
[----:B------:R-:W-:Y:S01]  /*1d30*/  VIADD R20, R18, 0x10 ;  /* 0x0000001012147836 */ /* 0x000fe20000000000 */
[----:B------:R-:W-:Y:S01]  /*1d40*/  LOP3.LUT R203, R203, 0x1c0, RZ, 0xc0, !PT ;  /* 0x000001c0cbcb7812 */ /* 0x000fe200078ec0ff */
[----:B------:R-:W-:Y:S01]  /*1d50*/  IMAD.SHL.U32 R204, R2, 0x8, RZ ;  /* 0x0000000802cc7824 */ /* 0x000fe200078e00ff */
[----:B------:R-:W-:Y:S01]  /*1d60*/  @!UP0 USHF.R.S32.HI UR27, URZ, 0x1f, UR12 ;  /* 0x0000001f3f1b8899 */ /* 0x000fe2000801140c */
[----:B------:R-:W-:Y:S01]  /*1d70*/  IMAD.IADD R7, R3, 0x1, -R0 ;  /* 0x0000000103077824 */ /* 0x000fe200078e0a00 */
[----:B------:R-:W-:Y:S01]  /*1d80*/  @UP0 UIMAD UR16, UR15, UR5, UR31 ;  /* 0x000000050f1002a4 */ /* 0x000fe2000f8e021f */
[----:B------:R-:W-:Y:S01]  /*1d90*/  IADD3 R154, P5, R18, UR14, RZ ;  /* 0x0000000e129a7c10 */ /* 0x000fe2000ffbe0ff */
[----:B------:R-:W-:Y:S01]  /*1da0*/  IMAD R12, R16, UR7, R5 ;  /* 0x00000007100c7c24 */ /* 0x000fe2000f8e0205 */
[--C-:B------:R-:W-:Y:S01]  /*1db0*/  LOP3.LUT R6, R203, 0x38, R204.reuse, 0xf8, !PT ;  /* 0x00000038cb067812 */ /* 0x100fe200078ef8cc */
[----:B------:R-:W-:Y:S01]  /*1dc0*/  @!UP0 ULDC.64 UR4, c[0x0][0x228] ;  /* 0x00008a0000048ab9 */ /* 0x000fe20000000a00 */
[----:B------:R-:W-:Y:S01]  /*1dd0*/  SHF.R.U32.HI R203, RZ, 0x3, R203 ;  /* 0x00000003ffcb7819 */ /* 0x000fe200000116cb */
[----:B------:R-:W-:Y:S01]  /*1de0*/  @!UP0 UIMAD UR27, UR27, UR4, URZ ;  /* 0x000000041b1b82a4 */ /* 0x000fe2000f8e023f */
[----:B------:R-:W-:Y:S01]  /*1df0*/  SHF.R.S32.HI R0, RZ, 0x1f, R7 ;  /* 0x0000001fff007819 */ /* 0x000fe20000011407 */
[----:B------:R-:W-:Y:S01]  /*1e00*/  @!UP0 UIMAD.WIDE.U32 UR32, UR12, UR4, URZ ;  /* 0x000000040c2082a5 */ /* 0x000fe2000f8e003f */
[----:B------:R-:W-:Y:S01]  /*1e10*/  LOP3.LUT R203, R6, R203, RZ, 0x3c, !PT ;  /* 0x000000cb06cb7212 */ /* 0x000fe200078e3cff */
[----:B------:R-:W-:Y:S01]  /*1e20*/  @!UP0 UIMAD UR27, UR12, UR5, UR27 ;  /* 0x000000050c1b82a4 */ /* 0x000fe2000f8e021b */
[----:B------:R-:W-:Y:S01]  /*1e30*/  LEA.HI R6, R4, R3, RZ, 0x6 ;  /* 0x0000000304067211 */ /* 0x000fe200078f30ff */
[----:B------:R-:W-:Y:S01]  /*1e40*/  USHF.R.S32.HI UR12, URZ, 0x1f, UR10 ;  /* 0x0000001f3f0c7899 */ /* 0x000fe2000801140a */
[----:B------:R-:W-:Y:S01]  /*1e50*/  LEA.HI R0, R0, R7, RZ, 0x3 ;  /* 0x0000000700007211 */ /* 0x000fe200078f18ff */
[----:B------:R-:W-:Y:S01]  /*1e60*/  ULDC.64 UR4, c[0x0][0x258] ;  /* 0x0000960000047ab9 */ /* 0x000fe20000000a00 */
[----:B------:R-:W-:Y:S01]  /*1e70*/  SHF.R.S32.HI R21, RZ, 0x1f, R204 ;  /* 0x0000001fff157819 */ /* 0x000fe200000114cc */
[----:B------:R-:W-:Y:S01]  /*1e80*/  IMAD.SHL.U32 R6, R6, 0x8, RZ ;  /* 0x0000000806067824 */ /* 0x000fe200078e00ff */
[----:B------:R-:W-:Y:S01]  /*1e90*/  IADD3 R8, P2, R204, UR28, RZ ;  /* 0x0000001ccc087c10 */ /* 0x000fe2000ff5e0ff */
[----:B------:R-:W-:Y:S01]  /*1ea0*/  @!UP0 UIADD3 UR16, UR33, UR27, URZ ;  /* 0x0000001b21108290 */ /* 0x000fe2000fffe03f */
[----:B------:R-:W-:Y:S01]  /*1eb0*/  LOP3.LUT R14, R0, 0xfffffff8, RZ, 0xc0, !PT ;  /* 0xfffffff8000e7812 */ /* 0x000fe200078ec0ff */
[----:B------:R-:W-:Y:S01]  /*1ec0*/  @!UP0 UMOV UR30, UR32 ;  /* 0x00000020001e8c82 */ /* 0x000fe20008000000 */
[----:B------:R-:W-:Y:S01]  /*1ed0*/  UIMAD UR12, UR12, UR4, URZ ;  /* 0x000000040c0c72a4 */ /* 0x000fe2000f8e023f */
[----:B------:R-:W-:Y:S01]  /*1ee0*/  LOP3.LUT R203, R203, 0xfffffe00, R6, 0xf8, !PT ;  /* 0xfffffe00cbcb7812 */ /* 0x000fe200078ef806 */
[----:B------:R-:W-:Y:S01]  /*1ef0*/  IMAD.U32 R22, RZ, RZ, UR4 ;  /* 0x00000004ff167e24 */ /* 0x000fe2000f8e00ff */
[----:B------:R-:W-:Y:S01]  /*1f00*/  IADD3 R6, P1, R204, UR30, RZ ;  /* 0x0000001ecc067c10 */ /* 0x000fe2000ff3e0ff */
[----:B------:R-:W-:Y:S01]  /*1f10*/  IMAD.IADD R14, R7, 0x1, -R14 ;  /* 0x00000001070e7824 */ /* 0x000fe200078e0a0e */
[C---:B------:R-:W-:Y:S01]  /*1f20*/  IADD3.X R9, R21.reuse, UR26, RZ, P2, !PT ;  /* 0x0000001a15097c10 */ /* 0x040fe200097fe4ff */
[----:B------:R-:W-:Y:S01]  /*1f30*/  UIMAD UR26, UR10, UR5, UR12 ;  /* 0x000000050a1a72a4 */ /* 0x000fe2000f8e020c */
[----:B------:R-:W-:Y:S01]  /*1f40*/  IADD3.X R7, R21, UR16, RZ, P1, !PT ;  /* 0x0000001015077c10 */ /* 0x000fe20008ffe4ff */
[----:B------:R-:W-:Y:S01]  /*1f50*/  UIADD3 UR12, -UR19, UR17, URZ ;  /* 0x00000011130c7290 */ /* 0x000fe2000fffe13f */
[----:B------:R-:W-:Y:S01]  /*1f60*/  SHF.R.S32.HI R19, RZ, 0x1f, R18 ;  /* 0x0000001fff137819 */ /* 0x000fe20000011412 */
[----:B------:R-:W-:Y:S01]  /*1f70*/  UIADD3 UR16, UR18, -0x1, URZ ;  /* 0xffffffff12107890 */ /* 0x000fe2000fffe03f */
[----:B------:R-:W-:Y:S01]  /*1f80*/  IMAD.MOV.U32 R5, RZ, RZ, 0x20 ;  /* 0x00000020ff057424 */ /* 0x000fe200078e00ff */
[----:B------:R-:W-:Y:S01]  /*1f90*/  UMOV UR4, 0x400 ;  /* 0x0000040000047882 */ /* 0x000fe20000000000 */
[----:B------:R-:W-:Y:S01]  /*1fa0*/  IMAD.WIDE.U32 R22, R22, UR10, R6 ;  /* 0x0000000a16167c25 */ /* 0x000fe2000f8e0006 */
[----:B------:R-:W-:Y:S01]  /*1fb0*/  ISETP.GE.AND P6, PT, R18, UR12, PT ;  /* 0x0000000c12007c0c */ /* 0x000fe2000bfc6270 */
[----:B------:R-:W-:Y:S01]  /*1fc0*/  USHF.L.U32 UR5, UR16, 0x6, URZ ;  /* 0x0000000610057899 */ /* 0x000fe2000800063f */
[----:B------:R-:W-:Y:S01]  /*1fd0*/  ISETP.GE.AND P4, PT, R20, UR12, PT ;  /* 0x0000000c14007c0c */ /* 0x000fe2000bf86270 */
[----:B------:R-:W-:Y:S01]  /*1fe0*/  VIADD R6, R18, 0x20 ;  /* 0x0000002012067836 */ /* 0x000fe20000000000 */
[----:B--2---:R-:W-:Y:S01]  /*1ff0*/  ULEA UR4, UR25, UR4, 0x18 ;  /* 0x0000000419047291 */ /* 0x004fe2000f8ec03f */
[----:B------:R-:W-:Y:S01]  /*2000*/  IMAD.MOV.U32 R7, RZ, RZ, 0x10 ;  /* 0x00000010ff077424 */ /* 0x000fe200078e00ff */
[----:B------:R-:W-:Y:S01]  /*2010*/  UIADD3 UR10, -UR5, UR24, URZ ;  /* 0x00000018050a7290 */ /* 0x000fe2000fffe13f */
[----:B------:R-:W-:Y:S01]  /*2020*/  IMAD.WIDE.U32 R16, R16, UR6, R8 ;  /* 0x0000000610107c25 */ /* 0x000fe2000f8e0008 */
[----:B------:R-:W-:-:S02]  /*2030*/  ISETP.GE.AND P3, PT, R6, UR12, PT ;  /* 0x0000000c06007c0c */ /* 0x000fc4000bf66270 */
[----:B------:R-:W-:Y:S01]  /*2040*/  IADD3.X R13, R19, UR13, RZ, P5, !PT ;  /* 0x0000000d130d7c10 */ /* 0x000fe2000affe4ff */
[----:B------:R-:W-:Y:S01]  /*2050*/  VIADD R29, R23, UR26 ;  /* 0x0000001a171d7c36 */ /* 0x000fe20008000000 */
[----:B------:R-:W-:Y:S01]  /*2060*/  R2P PR, R14, 0x6 ;  /* 0x000000060e007804 */ /* 0x000fe20000000000 */
[----:B-1----:R-:W-:Y:S01]  /*2070*/  IMAD.WIDE R30, R31, 0x40, R18 ;  /* 0x000000401f1e7825 */ /* 0x002fe200078e0212 */
[----:B------:R-:W-:-:S03]  /*2080*/  LEA R203, R203, UR4, 0x1 ;  /* 0x00000004cbcb7c11 */ /* 0x000fc6000f8e08ff */
[C---:B------:R-:W-:Y:S01]  /*2090*/  VIADD R200, R204.reuse, 0x40 ;  /* 0x00000040ccc87836 */ /* 0x040fe20000000000 */
[----:B------:R-:W-:Y:S01]  /*20a0*/  SEL R7, R7, 0xfffffff0, !P1 ;  /* 0xfffffff007077807 */ /* 0x000fe20004800000 */
[----:B------:R-:W-:Y:S01]  /*20b0*/  VIADD R199, R204, 0x80 ;  /* 0x00000080ccc77836 */ /* 0x000fe20000000000 */
[----:B------:R-:W-:Y:S01]  /*20c0*/  SEL R5, R5, 0xffffffe0, !P2 ;  /* 0xffffffe005057807 */ /* 0x000fe20005000000 */
[----:B---3--:R-:W-:Y:S06]  /*20d0*/  @P6 BRA `(.L_x_714) ;  /* 0x00000000008c6947 */ /* 0x008fec0003800000 */
[----:B------:R-:W-:Y:S01]  /*20e0*/  ULDC UR13, c[0x0][0x2d0] ;  /* 0x0000b400000d7ab9 */ /* 0x000fe20000000800 */
[----:B------:R-:W-:Y:S01]  /*20f0*/  ULDC.64 UR6, c[0x0][0x240] ;  /* 0x0000900000067ab9 */ /* 0x000fe20000000a00 */
[----:B------:R-:W-:Y:S01]  /*2100*/  ISETP.GE.AND P6, PT, R204, UR13, PT ;  /* 0x0000000dcc007c0c */ /* 0x000fe2000bfc6270 */
[----:B------:R-:W-:Y:S01]  /*2110*/  IMAD R25, R31, UR6, RZ ;  /* 0x000000061f197c24 */ /* 0x000fe2000f8e02ff */
[----:B------:R-:W-:Y:S01]  /*2120*/  ISETP.GE.AND P5, PT, R200, UR13, PT ;  /* 0x0000000dc8007c0c */ /* 0x000fe2000bfa6270 */
[----:B------:R-:W-:Y:S01]  /*2130*/  IMAD.MOV.U32 R28, RZ, RZ, R22 ;  /* 0x000000ffff1c7224 */ /* 0x000fe200078e0016 */
[----:B------:R-:W-:Y:S01]  /*2140*/  ISETP.GE.AND P2, PT, R199, UR13, PT ;  /* 0x0000000dc7007c0c */ /* 0x000fe2000bf46270 */
[C---:B------:R-:W-:Y:S02]  /*2150*/  IMAD R32, R30.reuse, UR7, R25 ;  /* 0x000000071e207c24 */ /* 0x040fe4000f8e0219 */
[----:B------:R-:W-:-:S04]  /*2160*/  IMAD.WIDE.U32 R34, R30, UR6, R28 ;  /* 0x000000061e227c25 */ /* 0x000fc8000f8e001c */
[----:B------:R-:W-:Y:S02]  /*2170*/  IMAD.IADD R32, R35, 0x1, R32 ;  /* 0x0000000123207824 */ /* 0x000fe400078e0220 */
[----:B------:R-:W1:Y:S01]  /*2180*/  @!P6 LDC.64 R10, c[0x0][0x210] ;  /* 0x00008400ff0aeb82 */ /* 0x000e620000000a00 */
[----:B------:R2:W-:Y:S07]  /*2190*/  @P6 STS.128 [R203], RZ ;  /* 0x000000ffcb006388 */ /* 0x0005ee0000000c00 */
[----:B------:R-:W3:Y:S01]  /*21a0*/  @!P5 LDC.64 R8, c[0x0][0x210] ;  /* 0x00008400ff08db82 */ /* 0x000ee20000000a00 */
[----:B-1----:R-:W-:-:S04]  /*21b0*/  @!P6 LEA R10, P1, R34, R10, 0x1 ;  /* 0x0000000a220ae211 */ /* 0x002fc800078208ff */
[C---:B------:R-:W-:Y:S02]  /*21c0*/  @!P6 LEA.HI.X R11, R34.reuse, R11, R32, 0x1, P1 ;  /* 0x0000000b220be211 */ /* 0x040fe400008f0c20 */
[----:B---3--:R-:W-:-:S03]  /*21d0*/  @!P5 LEA R8, P1, R34, R8, 0x1 ;  /* 0x000000082208d211 */ /* 0x008fc600078208ff */
[----:B------:R-:W-:Y:S01]  /*21e0*/  @!PT LDS RZ, [RZ] ;  /* 0x00000000fffff984 */ /* 0x000fe20000000800 */
[----:B------:R-:W-:Y:S01]  /*21f0*/  @!PT LDS RZ, [RZ] ;  /* 0x00000000fffff984 */ /* 0x000fe20000000800 */
[----:B------:R-:W-:Y:S01]  /*2200*/  @!PT LDS RZ, [RZ] ;  /* 0x00000000fffff984 */ /* 0x000fe20000000800 */
[----:B------:R2:W-:Y:S01]  /*2210*/  @!P6 LDGSTS.E.BYPASS.LTC128B.128 [R203], desc[UR22][R10.64] ;  /* 0x000000000acbefae */ /* 0x0005e2000b901d56 */
[----:B------:R-:W-:-:S03]  /*2220*/  @!P5 LEA.HI.X R9, R34, R9, R32, 0x1, P1 ;  /* 0x000000092209d211 */ /* 0x000fc600008f0c20 */
[----:B------:R2:W-:Y:S04]  /*2230*/  @P5 STS.128 [R203+0x2000], RZ ;  /* 0x002000ffcb005388 */ /* 0x0005e80000000c00 */
[----:B------:R-:W-:Y:S01]  /*2240*/  @!PT LDS RZ, [RZ] ;  /* 0x00000000fffff984 */ /* 0x000fe20000000800 */
[----:B------:R-:W-:Y:S01]  /*2250*/  @!PT LDS RZ, [RZ] ;  /* 0x00000000fffff984 */ /* 0x000fe20000000800 */
[----:B------:R-:W-:Y:S01]  /*2260*/  @!PT LDS RZ, [RZ] ;  /* 0x00000000fffff984 */ /* 0x000fe20000000800 */
[----:B------:R2:W-:Y:S04]  /*2270*/  @!P5 LDGSTS.E.BYPASS.LTC128B.128 [R203+0x2000], desc[UR22][R8.64+0x80] ;  /* 0x0200008008cbdfae */ /* 0x0005e8000b901d56 */
[----:B------:R2:W-:Y:S01]  /*2280*/  @P2 STS.128 [R203+0x4000], RZ ;  /* 0x004000ffcb002388 */ /* 0x0005e20000000c00 */
[----:B------:R-:W-:Y:S05]  /*2290*/  @P2 BRA `(.L_x_714) ;  /* 0x00000000001c2947 */ /* 0x000fea0003800000 */
[----:B------:R-:W-:Y:S02]  /*22a0*/  ULDC.64 UR6, c[0x0][0x210] ;  /* 0x0000840000067ab9 */ /* 0x000fe40000000a00 */
[----:B--2---:R-:W-:-:S04]  /*22b0*/  LEA R8, P1, R34, UR6, 0x1 ;  /* 0x0000000622087c11 */ /* 0x004fc8000f8208ff */
[----:B------:R-:W-:-:S05]  /*22c0*/  LEA.HI.X R9, R34, UR7, R32, 0x1, P1 ;  /* 0x0000000722097c11 */ /* 0x000fca00088f0c20 */
[----:B------:R-:W-:Y:S01]  /*22d0*/  @!PT LDS RZ, [RZ] ;  /* 0x00000000fffff984 */ /* 0x000fe20000000800 */
[----:B------:R-:W-:Y:S01]  /*22e0*/  @!PT LDS RZ, [RZ] ;  /* 0x00000000fffff984 */ /* 0x000fe20000000800 */
[----:B------:R-:W-:Y:S01]  /*22f0*/  @!PT LDS RZ, [RZ] ;  /* 0x00000000fffff984 */ /* 0x000fe20000000800 */
[----:B------:R1:W-:Y:S04]  /*2300*/  LDGSTS.E.BYPASS.LTC128B.128 [R203+0x4000], desc[UR22][R8.64+0x100] ;  /* 0x0400010008cb7fae */ /* 0x0003e8000b901d56 */
.L_x_714:
[----:B------:R-:W-:Y:S05]  /*2310*/  BSYNC B0 ;  /* 0x0000000000007941 */ /* 0x000fea0003800000 */
.L_x_713:
[----:B------:R-:W-:Y:S01]  /*2320*/  BSSY B0, `(.L_x_715) ;  /* 0x0000029000007945 */ /* 0x000fe20003800000 */
[----:B------:R-:W-:-:S03]  /*2330*/  ISETP.GE.AND P6, PT, R20, UR10, PT ;  /* 0x0000000a14007c0c */ /* 0x000fc6000bfc6270 */
[----:B------:R-:W-:Y:S10]  /*2340*/  @P4 BRA `(.L_x_716) ;  /* 0x0000000000984947 */ /* 0x000ff40003800000 */
[----:B------:R-:W-:Y:S01]  /*2350*/  ULDC UR13, c[0x0][0x2d0] ;  /* 0x0000b400000d7ab9 */ /* 0x000fe20000000800 */
[----:B------:R-:W-:Y:S01]  /*2360*/  IADD3 R32, P1, R30, 0x10, RZ ;  /* 0x000000101e207810 */ /* 0x000fe20007f3e0ff */
[----:B------:R-:W-:Y:S01]  /*2370*/  ULDC.64 UR6, c[0x0][0x240] ;  /* 0x0000900000067ab9 */ /* 0x000fe20000000a00 */
[----:B------:R-:W-:Y:S01]  /*2380*/  ISETP.GE.AND P5, PT, R204, UR13, PT ;  /* 0x0000000dcc007c0c */ /* 0x000fe2000bfa6270 */
[----:B------:R-:W-:Y:S01]  /*2390*/  IMAD.MOV.U32 R34, RZ, RZ, R22 ;  /* 0x000000ffff227224 */ /* 0x000fe200078e0016 */
[----:B------:R-:W-:Y:S01]  /*23a0*/  ISETP.GE.AND P4, PT, R200, UR13, PT ;  /* 0x0000000dc8007c0c */ /* 0x000fe2000bf86270 */
[----:B------:R-:W-:Y:S01]  /*23b0*/  IMAD.X R25, RZ, RZ, R31, P1 ;  /* 0x000000ffff197224 */ /* 0x000fe200008e061f */
[----:B------:R-:W-:Y:S01]  /*23c0*/  ISETP.GE.AND P1, PT, R199, UR13, PT ;  /* 0x0000000dc7007c0c */ /* 0x000fe2000bf26270 */
[----:B------:R-:W-:Y:S02]  /*23d0*/  IMAD.MOV.U32 R35, RZ, RZ, R29 ;  /* 0x000000ffff237224 */ /* 0x000fe400078e001d */
[----:B------:R-:W-:-:S02]  /*23e0*/  IMAD R25, R25, UR6, RZ ;  /* 0x0000000619197c24 */ /* 0x000fc4000f8e02ff */
[----:B------:R-:W-:-:S04]  /*23f0*/  IMAD.WIDE.U32 R34, R32, UR6, R34 ;  /* 0x0000000620227c25 */ /* 0x000fc8000f8e0022 */
[----:B--2---:R-:W2:Y:S01]  /*2400*/  @!P5 LDC.64 R10, c[0x0][0x210] ;  /* 0x00008400ff0adb82 */ /* 0x004ea20000000a00 */
[----:B------:R-:W-:Y:S01]  /*2410*/  IMAD R25, R32, UR7, R25 ;  /* 0x0000000720197c24 */ /* 0x000fe2000f8e0219 */
[----:B------:R3:W-:Y:S06]  /*2420*/  @P5 STS.128 [R203+0x800], RZ ;  /* 0x000800ffcb005388 */ /* 0x0007ec0000000c00 */
[----:B-1----:R-:W1:Y:S01]  /*2430*/  @!P4 LDC.64 R8, c[0x0][0x210] ;  /* 0x00008400ff08cb82 */ /* 0x002e620000000a00 */
[----:B--2---:R-:W-:Y:S01]  /*2440*/  @!P5 LEA R32, P2, R34, R10, 0x1 ;  /* 0x0000000a2220d211 */ /* 0x004fe200078408ff */
[----:B------:R-:W-:-:S05]  /*2450*/  IMAD.IADD R10, R35, 0x1, R25 ;  /* 0x00000001230a7824 */ /* 0x000fca00078e0219 */
[C---:B------:R-:W-:Y:S02]  /*2460*/  @!P5 LEA.HI.X R33, R34.reuse, R11, R10, 0x1, P2 ;  /* 0x0000000b2221d211 */ /* 0x040fe400010f0c0a */
[----:B-1----:R-:W-:-:S03]  /*2470*/  @!P4 LEA R8, P2, R34, R8, 0x1 ;  /* 0x000000082208c211 */ /* 0x002fc600078408ff */
[----:B------:R-:W-:Y:S01]  /*2480*/  @!PT LDS RZ, [RZ] ;  /* 0x00000000fffff984 */ /* 0x000fe20000000800 */
[----:B------:R-:W-:Y:S01]  /*2490*/  @!PT LDS RZ, [RZ] ;  /* 0x00000000fffff984 */ /* 0x000fe20000000800 */
[----:B------:R-:W-:Y:S01]  /*24a0*/  @!PT LDS RZ, [RZ] ;  /* 0x00000000fffff984 */ /* 0x000fe20000000800 */
[----:B------:R3:W-:Y:S01]  /*24b0*/  @!P5 LDGSTS.E.BYPASS.LTC128B.128 [R203+0x800], desc[UR22][R32.64] ;  /* 0x0080000020cbdfae */ /* 0x0007e2000b901d56 */
        /* <DEDUP_REMOVED lines=9> */
[----:B---3--:R-:W-:-:S04]  /*2550*/  LEA R8, P1, R34, UR6, 0x1 ;  /* 0x0000000622087c11 */ /* 0x008fc8000f8208ff */
[----:B------:R-:W-:-:S05]  /*2560*/  LEA.HI.X R9, R34, UR7, R10, 0x1, P1 ;  /* 0x0000000722097c11 */ /* 0x000fca00088f0c0a */
[----:B------:R-:W-:Y:S01]  /*2570*/  @!PT LDS RZ, [RZ] ;  /* 0x00000000fffff984 */ /* 0x000fe20000000800 */
[----:B------:R-:W-:Y:S01]  /*2580*/  @!PT LDS RZ, [RZ] ;  /* 0x00000000fffff984 */ /* 0x000fe20000000800 */
[----:B------:R-:W-:Y:S01]  /*2590*/  @!PT LDS RZ, [RZ] ;  /* 0x00000000fffff984 */ /* 0x000fe20000000800 */
[----:B------:R4:W-:Y:S04]  /*25a0*/  LDGSTS.E.BYPASS.LTC128B.128 [R203+0x4800], desc[UR22][R8.64+0x100] ;  /* 0x0480010008cb7fae */ /* 0x0009e8000b901d56 */
.L_x_716:
[----:B------:R-:W-:Y:S05]  /*25b0*/  BSYNC B0 ;  /* 0x0000000000007941 */ /* 0x000fea0003800000 */
.L_x_715:
[----:B------:R-:W-:Y:S01]  /*25c0*/  BSSY B0, `(.L_x_717) ;  /* 0x000002a000007945 */ /* 0x000fe20003800000 */
[----:B------:R-:W-:Y:S02]  /*25d0*/  ISETP.GE.AND P4, PT, R20, UR10, PT ;  /* 0x0000000a14007c0c */ /* 0x000fe4000bf86270 */
[----:B------:R-:W-:Y:S01]  /*25e0*/  IADD3 R20, R18, 0x30, RZ ;  /* 0x0000003012147810 */ /* 0x000fe20007ffe0ff */
[----:B------:R-:W-:Y:S05]  /*25f0*/  @P3 BRA `(.L_x_718) ;  /* 0x0000000000983947 */ /* 0x000fea0003800000 */
[----:B------:R-:W-:Y:S01]  /*2600*/  ULDC UR13, c[0x0][0x2d0] ;  /* 0x0000b400000d7ab9 */ /* 0x000fe20000000800 */
[----:B---3--:R-:W-:Y:S01]  /*2610*/  IADD3 R32, P1, R30, 0x20, RZ ;  /* 0x000000201e207810 */ /* 0x008fe20007f3e0ff */
        /* <DEDUP_REMOVED lines=12> */
[----:B-1--4-:R-:W1:Y:S01]  /*26e0*/  @!P3 LDC.64 R8, c[0x0][0x210] ;  /* 0x00008400ff08bb82 */ /* 0x012e620000000a00 */
        /* <DEDUP_REMOVED lines=23> */
.L_x_718:
[----:B------:R-:W-:Y:S05]  /*2860*/  BSYNC B0 ;  /* 0x0000000000007941 */ /* 0x000fea0003800000 */
.L_x_717:
[----:B------:R-:W-:Y:S01]  /*2870*/  ISETP.GE.AND P2, PT, R20, UR12, PT ;  /* 0x0000000c14007c0c */ /* 0x000fe2000bf46270 */
[----:B------:R-:W-:Y:S01]  /*2880*/  USHF.L.U64.HI UR13, UR8, 0x4, UR9 ;  /* 0x00000004080d7899 */ /* 0x000fe20008010209 */
[----:B------:R-:W-:Y:S01]  /*2890*/  IADD3 R26, P1, R204, R26, RZ ;  /* 0x0000001acc1a7210 */ /* 0x000fe20007f3e0ff */
[----:B------:R-:W-:Y:S03]  /*28a0*/  BSSY B0, `(.L_x_719) ;  /* 0x0000029000007945 */ /* 0x000fe60003800000 */
[----:B------:R-:W-:Y:S01]  /*28b0*/  IADD3.X R27, R21, R24, RZ, P1, !PT ;  /* 0x00000018151b7210 */ /* 0x000fe20000ffe4ff */
[----:B------:R-:W-:-:S06]  /*28c0*/  IMAD R21, R19, UR8, RZ ;  /* 0x0000000813157c24 */ /* 0x000fcc000f8e02ff */
[----:B------:R-:W-:Y:S05]  /*28d0*/  @P2 BRA `(.L_x_720) ;  /* 0x0000000000942947 */ /* 0x000fea0003800000 */
        /* <DEDUP_REMOVED lines=8> */
[----:B------:R-:W-:-:S04]  /*2960*/  IMAD.WIDE.U32 R28, R23, UR6, R28 ;  /* 0x00000006171c7c25 */ /* 0x000fc8000f8e001c */
[----:B------:R-:W-:-:S04]  /*2970*/  IMAD R24, R24, UR6, RZ ;  /* 0x0000000618187c24 */ /* 0x000fc8000f8e02ff */
[----:B--2---:R-:W2:Y:S01]  /*2980*/  @!P5 LDC.64 R10, c[0x0][0x210] ;  /* 0x00008400ff0adb82 */ /* 0x004ea20000000a00 */
[----:B------:R-:W-:Y:S01]  /*2990*/  IMAD R24, R23, UR7, R24 ;  /* 0x0000000717187c24 */ /* 0x000fe2000f8e0218 */
[----:B------:R2:W-:Y:S03]  /*29a0*/  @P5 STS.128 [R203+0x1800], RZ ;  /* 0x001800ffcb005388 */ /* 0x0005e60000000c00 */
[----:B------:R-:W-:-:S03]  /*29b0*/  IMAD.IADD R24, R29, 0x1, R24 ;  /* 0x000000011d187824 */ /* 0x000fc600078e0218 */
[----:B-1-34-:R-:W1:Y:S01]  /*29c0*/  @!P3 LDC.64 R8, c[0x0][0x210] ;  /* 0x00008400ff08bb82 */ /* 0x01ae620000000a00 */
[----:B--2---:R-:W-:-:S04]  /*29d0*/  @!P5 LEA R10, P2, R28, R10, 0x1 ;  /* 0x0000000a1c0ad211 */ /* 0x004fc800078408ff */
        /* <DEDUP_REMOVED lines=15> */
[----:B-1----:R-:W-:-:S04]  /*2ad0*/  LEA R8, P1, R28, UR6, 0x1 ;  /* 0x000000061c087c11 */ /* 0x002fc8000f8208ff */
[----:B------:R-:W-:-:S05]  /*2ae0*/  LEA.HI.X R9, R28, UR7, R24, 0x1, P1 ;  /* 0x000000071c097c11 */ /* 0x000fca00088f0c18 */
[----:B------:R-:W-:Y:S01]  /*2af0*/  @!PT LDS RZ, [RZ] ;  /* 0x00000000fffff984 */ /* 0x000fe20000000800 */
[----:B------:R-:W-:Y:S01]  /*2b00*/  @!PT LDS RZ, [RZ] ;  /* 0x00000000fffff984 */ /* 0x000fe20000000800 */
[----:B------:R-:W-:Y:S01]  /*2b10*/  @!PT LDS RZ, [RZ] ;  /* 0x00000000fffff984 */ /* 0x000fe20000000800 */
[----:B------:R1:W-:Y:S04]  /*2b20*/  LDGSTS.E.BYPASS.LTC128B.128 [R203+0x5800], desc[UR22][R8.64+0x100] ;  /* 0x0580010008cb7fae */ /* 0x0003e8000b901d56 */
.L_x_720:
[----:B------:R-:W-:Y:S05]  /*2b30*/  BSYNC B0 ;  /* 0x0000000000007941 */ /* 0x000fea0003800000 */
.L_x_719:
[C---:B------:R-:W-:Y:S01]  /*2b40*/  ISETP.GE.AND P1, PT, R18.reuse, UR10, PT ;  /* 0x0000000a12007c0c */ /* 0x040fe2000bf26270 */
[C---:B------:R-:W-:Y:S01]  /*2b50*/  IMAD R21, R18.reuse, UR9, R21 ;  /* 0x0000000912157c24 */ /* 0x040fe2000f8e0215 */
[----:B------:R-:W-:Y:S01]  /*2b60*/  USHF.L.U32 UR14, UR8, 0x4, URZ ;  /* 0x00000004080e7899 */ /* 0x000fe2000800063f */
[----:B------:R-:W-:Y:S01]  /*2b70*/  IMAD.WIDE.U32 R26, R18, UR8, R26 ;  /* 0x00000008121a7c25 */ /* 0x000fe2000f8e001a */
[----:B------:R-:W-:Y:S04]  /*2b80*/  BSSY B0, `(.L_x_721) ;  /* 0x0000021000007945 */ /* 0x000fe80003800000 */
[----:B------:R-:W-:Y:S02]  /*2b90*/  IADD3 R134, R27, R21, RZ ;  /* 0x000000151b867210 */ /* 0x000fe40007ffe0ff */
[----:B------:R-:W-:-:S03]  /*2ba0*/  MOV R133, R26 ;  /* 0x0000001a00857202 */ /* 0x000fc60000000f00 */
[----:B------:R-:W-:Y:S05]  /*2bb0*/  @P1 BRA `(.L_x_722) ;  /* 0x0000000000741947 */ /* 0x000fea0003800000 */
[----:B------:R-:W-:Y:S02]  /*2bc0*/  ULDC UR6, c[0x0][0x2d0] ;  /* 0x0000b40000067ab9 */ /* 0x000fe40000000800 */
[----:B------:R-:W-:Y:S02]  /*2bd0*/  ISETP.GE.AND P5, PT, R204, UR6, PT ;  /* 0x00000006cc007c0c */ /* 0x000fe4000bfa6270 */
[----:B------:R-:W-:Y:S02]  /*2be0*/  ISETP.GE.AND P3, PT, R200, UR6, PT ;  /* 0x00000006c8007c0c */ /* 0x000fe4000bf66270 */
[----:B------:R-:W-:-:S09]  /*2bf0*/  ISETP.GE.AND P1, PT, R199, UR6, PT ;  /* 0x00000006c7007c0c */ /* 0x000fd2000bf26270 */
[----:B-12---:R-:W1:Y:S01]  /*2c00*/  @!P5 LDC.64 R10, c[0x0][0x218] ;  /* 0x00008600ff0adb82 */ /* 0x006e620000000a00 */
[----:B------:R2:W-:Y:S07]  /*2c10*/  @P5 STS.128 [R203+0x6000], RZ ;  /* 0x006000ffcb005388 */ /* 0x0005ee0000000c00 */
[----:B---34-:R-:W3:Y:S01]  /*2c20*/  @!P3 LDC.64 R8, c[0x0][0x218] ;  /* 0x00008600ff08bb82 */ /* 0x018ee20000000a00 */
[----:B-1----:R-:W-:-:S04]  /*2c30*/  @!P5 LEA R10, P2, R133, R10, 0x1 ;  /* 0x0000000a850ad211 */ /* 0x002fc800078408ff */
[C---:B------:R-:W-:Y:S02]  /*2c40*/  @!P5 LEA.HI.X R11, R133.reuse, R11, R134, 0x1, P2 ;  /* 0x0000000b850bd211 */ /* 0x040fe400010f0c86 */
[----:B---3--:R-:W-:-:S03]  /*2c50*/  @!P3 LEA R8, P2, R133, R8, 0x1 ;  /* 0x000000088508b211 */ /* 0x008fc600078408ff */
        /* <DEDUP_REMOVED lines=19> */
.L_x_722:
[----:B------:R-:W-:Y:S05]  /*2d90*/  BSYNC B0 ;  /* 0x0000000000007941 */ /* 0x000fea0003800000 */
.L_x_721:
[----:B------:R-:W-:Y:S04]  /*2da0*/  BSSY B0, `(.L_x_723) ;  /* 0x0000021000007945 */ /* 0x000fe80003800000 */
[----:B------:R-:W-:Y:S05]  /*2db0*/  @P6 BRA `(.L_x_724) ;  /* 0x00000000007c6947 */ /* 0x000fea0003800000 */
[----:B------:R-:W-:Y:S01]  /*2dc0*/  ULDC UR6, c[0x0][0x2d0] ;  /* 0x0000b40000067ab9 */ /* 0x000fe20000000800 */
[----:B------:R-:W-:Y:S02]  /*2dd0*/  IADD3 R21, P2, R133, UR14, RZ ;  /* 0x0000000e85157c10 */ /* 0x000fe4000ff5e0ff */
[----:B------:R-:W-:Y:S02]  /*2de0*/  ISETP.GE.AND P5, PT, R204, UR6, PT ;  /* 0x00000006cc007c0c */ /* 0x000fe4000bfa6270 */
[----:B------:R-:W-:Y:S02]  /*2df0*/  ISETP.GE.AND P3, PT, R200, UR6, PT ;  /* 0x00000006c8007c0c */ /* 0x000fe4000bf66270 */
[----:B------:R-:W-:Y:S02]  /*2e00*/  ISETP.GE.AND P1, PT, R199, UR6, PT ;  /* 0x00000006c7007c0c */ /* 0x000fe4000bf26270 */
[----:B------:R-:W-:-:S07]  /*2e10*/  IADD3.X R22, R134, UR13, RZ, P2, !PT ;  /* 0x0000000d86167c10 */ /* 0x000fce00097fe4ff */
        /* <DEDUP_REMOVED lines=25> */
.L_x_724:
[----:B------:R-:W-:Y:S05]  /*2fb0*/  BSYNC B0 ;  /* 0x0000000000007941 */ /* 0x000fea0003800000 */
.L_x_723:
[----:B------:R-:W-:Y:S01]  /*2fc0*/  ISETP.GE.AND P1, PT, R6, UR10, PT ;  /* 0x0000000a06007c0c */ /* 0x000fe2000bf26270 */
[----:B------:R-:W-:Y:S01]  /*2fd0*/  BSSY B0, `(.L_x_725) ;  /* 0x0000026000007945 */ /* 0x000fe20003800000 */
[----:B------:R-:W-:Y:S02]  /*2fe0*/  ISETP.GE.AND P2, PT, R20, UR10, PT ;  /* 0x0000000a14007c0c */ /* 0x000fe4000bf46270 */
[----:B------:R-:W-:-:S09]  /*2ff0*/  SHF.R.S32.HI R22, RZ, 0x4, R15 ;  /* 0x00000004ff167819 */ /* 0x000fd2000001140f */
[----:B------:R-:W-:Y:S05]  /*3000*/  @P1 BRA `(.L_x_726) ;  /* 0x0000000000881947 */ /* 0x000fea0003800000 */
[----:B------:R-:W-:Y:S01]  /*3010*/  ULDC UR6, c[0x0][0x2d0] ;  /* 0x0000b40000067ab9 */ /* 0x000fe20000000800 */
[----:B------:R-:W-:Y:S01]  /*3020*/  IMAD.U32 R24, RZ, RZ, UR8 ;  /* 0x00000008ff187e24 */ /* 0x000fe2000f8e00ff */
[----:B------:R-:W-:Y:S01]  /*3030*/  ISETP.GE.AND P6, PT, R204, UR6, PT ;  /* 0x00000006cc007c0c */ /* 0x000fe2000bfc6270 */
[----:B------:R-:W-:Y:S01]  /*3040*/  IMAD.U32 R23, RZ, RZ, UR8 ;  /* 0x00000008ff177e24 */ /* 0x000fe2000f8e00ff */
[----:B------:R-:W-:Y:S01]  /*3050*/  ISETP.GE.AND P5, PT, R200, UR6, PT ;  /* 0x00000006c8007c0c */ /* 0x000fe2000bfa6270 */
[----:B------:R-:W-:Y:S01]  /*3060*/  IMAD.U32 R21, RZ, RZ, UR9 ;  /* 0x00000009ff157e24 */ /* 0x000fe2000f8e00ff */
[----:B------:R-:W-:-:S04]  /*3070*/  LEA R24, P1, R24, R133, 0x5 ;  /* 0x0000008518187211 */ /* 0x000fc800078228ff */
[----:B------:R-:W-:Y:S02]  /*3080*/  LEA.HI.X R21, R23, R134, R21, 0x5, P1 ;  /* 0x0000008617157211 */ /* 0x000fe400008f2c15 */
[----:B------:R-:W-:-:S03]  /*3090*/  ISETP.GE.AND P1, PT, R199, UR6, PT ;  /* 0x00000006c7007c0c */ /* 0x000fc6000bf26270 */
        /* <DEDUP_REMOVED lines=25> */
.L_x_726:
[----:B------:R-:W-:Y:S05]  /*3230*/  BSYNC B0 ;  /* 0x0000000000007941 */ /* 0x000fea0003800000 */
.L_x_725:
[----:B------:R-:W-:Y:S01]  /*3240*/  IMAD.SHL.U32 R19, R2, 0x40, RZ ;  /* 0x0000004002137824 */ /* 0x000fe200078e00ff */
[----:B------:R-:W-:Y:S01]  /*3250*/  LEA.HI R21, R15, R22, RZ, 0x1 ;  /* 0x000000160f157211 */ /* 0x000fe200078f08ff */
[----:B------:R-:W-:Y:S01]  /*3260*/  BSSY B0, `(.L_x_727) ;  /* 0x0000029000007945 */ /* 0x000fe20003800000 */
[C---:B------:R-:W-:Y:S01]  /*3270*/  ISETP.GE.AND P1, PT, R18.reuse, UR10, PT ;  /* 0x0000000a12007c0c */ /* 0x040fe2000bf26270 */
[----:B------:R-:W-:Y:S01]  /*3280*/  IMAD.SHL.U32 R18, R18, 0x8, RZ ;  /* 0x0000000812127824 */ /* 0x000fe200078e00ff */
[----:B------:R-:W-:Y:S02]  /*3290*/  LOP3.LUT R21, R21, 0xfffffffe, RZ, 0xc0, !PT ;  /* 0xfffffffe15157812 */ /* 0x000fe400078ec0ff */
[----:B------:R-:W-:Y:S01]  /*32a0*/  LOP3.LUT R19, R19, 0x1c0, RZ, 0xc0, !PT ;  /* 0x000001c013137812 */ /* 0x000fe200078ec0ff */
[----:B------:R-:W-:Y:S08]  /*32b0*/  @P2 BRA `(.L_x_728) ;  /* 0x00000000008c2947 */ /* 0x000ff00003800000 */
[----:B------:R-:W-:Y:S01]  /*32c0*/  ULDC UR6, c[0x0][0x2d0] ;  /* 0x0000b40000067ab9 */ /* 0x000fe20000000800 */
[----:B------:R-:W-:Y:S01]  /*32d0*/  IMAD.U32 R15, RZ, RZ, UR8 ;  /* 0x00000008ff0f7e24 */ /* 0x000fe2000f8e00ff */
[----:B------:R-:W-:Y:S01]  /*32e0*/  ISETP.GE.AND P6, PT, R204, UR6, PT ;  /* 0x00000006cc007c0c */ /* 0x000fe2000bfc6270 */
[----:B------:R-:W-:Y:S01]  /*32f0*/  IMAD.MOV.U32 R24, RZ, RZ, R133 ;  /* 0x000000ffff187224 */ /* 0x000fe200078e0085 */
[----:B------:R-:W-:Y:S01]  /*3300*/  ISETP.GE.AND P5, PT, R200, UR6, PT ;  /* 0x00000006c8007c0c */ /* 0x000fe2000bfa6270 */
[----:B------:R-:W-:Y:S01]  /*3310*/  IMAD.MOV.U32 R25, RZ, RZ, R134 ;  /* 0x000000ffff197224 */ /* 0x000fe200078e0086 */
[----:B------:R-:W-:Y:S01]  /*3320*/  UIMAD UR7, UR9, 0x30, URZ ;  /* 0x00000030090778a4 */ /* 0x000fe2000f8e023f */
[----:B------:R-:W-:Y:S01]  /*3330*/  ISETP.GE.AND P2, PT, R199, UR6, PT ;  /* 0x00000006c7007c0c */ /* 0x000fe2000bf46270 */
[----:B------:R-:W-:-:S04]  /*3340*/  IMAD.WIDE.U32 R26, R15, 0x30, R24 ;  /* 0x000000300f1a7825 */ /* 0x000fc800078e0018 */
[----:B------:R-:W-:-:S03]  /*3350*/  VIADD R24, R27, UR7 ;  /* 0x000000071b187c36 */ /* 0x000fc60008000000 */
        /* <DEDUP_REMOVED lines=25> */
.L_x_728:
[----:B------:R-:W-:Y:S05]  /*34f0*/  BSYNC B0 ;  /* 0x0000000000007941 */ /* 0x000fea0003800000 */
.L_x_727:
[----:B------:R-:W0:Y:S01]  /*3500*/  LDGDEPBAR ;  /* 0x00000000000079af */ /* 0x000e220000000000 */
[----:B------:R-:W-:Y:S01]  /*3510*/  IMAD.IADD R21, R22, 0x1, -R21 ;  /* 0x0000000116157824 */ /* 0x000fe200078e0a15 */
[----:B------:R-:W-:Y:S01]  /*3520*/  ISETP.GE.AND P6, PT, R6, UR10, PT ;  /* 0x0000000a06007c0c */ /* 0x000fe2000bfc6270 */
[----:B------:R-:W-:Y:S01]  /*3530*/  IMAD.SHL.U32 R14, R14, 0x40, RZ ;  /* 0x000000400e0e7824 */ /* 0x000fe200078e00ff */
[----:B------:R-:W-:Y:S01]  /*3540*/  LOP3.LUT R18, R19, 0x8, R18, 0xf8, !PT ;  /* 0x0000000813127812 */ /* 0x000fe200078ef812 */
[----:B------:R-:W-:Y:S01]  /*3550*/  IMAD.SHL.U32 R6, R21, 0x8, RZ ;  /* 0x0000000815067824 */ /* 0x000fe200078e00ff */
[----:B------:R-:W-:Y:S01]  /*3560*/  SHF.R.U32.HI R19, RZ, 0x3, R19 ;  /* 0x00000003ff137819 */ /* 0x000fe20000011613 */
[----:B-12---:R-:W-:Y:S01]  /*3570*/  IMAD.SHL.U32 R11, R0, 0x40, RZ ;  /* 0x00000040000b7824 */ /* 0x006fe200078e00ff */
[----:B---34-:R-:W-:Y:S01]  /*3580*/  LOP3.LUT R9, R14, 0x1c0, RZ, 0xc0, !PT ;  /* 0x000001c00e097812 */ /* 0x018fe200078ec0ff */
[-C--:B------:R-:W-:Y:S01]  /*3590*/  IMAD R13, R13, R206.reuse, RZ ;  /* 0x000000ce0d0d7224 */ /* 0x080fe200078e02ff */
[----:B------:R-:W-:Y:S01]  /*35a0*/  LEA.HI R4, R4, R3, RZ, 0x5 ;  /* 0x0000000304047211 */ /* 0x000fe200078f28ff */
[----:B------:R-:W-:Y:S01]  /*35b0*/  IMAD.IADD R17, R17, 0x1, R12 ;  /* 0x0000000111117824 */ /* 0x000fe200078e020c */
[----:B------:R-:W-:Y:S01]  /*35c0*/  LOP3.LUT R6, R9, 0x8, R6, 0xf8, !PT ;  /* 0x0000000809067812 */ /* 0x000fe200078ef806 */
[----:B------:R-:W-:Y:S01]  /*35d0*/  ULDC.64 UR6, c[0x0][0x220] ;  /* 0x0000880000067ab9 */ /* 0x000fe20000000a00 */
[----:B------:R-:W-:Y:S01]  /*35e0*/  SHF.R.U32.HI R9, RZ, 0x3, R9 ;  /* 0x00000003ff097819 */ /* 0x000fe20000011609 */
[----:B------:R-:W-:Y:S01]  /*35f0*/  BSSY B0, `(.L_x_729) ;  /* 0x000002e000007945 */ /* 0x000fe20003800000 */
[----:B------:R-:W-:Y:S01]  /*3600*/  LOP3.LUT R18, R18, R19, RZ, 0x3c, !PT ;  /* 0x0000001312127212 */ /* 0x000fe200078e3cff */
[----:B------:R-:W-:Y:S01]  /*3610*/  IMAD.SHL.U32 R202, R206, 0x10, RZ ;  /* 0x00000010ceca7824 */ /* 0x000fe200078e00ff */
[----:B------:R-:W-:Y:S01]  /*3620*/  LOP3.LUT R6, R6, R9, RZ, 0x3c, !PT ;  /* 0x0000000906067212 */ /* 0x000fe200078e3cff */
[C---:B------:R-:W-:Y:S01]  /*3630*/  IMAD R9, R154.reuse, R207, R13 ;  /* 0x000000cf9a097224 */ /* 0x040fe200078e020d */
[----:B------:R-:W-:Y:S01]  /*3640*/  SHF.R.S32.HI R85, RZ, 0x5, R4 ;  /* 0x00000005ff557819 */ /* 0x000fe20000011404 */
[----:B------:R-:W-:Y:S01]  /*3650*/  IMAD.WIDE.U32 R154, R154, R206, R16 ;  /* 0x000000ce9a9a7225 */ /* 0x000fe200078e0010 */
[----:B------:R-:W-:Y:S01]  /*3660*/  LOP3.LUT R0, R6, 0xfffffe00, R11, 0xf8, !PT ;  /* 0xfffffe0006007812 */ /* 0x000fe200078ef80b */
[----:B------:R-:W-:-:S04]  /*3670*/  DEPBAR.LE SB0, 0x0 ;  /* 0x000080000000791a */ /* 0x000fc80000000000 */
[----:B------:R-:W-:Y:S01]  /*3680*/  BAR.SYNC.DEFER_BLOCKING 0x0 ;  /* 0x0000000000007b1d */ /* 0x000fe20000010000 */
[----:B------:R-:W-:Y:S01]  /*3690*/  IMAD R197, R21, 0x200, R18 ;  /* 0x0000020015c57824 */ /* 0x000fe200078e0212 */
[----:B------:R-:W-:Y:S01]  /*36a0*/  LEA R210, P2, R154, UR6, 0x1 ;  /* 0x000000069ad27c11 */ /* 0x000fe2000f8408ff */
[----:B------:R-:W-:Y:S01]  /*36b0*/  IMAD.IADD R152, R155, 0x1, R9 ;  /* 0x000000019b987824 */ /* 0x000fe200078e0209 */
[----:B------:R-:W-:Y:S01]  /*36c0*/  ISETP.GE.AND P5, PT, R20, UR10, PT ;  /* 0x0000000a14007c0c */ /* 0x000fe2000bfa6270 */
[----:B------:R-:W-:Y:S01]  /*36d0*/  IMAD R198, R85, 0x400, R0 ;  /* 0x0000040055c67824 */ /* 0x000fe200078e0200 */
[----:B------:R-:W-:Y:S02]  /*36e0*/  SHF.L.U64.HI R201, R206, 0x4, R207 ;  /* 0x00000004cec97819 */ /* 0x000fe400000102cf */
[----:B------:R-:W-:Y:S02]  /*36f0*/  LEA R197, R197, UR4, 0x1 ;  /* 0x00000004c5c57c11 */ /* 0x000fe4000f8e08ff */
[----:B------:R-:W-:-:S02]  /*3700*/  LEA.HI.X R215, R154, UR7, R152, 0x1, P2 ;  /* 0x000000079ad77c11 */ /* 0x000fc400090f0c98 */
[----:B------:R-:W-:Y:S01]  /*3710*/  LEA R198, R198, UR4, 0x1 ;  /* 0x00000004c6c67c11 */ /* 0x000fe2000f8e08ff */
[----:B------:R1:W-:Y:S04]  /*3720*/  @P1 STS.128 [R203+0xc000], RZ ;  /* 0x00c000ffcb001388 */ /* 0x0003e80000000c00 */
[----:B------:R1:W-:Y:S04]  /*3730*/  @P1 STS.128 [R203+0xe000], RZ ;  /* 0x00e000ffcb001388 */ /* 0x0003e80000000c00 */
[----:B------:R1:W-:Y:S01]  /*3740*/  @P1 STS.128 [R203+0x10000], RZ ;  /* 0x010000ffcb001388 */ /* 0x0003e20000000c00 */
[----:B------:R-:W-:Y:S05]  /*3750*/  @P1 BRA `(.L_x_730) ;  /* 0x00000000005c1947 */ /* 0x000fea0003800000 */
[----:B------:R-:W-:Y:S02]  /*3760*/  ULDC UR25, c[0x0][0x2d0] ;  /* 0x0000b40000197ab9 */ /* 0x000fe40000000800 */
[----:B------:R-:W-:Y:S02]  /*3770*/  ISETP.GE.AND P3, PT, R204, UR25, PT ;  /* 0x00000019cc007c0c */ /* 0x000fe4000bf66270 */
[----:B------:R-:W-:Y:S02]  /*3780*/  ISETP.GE.AND P2, PT, R200, UR25, PT ;  /* 0x00000019c8007c0c */ /* 0x000fe4000bf46270 */
[----:B------:R-:W-:-:S09]  /*3790*/  ISETP.GE.AND P1, PT, R199, UR25, PT ;  /* 0x00000019c7007c0c */ /* 0x000fd2000bf26270 */
[----:B------:R-:W-:Y:S01]  /*37a0*/  @!P3 IMAD.MOV.U32 R214, RZ, RZ, R210 ;  /* 0x000000ffffd6b224 */ /* 0x000fe200078e00d2 */
[----:B------:R2:W-:Y:S01]  /*37b0*/  @P3 STS.128 [R203+0xc000], RZ ;  /* 0x00c000ffcb003388 */ /* 0x0005e20000000c00 */
[----:B------:R-:W-:-:S03]  /*37c0*/  @!P2 IMAD.MOV.U32 R211, RZ, RZ, R215 ;  /* 0x000000ffffd3a224 */ /* 0x000fc600078e00d7 */
[----:B------:R-:W-:Y:S01]  /*37d0*/  @!PT LDS RZ, [RZ] ;  /* 0x00000000fffff984 */ /* 0x000fe20000000800 */
[----:B------:R-:W-:Y:S01]  /*37e0*/  @!PT LDS RZ, [RZ] ;  /* 0x00000000fffff984 */ /* 0x000fe20000000800 */
[----:B------:R-:W-:Y:S01]  /*37f0*/  @!PT LDS RZ, [RZ] ;  /* 0x00000000fffff984 */ /* 0x000fe20000000800 */
[----:B------:R2:W-:Y:S04]  /*3800*/  @!P3 LDGSTS.E.BYPASS.LTC128B.128 [R203+0xc000], desc[UR22][R214.64] ;  /* 0x0c000000d6cbbfae */ /* 0x0005e8000b901d56 */
[----:B------:R2:W-:Y:S04]  /*3810*/  @P2 STS.128 [R203+0xe000], RZ ;  /* 0x00e000ffcb002388 */ /* 0x0005e80000000c00 */
[----:B------:R-:W-:Y:S01]  /*3820*/  @!PT LDS RZ, [RZ] ;  /* 0x00000000fffff984 */ /* 0x000fe20000000800 */
[----:B------:R-:W-:Y:S01]  /*3830*/  @!PT LDS RZ, [RZ] ;  /* 0x00000000fffff984 */ /* 0x000fe20000000800 */
[----:B------:R-:W-:Y:S01]  /*3840*/  @!PT LDS RZ, [RZ] ;  /* 0x00000000fffff984 */ /* 0x000fe20000000800 */
[----:B------:R2:W-:Y:S04]  /*3850*/  @!P2 LDGSTS.E.BYPASS.LTC128B.128 [R203+0xe000], desc[UR22][R210.64+0x80] ;  /* 0x0e000080d2cbafae */ /* 0x0005e8000b901d56 */
[----:B------:R2:W-:Y:S01]  /*3860*/  @P1 STS.128 [R203+0x10000], RZ ;  /* 0x010000ffcb001388 */ /* 0x0005e20000000c00 */
[----:B------:R-:W-:Y:S05]  /*3870*/  @P1 BRA `(.L_x_730) ;  /* 0x0000000000141947 */ /* 0x000fea0003800000 */
[----:B--2---:R-:W-:-:S05]  /*3880*/  MOV R211, R215 ;  /* 0x000000d700d37202 */ /* 0x004fca0000000f00 */
[----:B------:R-:W-:Y:S01]  /*3890*/  @!PT LDS RZ, [RZ] ;  /* 0x00000000fffff984 */ /* 0x000fe20000000800 */
[----:B------:R-:W-:Y:S01]  /*38a0*/  @!PT LDS RZ, [RZ] ;  /* 0x00000000fffff984 */ /* 0x000fe20000000800 */
[----:B------:R-:W-:Y:S01]  /*38b0*/  @!PT LDS RZ, [RZ] ;  /* 0x00000000fffff984 */ /* 0x000fe20000000800 */
[----:B------:R3:W-:Y:S02]  /*38c0*/  LDGSTS.E.BYPASS.LTC128B.128 [R203+0x10000], desc[UR22][R210.64+0x100] ;  /* 0x10000100d2cb7fae */ /* 0x0007e4000b901d56 */
.L_x_730:
[----:B------:R-:W-:Y:S05]  /*38d0*/  BSYNC B0 ;  /* 0x0000000000007941 */ /* 0x000fea0003800000 */
.L_x_729:
[----:B------:R4:W-:Y:S01]  /*38e0*/  @P4 STS.128 [R203+0xc800], RZ ;  /* 0x00c800ffcb004388 */ /* 0x0009e20000000c00 */
[----:B------:R-:W-:Y:S03]  /*38f0*/  BSSY B0, `(.L_x_731) ;  /* 0x000001e000007945 */ /* 0x000fe60003800000 */
[----:B------:R4:W-:Y:S04]  /*3900*/  @P4 STS.128 [R203+0xe800], RZ ;  /* 0x00e800ffcb004388 */ /* 0x0009e80000000c00 */
[----:B------:R4:W-:Y:S01]  /*3910*/  @P4 STS.128 [R203+0x10800], RZ ;  /* 0x010800ffcb004388 */ /* 0x0009e20000000c00 */
[----:B------:R-:W-:Y:S05]  /*3920*/  @P4 BRA `(.L_x_732) ;  /* 0x0000000000684947 */ /* 0x000fea0003800000 */
[----:B------:R-:W-:Y:S02]  /*3930*/  ULDC UR25, c[0x0][0x2d0] ;  /* 0x0000b40000197ab9 */ /* 0x000fe40000000800 */
[----:B------:R-:W-:Y:S02]  /*3940*/  ISETP.GE.AND P4, PT, R204, UR25, PT ;  /* 0x00000019cc007c0c */ /* 0x000fe4000bf86270 */
[----:B------:R-:W-:Y:S02]  /*3950*/  ISETP.GE.AND P3, PT, R200, UR25, PT ;  /* 0x00000019c8007c0c */ /* 0x000fe4000bf66270 */
[----:B------:R-:W-:-:S09]  /*3960*/  ISETP.GE.AND P1, PT, R199, UR25, PT ;  /* 0x00000019c7007c0c */ /* 0x000fd2000bf26270 */
[CC--:B------:R-:W-:Y:S01]  /*3970*/  @!P4 LEA R10, P2, R202.reuse, R210.reuse, 0x1 ;  /* 0x000000d2ca0ac211 */ /* 0x0c0fe200078408ff */
[----:B------:R1:W-:Y:S03]  /*3980*/  @P4 STS.128 [R203+0xc800], RZ ;  /* 0x00c800ffcb004388 */ /* 0x0003e60000000c00 */
[C---:B------:R-:W-:Y:S02]  /*3990*/  @!P4 LEA.HI.X R11, R202.reuse, R215, R201, 0x1, P2 ;  /* 0x000000d7ca0bc211 */ /* 0x040fe400010f0cc9 */
[----:B------:R-:W-:-:S03]  /*39a0*/  @!P3 LEA R8, P2, R202, R210, 0x1 ;  /* 0x000000d2ca08b211 */ /* 0x000fc600078408ff */
        /* <DEDUP_REMOVED lines=12> */
[----:B-1----:R-:W-:-:S04]  /*3a70*/  LEA R8, P1, R202, R210, 0x1 ;  /* 0x000000d2ca087211 */ /* 0x002fc800078208ff */
[----:B------:R-:W-:-:S05]  /*3a80*/  LEA.HI.X R9, R202, R215, R201, 0x1, P1 ;  /* 0x000000d7ca097211 */ /* 0x000fca00008f0cc9 */
[----:B------:R-:W-:Y:S01]  /*3a90*/  @!PT LDS RZ, [RZ] ;  /* 0x00000000fffff984 */ /* 0x000fe20000000800 */
[----:B------:R-:W-:Y:S01]  /*3aa0*/  @!PT LDS RZ, [RZ] ;  /* 0x00000000fffff984 */ /* 0x000fe20000000800 */
[----:B------:R-:W-:Y:S01]  /*3ab0*/  @!PT LDS RZ, [RZ] ;  /* 0x00000000fffff984 */ /* 0x000fe20000000800 */
[----:B------:R1:W-:Y:S04]  /*3ac0*/  LDGSTS.E.BYPASS.LTC128B.128 [R203+0x10800], desc[UR22][R8.64+0x100] ;  /* 0x1080010008cb7fae */ /* 0x0003e8000b901d56 */
.L_x_732:
[----:B------:R-:W-:Y:S05]  /*3ad0*/  BSYNC B0 ;  /* 0x0000000000007941 */ /* 0x000fea0003800000 */
.L_x_731:
[----:B------:R1:W-:Y:S01]  /*3ae0*/  @P6 STS.128 [R203+0xd000], RZ ;  /* 0x00d000ffcb006388 */ /* 0x0003e20000000c00 */
[----:B------:R-:W-:Y:S03]  /*3af0*/  BSSY B0, `(.L_x_733) ;  /* 0x0000020000007945 */ /* 0x000fe60003800000 */
[----:B------:R1:W-:Y:S04]  /*3b00*/  @P6 STS.128 [R203+0xf000], RZ ;  /* 0x00f000ffcb006388 */ /* 0x0003e80000000c00 */
[----:B------:R1:W-:Y:S01]  /*3b10*/  @P6 STS.128 [R203+0x11000], RZ ;  /* 0x011000ffcb006388 */ /* 0x0003e20000000c00 */
[----:B------:R-:W-:Y:S05]  /*3b20*/  @P6 BRA `(.L_x_734) ;  /* 0x0000000000706947 */ /* 0x000fea0003800000 */
[----:B------:R-:W-:Y:S01]  /*3b30*/  ULDC UR25, c[0x0][0x2d0] ;  /* 0x0000b40000197ab9 */ /* 0x000fe20000000800 */
[----:B-1----:R-:W-:Y:S01]  /*3b40*/  IMAD.SHL.U32 R9, R206, 0x20, RZ ;  /* 0x00000020ce097824 */ /* 0x002fe200078e00ff */
[----:B------:R-:W-:Y:S02]  /*3b50*/  ISETP.GE.AND P4, PT, R204, UR25, PT ;  /* 0x00000019cc007c0c */ /* 0x000fe4000bf86270 */
[----:B------:R-:W-:Y:S02]  /*3b60*/  ISETP.GE.AND P3, PT, R200, UR25, PT ;  /* 0x00000019c8007c0c */ /* 0x000fe4000bf66270 */
[----:B------:R-:W-:Y:S02]  /*3b70*/  ISETP.GE.AND P1, PT, R199, UR25, PT ;  /* 0x00000019c7007c0c */ /* 0x000fe4000bf26270 */
[----:B------:R-:W-:-:S07]  /*3b80*/  SHF.L.U64.HI R6, R206, 0x5, R207 ;  /* 0x00000005ce067819 */ /* 0x000fce00000102cf */
[CC--:B------:R-:W-:Y:S01]  /*3b90*/  @!P4 LEA R12, P6, R9.reuse, R210.reuse, 0x1 ;  /* 0x000000d2090cc211 */ /* 0x0c0fe200078c08ff */
[----:B------:R1:W-:Y:S01]  /*3ba0*/  @P4 STS.128 [R203+0xd000], RZ ;  /* 0x00d000ffcb004388 */ /* 0x0003e20000000c00 */
[C---:B------:R-:W-:Y:S02]  /*3bb0*/  @!P3 LEA R10, P2, R9.reuse, R210, 0x1 ;  /* 0x000000d2090ab211 */ /* 0x040fe400078408ff */
[CCC-:B------:R-:W-:Y:S02]  /*3bc0*/  @!P4 LEA.HI.X R13, R9.reuse, R215.reuse, R6.reuse, 0x1, P6 ;  /* 0x000000d7090dc211 */ /* 0x1c0fe400030f0c06 */
[----:B------:R-:W-:-:S03]  /*3bd0*/  @!P3 LEA.HI.X R11, R9, R215, R6, 0x1, P2 ;  /* 0x000000d7090bb211 */ /* 0x000fc600010f0c06 */
        /* <DEDUP_REMOVED lines=11> */
[----:B------:R-:W-:-:S04]  /*3c90*/  LEA R8, P1, R9, R210, 0x1 ;  /* 0x000000d209087211 */ /* 0x000fc800078208ff */
[----:B------:R-:W-:-:S05]  /*3ca0*/  LEA.HI.X R9, R9, R215, R6, 0x1, P1 ;  /* 0x000000d709097211 */ /* 0x000fca00008f0c06 */
[----:B------:R-:W-:Y:S01]  /*3cb0*/  @!PT LDS RZ, [RZ] ;  /* 0x00000000fffff984 */ /* 0x000fe20000000800 */
[----:B------:R-:W-:Y:S01]  /*3cc0*/  @!PT LDS RZ, [RZ] ;  /* 0x00000000fffff984 */ /* 0x000fe20000000800 */
[----:B------:R-:W-:Y:S01]  /*3cd0*/  @!PT LDS RZ, [RZ] ;  /* 0x00000000fffff984 */ /* 0x000fe20000000800 */
[----:B------:R1:W-:Y:S04]  /*3ce0*/  LDGSTS.E.BYPASS.LTC128B.128 [R203+0x11000], desc[UR22][R8.64+0x100] ;  /* 0x1100010008cb7fae */ /* 0x0003e8000b901d56 */
.L_x_734:
[----:B------:R-:W-:Y:S05]  /*3cf0*/  BSYNC B0 ;  /* 0x0000000000007941 */ /* 0x000fea0003800000 */
.L_x_733:
        /* <DEDUP_REMOVED lines=9> */
[----:B--2---:R-:W-:Y:S01]  /*3d90*/  @!P3 MOV R214, R210 ;  /* 0x000000d200d6b202 */ /* 0x004fe20000000f00 */
[C---:B-1----:R-:W-:Y:S01]  /*3da0*/  @!P3 IMAD R8, R207.reuse, 0x60, RZ ;  /* 0x00000060cf08b824 */ /* 0x042fe200078e02ff */
[----:B---3--:R-:W-:Y:S01]  /*3db0*/  @!P2 MOV R211, R215 ;  /* 0x000000d700d3a202 */ /* 0x008fe20000000f00 */
[----:B------:R-:W-:Y:S01]  /*3dc0*/  @!P2 IMAD R6, R207, 0x60, RZ ;  /* 0x00000060cf06a824 */ /* 0x000fe200078e02ff */
[----:B------:R1:W-:Y:S01]  /*3dd0*/  @P3 STS.128 [R203+0xd800], RZ ;  /* 0x00d800ffcb003388 */ /* 0x0003e20000000c00 */
[----:B------:R-:W-:-:S04]  /*3de0*/  @!P3 IMAD.WIDE.U32 R12, R206, 0x60, R214 ;  /* 0x00000060ce0cb825 */ /* 0x000fc800078e00d6 */
[----:B------:R-:W-:Y:S01]  /*3df0*/  @!P2 IMAD.WIDE.U32 R10, R206, 0x60, R210 ;  /* 0x00000060ce0aa825 */ /* 0x000fe200078e00d2 */
[----:B------:R-:W-:-:S04]  /*3e00*/  @!P3 IADD3 R13, R13, R8, RZ ;  /* 0x000000080d0db210 */ /* 0x000fc80007ffe0ff */
[----:B------:R-:W-:Y:S01]  /*3e10*/  @!P2 IADD3 R11, R11, R6, RZ ;  /* 0x000000060b0ba210 */ /* 0x000fe20007ffe0ff */
        /* <DEDUP_REMOVED lines=11> */
[----:B------:R-:W-:Y:S01]  /*3ed0*/  MOV R211, R215 ;  /* 0x000000d700d37202 */ /* 0x000fe20000000f00 */
[----:B------:R-:W-:Y:S02]  /*3ee0*/  IMAD R6, R207, 0x60, RZ ;  /* 0x00000060cf067824 */ /* 0x000fe400078e02ff */
[----:B------:R-:W-:-:S05]  /*3ef0*/  IMAD.WIDE.U32 R8, R206, 0x60, R210 ;  /* 0x00000060ce087825 */ /* 0x000fca00078e00d2 */
[----:B------:R-:W-:-:S05]  /*3f00*/  IADD3 R9, R9, R6, RZ ;  /* 0x0000000609097210 */ /* 0x000fca0007ffe0ff */
[----:B------:R-:W-:Y:S01]  /*3f10*/  @!PT LDS RZ, [RZ] ;  /* 0x00000000fffff984 */ /* 0x000fe20000000800 */
[----:B------:R-:W-:Y:S01]  /*3f20*/  @!PT LDS RZ, [RZ] ;  /* 0x00000000fffff984 */ /* 0x000fe20000000800 */
[----:B------:R-:W-:Y:S01]  /*3f30*/  @!PT LDS RZ, [RZ] ;  /* 0x00000000fffff984 */ /* 0x000fe20000000800 */
[----:B------:R2:W-:Y:S02]  /*3f40*/  LDGSTS.E.BYPASS.LTC128B.128 [R203+0x11800], desc[UR22][R8.64+0x100] ;  /* 0x1180010008cb7fae */ /* 0x0005e4000b901d56 */
.L_x_736:
[----:B------:R-:W-:Y:S05]  /*3f50*/  BSYNC B0 ;  /* 0x0000000000007941 */ /* 0x000fea0003800000 */
.L_x_735:
[----:B------:R-:W-:Y:S01]  /*3f60*/  LDSM.16.M88.4 R60, [R198] ;  /* 0x00000000c63c783b */ /* 0x000fe20000000200 */
[----:B------:R-:W-:Y:S01]  /*3f70*/  R2P PR, R2, 0x6 ;  /* 0x0000000602007804 */ /* 0x000fe20000000000 */
[C---:B------:R-:W-:Y:S01]  /*3f80*/  VIADD R2, R197.reuse, 0x6000 ;  /* 0x00006000c5027836 */ /* 0x040fe20000000000 */
[----:B------:R-:W-:Y:S01]  /*3f90*/  LOP3.LUT R4, R4, 0xffffffe0, RZ, 0xc0, !PT ;  /* 0xffffffe004047812 */ /* 0x000fe200078ec0ff */
[----:B------:R-:W5:Y:S01]  /*3fa0*/  LDSM.16.M88.4 R44, [R197+0x6000] ;  /* 0x00600000c52c783b */ /* 0x000f620000000200 */
[----:B------:R-:W-:Y:S01]  /*3fb0*/  VIADD R195, R197, 0x6020 ;  /* 0x00006020c5c37836 */ /* 0x000fe20000000000 */
[----:B------:R-:W-:Y:S01]  /*3fc0*/  UISETP.GE.AND UP0, UPT, UR18, 0x2, UPT ;  /* 0x000000021200788c */ /* 0x000fe2000bf06270 */
[--C-:B------:R-:W-:Y:S01]  /*3fd0*/  IMAD R196, R7, 0x2, R198.reuse ;  /* 0x0000000207c47824 */ /* 0x100fe200078e02c6 */
[----:B------:R-:W3:Y:S01]  /*3fe0*/  LDSM.16.M88.4 R36, [R197+0x6800] ;  /* 0x00680000c524783b */ /* 0x000ee20000000200 */
[----:B------:R-:W-:Y:S02]  /*3ff0*/  IMAD R194, R5, 0x2, R198 ;  /* 0x0000000205c27824 */ /* 0x000fe400078e02c6 */
[----:B------:R-:W-:Y:S01]  /*4000*/  IMAD.IADD R4, R3, 0x1, -R4 ;  /* 0x0000000103047824 */ /* 0x000fe200078e0a04 */
[----:B------:R-:W4:Y:S01]  /*4010*/  LDSM.16.M88.4 R28, [R197+0x7000] ;  /* 0x00700000c51c783b */ /* 0x000f220000000200 */
[----:B------:R-:W-:Y:S01]  /*4020*/  LEA R193, R5, R196, 0x1 ;  /* 0x000000c405c17211 */ /* 0x000fe200078e08ff */
[----:B------:R-:W-:Y:S01]  /*4030*/  IMAD.SHL.U32 R6, R3, 0x2, RZ ;  /* 0x0000000203067824 */ /* 0x000fe200078e00ff */
[----:B------:R-:W-:Y:S01]  /*4040*/  @P1 IADD3 R195, R2, -0x20, RZ ;  /* 0xffffffe002c31810 */ /* 0x000fe20007ffe0ff */
[----:B------:R-:W4:Y:S01]  /*4050*/  LDSM.16.M88.4 R52, [R197+0x7800] ;  /* 0x00780000c534783b */ /* 0x000f220000000200 */
[----:B------:R-:W-:Y:S01]  /*4060*/  IMAD.MOV.U32 R2, RZ, RZ, 0x40 ;  /* 0x00000040ff027424 */ /* 0x000fe200078e00ff */
[----:B------:R-:W-:-:S02]  /*4070*/  PLOP3.LUT P1, PT, PT, PT, UP0, 0x80, 0x0 ;  /* 0x000000000000781c */ /* 0x000fc40003f2f008 */
[----:B-12---:R-:W-:Y:S01]  /*4080*/  LDSM.16.M88.4 R8, [R196] ;  /* 0x00000000c408783b */ /* 0x006fe20000000200 */
[----:B------:R-:W-:Y:S01]  /*4090*/  LOP3.LUT R6, R6, 0x6, RZ, 0xc0, !PT ;  /* 0x0000000606067812 */ /* 0x000fe200078ec0ff */
[C---:B------:R-:W-:Y:S01]  /*40a0*/  VIADD R186, R195.reuse, 0x1000 ;  /* 0x00001000c3ba7836 */ /* 0x040fe20000000000 */
[----:B------:R-:W-:Y:S01]  /*40b0*/  SEL R2, R2, 0xffffffc0, !P2 ;  /* 0xffffffc002027807 */ /* 0x000fe20005000000 */
[----:B------:R-:W1:Y:S01]  /*40c0*/  LDSM.16.M88.4 R12, [R195] ;  /* 0x00000000c30c783b */ /* 0x000e620000000200 */
[C---:B------:R-:W-:Y:S01]  /*40d0*/  IADD3 R187, R195.reuse, 0x800, RZ ;  /* 0x00000800c3bb7810 */ /* 0x040fe20007ffe0ff */
[C---:B------:R-:W-:Y:S01]  /*40e0*/  VIADD R185, R195.reuse, 0x1800 ;  /* 0x00001800c3b97836 */ /* 0x040fe20000000000 */
[----:B------:R-:W-:Y:S01]  /*40f0*/  IADD3 R183, R195, 0x2000, RZ ;  /* 0x00002000c3b77810 */ /* 0x000fe20007ffe0ff */
[----:B------:R-:W2:Y:S01]  /*4100*/  LDSM.16.M88.4 R20, [R195+0x800] ;  /* 0x00080000c314783b */ /* 0x000ea20000000200 */
[----:B------:R-:W-:Y:S01]  /*4110*/  IMAD.IADD R191, R197, 0x1, R2 ;  /* 0x00000001c5bf7824 */ /* 0x000fe200078e0202 */
[C---:B------:R-:W-:Y:S01]  /*4120*/  IADD3 R180, R195.reuse, 0x3800, RZ ;  /* 0x00003800c3b47810 */ /* 0x040fe20007ffe0ff */
[----:B------:R-:W-:Y:S01]  /*4130*/  IMAD.IADD R184, R2, 0x1, R195 ;  /* 0x0000000102b87824 */ /* 0x000fe200078e02c3 */
[----:B------:R-:W2:Y:S01]  /*4140*/  LDSM.16.M88.4 R16, [R195+0x1000] ;  /* 0x00100000c310783b */ /* 0x000ea20000000200 */
[----:B------:R-:W-:Y:S01]  /*4150*/  MOV R2, UR24 ;  /* 0x0000001800027c02 */ /* 0x000fe20008000f00 */
[C---:B------:R-:W-:Y:S01]  /*4160*/  VIADD R182, R195.reuse, 0x2800 ;  /* 0x00002800c3b67836 */ /* 0x040fe20000000000 */
[C---:B------:R-:W-:Y:S01]  /*4170*/  IADD3 R177, R195.reuse, 0x5000, RZ ;  /* 0x00005000c3b17810 */ /* 0x040fe20007ffe0ff */
[----:B------:R-:W2:Y:S01]  /*4180*/  LDSM.16.M88.4 R76, [R195+0x1800] ;  /* 0x00180000c34c783b */ /* 0x000ea20000000200 */
[----:B------:R-:W-:-:S02]  /*4190*/  VIADD R181, R195, 0x3000 ;  /* 0x00003000c3b57836 */ /* 0x000fc40000000000 */
[C---:B------:R-:W-:Y:S01]  /*41a0*/  VIADD R179, R195.reuse, 0x4000 ;  /* 0x00004000c3b37836 */ /* 0x040fe20000000000 */
[----:B------:R-:W-:Y:S01]  /*41b0*/  LDSM.16.M88.4 R72, [R194] ;  /* 0x00000000c248783b */ /* 0x000fe20000000200 */
[C---:B------:R-:W-:Y:S02]  /*41c0*/  VIADD R178, R195.reuse, 0x4800 ;  /* 0x00004800c3b27836 */ /* 0x040fe40000000000 */
[----:B------:R-:W-:Y:S01]  /*41d0*/  VIADD R176, R195, 0x5800 ;  /* 0x00005800c3b07836 */ /* 0x000fe20000000000 */
[C---:B-----5:R-:W-:Y:S01]  /*41e0*/  HMMA.16816.F32.BF16 R48, R60.reuse, R44, RZ ;  /* 0x0000002c3c30723c */ /* 0x060fe200000418ff */
[----:B------:R-:W5:Y:S04]  /*41f0*/  LDSM.16.M88.4 R56, [R191+0x6000] ;  /* 0x00600000bf38783b */ /* 0x000f680000000200 */
[----:B------:R-:W-:Y:S01]  /*4200*/  LDSM.16.M88.4 R68, [R191+0x7800] ;  /* 0x00780000bf44783b */ /* 0x000fe20000000200 */
[C---:B------:R-:W-:Y:S03]  /*4210*/  HMMA.16816.F32.BF16 R44, R60.reuse, R46, RZ ;  /* 0x0000002e3c2c723c */ /* 0x040fe600000418ff */
[----:B------:R-:W-:Y:S03]  /*4220*/  LDSM.16.M88.4 R64, [R193] ;  /* 0x00000000c140783b */ /* 0x000fe60000000200 */
[C---:B---3--:R-:W-:Y:S01]  /*4230*/  HMMA.16816.F32.BF16 R40, R60.reuse, R36, RZ ;  /* 0x000000243c28723c */ /* 0x048fe200000418ff */
[----:B------:R-:W-:Y:S04]  /*4240*/  LDSM.16.M88.4 R80, [R184+0x3800] ;  /* 0x00380000b850783b */ /* 0x000fe80000000200 */
[----:B------:R-:W0:Y:S01]  /*4250*/  LDGDEPBAR ;  /* 0x00000000000079af */ /* 0x000e220000000000 */
[C---:B----4-:R-:W-:Y:S06]  /*4260*/  HMMA.16816.F32.BF16 R32, R60.reuse, R28, RZ ;  /* 0x0000001c3c20723c */ /* 0x050fec00000418ff */
[C---:B------:R-:W-:Y:S06]  /*4270*/  HMMA.16816.F32.BF16 R36, R60.reuse, R38, RZ ;  /* 0x000000263c24723c */ /* 0x040fec00000418ff */
[C---:B------:R-:W-:Y:S06]  /*4280*/  HMMA.16816.F32.BF16 R28, R60.reuse, R30, RZ ;  /* 0x0000001e3c1c723c */ /* 0x040fec00000418ff */
[C---:B------:R-:W-:Y:S06]  /*4290*/  HMMA.16816.F32.BF16 R24, R60.reuse, R52, RZ ;  /* 0x000000343c18723c */ /* 0x040fec00000418ff */
[----:B------:R-:W-:Y:S01]  /*42a0*/  HMMA.16816.F32.BF16 R60, R60, R54, RZ ;  /* 0x000000363c3c723c */ /* 0x000fe200000418ff */
[----:B------:R-:W-:Y:S05]  /*42b0*/  LDSM.16.M88.4 R52, [R191+0x7000] ;  /* 0x00700000bf34783b */ /* 0x000fea0000000200 */
[C---:B-1----:R-:W-:Y:S06]  /*42c0*/  HMMA.16816.F32.BF16 R48, R8.reuse, R12, R48 ;  /* 0x0000000c0830723c */ /* 0x042fec0000041830 */
[C---:B------:R-:W-:Y:S01]  /*42d0*/  HMMA.16816.F32.BF16 R44, R8.reuse, R14, R44 ;  /* 0x0000000e082c723c */ /* 0x040fe2000004182c */
[----:B------:R-:W1:Y:S05]  /*42e0*/  LDSM.16.M88.4 R12, [R191+0x6800] ;  /* 0x00680000bf0c783b */ /* 0x000e6a0000000200 */
[C---:B--2---:R-:W-:Y:S06]  /*42f0*/  HMMA.16816.F32.BF16 R40, R8.reuse, R20, R40 ;  /* 0x000000140828723c */ /* 0x044fec0000041828 */
[C---:B------:R-:W-:Y:S01]  /*4300*/  HMMA.16816.F32.BF16 R36, R8.reuse, R22, R36 ;  /* 0x000000160824723c */ /* 0x040fe20000041824 */
[----:B------:R-:W2:Y:S05]  /*4310*/  LDSM.16.M88.4 R20, [R184] ;  /* 0x00000000b814783b */ /* 0x000eaa0000000200 */
[C---:B------:R-:W-:Y:S06]  /*4320*/  HMMA.16816.F32.BF16 R32, R8.reuse, R16, R32 ;  /* 0x000000100820723c */ /* 0x040fec0000041820 */
[C---:B------:R-:W-:Y:S01]  /*4330*/  HMMA.16816.F32.BF16 R28, R8.reuse, R18, R28 ;  /* 0x00000012081c723c */ /* 0x040fe2000004181c */
[----:B------:R-:W-:Y:S05]  /*4340*/  LDSM.16.M88.4 R16, [R184+0x800] ;  /* 0x00080000b810783b */ /* 0x000fea0000000200 */
[C---:B------:R-:W-:Y:S06]  /*4350*/  HMMA.16816.F32.BF16 R24, R8.reuse, R76, R24 ;  /* 0x0000004c0818723c */ /* 0x040fec0000041818 */
[----:B------:R-:W-:Y:S01]  /*4360*/  HMMA.16816.F32.BF16 R60, R8, R78, R60 ;  /* 0x0000004e083c723c */ /* 0x000fe2000004183c */
[----:B------:R-:W3:Y:S04]  /*4370*/  LDSM.16.M88.4 R8, [R184+0x1000] ;  /* 0x00100000b808783b */ /* 0x000ee80000000200 */
[----:B------:R-:W4:Y:S01]  /*4380*/  LDSM.16.M88.4 R76, [R184+0x1800] ;  /* 0x00180000b84c783b */ /* 0x000f220000000200 */
[C---:B-----5:R-:W-:Y:S06]  /*4390*/  HMMA.16816.F32.BF16 R48, R72.reuse, R56, R48 ;  /* 0x000000384830723c */ /* 0x060fec0000041830 */
[C---:B------:R-:W-:Y:S01]  /*43a0*/  HMMA.16816.F32.BF16 R44, R72.reuse, R58, R44 ;  /* 0x0000003a482c723c */ /* 0x040fe2000004182c */
[----:B------:R-:W-:Y:S05]  /*43b0*/  LDSM.16.M88.4 R56, [R198+0x2000] ;  /* 0x00200000c638783b */ /* 0x000fea0000000200 */
[C---:B-1----:R-:W-:Y:S06]  /*43c0*/  HMMA.16816.F32.BF16 R40, R72.reuse, R12, R40 ;  /* 0x0000000c4828723c */ /* 0x042fec0000041828 */
[C---:B------:R-:W-:Y:S01]  /*43d0*/  HMMA.16816.F32.BF16 R36, R72.reuse, R14, R36 ;  /* 0x0000000e4824723c */ /* 0x040fe20000041824 */
[----:B------:R-:W1:Y:S05]  /*43e0*/  LDSM.16.M88.4 R12, [R197+0x8000] ;  /* 0x00800000c50c783b */ /* 0x000e6a0000000200 */
[C---:B------:R-:W-:Y:S06]  /*43f0*/  HMMA.16816.F32.BF16 R32, R72.reuse, R52, R32 ;  /* 0x000000344820723c */ /* 0x040fec0000041820 */
[C---:B------:R-:W-:Y:S01]  /*4400*/  HMMA.16816.F32.BF16 R28, R72.reuse, R54, R28 ;  /* 0x00000036481c723c */ /* 0x040fe2000004181c */
[----:B------:R-:W-:Y:S05]  /*4410*/  LDSM.16.M88.4 R52, [R197+0x8800] ;  /* 0x00880000c534783b */ /* 0x000fea0000000200 */
[C---:B------:R-:W-:Y:S06]  /*4420*/  HMMA.16816.F32.BF16 R24, R72.reuse, R68, R24 ;  /* 0x000000444818723c */ /* 0x040fec0000041818 */
[----:B------:R-:W-:Y:S01]  /*4430*/  HMMA.16816.F32.BF16 R72, R72, R70, R60 ;  /* 0x000000464848723c */ /* 0x000fe2000004183c */
[----:B------:R-:W5:Y:S04]  /*4440*/  LDSM.16.M88.4 R60, [R197+0x9000] ;  /* 0x00900000c53c783b */ /* 0x000f680000000200 */
[----:B------:R-:W5:Y:S01]  /*4450*/  LDSM.16.M88.4 R68, [R197+0x9800] ;  /* 0x00980000c544783b */ /* 0x000f620000000200 */
[C---:B--2---:R-:W-:Y:S06]  /*4460*/  HMMA.16816.F32.BF16 R48, R64.reuse, R20, R48 ;  /* 0x000000144030723c */ /* 0x044fec0000041830 */
[C---:B------:R-:W-:Y:S01]  /*4470*/  HMMA.16816.F32.BF16 R44, R64.reuse, R22, R44 ;  /* 0x00000016402c723c */ /* 0x040fe2000004182c */
[----:B------:R-:W-:Y:S05]  /*4480*/  LDSM.16.M88.4 R20, [R195+0x2000] ;  /* 0x00200000c314783b */ /* 0x000fea0000000200 */
[C---:B---3--:R-:W-:Y:S06]  /*4490*/  HMMA.16816.F32.BF16 R32, R64.reuse, R8, R32 ;  /* 0x000000084020723c */ /* 0x048fec0000041820 */
[C---:B------:R-:W-:Y:S01]  /*44a0*/  HMMA.16816.F32.BF16 R28, R64.reuse, R10, R28 ;  /* 0x0000000a401c723c */ /* 0x040fe2000004181c */
[----:B------:R-:W2:Y:S05]  /*44b0*/  LDSM.16.M88.4 R8, [R196+0x2000] ;  /* 0x00200000c408783b */ /* 0x000eaa0000000200 */
[C---:B------:R-:W-:Y:S06]  /*44c0*/  HMMA.16816.F32.BF16 R40, R64.reuse, R16, R40 ;  /* 0x000000104028723c */ /* 0x040fec0000041828 */
[C---:B------:R-:W-:Y:S01]  /*44d0*/  HMMA.16816.F32.BF16 R36, R64.reuse, R18, R36 ;  /* 0x000000124024723c */ /* 0x040fe20000041824 */
[----:B------:R-:W-:Y:S05]  /*44e0*/  LDSM.16.M88.4 R16, [R195+0x2800] ;  /* 0x00280000c310783b */ /* 0x000fea0000000200 */
[C---:B----4-:R-:W-:Y:S06]  /*44f0*/  HMMA.16816.F32.BF16 R24, R64.reuse, R76, R24 ;  /* 0x0000004c4018723c */ /* 0x050fec0000041818 */
[----:B------:R-:W-:Y:S01]  /*4500*/  HMMA.16816.F32.BF16 R72, R64, R78, R72 ;  /* 0x0000004e4048723c */ /* 0x000fe20000041848 */
[----:B------:R-:W-:Y:S04]  /*4510*/  LDSM.16.M88.4 R76, [R195+0x3800] ;  /* 0x00380000c34c783b */ /* 0x000fe80000000200 */
[----:B------:R-:W-:Y:S01]  /*4520*/  LDSM.16.M88.4 R64, [R191+0x8000] ;  /* 0x00800000bf40783b */ /* 0x000fe20000000200 */
[C---:B-1----:R-:W-:Y:S06]  /*4530*/  HMMA.16816.F32.BF16 R48, R56.reuse, R12, R48 ;  /* 0x0000000c3830723c */ /* 0x042fec0000041830 */
[C---:B------:R-:W-:Y:S01]  /*4540*/  HMMA.16816.F32.BF16 R44, R56.reuse, R14, R44 ;  /* 0x0000000e382c723c */ /* 0x040fe2000004182c */
[----:B------:R-:W1:Y:S05]  /*4550*/  LDSM.16.M88.4 R12, [R195+0x3000] ;  /* 0x00300000c30c783b */ /* 0x000e6a0000000200 */
[C---:B-----5:R-:W-:Y:S06]  /*4560*/  HMMA.16816.F32.BF16 R32, R56.reuse, R60, R32 ;  /* 0x0000003c3820723c */ /* 0x060fec0000041820 */
[C---:B------:R-:W-:Y:S06]  /*4570*/  HMMA.16816.F32.BF16 R40, R56.reuse, R52, R40 ;  /* 0x000000343828723c */ /* 0x040fec0000041828 */
[C---:B------:R-:W-:Y:S01]  /*4580*/  HMMA.16816.F32.BF16 R36, R56.reuse, R54, R36 ;  /* 0x000000363824723c */ /* 0x040fe20000041824 */
[----:B------:R-:W-:Y:S05]  /*4590*/  LDSM.16.M88.4 R52, [R194+0x2000] ;  /* 0x00200000c234783b */ /* 0x000fea0000000200 */
[C---:B------:R-:W-:Y:S01]  /*45a0*/  HMMA.16816.F32.BF16 R28, R56.reuse, R62, R28 ;  /* 0x0000003e381c723c */ /* 0x040fe2000004181c */
[----:B------:R-:W-:Y:S05]  /*45b0*/  LDSM.16.M88.4 R60, [R191+0x8800] ;  /* 0x00880000bf3c783b */ /* 0x000fea0000000200 */
[C---:B------:R-:W-:Y:S06]  /*45c0*/  HMMA.16816.F32.BF16 R24, R56.reuse, R68, R24 ;  /* 0x000000443818723c */ /* 0x040fec0000041818 */
[----:B------:R-:W-:Y:S01]  /*45d0*/  HMMA.16816.F32.BF16 R72, R56, R70, R72 ;  /* 0x000000463848723c */ /* 0x000fe20000041848 */
[----:B------:R-:W-:Y:S04]  /*45e0*/  LDSM.16.M88.4 R56, [R191+0x9800] ;  /* 0x00980000bf38783b */ /* 0x000fe80000000200 */
[----:B------:R-:W-:Y:S01]  /*45f0*/  LDSM.16.M88.4 R68, [R193+0x2000] ;  /* 0x00200000c144783b */ /* 0x000fe20000000200 */
[C---:B--2---:R-:W-:Y:S06]  /*4600*/  HMMA.16816.F32.BF16 R48, R8.reuse, R20, R48 ;  /* 0x000000140830723c */ /* 0x044fec0000041830 */
[C---:B------:R-:W-:Y:S01]  /*4610*/  HMMA.16816.F32.BF16 R44, R8.reuse, R22, R44 ;  /* 0x00000016082c723c */ /* 0x040fe2000004182c */
[----:B------:R-:W2:Y:S05]  /*4620*/  LDSM.16.M88.4 R20, [R191+0x9000] ;  /* 0x00900000bf14783b */ /* 0x000eaa0000000200 */
[C---:B-1----:R-:W-:Y:S06]  /*4630*/  HMMA.16816.F32.BF16 R32, R8.reuse, R12, R32 ;  /* 0x0000000c0820723c */ /* 0x042fec0000041820 */
[C---:B------:R-:W-:Y:S06]  /*4640*/  HMMA.16816.F32.BF16 R40, R8.reuse, R16, R40 ;  /* 0x000000100828723c */ /* 0x040fec0000041828 */
[C---:B------:R-:W-:Y:S01]  /*4650*/  HMMA.16816.F32.BF16 R36, R8.reuse, R18, R36 ;  /* 0x000000120824723c */ /* 0x040fe20000041824 */
[----:B------:R-:W-:Y:S05]  /*4660*/  LDSM.16.M88.4 R16, [R184+0x2000] ;  /* 0x00200000b810783b */ /* 0x000fea0000000200 */
[C---:B------:R-:W-:Y:S01]  /*4670*/  HMMA.16816.F32.BF16 R28, R8.reuse, R14, R28 ;  /* 0x0000000e081c723c */ /* 0x040fe2000004181c */
[----:B------:R-:W-:Y:S05]  /*4680*/  LDSM.16.M88.4 R12, [R184+0x2800] ;  /* 0x00280000b80c783b */ /* 0x000fea0000000200 */
[C---:B------:R-:W-:Y:S06]  /*4690*/  HMMA.16816.F32.BF16 R24, R8.reuse, R76, R24 ;  /* 0x0000004c0818723c */ /* 0x040fec0000041818 */
[----:B------:R-:W-:Y:S01]  /*46a0*/  HMMA.16816.F32.BF16 R72, R8, R78, R72 ;  /* 0x0000004e0848723c */ /* 0x000fe20000041848 */
[----:B------:R-:W1:Y:S04]  /*46b0*/  LDSM.16.M88.4 R8, [R184+0x3000] ;  /* 0x00300000b808783b */ /* 0x000e680000000200 */
[----:B------:R-:W-:Y:S01]  /*46c0*/  LDSM.16.M88.4 R76, [R196+0x4000] ;  /* 0x00400000c44c783b */ /* 0x000fe20000000200 */
[C---:B--2---:R-:W-:Y:S06]  /*46d0*/  HMMA.16816.F32.BF16 R32, R52.reuse, R20, R32 ;  /* 0x000000143420723c */ /* 0x044fec0000041820 */
[C---:B------:R-:W-:Y:S01]  /*46e0*/  HMMA.16816.F32.BF16 R28, R52.reuse, R22, R28 ;  /* 0x00000016341c723c */ /* 0x040fe2000004181c */
[----:B------:R-:W-:Y:S05]  /*46f0*/  LDSM.16.M88.4 R20, [R198+0x4000] ;  /* 0x00400000c614783b */ /* 0x000fea0000000200 */
[C---:B------:R-:W-:Y:S06]  /*4700*/  HMMA.16816.F32.BF16 R24, R52.reuse, R56, R24 ;  /* 0x000000383418723c */ /* 0x040fec0000041818 */
[C---:B------:R-:W-:Y:S01]  /*4710*/  HMMA.16816.F32.BF16 R72, R52.reuse, R58, R72 ;  /* 0x0000003a3448723c */ /* 0x040fe20000041848 */
[----:B------:R-:W2:Y:S05]  /*4720*/  LDSM.16.M88.4 R56, [R197+0xb000] ;  /* 0x00b00000c538783b */ /* 0x000eaa0000000200 */
[C---:B------:R-:W-:Y:S06]  /*4730*/  HMMA.16816.F32.BF16 R40, R52.reuse, R60, R40 ;  /* 0x0000003c3428723c */ /* 0x040fec0000041828 */
[----:B------:R-:W-:Y:S01]  /*4740*/  HMMA.16816.F32.BF16 R36, R52, R62, R36 ;  /* 0x0000003e3424723c */ /* 0x000fe20000041824 */
[----:B------:R-:W3:Y:S05]  /*4750*/  LDSM.16.M88.4 R60, [R197+0xa800] ;  /* 0x00a80000c53c783b */ /* 0x000eea0000000200 */
[----:B-1----:R-:W-:Y:S06]  /*4760*/  HMMA.16816.F32.BF16 R32, R68, R8, R32 ;  /* 0x000000084420723c */ /* 0x002fec0000041820 */
[C---:B------:R-:W-:Y:S06]  /*4770*/  HMMA.16816.F32.BF16 R48, R52.reuse, R64, R48 ;  /* 0x000000403430723c */ /* 0x040fec0000041830 */
[----:B------:R-:W-:Y:S01]  /*4780*/  HMMA.16816.F32.BF16 R44, R52, R66, R44 ;  /* 0x00000042342c723c */ /* 0x000fe2000004182c */
[----:B------:R-:W-:Y:S04]  /*4790*/  LDSM.16.M88.4 R64, [R197+0xa000] ;  /* 0x00a00000c540783b */ /* 0x000fe80000000200 */
[----:B------:R-:W-:Y:S01]  /*47a0*/  LDSM.16.M88.4 R52, [R197+0xb800] ;  /* 0x00b80000c534783b */ /* 0x000fe20000000200 */
[C---:B------:R-:W-:Y:S03]  /*47b0*/  HMMA.16816.F32.BF16 R28, R68.reuse, R10, R28 ;  /* 0x0000000a441c723c */ /* 0x040fe6000004181c */
[----:B------:R-:W1:Y:S03]  /*47c0*/  LDSM.16.M88.4 R8, [R195+0x5000] ;  /* 0x00500000c308783b */ /* 0x000e660000000200 */
[C---:B------:R-:W-:Y:S06]  /*47d0*/  HMMA.16816.F32.BF16 R40, R68.reuse, R12, R40 ;  /* 0x0000000c4428723c */ /* 0x040fec0000041828 */
[----:B------:R-:W-:Y:S01]  /*47e0*/  HMMA.16816.F32.BF16 R36, R68, R14, R36 ;  /* 0x0000000e4424723c */ /* 0x000fe20000041824 */
[----:B------:R-:W4:Y:S05]  /*47f0*/  LDSM.16.M88.4 R12, [R195+0x4800] ;  /* 0x00480000c30c783b */ /* 0x000f2a0000000200 */
[----:B--2---:R-:W-:Y:S06]  /*4800*/  HMMA.16816.F32.BF16 R32, R20, R56, R32 ;  /* 0x000000381420723c */ /* 0x004fec0000041820 */
[C---:B------:R-:W-:Y:S06]  /*4810*/  HMMA.16816.F32.BF16 R48, R68.reuse, R16, R48 ;  /* 0x000000104430723c */ /* 0x040fec0000041830 */
[C---:B------:R-:W-:Y:S01]  /*4820*/  HMMA.16816.F32.BF16 R44, R68.reuse, R18, R44 ;  /* 0x00000012442c723c */ /* 0x040fe2000004182c */
[----:B------:R-:W-:Y:S05]  /*4830*/  LDSM.16.M88.4 R16, [R195+0x4000] ;  /* 0x00400000c310783b */ /* 0x000fea0000000200 */
[C---:B------:R-:W-:Y:S06]  /*4840*/  HMMA.16816.F32.BF16 R24, R68.reuse, R80, R24 ;  /* 0x000000504418723c */ /* 0x040fec0000041818 */
[----:B------:R-:W-:Y:S01]  /*4850*/  HMMA.16816.F32.BF16 R72, R68, R82, R72 ;  /* 0x000000524448723c */ /* 0x000fe20000041848 */
[----:B------:R-:W-:Y:S04]  /*4860*/  LDSM.16.M88.4 R68, [R194+0x4000] ;  /* 0x00400000c244783b */ /* 0x000fe80000000200 */
[----:B------:R-:W-:Y:S01]  /*4870*/  LDSM.16.M88.4 R80, [R195+0x5800] ;  /* 0x00580000c350783b */ /* 0x000fe20000000200 */
[C---:B------:R-:W-:Y:S03]  /*4880*/  HMMA.16816.F32.BF16 R28, R20.reuse, R58, R28 ;  /* 0x0000003a141c723c */ /* 0x040fe6000004181c */
[----:B------:R-:W2:Y:S03]  /*4890*/  LDSM.16.M88.4 R56, [R191+0xb000] ;  /* 0x00b00000bf38783b */ /* 0x000ea60000000200 */
[C---:B---3--:R-:W-:Y:S06]  /*48a0*/  HMMA.16816.F32.BF16 R40, R20.reuse, R60, R40 ;  /* 0x0000003c1428723c */ /* 0x048fec0000041828 */
[----:B------:R-:W-:Y:S01]  /*48b0*/  HMMA.16816.F32.BF16 R36, R20, R62, R36 ;  /* 0x0000003e1424723c */ /* 0x000fe20000041824 */
[----:B------:R-:W3:Y:S05]  /*48c0*/  LDSM.16.M88.4 R60, [R191+0xa800] ;  /* 0x00a80000bf3c783b */ /* 0x000eea0000000200 */
[----:B-1----:R-:W-:Y:S06]  /*48d0*/  HMMA.16816.F32.BF16 R32, R76, R8, R32 ;  /* 0x000000084c20723c */ /* 0x002fec0000041820 */
        /* <DEDUP_REMOVED lines=8> */
[----:B------:R-:W1:Y:S03]  /*4960*/  LDSM.16.M88.4 R8, [R184+0x5000] ;  /* 0x00500000b808783b */ /* 0x000e660000000200 */
[C---:B----4-:R-:W-:Y:S06]  /*4970*/  HMMA.16816.F32.BF16 R40, R76.reuse, R12, R40 ;  /* 0x0000000c4c28723c */ /* 0x050fec0000041828 */
[----:B------:R-:W-:Y:S01]  /*4980*/  HMMA.16816.F32.BF16 R36, R76, R14, R36 ;  /* 0x0000000e4c24723c */ /* 0x000fe20000041824 */
[----:B------:R-:W-:Y:S05]  /*4990*/  LDSM.16.M88.4 R12, [R184+0x4800] ;  /* 0x00480000b80c783b */ /* 0x000fea0000000200 */
[----:B--2---:R-:W-:Y:S06]  /*49a0*/  HMMA.16816.F32.BF16 R32, R68, R56, R32 ;  /* 0x000000384420723c */ /* 0x004fec0000041820 */
[C---:B------:R-:W-:Y:S06]  /*49b0*/  HMMA.16816.F32.BF16 R48, R76.reuse, R16, R48 ;  /* 0x000000104c30723c */ /* 0x040fec0000041830 */
[C---:B------:R-:W-:Y:S01]  /*49c0*/  HMMA.16816.F32.BF16 R44, R76.reuse, R18, R44 ;  /* 0x000000124c2c723c */ /* 0x040fe2000004182c */
[----:B------:R-:W2:Y:S05]  /*49d0*/  LDSM.16.M88.4 R16, [R184+0x4000] ;  /* 0x00400000b810783b */ /* 0x000eaa0000000200 */
[C---:B------:R-:W-:Y:S06]  /*49e0*/  HMMA.16816.F32.BF16 R24, R76.reuse, R80, R24 ;  /* 0x000000504c18723c */ /* 0x040fec0000041818 */
[----:B------:R-:W-:Y:S06]  /*49f0*/  HMMA.16816.F32.BF16 R72, R76, R82, R72 ;  /* 0x000000524c48723c */ /* 0x000fec0000041848 */
[C---:B---3--:R-:W-:Y:S06]  /*4a00*/  HMMA.16816.F32.BF16 R40, R68.reuse, R60, R40 ;  /* 0x0000003c4428723c */ /* 0x048fec0000041828 */
[----:B------:R-:W-:Y:S01]  /*4a10*/  HMMA.16816.F32.BF16 R36, R68, R62, R36 ;  /* 0x0000003e4424723c */ /* 0x000fe20000041824 */
[----:B------:R-:W3:Y:S01]  /*4a20*/  LDSM.16.M88.4 R60, [R184+0x5800] ;  /* 0x00580000b83c783b */ /* 0x000ee20000000200 */
[----:B------:R-:W-:-:S04]  /*4a30*/  DEPBAR.LE SB0, 0x0 ;  /* 0x000080000000791a */ /* 0x000fc80000000000 */
[----:B-1----:R-:W-:Y:S06]  /*4a40*/  HMMA.16816.F32.BF16 R32, R20, R8, R32 ;  /* 0x000000081420723c */ /* 0x002fec0000041820 */
[----:B------:R-:W-:Y:S01]  /*4a50*/  HMMA.16816.F32.BF16 R48, R68, R64, R48 ;  /* 0x000000404430723c */ /* 0x000fe20000041830 */
[----:B------:R-:W-:-:S04]  /*4a60*/  SHF.R.S32.HI R9, RZ, 0x1f, R4 ;  /* 0x0000001fff097819 */ /* 0x000fc80000011404 */
[----:B------:R-:W-:Y:S01]  /*4a70*/  LEA.HI R4, R9, R4, RZ, 0x2 ;  /* 0x0000000409047211 */ /* 0x000fe200078f10ff */
[----:B------:R-:W-:Y:S01]  /*4a80*/  HMMA.16816.F32.BF16 R44, R68, R66, R44 ;  /* 0x00000042442c723c */ /* 0x000fe2000004182c */
[----:B------:R-:W-:Y:S02]  /*4a90*/  LEA R9, R85, UR19, 0x4 ;  /* 0x0000001355097c11 */ /* 0x000fe4000f8e20ff */
[----:B------:R-:W-:-:S03]  /*4aa0*/  SHF.R.S32.HI R4, RZ, 0x2, R4 ;  /* 0x00000002ff047819 */ /* 0x000fc60000011404 */
[----:B------:R-:W-:Y:S01]  /*4ab0*/  HMMA.16816.F32.BF16 R28, R68, R58, R28 ;  /* 0x0000003a441c723c */ /* 0x000fe2000004181c */
[----:B------:R-:W-:-:S04]  /*4ac0*/  IADD3 R9, R9, 0x1, R4 ;  /* 0x0000000109097810 */ /* 0x000fc80007ffe004 */
[----:B------:R-:W-:Y:S01]  /*4ad0*/  IADD3 R9, R2, -UR17, R9 ;  /* 0x8000001102097c10 */ /* 0x000fe2000fffe009 */
[C---:B------:R-:W-:Y:S04]  /*4ae0*/  HMMA.16816.F32.BF16 R24, R68.reuse, R52, R24 ;  /* 0x000000344418723c */ /* 0x040fe80000041818 */
[----:B------:R-:W-:Y:S02]  /*4af0*/  VIADD R135, R9, UR11 ;  /* 0x0000000b09877c36 */ /* 0x000fe40008000000 */
[----:B------:R-:W-:Y:S03]  /*4b00*/  HMMA.16816.F32.BF16 R72, R68, R54, R72 ;  /* 0x000000364448723c */ /* 0x000fe60000041848 */
[----:B------:R-:W-:-:S02]  /*4b10*/  VIADDMNMX R2, R135, 0x8, R2, PT ;  /* 0x0000000887027846 */ /* 0x000fc40003800102 */
[----:B------:R-:W-:Y:S01]  /*4b20*/  VIMNMX R135, R135, UR24, PT ;  /* 0x0000001887877c48 */ /* 0x000fe2000bfe0100 */
[C---:B--2---:R-:W-:Y:S06]  /*4b30*/  HMMA.16816.F32.BF16 R48, R20.reuse, R16, R48 ;  /* 0x000000101430723c */ /* 0x044fec0000041830 */
[C---:B------:R-:W-:Y:S06]  /*4b40*/  HMMA.16816.F32.BF16 R44, R20.reuse, R18, R44 ;  /* 0x00000012142c723c */ /* 0x040fec000004182c */
[C---:B------:R-:W-:Y:S06]  /*4b50*/  HMMA.16816.F32.BF16 R40, R20.reuse, R12, R40 ;  /* 0x0000000c1428723c */ /* 0x040fec0000041828 */
[C---:B------:R-:W-:Y:S06]  /*4b60*/  HMMA.16816.F32.BF16 R36, R20.reuse, R14, R36 ;  /* 0x0000000e1424723c */ /* 0x040fec0000041824 */
[C---:B------:R-:W-:Y:S06]  /*4b70*/  HMMA.16816.F32.BF16 R28, R20.reuse, R10, R28 ;  /* 0x0000000a141c723c */ /* 0x040fec000004181c */
[C---:B---3--:R-:W-:Y:S06]  /*4b80*/  HMMA.16816.F32.BF16 R24, R20.reuse, R60, R24 ;  /* 0x0000003c1418723c */ /* 0x048fec0000041818 */
[----:B------:R-:W-:Y:S01]  /*4b90*/  HMMA.16816.F32.BF16 R72, R20, R62, R72 ;  /* 0x0000003e1448723c */ /* 0x000fe20000041848 */
[----:B------:R-:W-:Y:S06]  /*4ba0*/  BAR.SYNC.DEFER_BLOCKING 0x0 ;  /* 0x0000000000007b1d */ /* 0x000fec0000010000 */
[----:B------:R-:W-:-:S02]  /*4bb0*/  NOP ;  /* 0x0000000000007918 */ /* 0x000fc40000000000 */
[----:B------:R-:W-:-:S15]  /*4bc0*/  @!P1 BRA `(.L_x_737) ;  /* 0x0000000c00609947 */ /* 0x000fde0003800000 */
[----:B------:R-:W-:Y:S05]  /*4bd0*/  @!P0 BRA `(.L_x_738) ;  /* 0x00000004002c8947 */ /* 0x000fea0003800000 */
[----:B------:R-:W-:Y:S01]  /*4be0*/  ULDC UR11, c[0x0][0x380] ;  /* 0x0000e000000b7ab9 */ /* 0x000fe20000000800 */
[----:B------:R-:W-:Y:S01]  /*4bf0*/  UIADD3 UR28, UR5, -0x40, URZ ;  /* 0xffffffc0051c7890 */ /* 0x000fe2000fffe03f */
[----:B------:R-:W-:Y:S01]  /*4c00*/  IMAD.U32 R3, RZ, RZ, UR11 ;  /* 0x0000000bff037e24 */ /* 0x000fe2000f8e00ff */
[----:B------:R-:W-:Y:S01]  /*4c10*/  MOV R4, UR5 ;  /* 0x0000000500047c02 */ /* 0x000fe20008000f00 */
[----:B------:R-:W-:-:S03]  /*4c20*/  UMOV UR30, URZ ;  /* 0x0000003f001e7c82 */ /* 0x000fc60008000000 */
[----:B------:R-:W-:Y:S02]  /*4c30*/  IABS R3, R3 ;  /* 0x0000000300037213 */ /* 0x000fe40000000000 */
[----:B------:R-:W-:Y:S02]  /*4c40*/  IABS R4, R4 ;  /* 0x0000000400047213 */ /* 0x000fe40000000000 */
[----:B------:R-:W-:Y:S02]  /*4c50*/  R2UR UR10, R3 ;  /* 0x00000000030a72ca */ /* 0x000fe400000e0000 */
[----:B------:R-:W-:-:S11]  /*4c60*/  R2UR UR26, R4 ;  /* 0x00000000041a72ca */ /* 0x000fd600000e0000 */
[----:B------:R-:W1:Y:S08]  /*4c70*/  I2F.RP R9, UR10 ;  /* 0x0000000a00097d06 */ /* 0x000e700008209400 */
[----:B-1----:R-:W1:Y:S02]  /*4c80*/  MUFU.RCP R8, R9 ;  /* 0x0000000900087308 */ /* 0x002e640000001000 */
[----:B-1----:R-:W-:-:S06]  /*4c90*/  VIADD R8, R8, 0xffffffe ;  /* 0x0ffffffe08087836 */ /* 0x002fcc0000000000 */
[----:B------:R-:W1:Y:S02]  /*4ca0*/  F2I.FTZ.U32.TRUNC.NTZ R3, R8 ;  /* 0x0000000800037305 */ /* 0x000e64000021f000 */
[----:B-1----:R-:W-:Y:S01]  /*4cb0*/  R2UR UR31, R3 ;  /* 0x00000000031f72ca */ /* 0x002fe200000e0000 */
[----:B------:R-:W-:Y:S01]  /*4cc0*/  IMAD.U32 R3, RZ, RZ, UR28 ;  /* 0x0000001cff037e24 */ /* 0x000fe2000f8e00ff */
[----:B------:R-:W-:-:S04]  /*4cd0*/  ULOP3.LUT UR28, UR28, UR11, URZ, 0x3c, !UPT ;  /* 0x0000000b1c1c7292 */ /* 0x000fc8000f8e3c3f */
[----:B------:R-:W-:-:S04]  /*4ce0*/  IABS R3, R3 ;  /* 0x0000000300037213 */ /* 0x000fc80000000000 */
[----:B------:R-:W-:-:S03]  /*4cf0*/  R2UR UR24, R3 ;  /* 0x00000000031872ca */ /* 0x000fc600000e0000 */
[----:B------:R-:W-:-:S04]  /*4d00*/  UIADD3 UR19, URZ, -UR31, URZ ;  /* 0x8000001f3f137290 */ /* 0x000fc8000fffe03f */
[----:B------:R-:W-:-:S04]  /*4d10*/  UIMAD UR19, UR19, UR10, URZ ;  /* 0x0000000a131372a4 */ /* 0x000fc8000f8e023f */
[----:B------:R-:W-:-:S04]  /*4d20*/  UIMAD.WIDE.U32 UR30, UR31, UR19, UR30 ;  /* 0x000000131f1e72a5 */ /* 0x000fc8000f8e001e */
[----:B------:R-:W-:Y:S02]  /*4d30*/  UIMAD.WIDE.U32 UR32, UR31, UR26, URZ ;  /* 0x0000001a1f2072a5 */ /* 0x000fe4000f8e003f */
[----:B------:R-:W-:-:S05]  /*4d40*/  UIMAD.WIDE.U32 UR30, UR31, UR24, URZ ;  /* 0x000000181f1e72a5 */ /* 0x000fca000f8e003f */
[----:B------:R-:W-:Y:S02]  /*4d50*/  UMOV UR29, UR33 ;  /* 0x00000021001d7c82 */ /* 0x000fe40008000000 */
[----:B------:R-:W-:Y:S01]  /*4d60*/  UMOV UR27, UR31 ;  /* 0x0000001f001b7c82 */ /* 0x000fe20008000000 */
[----:B------:R-:W-:Y:S02]  /*4d70*/  UIADD3 UR25, -UR29, URZ, URZ ;  /* 0x0000003f1d197290 */ /* 0x000fe4000fffe13f */
[----:B------:R-:W-:Y:S02]  /*4d80*/  UIADD3 UR19, -UR27, URZ, URZ ;  /* 0x0000003f1b137290 */ /* 0x000fe4000fffe13f */
[----:B------:R-:W-:Y:S02]  /*4d90*/  UIMAD UR25, UR10, UR25, UR26 ;  /* 0x000000190a1972a4 */ /* 0x000fe4000f8e021a */
[----:B------:R-:W-:Y:S02]  /*4da0*/  UIMAD UR19, UR10, UR19, UR24 ;  /* 0x000000130a1372a4 */ /* 0x000fe4000f8e0218 */
[----:B------:R-:W-:-:S02]  /*4db0*/  UISETP.GT.U32.AND UP2, UPT, UR10, UR25, UPT ;  /* 0x000000190a00728c */ /* 0x000fc4000bf44070 */
[----:B------:R-:W-:-:S09]  /*4dc0*/  UISETP.GT.U32.AND UP0, UPT, UR10, UR19, UPT ;  /* 0x000000130a00728c */ /* 0x000fd2000bf04070 */
[----:B------:R-:W-:Y:S02]  /*4dd0*/  @!UP2 UIADD3 UR25, UR25, -UR10, URZ ;  /* 0x8000000a1919a290 */ /* 0x000fe4000fffe03f */
[----:B------:R-:W-:Y:S02]  /*4de0*/  @!UP0 UIADD3 UR19, UR19, -UR10, URZ ;  /* 0x8000000a13138290 */ /* 0x000fe4000fffe03f */
[----:B------:R-:W-:Y:S02]  /*4df0*/  UISETP.GE.U32.AND UP4, UPT, UR25, UR10, UPT ;  /* 0x0000000a1900728c */ /* 0x000fe4000bf86070 */
[----:B------:R-:W-:Y:S02]  /*4e00*/  UISETP.GE.U32.AND UP3, UPT, UR19, UR10, UPT ;  /* 0x0000000a1300728c */ /* 0x000fe4000bf66070 */
[----:B------:R-:W-:Y:S02]  /*4e10*/  ULOP3.LUT UR10, UR5, UR11, URZ, 0x3c, !UPT ;  /* 0x0000000b050a7292 */ /* 0x000fe4000f8e3c3f */
[----:B------:R-:W-:-:S02]  /*4e20*/  @!UP0 UIADD3 UR27, UR27, 0x1, URZ ;  /* 0x000000011b1b8890 */ /* 0x000fc4000fffe03f */
[----:B------:R-:W-:Y:S02]  /*4e30*/  UISETP.GE.AND UP1, UPT, UR10, URZ, UPT ;  /* 0x0000003f0a00728c */ /* 0x000fe4000bf26270 */
[----:B------:R-:W-:Y:S02]  /*4e40*/  UISETP.GE.AND UP0, UPT, UR28, URZ, UPT ;  /* 0x0000003f1c00728c */ /* 0x000fe4000bf06270 */
[----:B------:R-:W-:Y:S02]  /*4e50*/  @!UP2 UIADD3 UR29, UR29, 0x1, URZ ;  /* 0x000000011d1da890 */ /* 0x000fe4000fffe03f */
[----:B------:R-:W-:Y:S02]  /*4e60*/  @UP3 UIADD3 UR27, UR27, 0x1, URZ ;  /* 0x000000011b1b3890 */ /* 0x000fe4000fffe03f */
[----:B------:R-:W-:Y:S02]  /*4e70*/  @UP4 UIADD3 UR29, UR29, 0x1, URZ ;  /* 0x000000011d1d4890 */ /* 0x000fe4000fffe03f */
[----:B------:R-:W-:-:S02]  /*4e80*/  UISETP.NE.AND UP2, UPT, UR11, URZ, UPT ;  /* 0x0000003f0b00728c */ /* 0x000fc4000bf45270 */
[----:B------:R-:W-:Y:S02]  /*4e90*/  ULOP3.LUT UR10, URZ, UR11, URZ, 0x33, !UPT ;  /* 0x0000000b3f0a7292 */ /* 0x000fe4000f8e333f */
[----:B------:R-:W-:Y:S02]  /*4ea0*/  @!UP1 UIADD3 UR29, -UR29, URZ, URZ ;  /* 0x0000003f1d1d9290 */ /* 0x000fe4000fffe13f */
[----:B------:R-:W-:Y:S02]  /*4eb0*/  @!UP0 UIADD3 UR27, -UR27, URZ, URZ ;  /* 0x0000003f1b1b8290 */ /* 0x000fe4000fffe13f */
[----:B------:R-:W-:Y:S02]  /*4ec0*/  USEL UR29, UR10, UR29, !UP2 ;  /* 0x0000001d0a1d7287 */ /* 0x000fe4000d000000 */
[----:B------:R-:W-:Y:S02]  /*4ed0*/  USEL UR10, UR10, UR27, !UP2 ;  /* 0x0000001b0a0a7287 */ /* 0x000fe4000d000000 */
[----:B------:R-:W-:-:S02]  /*4ee0*/  UIMAD.WIDE UR24, UR29, 0x4, UR20 ;  /* 0x000000041d1878a5 */ /* 0x000fc4000f8e0214 */
[----:B------:R-:W-:-:S04]  /*4ef0*/  UIMAD.WIDE UR26, UR10, 0x4, UR20 ;  /* 0x000000040a1a78a5 */ /* 0x000fc8000f8e0214 */
[----:B------:R-:W-:Y:S01]  /*4f00*/  IMAD.U32 R10, RZ, RZ, UR24 ;  /* 0x00000018ff0a7e24 */ /* 0x000fe2000f8e00ff */
[----:B------:R-:W-:Y:S01]  /*4f10*/  MOV R11, UR25 ;  /* 0x00000019000b7c02 */ /* 0x000fe20008000f00 */
[----:B------:R-:W-:Y:S01]  /*4f20*/  IMAD.U32 R8, RZ, RZ, UR26 ;  /* 0x0000001aff087e24 */ /* 0x000fe2000f8e00ff */
[----:B------:R-:W-:-:S03]  /*4f30*/  MOV R9, UR27 ;  /* 0x0000001b00097c02 */ /* 0x000fc60008000f00 */
[----:B------:R-:W2:Y:S04]  /*4f40*/  LDG.E R3, desc[UR22][R10.64] ;  /* 0x000000160a037981 */ /* 0x000ea8000c1e1900 */
[----:B------:R1:W2:Y:S01]  /*4f50*/  LDG.E R4, desc[UR22][R8.64] ;  /* 0x0000001608047981 */ /* 0x0002a2000c1e1900 */
[----:B------:R-:W-:-:S04]  /*4f60*/  UIADD3 UR10, UR29, -UR10, URZ ;  /* 0x8000000a1d0a7290 */ /* 0x000fc8000fffe03f */
[----:B------:R-:W-:-:S04]  /*4f70*/  UIMAD UR11, UR10, UR11, -0x40 ;  /* 0xffffffc00a0b74a4 */ /* 0x000fc8000f8e020b */
[----:B------:R-:W-:Y:S02]  /*4f80*/  USHF.R.S32.HI UR10, URZ, 0x1f, UR11 ;  /* 0x0000001f3f0a7899 */ /* 0x000fe4000801140b */
[----:B------:R-:W-:Y:S02]  /*4f90*/  UIMAD.WIDE.U32 UR24, UR11, UR8, URZ ;  /* 0x000000080b1872a5 */ /* 0x000fe4000f8e003f */
[----:B------:R-:W-:-:S04]  /*4fa0*/  UIMAD UR10, UR10, UR8, URZ ;  /* 0x000000080a0a72a4 */ /* 0x000fc8000f8e023f */
[----:B------:R-:W-:-:S04]  /*4fb0*/  UIMAD UR10, UR11, UR9, UR10 ;  /* 0x000000090b0a72a4 */ /* 0x000fc8000f8e020a */
[----:B------:R-:W-:-:S03]  /*4fc0*/  UIADD3 UR19, UR25, UR10, URZ ;  /* 0x0000000a19137290 */ /* 0x000fc6000fffe03f */
[----:B------:R-:W-:Y:S01]  /*4fd0*/  ULDC.64 UR10, c[0x0][0x230] ;  /* 0x00008c00000a7ab9 */ /* 0x000fe20000000a00 */
[----:B-1----:R-:W-:Y:S01]  /*4fe0*/  IMAD.U32 R9, RZ, RZ, UR25 ;  /* 0x00000019ff097e24 */ /* 0x002fe2000f8e00ff */
[----:B------:R-:W-:Y:S02]  /*4ff0*/  MOV R8, UR24 ;  /* 0x0000001800087c02 */ /* 0x000fe40008000f00 */
[----:B------:R-:W-:Y:S01]  /*5000*/  MOV R9, UR19 ;  /* 0x0000001300097c02 */ /* 0x000fe20008000f00 */
[----:B--2---:R-:W-:-:S04]  /*5010*/  IMAD.IADD R4, R4, 0x1, -R3 ;  /* 0x0000000104047824 */ /* 0x004fc800078e0a03 */
[----:B------:R-:W-:Y:S01]  /*5020*/  IMAD.WIDE.U32 R8, R4, UR10, R8 ;  /* 0x0000000a04087c25 */ /* 0x000fe2000f8e0008 */
[----:B------:R-:W-:-:S05]  /*5030*/  SHF.R.S32.HI R3, RZ, 0x1f, R4 ;  /* 0x0000001fff037819 */ /* 0x000fca0000011404 */
[----:B------:R-:W-:-:S04]  /*5040*/  IMAD R3, R3, UR10, RZ ;  /* 0x0000000a03037c24 */ /* 0x000fc8000f8e02ff */
[----:B------:R-:W-:Y:S01]  /*5050*/  IMAD R3, R4, UR11, R3 ;  /* 0x0000000b04037c24 */ /* 0x000fe2000f8e0203 */
[----:B------:R-:W-:-:S03]  /*5060*/  MOV R4, R8 ;  /* 0x0000000800047202 */ /* 0x000fc60000000f00 */
[----:B------:R-:W-:Y:S01]  /*5070*/  IMAD.IADD R3, R9, 0x1, R3 ;  /* 0x0000000109037824 */ /* 0x000fe200078e0203 */
[----:B------:R-:W-:Y:S06]  /*5080*/  BRA `(.L_x_739) ;  /* 0x0000000000107947 */ /* 0x000fec0003800000 */
.L_x_738:
[----:B------:R-:W-:-:S04]  /*5090*/  ULEA UR10, -UR8, URZ, 0x6 ;  /* 0x0000003f080a7291 */ /* 0x000fc8000f8e313f */
[----:B------:R-:W-:Y:S02]  /*50a0*/  USHF.R.S32.HI UR11, URZ, 0x1f, UR10 ;  /* 0x0000001f3f0b7899 */ /* 0x000fe4000801140a */
[----:B------:R-:W-:-:S04]  /*50b0*/  MOV R4, UR10 ;  /* 0x0000000a00047c02 */ /* 0x000fc80008000f00 */
[----:B------:R-:W-:-:S07]  /*50c0*/  MOV R3, UR11 ;  /* 0x0000000b00037c02 */ /* 0x000fce0008000f00 */
.L_x_739:
[----:B------:R-:W-:Y:S01]  /*50d0*/  ULDC UR10, c[0x0][0x2d0] ;  /* 0x0000b400000a7ab9 */ /* 0x000fe20000000800 */
[----:B------:R-:W-:Y:S01]  /*50e0*/  BSSY B0, `(.L_x_740) ;  /* 0x0000083000007945 */ /* 0x000fe20003800000 */
[----:B------:R-:W-:Y:S02]  /*50f0*/  ISETP.GE.AND P5, PT, R204, UR10, PT ;  /* 0x0000000acc007c0c */ /* 0x000fe4000bfa6270 */
[----:B------:R-:W-:Y:S02]  /*5100*/  ISETP.GE.AND P4, PT, R200, UR10, PT ;  /* 0x0000000ac8007c0c */ /* 0x000fe4000bf86270 */
[----:B------:R-:W-:-:S09]  /*5110*/  ISETP.GE.AND P3, PT, R199, UR10, PT ;  /* 0x0000000ac7007c0c */ /* 0x000fd2000bf66270 */
[----:B------:R-:W1:Y:S01]  /*5120*/  @!P5 LDC.64 R12, c[0x0][0x218] ;  /* 0x00008600ff0cdb82 */ /* 0x000e620000000a00 */
[CC--:B------:R-:W-:Y:S01]  /*5130*/  @!P5 IADD3 R17, P2, R4.reuse, R133.reuse, RZ ;  /* 0x000000850411d210 */ /* 0x0c0fe20007f5e0ff */
[----:B------:R2:W-:Y:S04]  /*5140*/  @P5 STS.128 [R203+0x6000], RZ ;  /* 0x006000ffcb005388 */ /* 0x0005e80000000c00 */
[----:B------:R-:W-:Y:S01]  /*5150*/  @!P5 IMAD.X R20, R3, 0x1, R134, P2 ;  /* 0x000000010314d824 */ /* 0x000fe200010e0686 */
[----:B------:R-:W-:Y:S01]  /*5160*/  @!P4 IADD3 R16, P2, R4, R133, RZ ;  /* 0x000000850410c210 */ /* 0x000fe20007f5e0ff */
[----:B------:R-:W3:Y:S08]  /*5170*/  @!P4 LDC.64 R10, c[0x0][0x218] ;  /* 0x00008600ff0acb82 */ /* 0x000ef00000000a00 */
[----:B------:R-:W4:Y:S01]  /*5180*/  @!P3 LDC.64 R8, c[0x0][0x218] ;  /* 0x00008600ff08bb82 */ /* 0x000f220000000a00 */
[----:B-1----:R-:W-:-:S07]  /*5190*/  @!P5 LEA R18, P6, R17, R12, 0x1 ;  /* 0x0000000c1112d211 */ /* 0x002fce00078c08ff */
[----:B------:R-:W1:Y:S01]  /*51a0*/  @!P5 LDC.64 R14, c[0x0][0x218] ;  /* 0x00008600ff0edb82 */ /* 0x000e620000000a00 */
[----:B------:R-:W-:Y:S01]  /*51b0*/  @!P5 LEA.HI.X R19, R17, R13, R20, 0x1, P6 ;  /* 0x0000000d1113d211 */ /* 0x000fe200030f0c14 */
[----:B------:R-:W-:Y:S01]  /*51c0*/  @!P4 IMAD.X R20, R3, 0x1, R134, P2 ;  /* 0x000000010314c824 */ /* 0x000fe200010e0686 */
[----:B------:R-:W-:Y:S02]  /*51d0*/  @!P3 IADD3 R17, P2, R4, R133, RZ ;  /* 0x000000850411b210 */ /* 0x000fe40007f5e0ff */
[----:B---3--:R-:W-:-:S03]  /*51e0*/  @!P4 LEA R22, P6, R16, R10, 0x1 ;  /* 0x0000000a1016c211 */ /* 0x008fc600078c08ff */
[----:B------:R-:W3:Y:S01]  /*51f0*/  @!P4 LDC.64 R12, c[0x0][0x218] ;  /* 0x00008600ff0ccb82 */ /* 0x000ee20000000a00 */
[----:B------:R-:W-:Y:S01]  /*5200*/  @!PT LDS RZ, [RZ] ;  /* 0x00000000fffff984 */ /* 0x000fe20000000800 */
[----:B------:R-:W-:Y:S01]  /*5210*/  @!PT LDS RZ, [RZ] ;  /* 0x00000000fffff984 */ /* 0x000fe20000000800 */
[----:B------:R-:W-:Y:S01]  /*5220*/  @!PT LDS RZ, [RZ] ;  /* 0x00000000fffff984 */ /* 0x000fe20000000800 */
[----:B------:R5:W-:Y:S01]  /*5230*/  @!P5 LDGSTS.E.BYPASS.LTC128B.128 [R203+0x6000], desc[UR22][R18.64] ;  /* 0x0600000012cbdfae */ /* 0x000be2000b901d56 */
[----:B------:R-:W-:Y:S01]  /*5240*/  @!P3 IMAD.X R52, R3, 0x1, R134, P2 ;  /* 0x000000010334b824 */ /* 0x000fe200010e0686 */
[----:B------:R-:W-:Y:S02]  /*5250*/  @!P4 LEA.HI.X R23, R16, R11, R20, 0x1, P6 ;  /* 0x0000000b1017c211 */ /* 0x000fe400030f0c14 */
[----:B------:R-:W-:Y:S01]  /*5260*/  IADD3 R20, P6, R4, UR14, RZ ;  /* 0x0000000e04147c10 */ /* 0x000fe2000ffde0ff */
[----:B------:R2:W-:Y:S01]  /*5270*/  @P4 STS.128 [R203+0x8000], RZ ;  /* 0x008000ffcb004388 */ /* 0x0005e20000000c00 */
[----:B----4-:R-:W-:Y:S01]  /*5280*/  @!P3 LEA R16, P2, R17, R8, 0x1 ;  /* 0x000000081110b211 */ /* 0x010fe200078408ff */
[----:B------:R-:W4:Y:S01]  /*5290*/  @!P3 LDC.64 R10, c[0x0][0x218] ;  /* 0x00008600ff0abb82 */ /* 0x000f220000000a00 */
[----:B------:R-:W-:Y:S01]  /*52a0*/  IADD3.X R21, R3, UR13, RZ, P6, !PT ;  /* 0x0000000d03157c10 */ /* 0x000fe2000b7fe4ff */
[----:B------:R-:W-:Y:S01]  /*52b0*/  @!PT LDS RZ, [RZ] ;  /* 0x00000000fffff984 */ /* 0x000fe20000000800 */
[----:B------:R-:W-:Y:S01]  /*52c0*/  @!PT LDS RZ, [RZ] ;  /* 0x00000000fffff984 */ /* 0x000fe20000000800 */
[----:B------:R-:W-:Y:S01]  /*52d0*/  @!PT LDS RZ, [RZ] ;  /* 0x00000000fffff984 */ /* 0x000fe20000000800 */
[----:B------:R2:W-:Y:S01]  /*52e0*/  @!P4 LDGSTS.E.BYPASS.LTC128B.128 [R203+0x8000], desc[UR22][R22.64+0x80] ;  /* 0x0800008016cbcfae */ /* 0x0005e2000b901d56 */
[----:B------:R-:W-:-:S02]  /*52f0*/  @!P5 IADD3 R53, P6, R20, R133, RZ ;  /* 0x000000851435d210 */ /* 0x000fc40007fde0ff */
[----:B------:R-:W-:Y:S01]  /*5300*/  @!P3 LEA.HI.X R17, R17, R9, R52, 0x1, P2 ;  /* 0x000000091111b211 */ /* 0x000fe200010f0c34 */
[----:B------:R1:W-:Y:S01]  /*5310*/  @P3 STS.128 [R203+0xa000], RZ ;  /* 0x00a000ffcb003388 */ /* 0x0003e20000000c00 */
[----:B------:R-:W-:Y:S01]  /*5320*/  @!P4 IADD3 R55, P2, R20, R133, RZ ;  /* 0x000000851437c210 */ /* 0x000fe20007f5e0ff */
[--C-:B------:R-:W-:Y:S01]  /*5330*/  @!P5 IMAD.X R54, R21, 0x1, R134.reuse, P6 ;  /* 0x000000011536d824 */ /* 0x100fe200030e0686 */
[----:B------:R-:W5:Y:S01]  /*5340*/  @!P5 LDC.64 R8, c[0x0][0x218] ;  /* 0x00008600ff08db82 */ /* 0x000f620000000a00 */
[----:B-1----:R-:W-:Y:S01]  /*5350*/  @!P5 LEA R52, P6, R53, R14, 0x1 ;  /* 0x0000000e3534d211 */ /* 0x002fe200078c08ff */
[----:B------:R-:W-:Y:S01]  /*5360*/  @!PT LDS RZ, [RZ] ;  /* 0x00000000fffff984 */ /* 0x000fe20000000800 */
[----:B------:R-:W-:Y:S01]  /*5370*/  @!PT LDS RZ, [RZ] ;  /* 0x00000000fffff984 */ /* 0x000fe20000000800 */
[----:B------:R-:W-:Y:S01]  /*5380*/  @!PT LDS RZ, [RZ] ;  /* 0x00000000fffff984 */ /* 0x000fe20000000800 */
[----:B------:R1:W-:Y:S01]  /*5390*/  @!P3 LDGSTS.E.BYPASS.LTC128B.128 [R203+0xa000], desc[UR22][R16.64+0x100] ;  /* 0x0a00010010cbbfae */ /* 0x0003e2000b901d56 */
[----:B------:R-:W-:Y:S02]  /*53a0*/  @!P4 IMAD.X R14, R21, 0x1, R134, P2 ;  /* 0x00000001150ec824 */ /* 0x000fe400010e0686 */
[----:B------:R-:W-:Y:S01]  /*53b0*/  @!P5 LEA.HI.X R53, R53, R15, R54, 0x1, P6 ;  /* 0x0000000f3535d211 */ /* 0x000fe200030f0c36 */
[----:B------:R1:W-:Y:S01]  /*53c0*/  @P5 STS.128 [R203+0x6800], RZ ;  /* 0x006800ffcb005388 */ /* 0x0003e20000000c00 */
[----:B---3--:R-:W-:-:S02]  /*53d0*/  @!P4 LEA R54, P6, R55, R12, 0x1 ;  /* 0x0000000c3736c211 */ /* 0x008fc400078c08ff */
[----:B------:R-:W-:Y:S01]  /*53e0*/  @!P3 IADD3 R12, P2, R20, R133, RZ ;  /* 0x00000085140cb210 */ /* 0x000fe20007f5e0ff */
[----:B------:R-:W-:Y:S01]  /*53f0*/  @!PT LDS RZ, [RZ] ;  /* 0x00000000fffff984 */ /* 0x000fe20000000800 */
[----:B------:R-:W-:Y:S01]  /*5400*/  @!PT LDS RZ, [RZ] ;  /* 0x00000000fffff984 */ /* 0x000fe20000000800 */
[----:B------:R-:W-:Y:S01]  /*5410*/  @!PT LDS RZ, [RZ] ;  /* 0x00000000fffff984 */ /* 0x000fe20000000800 */
[----:B------:R3:W-:Y:S01]  /*5420*/  @!P5 LDGSTS.E.BYPASS.LTC128B.128 [R203+0x6800], desc[UR22][R52.64] ;  /* 0x0680000034cbdfae */ /* 0x0007e2000b901d56 */
[----:B------:R-:W-:Y:S02]  /*5430*/  @!P4 LEA.HI.X R55, R55, R13, R14, 0x1, P6 ;  /* 0x0000000d3737c211 */ /* 0x000fe400030f0c0e */
[----:B------:R-:W2:Y:S01]  /*5440*/  @!P4 LDC.64 R14, c[0x0][0x218] ;  /* 0x00008600ff0ecb82 */ /* 0x000ea20000000a00 */
[C---:B------:R-:W-:Y:S01]  /*5450*/  @!P3 IMAD.X R13, R21.reuse, 0x1, R134, P2 ;  /* 0x00000001150db824 */ /* 0x040fe200010e0686 */
[----:B----4-:R-:W-:Y:S01]  /*5460*/  @!P3 LEA R58, P2, R12, R10, 0x1 ;  /* 0x0000000a0c3ab211 */ /* 0x010fe200078408ff */
[----:B------:R3:W-:Y:S01]  /*5470*/  @P4 STS.128 [R203+0x8800], RZ ;  /* 0x008800ffcb004388 */ /* 0x0007e20000000c00 */
[----:B------:R-:W-:Y:S02]  /*5480*/  IADD3 R20, P6, R20, UR14, RZ ;  /* 0x0000000e14147c10 */ /* 0x000fe4000ffde0ff */
[----:B------:R-:W-:Y:S01]  /*5490*/  @!P3 LEA.HI.X R59, R12, R11, R13, 0x1, P2 ;  /* 0x0000000b0c3bb211 */ /* 0x000fe200010f0c0d */
[----:B------:R-:W-:Y:S01]  /*54a0*/  @!PT LDS RZ, [RZ] ;  /* 0x00000000fffff984 */ /* 0x000fe20000000800 */
[----:B------:R-:W-:Y:S01]  /*54b0*/  @!PT LDS RZ, [RZ] ;  /* 0x00000000fffff984 */ /* 0x000fe20000000800 */
[----:B------:R-:W-:Y:S01]  /*54c0*/  @!PT LDS RZ, [RZ] ;  /* 0x00000000fffff984 */ /* 0x000fe20000000800 */
[----:B------:R3:W-:Y:S01]  /*54d0*/  @!P4 LDGSTS.E.BYPASS.LTC128B.128 [R203+0x8800], desc[UR22][R54.64+0x80] ;  /* 0x0880008036cbcfae */ /* 0x0007e2000b901d56 */
[----:B------:R-:W4:Y:S01]  /*54e0*/  @!P3 LDC.64 R12, c[0x0][0x218] ;  /* 0x00008600ff0cbb82 */ /* 0x000f220000000a00 */
[----:B------:R-:W-:-:S02]  /*54f0*/  IADD3.X R21, R21, UR13, RZ, P6, !PT ;  /* 0x0000000d15157c10 */ /* 0x000fc4000b7fe4ff */
[CC--:B------:R-:W-:Y:S01]  /*5500*/  @!P5 IADD3 R56, P2, R20.reuse, R133.reuse, RZ ;  /* 0x000000851438d210 */ /* 0x0c0fe20007f5e0ff */
[----:B------:R3:W-:Y:S01]  /*5510*/  @P3 STS.128 [R203+0xa800], RZ ;  /* 0x00a800ffcb003388 */ /* 0x0007e20000000c00 */
[----:B------:R-:W-:-:S03]  /*5520*/  @!P4 IADD3 R60, P6, R20, R133, RZ ;  /* 0x00000085143cc210 */ /* 0x000fc60007fde0ff */
[C-C-:B------:R-:W-:Y:S01]  /*5530*/  @!P5 IMAD.X R57, R21.reuse, 0x1, R134.reuse, P2 ;  /* 0x000000011539d824 */ /* 0x140fe200010e0686 */
[C---:B-----5:R-:W-:Y:S01]  /*5540*/  @!P5 LEA R62, P2, R56.reuse, R8, 0x1 ;  /* 0x00000008383ed211 */ /* 0x060fe200078408ff */
[----:B------:R-:W1:Y:S01]  /*5550*/  @!P5 LDC.64 R10, c[0x0][0x218] ;  /* 0x00008600ff0adb82 */ /* 0x000e620000000a00 */
[----:B------:R-:W-:Y:S01]  /*5560*/  @!PT LDS RZ, [RZ] ;  /* 0x00000000fffff984 */ /* 0x000fe20000000800 */
[----:B------:R-:W-:Y:S01]  /*5570*/  @!PT LDS RZ, [RZ] ;  /* 0x00000000fffff984 */ /* 0x000fe20000000800 */
[----:B------:R-:W-:Y:S01]  /*5580*/  @!PT LDS RZ, [RZ] ;  /* 0x00000000fffff984 */ /* 0x000fe20000000800 */
[----:B------:R3:W-:Y:S02]  /*5590*/  @!P3 LDGSTS.E.BYPASS.LTC128B.128 [R203+0xa800], desc[UR22][R58.64+0x100] ;  /* 0x0a8001003acbbfae */ /* 0x0007e4000b901d56 */
[----:B------:R-:W-:Y:S01]  /*55a0*/  @!P5 LEA.HI.X R63, R56, R9, R57, 0x1, P2 ;  /* 0x00000009383fd211 */ /* 0x000fe200010f0c39 */
[C-C-:B------:R-:W-:Y:S01]  /*55b0*/  @!P4 IMAD.X R57, R21.reuse, 0x1, R134.reuse, P6 ;  /* 0x000000011539c824 */ /* 0x140fe200030e0686 */
[----:B------:R-:W-:Y:S01]  /*55c0*/  @!P3 IADD3 R56, P2, R20, R133, RZ ;  /* 0x000000851438b210 */ /* 0x000fe20007f5e0ff */
[----:B------:R3:W-:Y:S01]  /*55d0*/  @P5 STS.128 [R203+0x7000], RZ ;  /* 0x007000ffcb005388 */ /* 0x0007e20000000c00 */
[C---:B--2---:R-:W-:Y:S01]  /*55e0*/  @!P4 LEA R18, P6, R60.reuse, R14, 0x1 ;  /* 0x0000000e3c12c211 */ /* 0x044fe200078c08ff */
[----:B------:R-:W2:Y:S02]  /*55f0*/  @!P4 LDC.64 R8, c[0x0][0x218] ;  /* 0x00008600ff08cb82 */ /* 0x000ea40000000a00 */
[----:B------:R-:W-:Y:S01]  /*5600*/  @!P3 IMAD.X R14, R21, 0x1, R134, P2 ;  /* 0x00000001150eb824 */ /* 0x000fe200010e0686 */
[----:B------:R-:W-:Y:S01]  /*5610*/  @!P4 LEA.HI.X R19, R60, R15, R57, 0x1, P6 ;  /* 0x0000000f3c13c211 */ /* 0x000fe200030f0c39 */
[----:B------:R-:W-:Y:S01]  /*5620*/  @!PT LDS RZ, [RZ] ;  /* 0x00000000fffff984 */ /* 0x000fe20000000800 */
[----:B------:R-:W-:Y:S01]  /*5630*/  @!PT LDS RZ, [RZ] ;  /* 0x00000000fffff984 */ /* 0x000fe20000000800 */
[----:B------:R-:W-:Y:S01]  /*5640*/  @!PT LDS RZ, [RZ] ;  /* 0x00000000fffff984 */ /* 0x000fe20000000800 */
[----:B------:R3:W-:Y:S01]  /*5650*/  @!P5 LDGSTS.E.BYPASS.LTC128B.128 [R203+0x7000], desc[UR22][R62.64] ;  /* 0x070000003ecbdfae */ /* 0x0007e2000b901d56 */
[----:B------:R-:W-:-:S02]  /*5660*/  IADD3 R20, P6, R20, UR14, RZ ;  /* 0x0000000e14147c10 */ /* 0x000fc4000ffde0ff */
[----:B----4-:R-:W-:Y:S01]  /*5670*/  @!P3 LEA R22, P2, R56, R12, 0x1 ;  /* 0x0000000c3816b211 */ /* 0x010fe200078408ff */
[----:B------:R3:W-:Y:S01]  /*5680*/  @P4 STS.128 [R203+0x9000], RZ ;  /* 0x009000ffcb004388 */ /* 0x0007e20000000c00 */
[----:B------:R-:W-:Y:S02]  /*5690*/  IADD3.X R21, R21, UR13, RZ, P6, !PT ;  /* 0x0000000d15157c10 */ /* 0x000fe4000b7fe4ff */
[----:B------:R-:W-:Y:S01]  /*56a0*/  @!P5 IADD3 R12, P6, R20, R133, RZ ;  /* 0x00000085140cd210 */ /* 0x000fe20007fde0ff */
[----:B------:R-:W-:Y:S01]  /*56b0*/  @!PT LDS RZ, [RZ] ;  /* 0x00000000fffff984 */ /* 0x000fe20000000800 */
[----:B------:R-:W-:Y:S01]  /*56c0*/  @!PT LDS RZ, [RZ] ;  /* 0x00000000fffff984 */ /* 0x000fe20000000800 */
[----:B------:R-:W-:Y:S01]  /*56d0*/  @!PT LDS RZ, [RZ] ;  /* 0x00000000fffff984 */ /* 0x000fe20000000800 */
[----:B------:R3:W-:Y:S01]  /*56e0*/  @!P4 LDGSTS.E.BYPASS.LTC128B.128 [R203+0x9000], desc[UR22][R18.64+0x80] ;  /* 0x0900008012cbcfae */ /* 0x0007e2000b901d56 */
[----:B------:R-:W-:Y:S02]  /*56f0*/  @!P3 LEA.HI.X R23, R56, R13, R14, 0x1, P2 ;  /* 0x0000000d3817b211 */ /* 0x000fe400010f0c0e */
[----:B------:R-:W-:Y:S01]  /*5700*/  @!P4 IADD3 R13, P2, R20, R133, RZ ;  /* 0x00000085140dc210 */ /* 0x000fe20007f5e0ff */
[C-C-:B------:R-:W-:Y:S01]  /*5710*/  @!P5 IMAD.X R14, R21.reuse, 0x1, R134.reuse, P6 ;  /* 0x00000001150ed824 */ /* 0x140fe200030e0686 */
[C---:B-1----:R-:W-:Y:S01]  /*5720*/  @!P5 LEA R16, P6, R12.reuse, R10, 0x1 ;  /* 0x0000000a0c10d211 */ /* 0x042fe200078c08ff */
[----:B------:R3:W-:Y:S02]  /*5730*/  @P3 STS.128 [R203+0xb000], RZ ;  /* 0x00b000ffcb003388 */ /* 0x0007e40000000c00 */
[----:B------:R-:W-:Y:S01]  /*5740*/  @!P4 IMAD.X R10, R21, 0x1, R134, P2 ;  /* 0x00000001150ac824 */ /* 0x000fe200010e0686 */
[----:B------:R-:W-:Y:S01]  /*5750*/  @!P5 LEA.HI.X R17, R12, R11, R14, 0x1, P6 ;  /* 0x0000000b0c11d211 */ /* 0x000fe200030f0c0e */
[----:B------:R-:W-:Y:S01]  /*5760*/  @!PT LDS RZ, [RZ] ;  /* 0x00000000fffff984 */ /* 0x000fe20000000800 */
[----:B------:R-:W-:Y:S01]  /*5770*/  @!PT LDS RZ, [RZ] ;  /* 0x00000000fffff984 */ /* 0x000fe20000000800 */
[----:B------:R-:W-:Y:S01]  /*5780*/  @!PT LDS RZ, [RZ] ;  /* 0x00000000fffff984 */ /* 0x000fe20000000800 */
[----:B------:R3:W-:Y:S01]  /*5790*/  @!P3 LDGSTS.E.BYPASS.LTC128B.128 [R203+0xb000], desc[UR22][R22.64+0x100] ;  /* 0x0b00010016cbbfae */ /* 0x0007e2000b901d56 */
[----:B--2---:R-:W-:-:S03]  /*57a0*/  @!P4 LEA R8, P2, R13, R8, 0x1 ;  /* 0x000000080d08c211 */ /* 0x004fc600078408ff */
[----:B------:R3:W-:Y:S01]  /*57b0*/  @P5 STS.128 [R203+0x7800], RZ ;  /* 0x007800ffcb005388 */ /* 0x0007e20000000c00 */
        /* <DEDUP_REMOVED lines=12> */
[----:B------:R-:W-:Y:S01]  /*5880*/  IADD3 R20, P2, R20, R133, RZ ;  /* 0x0000008514147210 */ /* 0x000fe20007f5e0ff */
[----:B------:R-:W-:-:S04]  /*5890*/  ULDC.64 UR10, c[0x0][0x218] ;  /* 0x00008600000a7ab9 */ /* 0x000fc80000000a00 */
[----:B------:R-:W-:Y:S01]  /*58a0*/  IMAD.X R21, R21, 0x1, R134, P2 ;  /* 0x0000000115157824 */ /* 0x000fe200010e0686 */
[----:B---3--:R-:W-:-:S04]  /*58b0*/  LEA R8, P2, R20, UR10, 0x1 ;  /* 0x0000000a14087c11 */ /* 0x008fc8000f8408ff */
[----:B------:R-:W-:-:S05]  /*58c0*/  LEA.HI.X R9, R20, UR11, R21, 0x1, P2 ;  /* 0x0000000b14097c11 */ /* 0x000fca00090f0c15 */
[----:B------:R-:W-:Y:S01]  /*58d0*/  @!PT LDS RZ, [RZ] ;  /* 0x00000000fffff984 */ /* 0x000fe20000000800 */
[----:B------:R-:W-:Y:S01]  /*58e0*/  @!PT LDS RZ, [RZ] ;  /* 0x00000000fffff984 */ /* 0x000fe20000000800 */
[----:B------:R-:W-:Y:S01]  /*58f0*/  @!PT LDS RZ, [RZ] ;  /* 0x00000000fffff984 */ /* 0x000fe20000000800 */
[----:B------:R1:W-:Y:S04]  /*5900*/  LDGSTS.E.BYPASS.LTC128B.128 [R203+0xb800], desc[UR22][R8.64+0x100] ;  /* 0x0b80010008cb7fae */ /* 0x0003e8000b901d56 */
.L_x_741:
[----:B------:R-:W-:Y:S05]  /*5910*/  BSYNC B0 ;  /* 0x0000000000007941 */ /* 0x000fea0003800000 */
.L_x_740:
[----:B------:R-:W0:Y:S01]  /*5920*/  LDGDEPBAR ;  /* 0x00000000000079af */ /* 0x000e220000000000 */
[----:B------:R-:W-:-:S04]  /*5930*/  IADD3 R133, P2, R4, R133, RZ ;  /* 0x0000008504857210 */ /* 0x000fc80007f5e0ff */
[----:B------:R-:W-:-:S09]  /*5940*/  IADD3.X R134, R3, R134, RZ, P2, !PT ;  /* 0x0000008603867210 */ /* 0x000fd200017fe4ff */
.L_x_737:
[----:B------:R-:W-:Y:S01]  /*5950*/  VIADD R3, R6, UR5 ;  /* 0x0000000506037c36 */ /* 0x000fe20008000000 */
[----:B------:R-:W-:Y:S01]  /*5960*/  ULDC UR19, c[0x0][0x2ec] ;  /* 0x0000bb0000137ab9 */ /* 0x000fe20000000800 */
[----:B------:R-:W-:Y:S01]  /*5970*/  LEA R192, R0, UR4, 0x1 ;  /* 0x0000000400c07c11 */ /* 0x000fe2000f8e08ff */
[----:B------:R-:W-:Y:S01]  /*5980*/  ULDC.64 UR10, c[0x0][0x218] ;  /* 0x00008600000a7ab9 */ /* 0x000fe20000000a00 */
[C---:B------:R-:W-:Y:S02]  /*5990*/  VIADD R4, R3.reuse, 0x1 ;  /* 0x0000000103047836 */ /* 0x040fe40000000000 */
[C---:B------:R-:W-:Y:S01]  /*59a0*/  VIADD R6, R3.reuse, 0x8 ;  /* 0x0000000803067836 */ /* 0x040fe20000000000 */
[----:B------:R-:W-:Y:S01]  /*59b0*/  LDSM.16.MT88.4 R68, [R192+0xe000] ;  /* 0x00e00000c044783b */ /* 0x000fe20000004200 */
[C---:B-1-3--:R-:W-:Y:S01]  /*59c0*/  VIADD R9, R3.reuse, 0x20 ;  /* 0x0000002003097836 */ /* 0x04afe20000000000 */
[CC--:B------:R-:W-:Y:S01]  /*59d0*/  ISETP.GE.AND P6, PT, R4.reuse, R135.reuse, PT ;  /* 0x000000870400720c */ /* 0x0c0fe20003fc6270 */
[C---:B------:R-:W-:Y:S01]  /*59e0*/  VIADD R13, R3.reuse, 0x30 ;  /* 0x00000030030d7836 */ /* 0x040fe20000000000 */
[-C--:B------:R-:W-:Y:S01]  /*59f0*/  ISETP.GE.AND P3, PT, R4, R2.reuse, PT ;  /* 0x000000020400720c */ /* 0x080fe20003f66270 */
[----:B------:R-:W-:Y:S01]  /*5a00*/  VIADD R4, R3, 0x9 ;  /* 0x0000000903047836 */ /* 0x000fe20000000000 */
[CC--:B------:R-:W-:Y:S01]  /*5a10*/  ISETP.GE.AND P2, PT, R6.reuse, R135.reuse, PT ;  /* 0x000000870600720c */ /* 0x0c0fe20003f46270 */
[----:B------:R-:W-:Y:S01]  /*5a20*/  IMAD R190, R7, 0x2, R192 ;  /* 0x0000000207be7824 */ /* 0x000fe200078e02c0 */
[-C--:B------:R-:W-:Y:S01]  /*5a30*/  ISETP.GE.AND P4, PT, R6, R2.reuse, PT ;  /* 0x000000020600720c */ /* 0x080fe20003f86270 */
[----:B------:R-:W-:Y:S01]  /*5a40*/  VIADD R6, R3, 0x10 ;  /* 0x0000001003067836 */ /* 0x000fe20000000000 */
[-C--:B------:R-:W-:Y:S01]  /*5a50*/  ISETP.GE.AND P5, PT, R4, R135.reuse, PT ;  /* 0x000000870400720c */ /* 0x080fe20003fa6270 */
[----:B------:R-:W-:Y:S01]  /*5a60*/  IMAD R188, R5, 0x2, R190 ;  /* 0x0000000205bc7824 */ /* 0x000fe200078e02be */
[----:B------:R-:W-:Y:S01]  /*5a70*/  FSEL R52, R44, -INF , !P2 ;  /* 0xff8000002c347808 */ /* 0x000fe20005000000 */
[----:B------:R-:W-:Y:S01]  /*5a80*/  LDSM.16.MT88.4 R76, [R190+0xe000] ;  /* 0x00e00000be4c783b */ /* 0x000fe20000004200 */
[-C--:B------:R-:W-:Y:S01]  /*5a90*/  ISETP.GE.AND P2, PT, R4, R2.reuse, PT ;  /* 0x000000020400720c */ /* 0x080fe20003f46270 */
[----:B------:R-:W-:Y:S01]  /*5aa0*/  VIADD R4, R3, 0x11 ;  /* 0x0000001103047836 */ /* 0x000fe20000000000 */
[----:B------:R-:W-:Y:S01]  /*5ab0*/  FSEL R22, R46, -INF , !P4 ;  /* 0xff8000002e167808 */ /* 0x000fe20006000000 */
[----:B------:R-:W-:Y:S01]  /*5ac0*/  LDSM.16.MT88.4 R92, [R188+0xe000] ;  /* 0x00e00000bc5c783b */ /* 0x000fe20000004200 */
[C---:B------:R-:W-:Y:S01]  /*5ad0*/  ISETP.GE.AND P4, PT, R6.reuse, R135, PT ;  /* 0x000000870600720c */ /* 0x040fe20003f86270 */
[----:B------:R-:W-:Y:S01]  /*5ae0*/  IMAD R189, R5, 0x2, R192 ;  /* 0x0000000205bd7824 */ /* 0x000fe200078e02c0 */
[----:B------:R-:W-:Y:S01]  /*5af0*/  FSEL R44, R45, -INF , !P5 ;  /* 0xff8000002d2c7808 */ /* 0x000fe20006800000 */
[----:B------:R-:W-:Y:S01]  /*5b00*/  LDSM.16.MT88.4 R100, [R192+0x10000] ;  /* 0x01000000c064783b */ /* 0x000fe20000004200 */
[----:B------:R-:W-:Y:S01]  /*5b10*/  ISETP.GE.AND P5, PT, R6, R2, PT ;  /* 0x000000020600720c */ /* 0x000fe20003fa6270 */
[----:B------:R-:W-:Y:S01]  /*5b20*/  VIADD R6, R3, 0x18 ;  /* 0x0000001803067836 */ /* 0x000fe20000000000 */
[----:B------:R-:W-:Y:S01]  /*5b30*/  FSEL R20, R47, -INF , !P2 ;  /* 0xff8000002f147808 */ /* 0x000fe20005000000 */
[----:B------:R-:W-:Y:S01]  /*5b40*/  LDSM.16.MT88.4 R108, [R190+0x10000] ;  /* 0x01000000be6c783b */ /* 0x000fe20000004200 */
[----:B------:R-:W-:-:S02]  /*5b50*/  FSEL R18, R40, -INF , !P4 ;  /* 0xff80000028127808 */ /* 0x000fc40006000000 */
[CC--:B------:R-:W-:Y:S01]  /*5b60*/  ISETP.GE.AND P2, PT, R4.reuse, R135.reuse, PT ;  /* 0x000000870400720c */ /* 0x0c0fe20003f46270 */
[----:B------:R-:W-:Y:S01]  /*5b70*/  LDSM.16.MT88.4 R112, [R189+0x10000] ;  /* 0x01000000bd70783b */ /* 0x000fe20000004200 */
[----:B------:R-:W-:Y:S01]  /*5b80*/  ISETP.GE.AND P4, PT, R4, R2, PT ;  /* 0x000000020400720c */ /* 0x000fe20003f86270 */
[----:B------:R-:W-:Y:S01]  /*5b90*/  VIADD R4, R3, 0x19 ;  /* 0x0000001903047836 */ /* 0x000fe20000000000 */
[----:B------:R-:W-:Y:S01]  /*5ba0*/  FSEL R10, R42, -INF , !P5 ;  /* 0xff8000002a0a7808 */ /* 0x000fe20006800000 */
[----:B------:R-:W-:Y:S01]  /*5bb0*/  LDSM.16.MT88.4 R60, [R188+0xc000] ;  /* 0x00c00000bc3c783b */ /* 0x000fe20000004200 */
[----:B------:R-:W-:Y:S02]  /*5bc0*/  FSEL R42, R49, -INF , !P6 ;  /* 0xff800000312a7808 */ /* 0x000fe40007000000 */
[----:B------:R-:W-:Y:S01]  /*5bd0*/  ISETP.GE.AND P6, PT, R3, R135, PT ;  /* 0x000000870300720c */ /* 0x000fe20003fc6270 */
[----:B------:R-:W-:Y:S01]  /*5be0*/  LDSM.16.MT88.4 R84, [R189+0xe000] ;  /* 0x00e00000bd54783b */ /* 0x000fe20000004200 */
[----:B------:R-:W-:-:S02]  /*5bf0*/  FSEL R16, R41, -INF , !P2 ;  /* 0xff80000029107808 */ /* 0x000fc40005000000 */
[CC--:B------:R-:W-:Y:S01]  /*5c00*/  ISETP.GE.AND P5, PT, R6.reuse, R135.reuse, PT ;  /* 0x000000870600720c */ /* 0x0c0fe20003fa6270 */
[----:B------:R-:W-:Y:S01]  /*5c10*/  LDSM.16.MT88.4 R136, [R188+0x10000] ;  /* 0x01000000bc88783b */ /* 0x000fe20000004200 */
[-C--:B------:R-:W-:Y:S02]  /*5c20*/  ISETP.GE.AND P2, PT, R6, R2.reuse, PT ;  /* 0x000000020600720c */ /* 0x080fe40003f46270 */
[----:B------:R-:W-:Y:S02]  /*5c30*/  FSEL R8, R43, -INF , !P4 ;  /* 0xff8000002b087808 */ /* 0x000fe40006000000 */
[----:B------:R-:W-:Y:S02]  /*5c40*/  FSEL R40, R51, -INF , !P3 ;  /* 0xff80000033287808 */ /* 0x000fe40005800000 */
[C---:B------:R-:W-:Y:S02]  /*5c50*/  ISETP.GE.AND P3, PT, R4.reuse, R135, PT ;  /* 0x000000870400720c */ /* 0x040fe40003f66270 */
[----:B------:R-:W-:Y:S01]  /*5c60*/  ISETP.GE.AND P4, PT, R4, R2, PT ;  /* 0x000000020400720c */ /* 0x000fe20003f86270 */
[----:B------:R-:W-:Y:S01]  /*5c70*/  VIADD R4, R3, 0x21 ;  /* 0x0000002103047836 */ /* 0x000fe20000000000 */
[----:B------:R-:W-:-:S02]  /*5c80*/  FSEL R48, R48, -INF , !P6 ;  /* 0xff80000030307808 */ /* 0x000fc40007000000 */
[----:B------:R-:W-:Y:S02]  /*5c90*/  FSEL R14, R36, -INF , !P5 ;  /* 0xff800000240e7808 */ /* 0x000fe40006800000 */
[----:B------:R-:W-:Y:S02]  /*5ca0*/  FSEL R6, R38, -INF , !P2 ;  /* 0xff80000026067808 */ /* 0x000fe40005000000 */
[C---:B------:R-:W-:Y:S02]  /*5cb0*/  ISETP.GE.AND P5, PT, R9.reuse, R135, PT ;  /* 0x000000870900720c */ /* 0x040fe40003fa6270 */
[----:B------:R-:W-:Y:S02]  /*5cc0*/  ISETP.GE.AND P2, PT, R9, R2, PT ;  /* 0x000000020900720c */ /* 0x000fe40003f46270 */
[----:B------:R-:W-:Y:S02]  /*5cd0*/  FMNMX.FTZ R9, R48, R42, !PT ;  /* 0x0000002a30097209 */ /* 0x000fe40007810000 */
[----:B------:R-:W-:-:S02]  /*5ce0*/  FSEL R12, R37, -INF , !P3 ;  /* 0xff800000250c7808 */ /* 0x000fc40005800000 */
[C---:B------:R-:W-:Y:S02]  /*5cf0*/  ISETP.GE.AND P6, PT, R4.reuse, R135, PT ;  /* 0x000000870400720c */ /* 0x040fe40003fc6270 */
[-C--:B------:R-:W-:Y:S02]  /*5d00*/  ISETP.GE.AND P3, PT, R4, R2.reuse, PT ;  /* 0x000000020400720c */ /* 0x080fe40003f66270 */
[----:B------:R-:W-:Y:S02]  /*5d10*/  FSEL R4, R39, -INF , !P4 ;  /* 0xff80000027047808 */ /* 0x000fe40006000000 */
[C---:B------:R-:W-:Y:S01]  /*5d20*/  ISETP.GE.AND P4, PT, R3.reuse, R2, PT ;  /* 0x000000020300720c */ /* 0x040fe20003f86270 */
[----:B------:R-:W-:Y:S01]  /*5d30*/  LDSM.16.MT88.4 R36, [R192+0xc000] ;  /* 0x00c00000c024783b */ /* 0x000fe20000004200 */
[----:B------:R-:W-:Y:S01]  /*5d40*/  FMNMX.FTZ R11, R52, R9, !PT ;  /* 0x00000009340b7209 */ /* 0x000fe20007810000 */
[----:B------:R-:W-:Y:S01]  /*5d50*/  VIADD R9, R3, 0x28 ;  /* 0x0000002803097836 */ /* 0x000fe20000000000 */
[----:B------:R-:W-:-:S02]  /*5d60*/  FSEL R50, R50, -INF , !P4 ;  /* 0xff80000032327808 */ /* 0x000fc40006000000 */
[----:B------:R-:W-:Y:S02]  /*5d70*/  FMNMX.FTZ R11, R44, R11, !PT ;  /* 0x0000000b2c0b7209 */ /* 0x000fe40007810000 */
[----:B------:R-:W-:Y:S02]  /*5d80*/  FSEL R170, R32, -INF , !P5 ;  /* 0xff80000020aa7808 */ /* 0x000fe40006800000 */
[----:B------:R-:W-:Y:S02]  /*5d90*/  FSEL R174, R34, -INF , !P2 ;  /* 0xff80000022ae7808 */ /* 0x000fe40005000000 */
[C---:B------:R-:W-:Y:S02]  /*5da0*/  ISETP.GE.AND P5, PT, R9.reuse, R135, PT ;  /* 0x000000870900720c */ /* 0x040fe40003fa6270 */
[----:B------:R-:W-:Y:S02]  /*5db0*/  ISETP.GE.AND P2, PT, R9, R2, PT ;  /* 0x000000020900720c */ /* 0x000fe40003f46270 */
[----:B------:R-:W-:-:S02]  /*5dc0*/  FMNMX.FTZ R15, R50, R40, !PT ;  /* 0x00000028320f7209 */ /* 0x000fc40007810000 */
[----:B------:R-:W-:Y:S01]  /*5dd0*/  FMNMX.FTZ R9, R18, R11, !PT ;  /* 0x0000000b12097209 */ /* 0x000fe20007810000 */
[C---:B------:R-:W-:Y:S01]  /*5de0*/  VIADD R11, R3.reuse, 0x29 ;  /* 0x00000029030b7836 */ /* 0x040fe20000000000 */
[----:B------:R-:W-:Y:S02]  /*5df0*/  FMNMX.FTZ R15, R22, R15, !PT ;  /* 0x0000000f160f7209 */ /* 0x000fe40007810000 */
[----:B------:R-:W-:Y:S02]  /*5e00*/  FMNMX.FTZ R9, R16, R9, !PT ;  /* 0x0000000910097209 */ /* 0x000fe40007810000 */
[----:B------:R-:W-:Y:S02]  /*5e10*/  FMNMX.FTZ R15, R20, R15, !PT ;  /* 0x0000000f140f7209 */ /* 0x000fe40007810000 */
[----:B------:R-:W-:Y:S01]  /*5e20*/  FMNMX.FTZ R17, R14, R9, !PT ;  /* 0x000000090e117209 */ /* 0x000fe20007810000 */
[----:B------:R-:W-:Y:S01]  /*5e30*/  VIADD R9, R3, 0x38 ;  /* 0x0000003803097836 */ /* 0x000fe20000000000 */
[----:B------:R-:W-:-:S02]  /*5e40*/  FMNMX.FTZ R15, R10, R15, !PT ;  /* 0x0000000f0a0f7209 */ /* 0x000fc40007810000 */
[----:B------:R-:W-:Y:S02]  /*5e50*/  FMNMX.FTZ R17, R12, R17, !PT ;  /* 0x000000110c117209 */ /* 0x000fe40007810000 */
[----:B------:R-:W-:Y:S02]  /*5e60*/  FMNMX.FTZ R15, R8, R15, !PT ;  /* 0x0000000f080f7209 */ /* 0x000fe40007810000 */
[----:B------:R-:W-:Y:S02]  /*5e70*/  FSEL R222, R33, -INF , !P6 ;  /* 0xff80000021de7808 */ /* 0x000fe40007000000 */
[----:B------:R-:W-:Y:S02]  /*5e80*/  FMNMX.FTZ R17, R170, R17, !PT ;  /* 0x00000011aa117209 */ /* 0x000fe40007810000 */
[----:B------:R-:W-:Y:S02]  /*5e90*/  FMNMX.FTZ R15, R6, R15, !PT ;  /* 0x0000000f060f7209 */ /* 0x000fe40007810000 */
[----:B------:R-:W-:-:S02]  /*5ea0*/  ISETP.GE.AND P6, PT, R11, R135, PT ;  /* 0x000000870b00720c */ /* 0x000fc40003fc6270 */
[----:B------:R-:W-:Y:S02]  /*5eb0*/  FSEL R172, R28, -INF , !P5 ;  /* 0xff8000001cac7808 */ /* 0x000fe40006800000 */
[----:B------:R-:W-:Y:S02]  /*5ec0*/  FMNMX.FTZ R17, R222, R17, !PT ;  /* 0x00000011de117209 */ /* 0x000fe40007810000 */
[----:B------:R-:W-:Y:S01]  /*5ed0*/  ISETP.GE.AND P4, PT, R11, R2, PT ;  /* 0x000000020b00720c */ /* 0x000fe20003f86270 */
[----:B------:R-:W-:Y:S01]  /*5ee0*/  VIADD R11, R3, 0x31 ;  /* 0x00000031030b7836 */ /* 0x000fe20000000000 */
[----:B------:R-:W-:Y:S01]  /*5ef0*/  FSEL R208, R35, -INF , !P3 ;  /* 0xff80000023d07808 */ /* 0x000fe20005800000 */
[----:B------:R-:W-:Y:S01]  /*5f00*/  VIADD R3, R3, 0x39 ;  /* 0x0000003903037836 */ /* 0x000fe20000000000 */
[----:B------:R-:W-:Y:S02]  /*5f10*/  FMNMX.FTZ R15, R4, R15, !PT ;  /* 0x0000000f040f7209 */ /* 0x000fe40007810000 */
[----:B------:R-:W-:-:S02]  /*5f20*/  ISETP.GE.AND P3, PT, R13, R135, PT ;  /* 0x000000870d00720c */ /* 0x000fc40003f66270 */
[----:B------:R-:W-:Y:S02]  /*5f30*/  FSEL R220, R29, -INF , !P6 ;  /* 0xff8000001ddc7808 */ /* 0x000fe40007000000 */
[----:B------:R-:W-:Y:S02]  /*5f40*/  FMNMX.FTZ R17, R172, R17, !PT ;  /* 0x00000011ac117209 */ /* 0x000fe40007810000 */
[----:B------:R-:W-:Y:S02]  /*5f50*/  FMNMX.FTZ R15, R174, R15, !PT ;  /* 0x0000000fae0f7209 */ /* 0x000fe40007810000 */
[----:B------:R-:W-:Y:S02]  /*5f60*/  ISETP.GE.AND P5, PT, R11, R135, PT ;  /* 0x000000870b00720c */ /* 0x000fe40003fa6270 */
[----:B------:R-:W-:Y:S02]  /*5f70*/  FSEL R218, R24, -INF , !P3 ;  /* 0xff80000018da7808 */ /* 0x000fe40005800000 */
[----:B------:R-:W-:-:S02]  /*5f80*/  FMNMX.FTZ R17, R220, R17, !PT ;  /* 0x00000011dc117209 */ /* 0x000fc40007810000 */
[----:B------:R-:W-:Y:S02]  /*5f90*/  FSEL R146, R30, -INF , !P2 ;  /* 0xff8000001e927808 */ /* 0x000fe40005000000 */
[----:B------:R-:W-:Y:S02]  /*5fa0*/  FMNMX.FTZ R15, R208, R15, !PT ;  /* 0x0000000fd00f7209 */ /* 0x000fe40007810000 */
[----:B------:R-:W-:Y:S02]  /*5fb0*/  ISETP.GE.AND P3, PT, R9, R135, PT ;  /* 0x000000870900720c */ /* 0x000fe40003f66270 */
[----:B------:R-:W-:Y:S02]  /*5fc0*/  FSEL R216, R25, -INF , !P5 ;  /* 0xff80000019d87808 */ /* 0x000fe40006800000 */
[----:B------:R-:W-:Y:S02]  /*5fd0*/  FMNMX.FTZ R17, R218, R17, !PT ;  /* 0x00000011da117209 */ /* 0x000fe40007810000 */
[----:B------:R-:W-:-:S02]  /*5fe0*/  ISETP.GE.AND P2, PT, R13, R2, PT ;  /* 0x000000020d00720c */ /* 0x000fc40003f46270 */
[----:B------:R-:W-:Y:S02]  /*5ff0*/  FSEL R144, R31, -INF , !P4 ;  /* 0xff8000001f907808 */ /* 0x000fe40006000000 */
[----:B------:R-:W-:Y:S01]  /*6000*/  FMNMX.FTZ R15, R146, R15, !PT ;  /* 0x0000000f920f7209 */ /* 0x000fe20007810000 */
[----:B------:R-:W-:Y:S01]  /*6010*/  LDSM.16.MT88.4 R28, [R189+0xc800] ;  /* 0x00c80000bd1c783b */ /* 0x000fe20000004200 */
[----:B------:R-:W-:Y:S02]  /*6020*/  ISETP.GE.AND P5, PT, R3, R135, PT ;  /* 0x000000870300720c */ /* 0x000fe40003fa6270 */
[----:B------:R-:W-:Y:S02]  /*6030*/  FSEL R150, R72, -INF , !P3 ;  /* 0xff80000048967808 */ /* 0x000fe40005800000 */
[----:B------:R-:W-:Y:S02]  /*6040*/  FMNMX.FTZ R17, R216, R17, !PT ;  /* 0x00000011d8117209 */ /* 0x000fe40007810000 */
[----:B------:R-:W-:-:S02]  /*6050*/  ISETP.GE.AND P3, PT, R11, R2, PT ;  /* 0x000000020b00720c */ /* 0x000fc40003f66270 */
[----:B------:R-:W-:Y:S02]  /*6060*/  FSEL R142, R26, -INF , !P2 ;  /* 0xff8000001a8e7808 */ /* 0x000fe40005000000 */
[----:B------:R-:W-:Y:S02]  /*6070*/  FMNMX.FTZ R15, R144, R15, !PT ;  /* 0x0000000f900f7209 */ /* 0x000fe40007810000 */
[----:B------:R-:W-:Y:S02]  /*6080*/  FSEL R148, R73, -INF , !P5 ;  /* 0xff80000049947808 */ /* 0x000fe40006800000 */
[----:B------:R-:W-:Y:S02]  /*6090*/  FMNMX.FTZ R17, R150, R17, !PT ;  /* 0x0000001196117209 */ /* 0x000fe40007810000 */
[----:B------:R-:W-:Y:S02]  /*60a0*/  ISETP.GE.AND P2, PT, R9, R2, PT ;  /* 0x000000020900720c */ /* 0x000fe40003f46270 */
[----:B------:R-:W-:-:S02]  /*60b0*/  FSEL R140, R27, -INF , !P3 ;  /* 0xff8000001b8c7808 */ /* 0x000fc40005800000 */
[----:B------:R-:W-:Y:S02]  /*60c0*/  FMNMX.FTZ R15, R142, R15, !PT ;  /* 0x0000000f8e0f7209 */ /* 0x000fe40007810000 */
[----:B------:R-:W-:Y:S02]  /*60d0*/  FMNMX.FTZ R13, R148, R17, !PT ;  /* 0x00000011940d7209 */ /* 0x000fe40007810000 */
[----:B------:R-:W-:Y:S02]  /*60e0*/  ISETP.GE.AND P3, PT, R3, R2, PT ;  /* 0x000000020300720c */ /* 0x000fe40003f66270 */
[----:B------:R-:W-:Y:S01]  /*60f0*/  FSEL R214, R74, -INF , !P2 ;  /* 0xff8000004ad67808 */ /* 0x000fe20005000000 */
[----:B------:R-:W1:Y:S01]  /*6100*/  SHFL.BFLY PT, R24, R13, 0x2, 0x1f ;  /* 0x0c401f000d187f89 */ /* 0x000e6200000e0000 */
[----:B------:R-:W-:Y:S02]  /*6110*/  FMNMX.FTZ R15, R140, R15, !PT ;  /* 0x0000000f8c0f7209 */ /* 0x000fe40007810000 */
[----:B------:R-:W-:-:S02]  /*6120*/  FSEL R212, R75, -INF , !P3 ;  /* 0xff8000004bd47808 */ /* 0x000fc40005800000 */
[----:B------:R-:W-:-:S04]  /*6130*/  FMNMX.FTZ R15, R214, R15, !PT ;  /* 0x0000000fd60f7209 */ /* 0x000fc80007810000 */
[----:B------:R-:W-:-:S05]  /*6140*/  FMNMX.FTZ R26, R212, R15, !PT ;  /* 0x0000000fd41a7209 */ /* 0x000fca0007810000 */
[----:B------:R-:W2:Y:S01]  /*6150*/  SHFL.BFLY PT, R3, R26, 0x2, 0x1f ;  /* 0x0c401f001a037f89 */ /* 0x000ea200000e0000 */
[----:B-1----:R-:W-:-:S05]  /*6160*/  FMNMX.FTZ R13, R13, R24, !PT ;  /* 0x000000180d0d7209 */ /* 0x002fca0007810000 */
[----:B------:R-:W1:Y:S01]  /*6170*/  SHFL.BFLY PT, R132, R13, 0x1, 0x1f ;  /* 0x0c201f000d847f89 */ /* 0x000e6200000e0000 */
[----:B--2---:R-:W-:-:S05]  /*6180*/  FMNMX.FTZ R24, R26, R3, !PT ;  /* 0x000000031a187209 */ /* 0x004fca0007810000 */
[----:B------:R-:W2:Y:S01]  /*6190*/  SHFL.BFLY PT, R3, R24, 0x1, 0x1f ;  /* 0x0c201f0018037f89 */ /* 0x000ea200000e0000 */
[----:B-1----:R-:W-:-:S04]  /*61a0*/  FMNMX.FTZ R132, R13, R132, !PT ;  /* 0x000000840d847209 */ /* 0x002fc80007810000 */
[C---:B------:R-:W-:Y:S01]  /*61b0*/  FSETP.NEU.FTZ.AND P2, PT, R132.reuse, -INF , PT ;  /* 0xff8000008400780b */ /* 0x040fe20003f5d000 */
[----:B------:R-:W-:-:S05]  /*61c0*/  FMUL.FTZ R141, R132, UR19 ;  /* 0x00000013848d7c20 */ /* 0x000fca0008410000 */
[----:B------:R-:W-:Y:S02]  /*61d0*/  FSEL R141, R141, RZ, P2 ;  /* 0x000000ff8d8d7208 */ /* 0x000fe40001000000 */
[----:B--2---:R-:W-:-:S03]  /*61e0*/  FMNMX.FTZ R3, R24, R3, !PT ;  /* 0x0000000318037209 */ /* 0x004fc60007810000 */
[--C-:B------:R-:W-:Y:S01]  /*61f0*/  FFMA.FTZ R162, R44, UR19, -R141.reuse ;  /* 0x000000132ca27c23 */ /* 0x100fe2000801088d */
[--C-:B------:R-:W-:Y:S01]  /*6200*/  FFMA.FTZ R167, R48, UR19, -R141.reuse ;  /* 0x0000001330a77c23 */ /* 0x100fe2000801088d */
[----:B------:R-:W1:Y:S01]  /*6210*/  LDSM.16.MT88.4 R44, [R190+0xc000] ;  /* 0x00c00000be2c783b */ /* 0x000e620000004200 */
[C---:B------:R-:W-:Y:S01]  /*6220*/  FSETP.NEU.FTZ.AND P2, PT, R3.reuse, -INF , PT ;  /* 0xff8000000300780b */ /* 0x040fe20003f5d000 */
[----:B------:R-:W-:Y:S01]  /*6230*/  FMUL.FTZ R209, R3, UR19 ;  /* 0x0000001303d17c20 */ /* 0x000fe20008410000 */
[--C-:B------:R-:W-:Y:S01]  /*6240*/  FFMA.FTZ R166, R42, UR19, -R141.reuse ;  /* 0x000000132aa67c23 */ /* 0x100fe2000801088d */
[--C-:B------:R-:W-:Y:S01]  /*6250*/  FFMA.FTZ R165, R52, UR19, -R141.reuse ;  /* 0x0000001334a57c23 */ /* 0x100fe2000801088d */
[----:B------:R-:W-:Y:S01]  /*6260*/  MUFU.EX2 R167, R167 ;  /* 0x000000a700a77308 */ /* 0x000fe20000000800 */
[--C-:B------:R-:W-:Y:S01]  /*6270*/  FFMA.FTZ R161, R18, UR19, -R141.reuse ;  /* 0x0000001312a17c23 */ /* 0x100fe2000801088d */
[----:B------:R-:W-:Y:S01]  /*6280*/  FSEL R209, R209, RZ, P2 ;  /* 0x000000ffd1d17208 */ /* 0x000fe20001000000 */
[--C-:B------:R-:W-:Y:S01]  /*6290*/  FFMA.FTZ R160, R16, UR19, -R141.reuse ;  /* 0x0000001310a07c23 */ /* 0x100fe2000801088d */
[--C-:B------:R-:W-:Y:S01]  /*62a0*/  FFMA.FTZ R159, R14, UR19, -R141.reuse ;  /* 0x000000130e9f7c23 */ /* 0x100fe2000801088d */
[----:B------:R-:W-:Y:S01]  /*62b0*/  FFMA.FTZ R0, R12, UR19, -R141 ;  /* 0x000000130c007c23 */ /* 0x000fe2000801088d */
[----:B------:R-:W2:Y:S01]  /*62c0*/  LDSM.16.MT88.4 R16, [R192+0xc800] ;  /* 0x00c80000c010783b */ /* 0x000ea20000004200 */
[--C-:B------:R-:W-:Y:S01]  /*62d0*/  FFMA.FTZ R168, R50, UR19, -R209.reuse ;  /* 0x0000001332a87c23 */ /* 0x100fe200080108d1 */
[--C-:B------:R-:W-:Y:S01]  /*62e0*/  FFMA.FTZ R169, R40, UR19, -R209.reuse ;  /* 0x0000001328a97c23 */ /* 0x100fe200080108d1 */
[--C-:B------:R-:W-:Y:S01]  /*62f0*/  FFMA.FTZ R164, R22, UR19, -R209.reuse ;  /* 0x0000001316a47c23 */ /* 0x100fe200080108d1 */
[--C-:B------:R-:W-:Y:S01]  /*6300*/  FFMA.FTZ R163, R20, UR19, -R209.reuse ;  /* 0x0000001314a37c23 */ /* 0x100fe200080108d1 */
[----:B------:R-:W3:Y:S01]  /*6310*/  MUFU.EX2 R166, R166 ;  /* 0x000000a600a67308 */ /* 0x000ee20000000800 */
[--C-:B------:R-:W-:Y:S01]  /*6320*/  FFMA.FTZ R158, R10, UR19, -R209.reuse ;  /* 0x000000130a9e7c23 */ /* 0x100fe200080108d1 */
[--C-:B------:R-:W-:Y:S01]  /*6330*/  FFMA.FTZ R157, R8, UR19, -R209.reuse ;  /* 0x00000013089d7c23 */ /* 0x100fe200080108d1 */
[----:B------:R-:W4:Y:S01]  /*6340*/  LDSM.16.MT88.4 R12, [R190+0xc800] ;  /* 0x00c80000be0c783b */ /* 0x000f220000004200 */
[--C-:B------:R-:W-:Y:S01]  /*6350*/  FFMA.FTZ R156, R6, UR19, -R209.reuse ;  /* 0x00000013069c7c23 */ /* 0x100fe200080108d1 */
[--C-:B------:R-:W-:Y:S01]  /*6360*/  FFMA.FTZ R153, R4, UR19, -R209.reuse ;  /* 0x0000001304997c23 */ /* 0x100fe200080108d1 */
[----:B------:R-:W-:Y:S01]  /*6370*/  FFMA.FTZ R175, R208, UR19, -R209 ;  /* 0x00000013d0af7c23 */ /* 0x000fe200080108d1 */
[----:B------:R-:W5:Y:S01]  /*6380*/  LDSM.16.MT88.4 R8, [R192+0xe800] ;  /* 0x00e80000c008783b */ /* 0x000f620000004200 */
[----:B------:R-:W-:Y:S01]  /*6390*/  MUFU.EX2 R165, R165 ;  /* 0x000000a500a57308 */ /* 0x000fe20000000800 */
[--C-:B------:R-:W-:Y:S01]  /*63a0*/  FFMA.FTZ R170, R170, UR19, -R141.reuse ;  /* 0x00000013aaaa7c23 */ /* 0x100fe2000801088d */
[--C-:B------:R-:W-:Y:S01]  /*63b0*/  FFMA.FTZ R171, R222, UR19, -R141.reuse ;  /* 0x00000013deab7c23 */ /* 0x100fe2000801088d */
[----:B------:R-:W5:Y:S01]  /*63c0*/  LDSM.16.MT88.4 R4, [R190+0xe800] ;  /* 0x00e80000be04783b */ /* 0x000f620000004200 */
[--C-:B------:R-:W-:Y:S01]  /*63d0*/  FFMA.FTZ R172, R172, UR19, -R141.reuse ;  /* 0x00000013acac7c23 */ /* 0x100fe2000801088d */
[----:B------:R-:W-:Y:S01]  /*63e0*/  FFMA.FTZ R173, R220, UR19, -R141 ;  /* 0x00000013dcad7c23 */ /* 0x000fe2000801088d */
[--C-:B------:R-:W-:Y:S01]  /*63f0*/  FFMA.FTZ R174, R174, UR19, -R209.reuse ;  /* 0x00000013aeae7c23 */ /* 0x100fe200080108d1 */
[--C-:B------:R-:W-:Y:S01]  /*6400*/  FFMA.FTZ R208, R146, UR19, -R209.reuse ;  /* 0x0000001392d07c23 */ /* 0x100fe200080108d1 */
[----:B------:R-:W1:Y:S01]  /*6410*/  MUFU.EX2 R162, R162 ;  /* 0x000000a200a27308 */ /* 0x000e620000000800 */
[----:B---3--:R-:W-:Y:S01]  /*6420*/  F2FP.BF16.F32.PACK_AB R116, R166, R167 ;  /* 0x000000a7a674723e */ /* 0x008fe200000010ff */
[----:B------:R-:W-:Y:S01]  /*6430*/  FFMA.FTZ R211, R144, UR19, -R209 ;  /* 0x0000001390d37c23 */ /* 0x000fe200080108d1 */
[----:B------:R-:W-:Y:S01]  /*6440*/  LDSM.16.MT88.4 R52, [R189+0xc000] ;  /* 0x00c00000bd34783b */ /* 0x000fe20000004200 */
[----:B------:R-:W-:Y:S01]  /*6450*/  FFMA.FTZ R213, R218, UR19, -R141 ;  /* 0x00000013dad57c23 */ /* 0x000fe2000801088d */
[--C-:B------:R-:W-:Y:S01]  /*6460*/  FFMA.FTZ R219, R142, UR19, -R209.reuse ;  /* 0x000000138edb7c23 */ /* 0x100fe200080108d1 */
[--C-:B------:R-:W-:Y:S01]  /*6470*/  FFMA.FTZ R220, R140, UR19, -R209.reuse ;  /* 0x000000138cdc7c23 */ /* 0x100fe200080108d1 */
[----:B------:R-:W-:Y:S01]  /*6480*/  LDSM.16.MT88.4 R24, [R188+0xc800] ;  /* 0x00c80000bc18783b */ /* 0x000fe20000004200 */
[----:B------:R-:W-:Y:S01]  /*6490*/  MUFU.EX2 R168, R168 ;  /* 0x000000a800a87308 */ /* 0x000fe20000000800 */
[----:B------:R-:W-:Y:S01]  /*64a0*/  FFMA.FTZ R214, R214, UR19, -R209 ;  /* 0x00000013d6d67c23 */ /* 0x000fe200080108d1 */
[--C-:B------:R-:W-:Y:S01]  /*64b0*/  FFMA.FTZ R216, R216, UR19, -R141.reuse ;  /* 0x00000013d8d87c23 */ /* 0x100fe2000801088d */
[----:B------:R-:W-:Y:S01]  /*64c0*/  LDSM.16.MT88.4 R20, [R189+0xe800] ;  /* 0x00e80000bd14783b */ /* 0x000fe20000004200 */
[--C-:B------:R-:W-:Y:S01]  /*64d0*/  FFMA.FTZ R217, R150, UR19, -R141.reuse ;  /* 0x0000001396d97c23 */ /* 0x100fe2000801088d */
[----:B------:R-:W-:Y:S01]  /*64e0*/  FFMA.FTZ R218, R148, UR19, -R141 ;  /* 0x0000001394da7c23 */ /* 0x000fe2000801088d */
[----:B------:R-:W-:Y:S01]  /*64f0*/  FFMA.FTZ R209, R212, UR19, -R209 ;  /* 0x00000013d4d17c23 */ /* 0x000fe200080108d1 */
[----:B------:R-:W-:Y:S01]  /*6500*/  LDSM.16.MT88.4 R148, [R188+0x11000] ;  /* 0x01100000bc94783b */ /* 0x000fe20000004200 */
[----:B------:R-:W3:Y:S01]  /*6510*/  MUFU.EX2 R169, R169 ;  /* 0x000000a900a97308 */ /* 0x000ee20000000800 */
[----:B-1----:R-:W-:Y:S01]  /*6520*/  F2FP.BF16.F32.PACK_AB R118, R162, R165 ;  /* 0x000000a5a276723e */ /* 0x002fe200000010ff */
[----:B------:R-:W-:Y:S01]  /*6530*/  FADD.FTZ R166, R167, R166 ;  /* 0x000000a6a7a67221 */ /* 0x000fe20000010000 */
[----:B------:R-:W-:Y:S03]  /*6540*/  LDSM.16.MT88.4 R140, [R192+0xd800] ;  /* 0x00d80000c08c783b */ /* 0x000fe60000004200 */
[----:B------:R-:W-:-:S02]  /*6550*/  FADD.FTZ R165, R165, R166 ;  /* 0x000000a6a5a57221 */ /* 0x000fc40000010000 */
[----:B------:R-:W-:Y:S02]  /*6560*/  MUFU.EX2 R164, R164 ;  /* 0x000000a400a47308 */ /* 0x000fe40000000800 */
[----:B------:R-:W-:-:S06]  /*6570*/  FADD.FTZ R162, R162, R165 ;  /* 0x000000a5a2a27221 */ /* 0x000fcc0000010000 */
[----:B------:R-:W1:Y:S01]  /*6580*/  MUFU.EX2 R163, R163 ;  /* 0x000000a300a37308 */ /* 0x000e620000000800 */
[----:B---3--:R-:W-:Y:S01]  /*6590*/  F2FP.BF16.F32.PACK_AB R117, R169, R168 ;  /* 0x000000a8a975723e */ /* 0x008fe200000010ff */
[----:B------:R-:W-:-:S06]  /*65a0*/  FADD.FTZ R169, R168, R169 ;  /* 0x000000a9a8a97221 */ /* 0x000fcc0000010000 */
[----:B------:R-:W-:Y:S08]  /*65b0*/  MUFU.EX2 R161, R161 ;  /* 0x000000a100a17308 */ /* 0x000ff00000000800 */
[----:B------:R-:W3:Y:S01]  /*65c0*/  MUFU.EX2 R160, R160 ;  /* 0x000000a000a07308 */ /* 0x000ee20000000800 */
[----:B-1----:R-:W-:Y:S01]  /*65d0*/  F2FP.BF16.F32.PACK_AB R119, R163, R164 ;  /* 0x000000a4a377723e */ /* 0x002fe200000010ff */
[----:B------:R-:W-:-:S04]  /*65e0*/  FADD.FTZ R164, R164, R169 ;  /* 0x000000a9a4a47221 */ /* 0x000fc80000010000 */
[----:B------:R-:W-:Y:S02]  /*65f0*/  FADD.FTZ R163, R163, R164 ;  /* 0x000000a4a3a37221 */ /* 0x000fe40000010000 */
[C---:B------:R-:W-:Y:S01]  /*6600*/  HMMA.16816.F32.BF16 R128, R116.reuse, R36, RZ ;  /* 0x000000247480723c */ /* 0x040fe200000418ff */
[----:B------:R-:W-:Y:S05]  /*6610*/  MUFU.EX2 R159, R159 ;  /* 0x0000009f009f7308 */ /* 0x000fea0000000800 */
[C---:B------:R-:W-:Y:S03]  /*6620*/  HMMA.16816.F32.BF16 R40, R116.reuse, R44, RZ ;  /* 0x0000002c7428723c */ /* 0x040fe600000418ff */
[----:B------:R-:W1:Y:S01]  /*6630*/  MUFU.EX2 R0, R0 ;  /* 0x0000000000007308 */ /* 0x000e620000000800 */
[C---:B---3--:R-:W-:Y:S01]  /*6640*/  F2FP.BF16.F32.PACK_AB R32, R160.reuse, R161 ;  /* 0x000000a1a020723e */ /* 0x048fe200000010ff */
[----:B------:R-:W-:Y:S01]  /*6650*/  FADD.FTZ R161, R161, R162 ;  /* 0x000000a2a1a17221 */ /* 0x000fe20000010000 */
[----:B------:R-:W-:Y:S03]  /*6660*/  HMMA.16816.F32.BF16 R64, R116, R68, RZ ;  /* 0x000000447440723c */ /* 0x000fe600000418ff */
[----:B------:R-:W-:-:S02]  /*6670*/  FADD.FTZ R160, R160, R161 ;  /* 0x000000a1a0a07221 */ /* 0x000fc40000010000 */
[----:B------:R-:W-:Y:S01]  /*6680*/  MUFU.EX2 R158, R158 ;  /* 0x0000009e009e7308 */ /* 0x000fe20000000800 */
[C---:B------:R-:W-:Y:S06]  /*6690*/  HMMA.16816.F32.BF16 R36, R116.reuse, R38, RZ ;  /* 0x000000267424723c */ /* 0x040fec00000418ff */
[----:B------:R-:W-:Y:S01]  /*66a0*/  HMMA.16816.F32.BF16 R44, R116, R46, RZ ;  /* 0x0000002e742c723c */ /* 0x000fe200000418ff */
[----:B------:R-:W3:Y:S01]  /*66b0*/  MUFU.EX2 R157, R157 ;  /* 0x0000009d009d7308 */ /* 0x000ee20000000800 */
[----:B-1----:R-:W-:Y:S01]  /*66c0*/  F2FP.BF16.F32.PACK_AB R34, R0, R159 ;  /* 0x0000009f0022723e */ /* 0x002fe200000010ff */
[----:B------:R-:W-:-:S03]  /*66d0*/  FADD.FTZ R159, R159, R160 ;  /* 0x000000a09f9f7221 */ /* 0x000fc60000010000 */
[C---:B------:R-:W-:Y:S01]  /*66e0*/  HMMA.16816.F32.BF16 R68, R116.reuse, R70, RZ ;  /* 0x000000467444723c */ /* 0x040fe200000418ff */
[----:B------:R-:W-:Y:S02]  /*66f0*/  FADD.FTZ R159, R0, R159 ;  /* 0x0000009f009f7221 */ /* 0x000fe40000010000 */
[----:B------:R-:W-:Y:S03]  /*6700*/  MUFU.EX2 R156, R156 ;  /* 0x0000009c009c7308 */ /* 0x000fe60000000800 */
[C---:B------:R-:W-:Y:S05]  /*6710*/  HMMA.16816.F32.BF16 R72, R116.reuse, R76, RZ ;  /* 0x0000004c7448723c */ /* 0x040fea00000418ff */
[----:B------:R-:W1:Y:S01]  /*6720*/  MUFU.EX2 R153, R153 ;  /* 0x0000009900997308 */ /* 0x000e620000000800 */
[----:B---3--:R-:W-:Y:S01]  /*6730*/  F2FP.BF16.F32.PACK_AB R33, R157, R158 ;  /* 0x0000009e9d21723e */ /* 0x008fe200000010ff */
[----:B------:R-:W-:Y:S01]  /*6740*/  HMMA.16816.F32.BF16 R76, R116, R78, RZ ;  /* 0x0000004e744c723c */ /* 0x000fe200000418ff */
[----:B------:R-:W-:-:S04]  /*6750*/  FADD.FTZ R158, R158, R163 ;  /* 0x000000a39e9e7221 */ /* 0x000fc80000010000 */
[----:B------:R-:W-:Y:S01]  /*6760*/  FADD.FTZ R157, R157, R158 ;  /* 0x0000009e9d9d7221 */ /* 0x000fe20000010000 */
[C---:B------:R-:W-:Y:S01]  /*6770*/  HMMA.16816.F32.BF16 R88, R116.reuse, R92, RZ ;  /* 0x0000005c7458723c */ /* 0x040fe200000418ff */
[----:B------:R-:W-:Y:S05]  /*6780*/  MUFU.EX2 R170, R170 ;  /* 0x000000aa00aa7308 */ /* 0x000fea0000000800 */
[----:B------:R-:W-:Y:S01]  /*6790*/  HMMA.16816.F32.BF16 R96, R116, R100, RZ ;  /* 0x000000647460723c */ /* 0x000fe200000418ff */
[----:B-1----:R-:W-:Y:S02]  /*67a0*/  F2FP.BF16.F32.PACK_AB R35, R153, R156 ;  /* 0x0000009c9923723e */ /* 0x002fe400000010ff */
[----:B------:R-:W1:Y:S01]  /*67b0*/  MUFU.EX2 R171, R171 ;  /* 0x000000ab00ab7308 */ /* 0x000e620000000800 */
[----:B------:R-:W-:-:S02]  /*67c0*/  FADD.FTZ R156, R156, R157 ;  /* 0x0000009d9c9c7221 */ /* 0x000fc40000010000 */
[----:B------:R-:W-:Y:S02]  /*67d0*/  HMMA.16816.F32.BF16 R104, R116, R108, RZ ;  /* 0x0000006c7468723c */ /* 0x000fe400000418ff */
[----:B------:R-:W-:-:S04]  /*67e0*/  FADD.FTZ R153, R153, R156 ;  /* 0x0000009c99997221 */ /* 0x000fc80000010000 */
[C---:B--2---:R-:W-:Y:S01]  /*67f0*/  HMMA.16816.F32.BF16 R128, R32.reuse, R16, R128 ;  /* 0x000000102080723c */ /* 0x044fe20000041880 */
[----:B------:R-:W2:Y:S05]  /*6800*/  MUFU.EX2 R172, R172 ;  /* 0x000000ac00ac7308 */ /* 0x000eaa0000000800 */
[C---:B------:R-:W-:Y:S01]  /*6810*/  HMMA.16816.F32.BF16 R36, R32.reuse, R18, R36 ;  /* 0x000000122024723c */ /* 0x040fe20000041824 */
[----:B------:R-:W3:Y:S02]  /*6820*/  LDSM.16.MT88.4 R16, [R188+0xe800] ;  /* 0x00e80000bc10783b */ /* 0x000ee40000004200 */
[----:B------:R-:W5:Y:S01]  /*6830*/  MUFU.EX2 R173, R173 ;  /* 0x000000ad00ad7308 */ /* 0x000f620000000800 */
[C---:B-1----:R-:W-:Y:S01]  /*6840*/  F2FP.BF16.F32.PACK_AB R144, R171.reuse, R170 ;  /* 0x000000aaab90723e */ /* 0x042fe200000010ff */
[----:B------:R-:W-:Y:S01]  /*6850*/  FADD.FTZ R170, R170, R159 ;  /* 0x0000009faaaa7221 */ /* 0x000fe20000010000 */
[----:B----4-:R-:W-:Y:S03]  /*6860*/  HMMA.16816.F32.BF16 R40, R32, R12, R40 ;  /* 0x0000000c2028723c */ /* 0x010fe60000041828 */
[----:B------:R-:W-:-:S02]  /*6870*/  FADD.FTZ R171, R171, R170 ;  /* 0x000000aaabab7221 */ /* 0x000fc40000010000 */
[----:B------:R-:W-:Y:S01]  /*6880*/  MUFU.EX2 R174, R174 ;  /* 0x000000ae00ae7308 */ /* 0x000fe20000000800 */
[----:B------:R-:W-:Y:S01]  /*6890*/  HMMA.16816.F32.BF16 R44, R32, R14, R44 ;  /* 0x0000000e202c723c */ /* 0x000fe2000004182c */
[----:B------:R-:W1:Y:S01]  /*68a0*/  LDSM.16.MT88.4 R12, [R192+0x10800] ;  /* 0x01080000c00c783b */ /* 0x000e620000004200 */
[----:B--2---:R-:W-:-:S04]  /*68b0*/  FADD.FTZ R0, R172, R171 ;  /* 0x000000abac007221 */ /* 0x004fc80000010000 */
[----:B-----5:R-:W-:Y:S01]  /*68c0*/  HMMA.16816.F32.BF16 R64, R32, R8, R64 ;  /* 0x000000082040723c */ /* 0x020fe20000041840 */
[----:B------:R-:W2:Y:S01]  /*68d0*/  MUFU.EX2 R175, R175 ;  /* 0x000000af00af7308 */ /* 0x000ea20000000800 */
[C---:B------:R-:W-:Y:S01]  /*68e0*/  F2FP.BF16.F32.PACK_AB R146, R173.reuse, R172 ;  /* 0x000000acad92723e */ /* 0x040fe200000010ff */
[----:B------:R-:W-:-:S03]  /*68f0*/  FADD.FTZ R0, R173, R0 ;  /* 0x00000000ad007221 */ /* 0x000fc60000010000 */
[----:B------:R-:W-:Y:S01]  /*6900*/  HMMA.16816.F32.BF16 R68, R32, R10, R68 ;  /* 0x0000000a2044723c */ /* 0x000fe20000041844 */
[----:B------:R-:W4:Y:S02]  /*6910*/  LDSM.16.MT88.4 R8, [R190+0x10800] ;  /* 0x01080000be08783b */ /* 0x000f240000004200 */
[----:B------:R-:W-:Y:S03]  /*6920*/  MUFU.EX2 R208, R208 ;  /* 0x000000d000d07308 */ /* 0x000fe60000000800 */
[C---:B------:R-:W-:Y:S05]  /*6930*/  HMMA.16816.F32.BF16 R92, R116.reuse, R94, RZ ;  /* 0x0000005e745c723c */ /* 0x040fea00000418ff */
[----:B------:R-:W5:Y:S01]  /*6940*/  MUFU.EX2 R211, R211 ;  /* 0x000000d300d37308 */ /* 0x000f620000000800 */
[----:B------:R-:W-:Y:S01]  /*6950*/  HMMA.16816.F32.BF16 R100, R116, R102, RZ ;  /* 0x000000667464723c */ /* 0x000fe200000418ff */
[----:B--2---:R-:W-:Y:S01]  /*6960*/  F2FP.BF16.F32.PACK_AB R145, R175, R174 ;  /* 0x000000aeaf91723e */ /* 0x004fe200000010ff */
[----:B------:R-:W-:-:S04]  /*6970*/  FADD.FTZ R174, R174, R153 ;  /* 0x00000099aeae7221 */ /* 0x000fc80000010000 */
[----:B------:R-:W-:Y:S01]  /*6980*/  HMMA.16816.F32.BF16 R108, R116, R110, RZ ;  /* 0x0000006e746c723c */ /* 0x000fe200000418ff */
[----:B------:R-:W-:Y:S01]  /*6990*/  MUFU.EX2 R213, R213 ;  /* 0x000000d500d57308 */ /* 0x000fe20000000800 */
[----:B------:R-:W-:-:S04]  /*69a0*/  FADD.FTZ R175, R175, R174 ;  /* 0x000000aeafaf7221 */ /* 0x000fc80000010000 */
[C---:B------:R-:W-:Y:S03]  /*69b0*/  HMMA.16816.F32.BF16 R72, R32.reuse, R4, R72 ;  /* 0x000000042048723c */ /* 0x040fe60000041848 */
[----:B------:R-:W2:Y:S01]  /*69c0*/  MUFU.EX2 R216, R216 ;  /* 0x000000d800d87308 */ /* 0x000ea20000000800 */
[C---:B-----5:R-:W-:Y:S01]  /*69d0*/  F2FP.BF16.F32.PACK_AB R147, R211.reuse, R208 ;  /* 0x000000d0d393723e */ /* 0x060fe200000010ff */
[----:B------:R-:W-:Y:S01]  /*69e0*/  FADD.FTZ R208, R208, R175 ;  /* 0x000000afd0d07221 */ /* 0x000fe20000010000 */
[C---:B------:R-:W-:Y:S01]  /*69f0*/  HMMA.16816.F32.BF16 R76, R32.reuse, R6, R76 ;  /* 0x00000006204c723c */ /* 0x040fe2000004184c */
[----:B------:R-:W-:Y:S02]  /*6a00*/  LDSM.16.MT88.4 R4, [R189+0x10800] ;  /* 0x01080000bd04783b */ /* 0x000fe40000004200 */
[----:B------:R-:W-:Y:S02]  /*6a10*/  FADD.FTZ R208, R211, R208 ;  /* 0x000000d0d3d07221 */ /* 0x000fe40000010000 */
[----:B------:R-:W-:Y:S01]  /*6a20*/  MUFU.EX2 R217, R217 ;  /* 0x000000d900d97308 */ /* 0x000fe20000000800 */
[C---:B---3--:R-:W-:Y:S06]  /*6a30*/  HMMA.16816.F32.BF16 R88, R32.reuse, R16, R88 ;  /* 0x000000102058723c */ /* 0x048fec0000041858 */
[C---:B------:R-:W-:Y:S01]  /*6a40*/  HMMA.16816.F32.BF16 R92, R32.reuse, R18, R92 ;  /* 0x00000012205c723c */ /* 0x040fe2000004185c */
[----:B------:R-:W3:Y:S01]  /*6a50*/  LDSM.16.MT88.4 R16, [R192+0xd000] ;  /* 0x00d00000c010783b */ /* 0x000ee20000004200 */
[----:B------:R-:W-:Y:S04]  /*6a60*/  MUFU.EX2 R218, R218 ;  /* 0x000000da00da7308 */ /* 0x000fe80000000800 */
[C---:B-1----:R-:W-:Y:S04]  /*6a70*/  HMMA.16816.F32.BF16 R96, R32.reuse, R12, R96 ;  /* 0x0000000c2060723c */ /* 0x042fe80000041860 */
[----:B------:R-:W-:Y:S02]  /*6a80*/  MUFU.EX2 R219, R219 ;  /* 0x000000db00db7308 */ /* 0x000fe40000000800 */
[C---:B------:R-:W-:Y:S01]  /*6a90*/  HMMA.16816.F32.BF16 R100, R32.reuse, R14, R100 ;  /* 0x0000000e2064723c */ /* 0x040fe20000041864 */
[----:B------:R-:W1:Y:S05]  /*6aa0*/  LDSM.16.MT88.4 R12, [R190+0xd000] ;  /* 0x00d00000be0c783b */ /* 0x000e6a0000004200 */
[C---:B----4-:R-:W-:Y:S01]  /*6ab0*/  HMMA.16816.F32.BF16 R104, R32.reuse, R8, R104 ;  /* 0x000000082068723c */ /* 0x050fe20000041868 */
[----:B------:R-:W4:Y:S05]  /*6ac0*/  MUFU.EX2 R220, R220 ;  /* 0x000000dc00dc7308 */ /* 0x000f2a0000000800 */
[----:B------:R-:W-:Y:S01]  /*6ad0*/  HMMA.16816.F32.BF16 R108, R32, R10, R108 ;  /* 0x0000000a206c723c */ /* 0x000fe2000004186c */
[----:B------:R-:W5:Y:S02]  /*6ae0*/  LDSM.16.MT88.4 R8, [R192+0xf000] ;  /* 0x00f00000c008783b */ /* 0x000f640000004200 */
[----:B------:R-:W-:Y:S03]  /*6af0*/  MUFU.EX2 R214, R214 ;  /* 0x000000d600d67308 */ /* 0x000fe60000000800 */
[C---:B------:R-:W-:Y:S05]  /*6b00*/  HMMA.16816.F32.BF16 R124, R116.reuse, R112, RZ ;  /* 0x00000070747c723c */ /* 0x040fea00000418ff */
[----:B------:R-:W4:Y:S01]  /*6b10*/  MUFU.EX2 R209, R209 ;  /* 0x000000d100d17308 */ /* 0x000f220000000800 */
[----:B------:R-:W-:Y:S06]  /*6b20*/  HMMA.16816.F32.BF16 R112, R116, R114, RZ ;  /* 0x000000727470723c */ /* 0x000fec00000418ff */
[C---:B---3--:R-:W-:Y:S06]  /*6b30*/  HMMA.16816.F32.BF16 R128, R144.reuse, R16, R128 ;  /* 0x000000109080723c */ /* 0x048fec0000041880 */
[----:B------:R-:W-:Y:S01]  /*6b40*/  HMMA.16816.F32.BF16 R36, R144, R18, R36 ;  /* 0x000000129024723c */ /* 0x000fe20000041824 */
[----:B------:R-:W-:Y:S05]  /*6b50*/  LDSM.16.MT88.4 R16, [R188+0xf000] ;  /* 0x00f00000bc10783b */ /* 0x000fea0000004200 */
[C---:B------:R-:W-:Y:S06]  /*6b60*/  HMMA.16816.F32.BF16 R124, R32.reuse, R4, R124 ;  /* 0x00000004207c723c */ /* 0x040fec000004187c */
[----:B------:R-:W-:Y:S01]  /*6b70*/  HMMA.16816.F32.BF16 R112, R32, R6, R112 ;  /* 0x000000062070723c */ /* 0x000fe20000041870 */
[----:B------:R-:W3:Y:S05]  /*6b80*/  LDSM.16.MT88.4 R4, [R190+0xf000] ;  /* 0x00f00000be04783b */ /* 0x000eea0000004200 */
[C---:B-1----:R-:W-:Y:S06]  /*6b90*/  HMMA.16816.F32.BF16 R40, R144.reuse, R12, R40 ;  /* 0x0000000c9028723c */ /* 0x042fec0000041828 */
[C---:B------:R-:W-:Y:S01]  /*6ba0*/  HMMA.16816.F32.BF16 R44, R144.reuse, R14, R44 ;  /* 0x0000000e902c723c */ /* 0x040fe2000004182c */
[----:B------:R-:W1:Y:S05]  /*6bb0*/  LDSM.16.MT88.4 R12, [R192+0x11000] ;  /* 0x01100000c00c783b */ /* 0x000e6a0000004200 */
[C---:B-----5:R-:W-:Y:S06]  /*6bc0*/  HMMA.16816.F32.BF16 R64, R144.reuse, R8, R64 ;  /* 0x000000089040723c */ /* 0x060fec0000041840 */
[----:B------:R-:W-:Y:S01]  /*6bd0*/  HMMA.16816.F32.BF16 R68, R144, R10, R68 ;  /* 0x0000000a9044723c */ /* 0x000fe20000041844 */
[----:B------:R-:W5:Y:S05]  /*6be0*/  LDSM.16.MT88.4 R8, [R190+0x11000] ;  /* 0x01100000be08783b */ /* 0x000f6a0000004200 */
[C---:B------:R-:W-:Y:S06]  /*6bf0*/  HMMA.16816.F32.BF16 R48, R116.reuse, R52, RZ ;  /* 0x000000347430723c */ /* 0x040fec00000418ff */
[C---:B------:R-:W-:Y:S06]  /*6c00*/  HMMA.16816.F32.BF16 R56, R116.reuse, R60, RZ ;  /* 0x0000003c7438723c */ /* 0x040fec00000418ff */
[C---:B------:R-:W-:Y:S06]  /*6c10*/  HMMA.16816.F32.BF16 R80, R116.reuse, R84, RZ ;  /* 0x000000547450723c */ /* 0x040fec00000418ff */
[C---:B------:R-:W-:Y:S06]  /*6c20*/  HMMA.16816.F32.BF16 R52, R116.reuse, R54, RZ ;  /* 0x000000367434723c */ /* 0x040fec00000418ff */
[C---:B------:R-:W-:Y:S06]  /*6c30*/  HMMA.16816.F32.BF16 R60, R116.reuse, R62, RZ ;  /* 0x0000003e743c723c */ /* 0x040fec00000418ff */
[C---:B------:R-:W-:Y:S06]  /*6c40*/  HMMA.16816.F32.BF16 R84, R116.reuse, R86, RZ ;  /* 0x000000567454723c */ /* 0x040fec00000418ff */
[----:B------:R-:W-:Y:S06]  /*6c50*/  HMMA.16816.F32.BF16 R120, R116, R136, RZ ;  /* 0x000000887478723c */ /* 0x000fec00000418ff */
[C---:B---3--:R-:W-:Y:S06]  /*6c60*/  HMMA.16816.F32.BF16 R72, R144.reuse, R4, R72 ;  /* 0x000000049048723c */ /* 0x048fec0000041848 */
[----:B------:R-:W-:Y:S01]  /*6c70*/  HMMA.16816.F32.BF16 R76, R144, R6, R76 ;  /* 0x00000006904c723c */ /* 0x000fe2000004184c */
[----:B------:R-:W3:Y:S05]  /*6c80*/  LDSM.16.MT88.4 R4, [R189+0x11000] ;  /* 0x01100000bd04783b */ /* 0x000eea0000004200 */
[----:B------:R-:W-:Y:S01]  /*6c90*/  HMMA.16816.F32.BF16 R116, R116, R138, RZ ;  /* 0x0000008a7474723c */ /* 0x000fe200000418ff */
[----:B------:R-:W4:Y:S05]  /*6ca0*/  LDSM.16.MT88.4 R136, [R188+0x10800] ;  /* 0x01080000bc88783b */ /* 0x000f2a0000004200 */
[C---:B------:R-:W-:Y:S06]  /*6cb0*/  HMMA.16816.F32.BF16 R48, R32.reuse, R28, R48 ;  /* 0x0000001c2030723c */ /* 0x040fec0000041830 */
[C---:B------:R-:W-:Y:S01]  /*6cc0*/  HMMA.16816.F32.BF16 R52, R32.reuse, R30, R52 ;  /* 0x0000001e2034723c */ /* 0x040fe20000041834 */
[----:B------:R-:W4:Y:S05]  /*6cd0*/  LDSM.16.MT88.4 R28, [R189+0xd000] ;  /* 0x00d00000bd1c783b */ /* 0x000f2a0000004200 */
[C---:B------:R-:W-:Y:S06]  /*6ce0*/  HMMA.16816.F32.BF16 R56, R32.reuse, R24, R56 ;  /* 0x000000182038723c */ /* 0x040fec0000041838 */
[C---:B------:R-:W-:Y:S01]  /*6cf0*/  HMMA.16816.F32.BF16 R60, R32.reuse, R26, R60 ;  /* 0x0000001a203c723c */ /* 0x040fe2000004183c */
[----:B------:R-:W4:Y:S05]  /*6d00*/  LDSM.16.MT88.4 R24, [R188+0xd000] ;  /* 0x00d00000bc18783b */ /* 0x000f2a0000004200 */
[C---:B------:R-:W-:Y:S06]  /*6d10*/  HMMA.16816.F32.BF16 R80, R32.reuse, R20, R80 ;  /* 0x000000142050723c */ /* 0x040fec0000041850 */
[----:B------:R-:W-:Y:S01]  /*6d20*/  HMMA.16816.F32.BF16 R84, R32, R22, R84 ;  /* 0x000000162054723c */ /* 0x000fe20000041854 */
[----:B------:R-:W4:Y:S05]  /*6d30*/  LDSM.16.MT88.4 R20, [R189+0xf000] ;  /* 0x00f00000bd14783b */ /* 0x000f2a0000004200 */
[C---:B------:R-:W-:Y:S06]  /*6d40*/  HMMA.16816.F32.BF16 R88, R144.reuse, R16, R88 ;  /* 0x000000109058723c */ /* 0x040fec0000041858 */
[C---:B------:R-:W-:Y:S01]  /*6d50*/  HMMA.16816.F32.BF16 R92, R144.reuse, R18, R92 ;  /* 0x00000012905c723c */ /* 0x040fe2000004185c */
[----:B------:R-:W4:Y:S05]  /*6d60*/  LDSM.16.MT88.4 R16, [R190+0xd800] ;  /* 0x00d80000be10783b */ /* 0x000f2a0000004200 */
[C---:B-1----:R-:W-:Y:S06]  /*6d70*/  HMMA.16816.F32.BF16 R96, R144.reuse, R12, R96 ;  /* 0x0000000c9060723c */ /* 0x042fec0000041860 */
[C---:B------:R-:W-:Y:S01]  /*6d80*/  HMMA.16816.F32.BF16 R100, R144.reuse, R14, R100 ;  /* 0x0000000e9064723c */ /* 0x040fe20000041864 */
[----:B------:R-:W1:Y:S05]  /*6d90*/  LDSM.16.MT88.4 R12, [R192+0xf800] ;  /* 0x00f80000c00c783b */ /* 0x000e6a0000004200 */
[C---:B-----5:R-:W-:Y:S06]  /*6da0*/  HMMA.16816.F32.BF16 R104, R144.reuse, R8, R104 ;  /* 0x000000089068723c */ /* 0x060fec0000041868 */
[C---:B------:R-:W-:Y:S01]  /*6db0*/  HMMA.16816.F32.BF16 R108, R144.reuse, R10, R108 ;  /* 0x0000000a906c723c */ /* 0x040fe2000004186c */
[----:B------:R-:W5:Y:S05]  /*6dc0*/  LDSM.16.MT88.4 R8, [R188+0xf800] ;  /* 0x00f80000bc08783b */ /* 0x000f6a0000004200 */
[C---:B---3--:R-:W-:Y:S06]  /*6dd0*/  HMMA.16816.F32.BF16 R124, R144.reuse, R4, R124 ;  /* 0x00000004907c723c */ /* 0x048fec000004187c */
[----:B------:R-:W-:Y:S01]  /*6de0*/  HMMA.16816.F32.BF16 R112, R144, R6, R112 ;  /* 0x000000069070723c */ /* 0x000fe20000041870 */
[----:B--2---:R-:W-:Y:S01]  /*6df0*/  F2FP.BF16.F32.PACK_AB R4, R216, R213 ;  /* 0x000000d5d804723e */ /* 0x004fe200000010ff */
[----:B------:R-:W-:Y:S01]  /*6e00*/  FADD.FTZ R213, R213, R0 ;  /* 0x00000000d5d57221 */ /* 0x000fe20000010000 */
[----:B----4-:R-:W-:Y:S01]  /*6e10*/  F2FP.BF16.F32.PACK_AB R5, R220, R219 ;  /* 0x000000dbdc05723e */ /* 0x010fe200000010ff */
[----:B------:R-:W-:Y:S01]  /*6e20*/  FADD.FTZ R219, R219, R208 ;  /* 0x000000d0dbdb7221 */ /* 0x000fe20000010000 */
[----:B------:R-:W-:Y:S01]  /*6e30*/  LEA R208, P2, R133, UR10, 0x1 ;  /* 0x0000000a85d07c11 */ /* 0x000fe2000f8408ff */
[----:B------:R-:W-:Y:S01]  /*6e40*/  HMMA.16816.F32.BF16 R120, R32, R136, R120 ;  /* 0x000000882078723c */ /* 0x000fe20000041878 */
[----:B------:R-:W-:Y:S01]  /*6e50*/  F2FP.BF16.F32.PACK_AB R6, R218, R217 ;  /* 0x000000d9da06723e */ /* 0x000fe200000010ff */
[----:B------:R-:W-:Y:S01]  /*6e60*/  FADD.FTZ R219, R220, R219 ;  /* 0x000000dbdcdb7221 */ /* 0x000fe20000010000 */
[----:B------:R-:W-:Y:S01]  /*6e70*/  F2FP.BF16.F32.PACK_AB R7, R209, R214 ;  /* 0x000000d6d107723e */ /* 0x000fe200000010ff */
[----:B------:R-:W-:-:S02]  /*6e80*/  FADD.FTZ R216, R216, R213 ;  /* 0x000000d5d8d87221 */ /* 0x000fc40000010000 */
[----:B------:R-:W-:Y:S01]  /*6e90*/  HMMA.16816.F32.BF16 R116, R32, R138, R116 ;  /* 0x0000008a2074723c */ /* 0x000fe20000041874 */
[----:B------:R-:W2:Y:S01]  /*6ea0*/  LDSM.16.MT88.4 R136, [R189+0xd800] ;  /* 0x00d80000bd88783b */ /* 0x000ea20000004200 */
[----:B------:R-:W-:Y:S01]  /*6eb0*/  FADD.FTZ R214, R214, R219 ;  /* 0x000000dbd6d67221 */ /* 0x000fe20000010000 */
[----:B------:R-:W-:Y:S02]  /*6ec0*/  FADD.FTZ R213, R217, R216 ;  /* 0x000000d8d9d57221 */ /* 0x000fe40000010000 */
[----:B------:R-:W3:Y:S01]  /*6ed0*/  LDSM.16.MT88.4 R32, [R188+0xd800] ;  /* 0x00d80000bc20783b */ /* 0x000ee20000004200 */
[----:B------:R-:W-:Y:S01]  /*6ee0*/  HMMA.16816.F32.BF16 R48, R144, R28, R48 ;  /* 0x0000001c9030723c */ /* 0x000fe20000041830 */
[----:B------:R-:W-:Y:S01]  /*6ef0*/  FADD.FTZ R211, R209, R214 ;  /* 0x000000d6d1d37221 */ /* 0x000fe20000010000 */
[----:B------:R-:W-:Y:S01]  /*6f00*/  FADD.FTZ R213, R218, R213 ;  /* 0x000000d5dad57221 */ /* 0x000fe20000010000 */
[----:B------:R-:W-:-:S03]  /*6f10*/  LEA.HI.X R209, R133, UR11, R134, 0x1, P2 ;  /* 0x0000000b85d17c11 */ /* 0x000fc600090f0c86 */
        /* <DEDUP_REMOVED lines=15> */
[----:B------:R-:W-:Y:S01]  /*7010*/  HMMA.16816.F32.BF16 R92, R4, R10, R92 ;  /* 0x0000000a045c723c */ /* 0x000fe2000004185c */
[----:B------:R-:W5:Y:S05]  /*7020*/  LDSM.16.MT88.4 R8, [R188+0x11800] ;  /* 0x01180000bc08783b */ /* 0x000f6a0000004200 */
[C---:B------:R-:W-:Y:S06]  /*7030*/  HMMA.16816.F32.BF16 R120, R144.reuse, R148, R120 ;  /* 0x000000949078723c */ /* 0x040fec0000041878 */
[----:B------:R-:W-:Y:S06]  /*7040*/  HMMA.16816.F32.BF16 R116, R144, R150, R116 ;  /* 0x000000969074723c */ /* 0x000fec0000041874 */
[C---:B------:R-:W-:Y:S06]  /*7050*/  HMMA.16816.F32.BF16 R128, R4.reuse, R140, R128 ;  /* 0x0000008c0480723c */ /* 0x040fec0000041880 */
[C---:B------:R-:W-:Y:S06]  /*7060*/  HMMA.16816.F32.BF16 R36, R4.reuse, R142, R36 ;  /* 0x0000008e0424723c */ /* 0x040fec0000041824 */
[C---:B--2---:R-:W-:Y:S06]  /*7070*/  HMMA.16816.F32.BF16 R48, R4.reuse, R136, R48 ;  /* 0x000000880430723c */ /* 0x044fec0000041830 */
[C---:B------:R-:W-:Y:S06]  /*7080*/  HMMA.16816.F32.BF16 R52, R4.reuse, R138, R52 ;  /* 0x0000008a0434723c */ /* 0x040fec0000041834 */
[C---:B---3--:R-:W-:Y:S06]  /*7090*/  HMMA.16816.F32.BF16 R56, R4.reuse, R32, R56 ;  /* 0x000000200438723c */ /* 0x048fec0000041838 */
[C---:B------:R-:W-:Y:S06]  /*70a0*/  HMMA.16816.F32.BF16 R60, R4.reuse, R34, R60 ;  /* 0x00000022043c723c */ /* 0x040fec000004183c */
[C---:B----4-:R-:W-:Y:S06]  /*70b0*/  HMMA.16816.F32.BF16 R72, R4.reuse, R28, R72 ;  /* 0x0000001c0448723c */ /* 0x050fec0000041848 */
[C---:B------:R-:W-:Y:S06]  /*70c0*/  HMMA.16816.F32.BF16 R76, R4.reuse, R30, R76 ;  /* 0x0000001e044c723c */ /* 0x040fec000004184c */
[C---:B------:R-:W-:Y:S06]  /*70d0*/  HMMA.16816.F32.BF16 R80, R4.reuse, R24, R80 ;  /* 0x000000180450723c */ /* 0x040fec0000041850 */
[C---:B------:R-:W-:Y:S06]  /*70e0*/  HMMA.16816.F32.BF16 R84, R4.reuse, R26, R84 ;  /* 0x0000001a0454723c */ /* 0x040fec0000041854 */
[C---:B------:R-:W-:Y:S06]  /*70f0*/  HMMA.16816.F32.BF16 R96, R4.reuse, R20, R96 ;  /* 0x000000140460723c */ /* 0x040fec0000041860 */
[C---:B------:R-:W-:Y:S06]  /*7100*/  HMMA.16816.F32.BF16 R100, R4.reuse, R22, R100 ;  /* 0x000000160464723c */ /* 0x040fec0000041864 */
[C---:B------:R-:W-:Y:S06]  /*7110*/  HMMA.16816.F32.BF16 R104, R4.reuse, R16, R104 ;  /* 0x000000100468723c */ /* 0x040fec0000041868 */
[C---:B------:R-:W-:Y:S06]  /*7120*/  HMMA.16816.F32.BF16 R108, R4.reuse, R18, R108 ;  /* 0x00000012046c723c */ /* 0x040fec000004186c */
[C---:B-1----:R-:W-:Y:S06]  /*7130*/  HMMA.16816.F32.BF16 R124, R4.reuse, R12, R124 ;  /* 0x0000000c047c723c */ /* 0x042fec000004187c */
[C---:B------:R-:W-:Y:S06]  /*7140*/  HMMA.16816.F32.BF16 R112, R4.reuse, R14, R112 ;  /* 0x0000000e0470723c */ /* 0x040fec0000041870 */
[C---:B-----5:R-:W-:Y:S06]  /*7150*/  HMMA.16816.F32.BF16 R120, R4.reuse, R8, R120 ;  /* 0x000000080478723c */ /* 0x060fec0000041878 */
[----:B------:R-:W-:Y:S01]  /*7160*/  HMMA.16816.F32.BF16 R116, R4, R10, R116 ;  /* 0x0000000a0474723c */ /* 0x000fe20000041874 */
[----:B------:R-:W-:-:S08]  /*7170*/  NOP ;  /* 0x0000000000007918 */ /* 0x000fd00000000000 */
[----:B------:R-:W-:-:S15]  /*7180*/  @!P1 BRA `(.L_x_742) ;  /* 0x0000004000689947 */ /* 0x000fde0003800000 */
[----:B------:R-:W-:-:S04]  /*7190*/  DEPBAR.LE SB0, 0x0 ;  /* 0x000080000000791a */ /* 0x000fc80000000000 */
[----:B------:R-:W-:Y:S01]  /*71a0*/  UIADD3 UR16, UR18, -0x2, URZ ;  /* 0xfffffffe12107890 */ /* 0x000fe2000fffe03f */
[----:B------:R-:W-:Y:S06]  /*71b0*/  BAR.SYNC.DEFER_BLOCKING 0x0 ;  /* 0x0000000000007b1d */ /* 0x000fec0000010000 */
[----:B------:R-:W-:Y:S05]  /*71c0*/  @!P0 BRA `(.L_x_743) ;  /* 0x0000000400248947 */ /* 0x000fea0003800000 */
[----:B------:R-:W-:Y:S01]  /*71d0*/  ULDC UR5, c[0x0][0x380] ;  /* 0x0000e00000057ab9 */ /* 0x000fe20000000800 */
[----:B------:R-:W-:Y:S01]  /*71e0*/  USHF.L.U32 UR24, UR16, 0x6, URZ ;  /* 0x0000000610187899 */ /* 0x000fe2000800063f */
[----:B------:R-:W-:Y:S01]  /*71f0*/  IMAD.U32 R0, RZ, RZ, UR5 ;  /* 0x00000005ff007e24 */ /* 0x000fe2000f8e00ff */
[----:B------:R-:W-:Y:S02]  /*7200*/  UMOV UR32, URZ ;  /* 0x0000003f00207c82 */ /* 0x000fe40008000000 */
[----:B------:R-:W-:Y:S02]  /*7210*/  UIADD3 UR30, UR24, 0x40, URZ ;  /* 0x00000040181e7890 */ /* 0x000fe4000fffe03f */
[----:B------:R-:W-:-:S04]  /*7220*/  IABS R0, R0 ;  /* 0x0000000000007213 */ /* 0x000fc80000000000 */
[----:B------:R-:W-:Y:S02]  /*7230*/  R2UR UR4, R0 ;  /* 0x00000000000472ca */ /* 0x000fe400000e0000 */
[----:B------:R-:W-:Y:S01]  /*7240*/  MOV R4, UR30 ;  /* 0x0000001e00047c02 */ /* 0x000fe20008000f00 */
[----:B------:R-:W-:-:S03]  /*7250*/  ULOP3.LUT UR30, UR30, UR5, URZ, 0x3c, !UPT ;  /* 0x000000051e1e7292 */ /* 0x000fc6000f8e3c3f */
[----:B------:R-:W-:-:S04]  /*7260*/  IABS R4, R4 ;  /* 0x0000000400047213 */ /* 0x000fc80000000000 */
[----:B------:R-:W-:-:S03]  /*7270*/  R2UR UR28, R4 ;  /* 0x00000000041c72ca */ /* 0x000fc600000e0000 */
[----:B------:R-:W1:Y:S08]  /*7280*/  I2F.RP R6, UR4 ;  /* 0x0000000400067d06 */ /* 0x000e700008209400 */
[----:B-1----:R-:W1:Y:S02]  /*7290*/  MUFU.RCP R5, R6 ;  /* 0x0000000600057308 */ /* 0x002e640000001000 */
[----:B-1----:R-:W-:-:S06]  /*72a0*/  VIADD R5, R5, 0xffffffe ;  /* 0x0ffffffe05057836 */ /* 0x002fcc0000000000 */
[----:B------:R-:W1:Y:S02]  /*72b0*/  F2I.FTZ.U32.TRUNC.NTZ R0, R5 ;  /* 0x0000000500007305 */ /* 0x000e64000021f000 */
[----:B-1----:R-:W-:Y:S01]  /*72c0*/  R2UR UR33, R0 ;  /* 0x00000000002172ca */ /* 0x002fe200000e0000 */
[----:B------:R-:W-:Y:S01]  /*72d0*/  IMAD.U32 R0, RZ, RZ, UR24 ;  /* 0x00000018ff007e24 */ /* 0x000fe2000f8e00ff */
[----:B------:R-:W-:-:S04]  /*72e0*/  ULOP3.LUT UR24, UR24, UR5, URZ, 0x3c, !UPT ;  /* 0x0000000518187292 */ /* 0x000fc8000f8e3c3f */
[----:B------:R-:W-:Y:S01]  /*72f0*/  IABS R0, R0 ;  /* 0x0000000000007213 */ /* 0x000fe20000000000 */
[----:B------:R-:W-:-:S03]  /*7300*/  UISETP.GE.AND UP0, UPT, UR24, URZ, UPT ;  /* 0x0000003f1800728c */ /* 0x000fc6000bf06270 */
        /* <DEDUP_REMOVED lines=18> */
[----:B------:R-:W-:Y:S02]  /*7430*/  @!UP1 UIADD3 UR29, UR29, 0x1, URZ ;  /* 0x000000011d1d9890 */ /* 0x000fe4000fffe03f */
[----:B------:R-:W-:-:S02]  /*7440*/  UISETP.GE.AND UP1, UPT, UR30, URZ, UPT ;  /* 0x0000003f1e00728c */ /* 0x000fc4000bf26270 */
[----:B------:R-:W-:Y:S02]  /*7450*/  @!UP2 UIADD3 UR31, UR31, 0x1, URZ ;  /* 0x000000011f1fa890 */ /* 0x000fe4000fffe03f */
[----:B------:R-:W-:Y:S02]  /*7460*/  UISETP.NE.AND UP2, UPT, UR5, URZ, UPT ;  /* 0x0000003f0500728c */ /* 0x000fe4000bf45270 */
[----:B------:R-:W-:Y:S02]  /*7470*/  @UP4 UIADD3 UR31, UR31, 0x1, URZ ;  /* 0x000000011f1f4890 */ /* 0x000fe4000fffe03f */
[----:B------:R-:W-:Y:S02]  /*7480*/  @UP3 UIADD3 UR29, UR29, 0x1, URZ ;  /* 0x000000011d1d3890 */ /* 0x000fe4000fffe03f */
[----:B------:R-:W-:Y:S02]  /*7490*/  ULOP3.LUT UR4, URZ, UR5, URZ, 0x33, !UPT ;  /* 0x000000053f047292 */ /* 0x000fe4000f8e333f */
[----:B------:R-:W-:-:S02]  /*74a0*/  @!UP1 UIADD3 UR31, -UR31, URZ, URZ ;  /* 0x0000003f1f1f9290 */ /* 0x000fc4000fffe13f */
[----:B------:R-:W-:Y:S02]  /*74b0*/  @!UP0 UIADD3 UR29, -UR29, URZ, URZ ;  /* 0x0000003f1d1d8290 */ /* 0x000fe4000fffe13f */
[----:B------:R-:W-:Y:S02]  /*74c0*/  USEL UR31, UR4, UR31, !UP2 ;  /* 0x0000001f041f7287 */ /* 0x000fe4000d000000 */
[----:B------:R-:W-:Y:S02]  /*74d0*/  USEL UR4, UR4, UR29, !UP2 ;  /* 0x0000001d04047287 */ /* 0x000fe4000d000000 */
[----:B------:R-:W-:Y:S02]  /*74e0*/  UIMAD.WIDE UR24, UR31, 0x4, UR20 ;  /* 0x000000041f1878a5 */ /* 0x000fe4000f8e0214 */
[----:B------:R-:W-:-:S04]  /*74f0*/  UIMAD.WIDE UR26, UR4, 0x4, UR20 ;  /* 0x00000004041a78a5 */ /* 0x000fc8000f8e0214 */
[----:B------:R-:W-:Y:S01]  /*7500*/  MOV R10, UR24 ;  /* 0x00000018000a7c02 */ /* 0x000fe20008000f00 */
[----:B------:R-:W-:Y:S01]  /*7510*/  IMAD.U32 R11, RZ, RZ, UR25 ;  /* 0x00000019ff0b7e24 */ /* 0x000fe2000f8e00ff */
[----:B------:R-:W-:Y:S01]  /*7520*/  MOV R8, UR26 ;  /* 0x0000001a00087c02 */ /* 0x000fe20008000f00 */
[----:B------:R-:W-:-:S03]  /*7530*/  IMAD.U32 R9, RZ, RZ, UR27 ;  /* 0x0000001bff097e24 */ /* 0x000fc6000f8e00ff */
[----:B------:R-:W2:Y:S04]  /*7540*/  LDG.E R5, desc[UR22][R10.64] ;  /* 0x000000160a057981 */ /* 0x000ea8000c1e1900 */
[----:B------:R-:W2:Y:S01]  /*7550*/  LDG.E R4, desc[UR22][R8.64] ;  /* 0x0000001608047981 */ /* 0x000ea2000c1e1900 */
[----:B------:R-:W-:-:S04]  /*7560*/  UIADD3 UR4, UR31, -UR4, URZ ;  /* 0x800000041f047290 */ /* 0x000fc8000fffe03f */
[----:B------:R-:W-:-:S04]  /*7570*/  UIMAD UR5, UR4, UR5, -0x40 ;  /* 0xffffffc0040574a4 */ /* 0x000fc8000f8e0205 */
[----:B------:R-:W-:Y:S02]  /*7580*/  USHF.R.S32.HI UR4, URZ, 0x1f, UR5 ;  /* 0x0000001f3f047899 */ /* 0x000fe40008011405 */
[----:B------:R-:W-:-:S04]  /*7590*/  IMAD.WIDE.U32 R6, R206, UR5, RZ ;  /* 0x00000005ce067c25 */ /* 0x000fc8000f8e00ff */
[----:B------:R-:W-:-:S04]  /*75a0*/  IMAD R0, R206, UR4, RZ ;  /* 0x00000004ce007c24 */ /* 0x000fc8000f8e02ff */
[----:B------:R-:W-:Y:S01]  /*75b0*/  IMAD R0, R207, UR5, R0 ;  /* 0x00000005cf007c24 */ /* 0x000fe2000f8e0200 */
[----:B------:R-:W-:-:S03]  /*75c0*/  ULDC.64 UR4, c[0x0][0x238] ;  /* 0x00008e0000047ab9 */ /* 0x000fc60000000a00 */
[----:B------:R-:W-:Y:S01]  /*75d0*/  IMAD.IADD R7, R7, 0x1, R0 ;  /* 0x0000000107077824 */ /* 0x000fe200078e0200 */
[----:B--2---:R-:W-:-:S04]  /*75e0*/  IADD3 R4, -R5, R4, RZ ;  /* 0x0000000405047210 */ /* 0x004fc80007ffe1ff */
[----:B------:R-:W-:Y:S01]  /*75f0*/  SHF.R.S32.HI R5, RZ, 0x1f, R4 ;  /* 0x0000001fff057819 */ /* 0x000fe20000011404 */
[----:B------:R-:W-:-:S04]  /*7600*/  IMAD.WIDE.U32 R6, R4, UR4, R6 ;  /* 0x0000000404067c25 */ /* 0x000fc8000f8e0006 */
[----:B------:R-:W-:-:S04]  /*7610*/  IMAD R5, R5, UR4, RZ ;  /* 0x0000000405057c24 */ /* 0x000fc8000f8e02ff */
[----:B------:R-:W-:-:S05]  /*7620*/  IMAD R5, R4, UR5, R5 ;  /* 0x0000000504057c24 */ /* 0x000fca000f8e0205 */
[----:B------:R-:W-:Y:S01]  /*7630*/  IADD3 R4, R7, R5, RZ ;  /* 0x0000000507047210 */ /* 0x000fe20007ffe0ff */
[----:B------:R-:W-:Y:S01]  /*7640*/  IMAD.MOV.U32 R5, RZ, RZ, R6 ;  /* 0x000000ffff057224 */ /* 0x000fe200078e0006 */
[----:B------:R-:W-:Y:S06]  /*7650*/  BRA `(.L_x_744) ;  /* 0x0000000000087947 */ /* 0x000fec0003800000 */
.L_x_743:
[----:B------:R-:W-:-:S04]  /*7660*/  LEA R5, -R206, RZ, 0x6 ;  /* 0x000000ffce057211 */ /* 0x000fc800078e31ff */
[----:B------:R-:W-:-:S07]  /*7670*/  SHF.R.S32.HI R4, RZ, 0x1f, R5 ;  /* 0x0000001fff047819 */ /* 0x000fce0000011405 */
.L_x_744:
[----:B------:R-:W-:Y:S01]  /*7680*/  ULDC UR4, c[0x0][0x2d0] ;  /* 0x0000b40000047ab9 */ /* 0x000fe20000000800 */
[----:B------:R-:W-:Y:S01]  /*7690*/  UISETP.GE.AND UP0, UPT, UR18, 0x3, UPT ;  /* 0x000000031200788c */ /* 0x000fe2000bf06270 */
[----:B------:R-:W-:Y:S02]  /*76a0*/  ISETP.GE.AND P5, PT, R200, UR4, PT ;  /* 0x00000004c8007c0c */ /* 0x000fe4000bfa6270 */
[----:B------:R-:W-:Y:S02]  /*76b0*/  ISETP.GE.AND P4, PT, R199, UR4, PT ;  /* 0x00000004c7007c0c */ /* 0x000fe4000bf86270 */
[----:B------:R-:W-:-:S09]  /*76c0*/  ISETP.GE.AND P6, PT, R204, UR4, PT ;  /* 0x00000004cc007c0c */ /* 0x000fd2000bfc6270 */
[----:B------:R-:W-:-:S04]  /*76d0*/  @!P5 IADD3 R7, P1, R5, R154, RZ ;  /* 0x0000009a0507d210 */ /* 0x000fc80007f3e0ff */
[----:B------:R-:W-:Y:S01]  /*76e0*/  @!P5 LEA R18, P2, R7, UR6, 0x1 ;  /* 0x000000060712dc11 */ /* 0x000fe2000f8408ff */
[----:B------:R-:W-:Y:S01]  /*76f0*/  @!P5 IMAD.X R0, R4, 0x1, R152, P1 ;  /* 0x000000010400d824 */ /* 0x000fe200008e0698 */
[----:B------:R-:W-:Y:S01]  /*7700*/  LEA R220, P1, R5, R210, 0x1 ;  /* 0x000000d205dc7211 */ /* 0x000fe200078208ff */
[----:B------:R-:W-:Y:S03]  /*7710*/  @P6 STS.128 [R203+0xc000], RZ ;  /* 0x00c000ffcb006388 */ /* 0x000fe60000000c00 */
[----:B------:R-:W-:Y:S02]  /*7720*/  @!P5 LEA.HI.X R19, R7, UR7, R0, 0x1, P2 ;  /* 0x000000070713dc11 */ /* 0x000fe400090f0c00 */
[----:B------:R-:W-:Y:S02]  /*7730*/  IADD3 R9, P2, R202, R5, RZ ;  /* 0x00000005ca097210 */ /* 0x000fe40007f5e0ff */
[----:B------:R-:W-:-:S02]  /*7740*/  LEA.HI.X R221, R5, R215, R4, 0x1, P1 ;  /* 0x000000d705dd7211 */ /* 0x000fc400008f0c04 */
[-C--:B------:R-:W-:Y:S01]  /*7750*/  @!P4 IADD3 R5, P1, R5, R154.reuse, RZ ;  /* 0x0000009a0505c210 */ /* 0x080fe20007f3e0ff */
[----:B------:R-:W-:Y:S01]  /*7760*/  IMAD.X R0, R201, 0x1, R4, P2 ;  /* 0x00000001c9007824 */ /* 0x000fe200010e0604 */
[C---:B------:R-:W-:Y:S01]  /*7770*/  @!P5 IADD3 R7, P2, R9.reuse, R154, RZ ;  /* 0x0000009a0907d210 */ /* 0x040fe20007f5e0ff */
[----:B------:R-:W-:Y:S01]  /*7780*/  @!PT LDS RZ, [RZ] ;  /* 0x00000000fffff984 */ /* 0x000fe20000000800 */
[----:B------:R-:W-:Y:S01]  /*7790*/  @!PT LDS RZ, [RZ] ;  /* 0x00000000fffff984 */ /* 0x000fe20000000800 */
[----:B------:R-:W-:Y:S01]  /*77a0*/  @!PT LDS RZ, [RZ] ;  /* 0x00000000fffff984 */ /* 0x000fe20000000800 */
[----:B------:R-:W-:Y:S01]  /*77b0*/  @!P6 LDGSTS.E.BYPASS.LTC128B.128 [R203+0xc000], desc[UR22][R220.64] ;  /* 0x0c000000dccbefae */ /* 0x000fe2000b901d56 */
[----:B------:R-:W-:Y:S01]  /*77c0*/  @!P6 LEA R16, P3, R9, R210, 0x1 ;  /* 0x000000d20910e211 */ /* 0x000fe200078608ff */
[--C-:B------:R-:W-:Y:S01]  /*77d0*/  @!P4 IMAD.X R4, R4, 0x1, R152.reuse, P1 ;  /* 0x000000010404c824 */ /* 0x100fe200008e0698 */
[----:B------:R-:W-:Y:S01]  /*77e0*/  @!P4 LEA R12, P1, R5, UR6, 0x1 ;  /* 0x00000006050ccc11 */ /* 0x000fe2000f8208ff */
[----:B------:R-:W-:Y:S01]  /*77f0*/  @!P5 IMAD.X R6, R0, 0x1, R152, P2 ;  /* 0x000000010006d824 */ /* 0x000fe200010e0698 */
[----:B------:R-:W-:Y:S01]  /*7800*/  @!P5 LEA R14, P2, R7, UR6, 0x1 ;  /* 0x00000006070edc11 */ /* 0x000fe2000f8408ff */
[----:B------:R-:W-:Y:S01]  /*7810*/  @P5 STS.128 [R203+0xe000], RZ ;  /* 0x00e000ffcb005388 */ /* 0x000fe20000000c00 */
[----:B------:R-:W-:-:S02]  /*7820*/  @!P4 LEA.HI.X R13, R5, UR7, R4, 0x1, P1 ;  /* 0x00000007050dcc11 */ /* 0x000fc400088f0c04 */
[----:B------:R-:W-:Y:S01]  /*7830*/  @!P5 LEA.HI.X R15, R7, UR7, R6, 0x1, P2 ;  /* 0x00000007070fdc11 */ /* 0x000fe200090f0c06 */
[----:B------:R-:W-:Y:S01]  /*7840*/  @!PT LDS RZ, [RZ] ;  /* 0x00000000fffff984 */ /* 0x000fe20000000800 */
[----:B------:R-:W-:Y:S01]  /*7850*/  @!PT LDS RZ, [RZ] ;  /* 0x00000000fffff984 */ /* 0x000fe20000000800 */
[----:B------:R-:W-:Y:S01]  /*7860*/  @!PT LDS RZ, [RZ] ;  /* 0x00000000fffff984 */ /* 0x000fe20000000800 */
[----:B------:R-:W-:Y:S01]  /*7870*/  @!P5 LDGSTS.E.BYPASS.LTC128B.128 [R203+0xe000], desc[UR22][R18.64+0x80] ;  /* 0x0e00008012cbdfae */ /* 0x000fe2000b901d56 */
[----:B------:R-:W-:Y:S02]  /*7880*/  IADD3 R7, P2, R202, R9, RZ ;  /* 0x00000009ca077210 */ /* 0x000fe40007f5e0ff */
[CC--:B------:R-:W-:Y:S01]  /*7890*/  @!P4 IADD3 R5, P1, R9.reuse, R154.reuse, RZ ;  /* 0x0000009a0905c210 */ /* 0x0c0fe20007f3e0ff */
[----:B------:R-:W-:Y:S01]  /*78a0*/  @P4 STS.128 [R203+0x10000], RZ ;  /* 0x010000ffcb004388 */ /* 0x000fe20000000c00 */
[--C-:B------:R-:W-:Y:S01]  /*78b0*/  @!P6 LEA.HI.X R17, R9, R215, R0.reuse, 0x1, P3 ;  /* 0x000000d70911e211 */ /* 0x100fe200018f0c00 */
[----:B------:R-:W-:Y:S01]  /*78c0*/  IMAD.X R4, R201, 0x1, R0, P2 ;  /* 0x00000001c9047824 */ /* 0x000fe200010e0600 */
[----:B------:R-:W-:Y:S01]  /*78d0*/  @!P5 IADD3 R6, P2, R7, R154, RZ ;  /* 0x0000009a0706d210 */ /* 0x000fe20007f5e0ff */
[----:B------:R-:W-:Y:S01]  /*78e0*/  @!P4 IMAD.X R0, R0, 0x1, R152, P1 ;  /* 0x000000010000c824 */ /* 0x000fe200008e0698 */
[----:B------:R-:W-:Y:S01]  /*78f0*/  @!P4 LEA R10, P1, R5, UR6, 0x1 ;  /* 0x00000006050acc11 */ /* 0x000fe2000f8208ff */
[----:B------:R-:W-:Y:S01]  /*7900*/  @!PT LDS RZ, [RZ] ;  /* 0x00000000fffff984 */ /* 0x000fe20000000800 */
[----:B------:R-:W-:Y:S01]  /*7910*/  @!PT LDS RZ, [RZ] ;  /* 0x00000000fffff984 */ /* 0x000fe20000000800 */
[----:B------:R-:W-:Y:S01]  /*7920*/  @!PT LDS RZ, [RZ] ;  /* 0x00000000fffff984 */ /* 0x000fe20000000800 */
[----:B------:R-:W-:Y:S01]  /*7930*/  @!P4 LDGSTS.E.BYPASS.LTC128B.128 [R203+0x10000], desc[UR22][R12.64+0x100] ;  /* 0x100001000ccbcfae */ /* 0x000fe2000b901d56 */
[----:B------:R-:W-:-:S02]  /*7940*/  @!P6 LEA R24, P3, R7, R210, 0x1 ;  /* 0x000000d20718e211 */ /* 0x000fc400078608ff */
[----:B------:R-:W-:Y:S01]  /*7950*/  @!P4 LEA.HI.X R11, R5, UR7, R0, 0x1, P1 ;  /* 0x00000007050bcc11 */ /* 0x000fe200088f0c00 */
[--C-:B------:R-:W-:Y:S01]  /*7960*/  @!P5 IMAD.X R5, R4, 0x1, R152.reuse, P2 ;  /* 0x000000010405d824 */ /* 0x100fe200010e0698 */
[C---:B------:R-:W-:Y:S01]  /*7970*/  @!P5 LEA R20, P2, R6.reuse, UR6, 0x1 ;  /* 0x000000060614dc11 */ /* 0x040fe2000f8408ff */
[----:B------:R-:W-:Y:S01]  /*7980*/  @P6 STS.128 [R203+0xc800], RZ ;  /* 0x00c800ffcb006388 */ /* 0x000fe20000000c00 */
[CC--:B------:R-:W-:Y:S02]  /*7990*/  @!P4 IADD3 R0, P1, R7.reuse, R154.reuse, RZ ;  /* 0x0000009a0700c210 */ /* 0x0c0fe40007f3e0ff */
[----:B------:R-:W-:Y:S01]  /*79a0*/  @!P5 LEA.HI.X R21, R6, UR7, R5, 0x1, P2 ;  /* 0x000000070615dc11 */ /* 0x000fe200090f0c05 */
[----:B------:R-:W-:Y:S01]  /*79b0*/  @!PT LDS RZ, [RZ] ;  /* 0x00000000fffff984 */ /* 0x000fe20000000800 */
[----:B------:R-:W-:Y:S01]  /*79c0*/  @!PT LDS RZ, [RZ] ;  /* 0x00000000fffff984 */ /* 0x000fe20000000800 */
[----:B------:R-:W-:Y:S01]  /*79d0*/  @!PT LDS RZ, [RZ] ;  /* 0x00000000fffff984 */ /* 0x000fe20000000800 */
[----:B------:R-:W-:Y:S01]  /*79e0*/  @!P6 LDGSTS.E.BYPASS.LTC128B.128 [R203+0xc800], desc[UR22][R16.64] ;  /* 0x0c80000010cbefae */ /* 0x000fe2000b901d56 */
[----:B------:R-:W-:Y:S01]  /*79f0*/  IADD3 R9, P2, R202, R7, RZ ;  /* 0x00000007ca097210 */ /* 0x000fe20007f5e0ff */
[----:B------:R-:W-:Y:S01]  /*7a00*/  @!P4 IMAD.X R5, R4, 0x1, R152, P1 ;  /* 0x000000010405c824 */ /* 0x000fe200008e0698 */
[C---:B------:R-:W-:Y:S01]  /*7a10*/  @!P4 LEA R22, P1, R0.reuse, UR6, 0x1 ;  /* 0x000000060016cc11 */ /* 0x040fe2000f8208ff */
[----:B------:R-:W-:Y:S01]  /*7a20*/  @P5 STS.128 [R203+0xe800], RZ ;  /* 0x00e800ffcb005388 */ /* 0x000fe20000000c00 */
[--C-:B------:R-:W-:Y:S01]  /*7a30*/  @!P6 LEA.HI.X R25, R7, R215, R4.reuse, 0x1, P3 ;  /* 0x000000d70719e211 */ /* 0x100fe200018f0c04 */
[----:B------:R-:W-:Y:S01]  /*7a40*/  IMAD.X R4, R201, 0x1, R4, P2 ;  /* 0x00000001c9047824 */ /* 0x000fe200010e0604 */
[----:B------:R-:W-:Y:S01]  /*7a50*/  @!P4 LEA.HI.X R23, R0, UR7, R5, 0x1, P1 ;  /* 0x000000070017cc11 */ /* 0x000fe200088f0c05 */
[----:B------:R-:W-:Y:S01]  /*7a60*/  @!PT LDS RZ, [RZ] ;  /* 0x00000000fffff984 */ /* 0x000fe20000000800 */
[----:B------:R-:W-:Y:S01]  /*7a70*/  @!PT LDS RZ, [RZ] ;  /* 0x00000000fffff984 */ /* 0x000fe20000000800 */
[----:B------:R-:W-:Y:S01]  /*7a80*/  @!PT LDS RZ, [RZ] ;  /* 0x00000000fffff984 */ /* 0x000fe20000000800 */
[----:B------:R1:W-:Y:S01]  /*7a90*/  @!P5 LDGSTS.E.BYPASS.LTC128B.128 [R203+0xe800], desc[UR22][R14.64+0x80] ;  /* 0x0e8000800ecbdfae */ /* 0x0003e2000b901d56 */
[----:B------:R-:W-:-:S02]  /*7aa0*/  @!P5 IADD3 R0, P2, R9, R154, RZ ;  /* 0x0000009a0900d210 */ /* 0x000fc40007f5e0ff */
[C---:B------:R-:W-:Y:S01]  /*7ab0*/  @!P4 IADD3 R154, P1, R9.reuse, R154, RZ ;  /* 0x0000009a099ac210 */ /* 0x040fe20007f3e0ff */
[----:B------:R-:W-:Y:S01]  /*7ac0*/  @P4 STS.128 [R203+0x10800], RZ ;  /* 0x010800ffcb004388 */ /* 0x000fe20000000c00 */
[C---:B------:R-:W-:Y:S01]  /*7ad0*/  @!P6 LEA R8, P3, R9.reuse, R210, 0x1 ;  /* 0x000000d20908e211 */ /* 0x040fe200078608ff */
[----:B------:R-:W-:Y:S01]  /*7ae0*/  @!P5 IMAD.X R5, R4, 0x1, R152, P2 ;  /* 0x000000010405d824 */ /* 0x000fe200010e0698 */
[----:B------:R-:W-:Y:S01]  /*7af0*/  @!P5 LEA R136, P2, R0, UR6, 0x1 ;  /* 0x000000060088dc11 */ /* 0x000fe2000f8408ff */
[----:B------:R-:W-:Y:S01]  /*7b00*/  @!PT LDS RZ, [RZ] ;  /* 0x00000000fffff984 */ /* 0x000fe20000000800 */
[----:B------:R-:W-:Y:S01]  /*7b10*/  @!PT LDS RZ, [RZ] ;  /* 0x00000000fffff984 */ /* 0x000fe20000000800 */
[----:B------:R-:W-:Y:S01]  /*7b20*/  @!PT LDS RZ, [RZ] ;  /* 0x00000000fffff984 */ /* 0x000fe20000000800 */
[----:B------:R-:W-:Y:S01]  /*7b30*/  @!P4 LDGSTS.E.BYPASS.LTC128B.128 [R203+0x10800], desc[UR22][R10.64+0x100] ;  /* 0x108001000acbcfae */ /* 0x000fe2000b901d56 */
[----:B------:R-:W-:Y:S01]  /*7b40*/  @!P6 LEA.HI.X R9, R9, R215, R4, 0x1, P3 ;  /* 0x000000d70909e211 */ /* 0x000fe200018f0c04 */
[----:B------:R-:W-:Y:S01]  /*7b50*/  @!P4 IMAD.X R7, R4, 0x1, R152, P1 ;  /* 0x000000010407c824 */ /* 0x000fe200008e0698 */
[----:B------:R-:W-:Y:S01]  /*7b60*/  @!P4 LEA R4, P1, R154, UR6, 0x1 ;  /* 0x000000069a04cc11 */ /* 0x000fe2000f8208ff */
[----:B------:R-:W-:Y:S01]  /*7b70*/  @P6 STS.128 [R203+0xd000], RZ ;  /* 0x00d000ffcb006388 */ /* 0x000fe20000000c00 */
[----:B------:R-:W-:Y:S01]  /*7b80*/  @!P5 LEA.HI.X R137, R0, UR7, R5, 0x1, P2 ;  /* 0x000000070089dc11 */ /* 0x000fe200090f0c05 */
[----:B------:R-:W-:Y:S01]  /*7b90*/  IMAD.MOV.U32 R210, RZ, RZ, R220 ;  /* 0x000000ffffd27224 */ /* 0x000fe200078e00dc */
[----:B------:R-:W-:Y:S01]  /*7ba0*/  @!P4 LEA.HI.X R5, R154, UR7, R7, 0x1, P1 ;  /* 0x000000079a05cc11 */ /* 0x000fe200088f0c07 */
[----:B------:R-:W-:Y:S01]  /*7bb0*/  @!PT LDS RZ, [RZ] ;  /* 0x00000000fffff984 */ /* 0x000fe20000000800 */
[----:B------:R-:W-:Y:S01]  /*7bc0*/  @!PT LDS RZ, [RZ] ;  /* 0x00000000fffff984 */ /* 0x000fe20000000800 */
[----:B------:R-:W-:Y:S01]  /*7bd0*/  @!PT LDS RZ, [RZ] ;  /* 0x00000000fffff984 */ /* 0x000fe20000000800 */
[----:B------:R2:W-:Y:S01]  /*7be0*/  @!P6 LDGSTS.E.BYPASS.LTC128B.128 [R203+0xd000], desc[UR22][R24.64] ;  /* 0x0d00000018cbefae */ /* 0x0005e2000b901d56 */
[----:B------:R-:W-:-:S03]  /*7bf0*/  IMAD.MOV.U32 R215, RZ, RZ, R221 ;  /* 0x000000ffffd77224 */ /* 0x000fc600078e00dd */
[----:B------:R-:W-:Y:S04]  /*7c00*/  @P5 STS.128 [R203+0xf000], RZ ;  /* 0x00f000ffcb005388 */ /* 0x000fe80000000c00 */
[----:B------:R-:W-:Y:S01]  /*7c10*/  @!PT LDS RZ, [RZ] ;  /* 0x00000000fffff984 */ /* 0x000fe20000000800 */
[----:B------:R-:W-:Y:S01]  /*7c20*/  @!PT LDS RZ, [RZ] ;  /* 0x00000000fffff984 */ /* 0x000fe20000000800 */
[----:B------:R-:W-:Y:S01]  /*7c30*/  @!PT LDS RZ, [RZ] ;  /* 0x00000000fffff984 */ /* 0x000fe20000000800 */
[----:B------:R-:W-:Y:S04]  /*7c40*/  @!P5 LDGSTS.E.BYPASS.LTC128B.128 [R203+0xf000], desc[UR22][R20.64+0x80] ;  /* 0x0f00008014cbdfae */ /* 0x000fe8000b901d56 */
[----:B------:R-:W-:Y:S04]  /*7c50*/  @P4 STS.128 [R203+0x11000], RZ ;  /* 0x011000ffcb004388 */ /* 0x000fe80000000c00 */
[----:B------:R-:W-:Y:S01]  /*7c60*/  @!PT LDS RZ, [RZ] ;  /* 0x00000000fffff984 */ /* 0x000fe20000000800 */
[----:B------:R-:W-:Y:S01]  /*7c70*/  @!PT LDS RZ, [RZ] ;  /* 0x00000000fffff984 */ /* 0x000fe20000000800 */
[----:B------:R-:W-:Y:S01]  /*7c80*/  @!PT LDS RZ, [RZ] ;  /* 0x00000000fffff984 */ /* 0x000fe20000000800 */
[----:B------:R3:W-:Y:S04]  /*7c90*/  @!P4 LDGSTS.E.BYPASS.LTC128B.128 [R203+0x11000], desc[UR22][R22.64+0x100] ;  /* 0x1100010016cbcfae */ /* 0x0007e8000b901d56 */
        /* <DEDUP_REMOVED lines=15> */
[----:B------:R-:W-:Y:S04]  /*7d90*/  LDSM.16.M88.4 R164, [R198] ;  /* 0x00000000c6a4783b */ /* 0x000fe80000000200 */
[----:B-1----:R-:W1:Y:S04]  /*7da0*/  LDSM.16.M88.4 R12, [R197+0x6000] ;  /* 0x00600000c50c783b */ /* 0x002e680000000200 */
[----:B------:R-:W5:Y:S04]  /*7db0*/  LDSM.16.M88.4 R140, [R197+0x6800] ;  /* 0x00680000c58c783b */ /* 0x000f680000000200 */
[----:B------:R-:W5:Y:S04]  /*7dc0*/  LDSM.16.M88.4 R32, [R197+0x7000] ;  /* 0x00700000c520783b */ /* 0x000f680000000200 */
[----:B------:R-:W5:Y:S04]  /*7dd0*/  LDSM.16.M88.4 R28, [R197+0x7800] ;  /* 0x00780000c51c783b */ /* 0x000f680000000200 */
[----:B------:R-:W-:Y:S04]  /*7de0*/  LDSM.16.M88.4 R156, [R196] ;  /* 0x00000000c49c783b */ /* 0x000fe80000000200 */
[----:B--2---:R-:W2:Y:S04]  /*7df0*/  LDSM.16.M88.4 R24, [R195] ;  /* 0x00000000c318783b */ /* 0x004ea80000000200 */
[----:B------:R-:W2:Y:S04]  /*7e00*/  LDSM.16.M88.4 R148, [R187] ;  /* 0x00000000bb94783b */ /* 0x000ea80000000200 */
[----:B---3--:R-:W3:Y:S04]  /*7e10*/  LDSM.16.M88.4 R20, [R186] ;  /* 0x00000000ba14783b */ /* 0x008ee80000000200 */
[----:B------:R-:W3:Y:S04]  /*7e20*/  LDSM.16.M88.4 R160, [R185] ;  /* 0x00000000b9a0783b */ /* 0x000ee80000000200 */
[----:B----4-:R-:W-:Y:S01]  /*7e30*/  LDSM.16.M88.4 R8, [R194] ;  /* 0x00000000c208783b */ /* 0x010fe20000000200 */
[C---:B-1----:R-:W-:Y:S03]  /*7e40*/  HMMA.16816.F32.BF16 R16, R164.reuse, R12, RZ ;  /* 0x0000000ca410723c */ /* 0x042fe600000418ff */
[----:B-----5:R-:W1:Y:S04]  /*7e50*/  LDSM.16.M88.4 R4, [R191+0x6000] ;  /* 0x00600000bf04783b */ /* 0x020e680000000200 */
[----:B------:R-:W4:Y:S01]  /*7e60*/  LDSM.16.M88.4 R152, [R191+0x6800] ;  /* 0x00680000bf98783b */ /* 0x000f220000000200 */
[C---:B------:R-:W-:Y:S03]  /*7e70*/  HMMA.16816.F32.BF16 R12, R164.reuse, R14, RZ ;  /* 0x0000000ea40c723c */ /* 0x040fe600000418ff */
[----:B------:R-:W-:Y:S03]  /*7e80*/  LDSM.16.M88.4 R172, [R184+0x1000] ;  /* 0x00100000b8ac783b */ /* 0x000fe60000000200 */
[C---:B------:R-:W-:Y:S01]  /*7e90*/  HMMA.16816.F32.BF16 R144, R164.reuse, R140, RZ ;  /* 0x0000008ca490723c */ /* 0x040fe200000418ff */
[----:B------:R-:W-:Y:S01]  /*7ea0*/  LDSM.16.M88.4 R216, [R197+0x9000] ;  /* 0x00900000c5d8783b */ /* 0x000fe20000000200 */
[----:B------:R-:W5:Y:S04]  /*7eb0*/  S2R R0, SR_TID.X ;  /* 0x0000000000007919 */ /* 0x000f680000002100 */
[C---:B------:R-:W-:Y:S01]  /*7ec0*/  HMMA.16816.F32.BF16 R136, R164.reuse, R32, RZ ;  /* 0x00000020a488723c */ /* 0x040fe200000418ff */
[----:B------:R-:W0:Y:S05]  /*7ed0*/  LDGDEPBAR ;  /* 0x00000000000079af */ /* 0x000e2a0000000000 */
[C---:B------:R-:W-:Y:S06]  /*7ee0*/  HMMA.16816.F32.BF16 R140, R164.reuse, R142, RZ ;  /* 0x0000008ea48c723c */ /* 0x040fec00000418ff */
[C---:B------:R-:W-:Y:S06]  /*7ef0*/  HMMA.16816.F32.BF16 R32, R164.reuse, R34, RZ ;  /* 0x00000022a420723c */ /* 0x040fec00000418ff */
[C---:B------:R-:W-:Y:S06]  /*7f00*/  HMMA.16816.F32.BF16 R168, R164.reuse, R28, RZ ;  /* 0x0000001ca4a8723c */ /* 0x040fec00000418ff */
[----:B------:R-:W-:Y:S01]  /*7f10*/  HMMA.16816.F32.BF16 R164, R164, R30, RZ ;  /* 0x0000001ea4a4723c */ /* 0x000fe200000418ff */
[----:B------:R-:W4:Y:S05]  /*7f20*/  LDSM.16.M88.4 R28, [R191+0x7000] ;  /* 0x00700000bf1c783b */ /* 0x000f2a0000000200 */
[----:B--2---:R-:W-:Y:S01]  /*7f30*/  HMMA.16816.F32.BF16 R16, R156, R24, R16 ;  /* 0x000000189c10723c */ /* 0x004fe20000041810 */
[----:B-----5:R-:W-:-:S05]  /*7f40*/  IMAD.SHL.U32 R0, R0, 0x2, RZ ;  /* 0x0000000200007824 */ /* 0x020fca00078e00ff */
[C---:B------:R-:W-:Y:S01]  /*7f50*/  HMMA.16816.F32.BF16 R12, R156.reuse, R26, R12 ;  /* 0x0000001a9c0c723c */ /* 0x040fe2000004180c */
[----:B------:R-:W2:Y:S05]  /*7f60*/  LDSM.16.M88.4 R24, [R191+0x7800] ;  /* 0x00780000bf18783b */ /* 0x000eaa0000000200 */
[C---:B------:R-:W-:Y:S06]  /*7f70*/  HMMA.16816.F32.BF16 R144, R156.reuse, R148, R144 ;  /* 0x000000949c90723c */ /* 0x040fec0000041890 */
[C---:B------:R-:W-:Y:S01]  /*7f80*/  HMMA.16816.F32.BF16 R140, R156.reuse, R150, R140 ;  /* 0x000000969c8c723c */ /* 0x040fe2000004188c */
[----:B------:R-:W-:Y:S05]  /*7f90*/  LDSM.16.M88.4 R148, [R193] ;  /* 0x00000000c194783b */ /* 0x000fea0000000200 */
[C---:B---3--:R-:W-:Y:S06]  /*7fa0*/  HMMA.16816.F32.BF16 R136, R156.reuse, R20, R136 ;  /* 0x000000149c88723c */ /* 0x048fec0000041888 */
[C---:B------:R-:W-:Y:S01]  /*7fb0*/  HMMA.16816.F32.BF16 R32, R156.reuse, R22, R32 ;  /* 0x000000169c20723c */ /* 0x040fe20000041820 */
[----:B------:R-:W3:Y:S05]  /*7fc0*/  LDSM.16.M88.4 R20, [R184] ;  /* 0x00000000b814783b */ /* 0x000eea0000000200 */
[C---:B------:R-:W-:Y:S06]  /*7fd0*/  HMMA.16816.F32.BF16 R168, R156.reuse, R160, R168 ;  /* 0x000000a09ca8723c */ /* 0x040fec00000418a8 */
[----:B------:R-:W-:Y:S01]  /*7fe0*/  HMMA.16816.F32.BF16 R164, R156, R162, R164 ;  /* 0x000000a29ca4723c */ /* 0x000fe200000418a4 */
[----:B------:R-:W-:Y:S04]  /*7ff0*/  LDSM.16.M88.4 R156, [R184+0x1800] ;  /* 0x00180000b89c783b */ /* 0x000fe80000000200 */
[----:B------:R-:W-:Y:S01]  /*8000*/  LDSM.16.M88.4 R160, [R197+0x9800] ;  /* 0x00980000c5a0783b */ /* 0x000fe20000000200 */
[C---:B-1----:R-:W-:Y:S06]  /*8010*/  HMMA.16816.F32.BF16 R16, R8.reuse, R4, R16 ;  /* 0x000000040810723c */ /* 0x042fec0000041810 */
[C---:B------:R-:W-:Y:S01]  /*8020*/  HMMA.16816.F32.BF16 R12, R8.reuse, R6, R12 ;  /* 0x00000006080c723c */ /* 0x040fe2000004180c */
[----:B------:R-:W1:Y:S05]  /*8030*/  LDSM.16.M88.4 R4, [R184+0x800] ;  /* 0x00080000b804783b */ /* 0x000e6a0000000200 */
[C---:B----4-:R-:W-:Y:S06]  /*8040*/  HMMA.16816.F32.BF16 R144, R8.reuse, R152, R144 ;  /* 0x000000980890723c */ /* 0x050fec0000041890 */
[C---:B------:R-:W-:Y:S01]  /*8050*/  HMMA.16816.F32.BF16 R140, R8.reuse, R154, R140 ;  /* 0x0000009a088c723c */ /* 0x040fe2000004188c */
[----:B------:R-:W-:Y:S05]  /*8060*/  LDSM.16.M88.4 R152, [R196+0x2000] ;  /* 0x00200000c498783b */ /* 0x000fea0000000200 */
[C---:B------:R-:W-:Y:S06]  /*8070*/  HMMA.16816.F32.BF16 R136, R8.reuse, R28, R136 ;  /* 0x0000001c0888723c */ /* 0x040fec0000041888 */
[C---:B------:R-:W-:Y:S01]  /*8080*/  HMMA.16816.F32.BF16 R32, R8.reuse, R30, R32 ;  /* 0x0000001e0820723c */ /* 0x040fe20000041820 */
[----:B------:R-:W-:Y:S05]  /*8090*/  LDSM.16.M88.4 R28, [R198+0x2000] ;  /* 0x00200000c61c783b */ /* 0x000fea0000000200 */
[C---:B--2---:R-:W-:Y:S06]  /*80a0*/  HMMA.16816.F32.BF16 R168, R8.reuse, R24, R168 ;  /* 0x0000001808a8723c */ /* 0x044fec00000418a8 */
[----:B------:R-:W-:Y:S01]  /*80b0*/  HMMA.16816.F32.BF16 R164, R8, R26, R164 ;  /* 0x0000001a08a4723c */ /* 0x000fe200000418a4 */
[----:B------:R-:W2:Y:S04]  /*80c0*/  LDSM.16.M88.4 R24, [R197+0x8000] ;  /* 0x00800000c518783b */ /* 0x000ea80000000200 */
[----:B------:R-:W4:Y:S01]  /*80d0*/  LDSM.16.M88.4 R8, [R197+0x8800] ;  /* 0x00880000c508783b */ /* 0x000f220000000200 */
[C---:B---3--:R-:W-:Y:S06]  /*80e0*/  HMMA.16816.F32.BF16 R16, R148.reuse, R20, R16 ;  /* 0x000000149410723c */ /* 0x048fec0000041810 */
[C---:B------:R-:W-:Y:S01]  /*80f0*/  HMMA.16816.F32.BF16 R12, R148.reuse, R22, R12 ;  /* 0x00000016940c723c */ /* 0x040fe2000004180c */
[----:B------:R-:W3:Y:S05]  /*8100*/  LDSM.16.M88.4 R20, [R183] ;  /* 0x00000000b714783b */ /* 0x000eea0000000200 */
[C---:B-1----:R-:W-:Y:S06]  /*8110*/  HMMA.16816.F32.BF16 R144, R148.reuse, R4, R144 ;  /* 0x000000049490723c */ /* 0x042fec0000041890 */
[C---:B------:R-:W-:Y:S01]  /*8120*/  HMMA.16816.F32.BF16 R140, R148.reuse, R6, R140 ;  /* 0x00000006948c723c */ /* 0x040fe2000004188c */
[----:B------:R-:W1:Y:S05]  /*8130*/  LDSM.16.M88.4 R4, [R182] ;  /* 0x00000000b604783b */ /* 0x000e6a0000000200 */
[C---:B------:R-:W-:Y:S06]  /*8140*/  HMMA.16816.F32.BF16 R136, R148.reuse, R172, R136 ;  /* 0x000000ac9488723c */ /* 0x040fec0000041888 */
[----:B------:R-:W-:Y:S01]  /*8150*/  HMMA.16816.F32.BF16 R32, R148, R174, R32 ;  /* 0x000000ae9420723c */ /* 0x000fe20000041820 */
[----:B------:R-:W-:Y:S05]  /*8160*/  LDSM.16.M88.4 R172, [R180] ;  /* 0x00000000b4ac783b */ /* 0x000fea0000000200 */
[----:B--2---:R-:W-:Y:S06]  /*8170*/  HMMA.16816.F32.BF16 R16, R28, R24, R16 ;  /* 0x000000181c10723c */ /* 0x004fec0000041810 */
[C---:B------:R-:W-:Y:S06]  /*8180*/  HMMA.16816.F32.BF16 R168, R148.reuse, R156, R168 ;  /* 0x0000009c94a8723c */ /* 0x040fec00000418a8 */
[----:B------:R-:W-:Y:S01]  /*8190*/  HMMA.16816.F32.BF16 R164, R148, R158, R164 ;  /* 0x0000009e94a4723c */ /* 0x000fe200000418a4 */
[----:B------:R-:W2:Y:S04]  /*81a0*/  LDSM.16.M88.4 R156, [R181] ;  /* 0x00000000b59c783b */ /* 0x000ea80000000200 */
[----:B------:R-:W-:Y:S01]  /*81b0*/  LDSM.16.M88.4 R148, [R191+0x8000] ;  /* 0x00800000bf94783b */ /* 0x000fe20000000200 */
[C---:B------:R-:W-:Y:S03]  /*81c0*/  HMMA.16816.F32.BF16 R12, R28.reuse, R26, R12 ;  /* 0x0000001a1c0c723c */ /* 0x040fe6000004180c */
[----:B------:R-:W-:Y:S03]  /*81d0*/  LDSM.16.M88.4 R24, [R191+0x8800] ;  /* 0x00880000bf18783b */ /* 0x000fe60000000200 */
[C---:B----4-:R-:W-:Y:S06]  /*81e0*/  HMMA.16816.F32.BF16 R144, R28.reuse, R8, R144 ;  /* 0x000000081c90723c */ /* 0x050fec0000041890 */
[C---:B------:R-:W-:Y:S01]  /*81f0*/  HMMA.16816.F32.BF16 R140, R28.reuse, R10, R140 ;  /* 0x0000000a1c8c723c */ /* 0x040fe2000004188c */
[----:B------:R-:W4:Y:S05]  /*8200*/  LDSM.16.M88.4 R8, [R194+0x2000] ;  /* 0x00200000c208783b */ /* 0x000f2a0000000200 */
[C---:B------:R-:W-:Y:S06]  /*8210*/  HMMA.16816.F32.BF16 R136, R28.reuse, R216, R136 ;  /* 0x000000d81c88723c */ /* 0x040fec0000041888 */
[----:B------:R-:W-:Y:S01]  /*8220*/  HMMA.16816.F32.BF16 R32, R28, R218, R32 ;  /* 0x000000da1c20723c */ /* 0x000fe20000041820 */
[----:B------:R-:W-:Y:S05]  /*8230*/  LDSM.16.M88.4 R216, [R198+0x4000] ;  /* 0x00400000c6d8783b */ /* 0x000fea0000000200 */
[C---:B---3--:R-:W-:Y:S06]  /*8240*/  HMMA.16816.F32.BF16 R16, R152.reuse, R20, R16 ;  /* 0x000000149810723c */ /* 0x048fec0000041810 */
[----:B------:R-:W-:Y:S01]  /*8250*/  HMMA.16816.F32.BF16 R12, R152, R22, R12 ;  /* 0x00000016980c723c */ /* 0x000fe2000004180c */
[----:B------:R-:W3:Y:S05]  /*8260*/  LDSM.16.M88.4 R20, [R191+0x9000] ;  /* 0x00900000bf14783b */ /* 0x000eea0000000200 */
[C---:B------:R-:W-:Y:S06]  /*8270*/  HMMA.16816.F32.BF16 R168, R28.reuse, R160, R168 ;  /* 0x000000a01ca8723c */ /* 0x040fec00000418a8 */
[----:B------:R-:W-:Y:S01]  /*8280*/  HMMA.16816.F32.BF16 R164, R28, R162, R164 ;  /* 0x000000a21ca4723c */ /* 0x000fe200000418a4 */
[----:B------:R-:W-:Y:S04]  /*8290*/  LDSM.16.M88.4 R28, [R193+0x2000] ;  /* 0x00200000c11c783b */ /* 0x000fe80000000200 */
[----:B------:R-:W-:Y:S01]  /*82a0*/  LDSM.16.M88.4 R160, [R191+0x9800] ;  /* 0x00980000bfa0783b */ /* 0x000fe20000000200 */
[C---:B-1----:R-:W-:Y:S06]  /*82b0*/  HMMA.16816.F32.BF16 R144, R152.reuse, R4, R144 ;  /* 0x000000049890723c */ /* 0x042fec0000041890 */
[C---:B------:R-:W-:Y:S01]  /*82c0*/  HMMA.16816.F32.BF16 R140, R152.reuse, R6, R140 ;  /* 0x00000006988c723c */ /* 0x040fe2000004188c */
[----:B------:R-:W1:Y:S05]  /*82d0*/  LDSM.16.M88.4 R4, [R184+0x2000] ;  /* 0x00200000b804783b */ /* 0x000e6a0000000200 */
[C---:B--2---:R-:W-:Y:S06]  /*82e0*/  HMMA.16816.F32.BF16 R136, R152.reuse, R156, R136 ;  /* 0x0000009c9888723c */ /* 0x044fec0000041888 */
[----:B------:R-:W-:Y:S01]  /*82f0*/  HMMA.16816.F32.BF16 R32, R152, R158, R32 ;  /* 0x0000009e9820723c */ /* 0x000fe20000041820 */
[----:B------:R-:W2:Y:S05]  /*8300*/  LDSM.16.M88.4 R156, [R184+0x2800] ;  /* 0x00280000b89c783b */ /* 0x000eaa0000000200 */
[----:B----4-:R-:W-:Y:S06]  /*8310*/  HMMA.16816.F32.BF16 R16, R8, R148, R16 ;  /* 0x000000940810723c */ /* 0x010fec0000041810 */
[C---:B------:R-:W-:Y:S06]  /*8320*/  HMMA.16816.F32.BF16 R168, R152.reuse, R172, R168 ;  /* 0x000000ac98a8723c */ /* 0x040fec00000418a8 */
[----:B------:R-:W-:Y:S01]  /*8330*/  HMMA.16816.F32.BF16 R164, R152, R174, R164 ;  /* 0x000000ae98a4723c */ /* 0x000fe200000418a4 */
[----:B------:R-:W-:Y:S04]  /*8340*/  LDSM.16.M88.4 R152, [R184+0x3000] ;  /* 0x00300000b898783b */ /* 0x000fe80000000200 */
[----:B------:R-:W-:Y:S01]  /*8350*/  LDSM.16.M88.4 R172, [R197+0xb800] ;  /* 0x00b80000c5ac783b */ /* 0x000fe20000000200 */
[C---:B------:R-:W-:Y:S03]  /*8360*/  HMMA.16816.F32.BF16 R12, R8.reuse, R150, R12 ;  /* 0x00000096080c723c */ /* 0x040fe6000004180c */
[----:B------:R-:W-:Y:S03]  /*8370*/  LDSM.16.M88.4 R148, [R184+0x3800] ;  /* 0x00380000b894783b */ /* 0x000fe60000000200 */
[C---:B------:R-:W-:Y:S06]  /*8380*/  HMMA.16816.F32.BF16 R144, R8.reuse, R24, R144 ;  /* 0x000000180890723c */ /* 0x040fec0000041890 */
[C---:B------:R-:W-:Y:S01]  /*8390*/  HMMA.16816.F32.BF16 R140, R8.reuse, R26, R140 ;  /* 0x0000001a088c723c */ /* 0x040fe2000004188c */
[----:B------:R-:W4:Y:S05]  /*83a0*/  LDSM.16.M88.4 R24, [R197+0xa000] ;  /* 0x00a00000c518783b */ /* 0x000f2a0000000200 */
[C---:B---3--:R-:W-:Y:S06]  /*83b0*/  HMMA.16816.F32.BF16 R136, R8.reuse, R20, R136 ;  /* 0x000000140888723c */ /* 0x048fec0000041888 */
        /* <DEDUP_REMOVED lines=8> */
[----:B------:R-:W1:Y:S03]  /*8440*/  LDSM.16.M88.4 R4, [R179] ;  /* 0x00000000b304783b */ /* 0x000e660000000200 */
[C---:B--2---:R-:W-:Y:S06]  /*8450*/  HMMA.16816.F32.BF16 R144, R28.reuse, R156, R144 ;  /* 0x0000009c1c90723c */ /* 0x044fec0000041890 */
[----:B------:R-:W-:Y:S01]  /*8460*/  HMMA.16816.F32.BF16 R140, R28, R158, R140 ;  /* 0x0000009e1c8c723c */ /* 0x000fe2000004188c */
[----:B------:R-:W2:Y:S05]  /*8470*/  LDSM.16.M88.4 R156, [R178] ;  /* 0x00000000b29c783b */ /* 0x000eaa0000000200 */
[----:B----4-:R-:W-:Y:S06]  /*8480*/  HMMA.16816.F32.BF16 R16, R216, R24, R16 ;  /* 0x00000018d810723c */ /* 0x010fec0000041810 */
[C---:B------:R-:W-:Y:S06]  /*8490*/  HMMA.16816.F32.BF16 R136, R28.reuse, R152, R136 ;  /* 0x000000981c88723c */ /* 0x040fec0000041888 */
[C---:B------:R-:W-:Y:S01]  /*84a0*/  HMMA.16816.F32.BF16 R32, R28.reuse, R154, R32 ;  /* 0x0000009a1c20723c */ /* 0x040fe20000041820 */
[----:B------:R-:W-:Y:S05]  /*84b0*/  LDSM.16.M88.4 R152, [R177] ;  /* 0x00000000b198783b */ /* 0x000fea0000000200 */
[C---:B------:R-:W-:Y:S06]  /*84c0*/  HMMA.16816.F32.BF16 R168, R28.reuse, R148, R168 ;  /* 0x000000941ca8723c */ /* 0x040fec00000418a8 */
[----:B------:R-:W-:Y:S01]  /*84d0*/  HMMA.16816.F32.BF16 R164, R28, R150, R164 ;  /* 0x000000961ca4723c */ /* 0x000fe200000418a4 */
[----:B------:R-:W-:Y:S04]  /*84e0*/  LDSM.16.M88.4 R28, [R194+0x4000] ;  /* 0x00400000c21c783b */ /* 0x000fe80000000200 */
[----:B------:R-:W-:Y:S01]  /*84f0*/  LDSM.16.M88.4 R148, [R176] ;  /* 0x00000000b094783b */ /* 0x000fe20000000200 */
[C---:B------:R-:W-:Y:S03]  /*8500*/  HMMA.16816.F32.BF16 R12, R216.reuse, R26, R12 ;  /* 0x0000001ad80c723c */ /* 0x040fe6000004180c */
[----:B------:R-:W4:Y:S03]  /*8510*/  LDSM.16.M88.4 R24, [R191+0xa000] ;  /* 0x00a00000bf18783b */ /* 0x000f260000000200 */
[C---:B---3--:R-:W-:Y:S06]  /*8520*/  HMMA.16816.F32.BF16 R144, R216.reuse, R20, R144 ;  /* 0x00000014d890723c */ /* 0x048fec0000041890 */
[----:B------:R-:W-:Y:S01]  /*8530*/  HMMA.16816.F32.BF16 R140, R216, R22, R140 ;  /* 0x00000016d88c723c */ /* 0x000fe2000004188c */
[----:B------:R-:W3:Y:S05]  /*8540*/  LDSM.16.M88.4 R20, [R191+0xa800] ;  /* 0x00a80000bf14783b */ /* 0x000eea0000000200 */
[----:B-1----:R-:W-:Y:S06]  /*8550*/  HMMA.16816.F32.BF16 R16, R160, R4, R16 ;  /* 0x00000004a010723c */ /* 0x002fec0000041810 */
[C---:B------:R-:W-:Y:S06]  /*8560*/  HMMA.16816.F32.BF16 R136, R216.reuse, R8, R136 ;  /* 0x00000008d888723c */ /* 0x040fec0000041888 */
[----:B------:R-:W-:Y:S01]  /*8570*/  HMMA.16816.F32.BF16 R32, R216, R10, R32 ;  /* 0x0000000ad820723c */ /* 0x000fe20000041820 */
[----:B------:R-:W-:Y:S05]  /*8580*/  LDSM.16.M88.4 R8, [R193+0x4000] ;  /* 0x00400000c108783b */ /* 0x000fea0000000200 */
        /* <DEDUP_REMOVED lines=8> */
[----:B------:R-:W4:Y:S05]  /*8610*/  LDSM.16.M88.4 R172, [R184+0x4800] ;  /* 0x00480000b8ac783b */ /* 0x000f2a0000000200 */
[C---:B------:R-:W-:Y:S01]  /*8620*/  HMMA.16816.F32.BF16 R12, R28.reuse, R26, R12 ;  /* 0x0000001a1c0c723c */ /* 0x040fe2000004180c */
[----:B------:R-:W-:Y:S05]  /*8630*/  LDSM.16.M88.4 R24, [R184+0x5000] ;  /* 0x00500000b818783b */ /* 0x000fea0000000200 */
[C---:B---3--:R-:W-:Y:S06]  /*8640*/  HMMA.16816.F32.BF16 R144, R28.reuse, R20, R144 ;  /* 0x000000141c90723c */ /* 0x048fec0000041890 */
[----:B------:R-:W-:Y:S01]  /*8650*/  HMMA.16816.F32.BF16 R140, R28, R22, R140 ;  /* 0x000000161c8c723c */ /* 0x000fe2000004188c */
[----:B------:R-:W3:Y:S05]  /*8660*/  LDSM.16.M88.4 R20, [R191+0xb800] ;  /* 0x00b80000bf14783b */ /* 0x000eea0000000200 */
[----:B------:R-:W-:Y:S06]  /*8670*/  HMMA.16816.F32.BF16 R136, R160, R152, R136 ;  /* 0x00000098a088723c */ /* 0x000fec0000041888 */
[----:B-1----:R-:W-:Y:S06]  /*8680*/  HMMA.16816.F32.BF16 R16, R8, R4, R16 ;  /* 0x000000040810723c */ /* 0x002fec0000041810 */
[----:B------:R-:W-:Y:S01]  /*8690*/  HMMA.16816.F32.BF16 R32, R160, R154, R32 ;  /* 0x0000009aa020723c */ /* 0x000fe20000041820 */
[----:B------:R-:W-:Y:S01]  /*86a0*/  LOP3.LUT R5, R0, 0x6, RZ, 0xc0, !PT ;  /* 0x0000000600057812 */ /* 0x000fe200078ec0ff */
[----:B------:R-:W-:-:S04]  /*86b0*/  IMAD.U32 R4, RZ, RZ, UR16 ;  /* 0x00000010ff047e24 */ /* 0x000fc8000f8e00ff */
[----:B------:R-:W-:Y:S01]  /*86c0*/  IMAD R0, R4, 0x40, R5 ;  /* 0x0000004004007824 */ /* 0x000fe200078e0205 */
[----:B------:R-:W-:Y:S03]  /*86d0*/  HMMA.16816.F32.BF16 R168, R160, R148, R168 ;  /* 0x00000094a0a8723c */ /* 0x000fe600000418a8 */
[----:B------:R-:W-:-:S03]  /*86e0*/  VIADD R4, R0, 0x1 ;  /* 0x0000000100047836 */ /* 0x000fc60000000000 */
[----:B------:R-:W-:Y:S01]  /*86f0*/  HMMA.16816.F32.BF16 R164, R160, R150, R164 ;  /* 0x00000096a0a4723c */ /* 0x000fe200000418a4 */
[----:B------:R-:W-:Y:S01]  /*8700*/  VIADD R148, R0, 0x8 ;  /* 0x0000000800947836 */ /* 0x000fe20000000000 */
[CC--:B------:R-:W-:Y:S02]  /*8710*/  ISETP.GE.AND P3, PT, R4.reuse, R135.reuse, PT ;  /* 0x000000870400720c */ /* 0x0c0fe40003f66270 */
[----:B------:R-:W-:Y:S02]  /*8720*/  ISETP.GE.AND P2, PT, R4, R2, PT ;  /* 0x000000020400720c */ /* 0x000fe40003f46270 */
[----:B------:R-:W-:Y:S01]  /*8730*/  HMMA.16816.F32.BF16 R12, R8, R6, R12 ;  /* 0x00000006080c723c */ /* 0x000fe2000004180c */
[----:B------:R-:W1:Y:S01]  /*8740*/  LDSM.16.M88.4 R4, [R184+0x5800] ;  /* 0x00580000b804783b */ /* 0x000e620000000200 */
[----:B------:R-:W-:Y:S01]  /*8750*/  ISETP.GE.AND P1, PT, R148, R135, PT ;  /* 0x000000879400720c */ /* 0x000fe20003f26270 */
[----:B------:R-:W-:-:S04]  /*8760*/  DEPBAR.LE SB0, 0x0 ;  /* 0x000080000000791a */ /* 0x000fc80000000000 */
[----:B--2---:R-:W-:Y:S01]  /*8770*/  HMMA.16816.F32.BF16 R136, R28, R156, R136 ;  /* 0x0000009c1c88723c */ /* 0x004fe20000041888 */
[----:B------:R-:W-:-:S05]  /*8780*/  FSEL R19, R19, -INF , !P2 ;  /* 0xff80000013137808 */ /* 0x000fca0005000000 */
[----:B----4-:R-:W-:Y:S01]  /*8790*/  HMMA.16816.F32.BF16 R144, R8, R172, R144 ;  /* 0x000000ac0890723c */ /* 0x010fe20000041890 */
[----:B------:R-:W-:Y:S01]  /*87a0*/  FSEL R156, R17, -INF , !P3 ;  /* 0xff800000119c7808 */ /* 0x000fe20005800000 */
[----:B------:R-:W-:Y:S01]  /*87b0*/  VIADD R17, R0, 0x9 ;  /* 0x0000000900117836 */ /* 0x000fe20000000000 */
[----:B------:R-:W-:Y:S01]  /*87c0*/  ISETP.GE.AND P3, PT, R148, R2, PT ;  /* 0x000000029400720c */ /* 0x000fe20003f66270 */
[----:B------:R-:W-:Y:S02]  /*87d0*/  VIADD R148, R0, 0x10 ;  /* 0x0000001000947836 */ /* 0x000fe40000000000 */
[----:B------:R-:W-:Y:S01]  /*87e0*/  HMMA.16816.F32.BF16 R32, R28, R158, R32 ;  /* 0x0000009e1c20723c */ /* 0x000fe20000041820 */
[----:B------:R-:W-:Y:S01]  /*87f0*/  BAR.SYNC.DEFER_BLOCKING 0x0 ;  /* 0x0000000000007b1d */ /* 0x000fe20000010000 */
[----:B------:R-:W-:-:S03]  /*8800*/  ISETP.GE.AND P2, PT, R17, R135, PT ;  /* 0x000000871100720c */ /* 0x000fc60003f46270 */
[----:B------:R-:W-:Y:S01]  /*8810*/  FSEL R12, R12, -INF , !P1 ;  /* 0xff8000000c0c7808 */ /* 0x000fe20004800000 */
[----:B------:R-:W-:Y:S01]  /*8820*/  HMMA.16816.F32.BF16 R140, R8, R174, R140 ;  /* 0x000000ae088c723c */ /* 0x000fe2000004188c */
[-C--:B------:R-:W-:Y:S02]  /*8830*/  ISETP.GE.AND P1, PT, R17, R2.reuse, PT ;  /* 0x000000021100720c */ /* 0x080fe40003f26270 */
[----:B------:R-:W-:Y:S02]  /*8840*/  FSEL R17, R14, -INF , !P3 ;  /* 0xff8000000e117808 */ /* 0x000fe40005800000 */
[----:B------:R-:W-:Y:S01]  /*8850*/  FSEL R14, R13, -INF , !P2 ;  /* 0xff8000000d0e7808 */ /* 0x000fe20005000000 */
[----:B---3--:R-:W-:Y:S01]  /*8860*/  HMMA.16816.F32.BF16 R168, R28, R20, R168 ;  /* 0x000000141ca8723c */ /* 0x008fe200000418a8 */
[----:B------:R-:W-:Y:S01]  /*8870*/  ISETP.GE.AND P3, PT, R148, R135, PT ;  /* 0x000000879400720c */ /* 0x000fe20003f66270 */
[----:B------:R-:W-:Y:S01]  /*8880*/  VIADD R13, R0, 0x11 ;  /* 0x00000011000d7836 */ /* 0x000fe20000000000 */
[----:B------:R-:W-:-:S02]  /*8890*/  ISETP.GE.AND P2, PT, R148, R2, PT ;  /* 0x000000029400720c */ /* 0x000fc40003f46270 */
[----:B------:R-:W-:Y:S01]  /*88a0*/  FSEL R15, R15, -INF , !P1 ;  /* 0xff8000000f0f7808 */ /* 0x000fe20004800000 */
[----:B------:R-:W-:Y:S01]  /*88b0*/  HMMA.16816.F32.BF16 R164, R28, R22, R164 ;  /* 0x000000161ca4723c */ /* 0x000fe200000418a4 */
[----:B------:R-:W-:Y:S01]  /*88c0*/  VIADD R20, R0, 0x18 ;  /* 0x0000001800147836 */ /* 0x000fe20000000000 */
[----:B------:R-:W-:Y:S02]  /*88d0*/  FSEL R154, R144, -INF , !P3 ;  /* 0xff800000909a7808 */ /* 0x000fe40005800000 */
[C---:B------:R-:W-:Y:S02]  /*88e0*/  ISETP.GE.AND P1, PT, R13.reuse, R135, PT ;  /* 0x000000870d00720c */ /* 0x040fe40003f26270 */
[----:B------:R-:W-:Y:S01]  /*88f0*/  HMMA.16816.F32.BF16 R136, R8, R24, R136 ;  /* 0x000000180888723c */ /* 0x000fe20000041888 */
[----:B------:R-:W-:Y:S01]  /*8900*/  ISETP.GE.AND P3, PT, R13, R2, PT ;  /* 0x000000020d00720c */ /* 0x000fe20003f66270 */
[----:B------:R-:W-:Y:S01]  /*8910*/  VIADD R13, R0, 0x19 ;  /* 0x00000019000d7836 */ /* 0x000fe20000000000 */
[----:B------:R-:W-:-:S02]  /*8920*/  FSEL R159, R146, -INF , !P2 ;  /* 0xff800000929f7808 */ /* 0x000fc40005000000 */
[-C--:B------:R-:W-:Y:S01]  /*8930*/  ISETP.GE.AND P2, PT, R20, R135.reuse, PT ;  /* 0x000000871400720c */ /* 0x080fe20003f46270 */
[C---:B------:R-:W-:Y:S01]  /*8940*/  HMMA.16816.F32.BF16 R32, R8.reuse, R26, R32 ;  /* 0x0000001a0820723c */ /* 0x040fe20000041820 */
[----:B------:R-:W-:Y:S02]  /*8950*/  FSEL R152, R145, -INF , !P1 ;  /* 0xff80000091987808 */ /* 0x000fe40004800000 */
[----:B------:R-:W-:Y:S02]  /*8960*/  FSEL R157, R147, -INF , !P3 ;  /* 0xff800000939d7808 */ /* 0x000fe40005800000 */
[----:B------:R-:W-:Y:S01]  /*8970*/  FSEL R140, R140, -INF , !P2 ;  /* 0xff8000008c8c7808 */ /* 0x000fe20005000000 */
[----:B-1----:R-:W-:Y:S01]  /*8980*/  HMMA.16816.F32.BF16 R168, R8, R4, R168 ;  /* 0x0000000408a8723c */ /* 0x002fe200000418a8 */
[----:B------:R-:W-:Y:S01]  /*8990*/  ISETP.GE.AND P1, PT, R20, R2, PT ;  /* 0x000000021400720c */ /* 0x000fe20003f26270 */
[----:B------:R-:W-:Y:S01]  /*89a0*/  VIADD R20, R0, 0x20 ;  /* 0x0000002000147836 */ /* 0x000fe20000000000 */
[----:B------:R-:W-:-:S02]  /*89b0*/  ISETP.GE.AND P3, PT, R13, R135, PT ;  /* 0x000000870d00720c */ /* 0x000fc40003f66270 */
[-C--:B------:R-:W-:Y:S01]  /*89c0*/  ISETP.GE.AND P2, PT, R13, R2.reuse, PT ;  /* 0x000000020d00720c */ /* 0x080fe20003f46270 */
[----:B------:R-:W-:Y:S01]  /*89d0*/  VIADD R13, R0, 0x21 ;  /* 0x00000021000d7836 */ /* 0x000fe20000000000 */
[----:B------:R-:W-:Y:S01]  /*89e0*/  FSEL R153, R142, -INF , !P1 ;  /* 0xff8000008e997808 */ /* 0x000fe20004800000 */
[C---:B------:R-:W-:Y:S01]  /*89f0*/  VIADD R4, R0.reuse, 0x28 ;  /* 0x0000002800047836 */ /* 0x040fe20000000000 */
[----:B------:R-:W-:Y:S01]  /*8a00*/  FSEL R142, R141, -INF , !P3 ;  /* 0xff8000008d8e7808 */ /* 0x000fe20005800000 */
[----:B------:R-:W-:Y:S01]  /*8a10*/  HMMA.16816.F32.BF16 R164, R8, R6, R164 ;  /* 0x0000000608a4723c */ /* 0x000fe200000418a4 */
[----:B------:R-:W-:Y:S01]  /*8a20*/  FSEL R155, R143, -INF , !P2 ;  /* 0xff8000008f9b7808 */ /* 0x000fe20005000000 */
[----:B------:R-:W-:Y:S01]  /*8a30*/  VIADD R5, R0, 0x30 ;  /* 0x0000003000057836 */ /* 0x000fe20000000000 */
[----:B------:R-:W-:Y:S02]  /*8a40*/  ISETP.GE.AND P3, PT, R20, R2, PT ;  /* 0x000000021400720c */ /* 0x000fe40003f66270 */
[----:B------:R-:W-:-:S02]  /*8a50*/  ISETP.GE.AND P2, PT, R13, R135, PT ;  /* 0x000000870d00720c */ /* 0x000fc40003f46270 */
[-C--:B------:R-:W-:Y:S02]  /*8a60*/  ISETP.GE.AND P1, PT, R20, R135.reuse, PT ;  /* 0x000000871400720c */ /* 0x080fe40003f26270 */
[----:B------:R-:W-:Y:S02]  /*8a70*/  FSEL R149, R138, -INF , !P3 ;  /* 0xff8000008a957808 */ /* 0x000fe40005800000 */
[----:B------:R-:W-:Y:S02]  /*8a80*/  FSEL R144, R137, -INF , !P2 ;  /* 0xff80000089907808 */ /* 0x000fe40005000000 */
[----:B------:R-:W-:Y:S02]  /*8a90*/  FSEL R150, R136, -INF , !P1 ;  /* 0xff80000088967808 */ /* 0x000fe40004800000 */
[C---:B------:R-:W-:Y:S02]  /*8aa0*/  ISETP.GE.AND P3, PT, R4.reuse, R135, PT ;  /* 0x000000870400720c */ /* 0x040fe40003f66270 */
[-C--:B------:R-:W-:Y:S01]  /*8ab0*/  ISETP.GE.AND P2, PT, R4, R2.reuse, PT ;  /* 0x000000020400720c */ /* 0x080fe20003f46270 */
[----:B------:R-:W-:Y:S01]  /*8ac0*/  VIADD R4, R0, 0x29 ;  /* 0x0000002900047836 */ /* 0x000fe20000000000 */
[----:B------:R-:W-:-:S02]  /*8ad0*/  ISETP.GE.AND P1, PT, R13, R2, PT ;  /* 0x000000020d00720c */ /* 0x000fc40003f26270 */
[----:B------:R-:W-:Y:S02]  /*8ae0*/  FSEL R148, R32, -INF , !P3 ;  /* 0xff80000020947808 */ /* 0x000fe40005800000 */
[----:B------:R-:W-:Y:S02]  /*8af0*/  FSEL R151, R139, -INF , !P1 ;  /* 0xff8000008b977808 */ /* 0x000fe40004800000 */
[C---:B------:R-:W-:Y:S02]  /*8b00*/  ISETP.GE.AND P1, PT, R4.reuse, R135, PT ;  /* 0x000000870400720c */ /* 0x040fe40003f26270 */
[----:B------:R-:W-:Y:S01]  /*8b10*/  ISETP.GE.AND P3, PT, R4, R2, PT ;  /* 0x000000020400720c */ /* 0x000fe20003f66270 */
[----:B------:R-:W-:Y:S01]  /*8b20*/  VIADD R4, R0, 0x31 ;  /* 0x0000003100047836 */ /* 0x000fe20000000000 */
[----:B------:R-:W-:Y:S02]  /*8b30*/  FSEL R147, R34, -INF , !P2 ;  /* 0xff80000022937808 */ /* 0x000fe40005000000 */
[----:B------:R-:W-:-:S02]  /*8b40*/  FSEL R146, R33, -INF , !P1 ;  /* 0xff80000021927808 */ /* 0x000fc40004800000 */
[CC--:B------:R-:W-:Y:S02]  /*8b50*/  ISETP.GE.AND P2, PT, R5.reuse, R135.reuse, PT ;  /* 0x000000870500720c */ /* 0x0c0fe40003f46270 */
[-C--:B------:R-:W-:Y:S01]  /*8b60*/  ISETP.GE.AND P1, PT, R5, R2.reuse, PT ;  /* 0x000000020500720c */ /* 0x080fe20003f26270 */
[----:B------:R-:W-:Y:S01]  /*8b70*/  VIADD R5, R0, 0x38 ;  /* 0x0000003800057836 */ /* 0x000fe20000000000 */
[----:B------:R-:W-:Y:S02]  /*8b80*/  FSEL R145, R35, -INF , !P3 ;  /* 0xff80000023917808 */ /* 0x000fe40005800000 */
[----:B------:R-:W-:Y:S02]  /*8b90*/  FSEL R218, R168, -INF , !P2 ;  /* 0xff800000a8da7808 */ /* 0x000fe40005000000 */
[C---:B------:R-:W-:Y:S02]  /*8ba0*/  ISETP.GE.AND P3, PT, R4.reuse, R135, PT ;  /* 0x000000870400720c */ /* 0x040fe40003f66270 */
[----:B------:R-:W-:Y:S01]  /*8bb0*/  ISETP.GE.AND P2, PT, R4, R2, PT ;  /* 0x000000020400720c */ /* 0x000fe20003f46270 */
[----:B------:R-:W-:Y:S01]  /*8bc0*/  VIADD R4, R0, 0x39 ;  /* 0x0000003900047836 */ /* 0x000fe20000000000 */
[----:B------:R-:W-:-:S02]  /*8bd0*/  FSEL R173, R170, -INF , !P1 ;  /* 0xff800000aaad7808 */ /* 0x000fc40004800000 */
[-C--:B------:R-:W-:Y:S02]  /*8be0*/  ISETP.GE.AND P1, PT, R5, R135.reuse, PT ;  /* 0x000000870500720c */ /* 0x080fe40003f26270 */
[----:B------:R-:W-:Y:S02]  /*8bf0*/  FSEL R216, R169, -INF , !P3 ;  /* 0xff800000a9d87808 */ /* 0x000fe40005800000 */
[----:B------:R-:W-:Y:S02]  /*8c00*/  FSEL R174, R164, -INF , !P1 ;  /* 0xff800000a4ae7808 */ /* 0x000fe40004800000 */
[----:B------:R-:W-:Y:S02]  /*8c10*/  ISETP.GE.AND P1, PT, R4, R135, PT ;  /* 0x000000870400720c */ /* 0x000fe40003f26270 */
[----:B------:R-:W-:Y:S02]  /*8c20*/  FSEL R171, R171, -INF , !P2 ;  /* 0xff800000abab7808 */ /* 0x000fe40005000000 */
[----:B------:R-:W-:-:S02]  /*8c30*/  FSEL R172, R165, -INF , !P1 ;  /* 0xff800000a5ac7808 */ /* 0x000fc40004800000 */
[----:B------:R-:W-:Y:S02]  /*8c40*/  PLOP3.LUT P1, PT, PT, PT, UP0, 0x80, 0x0 ;  /* 0x000000000000781c */ /* 0x000fe40003f2f008 */
[-C--:B------:R-:W-:Y:S02]  /*8c50*/  ISETP.GE.AND P3, PT, R5, R2.reuse, PT ;  /* 0x000000020500720c */ /* 0x080fe40003f66270 */
[----:B------:R-:W-:Y:S02]  /*8c60*/  ISETP.GE.AND P2, PT, R0, R135, PT ;  /* 0x000000870000720c */ /* 0x000fe40003f46270 */
[----:B------:R-:W-:Y:S02]  /*8c70*/  FSEL R169, R166, -INF , !P3 ;  /* 0xff800000a6a97808 */ /* 0x000fe40005800000 */
[----:B------:R-:W-:Y:S02]  /*8c80*/  FSEL R16, R16, -INF , !P2 ;  /* 0xff80000010107808 */ /* 0x000fe40005000000 */
[----:B------:R-:W-:-:S02]  /*8c90*/  ISETP.GE.AND P3, PT, R0, R2, PT ;  /* 0x000000020000720c */ /* 0x000fc40003f66270 */
[----:B------:R-:W-:Y:S02]  /*8ca0*/  ISETP.GE.AND P2, PT, R4, R2, PT ;  /* 0x000000020400720c */ /* 0x000fe40003f46270 */
[----:B------:R-:W-:Y:S02]  /*8cb0*/  FSEL R5, R18, -INF , !P3 ;  /* 0xff80000012057808 */ /* 0x000fe40005800000 */
[----:B------:R-:W-:Y:S01]  /*8cc0*/  FSEL R168, R167, -INF , !P2 ;  /* 0xff800000a7a87808 */ /* 0x000fe20005000000 */
[----:B------:R-:W-:Y:S08]  /*8cd0*/  @!P1 BRA `(.L_x_745) ;  /* 0x0000000c00309947 */ /* 0x000ff00003800000 */
[----:B------:R-:W-:Y:S05]  /*8ce0*/  @!P0 BRA `(.L_x_746) ;  /* 0x00000004001c8947 */ /* 0x000fea0003800000 */
[----:B------:R-:W-:Y:S01]  /*8cf0*/  ULDC UR5, c[0x0][0x380] ;  /* 0x0000e00000057ab9 */ /* 0x000fe20000000800 */
[----:B------:R-:W-:Y:S01]  /*8d00*/  USHF.L.U32 UR6, UR16, 0x6, URZ ;  /* 0x0000000610067899 */ /* 0x000fe2000800063f */
[----:B------:R-:W-:Y:S01]  /*8d10*/  IABS R0, UR5 ;  /* 0x0000000500007c13 */ /* 0x000fe20008000000 */
[----:B------:R-:W-:Y:S02]  /*8d20*/  UMOV UR28, URZ ;  /* 0x0000003f001c7c82 */ /* 0x000fe40008000000 */
[----:B------:R-:W-:Y:S01]  /*8d30*/  UIADD3 UR26, UR6, -0x40, URZ ;  /* 0xffffffc0061a7890 */ /* 0x000fe2000fffe03f */
[----:B------:R-:W-:Y:S02]  /*8d40*/  R2UR UR4, R0 ;  /* 0x00000000000472ca */ /* 0x000fe400000e0000 */
[----:B------:R-:W-:Y:S01]  /*8d50*/  IABS R2, UR6 ;  /* 0x0000000600027c13 */ /* 0x000fe20008000000 */
[----:B------:R-:W-:-:S03]  /*8d60*/  ULOP3.LUT UR6, UR6, UR5, URZ, 0x3c, !UPT ;  /* 0x0000000506067292 */ /* 0x000fc6000f8e3c3f */
[----:B------:R-:W-:Y:S01]  /*8d70*/  R2UR UR25, R2 ;  /* 0x00000000021972ca */ /* 0x000fe200000e0000 */
[----:B------:R-:W-:-:S06]  /*8d80*/  UISETP.GE.AND UP1, UPT, UR6, URZ, UPT ;  /* 0x0000003f0600728c */ /* 0x000fcc000bf26270 */
[----:B------:R-:W1:Y:S08]  /*8d90*/  I2F.RP R6, UR4 ;  /* 0x0000000400067d06 */ /* 0x000e700008209400 */
[----:B-1----:R-:W1:Y:S02]  /*8da0*/  MUFU.RCP R4, R6 ;  /* 0x0000000600047308 */ /* 0x002e640000001000 */
[----:B-1----:R-:W-:-:S06]  /*8db0*/  VIADD R4, R4, 0xffffffe ;  /* 0x0ffffffe04047836 */ /* 0x002fcc0000000000 */
[----:B------:R-:W1:Y:S02]  /*8dc0*/  F2I.FTZ.U32.TRUNC.NTZ R0, R4 ;  /* 0x0000000400007305 */ /* 0x000e64000021f000 */
[----:B-1----:R-:W-:Y:S02]  /*8dd0*/  R2UR UR29, R0 ;  /* 0x00000000001d72ca */ /* 0x002fe400000e0000 */
[----:B------:R-:W-:Y:S01]  /*8de0*/  IABS R0, UR26 ;  /* 0x0000001a00007c13 */ /* 0x000fe20008000000 */
[----:B------:R-:W-:-:S03]  /*8df0*/  ULOP3.LUT UR26, UR26, UR5, URZ, 0x3c, !UPT ;  /* 0x000000051a1a7292 */ /* 0x000fc6000f8e3c3f */
[----:B------:R-:W-:-:S07]  /*8e00*/  R2UR UR18, R0 ;  /* 0x00000000001272ca */ /* 0x000fce00000e0000 */
[----:B------:R-:W-:-:S04]  /*8e10*/  UIADD3 UR7, URZ, -UR29, URZ ;  /* 0x8000001d3f077290 */ /* 0x000fc8000fffe03f */
[----:B------:R-:W-:-:S04]  /*8e20*/  UIMAD UR7, UR7, UR4, URZ ;  /* 0x00000004070772a4 */ /* 0x000fc8000f8e023f */
[----:B------:R-:W-:-:S04]  /*8e30*/  UIMAD.WIDE.U32 UR30, UR29, UR7, UR28 ;  /* 0x000000071d1e72a5 */ /* 0x000fc8000f8e001c */
[----:B------:R-:W-:Y:S02]  /*8e40*/  UIMAD.WIDE.U32 UR28, UR31, UR25, URZ ;  /* 0x000000191f1c72a5 */ /* 0x000fe4000f8e003f */
[----:B------:R-:W-:Y:S02]  /*8e50*/  UIMAD.WIDE.U32 UR30, UR31, UR18, URZ ;  /* 0x000000121f1e72a5 */ /* 0x000fe4000f8e003f */
[----:B------:R-:W-:-:S04]  /*8e60*/  UIADD3 UR24, -UR29, URZ, URZ ;  /* 0x0000003f1d187290 */ /* 0x000fc8000fffe13f */
[----:B------:R-:W-:Y:S01]  /*8e70*/  UIMAD UR24, UR4, UR24, UR25 ;  /* 0x00000018041872a4 */ /* 0x000fe2000f8e0219 */
[----:B------:R-:W-:Y:S02]  /*8e80*/  UMOV UR27, UR31 ;  /* 0x0000001f001b7c82 */ /* 0x000fe40008000000 */
[----:B------:R-:W-:Y:S02]  /*8e90*/  UIADD3 UR7, -UR27, URZ, URZ ;  /* 0x0000003f1b077290 */ /* 0x000fe4000fffe13f */
[----:B------:R-:W-:Y:S02]  /*8ea0*/  UISETP.GT.U32.AND UP2, UPT, UR4, UR24, UPT ;  /* 0x000000180400728c */ /* 0x000fe4000bf44070 */
[----:B------:R-:W-:-:S04]  /*8eb0*/  UIMAD UR7, UR4, UR7, UR18 ;  /* 0x00000007040772a4 */ /* 0x000fc8000f8e0212 */
[----:B------:R-:W-:-:S05]  /*8ec0*/  UISETP.GT.U32.AND UP0, UPT, UR4, UR7, UPT ;  /* 0x000000070400728c */ /* 0x000fca000bf04070 */
[----:B------:R-:W-:Y:S02]  /*8ed0*/  @!UP2 UIADD3 UR24, UR24, -UR4, URZ ;  /* 0x800000041818a290 */ /* 0x000fe4000fffe03f */
[----:B------:R-:W-:Y:S02]  /*8ee0*/  @!UP2 UIADD3 UR29, UR29, 0x1, URZ ;  /* 0x000000011d1da890 */ /* 0x000fe4000fffe03f */
[----:B------:R-:W-:Y:S02]  /*8ef0*/  UISETP.GE.U32.AND UP4, UPT, UR24, UR4, UPT ;  /* 0x000000041800728c */ /* 0x000fe4000bf86070 */
[----:B------:R-:W-:Y:S02]  /*8f00*/  @!UP0 UIADD3 UR7, UR7, -UR4, URZ ;  /* 0x8000000407078290 */ /* 0x000fe4000fffe03f */
[----:B------:R-:W-:Y:S02]  /*8f10*/  @!UP0 UIADD3 UR27, UR27, 0x1, URZ ;  /* 0x000000011b1b8890 */ /* 0x000fe4000fffe03f */
[----:B------:R-:W-:-:S02]  /*8f20*/  UISETP.GE.U32.AND UP3, UPT, UR7, UR4, UPT ;  /* 0x000000040700728c */ /* 0x000fc4000bf66070 */
[----:B------:R-:W-:Y:S02]  /*8f30*/  UISETP.GE.AND UP0, UPT, UR26, URZ, UPT ;  /* 0x0000003f1a00728c */ /* 0x000fe4000bf06270 */
[----:B------:R-:W-:Y:S02]  /*8f40*/  UISETP.NE.AND UP2, UPT, UR5, URZ, UPT ;  /* 0x0000003f0500728c */ /* 0x000fe4000bf45270 */
[----:B------:R-:W-:Y:S02]  /*8f50*/  @UP4 UIADD3 UR29, UR29, 0x1, URZ ;  /* 0x000000011d1d4890 */ /* 0x000fe4000fffe03f */
[----:B------:R-:W-:Y:S02]  /*8f60*/  ULOP3.LUT UR4, URZ, UR5, URZ, 0x33, !UPT ;  /* 0x000000053f047292 */ /* 0x000fe4000f8e333f */
[----:B------:R-:W-:Y:S02]  /*8f70*/  @!UP1 UIADD3 UR29, -UR29, URZ, URZ ;  /* 0x0000003f1d1d9290 */ /* 0x000fe4000fffe13f */
[----:B------:R-:W-:-:S02]  /*8f80*/  @UP3 UIADD3 UR27, UR27, 0x1, URZ ;  /* 0x000000011b1b3890 */ /* 0x000fc4000fffe03f */
[----:B------:R-:W-:Y:S02]  /*8f90*/  USEL UR29, UR4, UR29, !UP2 ;  /* 0x0000001d041d7287 */ /* 0x000fe4000d000000 */
[----:B------:R-:W-:Y:S02]  /*8fa0*/  @!UP0 UIADD3 UR27, -UR27, URZ, URZ ;  /* 0x0000003f1b1b8290 */ /* 0x000fe4000fffe13f */
[----:B------:R-:W-:Y:S02]  /*8fb0*/  UIMAD.WIDE UR6, UR29, 0x4, UR20 ;  /* 0x000000041d0678a5 */ /* 0x000fe4000f8e0214 */
[----:B------:R-:W-:-:S04]  /*8fc0*/  USEL UR4, UR4, UR27, !UP2 ;  /* 0x0000001b04047287 */ /* 0x000fc8000d000000 */
[----:B------:R-:W-:Y:S01]  /*8fd0*/  UIMAD.WIDE UR24, UR4, 0x4, UR20 ;  /* 0x00000004041878a5 */ /* 0x000fe2000f8e0214 */
[----:B------:R-:W-:Y:S02]  /*8fe0*/  IMAD.U32 R8, RZ, RZ, UR6 ;  /* 0x00000006ff087e24 */ /* 0x000fe4000f8e00ff */
[----:B------:R-:W-:-:S03]  /*8ff0*/  IMAD.U32 R9, RZ, RZ, UR7 ;  /* 0x00000007ff097e24 */ /* 0x000fc6000f8e00ff */
[----:B------:R-:W-:Y:S02]  /*9000*/  IMAD.U32 R6, RZ, RZ, UR24 ;  /* 0x00000018ff067e24 */ /* 0x000fe4000f8e00ff */
[----:B------:R-:W-:Y:S01]  /*9010*/  IMAD.U32 R7, RZ, RZ, UR25 ;  /* 0x00000019ff077e24 */ /* 0x000fe2000f8e00ff */
[----:B------:R-:W2:Y:S04]  /*9020*/  LDG.E R2, desc[UR22][R8.64] ;  /* 0x0000001608027981 */ /* 0x000ea8000c1e1900 */
[----:B------:R-:W3:Y:S01]  /*9030*/  LDG.E R0, desc[UR22][R6.64] ;  /* 0x0000001606007981 */ /* 0x000ee2000c1e1900 */
        /* <DEDUP_REMOVED lines=8> */
[----:B--2---:R-:W-:Y:S02]  /*90c0*/  R2UR UR7, R2 ;  /* 0x00000000020772ca */ /* 0x004fe400000e0000 */
[----:B---3--:R-:W-:-:S13]  /*90d0*/  R2UR UR6, R0 ;  /* 0x00000000000672ca */ /* 0x008fda00000e0000 */
[----:B------:R-:W-:-:S04]  /*90e0*/  UIADD3 UR7, -UR7, UR6, URZ ;  /* 0x0000000607077290 */ /* 0x000fc8000fffe13f */
[----:B------:R-:W-:Y:S02]  /*90f0*/  USHF.R.S32.HI UR6, URZ, 0x1f, UR7 ;  /* 0x0000001f3f067899 */ /* 0x000fe40008011407 */
[----:B------:R-:W-:Y:S02]  /*9100*/  UIMAD.WIDE.U32 UR24, UR7, UR4, UR24 ;  /* 0x00000004071872a5 */ /* 0x000fe4000f8e0018 */
[----:B------:R-:W-:-:S04]  /*9110*/  UIMAD UR6, UR6, UR4, URZ ;  /* 0x00000004060672a4 */ /* 0x000fc8000f8e023f */
[----:B------:R-:W-:Y:S01]  /*9120*/  UIMAD UR6, UR7, UR5, UR6 ;  /* 0x00000005070672a4 */ /* 0x000fe2000f8e0206 */
[----:B------:R-:W-:-:S03]  /*9130*/  UMOV UR18, UR24 ;  /* 0x0000001800127c82 */ /* 0x000fc60008000000 */
[----:B------:R-:W-:Y:S01]  /*9140*/  UIADD3 UR6, UR25, UR6, URZ ;  /* 0x0000000619067290 */ /* 0x000fe2000fffe03f */
[----:B------:R-:W-:Y:S11]  /*9150*/  BRA `(.L_x_747) ;  /* 0x0000000000087947 */ /* 0x000ff60003800000 */
.L_x_746:
[----:B------:R-:W-:-:S04]  /*9160*/  ULEA UR18, -UR8, URZ, 0x6 ;  /* 0x0000003f08127291 */ /* 0x000fc8000f8e313f */
[----:B------:R-:W-:-:S12]  /*9170*/  USHF.R.S32.HI UR6, URZ, 0x1f, UR18 ;  /* 0x0000001f3f067899 */ /* 0x000fd80008011412 */
.L_x_747:
[C---:B------:R-:W-:Y:S01]  /*9180*/  @!P5 IADD3 R7, P1, R133.reuse, UR18, RZ ;  /* 0x000000128507dc10 */ /* 0x040fe2000ff3e0ff */
[----:B------:R-:W-:Y:S01]  /*9190*/  IMAD.U32 R29, RZ, RZ, UR18 ;  /* 0x00000012ff1d7e24 */ /* 0x000fe2000f8e00ff */
[----:B------:R-:W-:Y:S01]  /*91a0*/  @!P4 IADD3 R9, P3, R133, UR18, RZ ;  /* 0x000000128509cc10 */ /* 0x000fe2000ff7e0ff */
[----:B------:R-:W-:Y:S01]  /*91b0*/  IMAD.U32 R4, RZ, RZ, UR18 ;  /* 0x00000012ff047e24 */ /* 0x000fe2000f8e00ff */
[----:B------:R-:W-:Y:S01]  /*91c0*/  @!P5 IADD3.X R6, R134, UR6, RZ, P1, !PT ;  /* 0x000000068606dc10 */ /* 0x000fe20008ffe4ff */
[----:B------:R-:W-:Y:S01]  /*91d0*/  IMAD.U32 R2, RZ, RZ, UR6 ;  /* 0x00000006ff027e24 */ /* 0x000fe2000f8e00ff */
[----:B------:R-:W-:Y:S01]  /*91e0*/  @!P5 LEA R26, P1, R7, UR10, 0x1 ;  /* 0x0000000a071adc11 */ /* 0x000fe2000f8208ff */
[----:B------:R-:W-:Y:S01]  /*91f0*/  IMAD.U32 R0, RZ, RZ, UR14 ;  /* 0x0000000eff007e24 */ /* 0x000fe2000f8e00ff */
[-C--:B------:R-:W-:Y:S01]  /*9200*/  @!P6 LEA R28, P2, R29, R208.reuse, 0x1 ;  /* 0x000000d01d1ce211 */ /* 0x080fe200078408ff */
[----:B------:R-:W-:Y:S01]  /*9210*/  IMAD.U32 R11, RZ, RZ, UR13 ;  /* 0x0000000dff0b7e24 */ /* 0x000fe2000f8e00ff */
[----:B------:R-:W-:Y:S01]  /*9220*/  @!P5 LEA.HI.X R27, R7, UR11, R6, 0x1, P1 ;  /* 0x0000000b071bdc11 */ /* 0x000fe200088f0c06 */
[----:B------:R-:W-:Y:S01]  /*9230*/  IMAD.U32 R7, RZ, RZ, UR13 ;  /* 0x0000000dff077e24 */ /* 0x000fe2000f8e00ff */
[----:B------:R-:W-:Y:S01]  /*9240*/  @!P6 LEA.HI.X R29, R4, R209, R2, 0x1, P2 ;  /* 0x000000d1041de211 */ /* 0x000fe200010f0c02 */
[----:B------:R-:W-:Y:S01]  /*9250*/  UIADD3 UR4, UP1, UP0, UR14, UR18, UR14 ;  /* 0x000000120e047290 */ /* 0x000fe2000f83e00e */
[C-C-:B------:R-:W-:Y:S01]  /*9260*/  @!P5 IADD3 R13, P2, P1, R133.reuse, UR18, R0.reuse ;  /* 0x00000012850ddc10 */ /* 0x140fe2000f95e000 */
[----:B------:R1:W-:Y:S01]  /*9270*/  @P6 STS.128 [R203+0x6000], RZ ;  /* 0x006000ffcb006388 */ /* 0x0003e20000000c00 */
[C---:B------:R-:W-:Y:S01]  /*9280*/  @!P4 IADD3.X R2, R134.reuse, UR6, RZ, P3, !PT ;  /* 0x000000068602cc10 */ /* 0x040fe20009ffe4ff */
[----:B------:R-:W-:Y:S01]  /*9290*/  UIADD3.X UR5, UR13, UR6, UR13, UP1, UP0 ;  /* 0x000000060d057290 */ /* 0x000fe20008fe040d */
[C---:B------:R-:W-:Y:S01]  /*92a0*/  @!P5 IADD3.X R4, R134.reuse, UR6, R7, P2, P1 ;  /* 0x000000068604dc10 */ /* 0x040fe200097e2407 */
[----:B------:R-:W-:Y:S01]  /*92b0*/  IMAD.U32 R23, RZ, RZ, UR4 ;  /* 0x00000004ff177e24 */ /* 0x000fe2000f8e00ff */
[----:B------:R-:W-:Y:S01]  /*92c0*/  @!P4 IADD3 R7, P2, P1, R133, UR18, R0 ;  /* 0x000000128507cc10 */ /* 0x000fe2000f95e000 */
[----:B------:R-:W-:Y:S01]  /*92d0*/  VOTEU.ALL UP0, P6 ;  /* 0x00000000003f7886 */ /* 0x000fe20003000000 */
[----:B------:R-:W-:Y:S01]  /*92e0*/  @!P4 LEA R10, P3, R9, UR10, 0x1 ;  /* 0x0000000a090acc11 */ /* 0x000fe2000f8608ff */
[----:B------:R-:W-:Y:S01]  /*92f0*/  @!PT LDS RZ, [RZ] ;  /* 0x00000000fffff984 */ /* 0x000fe20000000800 */
[----:B------:R-:W-:Y:S01]  /*9300*/  @!PT LDS RZ, [RZ] ;  /* 0x00000000fffff984 */ /* 0x000fe20000000800 */
[----:B------:R-:W-:Y:S01]  /*9310*/  @!PT LDS RZ, [RZ] ;  /* 0x00000000fffff984 */ /* 0x000fe20000000800 */
[----:B------:R1:W-:Y:S01]  /*9320*/  @!P6 LDGSTS.E.BYPASS.LTC128B.128 [R203+0x6000], desc[UR22][R28.64] ;  /* 0x060000001ccbefae */ /* 0x0003e2000b901d56 */
[----:B------:R-:W-:Y:S01]  /*9330*/  @!P4 IADD3.X R0, R134, UR6, R11, P2, P1 ;  /* 0x000000068600cc10 */ /* 0x000fe200097e240b */
[----:B------:R-:W-:Y:S01]  /*9340*/  BSSY B0, `(.L_x_748) ;  /* 0x000005f000007945 */ /* 0x000fe20003800000 */
[----:B------:R-:W-:Y:S01]  /*9350*/  @!P5 LEA R24, P2, R13, UR10, 0x1 ;  /* 0x0000000a0d18dc11 */ /* 0x000fe2000f8408ff */
[----:B------:R-:W-:Y:S01]  /*9360*/  @!UP0 UIADD3 UR9, UP1, UR14, UR18, URZ ;  /* 0x000000120e098290 */ /* 0x000fe2000ff3e03f */
[----:B------:R-:W-:Y:S01]  /*9370*/  @!P4 LEA R8, P1, R7, UR10, 0x1 ;  /* 0x0000000a0708cc11 */ /* 0x000fe2000f8208ff */
[----:B------:R1:W-:Y:S01]  /*9380*/  @P5 STS.128 [R203+0x8000], RZ ;  /* 0x008000ffcb005388 */ /* 0x0003e20000000c00 */
[----:B------:R-:W-:Y:S01]  /*9390*/  @!P4 LEA.HI.X R11, R9, UR11, R2, 0x1, P3 ;  /* 0x0000000b090bcc11 */ /* 0x000fe200098f0c02 */
[----:B------:R-:W-:Y:S01]  /*93a0*/  IMAD.U32 R2, RZ, RZ, UR4 ;  /* 0x00000004ff027e24 */ /* 0x000fe2000f8e00ff */
[----:B------:R-:W-:Y:S01]  /*93b0*/  @!P5 LEA.HI.X R25, R13, UR11, R4, 0x1, P2 ;  /* 0x0000000b0d19dc11 */ /* 0x000fe200090f0c04 */
[----:B------:R-:W-:Y:S01]  /*93c0*/  @!UP0 UIADD3.X UR7, UR13, UR6, URZ, UP1, !UPT ;  /* 0x000000060d078290 */ /* 0x000fe20008ffe43f */
[----:B------:R-:W-:Y:S01]  /*93d0*/  @!P4 LEA.HI.X R9, R7, UR11, R0, 0x1, P1 ;  /* 0x0000000b0709cc11 */ /* 0x000fe200088f0c00 */
[----:B------:R-:W-:Y:S01]  /*93e0*/  IMAD.U32 R0, RZ, RZ, UR5 ;  /* 0x00000005ff007e24 */ /* 0x000fe2000f8e00ff */
[----:B------:R-:W-:Y:S01]  /*93f0*/  @!P5 IADD3 R7, P2, R133, UR4, RZ ;  /* 0x000000048507dc10 */ /* 0x000fe2000ff5e0ff */
[----:B------:R-:W-:Y:S01]  /*9400*/  @!PT LDS RZ, [RZ] ;  /* 0x00000000fffff984 */ /* 0x000fe20000000800 */
[----:B------:R-:W-:Y:S01]  /*9410*/  @!PT LDS RZ, [RZ] ;  /* 0x00000000fffff984 */ /* 0x000fe20000000800 */
[----:B------:R-:W-:Y:S01]  /*9420*/  @!PT LDS RZ, [RZ] ;  /* 0x00000000fffff984 */ /* 0x000fe20000000800 */
[----:B------:R1:W-:Y:S01]  /*9430*/  @!P5 LDGSTS.E.BYPASS.LTC128B.128 [R203+0x8000], desc[UR22][R26.64+0x80] ;  /* 0x080000801acbdfae */ /* 0x0003e2000b901d56 */
[----:B------:R-:W-:-:S02]  /*9440*/  @!P6 LEA R22, P1, R23, R208, 0x1 ;  /* 0x000000d01716e211 */ /* 0x000fc400078208ff */
[----:B------:R-:W-:Y:S01]  /*9450*/  @!P5 IADD3.X R4, R134, UR5, RZ, P2, !PT ;  /* 0x000000058604dc10 */ /* 0x000fe200097fe4ff */
[----:B------:R1:W-:Y:S01]  /*9460*/  @P4 STS.128 [R203+0xa000], RZ ;  /* 0x00a000ffcb004388 */ /* 0x0003e20000000c00 */
[C---:B------:R-:W-:Y:S02]  /*9470*/  @!P5 LEA R20, P2, R7.reuse, UR10, 0x1 ;  /* 0x0000000a0714dc11 */ /* 0x040fe4000f8408ff */
[----:B------:R-:W-:Y:S01]  /*9480*/  @!P6 LEA.HI.X R23, R2, R209, R0, 0x1, P1 ;  /* 0x000000d10217e211 */ /* 0x000fe200008f0c00 */
[----:B------:R-:W-:Y:S01]  /*9490*/  IMAD.U32 R2, RZ, RZ, UR7 ;  /* 0x00000007ff027e24 */ /* 0x000fe2000f8e00ff */
[----:B------:R-:W-:Y:S01]  /*94a0*/  @!P5 LEA.HI.X R21, R7, UR11, R4, 0x1, P2 ;  /* 0x0000000b0715dc11 */ /* 0x000fe200090f0c04 */
[----:B------:R-:W-:Y:S01]  /*94b0*/  IMAD.U32 R7, RZ, RZ, UR9 ;  /* 0x00000009ff077e24 */ /* 0x000fe2000f8e00ff */
[----:B------:R-:W-:Y:S01]  /*94c0*/  @!P4 IADD3 R0, P1, R133, UR4, RZ ;  /* 0x000000048500cc10 */ /* 0x000fe2000ff3e0ff */
[----:B------:R-:W-:Y:S01]  /*94d0*/  UIADD3 UR4, UP0, UR14, UR4, URZ ;  /* 0x000000040e047290 */ /* 0x000fe2000ff1e03f */
[----:B------:R-:W-:Y:S01]  /*94e0*/  @!PT LDS RZ, [RZ] ;  /* 0x00000000fffff984 */ /* 0x000fe20000000800 */
[----:B------:R-:W-:Y:S01]  /*94f0*/  @!PT LDS RZ, [RZ] ;  /* 0x00000000fffff984 */ /* 0x000fe20000000800 */
[----:B------:R-:W-:Y:S01]  /*9500*/  @!PT LDS RZ, [RZ] ;  /* 0x00000000fffff984 */ /* 0x000fe20000000800 */
[----:B------:R1:W-:Y:S02]  /*9510*/  @!P4 LDGSTS.E.BYPASS.LTC128B.128 [R203+0xa000], desc[UR22][R10.64+0x100] ;  /* 0x0a0001000acbcfae */ /* 0x0003e4000b901d56 */
[----:B------:R-:W-:-:S02]  /*9520*/  @!P6 LEA R32, P2, R7, R208, 0x1 ;  /* 0x000000d00720e211 */ /* 0x000fc400078408ff */
[----:B------:R-:W-:Y:S01]  /*9530*/  @!P4 IADD3.X R13, R134, UR5, RZ, P1, !PT ;  /* 0x00000005860dcc10 */ /* 0x000fe20008ffe4ff */
[----:B------:R-:W-:Y:S01]  /*9540*/  UIADD3.X UR5, UR13, UR5, URZ, UP0, !UPT ;  /* 0x000000050d057290 */ /* 0x000fe200087fe43f */
[C---:B------:R-:W-:Y:S01]  /*9550*/  @!P4 LEA R30, P1, R0.reuse, UR10, 0x1 ;  /* 0x0000000a001ecc11 */ /* 0x040fe2000f8208ff */
[----:B------:R1:W-:Y:S01]  /*9560*/  @P6 STS.128 [R203+0x6800], RZ ;  /* 0x006800ffcb006388 */ /* 0x0003e20000000c00 */
[----:B------:R-:W-:Y:S01]  /*9570*/  @!P6 LEA.HI.X R33, R7, R209, R2, 0x1, P2 ;  /* 0x000000d10721e211 */ /* 0x000fe200010f0c02 */
[----:B------:R-:W-:Y:S01]  /*9580*/  IMAD.U32 R2, RZ, RZ, UR4 ;  /* 0x00000004ff027e24 */ /* 0x000fe2000f8e00ff */
[----:B------:R-:W-:Y:S01]  /*9590*/  @!P4 LEA.HI.X R31, R0, UR11, R13, 0x1, P1 ;  /* 0x0000000b001fcc11 */ /* 0x000fe200088f0c0d */
[----:B------:R-:W-:Y:S01]  /*95a0*/  IMAD.U32 R13, RZ, RZ, UR4 ;  /* 0x00000004ff0d7e24 */ /* 0x000fe2000f8e00ff */
[----:B------:R-:W-:Y:S01]  /*95b0*/  @!P5 IADD3 R7, P1, R133, UR4, RZ ;  /* 0x000000048507dc10 */ /* 0x000fe2000ff3e0ff */
[----:B------:R-:W-:Y:S01]  /*95c0*/  @!PT LDS RZ, [RZ] ;  /* 0x00000000fffff984 */ /* 0x000fe20000000800 */
[----:B------:R-:W-:Y:S01]  /*95d0*/  @!PT LDS RZ, [RZ] ;  /* 0x00000000fffff984 */ /* 0x000fe20000000800 */
[----:B------:R-:W-:Y:S01]  /*95e0*/  @!PT LDS RZ, [RZ] ;  /* 0x00000000fffff984 */ /* 0x000fe20000000800 */
[----:B------:R1:W-:Y:S01]  /*95f0*/  @!P6 LDGSTS.E.BYPASS.LTC128B.128 [R203+0x6800], desc[UR22][R32.64] ;  /* 0x0680000020cbefae */ /* 0x0003e2000b901d56 */
[----:B------:R-:W-:-:S02]  /*9600*/  IMAD.U32 R0, RZ, RZ, UR5 ;  /* 0x00000005ff007e24 */ /* 0x000fc4000f8e00ff */
[----:B------:R-:W-:Y:S01]  /*9610*/  @!P6 LEA R34, P2, R13, R208, 0x1 ;  /* 0x000000d00d22e211 */ /* 0x000fe200078408ff */
[----:B------:R1:W-:Y:S01]  /*9620*/  @P5 STS.128 [R203+0x8800], RZ ;  /* 0x008800ffcb005388 */ /* 0x0003e20000000c00 */
[----:B------:R-:W-:Y:S02]  /*9630*/  @!P5 IADD3.X R4, R134, UR5, RZ, P1, !PT ;  /* 0x000000058604dc10 */ /* 0x000fe40008ffe4ff */
[C---:B------:R-:W-:Y:S01]  /*9640*/  @!P5 LEA R6, P1, R7.reuse, UR10, 0x1 ;  /* 0x0000000a0706dc11 */ /* 0x040fe2000f8208ff */
[----:B------:R-:W-:Y:S01]  /*9650*/  @!PT LDS RZ, [RZ] ;  /* 0x00000000fffff984 */ /* 0x000fe20000000800 */
[----:B------:R-:W-:Y:S01]  /*9660*/  @!PT LDS RZ, [RZ] ;  /* 0x00000000fffff984 */ /* 0x000fe20000000800 */
[----:B------:R-:W-:Y:S01]  /*9670*/  @!PT LDS RZ, [RZ] ;  /* 0x00000000fffff984 */ /* 0x000fe20000000800 */
[----:B------:R1:W-:Y:S01]  /*9680*/  @!P5 LDGSTS.E.BYPASS.LTC128B.128 [R203+0x8800], desc[UR22][R24.64+0x80] ;  /* 0x0880008018cbdfae */ /* 0x0003e2000b901d56 */
[----:B------:R-:W-:Y:S02]  /*9690*/  @!P6 LEA.HI.X R35, R2, R209, R0, 0x1, P2 ;  /* 0x000000d10223e211 */ /* 0x000fe400010f0c00 */
[----:B------:R-:W-:Y:S01]  /*96a0*/  @!P5 LEA.HI.X R7, R7, UR11, R4, 0x1, P1 ;  /* 0x0000000b0707dc11 */ /* 0x000fe200088f0c04 */
[----:B------:R1:W-:Y:S04]  /*96b0*/  @P4 STS.128 [R203+0xa800], RZ ;  /* 0x00a800ffcb004388 */ /* 0x0003e80000000c00 */
        /* <DEDUP_REMOVED lines=31> */
[----:B------:R-:W-:-:S04]  /*98b0*/  IADD3 R133, P1, R133, UR4, RZ ;  /* 0x0000000485857c10 */ /* 0x000fc8000ff3e0ff */
[----:B------:R-:W-:Y:S02]  /*98c0*/  IADD3.X R134, R134, UR5, RZ, P1, !PT ;  /* 0x0000000586867c10 */ /* 0x000fe40008ffe4ff */
[----:B-1----:R-:W-:-:S04]  /*98d0*/  LEA R6, P1, R133, UR10, 0x1 ;  /* 0x0000000a85067c11 */ /* 0x002fc8000f8208ff */
[----:B------:R-:W-:-:S05]  /*98e0*/  LEA.HI.X R7, R133, UR11, R134, 0x1, P1 ;  /* 0x0000000b85077c11 */ /* 0x000fca00088f0c86 */
[----:B------:R-:W-:Y:S01]  /*98f0*/  @!PT LDS RZ, [RZ] ;  /* 0x00000000fffff984 */ /* 0x000fe20000000800 */
[----:B------:R-:W-:Y:S01]  /*9900*/  @!PT LDS RZ, [RZ] ;  /* 0x00000000fffff984 */ /* 0x000fe20000000800 */
[----:B------:R-:W-:Y:S01]  /*9910*/  @!PT LDS RZ, [RZ] ;  /* 0x00000000fffff984 */ /* 0x000fe20000000800 */
[----:B------:R2:W-:Y:S04]  /*9920*/  LDGSTS.E.BYPASS.LTC128B.128 [R203+0xb800], desc[UR22][R6.64+0x100] ;  /* 0x0b80010006cb7fae */ /* 0x0005e8000b901d56 */
.L_x_749:
[----:B------:R-:W-:Y:S05]  /*9930*/  BSYNC B0 ;  /* 0x0000000000007941 */ /* 0x000fea0003800000 */
.L_x_748:
[----:B------:R-:W0:Y:S01]  /*9940*/  LDGDEPBAR ;  /* 0x00000000000079af */ /* 0x000e220000000000 */
[----:B-12---:R-:W-:Y:S01]  /*9950*/  IMAD.U32 R7, RZ, RZ, UR18 ;  /* 0x00000012ff077e24 */ /* 0x006fe2000f8e00ff */
[----:B------:R-:W-:Y:S01]  /*9960*/  MOV R0, UR6 ;  /* 0x0000000600007c02 */ /* 0x000fe20008000f00 */
[----:B------:R-:W-:-:S03]  /*9970*/  IMAD.U32 R2, RZ, RZ, UR18 ;  /* 0x00000012ff027e24 */ /* 0x000fc6000f8e00ff */
[----:B------:R-:W-:-:S04]  /*9980*/  LEA R208, P1, R7, R208, 0x1 ;  /* 0x000000d007d07211 */ /* 0x000fc800078208ff */
[----:B------:R-:W-:-:S09]  /*9990*/  LEA.HI.X R209, R2, R209, R0, 0x1, P1 ;  /* 0x000000d102d17211 */ /* 0x000fd200008f0c00 */
.L_x_745:
[----:B------:R-:W-:Y:S01]  /*99a0*/  FMNMX.FTZ R9, R132, R16, !PT ;  /* 0x0000001084097209 */ /* 0x000fe20007810000 */
[----:B------:R-:W-:Y:S01]  /*99b0*/  LDSM.16.MT88.4 R32, [R188+0xc000] ;  /* 0x00c00000bc20783b */ /* 0x000fe20000004200 */
[----:B------:R-:W-:Y:S02]  /*99c0*/  FMNMX.FTZ R0, R3, R5, !PT ;  /* 0x0000000503007209 */ /* 0x000fe40007810000 */
[----:B------:R-:W-:Y:S01]  /*99d0*/  FMNMX.FTZ R9, R156, R9, !PT ;  /* 0x000000099c097209 */ /* 0x000fe20007810000 */
[----:B------:R-:W-:Y:S01]  /*99e0*/  LDSM.16.MT88.4 R24, [R189+0xc000] ;  /* 0x00c00000bd18783b */ /* 0x000fe20000004200 */
[----:B------:R-:W-:Y:S02]  /*99f0*/  FMNMX.FTZ R0, R19, R0, !PT ;  /* 0x0000000013007209 */ /* 0x000fe40007810000 */
[----:B------:R-:W-:Y:S01]  /*9a00*/  FMNMX.FTZ R9, R12, R9, !PT ;  /* 0x000000090c097209 */ /* 0x000fe20007810000 */
[----:B------:R-:W-:Y:S01]  /*9a10*/  LDSM.16.MT88.4 R136, [R192+0xc800] ;  /* 0x00c80000c088783b */ /* 0x000fe20000004200 */
[----:B------:R-:W-:-:S02]  /*9a20*/  FMNMX.FTZ R0, R17, R0, !PT ;  /* 0x0000000011007209 */ /* 0x000fc40007810000 */
[----:B------:R-:W-:Y:S01]  /*9a30*/  FMNMX.FTZ R9, R14, R9, !PT ;  /* 0x000000090e097209 */ /* 0x000fe20007810000 */
[----:B------:R-:W-:Y:S01]  /*9a40*/  LDSM.16.MT88.4 R164, [R192+0xd000] ;  /* 0x00d00000c0a4783b */ /* 0x000fe20000004200 */
[----:B------:R-:W-:Y:S02]  /*9a50*/  FMNMX.FTZ R0, R15, R0, !PT ;  /* 0x000000000f007209 */ /* 0x000fe40007810000 */
[----:B------:R-:W-:Y:S02]  /*9a60*/  FMNMX.FTZ R9, R154, R9, !PT ;  /* 0x000000099a097209 */ /* 0x000fe40007810000 */
[----:B------:R-:W-:Y:S02]  /*9a70*/  FMNMX.FTZ R0, R159, R0, !PT ;  /* 0x000000009f007209 */ /* 0x000fe40007810000 */
[----:B------:R-:W-:Y:S02]  /*9a80*/  FMNMX.FTZ R9, R152, R9, !PT ;  /* 0x0000000998097209 */ /* 0x000fe40007810000 */
[----:B------:R-:W-:-:S02]  /*9a90*/  FMNMX.FTZ R0, R157, R0, !PT ;  /* 0x000000009d007209 */ /* 0x000fc40007810000 */
[----:B------:R-:W-:Y:S02]  /*9aa0*/  FMNMX.FTZ R9, R140, R9, !PT ;  /* 0x000000098c097209 */ /* 0x000fe40007810000 */
        /* <DEDUP_REMOVED lines=18> */
[----:B------:R-:W-:-:S03]  /*9bd0*/  FMNMX.FTZ R7, R168, R7, !PT ;  /* 0x00000007a8077209 */ /* 0x000fc60007810000 */
[----:B------:R-:W1:Y:S04]  /*9be0*/  SHFL.BFLY PT, R2, R9, 0x2, 0x1f ;  /* 0x0c401f0009027f89 */ /* 0x000e6800000e0000 */
[----:B------:R-:W2:Y:S01]  /*9bf0*/  SHFL.BFLY PT, R0, R7, 0x2, 0x1f ;  /* 0x0c401f0007007f89 */ /* 0x000ea200000e0000 */
[----:B-1----:R-:W-:-:S03]  /*9c00*/  FMNMX.FTZ R2, R9, R2, !PT ;  /* 0x0000000209027209 */ /* 0x002fc60007810000 */
[----:B------:R-:W-:Y:S01]  /*9c10*/  LDSM.16.MT88.4 R8, [R192+0xc000] ;  /* 0x00c00000c008783b */ /* 0x000fe20000004200 */
[----:B--2---:R-:W-:-:S03]  /*9c20*/  FMNMX.FTZ R0, R7, R0, !PT ;  /* 0x0000000007007209 */ /* 0x004fc60007810000 */
[----:B------:R-:W1:Y:S04]  /*9c30*/  SHFL.BFLY PT, R223, R2, 0x1, 0x1f ;  /* 0x0c201f0002df7f89 */ /* 0x000e6800000e0000 */
[----:B------:R-:W2:Y:S01]  /*9c40*/  SHFL.BFLY PT, R221, R0, 0x1, 0x1f ;  /* 0x0c201f0000dd7f89 */ /* 0x000ea200000e0000 */
[----:B-1----:R-:W-:Y:S02]  /*9c50*/  FMNMX.FTZ R223, R2, R223, !PT ;  /* 0x000000df02df7209 */ /* 0x002fe40007810000 */
[----:B--2---:R-:W-:-:S03]  /*9c60*/  FMNMX.FTZ R221, R0, R221, !PT ;  /* 0x000000dd00dd7209 */ /* 0x004fc60007810000 */
[C---:B------:R-:W-:Y:S01]  /*9c70*/  FMUL.FTZ R175, R223.reuse, UR19 ;  /* 0x00000013dfaf7c20 */ /* 0x040fe20008410000 */
[----:B------:R-:W-:Y:S02]  /*9c80*/  FSETP.NEU.FTZ.AND P2, PT, R223, -INF , PT ;  /* 0xff800000df00780b */ /* 0x000fe40003f5d000 */
[C---:B------:R-:W-:Y:S01]  /*9c90*/  FSETP.NEU.FTZ.AND P1, PT, R221.reuse, -INF , PT ;  /* 0xff800000dd00780b */ /* 0x040fe20003f3d000 */
[----:B------:R-:W-:Y:S01]  /*9ca0*/  FMUL.FTZ R170, R221, UR19 ;  /* 0x00000013ddaa7c20 */ /* 0x000fe20008410000 */
[----:B------:R-:W-:Y:S02]  /*9cb0*/  FSEL R175, R175, RZ, P2 ;  /* 0x000000ffafaf7208 */ /* 0x000fe40001000000 */
[----:B------:R-:W-:Y:S02]  /*9cc0*/  FSEL R6, R221, RZ, P1 ;  /* 0x000000ffdd067208 */ /* 0x000fe40000800000 */
[----:B------:R-:W-:Y:S01]  /*9cd0*/  FSEL R170, R170, RZ, P1 ;  /* 0x000000ffaaaa7208 */ /* 0x000fe20000800000 */
[--C-:B------:R-:W-:Y:S01]  /*9ce0*/  FFMA.FTZ R222, R16, UR19, -R175.reuse ;  /* 0x0000001310de7c23 */ /* 0x100fe200080108af */
[--C-:B------:R-:W-:Y:S01]  /*9cf0*/  FFMA.FTZ R220, R156, UR19, -R175.reuse ;  /* 0x000000139cdc7c23 */ /* 0x100fe200080108af */
[----:B------:R-:W-:Y:S01]  /*9d00*/  FADD.FTZ R6, R3, -R6 ;  /* 0x8000000603067221 */ /* 0x000fe20000010000 */
[--C-:B------:R-:W-:Y:S01]  /*9d10*/  FFMA.FTZ R214, R12, UR19, -R175.reuse ;  /* 0x000000130cd67c23 */ /* 0x100fe200080108af */
[--C-:B------:R-:W-:Y:S01]  /*9d20*/  FFMA.FTZ R212, R5, UR19, -R170.reuse ;  /* 0x0000001305d47c23 */ /* 0x100fe200080108aa */
[--C-:B------:R-:W-:Y:S01]  /*9d30*/  FFMA.FTZ R2, R19, UR19, -R170.reuse ;  /* 0x0000001313027c23 */ /* 0x100fe200080108aa */
[--C-:B------:R-:W-:Y:S01]  /*9d40*/  FFMA.FTZ R0, R17, UR19, -R170.reuse ;  /* 0x0000001311007c23 */ /* 0x100fe200080108aa */
[----:B------:R-:W-:Y:S01]  /*9d50*/  FSEL R5, R223, RZ, P2 ;  /* 0x000000ffdf057208 */ /* 0x000fe20001000000 */
[----:B------:R-:W1:Y:S01]  /*9d60*/  LDSM.16.MT88.4 R16, [R190+0xc000] ;  /* 0x00c00000be10783b */ /* 0x000e620000004200 */
[----:B------:R-:W-:Y:S01]  /*9d70*/  FFMA.FTZ R207, R14, UR19, -R175 ;  /* 0x000000130ecf7c23 */ /* 0x000fe200080108af */
[--C-:B------:R-:W-:Y:S01]  /*9d80*/  FFMA.FTZ R225, R15, UR19, -R170.reuse ;  /* 0x000000130fe17c23 */ /* 0x100fe200080108aa */
[----:B------:R-:W-:Y:S01]  /*9d90*/  FMUL.FTZ R3, R6, UR19 ;  /* 0x0000001306037c20 */ /* 0x000fe20008410000 */
[----:B------:R-:W-:Y:S01]  /*9da0*/  FADD.FTZ R4, R132, -R5 ;  /* 0x8000000584047221 */ /* 0x000fe20000010000 */
[----:B------:R-:W-:Y:S01]  /*9db0*/  MUFU.EX2 R222, R222 ;  /* 0x000000de00de7308 */ /* 0x000fe20000000800 */
[--C-:B------:R-:W-:Y:S01]  /*9dc0*/  FFMA.FTZ R227, R140, UR19, -R175.reuse ;  /* 0x000000138ce37c23 */ /* 0x100fe200080108af */
[--C-:B------:R-:W-:Y:S01]  /*9dd0*/  FFMA.FTZ R228, R142, UR19, -R175.reuse ;  /* 0x000000138ee47c23 */ /* 0x100fe200080108af */
[----:B------:R-:W-:Y:S01]  /*9de0*/  FMUL.FTZ R224, R4, UR19 ;  /* 0x0000001304e07c20 */ /* 0x000fe20008410000 */
[----:B------:R-:W-:Y:S01]  /*9df0*/  LDSM.16.MT88.4 R140, [R188+0x10000] ;  /* 0x01000000bc8c783b */ /* 0x000fe20000004200 */
[--C-:B------:R-:W-:Y:S01]  /*9e00*/  FFMA.FTZ R226, R154, UR19, -R175.reuse ;  /* 0x000000139ae27c23 */ /* 0x100fe200080108af */
[--C-:B------:R-:W-:Y:S01]  /*9e10*/  FFMA.FTZ R229, R152, UR19, -R175.reuse ;  /* 0x0000001398e57c23 */ /* 0x100fe200080108af */
[--C-:B------:R-:W-:Y:S01]  /*9e20*/  FFMA.FTZ R230, R159, UR19, -R170.reuse ;  /* 0x000000139fe67c23 */ /* 0x100fe200080108aa */
[----:B------:R-:W2:Y:S01]  /*9e30*/  MUFU.EX2 R220, R220 ;  /* 0x000000dc00dc7308 */ /* 0x000ea20000000800 */
[--C-:B------:R-:W-:Y:S01]  /*9e40*/  FFMA.FTZ R233, R157, UR19, -R170.reuse ;  /* 0x000000139de97c23 */ /* 0x100fe200080108aa */
[--C-:B------:R-:W-:Y:S01]  /*9e50*/  FFMA.FTZ R231, R153, UR19, -R170.reuse ;  /* 0x0000001399e77c23 */ /* 0x100fe200080108aa */
[--C-:B------:R-:W-:Y:S01]  /*9e60*/  FFMA.FTZ R232, R155, UR19, -R170.reuse ;  /* 0x000000139be87c23 */ /* 0x100fe200080108aa */
[----:B------:R-:W-:Y:S01]  /*9e70*/  LDSM.16.MT88.4 R132, [R189+0xc800] ;  /* 0x00c80000bd84783b */ /* 0x000fe20000004200 */
[--C-:B------:R-:W-:Y:S01]  /*9e80*/  FFMA.FTZ R234, R150, UR19, -R175.reuse ;  /* 0x0000001396ea7c23 */ /* 0x100fe200080108af */
[--C-:B------:R-:W-:Y:S01]  /*9e90*/  FFMA.FTZ R235, R144, UR19, -R175.reuse ;  /* 0x0000001390eb7c23 */ /* 0x100fe200080108af */
[--C-:B------:R-:W-:Y:S01]  /*9ea0*/  FFMA.FTZ R236, R148, UR19, -R175.reuse ;  /* 0x0000001394ec7c23 */ /* 0x100fe200080108af */
[----:B------:R-:W-:Y:S01]  /*9eb0*/  MUFU.EX2 R214, R214 ;  /* 0x000000d600d67308 */ /* 0x000fe20000000800 */
[--C-:B------:R-:W-:Y:S01]  /*9ec0*/  FFMA.FTZ R237, R146, UR19, -R175.reuse ;  /* 0x0000001392ed7c23 */ /* 0x100fe200080108af */
[--C-:B------:R-:W-:Y:S01]  /*9ed0*/  FFMA.FTZ R238, R149, UR19, -R170.reuse ;  /* 0x0000001395ee7c23 */ /* 0x100fe200080108aa */
[--C-:B------:R-:W-:Y:S01]  /*9ee0*/  FFMA.FTZ R239, R151, UR19, -R170.reuse ;  /* 0x0000001397ef7c23 */ /* 0x100fe200080108aa */
[--C-:B------:R-:W-:Y:S01]  /*9ef0*/  FFMA.FTZ R240, R147, UR19, -R170.reuse ;  /* 0x0000001393f07c23 */ /* 0x100fe200080108aa */
[--C-:B------:R-:W-:Y:S01]  /*9f00*/  FFMA.FTZ R241, R145, UR19, -R170.reuse ;  /* 0x0000001391f17c23 */ /* 0x100fe200080108aa */
[----:B------:R-:W-:Y:S01]  /*9f10*/  LDSM.16.MT88.4 R148, [R189+0xd000] ;  /* 0x00d00000bd94783b */ /* 0x000fe20000004200 */
[--C-:B------:R-:W-:Y:S01]  /*9f20*/  FFMA.FTZ R242, R218, UR19, -R175.reuse ;  /* 0x00000013daf27c23 */ /* 0x100fe200080108af */
[----:B------:R-:W3:Y:S01]  /*9f30*/  MUFU.EX2 R207, R207 ;  /* 0x000000cf00cf7308 */ /* 0x000ee20000000800 */
[----:B--2---:R-:W-:Y:S01]  /*9f40*/  F2FP.BF16.F32.PACK_AB R4, R220, R222 ;  /* 0x000000dedc04723e */ /* 0x004fe200000010ff */
[----:B------:R-:W-:Y:S01]  /*9f50*/  LDSM.16.MT88.4 R156, [R190+0xd000] ;  /* 0x00d00000be9c783b */ /* 0x000fe20000004200 */
[--C-:B------:R-:W-:Y:S01]  /*9f60*/  FFMA.FTZ R243, R216, UR19, -R175.reuse ;  /* 0x00000013d8f37c23 */ /* 0x100fe200080108af */
[--C-:B------:R-:W-:Y:S01]  /*9f70*/  FFMA.FTZ R244, R174, UR19, -R175.reuse ;  /* 0x00000013aef47c23 */ /* 0x100fe200080108af */
[----:B------:R-:W-:Y:S01]  /*9f80*/  FFMA.FTZ R245, R172, UR19, -R175 ;  /* 0x00000013acf57c23 */ /* 0x000fe200080108af */
[--C-:B------:R-:W-:Y:S01]  /*9f90*/  FFMA.FTZ R246, R173, UR19, -R170.reuse ;  /* 0x00000013adf67c23 */ /* 0x100fe200080108aa */
[--C-:B------:R-:W-:Y:S01]  /*9fa0*/  FFMA.FTZ R247, R171, UR19, -R170.reuse ;  /* 0x00000013abf77c23 */ /* 0x100fe200080108aa */
[----:B------:R-:W-:Y:S01]  /*9fb0*/  MUFU.EX2 R212, R212 ;  /* 0x000000d400d47308 */ /* 0x000fe20000000800 */
[--C-:B------:R-:W-:Y:S01]  /*9fc0*/  FFMA.FTZ R248, R169, UR19, -R170.reuse ;  /* 0x00000013a9f87c23 */ /* 0x100fe200080108aa */
[----:B------:R-:W-:Y:S01]  /*9fd0*/  FFMA.FTZ R249, R168, UR19, -R170 ;  /* 0x00000013a8f97c23 */ /* 0x000fe200080108aa */
[----:B------:R-:W-:Y:S04]  /*9fe0*/  LDSM.16.MT88.4 R172, [R190+0x11800] ;  /* 0x01180000beac783b */ /* 0x000fe80000004200 */
[----:B------:R-:W-:Y:S01]  /*9ff0*/  LDSM.16.MT88.4 R216, [R192+0x11800] ;  /* 0x01180000c0d8783b */ /* 0x000fe20000004200 */
[----:B------:R-:W2:Y:S01]  /*a000*/  MUFU.EX2 R2, R2 ;  /* 0x0000000200027308 */ /* 0x000ea20000000800 */
[----:B---3--:R-:W-:-:S07]  /*a010*/  F2FP.BF16.F32.PACK_AB R6, R207, R214 ;  /* 0x000000d6cf06723e */ /* 0x008fce00000010ff */
[----:B------:R-:W-:Y:S08]  /*a020*/  MUFU.EX2 R0, R0 ;  /* 0x0000000000007308 */ /* 0x000ff00000000800 */
[----:B------:R-:W3:Y:S01]  /*a030*/  MUFU.EX2 R225, R225 ;  /* 0x000000e100e17308 */ /* 0x000ee20000000800 */
[----:B--2---:R-:W-:-:S07]  /*a040*/  F2FP.BF16.F32.PACK_AB R5, R2, R212 ;  /* 0x000000d40205723e */ /* 0x004fce00000010ff */
[----:B------:R-:W2:Y:S08]  /*a050*/  MUFU.EX2 R224, R224 ;  /* 0x000000e000e07308 */ /* 0x000eb00000000800 */
[----:B------:R-:W4:Y:S01]  /*a060*/  MUFU.EX2 R3, R3 ;  /* 0x0000000300037308 */ /* 0x000f220000000800 */
[----:B---3--:R-:W-:-:S07]  /*a070*/  F2FP.BF16.F32.PACK_AB R7, R225, R0 ;  /* 0x00000000e107723e */ /* 0x008fce00000010ff */
[----:B------:R-:W-:Y:S01]  /*a080*/  MUFU.EX2 R226, R226 ;  /* 0x000000e200e27308 */ /* 0x000fe20000000800 */
[-C--:B--2---:R-:W-:Y:S01]  /*a090*/  FMUL.FTZ R12, R128, R224.reuse ;  /* 0x000000e0800c7220 */ /* 0x084fe20000410000 */
[-C--:B------:R-:W-:Y:S01]  /*a0a0*/  FMUL.FTZ R13, R129, R224.reuse ;  /* 0x000000e0810d7220 */ /* 0x080fe20000410000 */
[-C--:B------:R-:W-:Y:S01]  /*a0b0*/  FMUL.FTZ R36, R36, R224.reuse ;  /* 0x000000e024247220 */ /* 0x080fe20000410000 */
[-C--:B------:R-:W-:Y:S01]  /*a0c0*/  FMUL.FTZ R37, R37, R224.reuse ;  /* 0x000000e025257220 */ /* 0x080fe20000410000 */
[-C--:B------:R-:W-:Y:S01]  /*a0d0*/  FMUL.FTZ R20, R40, R224.reuse ;  /* 0x000000e028147220 */ /* 0x080fe20000410000 */
[-C--:B------:R-:W-:Y:S01]  /*a0e0*/  FMUL.FTZ R21, R41, R224.reuse ;  /* 0x000000e029157220 */ /* 0x080fe20000410000 */
[-C--:B------:R-:W-:Y:S01]  /*a0f0*/  FMUL.FTZ R44, R44, R224.reuse ;  /* 0x000000e02c2c7220 */ /* 0x080fe20000410000 */
[-C--:B------:R-:W-:Y:S01]  /*a100*/  FMUL.FTZ R45, R45, R224.reuse ;  /* 0x000000e02d2d7220 */ /* 0x080fe20000410000 */
[-C--:B----4-:R-:W-:Y:S01]  /*a110*/  FMUL.FTZ R14, R130, R3.reuse ;  /* 0x00000003820e7220 */ /* 0x090fe20000410000 */
[-C--:B------:R-:W-:Y:S01]  /*a120*/  FMUL.FTZ R15, R131, R3.reuse ;  /* 0x00000003830f7220 */ /* 0x080fe20000410000 */
[-C--:B------:R-:W-:Y:S01]  /*a130*/  FMUL.FTZ R38, R38, R3.reuse ;  /* 0x0000000326267220 */ /* 0x080fe20000410000 */
[-C--:B------:R-:W-:Y:S01]  /*a140*/  FMUL.FTZ R39, R39, R3.reuse ;  /* 0x0000000327277220 */ /* 0x080fe20000410000 */
[-C--:B------:R-:W-:Y:S01]  /*a150*/  FMUL.FTZ R22, R42, R3.reuse ;  /* 0x000000032a167220 */ /* 0x080fe20000410000 */
[-C--:B------:R-:W-:Y:S01]  /*a160*/  FMUL.FTZ R23, R43, R3.reuse ;  /* 0x000000032b177220 */ /* 0x080fe20000410000 */
[-C--:B------:R-:W-:Y:S01]  /*a170*/  FMUL.FTZ R46, R46, R3.reuse ;  /* 0x000000032e2e7220 */ /* 0x080fe20000410000 */
[-C--:B------:R-:W-:Y:S01]  /*a180*/  FMUL.FTZ R47, R47, R3.reuse ;  /* 0x000000032f2f7220 */ /* 0x080fe20000410000 */
[----:B------:R-:W2:Y:S01]  /*a190*/  LDSM.16.MT88.4 R40, [R192+0xe000] ;  /* 0x00e00000c028783b */ /* 0x000ea20000004200 */
[C---:B------:R-:W-:Y:S01]  /*a1a0*/  HMMA.16816.F32.BF16 R12, R4.reuse, R8, R12 ;  /* 0x00000008040c723c */ /* 0x040fe2000004180c */
[-C--:B------:R-:W-:Y:S01]  /*a1b0*/  FMUL.FTZ R28, R48, R224.reuse ;  /* 0x000000e0301c7220 */ /* 0x080fe20000410000 */
[-C--:B------:R-:W-:Y:S01]  /*a1c0*/  FMUL.FTZ R29, R49, R224.reuse ;  /* 0x000000e0311d7220 */ /* 0x080fe20000410000 */
[-C--:B------:R-:W-:Y:S01]  /*a1d0*/  FMUL.FTZ R30, R50, R3.reuse ;  /* 0x00000003321e7220 */ /* 0x080fe20000410000 */
[-C--:B------:R-:W-:Y:S01]  /*a1e0*/  FMUL.FTZ R31, R51, R3.reuse ;  /* 0x00000003331f7220 */ /* 0x080fe20000410000 */
[-C--:B------:R-:W-:Y:S01]  /*a1f0*/  FMUL.FTZ R60, R60, R224.reuse ;  /* 0x000000e03c3c7220 */ /* 0x080fe20000410000 */
[C---:B------:R-:W-:Y:S01]  /*a200*/  HMMA.16816.F32.BF16 R8, R4.reuse, R10, R36 ;  /* 0x0000000a0408723c */ /* 0x040fe20000041824 */
[----:B------:R-:W-:Y:S01]  /*a210*/  LDSM.16.MT88.4 R48, [R190+0xe000] ;  /* 0x00e00000be30783b */ /* 0x000fe20000004200 */
[-C--:B------:R-:W-:Y:S01]  /*a220*/  FMUL.FTZ R61, R61, R224.reuse ;  /* 0x000000e03d3d7220 */ /* 0x080fe20000410000 */
[-C--:B------:R-:W-:Y:S01]  /*a230*/  FMUL.FTZ R62, R62, R3.reuse ;  /* 0x000000033e3e7220 */ /* 0x080fe20000410000 */
[-C--:B------:R-:W-:Y:S01]  /*a240*/  FMUL.FTZ R63, R63, R3.reuse ;  /* 0x000000033f3f7220 */ /* 0x080fe20000410000 */
[-C--:B------:R-:W-:Y:S01]  /*a250*/  FMUL.FTZ R68, R68, R224.reuse ;  /* 0x000000e044447220 */ /* 0x080fe20000410000 */
[C---:B-1----:R-:W-:Y:S01]  /*a260*/  HMMA.16816.F32.BF16 R20, R4.reuse, R16, R20 ;  /* 0x000000100414723c */ /* 0x042fe20000041814 */
[-C--:B------:R-:W-:Y:S01]  /*a270*/  FMUL.FTZ R36, R56, R224.reuse ;  /* 0x000000e038247220 */ /* 0x080fe20000410000 */
[-C--:B------:R-:W-:Y:S01]  /*a280*/  FMUL.FTZ R37, R57, R224.reuse ;  /* 0x000000e039257220 */ /* 0x080fe20000410000 */
[-C--:B------:R-:W-:Y:S01]  /*a290*/  FMUL.FTZ R38, R58, R3.reuse ;  /* 0x000000033a267220 */ /* 0x080fe20000410000 */
[-C--:B------:R-:W-:Y:S01]  /*a2a0*/  FMUL.FTZ R39, R59, R3.reuse ;  /* 0x000000033b277220 */ /* 0x080fe20000410000 */
[-C--:B------:R-:W-:Y:S01]  /*a2b0*/  FMUL.FTZ R69, R69, R224.reuse ;  /* 0x000000e045457220 */ /* 0x080fe20000410000 */
[C---:B------:R-:W-:Y:S01]  /*a2c0*/  HMMA.16816.F32.BF16 R16, R4.reuse, R18, R44 ;  /* 0x000000120410723c */ /* 0x040fe2000004182c */
[----:B------:R-:W1:Y:S01]  /*a2d0*/  LDSM.16.MT88.4 R56, [R189+0xe000] ;  /* 0x00e00000bd38783b */ /* 0x000e620000004200 */
[-C--:B------:R-:W-:Y:S01]  /*a2e0*/  FMUL.FTZ R70, R70, R3.reuse ;  /* 0x0000000346467220 */ /* 0x080fe20000410000 */
[-C--:B------:R-:W-:Y:S01]  /*a2f0*/  FMUL.FTZ R71, R71, R3.reuse ;  /* 0x0000000347477220 */ /* 0x080fe20000410000 */
[-C--:B------:R-:W-:Y:S01]  /*a300*/  FMUL.FTZ R52, R52, R224.reuse ;  /* 0x000000e034347220 */ /* 0x080fe20000410000 */
[-C--:B------:R-:W-:Y:S01]  /*a310*/  FMUL.FTZ R53, R53, R224.reuse ;  /* 0x000000e035357220 */ /* 0x080fe20000410000 */
[C---:B------:R-:W-:Y:S01]  /*a320*/  HMMA.16816.F32.BF16 R36, R4.reuse, R32, R36 ;  /* 0x000000200424723c */ /* 0x040fe20000041824 */
[-C--:B------:R-:W-:Y:S01]  /*a330*/  FMUL.FTZ R44, R64, R224.reuse ;  /* 0x000000e0402c7220 */ /* 0x080fe20000410000 */
[-C--:B------:R-:W-:Y:S01]  /*a340*/  FMUL.FTZ R45, R65, R224.reuse ;  /* 0x000000e0412d7220 */ /* 0x080fe20000410000 */
[-C--:B------:R-:W-:Y:S01]  /*a350*/  FMUL.FTZ R46, R66, R3.reuse ;  /* 0x00000003422e7220 */ /* 0x080fe20000410000 */
[-C--:B------:R-:W-:Y:S01]  /*a360*/  FMUL.FTZ R47, R67, R3.reuse ;  /* 0x00000003432f7220 */ /* 0x080fe20000410000 */
[-C--:B------:R-:W-:Y:S01]  /*a370*/  FMUL.FTZ R54, R54, R3.reuse ;  /* 0x0000000336367220 */ /* 0x080fe20000410000 */
[----:B------:R-:W3:Y:S01]  /*a380*/  LDSM.16.MT88.4 R64, [R188+0xe000] ;  /* 0x00e00000bc40783b */ /* 0x000ee20000004200 */
[C---:B------:R-:W-:Y:S01]  /*a390*/  HMMA.16816.F32.BF16 R32, R4.reuse, R34, R60 ;  /* 0x000000220420723c */ /* 0x040fe2000004183c */
[-C--:B------:R-:W-:Y:S01]  /*a3a0*/  FMUL.FTZ R55, R55, R3.reuse ;  /* 0x0000000337377220 */ /* 0x080fe20000410000 */
[-C--:B------:R-:W-:Y:S01]  /*a3b0*/  FMUL.FTZ R84, R84, R224.reuse ;  /* 0x000000e054547220 */ /* 0x080fe20000410000 */
[-C--:B------:R-:W-:Y:S01]  /*a3c0*/  FMUL.FTZ R85, R85, R224.reuse ;  /* 0x000000e055557220 */ /* 0x080fe20000410000 */
[-C--:B------:R-:W-:Y:S01]  /*a3d0*/  FMUL.FTZ R86, R86, R3.reuse ;  /* 0x0000000356567220 */ /* 0x080fe20000410000 */
[-C--:B------:R-:W-:Y:S01]  /*a3e0*/  FMUL.FTZ R87, R87, R3.reuse ;  /* 0x0000000357577220 */ /* 0x080fe20000410000 */
[-C--:B------:R-:W-:Y:S01]  /*a3f0*/  FMUL.FTZ R92, R92, R224.reuse ;  /* 0x000000e05c5c7220 */ /* 0x080fe20000410000 */
[-C--:B------:R-:W-:Y:S01]  /*a400*/  FMUL.FTZ R60, R80, R224.reuse ;  /* 0x000000e0503c7220 */ /* 0x080fe20000410000 */
[C---:B--2---:R-:W-:Y:S01]  /*a410*/  HMMA.16816.F32.BF16 R44, R4.reuse, R40, R44 ;  /* 0x00000028042c723c */ /* 0x044fe2000004182c */
[-C--:B------:R-:W-:Y:S01]  /*a420*/  FMUL.FTZ R61, R81, R224.reuse ;  /* 0x000000e0513d7220 */ /* 0x080fe20000410000 */
        /* <DEDUP_REMOVED lines=31> */
[----:B------:R-:W2:Y:S01]  /*a620*/  MUFU.EX2 R229, R229 ;  /* 0x000000e500e57308 */ /* 0x000ea20000000800 */
[-C--:B------:R-:W-:Y:S01]  /*a630*/  FMUL.FTZ R124, R124, R224.reuse ;  /* 0x000000e07c7c7220 */ /* 0x080fe20000410000 */
[----:B------:R-:W-:Y:S01]  /*a640*/  LDSM.16.MT88.4 R72, [R192+0x10000] ;  /* 0x01000000c048783b */ /* 0x000fe20000004200 */
[C---:B---3--:R-:W-:Y:S01]  /*a650*/  HMMA.16816.F32.BF16 R68, R4.reuse, R64, R68 ;  /* 0x000000400444723c */ /* 0x048fe20000041844 */
[-C--:B------:R-:W-:Y:S01]  /*a660*/  FMUL.FTZ R125, R125, R224.reuse ;  /* 0x000000e07d7d7220 */ /* 0x080fe20000410000 */
[-C--:B------:R-:W-:Y:S01]  /*a670*/  FMUL.FTZ R126, R126, R3.reuse ;  /* 0x000000037e7e7220 */ /* 0x080fe20000410000 */
[----:B------:R-:W-:Y:S01]  /*a680*/  LDSM.16.MT88.4 R108, [R190+0xe800] ;  /* 0x00e80000be6c783b */ /* 0x000fe20000004200 */
[-C--:B------:R-:W-:Y:S01]  /*a690*/  FMUL.FTZ R127, R127, R3.reuse ;  /* 0x000000037f7f7220 */ /* 0x080fe20000410000 */
[----:B------:R-:W-:Y:S01]  /*a6a0*/  MUFU.EX2 R227, R227 ;  /* 0x000000e300e37308 */ /* 0x000fe20000000800 */
[C---:B------:R-:W-:Y:S01]  /*a6b0*/  HMMA.16816.F32.BF16 R64, R4.reuse, R66, R92 ;  /* 0x000000420440723c */ /* 0x040fe2000004185c */
[----:B------:R-:W3:Y:S01]  /*a6c0*/  LDSM.16.MT88.4 R92, [R189+0x10000] ;  /* 0x01000000bd5c783b */ /* 0x000ee20000004200 */
[-C--:B------:R-:W-:Y:S01]  /*a6d0*/  FMUL.FTZ R100, R100, R224.reuse ;  /* 0x000000e064647220 */ /* 0x080fe20000410000 */
[-C--:B------:R-:W-:Y:S01]  /*a6e0*/  FMUL.FTZ R101, R101, R224.reuse ;  /* 0x000000e065657220 */ /* 0x080fe20000410000 */
[-C--:B------:R-:W-:Y:S01]  /*a6f0*/  FMUL.FTZ R102, R102, R3.reuse ;  /* 0x0000000366667220 */ /* 0x080fe20000410000 */
[----:B------:R-:W-:Y:S01]  /*a700*/  LDSM.16.MT88.4 R104, [R189+0xe800] ;  /* 0x00e80000bd68783b */ /* 0x000fe20000004200 */
[C---:B------:R-:W-:Y:S01]  /*a710*/  HMMA.16816.F32.BF16 R52, R4.reuse, R48, R52 ;  /* 0x000000300434723c */ /* 0x040fe20000041834 */
[----:B------:R-:W-:Y:S01]  /*a720*/  MUFU.EX2 R228, R228 ;  /* 0x000000e400e47308 */ /* 0x000fe20000000800 */
[-C--:B------:R-:W-:Y:S01]  /*a730*/  FMUL.FTZ R103, R103, R3.reuse ;  /* 0x0000000367677220 */ /* 0x080fe20000410000 */
[-C--:B------:R-:W-:Y:S01]  /*a740*/  FMUL.FTZ R116, R116, R224.reuse ;  /* 0x000000e074747220 */ /* 0x080fe20000410000 */
[-C--:B------:R-:W-:Y:S01]  /*a750*/  FMUL.FTZ R117, R117, R224.reuse ;  /* 0x000000e075757220 */ /* 0x080fe20000410000 */
[-C--:B------:R-:W-:Y:S01]  /*a760*/  FMUL.FTZ R118, R118, R3.reuse ;  /* 0x0000000376767220 */ /* 0x080fe20000410000 */
[----:B------:R-:W-:Y:S01]  /*a770*/  HMMA.16816.F32.BF16 R48, R4, R50, R76 ;  /* 0x000000320430723c */ /* 0x000fe2000004184c */
[----:B------:R-:W-:Y:S01]  /*a780*/  FMUL.FTZ R119, R119, R3 ;  /* 0x0000000377777220 */ /* 0x000fe20000410000 */
[----:B------:R-:W-:Y:S01]  /*a790*/  LDSM.16.MT88.4 R128, [R188+0xc800] ;  /* 0x00c80000bc80783b */ /* 0x000fe20000004200 */
[----:B------:R-:W-:Y:S01]  /*a7a0*/  MUFU.EX2 R230, R230 ;  /* 0x000000e600e67308 */ /* 0x000fe20000000800 */
[----:B------:R-:W-:-:S03]  /*a7b0*/  FFMA.FTZ R213, R213, R224, R222 ;  /* 0x000000e0d5d57223 */ /* 0x000fc600000100de */
[-C--:B------:R-:W-:Y:S01]  /*a7c0*/  FMUL.FTZ R76, R96, R224.reuse ;  /* 0x000000e0604c7220 */ /* 0x080fe20000410000 */
[-C--:B------:R-:W-:Y:S01]  /*a7d0*/  FMUL.FTZ R77, R97, R224.reuse ;  /* 0x000000e0614d7220 */ /* 0x080fe20000410000 */
[-C--:B------:R-:W-:Y:S01]  /*a7e0*/  FMUL.FTZ R78, R98, R3.reuse ;  /* 0x00000003624e7220 */ /* 0x080fe20000410000 */
[-C--:B------:R-:W-:Y:S01]  /*a7f0*/  FMUL.FTZ R79, R99, R3.reuse ;  /* 0x00000003634f7220 */ /* 0x080fe20000410000 */
[-C--:B------:R-:W-:Y:S01]  /*a800*/  FMUL.FTZ R96, R112, R224.reuse ;  /* 0x000000e070607220 */ /* 0x080fe20000410000 */
[----:B------:R-:W-:Y:S01]  /*a810*/  FMUL.FTZ R97, R113, R224 ;  /* 0x000000e071617220 */ /* 0x000fe20000410000 */
[-C--:B------:R-:W-:Y:S01]  /*a820*/  FMUL.FTZ R98, R114, R3.reuse ;  /* 0x0000000372627220 */ /* 0x080fe20000410000 */
[----:B------:R-:W-:Y:S01]  /*a830*/  FMUL.FTZ R99, R115, R3 ;  /* 0x0000000373637220 */ /* 0x000fe20000410000 */
[----:B------:R-:W4:Y:S01]  /*a840*/  MUFU.EX2 R233, R233 ;  /* 0x000000e900e97308 */ /* 0x000f220000000800 */
[----:B------:R-:W5:Y:S01]  /*a850*/  LDSM.16.MT88.4 R112, [R190+0xc800] ;  /* 0x00c80000be70783b */ /* 0x000f620000004200 */
[----:B-1----:R-:W-:Y:S01]  /*a860*/  HMMA.16816.F32.BF16 R80, R4, R84, R80 ;  /* 0x000000540450723c */ /* 0x002fe20000041850 */
[----:B------:R-:W-:-:S04]  /*a870*/  FADD.FTZ R213, R220, R213 ;  /* 0x000000d5dcd57221 */ /* 0x000fc80000010000 */
[----:B------:R-:W-:Y:S01]  /*a880*/  FADD.FTZ R214, R214, R213 ;  /* 0x000000d5d6d67221 */ /* 0x000fe20000010000 */
[----:B------:R-:W-:Y:S01]  /*a890*/  MUFU.EX2 R231, R231 ;  /* 0x000000e700e77308 */ /* 0x000fe20000000800 */
[----:B------:R-:W-:Y:S02]  /*a8a0*/  HMMA.16816.F32.BF16 R88, R4, R86, R88 ;  /* 0x000000560458723c */ /* 0x000fe40000041858 */
[----:B------:R-:W-:-:S04]  /*a8b0*/  FADD.FTZ R207, R207, R214 ;  /* 0x000000d6cfcf7221 */ /* 0x000fc80000010000 */
[C---:B---3--:R-:W-:Y:S01]  /*a8c0*/  HMMA.16816.F32.BF16 R84, R4.reuse, R92, R124 ;  /* 0x0000005c0454723c */ /* 0x048fe2000004187c */
[----:B------:R-:W1:Y:S01]  /*a8d0*/  MUFU.EX2 R232, R232 ;  /* 0x000000e800e87308 */ /* 0x000e620000000800 */
[----:B------:R-:W-:Y:S04]  /*a8e0*/  LDSM.16.MT88.4 R124, [R192+0xe800] ;  /* 0x00e80000c07c783b */ /* 0x000fe80000004200 */
[C---:B------:R-:W-:Y:S03]  /*a8f0*/  HMMA.16816.F32.BF16 R76, R4.reuse, R72, R76 ;  /* 0x00000048044c723c */ /* 0x040fe6000004184c */
[----:B------:R-:W-:Y:S03]  /*a900*/  MUFU.EX2 R234, R234 ;  /* 0x000000ea00ea7308 */ /* 0x000fe60000000800 */
[C---:B------:R-:W-:Y:S05]  /*a910*/  HMMA.16816.F32.BF16 R92, R4.reuse, R94, R96 ;  /* 0x0000005e045c723c */ /* 0x040fea0000041860 */
[----:B------:R-:W-:Y:S01]  /*a920*/  MUFU.EX2 R235, R235 ;  /* 0x000000eb00eb7308 */ /* 0x000fe20000000800 */
[C---:B------:R-:W-:Y:S01]  /*a930*/  HMMA.16816.F32.BF16 R72, R4.reuse, R74, R100 ;  /* 0x0000004a0448723c */ /* 0x040fe20000041864 */
[-C--:B------:R-:W-:Y:S01]  /*a940*/  FMUL.FTZ R96, R120, R224.reuse ;  /* 0x000000e078607220 */ /* 0x080fe20000410000 */
[----:B------:R-:W-:Y:S01]  /*a950*/  FMUL.FTZ R97, R121, R224 ;  /* 0x000000e079617220 */ /* 0x000fe20000410000 */
[-C--:B------:R-:W-:Y:S01]  /*a960*/  FMUL.FTZ R98, R122, R3.reuse ;  /* 0x000000037a627220 */ /* 0x080fe20000410000 */
[-C--:B------:R-:W-:Y:S01]  /*a970*/  FMUL.FTZ R99, R123, R3.reuse ;  /* 0x000000037b637220 */ /* 0x080fe20000410000 */
[----:B------:R-:W-:Y:S01]  /*a980*/  FFMA.FTZ R3, R211, R3, R212 ;  /* 0x00000003d3037223 */ /* 0x000fe200000100d4 */
[----:B------:R-:W3:Y:S01]  /*a990*/  LDSM.16.MT88.4 R120, [R192+0x10800] ;  /* 0x01080000c078783b */ /* 0x000ee20000004200 */
[----:B--2---:R-:W-:Y:S01]  /*a9a0*/  F2FP.BF16.F32.PACK_AB R100, R229, R226 ;  /* 0x000000e2e564723e */ /* 0x004fe200000010ff */
[----:B------:R-:W-:Y:S01]  /*a9b0*/  MUFU.EX2 R236, R236 ;  /* 0x000000ec00ec7308 */ /* 0x000fe20000000800 */
[----:B----4-:R-:W-:Y:S01]  /*a9c0*/  F2FP.BF16.F32.PACK_AB R101, R233, R230 ;  /* 0x000000e6e965723e */ /* 0x010fe200000010ff */
[----:B------:R-:W-:Y:S01]  /*a9d0*/  FADD.FTZ R3, R2, R3 ;  /* 0x0000000302037221 */ /* 0x000fe20000010000 */
[----:B------:R-:W-:Y:S01]  /*a9e0*/  F2FP.BF16.F32.PACK_AB R102, R228, R227 ;  /* 0x000000e3e466723e */ /* 0x000fe200000010ff */
[----:B------:R-:W-:Y:S01]  /*a9f0*/  HMMA.16816.F32.BF16 R96, R4, R140, R96 ;  /* 0x0000008c0460723c */ /* 0x000fe20000041860 */
[----:B-1----:R-:W-:Y:S01]  /*aa00*/  F2FP.BF16.F32.PACK_AB R103, R232, R231 ;  /* 0x000000e7e867723e */ /* 0x002fe200000010ff */
[----:B------:R-:W-:-:S02]  /*aa10*/  FADD.FTZ R0, R0, R3 ;  /* 0x0000000300007221 */ /* 0x000fc40000010000 */
[----:B------:R-:W-:Y:S02]  /*aa20*/  MUFU.EX2 R237, R237 ;  /* 0x000000ed00ed7308 */ /* 0x000fe40000000800 */
[----:B------:R-:W-:Y:S01]  /*aa30*/  HMMA.16816.F32.BF16 R4, R4, R142, R116 ;  /* 0x0000008e0404723c */ /* 0x000fe20000041874 */
[----:B------:R-:W-:Y:S01]  /*aa40*/  LDSM.16.MT88.4 R116, [R188+0x10800] ;  /* 0x01080000bc74783b */ /* 0x000fe20000004200 */
[----:B------:R-:W-:Y:S01]  /*aa50*/  FADD.FTZ R225, R225, R0 ;  /* 0x00000000e1e17221 */ /* 0x000fe20000010000 */
[----:B------:R-:W-:Y:S02]  /*aa60*/  FADD.FTZ R0, R226, R207 ;  /* 0x000000cfe2007221 */ /* 0x000fe40000010000 */
[----:B------:R-:W-:Y:S01]  /*aa70*/  LDSM.16.MT88.4 R140, [R188+0xd000] ;  /* 0x00d00000bc8c783b */ /* 0x000fe20000004200 */
[----:B-----5:R-:W-:Y:S01]  /*aa80*/  HMMA.16816.F32.BF16 R20, R100, R112, R20 ;  /* 0x000000706414723c */ /* 0x020fe20000041814 */
[----:B------:R-:W-:Y:S01]  /*aa90*/  MUFU.EX2 R238, R238 ;  /* 0x000000ee00ee7308 */ /* 0x000fe20000000800 */
[----:B------:R-:W-:Y:S01]  /*aaa0*/  FADD.FTZ R2, R230, R225 ;  /* 0x000000e1e6027221 */ /* 0x000fe20000010000 */
[----:B------:R-:W-:-:S03]  /*aab0*/  FADD.FTZ R0, R229, R0 ;  /* 0x00000000e5007221 */ /* 0x000fc60000010000 */
[C---:B------:R-:W-:Y:S01]  /*aac0*/  HMMA.16816.F32.BF16 R16, R100.reuse, R114, R16 ;  /* 0x000000726410723c */ /* 0x040fe20000041810 */
[----:B------:R-:W1:Y:S01]  /*aad0*/  LDSM.16.MT88.4 R112, [R188+0xe800] ;  /* 0x00e80000bc70783b */ /* 0x000e620000004200 */
[----:B------:R-:W-:Y:S01]  /*aae0*/  FADD.FTZ R2, R233, R2 ;  /* 0x00000002e9027221 */ /* 0x000fe20000010000 */
[----:B------:R-:W-:Y:S01]  /*aaf0*/  MUFU.EX2 R239, R239 ;  /* 0x000000ef00ef7308 */ /* 0x000fe20000000800 */
[----:B------:R-:W-:Y:S02]  /*ab00*/  FADD.FTZ R3, R227, R0 ;  /* 0x00000000e3037221 */ /* 0x000fe40000010000 */
[----:B------:R-:W-:Y:S02]  /*ab10*/  HMMA.16816.F32.BF16 R52, R100, R108, R52 ;  /* 0x0000006c6434723c */ /* 0x000fe40000041834 */
[----:B------:R-:W-:-:S03]  /*ab20*/  FADD.FTZ R3, R228, R3 ;  /* 0x00000003e4037221 */ /* 0x000fc60000010000 */
[----:B------:R-:W-:Y:S01]  /*ab30*/  MUFU.EX2 R240, R240 ;  /* 0x000000f000f07308 */ /* 0x000fe20000000800 */
[C---:B------:R-:W-:Y:S01]  /*ab40*/  HMMA.16816.F32.BF16 R48, R100.reuse, R110, R48 ;  /* 0x0000006e6430723c */ /* 0x040fe20000041830 */
[----:B------:R-:W2:Y:S05]  /*ab50*/  LDSM.16.MT88.4 R108, [R190+0x10800] ;  /* 0x01080000be6c783b */ /* 0x000eaa0000004200 */
[C---:B------:R-:W-:Y:S01]  /*ab60*/  HMMA.16816.F32.BF16 R60, R100.reuse, R104, R60 ;  /* 0x00000068643c723c */ /* 0x040fe2000004183c */
[----:B------:R-:W-:Y:S05]  /*ab70*/  MUFU.EX2 R241, R241 ;  /* 0x000000f100f17308 */ /* 0x000fea0000000800 */
[C---:B------:R-:W-:Y:S01]  /*ab80*/  HMMA.16816.F32.BF16 R56, R100.reuse, R106, R56 ;  /* 0x0000006a6438723c */ /* 0x040fe20000041838 */
[----:B------:R-:W4:Y:S02]  /*ab90*/  LDSM.16.MT88.4 R104, [R189+0x10800] ;  /* 0x01080000bd68783b */ /* 0x000f240000004200 */
[----:B------:R-:W-:Y:S03]  /*aba0*/  MUFU.EX2 R242, R242 ;  /* 0x000000f200f27308 */ /* 0x000fe60000000800 */
[C---:B---3--:R-:W-:Y:S05]  /*abb0*/  HMMA.16816.F32.BF16 R76, R100.reuse, R120, R76 ;  /* 0x00000078644c723c */ /* 0x048fea000004184c */
[----:B------:R-:W3:Y:S01]  /*abc0*/  MUFU.EX2 R243, R243 ;  /* 0x000000f300f37308 */ /* 0x000ee20000000800 */
[C---:B------:R-:W-:Y:S01]  /*abd0*/  HMMA.16816.F32.BF16 R72, R100.reuse, R122, R72 ;  /* 0x0000007a6448723c */ /* 0x040fe20000041848 */
[----:B------:R-:W5:Y:S05]  /*abe0*/  LDSM.16.MT88.4 R120, [R190+0xf000] ;  /* 0x00f00000be78783b */ /* 0x000f6a0000004200 */
[C---:B------:R-:W-:Y:S01]  /*abf0*/  HMMA.16816.F32.BF16 R12, R100.reuse, R136, R12 ;  /* 0x00000088640c723c */ /* 0x040fe2000004180c */
[----:B------:R-:W-:Y:S05]  /*ac00*/  MUFU.EX2 R244, R244 ;  /* 0x000000f400f47308 */ /* 0x000fea0000000800 */
[----:B------:R-:W-:Y:S03]  /*ac10*/  HMMA.16816.F32.BF16 R8, R100, R138, R8 ;  /* 0x0000008a6408723c */ /* 0x000fe60000041808 */
[----:B------:R-:W1:Y:S01]  /*ac20*/  MUFU.EX2 R245, R245 ;  /* 0x000000f500f57308 */ /* 0x000e620000000800 */
[----:B---3--:R-:W-:-:S02]  /*ac30*/  F2FP.BF16.F32.PACK_AB R168, R243, R242 ;  /* 0x000000f2f3a8723e */ /* 0x008fc400000010ff */
[C---:B------:R-:W-:Y:S05]  /*ac40*/  HMMA.16816.F32.BF16 R28, R100.reuse, R132, R28 ;  /* 0x00000084641c723c */ /* 0x040fea000004181c */
[----:B------:R-:W-:Y:S01]  /*ac50*/  MUFU.EX2 R246, R246 ;  /* 0x000000f600f67308 */ /* 0x000fe20000000800 */
[C---:B------:R-:W-:Y:S01]  /*ac60*/  HMMA.16816.F32.BF16 R24, R100.reuse, R134, R24 ;  /* 0x000000866418723c */ /* 0x040fe20000041818 */
[----:B------:R-:W3:Y:S05]  /*ac70*/  LDSM.16.MT88.4 R132, [R192+0xf000] ;  /* 0x00f00000c084783b */ /* 0x000eea0000004200 */
[----:B------:R-:W-:Y:S01]  /*ac80*/  HMMA.16816.F32.BF16 R36, R100, R128, R36 ;  /* 0x000000806424723c */ /* 0x000fe20000041824 */
[----:B------:R-:W2:Y:S01]  /*ac90*/  MUFU.EX2 R247, R247 ;  /* 0x000000f700f77308 */ /* 0x000ea20000000800 */
[----:B-1----:R-:W-:-:S04]  /*aca0*/  F2FP.BF16.F32.PACK_AB R170, R245, R244 ;  /* 0x000000f4f5aa723e */ /* 0x002fc800000010ff */
[C---:B------:R-:W-:Y:S03]  /*acb0*/  HMMA.16816.F32.BF16 R32, R100.reuse, R130, R32 ;  /* 0x000000826420723c */ /* 0x040fe60000041820 */
[----:B------:R-:W-:Y:S03]  /*acc0*/  MUFU.EX2 R248, R248 ;  /* 0x000000f800f87308 */ /* 0x000fe60000000800 */
[C---:B------:R-:W-:Y:S05]  /*acd0*/  HMMA.16816.F32.BF16 R44, R100.reuse, R124, R44 ;  /* 0x0000007c642c723c */ /* 0x040fea000004182c */
[----:B------:R-:W1:Y:S01]  /*ace0*/  MUFU.EX2 R249, R249 ;  /* 0x000000f900f97308 */ /* 0x000e620000000800 */
[----:B------:R-:W-:Y:S01]  /*acf0*/  HMMA.16816.F32.BF16 R40, R100, R126, R40 ;  /* 0x0000007e6428723c */ /* 0x000fe20000041828 */
[----:B--2---:R-:W-:-:S05]  /*ad00*/  F2FP.BF16.F32.PACK_AB R169, R247, R246 ;  /* 0x000000f6f7a9723e */ /* 0x004fca00000010ff */
[C---:B------:R-:W-:Y:S06]  /*ad10*/  HMMA.16816.F32.BF16 R68, R100.reuse, R112, R68 ;  /* 0x000000706444723c */ /* 0x040fec0000041844 */
[----:B------:R-:W-:Y:S01]  /*ad20*/  HMMA.16816.F32.BF16 R64, R100, R114, R64 ;  /* 0x000000726440723c */ /* 0x000fe20000041840 */
[----:B------:R-:W-:Y:S01]  /*ad30*/  LDSM.16.MT88.4 R112, [R188+0xf000] ;  /* 0x00f00000bc70783b */ /* 0x000fe20000004200 */
[----:B-1----:R-:W-:-:S04]  /*ad40*/  F2FP.BF16.F32.PACK_AB R171, R249, R248 ;  /* 0x000000f8f9ab723e */ /* 0x002fc800000010ff */
[C---:B------:R-:W-:Y:S06]  /*ad50*/  HMMA.16816.F32.BF16 R80, R100.reuse, R108, R80 ;  /* 0x0000006c6450723c */ /* 0x040fec0000041850 */
[C---:B------:R-:W-:Y:S01]  /*ad60*/  HMMA.16816.F32.BF16 R88, R100.reuse, R110, R88 ;  /* 0x0000006e6458723c */ /* 0x040fe20000041858 */
[----:B------:R-:W-:Y:S05]  /*ad70*/  LDSM.16.MT88.4 R108, [R189+0xf000] ;  /* 0x00f00000bd6c783b */ /* 0x000fea0000004200 */
[C---:B----4-:R-:W-:Y:S06]  /*ad80*/  HMMA.16816.F32.BF16 R84, R100.reuse, R104, R84 ;  /* 0x000000686454723c */ /* 0x050fec0000041854 */
[----:B------:R-:W-:Y:S01]  /*ad90*/  HMMA.16816.F32.BF16 R92, R100, R106, R92 ;  /* 0x0000006a645c723c */ /* 0x000fe2000004185c */
[----:B------:R-:W-:Y:S01]  /*ada0*/  F2FP.BF16.F32.PACK_AB R104, R235, R234 ;  /* 0x000000eaeb68723e */ /* 0x000fe200000010ff */
[----:B------:R-:W-:Y:S01]  /*adb0*/  FADD.FTZ R234, R234, R3 ;  /* 0x00000003eaea7221 */ /* 0x000fe20000010000 */
[----:B------:R-:W-:-:S02]  /*adc0*/  F2FP.BF16.F32.PACK_AB R105, R239, R238 ;  /* 0x000000eeef69723e */ /* 0x000fc400000010ff */
[----:B------:R-:W-:Y:S01]  /*add0*/  MOV R3, R221 ;  /* 0x000000dd00037202 */ /* 0x000fe20000000f00 */
[----:B------:R-:W-:Y:S01]  /*ade0*/  HMMA.16816.F32.BF16 R96, R100, R116, R96 ;  /* 0x000000746460723c */ /* 0x000fe20000041860 */
[----:B------:R-:W-:Y:S01]  /*adf0*/  F2FP.BF16.F32.PACK_AB R106, R237, R236 ;  /* 0x000000eced6a723e */ /* 0x000fe200000010ff */
[----:B------:R-:W-:Y:S01]  /*ae00*/  FADD.FTZ R235, R235, R234 ;  /* 0x000000eaebeb7221 */ /* 0x000fe20000010000 */
[----:B------:R-:W-:-:S03]  /*ae10*/  F2FP.BF16.F32.PACK_AB R107, R241, R240 ;  /* 0x000000f0f16b723e */ /* 0x000fc600000010ff */
[----:B------:R-:W-:Y:S01]  /*ae20*/  HMMA.16816.F32.BF16 R4, R100, R118, R4 ;  /* 0x000000766404723c */ /* 0x000fe20000041804 */
[----:B------:R-:W1:Y:S01]  /*ae30*/  LDSM.16.MT88.4 R100, [R192+0x11000] ;  /* 0x01100000c064783b */ /* 0x000e620000004200 */
[----:B------:R-:W-:-:S04]  /*ae40*/  FADD.FTZ R236, R236, R235 ;  /* 0x000000ebecec7221 */ /* 0x000fc80000010000 */
[----:B------:R-:W-:Y:S01]  /*ae50*/  HMMA.16816.F32.BF16 R144, R104, R140, R36 ;  /* 0x0000008c6890723c */ /* 0x000fe20000041824 */
[----:B------:R-:W-:Y:S01]  /*ae60*/  LDSM.16.MT88.4 R36, [R192+0xd800] ;  /* 0x00d80000c024783b */ /* 0x000fe20000004200 */
[----:B------:R-:W-:-:S04]  /*ae70*/  FADD.FTZ R237, R237, R236 ;  /* 0x000000eceded7221 */ /* 0x000fc80000010000 */
[----:B------:R-:W-:Y:S01]  /*ae80*/  HMMA.16816.F32.BF16 R140, R104, R142, R32 ;  /* 0x0000008e688c723c */ /* 0x000fe20000041820 */
[----:B------:R-:W-:-:S04]  /*ae90*/  FADD.FTZ R242, R242, R237 ;  /* 0x000000edf2f27221 */ /* 0x000fc80000010000 */
[----:B------:R-:W-:Y:S01]  /*aea0*/  FADD.FTZ R243, R243, R242 ;  /* 0x000000f2f3f37221 */ /* 0x000fe20000010000 */
[----:B------:R-:W-:Y:S03]  /*aeb0*/  HMMA.16816.F32.BF16 R128, R104, R164, R12 ;  /* 0x000000a46880723c */ /* 0x000fe6000004180c */
[----:B------:R-:W-:-:S03]  /*aec0*/  FADD.FTZ R244, R244, R243 ;  /* 0x000000f3f4f47221 */ /* 0x000fc60000010000 */
[----:B-----5:R-:W-:Y:S01]  /*aed0*/  HMMA.16816.F32.BF16 R116, R104, R120, R52 ;  /* 0x000000786874723c */ /* 0x020fe20000041834 */
[----:B------:R-:W-:Y:S01]  /*aee0*/  LDSM.16.MT88.4 R52, [R189+0xd800] ;  /* 0x00d80000bd34783b */ /* 0x000fe20000004200 */
[----:B------:R-:W-:-:S04]  /*aef0*/  FADD.FTZ R213, R245, R244 ;  /* 0x000000f4f5d57221 */ /* 0x000fc80000010000 */
[C---:B------:R-:W-:Y:S01]  /*af00*/  HMMA.16816.F32.BF16 R32, R104.reuse, R122, R48 ;  /* 0x0000007a6820723c */ /* 0x040fe20000041830 */
[----:B------:R-:W2:Y:S04]  /*af10*/  LDSM.16.MT88.4 R120, [R190+0x11000] ;  /* 0x01100000be78783b */ /* 0x000ea80000004200 */
[----:B------:R-:W4:Y:S01]  /*af20*/  LDSM.16.MT88.4 R48, [R189+0x11000] ;  /* 0x01100000bd30783b */ /* 0x000f220000004200 */
[C---:B---3--:R-:W-:Y:S03]  /*af30*/  HMMA.16816.F32.BF16 R136, R104.reuse, R132, R44 ;  /* 0x000000846888723c */ /* 0x048fe6000004182c */
[----:B------:R-:W-:Y:S03]  /*af40*/  LDSM.16.MT88.4 R44, [R190+0xd800] ;  /* 0x00d80000be2c783b */ /* 0x000fe60000004200 */
[C---:B-1----:R-:W-:Y:S01]  /*af50*/  HMMA.16816.F32.BF16 R12, R104.reuse, R100, R76 ;  /* 0x00000064680c723c */ /* 0x042fe2000004184c */
[----:B------:R-:W1:Y:S05]  /*af60*/  LDSM.16.MT88.4 R76, [R190+0xf800] ;  /* 0x00f80000be4c783b */ /* 0x000e6a0000004200 */
[C---:B------:R-:W-:Y:S06]  /*af70*/  HMMA.16816.F32.BF16 R152, R104.reuse, R148, R28 ;  /* 0x000000946898723c */ /* 0x040fec000004181c */
[C---:B------:R-:W-:Y:S01]  /*af80*/  HMMA.16816.F32.BF16 R132, R104.reuse, R134, R40 ;  /* 0x000000866884723c */ /* 0x040fe20000041828 */
[----:B------:R-:W3:Y:S05]  /*af90*/  LDSM.16.MT88.4 R40, [R188+0x11000] ;  /* 0x01100000bc28783b */ /* 0x000eea0000004200 */
[C---:B------:R-:W-:Y:S06]  /*afa0*/  HMMA.16816.F32.BF16 R148, R104.reuse, R150, R24 ;  /* 0x000000966894723c */ /* 0x040fec0000041818 */
[C---:B------:R-:W-:Y:S06]  /*afb0*/  HMMA.16816.F32.BF16 R160, R104.reuse, R156, R20 ;  /* 0x0000009c68a0723c */ /* 0x040fec0000041814 */
[C---:B------:R-:W-:Y:S06]  /*afc0*/  HMMA.16816.F32.BF16 R156, R104.reuse, R158, R16 ;  /* 0x0000009e689c723c */ /* 0x040fec0000041810 */
[C---:B------:R-:W-:Y:S06]  /*afd0*/  HMMA.16816.F32.BF16 R164, R104.reuse, R166, R8 ;  /* 0x000000a668a4723c */ /* 0x040fec0000041808 */
[C---:B------:R-:W-:Y:S01]  /*afe0*/  HMMA.16816.F32.BF16 R20, R104.reuse, R112, R68 ;  /* 0x000000706814723c */ /* 0x040fe20000041844 */
[----:B------:R-:W-:Y:S05]  /*aff0*/  LDSM.16.MT88.4 R68, [R192+0xf800] ;  /* 0x00f80000c044783b */ /* 0x000fea0000004200 */
[C---:B------:R-:W-:Y:S06]  /*b000*/  HMMA.16816.F32.BF16 R16, R104.reuse, R114, R64 ;  /* 0x000000726810723c */ /* 0x040fec0000041840 */
[C---:B------:R-:W-:Y:S06]  /*b010*/  HMMA.16816.F32.BF16 R100, R104.reuse, R102, R72 ;  /* 0x000000666864723c */ /* 0x040fec0000041848 */
[C---:B--2---:R-:W-:Y:S06]  /*b020*/  HMMA.16816.F32.BF16 R8, R104.reuse, R120, R80 ;  /* 0x000000786808723c */ /* 0x044fec0000041850 */
[C---:B----4-:R-:W-:Y:S01]  /*b030*/  HMMA.16816.F32.BF16 R124, R104.reuse, R48, R84 ;  /* 0x00000030687c723c */ /* 0x050fe20000041854 */
[----:B------:R-:W-:Y:S05]  /*b040*/  LDSM.16.MT88.4 R84, [R189+0xf800] ;  /* 0x00f80000bd54783b */ /* 0x000fea0000004200 */
[C---:B------:R-:W-:Y:S01]  /*b050*/  HMMA.16816.F32.BF16 R112, R104.reuse, R50, R92 ;  /* 0x000000326870723c */ /* 0x040fe2000004185c */
[----:B------:R-:W-:Y:S05]  /*b060*/  LDSM.16.MT88.4 R92, [R188+0xf800] ;  /* 0x00f80000bc5c783b */ /* 0x000fea0000004200 */
[----:B------:R-:W-:Y:S01]  /*b070*/  HMMA.16816.F32.BF16 R28, R104, R108, R60 ;  /* 0x0000006c681c723c */ /* 0x000fe2000004183c */
[----:B------:R-:W2:Y:S05]  /*b080*/  LDSM.16.MT88.4 R60, [R188+0xd800] ;  /* 0x00d80000bc3c783b */ /* 0x000eaa0000004200 */
[C---:B------:R-:W-:Y:S06]  /*b090*/  HMMA.16816.F32.BF16 R48, R168.reuse, R52, R152 ;  /* 0x00000034a830723c */ /* 0x040fec0000041898 */
[C---:B-1----:R-:W-:Y:S01]  /*b0a0*/  HMMA.16816.F32.BF16 R72, R168.reuse, R76, R116 ;  /* 0x0000004ca848723c */ /* 0x042fe20000041874 */
[----:B------:R-:W1:Y:S05]  /*b0b0*/  LDSM.16.MT88.4 R116, [R188+0x11800] ;  /* 0x01180000bc74783b */ /* 0x000e6a0000004200 */
[----:B------:R-:W-:Y:S01]  /*b0c0*/  HMMA.16816.F32.BF16 R52, R168, R54, R148 ;  /* 0x00000036a834723c */ /* 0x000fe20000041894 */
[----:B------:R-:W4:Y:S05]  /*b0d0*/  LDSM.16.MT88.4 R148, [R189+0x11800] ;  /* 0x01180000bd94783b */ /* 0x000f2a0000004200 */
[C---:B------:R-:W-:Y:S06]  /*b0e0*/  HMMA.16816.F32.BF16 R24, R104.reuse, R110, R56 ;  /* 0x0000006e6818723c */ /* 0x040fec0000041838 */
[C---:B------:R-:W-:Y:S06]  /*b0f0*/  HMMA.16816.F32.BF16 R108, R104.reuse, R122, R88 ;  /* 0x0000007a686c723c */ /* 0x040fec0000041858 */
[C---:B---3--:R-:W-:Y:S06]  /*b100*/  HMMA.16816.F32.BF16 R120, R104.reuse, R40, R96 ;  /* 0x000000286878723c */ /* 0x048fec0000041860 */
[----:B------:R-:W-:Y:S06]  /*b110*/  HMMA.16816.F32.BF16 R4, R104, R42, R4 ;  /* 0x0000002a6804723c */ /* 0x000fec0000041804 */
[C---:B------:R-:W-:Y:S06]  /*b120*/  HMMA.16816.F32.BF16 R104, R168.reuse, R172, R8 ;  /* 0x000000aca868723c */ /* 0x040fec0000041808 */
[----:B------:R-:W-:Y:S01]  /*b130*/  HMMA.16816.F32.BF16 R128, R168, R36, R128 ;  /* 0x00000024a880723c */ /* 0x000fe20000041880 */
[----:B------:R-:W-:-:S04]  /*b140*/  FADD.FTZ R9, R231, R2 ;  /* 0x00000002e7097221 */ /* 0x000fc80000010000 */
[----:B------:R-:W-:Y:S01]  /*b150*/  FADD.FTZ R9, R232, R9 ;  /* 0x00000009e8097221 */ /* 0x000fe20000010000 */
[----:B------:R-:W-:Y:S03]  /*b160*/  HMMA.16816.F32.BF16 R40, R168, R44, R160 ;  /* 0x0000002ca828723c */ /* 0x000fe600000418a0 */
[----:B------:R-:W-:-:S03]  /*b170*/  FADD.FTZ R238, R238, R9 ;  /* 0x00000009eeee7221 */ /* 0x000fc60000010000 */
[----:B--2---:R-:W-:Y:S01]  /*b180*/  HMMA.16816.F32.BF16 R56, R168, R60, R144 ;  /* 0x0000003ca838723c */ /* 0x004fe20000041890 */
[----:B------:R-:W-:-:S04]  /*b190*/  FADD.FTZ R239, R239, R238 ;  /* 0x000000eeefef7221 */ /* 0x000fc80000010000 */
[----:B------:R-:W-:Y:S01]  /*b1a0*/  FADD.FTZ R240, R240, R239 ;  /* 0x000000eff0f07221 */ /* 0x000fe20000010000 */
[----:B------:R-:W-:Y:S03]  /*b1b0*/  HMMA.16816.F32.BF16 R80, R168, R84, R28 ;  /* 0x00000054a850723c */ /* 0x000fe6000004181c */
[----:B------:R-:W-:-:S03]  /*b1c0*/  FADD.FTZ R241, R241, R240 ;  /* 0x000000f0f1f17221 */ /* 0x000fc60000010000 */
[----:B------:R-:W-:Y:S01]  /*b1d0*/  HMMA.16816.F32.BF16 R88, R168, R92, R20 ;  /* 0x0000005ca858723c */ /* 0x000fe20000041814 */
[----:B------:R-:W-:-:S04]  /*b1e0*/  FADD.FTZ R246, R246, R241 ;  /* 0x000000f1f6f67221 */ /* 0x000fc80000010000 */
[----:B------:R-:W-:Y:S01]  /*b1f0*/  FADD.FTZ R247, R247, R246 ;  /* 0x000000f6f7f77221 */ /* 0x000fe20000010000 */
[----:B-1----:R-:W-:Y:S03]  /*b200*/  HMMA.16816.F32.BF16 R120, R168, R116, R120 ;  /* 0x00000074a878723c */ /* 0x002fe60000041878 */
[----:B------:R-:W-:-:S03]  /*b210*/  FADD.FTZ R248, R248, R247 ;  /* 0x000000f7f8f87221 */ /* 0x000fc60000010000 */
[----:B------:R-:W-:Y:S01]  /*b220*/  HMMA.16816.F32.BF16 R36, R168, R38, R164 ;  /* 0x00000026a824723c */ /* 0x000fe200000418a4 */
[----:B------:R-:W-:-:S05]  /*b230*/  FADD.FTZ R211, R249, R248 ;  /* 0x000000f8f9d37221 */ /* 0x000fca0000010000 */
[C---:B------:R-:W-:Y:S06]  /*b240*/  HMMA.16816.F32.BF16 R44, R168.reuse, R46, R156 ;  /* 0x0000002ea82c723c */ /* 0x040fec000004189c */
[C---:B------:R-:W-:Y:S06]  /*b250*/  HMMA.16816.F32.BF16 R60, R168.reuse, R62, R140 ;  /* 0x0000003ea83c723c */ /* 0x040fec000004188c */
[C---:B------:R-:W-:Y:S06]  /*b260*/  HMMA.16816.F32.BF16 R76, R168.reuse, R78, R32 ;  /* 0x0000004ea84c723c */ /* 0x040fec0000041820 */
[C---:B------:R-:W-:Y:S06]  /*b270*/  HMMA.16816.F32.BF16 R84, R168.reuse, R86, R24 ;  /* 0x00000056a854723c */ /* 0x040fec0000041818 */
[C---:B------:R-:W-:Y:S06]  /*b280*/  HMMA.16816.F32.BF16 R92, R168.reuse, R94, R16 ;  /* 0x0000005ea85c723c */ /* 0x040fec0000041810 */
[C---:B------:R-:W-:Y:S06]  /*b290*/  HMMA.16816.F32.BF16 R96, R168.reuse, R216, R12 ;  /* 0x000000d8a860723c */ /* 0x040fec000004180c */
[C---:B------:R-:W-:Y:S06]  /*b2a0*/  HMMA.16816.F32.BF16 R100, R168.reuse, R218, R100 ;  /* 0x000000daa864723c */ /* 0x040fec0000041864 */
[C---:B------:R-:W-:Y:S06]  /*b2b0*/  HMMA.16816.F32.BF16 R108, R168.reuse, R174, R108 ;  /* 0x000000aea86c723c */ /* 0x040fec000004186c */
[C---:B----4-:R-:W-:Y:S06]  /*b2c0*/  HMMA.16816.F32.BF16 R124, R168.reuse, R148, R124 ;  /* 0x00000094a87c723c */ /* 0x050fec000004187c */
[C---:B------:R-:W-:Y:S06]  /*b2d0*/  HMMA.16816.F32.BF16 R112, R168.reuse, R150, R112 ;  /* 0x00000096a870723c */ /* 0x040fec0000041870 */
[C---:B------:R-:W-:Y:S06]  /*b2e0*/  HMMA.16816.F32.BF16 R116, R168.reuse, R118, R4 ;  /* 0x00000076a874723c */ /* 0x040fec0000041804 */
[C---:B------:R-:W-:Y:S06]  /*b2f0*/  HMMA.16816.F32.BF16 R64, R168.reuse, R68, R136 ;  /* 0x00000044a840723c */ /* 0x040fec0000041888 */
[----:B------:R-:W-:Y:S07]  /*b300*/  HMMA.16816.F32.BF16 R68, R168, R70, R132 ;  /* 0x00000046a844723c */ /* 0x000fee0000041884 */
[----:B------:R-:W-:-:S15]  /*b310*/  MOV R132, R223 ;  /* 0x000000df00847202 */ /* 0x000fde0000000f00 */
[----:B------:R-:W-:-:S02]  /*b320*/  NOP ;  /* 0x0000000000007918 */ /* 0x000fc40000000000 */
.L_x_742:
[----:B------:R-:W-:-:S06]  /*b330*/  UISETP.GE.AND UP0, UPT, UR16, 0x1, UPT ;  /* 0x000000011000788c */ /* 0x000fcc000bf06270 */
[----:B------:R-:W-:-:S13]  /*b340*/  PLOP3.LUT P1, PT, PT, PT, UP0, 0x80, 0x0 ;  /* 0x000000000000781c */ /* 0x000fda0003f2f008 */
[----:B------:R-:W-:Y:S05]  /*b350*/  @!P1 BRA `(.L_x_750) ;  /* 0x0000003800a49947 */ /* 0x000fea0003800000 */
[----:B------:R-:W-:Y:S01]  /*b360*/  ULDC UR7, c[0x0][0x380] ;  /* 0x0000e00000077ab9 */ /* 0x000fe20000000800 */
[----:B------:R-:W-:Y:S01]  /*b370*/  UMOV UR26, URZ ;  /* 0x0000003f001a7c82 */ /* 0x000fe20008000000 */
[----:B------:R-:W-:Y:S01]  /*b380*/  IMAD.U32 R2, RZ, RZ, UR7 ;  /* 0x00000007ff027e24 */ /* 0x000fe2000f8e00ff */
[----:B------:R-:W-:Y:S01]  /*b390*/  IABS R0, UR7 ;  /* 0x0000000700007c13 */ /* 0x000fe20008000000 */
[----:B------:R-:W-:Y:S01]  /*b3a0*/  UMOV UR28, URZ ;  /* 0x0000003f001c7c82 */ /* 0x000fe20008000000 */
[----:B------:R-:W-:Y:S01]  /*b3b0*/  IMAD.U32 R207, R206, -0x40, RZ ;  /* 0xffffffc0cecf7824 */ /* 0x000fe200078e00ff */
[----:B------:R-:W-:Y:S01]  /*b3c0*/  ULEA UR24, -UR8, URZ, 0x6 ;  /* 0x0000003f08187291 */ /* 0x000fe2000f8e313f */
[----:B------:R-:W-:Y:S01]  /*b3d0*/  IABS R2, R2 ;  /* 0x0000000200027213 */ /* 0x000fe20000000000 */
[----:B------:R-:W-:Y:S01]  /*b3e0*/  IMAD.MOV.U32 R133, RZ, RZ, R132 ;  /* 0x000000ffff857224 */ /* 0x000fe200078e0084 */
[----:B------:R-:W-:Y:S01]  /*b3f0*/  R2UR UR5, R0 ;  /* 0x00000000000572ca */ /* 0x000fe200000e0000 */
[----:B------:R-:W-:Y:S01]  /*b400*/  USHF.R.S32.HI UR18, URZ, 0x1f, UR24 ;  /* 0x0000001f3f127899 */ /* 0x000fe20008011418 */
[----:B------:R-:W-:Y:S01]  /*b410*/  R2UR UR6, R2 ;  /* 0x00000000020672ca */ /* 0x000fe200000e0000 */
[----:B------:R-:W-:Y:S01]  /*b420*/  UISETP.NE.AND UP1, UPT, UR7, URZ, UPT ;  /* 0x0000003f0700728c */ /* 0x000fe2000bf25270 */
[----:B------:R-:W-:Y:S01]  /*b430*/  SHF.R.S32.HI R206, RZ, 0x1f, R207 ;  /* 0x0000001fffce7819 */ /* 0x000fe200000114cf */
[----:B------:R-:W-:-:S02]  /*b440*/  ULOP3.LUT UR11, URZ, UR7, URZ, 0x33, !UPT ;  /* 0x000000073f0b7292 */ /* 0x000fc4000f8e333f */
[----:B------:R-:W-:Y:S02]  /*b450*/  ULOP3.LUT UR8, URZ, UR7, URZ, 0x33, !UPT ;  /* 0x000000073f087292 */ /* 0x000fe4000f8e333f */
[----:B------:R-:W-:Y:S01]  /*b460*/  UISETP.NE.AND UP0, UPT, UR7, URZ, UPT ;  /* 0x0000003f0700728c */ /* 0x000fe2000bf05270 */
[----:B------:R-:W-:-:S03]  /*b470*/  ULDC UR10, c[0x0][0x2d0] ;  /* 0x0000b400000a7ab9 */ /* 0x000fc60000000800 */
[----:B------:R-:W1:Y:S08]  /*b480*/  I2F.RP R5, UR5 ;  /* 0x0000000500057d06 */ /* 0x000e700008209400 */
[----:B------:R-:W2:Y:S08]  /*b490*/  I2F.RP R4, UR6 ;  /* 0x0000000600047d06 */ /* 0x000eb00008209400 */
[----:B-1----:R-:W1:Y:S08]  /*b4a0*/  MUFU.RCP R0, R5 ;  /* 0x0000000500007308 */ /* 0x002e700000001000 */
[----:B--2---:R-:W2:Y:S01]  /*b4b0*/  MUFU.RCP R2, R4 ;  /* 0x0000000400027308 */ /* 0x004ea20000001000 */
[----:B-1----:R-:W-:-:S07]  /*b4c0*/  VIADD R0, R0, 0xffffffe ;  /* 0x0ffffffe00007836 */ /* 0x002fce0000000000 */
[----:B------:R-:W1:Y:S01]  /*b4d0*/  F2I.FTZ.U32.TRUNC.NTZ R0, R0 ;  /* 0x0000000000007305 */ /* 0x000e62000021f000 */
[----:B--2---:R-:W-:-:S07]  /*b4e0*/  VIADD R2, R2, 0xffffffe ;  /* 0x0ffffffe02027836 */ /* 0x004fce0000000000 */
[----:B------:R-:W2:Y:S01]  /*b4f0*/  F2I.FTZ.U32.TRUNC.NTZ R2, R2 ;  /* 0x0000000200027305 */ /* 0x000ea2000021f000 */
[----:B-1----:R-:W-:Y:S01]  /*b500*/  R2UR UR27, R0 ;  /* 0x00000000001b72ca */ /* 0x002fe200000e0000 */
[----:B------:R-:W-:Y:S01]  /*b510*/  IMAD.MOV.U32 R0, RZ, RZ, R3 ;  /* 0x000000ffff007224 */ /* 0x000fe200078e0003 */
[----:B--2---:R-:W-:-:S11]  /*b520*/  R2UR UR29, R2 ;  /* 0x00000000021d72ca */ /* 0x004fd600000e0000 */
[----:B------:R-:W-:-:S04]  /*b530*/  UIADD3 UR4, URZ, -UR27, URZ ;  /* 0x8000001b3f047290 */ /* 0x000fc8000fffe03f */
[----:B------:R-:W-:Y:S02]  /*b540*/  UIMAD UR4, UR4, UR5, URZ ;  /* 0x00000005040472a4 */ /* 0x000fe4000f8e023f */
[----:B------:R-:W-:Y:S02]  /*b550*/  UIADD3 UR9, URZ, -UR29, URZ ;  /* 0x8000001d3f097290 */ /* 0x000fe4000fffe03f */
[----:B------:R-:W-:Y:S02]  /*b560*/  UIMAD.WIDE.U32 UR26, UR27, UR4, UR26 ;  /* 0x000000041b1a72a5 */ /* 0x000fe4000f8e001a */
[----:B------:R-:W-:Y:S01]  /*b570*/  UIMAD UR9, UR9, UR6, URZ ;  /* 0x00000006090972a4 */ /* 0x000fe2000f8e023f */
[----:B------:R-:W-:-:S03]  /*b580*/  ULDC UR4, c[0x0][0x2ec] ;  /* 0x0000bb0000047ab9 */ /* 0x000fc60000000800 */
[----:B------:R-:W-:-:S03]  /*b590*/  UIMAD.WIDE.U32 UR28, UR29, UR9, UR28 ;  /* 0x000000091d1c72a5 */ /* 0x000fc6000f8e001c */
[----:B------:R-:W-:-:S04]  /*b5a0*/  UMOV UR9, UR27 ;  /* 0x0000001b00097c82 */ /* 0x000fc80008000000 */
[----:B------:R-:W-:-:S05]  /*b5b0*/  UMOV UR19, UR29 ;  /* 0x0000001d00137c82 */ /* 0x000fca0008000000 */
.L_x_754:
[----:B------:R-:W-:Y:S04]  /*b5c0*/  DEPBAR.LE SB0, 0x0 ;  /* 0x000080000000791a */ /* 0x000fe80000000000 */
[----:B------:R-:W-:Y:S01]  /*b5d0*/  BAR.SYNC.DEFER_BLOCKING 0x0 ;  /* 0x0000000000007b1d */ /* 0x000fe20000010000 */
[----:B------:R-:W-:Y:S01]  /*b5e0*/  ISETP.GE.AND P5, PT, R204, UR10, PT ;  /* 0x0000000acc007c0c */ /* 0x000fe2000bfa6270 */
[----:B------:R-:W-:Y:S01]  /*b5f0*/  IMAD.MOV.U32 R3, RZ, RZ, R207 ;  /* 0x000000ffff037224 */ /* 0x000fe200078e00cf */
[----:B------:R-:W-:Y:S01]  /*b600*/  ISETP.GE.AND P4, PT, R200, UR10, PT ;  /* 0x0000000ac8007c0c */ /* 0x000fe2000bf86270 */
[----:B------:R-:W-:Y:S01]  /*b610*/  IMAD.MOV.U32 R132, RZ, RZ, R206 ;  /* 0x000000ffff847224 */ /* 0x000fe200078e00ce */
[----:B------:R-:W-:Y:S01]  /*b620*/  ISETP.GE.AND P3, PT, R199, UR10, PT ;  /* 0x0000000ac7007c0c */ /* 0x000fe2000bf66270 */
[----:B------:R-:W-:Y:S01]  /*b630*/  @!UPT UIADD3 URZ, URZ, URZ, URZ ;  /* 0x0000003f3f3ff290 */ /* 0x000fe2000fffe03f */
[----:B------:R-:W-:Y:S11]  /*b640*/  @!P0 BRA `(.L_x_751) ;  /* 0x00000004000c8947 */ /* 0x000ff60003800000 */
[----:B------:R-:W-:Y:S04]  /*b650*/  USHF.L.U32 UR30, UR16, 0x6, URZ ;  /* 0x00000006101e7899 */ /* 0x000fe8000800063f */
[----:B------:R-:W-:Y:S02]  /*b660*/  UIADD3 UR25, UR30, -0x40, URZ ;  /* 0xffffffc01e197890 */ /* 0x000fe4000fffe03f */
[----:B------:R-:W-:Y:S01]  /*b670*/  IMAD.U32 R3, RZ, RZ, UR30 ;  /* 0x0000001eff037e24 */ /* 0x000fe2000f8e00ff */
[----:B------:R-:W-:Y:S03]  /*b680*/  ULOP3.LUT UR30, UR30, UR7, URZ, 0x3c, !UPT ;  /* 0x000000071e1e7292 */ /* 0x000fe6000f8e3c3f */
[----:B------:R-:W-:Y:S01]  /*b690*/  IMAD.U32 R2, RZ, RZ, UR25 ;  /* 0x00000019ff027e24 */ /* 0x000fe2000f8e00ff */
[----:B------:R-:W-:Y:S01]  /*b6a0*/  ULOP3.LUT UR25, UR25, UR7, URZ, 0x3c, !UPT ;  /* 0x0000000719197292 */ /* 0x000fe2000f8e3c3f */
[----:B------:R-:W-:Y:S01]  /*b6b0*/  IABS R3, R3 ;  /* 0x0000000300037213 */ /* 0x000fe20000000000 */
[----:B------:R-:W-:Y:S02]  /*b6c0*/  UISETP.GE.AND UP3, UPT, UR30, URZ, UPT ;  /* 0x0000003f1e00728c */ /* 0x000fe4000bf66270 */
[----:B------:R-:W-:Y:S02]  /*b6d0*/  IABS R2, R2 ;  /* 0x0000000200027213 */ /* 0x000fe40000000000 */
[----:B------:R-:W-:Y:S02]  /*b6e0*/  R2UR UR29, R3 ;  /* 0x00000000031d72ca */ /* 0x000fe400000e0000 */
[----:B------:R-:W-:Y:S11]  /*b6f0*/  R2UR UR27, R2 ;  /* 0x00000000021b72ca */ /* 0x000ff600000e0000 */
[----:B------:R-:W-:Y:S02]  /*b700*/  UIMAD.WIDE.U32 UR32, UR19, UR29, URZ ;  /* 0x0000001d132072a5 */ /* 0x000fe4000f8e003f */
[----:B------:R-:W-:Y:S02]  /*b710*/  UIMAD.WIDE.U32 UR34, UR19, UR27, URZ ;  /* 0x0000001b132272a5 */ /* 0x000fe4000f8e003f */
[----:B------:R-:W-:Y:S04]  /*b720*/  UIADD3 UR28, -UR33, URZ, URZ ;  /* 0x0000003f211c7290 */ /* 0x000fe8000fffe13f */
[----:B------:R-:W-:Y:S01]  /*b730*/  UIMAD UR29, UR6, UR28, UR29 ;  /* 0x0000001c061d72a4 */ /* 0x000fe2000f8e021d */
[----:B------:R-:W-:Y:S02]  /*b740*/  UMOV UR31, UR35 ;  /* 0x00000023001f7c82 */ /* 0x000fe40008000000 */
[----:B------:R-:W-:Y:S02]  /*b750*/  UIADD3 UR26, -UR31, URZ, URZ ;  /* 0x0000003f1f1a7290 */ /* 0x000fe4000fffe13f */
[----:B------:R-:W-:Y:S02]  /*b760*/  UISETP.GT.U32.AND UP4, UPT, UR6, UR29, UPT ;  /* 0x0000001d0600728c */ /* 0x000fe4000bf84070 */
[----:B------:R-:W-:Y:S04]  /*b770*/  UIMAD UR27, UR6, UR26, UR27 ;  /* 0x0000001a061b72a4 */ /* 0x000fe8000f8e021b */
[----:B------:R-:W-:Y:S05]  /*b780*/  UISETP.GT.U32.AND UP2, UPT, UR6, UR27, UPT ;  /* 0x0000001b0600728c */ /* 0x000fea000bf44070 */
[----:B------:R-:W-:Y:S02]  /*b790*/  @!UP4 UIADD3 UR29, UR29, -UR6, URZ ;  /* 0x800000061d1dc290 */ /* 0x000fe4000fffe03f */
[----:B------:R-:W-:Y:S02]  /*b7a0*/  @!UP4 UIADD3 UR33, UR33, 0x1, URZ ;  /* 0x000000012121c890 */ /* 0x000fe4000fffe03f */
[----:B------:R-:W-:Y:S02]  /*b7b0*/  UISETP.GE.U32.AND UP6, UPT, UR29, UR6, UPT ;  /* 0x000000061d00728c */ /* 0x000fe4000bfc6070 */
[----:B------:R-:W-:Y:S02]  /*b7c0*/  @!UP2 UIADD3 UR27, UR27, -UR6, URZ ;  /* 0x800000061b1ba290 */ /* 0x000fe4000fffe03f */
[----:B------:R-:W-:Y:S02]  /*b7d0*/  @!UP2 UIADD3 UR31, UR31, 0x1, URZ ;  /* 0x000000011f1fa890 */ /* 0x000fe4000fffe03f */
[----:B------:R-:W-:Y:S02]  /*b7e0*/  UISETP.GE.U32.AND UP5, UPT, UR27, UR6, UPT ;  /* 0x000000061b00728c */ /* 0x000fe4000bfa6070 */
[----:B------:R-:W-:Y:S03]  /*b7f0*/  UISETP.GE.AND UP2, UPT, UR25, URZ, UPT ;  /* 0x0000003f1900728c */ /* 0x000fe6000bf46270 */
[----:B------:R-:W-:Y:S04]  /*b800*/  @UP6 UIADD3 UR33, UR33, 0x1, URZ ;  /* 0x0000000121216890 */ /* 0x000fe8000fffe03f */
[----:B------:R-:W-:Y:S02]  /*b810*/  @!UP3 UIADD3 UR33, -UR33, URZ, URZ ;  /* 0x0000003f2121b290 */ /* 0x000fe4000fffe13f */
[----:B------:R-:W-:Y:S02]  /*b820*/  @UP5 UIADD3 UR31, UR31, 0x1, URZ ;  /* 0x000000011f1f5890 */ /* 0x000fe4000fffe03f */
[----:B------:R-:W-:Y:S02]  /*b830*/  USEL UR33, UR11, UR33, !UP1 ;  /* 0x000000210b217287 */ /* 0x000fe4000c800000 */
[----:B------:R-:W-:Y:S04]  /*b840*/  @!UP2 UIADD3 UR31, -UR31, URZ, URZ ;  /* 0x0000003f1f1fa290 */ /* 0x000fe8000fffe13f */
[----:B------:R-:W-:Y:S01]  /*b850*/  IMAD.U32 R2, RZ, RZ, UR33 ;  /* 0x00000021ff027e24 */ /* 0x000fe2000f8e00ff */
[----:B------:R-:W-:Y:S01]  /*b860*/  MOV R6, UR33 ;  /* 0x0000002100067c02 */ /* 0x000fe20008000f00 */
[----:B------:R-:W-:Y:S03]  /*b870*/  USEL UR31, UR11, UR31, !UP1 ;  /* 0x0000001f0b1f7287 */ /* 0x000fe6000c800000 */
[----:B------:R-:W-:Y:S03]  /*b880*/  LEA R6, P1, R6, UR20, 0x2 ;  /* 0x0000001406067c11 */ /* 0x000fe6000f8210ff */
[----:B------:R-:W-:Y:S01]  /*b890*/  IMAD.U32 R4, RZ, RZ, UR31 ;  /* 0x0000001fff047e24 */ /* 0x000fe2000f8e00ff */
[----:B------:R-:W-:Y:S02]  /*b8a0*/  MOV R3, UR31 ;  /* 0x0000001f00037c02 */ /* 0x000fe40008000f00 */
[----:B------:R-:W-:Y:S02]  /*b8b0*/  LEA.HI.X.SX32 R7, R2, UR21, 0x2, P1 ;  /* 0x0000001502077c11 */ /* 0x000fe400088f16ff */
[----:B------:R-:W-:Y:S02]  /*b8c0*/  LEA R4, P2, R4, UR20, 0x2 ;  /* 0x0000001404047c11 */ /* 0x000fe4000f8410ff */
[----:B------:R-:W-:Y:S02]  /*b8d0*/  R2UR UR27, R7 ;  /* 0x00000000071b72ca */ /* 0x000fe400000e0000 */
[----:B------:R-:W-:Y:S02]  /*b8e0*/  LEA.HI.X.SX32 R5, R3, UR21, 0x2, P2 ;  /* 0x0000001503057c11 */ /* 0x000fe400090f16ff */
[----:B------:R-:W-:Y:S01]  /*b8f0*/  R2UR UR28, R4 ;  /* 0x00000000041c72ca */ /* 0x000fe200000e0000 */
[----:B------:R-:W1:Y:S01]  /*b900*/  LDC.64 R2, c[0x0][0x238] ;  /* 0x00008e00ff027b82 */ /* 0x000e620000000a00 */
[----:B------:R-:W-:Y:S02]  /*b910*/  R2UR UR29, R5 ;  /* 0x00000000051d72ca */ /* 0x000fe400000e0000 */
[----:B------:R-:W-:Y:S05]  /*b920*/  R2UR UR26, R6 ;  /* 0x00000000061a72ca */ /* 0x000fea00000e0000 */
[----:B------:R-:W2:Y:S01]  /*b930*/  LDC.64 R4, c[0x0][0x250] ;  /* 0x00009400ff047b82 */ /* 0x000ea20000000a00 */
[----:B------:R-:W-:Y:S03]  /*b940*/  IMAD.U32 R13, RZ, RZ, UR27 ;  /* 0x0000001bff0d7e24 */ /* 0x000fe6000f8e00ff */
[----:B------:R-:W-:Y:S02]  /*b950*/  MOV R10, UR28 ;  /* 0x0000001c000a7c02 */ /* 0x000fe40008000f00 */
[----:B------:R-:W-:Y:S02]  /*b960*/  IMAD.U32 R11, RZ, RZ, UR29 ;  /* 0x0000001dff0b7e24 */ /* 0x000fe4000f8e00ff */
[----:B------:R-:W-:Y:S01]  /*b970*/  IMAD.U32 R12, RZ, RZ, UR26 ;  /* 0x0000001aff0c7e24 */ /* 0x000fe2000f8e00ff */
[----:B------:R-:W-:Y:S02]  /*b980*/  UIADD3 UR26, UR33, -UR31, URZ ;  /* 0x8000001f211a7290 */ /* 0x000fe4000fffe03f */
[----:B------:R-:W3:Y:S02]  /*b990*/  LDG.E R7, desc[UR22][R10.64] ;  /* 0x000000160a077981 */ /* 0x000ee4000c1e1900 */
[----:B------:R-:W-:Y:S02]  /*b9a0*/  UIMAD UR26, UR26, UR7, -0x40 ;  /* 0xffffffc01a1a74a4 */ /* 0x000fe4000f8e0207 */
[----:B------:R-:W3:Y:S02]  /*b9b0*/  LDG.E R8, desc[UR22][R12.64] ;  /* 0x000000160c087981 */ /* 0x000ee4000c1e1900 */
[----:B------:R-:W-:Y:S06]  /*b9c0*/  USHF.R.S32.HI UR25, URZ, 0x1f, UR26 ;  /* 0x0000001f3f197899 */ /* 0x000fec000801141a */
[C---:B--2---:R-:W-:Y:S04]  /*b9d0*/  IMAD R6, R4.reuse, UR25, RZ ;  /* 0x0000001904067c24 */ /* 0x044fe8000f8e02ff */
[----:B------:R-:W-:Y:S02]  /*b9e0*/  IMAD R6, R5, UR26, R6 ;  /* 0x0000001a05067c24 */ /* 0x000fe4000f8e0206 */
[----:B---3--:R-:W-:Y:S02]  /*b9f0*/  IMAD.IADD R7, R7, 0x1, -R8 ;  /* 0x0000000107077824 */ /* 0x008fe400078e0a08 */
[----:B------:R-:W-:Y:S03]  /*ba00*/  IMAD.WIDE.U32 R8, R4, UR26, RZ ;  /* 0x0000001a04087c25 */ /* 0x000fe6000f8e00ff */
[----:B------:R-:W-:Y:S02]  /*ba10*/  SHF.R.S32.HI R5, RZ, 0x1f, R7 ;  /* 0x0000001fff057819 */ /* 0x000fe40000011407 */
[----:B------:R-:W-:Y:S03]  /*ba20*/  IADD3 R9, R9, R6, RZ ;  /* 0x0000000609097210 */ /* 0x000fe60007ffe0ff */
[-C--:B-1----:R-:W-:Y:S02]  /*ba30*/  IMAD R4, R5, R2.reuse, RZ ;  /* 0x0000000205047224 */ /* 0x082fe400078e02ff */
[C---:B------:R-:W-:Y:S04]  /*ba40*/  IMAD.WIDE.U32 R8, R7.reuse, R2, R8 ;  /* 0x0000000207087225 */ /* 0x040fe800078e0008 */
[----:B------:R-:W-:Y:S02]  /*ba50*/  IMAD R4, R7, R3, R4 ;  /* 0x0000000307047224 */ /* 0x000fe400078e0204 */
[----:B------:R-:W-:Y:S03]  /*ba60*/  IMAD.MOV.U32 R3, RZ, RZ, R8 ;  /* 0x000000ffff037224 */ /* 0x000fe600078e0008 */
[----:B------:R-:W-:Y:S07]  /*ba70*/  IADD3 R132, R9, R4, RZ ;  /* 0x0000000409847210 */ /* 0x000fee0007ffe0ff */
.L_x_751:
[CC--:B------:R-:W-:Y:S01]  /*ba80*/  LEA R2, P1, R3.reuse, R210.reuse, 0x1 ;  /* 0x000000d203027211 */ /* 0x0c0fe200078208ff */
[----:B------:R-:W-:Y:S01]  /*ba90*/  @P5 STS.128 [R203+0xc000], RZ ;  /* 0x00c000ffcb005388 */ /* 0x000fe20000000c00 */
[C---:B------:R-:W-:Y:S01]  /*baa0*/  IADD3 R217, P2, R202.reuse, R3, RZ ;  /* 0x00000003cad97210 */ /* 0x040fe20007f5e0ff */
[----:B------:R-:W-:Y:S01]  /*bab0*/  UISETP.GE.AND UP2, UPT, UR16, 0x2, UPT ;  /* 0x000000021000788c */ /* 0x000fe2000bf46270 */
[-CC-:B------:R-:W-:Y:S02]  /*bac0*/  LEA.HI.X R3, R3, R215.reuse, R132.reuse, 0x1, P1 ;  /* 0x000000d703037211 */ /* 0x180fe400008f0c84 */
[-C--:B------:R-:W-:Y:S01]  /*bad0*/  @!P5 LEA R220, P6, R217, R210.reuse, 0x1 ;  /* 0x000000d2d9dcd211 */ /* 0x080fe200078c08ff */
[----:B------:R-:W-:Y:S01]  /*bae0*/  IMAD.X R134, R201, 0x1, R132, P2 ;  /* 0x00000001c9867824 */ /* 0x000fe200010e0684 */
[CC--:B------:R-:W-:Y:S01]  /*baf0*/  @!P4 LEA R218, P2, R217.reuse, R210.reuse, 0x1 ;  /* 0x000000d2d9dac211 */ /* 0x0c0fe200078408ff */
[----:B------:R-:W-:Y:S01]  /*bb00*/  @!PT LDS RZ, [RZ] ;  /* 0x00000000fffff984 */ /* 0x000fe20000000800 */
[----:B------:R-:W-:Y:S01]  /*bb10*/  @!PT LDS RZ, [RZ] ;  /* 0x00000000fffff984 */ /* 0x000fe20000000800 */
[----:B------:R-:W-:Y:S01]  /*bb20*/  @!PT LDS RZ, [RZ] ;  /* 0x00000000fffff984 */ /* 0x000fe20000000800 */
[----:B------:R-:W-:Y:S01]  /*bb30*/  @!P5 LDGSTS.E.BYPASS.LTC128B.128 [R203+0xc000], desc[UR22][R2.64] ;  /* 0x0c00000002cbdfae */ /* 0x000fe2000b901d56 */
[CC--:B------:R-:W-:Y:S02]  /*bb40*/  @!P3 LEA R216, P1, R217.reuse, R210.reuse, 0x1 ;  /* 0x000000d2d9d8b211 */ /* 0x0c0fe400078208ff */
[CCC-:B------:R-:W-:Y:S01]  /*bb50*/  @!P5 LEA.HI.X R221, R217.reuse, R215.reuse, R134.reuse, 0x1, P6 ;  /* 0x000000d7d9ddd211 */ /* 0x1c0fe200030f0c86 */
[----:B------:R-:W-:Y:S01]  /*bb60*/  @P4 STS.128 [R203+0xe000], RZ ;  /* 0x00e000ffcb004388 */ /* 0x000fe20000000c00 */
[C-C-:B------:R-:W-:Y:S02]  /*bb70*/  @!P4 LEA.HI.X R219, R217.reuse, R215, R134.reuse, 0x1, P2 ;  /* 0x000000d7d9dbc211 */ /* 0x140fe400010f0c86 */
[C---:B------:R-:W-:Y:S01]  /*bb80*/  IADD3 R135, P6, R202.reuse, R217, RZ ;  /* 0x000000d9ca877210 */ /* 0x040fe20007fde0ff */
[----:B------:R-:W-:Y:S01]  /*bb90*/  @!PT LDS RZ, [RZ] ;  /* 0x00000000fffff984 */ /* 0x000fe20000000800 */
[----:B------:R-:W-:Y:S01]  /*bba0*/  @!PT LDS RZ, [RZ] ;  /* 0x00000000fffff984 */ /* 0x000fe20000000800 */
[----:B------:R-:W-:Y:S01]  /*bbb0*/  @!PT LDS RZ, [RZ] ;  /* 0x00000000fffff984 */ /* 0x000fe20000000800 */
[----:B------:R-:W-:Y:S01]  /*bbc0*/  @!P4 LDGSTS.E.BYPASS.LTC128B.128 [R203+0xe000], desc[UR22][R2.64+0x80] ;  /* 0x0e00008002cbcfae */ /* 0x000fe2000b901d56 */
[-CC-:B------:R-:W-:Y:S02]  /*bbd0*/  @!P3 LEA.HI.X R217, R217, R215.reuse, R134.reuse, 0x1, P1 ;  /* 0x000000d7d9d9b211 */ /* 0x180fe400008f0c86 */
[-C--:B------:R-:W-:Y:S01]  /*bbe0*/  @!P4 LEA R224, P2, R135, R210.reuse, 0x1 ;  /* 0x000000d287e0c211 */ /* 0x080fe200078408ff */
[----:B------:R-:W-:Y:S01]  /*bbf0*/  @P3 STS.128 [R203+0x10000], RZ ;  /* 0x010000ffcb003388 */ /* 0x000fe20000000c00 */
[----:B------:R-:W-:Y:S01]  /*bc00*/  IMAD.X R134, R201, 0x1, R134, P6 ;  /* 0x00000001c9867824 */ /* 0x000fe200030e0686 */
[CC--:B------:R-:W-:Y:S02]  /*bc10*/  @!P5 LEA R226, P6, R135.reuse, R210.reuse, 0x1 ;  /* 0x000000d287e2d211 */ /* 0x0c0fe400078c08ff */
        /* <DEDUP_REMOVED lines=8> */
[----:B------:R-:W-:Y:S01]  /*bca0*/  IADD3 R132, P6, R202, R135, RZ ;  /* 0x00000087ca847210 */ /* 0x000fe20007fde0ff */
[----:B------:R-:W-:Y:S01]  /*bcb0*/  @!PT LDS RZ, [RZ] ;  /* 0x00000000fffff984 */ /* 0x000fe20000000800 */
[----:B------:R-:W-:Y:S01]  /*bcc0*/  @!PT LDS RZ, [RZ] ;  /* 0x00000000fffff984 */ /* 0x000fe20000000800 */
[----:B------:R-:W-:Y:S01]  /*bcd0*/  @!PT LDS RZ, [RZ] ;  /* 0x00000000fffff984 */ /* 0x000fe20000000800 */
[----:B------:R-:W-:Y:S01]  /*bce0*/  @!P5 LDGSTS.E.BYPASS.LTC128B.128 [R203+0xc800], desc[UR22][R220.64] ;  /* 0x0c800000dccbdfae */ /* 0x000fe2000b901d56 */
[-CC-:B------:R-:W-:Y:S02]  /*bcf0*/  @!P3 LEA.HI.X R223, R135, R215.reuse, R134.reuse, 0x1, P1 ;  /* 0x000000d787dfb211 */ /* 0x180fe400008f0c86 */
[CC--:B------:R-:W-:Y:S01]  /*bd00*/  @!P4 LEA R228, P2, R132.reuse, R210.reuse, 0x1 ;  /* 0x000000d284e4c211 */ /* 0x0c0fe200078408ff */
[----:B------:R-:W-:Y:S01]  /*bd10*/  @P4 STS.128 [R203+0xe800], RZ ;  /* 0x00e800ffcb004388 */ /* 0x000fe20000000c00 */
[----:B------:R-:W-:Y:S01]  /*bd20*/  IMAD.X R134, R201, 0x1, R134, P6 ;  /* 0x00000001c9867824 */ /* 0x000fe200030e0686 */
[CC--:B------:R-:W-:Y:S02]  /*bd30*/  @!P5 LEA R230, P6, R132.reuse, R210.reuse, 0x1 ;  /* 0x000000d284e6d211 */ /* 0x0c0fe400078c08ff */
[----:B------:R-:W-:Y:S01]  /*bd40*/  @!PT LDS RZ, [RZ] ;  /* 0x00000000fffff984 */ /* 0x000fe20000000800 */
[----:B------:R-:W-:Y:S01]  /*bd50*/  @!PT LDS RZ, [RZ] ;  /* 0x00000000fffff984 */ /* 0x000fe20000000800 */
[----:B------:R-:W-:Y:S01]  /*bd60*/  @!PT LDS RZ, [RZ] ;  /* 0x00000000fffff984 */ /* 0x000fe20000000800 */
[----:B------:R-:W-:Y:S01]  /*bd70*/  @!P4 LDGSTS.E.BYPASS.LTC128B.128 [R203+0xe800], desc[UR22][R218.64+0x80] ;  /* 0x0e800080dacbcfae */ /* 0x000fe2000b901d56 */
[C---:B------:R-:W-:Y:S01]  /*bd80*/  @!P3 LEA R214, P1, R132.reuse, R210, 0x1 ;  /* 0x000000d284d6b211 */ /* 0x040fe200078208ff */
[----:B------:R-:W-:Y:S01]  /*bd90*/  IMAD.MOV.U32 R210, RZ, RZ, R2 ;  /* 0x000000ffffd27224 */ /* 0x000fe200078e0002 */
[CCC-:B------:R-:W-:Y:S01]  /*bda0*/  @!P5 LEA.HI.X R231, R132.reuse, R215.reuse, R134.reuse, 0x1, P6 ;  /* 0x000000d784e7d211 */ /* 0x1c0fe200030f0c86 */
[----:B------:R-:W-:Y:S01]  /*bdb0*/  @P3 STS.128 [R203+0x10800], RZ ;  /* 0x010800ffcb003388 */ /* 0x000fe20000000c00 */
[CCC-:B------:R-:W-:Y:S02]  /*bdc0*/  @!P4 LEA.HI.X R229, R132.reuse, R215.reuse, R134.reuse, 0x1, P2 ;  /* 0x000000d784e5c211 */ /* 0x1c0fe400010f0c86 */
[----:B------:R-:W-:Y:S01]  /*bdd0*/  @!P3 LEA.HI.X R215, R132, R215, R134, 0x1, P1 ;  /* 0x000000d784d7b211 */ /* 0x000fe200008f0c86 */
[----:B------:R-:W-:Y:S01]  /*bde0*/  @!PT LDS RZ, [RZ] ;  /* 0x00000000fffff984 */ /* 0x000fe20000000800 */
[----:B------:R-:W-:Y:S01]  /*bdf0*/  @!PT LDS RZ, [RZ] ;  /* 0x00000000fffff984 */ /* 0x000fe20000000800 */
[----:B------:R-:W-:Y:S01]  /*be00*/  @!PT LDS RZ, [RZ] ;  /* 0x00000000fffff984 */ /* 0x000fe20000000800 */
[----:B------:R-:W-:Y:S01]  /*be10*/  @!P3 LDGSTS.E.BYPASS.LTC128B.128 [R203+0x10800], desc[UR22][R216.64+0x100] ;  /* 0x10800100d8cbbfae */ /* 0x000fe2000b901d56 */
[----:B------:R-:W-:Y:S03]  /*be20*/  PLOP3.LUT P1, PT, PT, PT, UP2, 0x80, 0x0 ;  /* 0x000000000000781c */ /* 0x000fe60003f2f028 */
        /* <DEDUP_REMOVED lines=31> */
[----:B------:R-:W2:Y:S04]  /*c020*/  LDSM.16.M88.4 R140, [R197+0x6000] ;  /* 0x00600000c58c783b */ /* 0x000ea80000000200 */
[----:B------:R-:W3:Y:S04]  /*c030*/  LDSM.16.M88.4 R144, [R197+0x6800] ;  /* 0x00680000c590783b */ /* 0x000ee80000000200 */
[----:B------:R-:W4:Y:S04]  /*c040*/  LDSM.16.M88.4 R148, [R197+0x7000] ;  /* 0x00700000c594783b */ /* 0x000f280000000200 */
[----:B------:R-:W5:Y:S04]  /*c050*/  LDSM.16.M88.4 R152, [R197+0x7800] ;  /* 0x00780000c598783b */ /* 0x000f680000000200 */
[----:B------:R-:W0:Y:S01]  /*c060*/  LDGDEPBAR ;  /* 0x00000000000079af */ /* 0x000e220000000000 */
[----:B-1----:R-:W-:Y:S03]  /*c070*/  IMAD.MOV.U32 R215, RZ, RZ, R3 ;  /* 0x000000ffffd77224 */ /* 0x002fe600078e0003 */
[----:B------:R-:W-:Y:S04]  /*c080*/  LDSM.16.M88.4 R156, [R196] ;  /* 0x00000000c49c783b */ /* 0x000fe80000000200 */
[----:B------:R-:W1:Y:S04]  /*c090*/  LDSM.16.M88.4 R160, [R195] ;  /* 0x00000000c3a0783b */ /* 0x000e680000000200 */
[----:B------:R-:W1:Y:S04]  /*c0a0*/  LDSM.16.M88.4 R164, [R187] ;  /* 0x00000000bba4783b */ /* 0x000e680000000200 */
[----:B------:R-:W1:Y:S04]  /*c0b0*/  LDSM.16.M88.4 R168, [R186] ;  /* 0x00000000baa8783b */ /* 0x000e680000000200 */
[----:B------:R-:W1:Y:S01]  /*c0c0*/  LDSM.16.M88.4 R172, [R185] ;  /* 0x00000000b9ac783b */ /* 0x000e620000000200 */
[C---:B--2---:R-:W-:Y:S06]  /*c0d0*/  HMMA.16816.F32.BF16 R4, R136.reuse, R140, RZ ;  /* 0x0000008c8804723c */ /* 0x044fec00000418ff */
[C---:B------:R-:W-:Y:S01]  /*c0e0*/  HMMA.16816.F32.BF16 R8, R136.reuse, R142, RZ ;  /* 0x0000008e8808723c */ /* 0x040fe200000418ff */
[----:B------:R-:W-:Y:S05]  /*c0f0*/  LDSM.16.M88.4 R140, [R194] ;  /* 0x00000000c28c783b */ /* 0x000fea0000000200 */
[C---:B---3--:R-:W-:Y:S06]  /*c100*/  HMMA.16816.F32.BF16 R12, R136.reuse, R144, RZ ;  /* 0x00000090880c723c */ /* 0x048fec00000418ff */
[C---:B------:R-:W-:Y:S01]  /*c110*/  HMMA.16816.F32.BF16 R16, R136.reuse, R146, RZ ;  /* 0x000000928810723c */ /* 0x040fe200000418ff */
[----:B------:R-:W2:Y:S05]  /*c120*/  LDSM.16.M88.4 R144, [R191+0x6000] ;  /* 0x00600000bf90783b */ /* 0x000eaa0000000200 */
[C---:B----4-:R-:W-:Y:S06]  /*c130*/  HMMA.16816.F32.BF16 R20, R136.reuse, R148, RZ ;  /* 0x000000948814723c */ /* 0x050fec00000418ff */
[C---:B------:R-:W-:Y:S01]  /*c140*/  HMMA.16816.F32.BF16 R24, R136.reuse, R150, RZ ;  /* 0x000000968818723c */ /* 0x040fe200000418ff */
[----:B------:R-:W3:Y:S05]  /*c150*/  LDSM.16.M88.4 R148, [R191+0x6800] ;  /* 0x00680000bf94783b */ /* 0x000eea0000000200 */
[C---:B-----5:R-:W-:Y:S06]  /*c160*/  HMMA.16816.F32.BF16 R28, R136.reuse, R152, RZ ;  /* 0x00000098881c723c */ /* 0x060fec00000418ff */
[----:B------:R-:W-:Y:S01]  /*c170*/  HMMA.16816.F32.BF16 R32, R136, R154, RZ ;  /* 0x0000009a8820723c */ /* 0x000fe200000418ff */
[----:B------:R-:W4:Y:S04]  /*c180*/  LDSM.16.M88.4 R136, [R191+0x7000] ;  /* 0x00700000bf88783b */ /* 0x000f280000000200 */
[----:B------:R-:W5:Y:S01]  /*c190*/  LDSM.16.M88.4 R152, [R191+0x7800] ;  /* 0x00780000bf98783b */ /* 0x000f620000000200 */
[C---:B-1----:R-:W-:Y:S06]  /*c1a0*/  HMMA.16816.F32.BF16 R4, R156.reuse, R160, R4 ;  /* 0x000000a09c04723c */ /* 0x042fec0000041804 */
[C---:B------:R-:W-:Y:S01]  /*c1b0*/  HMMA.16816.F32.BF16 R8, R156.reuse, R162, R8 ;  /* 0x000000a29c08723c */ /* 0x040fe20000041808 */
[----:B------:R-:W-:Y:S05]  /*c1c0*/  LDSM.16.M88.4 R160, [R193] ;  /* 0x00000000c1a0783b */ /* 0x000fea0000000200 */
[C---:B------:R-:W-:Y:S06]  /*c1d0*/  HMMA.16816.F32.BF16 R12, R156.reuse, R164, R12 ;  /* 0x000000a49c0c723c */ /* 0x040fec000004180c */
[C---:B------:R-:W-:Y:S01]  /*c1e0*/  HMMA.16816.F32.BF16 R16, R156.reuse, R166, R16 ;  /* 0x000000a69c10723c */ /* 0x040fe20000041810 */
[----:B------:R-:W1:Y:S05]  /*c1f0*/  LDSM.16.M88.4 R164, [R184] ;  /* 0x00000000b8a4783b */ /* 0x000e6a0000000200 */
[C---:B------:R-:W-:Y:S06]  /*c200*/  HMMA.16816.F32.BF16 R20, R156.reuse, R168, R20 ;  /* 0x000000a89c14723c */ /* 0x040fec0000041814 */
[C---:B------:R-:W-:Y:S01]  /*c210*/  HMMA.16816.F32.BF16 R24, R156.reuse, R170, R24 ;  /* 0x000000aa9c18723c */ /* 0x040fe20000041818 */
[----:B------:R-:W1:Y:S05]  /*c220*/  LDSM.16.M88.4 R168, [R184+0x800] ;  /* 0x00080000b8a8783b */ /* 0x000e6a0000000200 */
[C---:B------:R-:W-:Y:S06]  /*c230*/  HMMA.16816.F32.BF16 R28, R156.reuse, R172, R28 ;  /* 0x000000ac9c1c723c */ /* 0x040fec000004181c */
[----:B------:R-:W-:Y:S01]  /*c240*/  HMMA.16816.F32.BF16 R32, R156, R174, R32 ;  /* 0x000000ae9c20723c */ /* 0x000fe20000041820 */
[----:B------:R-:W1:Y:S04]  /*c250*/  LDSM.16.M88.4 R156, [R184+0x1000] ;  /* 0x00100000b89c783b */ /* 0x000e680000000200 */
[----:B------:R-:W1:Y:S01]  /*c260*/  LDSM.16.M88.4 R172, [R184+0x1800] ;  /* 0x00180000b8ac783b */ /* 0x000e620000000200 */
[C---:B--2---:R-:W-:Y:S06]  /*c270*/  HMMA.16816.F32.BF16 R4, R140.reuse, R144, R4 ;  /* 0x000000908c04723c */ /* 0x044fec0000041804 */
[C---:B------:R-:W-:Y:S01]  /*c280*/  HMMA.16816.F32.BF16 R8, R140.reuse, R146, R8 ;  /* 0x000000928c08723c */ /* 0x040fe20000041808 */
[----:B------:R-:W-:Y:S05]  /*c290*/  LDSM.16.M88.4 R144, [R197+0x8000] ;  /* 0x00800000c590783b */ /* 0x000fea0000000200 */
[C---:B---3--:R-:W-:Y:S06]  /*c2a0*/  HMMA.16816.F32.BF16 R12, R140.reuse, R148, R12 ;  /* 0x000000948c0c723c */ /* 0x048fec000004180c */
[C---:B------:R-:W-:Y:S01]  /*c2b0*/  HMMA.16816.F32.BF16 R16, R140.reuse, R150, R16 ;  /* 0x000000968c10723c */ /* 0x040fe20000041810 */
[----:B------:R-:W-:Y:S05]  /*c2c0*/  LDSM.16.M88.4 R148, [R197+0x8800] ;  /* 0x00880000c594783b */ /* 0x000fea0000000200 */
[C---:B----4-:R-:W-:Y:S06]  /*c2d0*/  HMMA.16816.F32.BF16 R20, R140.reuse, R136, R20 ;  /* 0x000000888c14723c */ /* 0x050fec0000041814 */
[C---:B------:R-:W-:Y:S01]  /*c2e0*/  HMMA.16816.F32.BF16 R24, R140.reuse, R138, R24 ;  /* 0x0000008a8c18723c */ /* 0x040fe20000041818 */
[----:B------:R-:W2:Y:S05]  /*c2f0*/  LDSM.16.M88.4 R136, [R198+0x2000] ;  /* 0x00200000c688783b */ /* 0x000eaa0000000200 */
[C---:B-----5:R-:W-:Y:S06]  /*c300*/  HMMA.16816.F32.BF16 R28, R140.reuse, R152, R28 ;  /* 0x000000988c1c723c */ /* 0x060fec000004181c */
[----:B------:R-:W-:Y:S01]  /*c310*/  HMMA.16816.F32.BF16 R32, R140, R154, R32 ;  /* 0x0000009a8c20723c */ /* 0x000fe20000041820 */
[----:B------:R-:W3:Y:S04]  /*c320*/  LDSM.16.M88.4 R140, [R197+0x9000] ;  /* 0x00900000c58c783b */ /* 0x000ee80000000200 */
[----:B------:R-:W4:Y:S01]  /*c330*/  LDSM.16.M88.4 R152, [R197+0x9800] ;  /* 0x00980000c598783b */ /* 0x000f220000000200 */
[C---:B-1----:R-:W-:Y:S06]  /*c340*/  HMMA.16816.F32.BF16 R4, R160.reuse, R164, R4 ;  /* 0x000000a4a004723c */ /* 0x042fec0000041804 */
[C---:B------:R-:W-:Y:S01]  /*c350*/  HMMA.16816.F32.BF16 R8, R160.reuse, R166, R8 ;  /* 0x000000a6a008723c */ /* 0x040fe20000041808 */
[----:B------:R-:W-:Y:S05]  /*c360*/  LDSM.16.M88.4 R164, [R183] ;  /* 0x00000000b7a4783b */ /* 0x000fea0000000200 */
[C---:B------:R-:W-:Y:S06]  /*c370*/  HMMA.16816.F32.BF16 R12, R160.reuse, R168, R12 ;  /* 0x000000a8a00c723c */ /* 0x040fec000004180c */
[C---:B------:R-:W-:Y:S01]  /*c380*/  HMMA.16816.F32.BF16 R16, R160.reuse, R170, R16 ;  /* 0x000000aaa010723c */ /* 0x040fe20000041810 */
[----:B------:R-:W-:Y:S05]  /*c390*/  LDSM.16.M88.4 R168, [R182] ;  /* 0x00000000b6a8783b */ /* 0x000fea0000000200 */
[C---:B------:R-:W-:Y:S06]  /*c3a0*/  HMMA.16816.F32.BF16 R20, R160.reuse, R156, R20 ;  /* 0x0000009ca014723c */ /* 0x040fec0000041814 */
[C---:B------:R-:W-:Y:S01]  /*c3b0*/  HMMA.16816.F32.BF16 R24, R160.reuse, R158, R24 ;  /* 0x0000009ea018723c */ /* 0x040fe20000041818 */
[----:B------:R-:W1:Y:S05]  /*c3c0*/  LDSM.16.M88.4 R156, [R196+0x2000] ;  /* 0x00200000c49c783b */ /* 0x000e6a0000000200 */
[C---:B------:R-:W-:Y:S06]  /*c3d0*/  HMMA.16816.F32.BF16 R28, R160.reuse, R172, R28 ;  /* 0x000000aca01c723c */ /* 0x040fec000004181c */
[----:B------:R-:W-:Y:S01]  /*c3e0*/  HMMA.16816.F32.BF16 R32, R160, R174, R32 ;  /* 0x000000aea020723c */ /* 0x000fe20000041820 */
[----:B------:R-:W5:Y:S04]  /*c3f0*/  LDSM.16.M88.4 R160, [R181] ;  /* 0x00000000b5a0783b */ /* 0x000f680000000200 */
[----:B------:R-:W5:Y:S01]  /*c400*/  LDSM.16.M88.4 R172, [R180] ;  /* 0x00000000b4ac783b */ /* 0x000f620000000200 */
[C---:B--2---:R-:W-:Y:S06]  /*c410*/  HMMA.16816.F32.BF16 R4, R136.reuse, R144, R4 ;  /* 0x000000908804723c */ /* 0x044fec0000041804 */
[C---:B------:R-:W-:Y:S01]  /*c420*/  HMMA.16816.F32.BF16 R8, R136.reuse, R146, R8 ;  /* 0x000000928808723c */ /* 0x040fe20000041808 */
[----:B------:R-:W-:Y:S05]  /*c430*/  LDSM.16.M88.4 R144, [R191+0x8000] ;  /* 0x00800000bf90783b */ /* 0x000fea0000000200 */
[C---:B------:R-:W-:Y:S06]  /*c440*/  HMMA.16816.F32.BF16 R12, R136.reuse, R148, R12 ;  /* 0x00000094880c723c */ /* 0x040fec000004180c */
[C---:B------:R-:W-:Y:S01]  /*c450*/  HMMA.16816.F32.BF16 R16, R136.reuse, R150, R16 ;  /* 0x000000968810723c */ /* 0x040fe20000041810 */
[----:B------:R-:W-:Y:S05]  /*c460*/  LDSM.16.M88.4 R148, [R191+0x8800] ;  /* 0x00880000bf94783b */ /* 0x000fea0000000200 */
[C---:B---3--:R-:W-:Y:S06]  /*c470*/  HMMA.16816.F32.BF16 R20, R136.reuse, R140, R20 ;  /* 0x0000008c8814723c */ /* 0x048fec0000041814 */
[C---:B------:R-:W-:Y:S01]  /*c480*/  HMMA.16816.F32.BF16 R24, R136.reuse, R142, R24 ;  /* 0x0000008e8818723c */ /* 0x040fe20000041818 */
[----:B------:R-:W2:Y:S05]  /*c490*/  LDSM.16.M88.4 R140, [R194+0x2000] ;  /* 0x00200000c28c783b */ /* 0x000eaa0000000200 */
[C---:B----4-:R-:W-:Y:S06]  /*c4a0*/  HMMA.16816.F32.BF16 R28, R136.reuse, R152, R28 ;  /* 0x00000098881c723c */ /* 0x050fec000004181c */
[----:B------:R-:W-:Y:S01]  /*c4b0*/  HMMA.16816.F32.BF16 R32, R136, R154, R32 ;  /* 0x0000009a8820723c */ /* 0x000fe20000041820 */
[----:B------:R-:W3:Y:S04]  /*c4c0*/  LDSM.16.M88.4 R136, [R191+0x9000] ;  /* 0x00900000bf88783b */ /* 0x000ee80000000200 */
[----:B------:R-:W4:Y:S01]  /*c4d0*/  LDSM.16.M88.4 R152, [R191+0x9800] ;  /* 0x00980000bf98783b */ /* 0x000f220000000200 */
[C---:B-1----:R-:W-:Y:S06]  /*c4e0*/  HMMA.16816.F32.BF16 R4, R156.reuse, R164, R4 ;  /* 0x000000a49c04723c */ /* 0x042fec0000041804 */
[C---:B------:R-:W-:Y:S01]  /*c4f0*/  HMMA.16816.F32.BF16 R8, R156.reuse, R166, R8 ;  /* 0x000000a69c08723c */ /* 0x040fe20000041808 */
[----:B------:R-:W-:Y:S05]  /*c500*/  LDSM.16.M88.4 R164, [R184+0x2000] ;  /* 0x00200000b8a4783b */ /* 0x000fea0000000200 */
[C---:B------:R-:W-:Y:S06]  /*c510*/  HMMA.16816.F32.BF16 R12, R156.reuse, R168, R12 ;  /* 0x000000a89c0c723c */ /* 0x040fec000004180c */
[C---:B------:R-:W-:Y:S01]  /*c520*/  HMMA.16816.F32.BF16 R16, R156.reuse, R170, R16 ;  /* 0x000000aa9c10723c */ /* 0x040fe20000041810 */
[----:B------:R-:W-:Y:S05]  /*c530*/  LDSM.16.M88.4 R168, [R184+0x2800] ;  /* 0x00280000b8a8783b */ /* 0x000fea0000000200 */
[C---:B-----5:R-:W-:Y:S06]  /*c540*/  HMMA.16816.F32.BF16 R20, R156.reuse, R160, R20 ;  /* 0x000000a09c14723c */ /* 0x060fec0000041814 */
[C---:B------:R-:W-:Y:S01]  /*c550*/  HMMA.16816.F32.BF16 R24, R156.reuse, R162, R24 ;  /* 0x000000a29c18723c */ /* 0x040fe20000041818 */
[----:B------:R-:W1:Y:S05]  /*c560*/  LDSM.16.M88.4 R160, [R193+0x2000] ;  /* 0x00200000c1a0783b */ /* 0x000e6a0000000200 */
[C---:B------:R-:W-:Y:S06]  /*c570*/  HMMA.16816.F32.BF16 R28, R156.reuse, R172, R28 ;  /* 0x000000ac9c1c723c */ /* 0x040fec000004181c */
[----:B------:R-:W-:Y:S01]  /*c580*/  HMMA.16816.F32.BF16 R32, R156, R174, R32 ;  /* 0x000000ae9c20723c */ /* 0x000fe20000041820 */
[----:B------:R-:W5:Y:S04]  /*c590*/  LDSM.16.M88.4 R156, [R184+0x3000] ;  /* 0x00300000b89c783b */ /* 0x000f680000000200 */
[----:B------:R-:W5:Y:S01]  /*c5a0*/  LDSM.16.M88.4 R172, [R184+0x3800] ;  /* 0x00380000b8ac783b */ /* 0x000f620000000200 */
        /* <DEDUP_REMOVED lines=19> */
[C---:B-----5:R-:W-:Y:S06]  /*c6e0*/  HMMA.16816.F32.BF16 R20, R160.reuse, R156, R20 ;  /* 0x0000009ca014723c */ /* 0x060fec0000041814 */
        /* <DEDUP_REMOVED lines=32> */
[C---:B--2---:R-:W-:Y:S01]  /*c8f0*/  HMMA.16816.F32.BF16 R4, R140.reuse, R144, R4 ;  /* 0x000000908c04723c */ /* 0x044fe20000041804 */
[----:B------:R-:W-:Y:S04]  /*c900*/  DEPBAR.LE SB0, 0x0 ;  /* 0x000080000000791a */ /* 0x000fe80000000000 */
[----:B------:R-:W-:Y:S01]  /*c910*/  BAR.SYNC.DEFER_BLOCKING 0x0 ;  /* 0x0000000000007b1d */ /* 0x000fe20000010000 */
[C---:B------:R-:W-:Y:S06]  /*c920*/  HMMA.16816.F32.BF16 R8, R140.reuse, R146, R8 ;  /* 0x000000928c08723c */ /* 0x040fec0000041808 */
[C---:B------:R-:W-:Y:S06]  /*c930*/  HMMA.16816.F32.BF16 R12, R140.reuse, R148, R12 ;  /* 0x000000948c0c723c */ /* 0x040fec000004180c */
[C---:B------:R-:W-:Y:S06]  /*c940*/  HMMA.16816.F32.BF16 R16, R140.reuse, R150, R16 ;  /* 0x000000968c10723c */ /* 0x040fec0000041810 */
[C---:B---3--:R-:W-:Y:S06]  /*c950*/  HMMA.16816.F32.BF16 R20, R140.reuse, R136, R20 ;  /* 0x000000888c14723c */ /* 0x048fec0000041814 */
[C---:B------:R-:W-:Y:S06]  /*c960*/  HMMA.16816.F32.BF16 R24, R140.reuse, R138, R24 ;  /* 0x0000008a8c18723c */ /* 0x040fec0000041818 */
[C---:B----4-:R-:W-:Y:S06]  /*c970*/  HMMA.16816.F32.BF16 R28, R140.reuse, R152, R28 ;  /* 0x000000988c1c723c */ /* 0x050fec000004181c */
[----:B------:R-:W-:Y:S06]  /*c980*/  HMMA.16816.F32.BF16 R32, R140, R154, R32 ;  /* 0x0000009a8c20723c */ /* 0x000fec0000041820 */
[C---:B-1----:R-:W-:Y:S06]  /*c990*/  HMMA.16816.F32.BF16 R4, R160.reuse, R164, R4 ;  /* 0x000000a4a004723c */ /* 0x042fec0000041804 */
[C---:B------:R-:W-:Y:S06]  /*c9a0*/  HMMA.16816.F32.BF16 R8, R160.reuse, R166, R8 ;  /* 0x000000a6a008723c */ /* 0x040fec0000041808 */
[C---:B------:R-:W-:Y:S06]  /*c9b0*/  HMMA.16816.F32.BF16 R12, R160.reuse, R168, R12 ;  /* 0x000000a8a00c723c */ /* 0x040fec000004180c */
[C---:B------:R-:W-:Y:S06]  /*c9c0*/  HMMA.16816.F32.BF16 R16, R160.reuse, R170, R16 ;  /* 0x000000aaa010723c */ /* 0x040fec0000041810 */
[C---:B-----5:R-:W-:Y:S06]  /*c9d0*/  HMMA.16816.F32.BF16 R20, R160.reuse, R156, R20 ;  /* 0x0000009ca014723c */ /* 0x060fec0000041814 */
[C---:B------:R-:W-:Y:S06]  /*c9e0*/  HMMA.16816.F32.BF16 R24, R160.reuse, R158, R24 ;  /* 0x0000009ea018723c */ /* 0x040fec0000041818 */
[C---:B------:R-:W-:Y:S06]  /*c9f0*/  HMMA.16816.F32.BF16 R28, R160.reuse, R172, R28 ;  /* 0x000000aca01c723c */ /* 0x040fec000004181c */
[----:B------:R-:W-:Y:S01]  /*ca00*/  HMMA.16816.F32.BF16 R32, R160, R174, R32 ;  /* 0x000000aea020723c */ /* 0x000fe20000041820 */
[----:B------:R-:W-:Y:S11]  /*ca10*/  @!UPT UIADD3 URZ, URZ, URZ, URZ ;  /* 0x0000003f3f3ff290 */ /* 0x000ff6000fffe03f */
[----:B------:R-:W-:Y:S01]  /*ca20*/  @!UPT UIADD3 URZ, URZ, URZ, URZ ;  /* 0x0000003f3f3ff290 */ /* 0x000fe2000fffe03f */
[----:B------:R-:W-:Y:S11]  /*ca30*/  @!P1 BRA `(.L_x_752) ;  /* 0x00000008007c9947 */ /* 0x000ff60003800000 */
[----:B------:R-:W-:Y:S02]  /*ca40*/  MOV R3, UR24 ;  /* 0x0000001800037c02 */ /* 0x000fe40008000f00 */
[----:B------:R-:W-:Y:S01]  /*ca50*/  MOV R2, UR18 ;  /* 0x0000001200027c02 */ /* 0x000fe20008000f00 */
[----:B------:R-:W-:Y:S06]  /*ca60*/  @!P0 BRA `(.L_x_753) ;  /* 0x00000004000c8947 */ /* 0x000fec0003800000 */
[----:B------:R-:W-:Y:S04]  /*ca70*/  USHF.L.U32 UR30, UR16, 0x6, URZ ;  /* 0x00000006101e7899 */ /* 0x000fe8000800063f */
[----:B------:R-:W-:Y:S02]  /*ca80*/  UIADD3 UR32, UR30, -0x40, URZ ;  /* 0xffffffc01e207890 */ /* 0x000fe4000fffe03f */
[----:B------:R-:W-:Y:S04]  /*ca90*/  UIADD3 UR30, UR30, -0x80, URZ ;  /* 0xffffff801e1e7890 */ /* 0x000fe8000fffe03f */
[----:B------:R-:W-:Y:S01]  /*caa0*/  IABS R3, UR32 ;  /* 0x0000002000037c13 */ /* 0x000fe20008000000 */
[----:B------:R-:W-:Y:S01]  /*cab0*/  ULOP3.LUT UR32, UR32, UR7, URZ, 0x3c, !UPT ;  /* 0x0000000720207292 */ /* 0x000fe2000f8e3c3f */
[----:B------:R-:W-:Y:S01]  /*cac0*/  IABS R2, UR30 ;  /* 0x0000001e00027c13 */ /* 0x000fe20008000000 */
[----:B------:R-:W-:Y:S01]  /*cad0*/  ULOP3.LUT UR30, UR30, UR7, URZ, 0x3c, !UPT ;  /* 0x000000071e1e7292 */ /* 0x000fe2000f8e3c3f */
[----:B------:R-:W-:Y:S01]  /*cae0*/  R2UR UR28, R3 ;  /* 0x00000000031c72ca */ /* 0x000fe200000e0000 */
[----:B------:R-:W-:Y:S01]  /*caf0*/  UISETP.GE.AND UP3, UPT, UR32, URZ, UPT ;  /* 0x0000003f2000728c */ /* 0x000fe2000bf66270 */
[----:B------:R-:W-:Y:S11]  /*cb00*/  R2UR UR26, R2 ;  /* 0x00000000021a72ca */ /* 0x000ff600000e0000 */
[----:B------:R-:W-:Y:S02]  /*cb10*/  UIMAD.WIDE.U32 UR36, UR9, UR28, URZ ;  /* 0x0000001c092472a5 */ /* 0x000fe4000f8e003f */
[----:B------:R-:W-:Y:S05]  /*cb20*/  UIMAD.WIDE.U32 UR34, UR9, UR26, URZ ;  /* 0x0000001a092272a5 */ /* 0x000fea000f8e003f */
[----:B------:R-:W-:Y:S02]  /*cb30*/  UMOV UR31, UR37 ;  /* 0x00000025001f7c82 */ /* 0x000fe40008000000 */
[----:B------:R-:W-:Y:S01]  /*cb40*/  UIADD3 UR27, -UR31, URZ, URZ ;  /* 0x0000003f1f1b7290 */ /* 0x000fe2000fffe13f */
[----:B------:R-:W-:Y:S02]  /*cb50*/  UMOV UR29, UR35 ;  /* 0x00000023001d7c82 */ /* 0x000fe40008000000 */
[----:B------:R-:W-:Y:S02]  /*cb60*/  UIADD3 UR25, -UR29, URZ, URZ ;  /* 0x0000003f1d197290 */ /* 0x000fe4000fffe13f */
[----:B------:R-:W-:Y:S02]  /*cb70*/  UIMAD UR28, UR5, UR27, UR28 ;  /* 0x0000001b051c72a4 */ /* 0x000fe4000f8e021c */
[----:B------:R-:W-:Y:S02]  /*cb80*/  UIMAD UR26, UR5, UR25, UR26 ;  /* 0x00000019051a72a4 */ /* 0x000fe4000f8e021a */
[----:B------:R-:W-:Y:S02]  /*cb90*/  UISETP.GT.U32.AND UP4, UPT, UR5, UR28, UPT ;  /* 0x0000001c0500728c */ /* 0x000fe4000bf84070 */
[----:B------:R-:W-:Y:S09]  /*cba0*/  UISETP.GT.U32.AND UP2, UPT, UR5, UR26, UPT ;  /* 0x0000001a0500728c */ /* 0x000ff2000bf44070 */
[----:B------:R-:W-:Y:S02]  /*cbb0*/  @!UP4 UIADD3 UR28, UR28, -UR5, URZ ;  /* 0x800000051c1cc290 */ /* 0x000fe4000fffe03f */
[----:B------:R-:W-:Y:S02]  /*cbc0*/  @!UP2 UIADD3 UR26, UR26, -UR5, URZ ;  /* 0x800000051a1aa290 */ /* 0x000fe4000fffe03f */
[----:B------:R-:W-:Y:S02]  /*cbd0*/  UISETP.GE.U32.AND UP6, UPT, UR28, UR5, UPT ;  /* 0x000000051c00728c */ /* 0x000fe4000bfc6070 */
[----:B------:R-:W-:Y:S02]  /*cbe0*/  UISETP.GE.U32.AND UP5, UPT, UR26, UR5, UPT ;  /* 0x000000051a00728c */ /* 0x000fe4000bfa6070 */
[----:B------:R-:W-:Y:S02]  /*cbf0*/  @!UP2 UIADD3 UR29, UR29, 0x1, URZ ;  /* 0x000000011d1da890 */ /* 0x000fe4000fffe03f */
[----:B------:R-:W-:Y:S02]  /*cc00*/  UISETP.GE.AND UP2, UPT, UR30, URZ, UPT ;  /* 0x0000003f1e00728c */ /* 0x000fe4000bf46270 */
[----:B------:R-:W-:Y:S04]  /*cc10*/  @!UP4 UIADD3 UR31, UR31, 0x1, URZ ;  /* 0x000000011f1fc890 */ /* 0x000fe8000fffe03f */
[----:B------:R-:W-:Y:S02]  /*cc20*/  @UP6 UIADD3 UR31, UR31, 0x1, URZ ;  /* 0x000000011f1f6890 */ /* 0x000fe4000fffe03f */
[----:B------:R-:W-:Y:S02]  /*cc30*/  @UP5 UIADD3 UR29, UR29, 0x1, URZ ;  /* 0x000000011d1d5890 */ /* 0x000fe4000fffe03f */
[----:B------:R-:W-:Y:S02]  /*cc40*/  @!UP3 UIADD3 UR31, -UR31, URZ, URZ ;  /* 0x0000003f1f1fb290 */ /* 0x000fe4000fffe13f */
[----:B------:R-:W-:Y:S02]  /*cc50*/  @!UP2 UIADD3 UR29, -UR29, URZ, URZ ;  /* 0x0000003f1d1da290 */ /* 0x000fe4000fffe13f */
[----:B------:R-:W-:Y:S02]  /*cc60*/  USEL UR31, UR8, UR31, !UP0 ;  /* 0x0000001f081f7287 */ /* 0x000fe4000c000000 */
[----:B------:R-:W-:Y:S04]  /*cc70*/  USEL UR29, UR8, UR29, !UP0 ;  /* 0x0000001d081d7287 */ /* 0x000fe8000c000000 */
[----:B------:R-:W-:Y:S02]  /*cc80*/  IMAD.U32 R3, RZ, RZ, UR31 ;  /* 0x0000001fff037e24 */ /* 0x000fe4000f8e00ff */
[----:B------:R-:W-:Y:S01]  /*cc90*/  IMAD.U32 R134, RZ, RZ, UR29 ;  /* 0x0000001dff867e24 */ /* 0x000fe2000f8e00ff */
[----:B------:R-:W-:Y:S01]  /*cca0*/  MOV R132, UR29 ;  /* 0x0000001d00847c02 */ /* 0x000fe20008000f00 */
[----:B------:R-:W-:Y:S01]  /*ccb0*/  IMAD.U32 R2, RZ, RZ, UR31 ;  /* 0x0000001fff027e24 */ /* 0x000fe2000f8e00ff */
[----:B------:R-:W-:Y:S02]  /*ccc0*/  LEA R136, P1, R3, UR20, 0x2 ;  /* 0x0000001403887c11 */ /* 0x000fe4000f8210ff */
[----:B------:R-:W-:Y:S02]  /*ccd0*/  LEA R134, P2, R134, UR20, 0x2 ;  /* 0x0000001486867c11 */ /* 0x000fe4000f8410ff */
[----:B------:R-:W-:Y:S02]  /*cce0*/  LEA.HI.X.SX32 R137, R2, UR21, 0x2, P1 ;  /* 0x0000001502897c11 */ /* 0x000fe400088f16ff */
[----:B------:R-:W-:Y:S01]  /*ccf0*/  LEA.HI.X.SX32 R135, R132, UR21, 0x2, P2 ;  /* 0x0000001584877c11 */ /* 0x000fe200090f16ff */
[----:B------:R-:W1:Y:S01]  /*cd00*/  LDC.64 R2, c[0x0][0x230] ;  /* 0x00008c00ff027b82 */ /* 0x000e620000000a00 */
[----:B------:R-:W-:Y:S02]  /*cd10*/  R2UR UR26, R136 ;  /* 0x00000000881a72ca */ /* 0x000fe400000e0000 */
[----:B------:R-:W-:Y:S02]  /*cd20*/  R2UR UR27, R137 ;  /* 0x00000000891b72ca */ /* 0x000fe400000e0000 */
[----:B------:R-:W-:Y:S02]  /*cd30*/  R2UR UR32, R134 ;  /* 0x00000000862072ca */ /* 0x000fe400000e0000 */
[----:B------:R-:W-:Y:S02]  /*cd40*/  R2UR UR33, R135 ;  /* 0x00000000872172ca */ /* 0x000fe400000e0000 */
[----:B------:R-:W2:Y:S05]  /*cd50*/  LDC.64 R134, c[0x0][0x248] ;  /* 0x00009200ff867b82 */ /* 0x000eaa0000000a00 */
[----:B------:R-:W-:Y:S01]  /*cd60*/  IMAD.U32 R142, RZ, RZ, UR26 ;  /* 0x0000001aff8e7e24 */ /* 0x000fe2000f8e00ff */
[----:B------:R-:W-:Y:S01]  /*cd70*/  UIADD3 UR26, UR31, -UR29, URZ ;  /* 0x8000001d1f1a7290 */ /* 0x000fe2000fffe03f */
[----:B------:R-:W-:Y:S02]  /*cd80*/  IMAD.U32 R143, RZ, RZ, UR27 ;  /* 0x0000001bff8f7e24 */ /* 0x000fe4000f8e00ff */
[----:B------:R-:W-:Y:S01]  /*cd90*/  MOV R140, UR32 ;  /* 0x00000020008c7c02 */ /* 0x000fe20008000f00 */
[----:B------:R-:W-:Y:S01]  /*cda0*/  UIMAD UR26, UR26, UR7, -0x40 ;  /* 0xffffffc01a1a74a4 */ /* 0x000fe2000f8e0207 */
[----:B------:R-:W-:Y:S01]  /*cdb0*/  IMAD.U32 R141, RZ, RZ, UR33 ;  /* 0x00000021ff8d7e24 */ /* 0x000fe2000f8e00ff */
[----:B------:R-:W3:Y:S02]  /*cdc0*/  LDG.E R137, desc[UR22][R142.64] ;  /* 0x000000168e897981 */ /* 0x000ee4000c1e1900 */
[----:B------:R-:W-:Y:S02]  /*cdd0*/  USHF.R.S32.HI UR25, URZ, 0x1f, UR26 ;  /* 0x0000001f3f197899 */ /* 0x000fe4000801141a */
[----:B------:R-:W3:Y:S04]  /*cde0*/  LDG.E R136, desc[UR22][R140.64] ;  /* 0x000000168c887981 */ /* 0x000ee8000c1e1900 */
[C---:B--2---:R-:W-:Y:S02]  /*cdf0*/  IMAD R132, R134.reuse, UR25, RZ ;  /* 0x0000001986847c24 */ /* 0x044fe4000f8e02ff */
[----:B------:R-:W-:Y:S04]  /*ce00*/  IMAD.WIDE.U32 R138, R134, UR26, RZ ;  /* 0x0000001a868a7c25 */ /* 0x000fe8000f8e00ff */
[----:B------:R-:W-:Y:S05]  /*ce10*/  IMAD R132, R135, UR26, R132 ;  /* 0x0000001a87847c24 */ /* 0x000fea000f8e0284 */
[----:B------:R-:W-:Y:S01]  /*ce20*/  IADD3 R139, R139, R132, RZ ;  /* 0x000000848b8b7210 */ /* 0x000fe20007ffe0ff */
[----:B---3--:R-:W-:Y:S04]  /*ce30*/  IMAD.IADD R136, R136, 0x1, -R137 ;  /* 0x0000000188887824 */ /* 0x008fe800078e0a89 */
[CC--:B-1----:R-:W-:Y:S01]  /*ce40*/  IMAD.WIDE.U32 R138, R136.reuse, R2.reuse, R138 ;  /* 0x00000002888a7225 */ /* 0x0c2fe200078e008a */
[----:B------:R-:W-:Y:S05]  /*ce50*/  SHF.R.S32.HI R135, RZ, 0x1f, R136 ;  /* 0x0000001fff877819 */ /* 0x000fea0000011488 */
[----:B------:R-:W-:Y:S04]  /*ce60*/  IMAD R135, R135, R2, RZ ;  /* 0x0000000287877224 */ /* 0x000fe800078e02ff */
[----:B------:R-:W-:Y:S02]  /*ce70*/  IMAD R135, R136, R3, R135 ;  /* 0x0000000388877224 */ /* 0x000fe400078e0287 */
[----:B------:R-:W-:Y:S03]  /*ce80*/  IMAD.MOV.U32 R3, RZ, RZ, R138 ;  /* 0x000000ffff037224 */ /* 0x000fe600078e008a */
[----:B------:R-:W-:Y:S07]  /*ce90*/  IADD3 R2, R139, R135, RZ ;  /* 0x000000878b027210 */ /* 0x000fee0007ffe0ff */
.L_x_753:
[----:B------:R1:W-:Y:S01]  /*cea0*/  @P5 STS.128 [R203+0x6000], RZ ;  /* 0x006000ffcb005388 */ /* 0x0003e20000000c00 */
[CC--:B------:R-:W-:Y:S02]  /*ceb0*/  LEA R140, P1, R3.reuse, R208.reuse, 0x1 ;  /* 0x000000d0038c7211 */ /* 0x0c0fe400078208ff */
[C---:B------:R-:W-:Y:S02]  /*cec0*/  IADD3 R135, P2, R3.reuse, UR14, RZ ;  /* 0x0000000e03877c10 */ /* 0x040fe4000ff5e0ff */
[-C--:B------:R-:W-:Y:S02]  /*ced0*/  LEA.HI.X R141, R3, R209.reuse, R2, 0x1, P1 ;  /* 0x000000d1038d7211 */ /* 0x080fe400008f0c02 */
[CC--:B------:R-:W-:Y:S02]  /*cee0*/  @!P5 LEA R138, P6, R135.reuse, R208.reuse, 0x1 ;  /* 0x000000d0878ad211 */ /* 0x0c0fe400078c08ff */
[CC--:B------:R-:W-:Y:S01]  /*cef0*/  @!P3 LEA R134, P1, R135.reuse, R208.reuse, 0x1 ;  /* 0x000000d08786b211 */ /* 0x0c0fe200078208ff */
[----:B------:R-:W-:Y:S01]  /*cf00*/  @!PT LDS RZ, [RZ] ;  /* 0x00000000fffff984 */ /* 0x000fe20000000800 */
[----:B------:R-:W-:Y:S01]  /*cf10*/  @!PT LDS RZ, [RZ] ;  /* 0x00000000fffff984 */ /* 0x000fe20000000800 */
[----:B------:R-:W-:Y:S01]  /*cf20*/  @!PT LDS RZ, [RZ] ;  /* 0x00000000fffff984 */ /* 0x000fe20000000800 */
[----:B------:R1:W-:Y:S01]  /*cf30*/  @!P5 LDGSTS.E.BYPASS.LTC128B.128 [R203+0x6000], desc[UR22][R140.64] ;  /* 0x060000008ccbdfae */ /* 0x0003e2000b901d56 */
[----:B------:R-:W-:Y:S02]  /*cf40*/  IADD3.X R132, R2, UR13, RZ, P2, !PT ;  /* 0x0000000d02847c10 */ /* 0x000fe400097fe4ff */
[CC--:B------:R-:W-:Y:S01]  /*cf50*/  @!P4 LEA R136, P2, R135.reuse, R208.reuse, 0x1 ;  /* 0x000000d08788c211 */ /* 0x0c0fe200078408ff */
[----:B------:R1:W-:Y:S01]  /*cf60*/  @P4 STS.128 [R203+0x8000], RZ ;  /* 0x008000ffcb004388 */ /* 0x0003e20000000c00 */
[CCC-:B------:R-:W-:Y:S02]  /*cf70*/  @!P5 LEA.HI.X R139, R135.reuse, R209.reuse, R132.reuse, 0x1, P6 ;  /* 0x000000d1878bd211 */ /* 0x1c0fe400030f0c84 */
[CCC-:B------:R-:W-:Y:S01]  /*cf80*/  @!P4 LEA.HI.X R137, R135.reuse, R209.reuse, R132.reuse, 0x1, P2 ;  /* 0x000000d18789c211 */ /* 0x1c0fe200010f0c84 */
[----:B------:R-:W-:Y:S01]  /*cf90*/  @!PT LDS RZ, [RZ] ;  /* 0x00000000fffff984 */ /* 0x000fe20000000800 */
[----:B------:R-:W-:Y:S01]  /*cfa0*/  @!PT LDS RZ, [RZ] ;  /* 0x00000000fffff984 */ /* 0x000fe20000000800 */
[----:B------:R-:W-:Y:S01]  /*cfb0*/  @!PT LDS RZ, [RZ] ;  /* 0x00000000fffff984 */ /* 0x000fe20000000800 */
[----:B------:R1:W-:Y:S01]  /*cfc0*/  @!P4 LDGSTS.E.BYPASS.LTC128B.128 [R203+0x8000], desc[UR22][R140.64+0x80] ;  /* 0x080000808ccbcfae */ /* 0x0003e2000b901d56 */
[C---:B------:R-:W-:Y:S02]  /*cfd0*/  IADD3 R3, P6, R135.reuse, UR14, RZ ;  /* 0x0000000e87037c10 */ /* 0x040fe4000ffde0ff */
[-C--:B------:R-:W-:Y:S01]  /*cfe0*/  @!P3 LEA.HI.X R135, R135, R209.reuse, R132, 0x1, P1 ;  /* 0x000000d18787b211 */ /* 0x080fe200008f0c84 */
[----:B------:R1:W-:Y:S01]  /*cff0*/  @P3 STS.128 [R203+0xa000], RZ ;  /* 0x00a000ffcb003388 */ /* 0x0003e20000000c00 */
        /* <DEDUP_REMOVED lines=15> */
[CC--:B------:R-:W-:Y:S02]  /*d0f0*/  @!P3 LEA.HI.X R143, R3.reuse, R209.reuse, R132, 0x1, P1 ;  /* 0x000000d1038fb211 */ /* 0x0c0fe400008f0c84 */
[----:B------:R-:W-:Y:S01]  /*d100*/  IADD3 R2, P6, R3, UR14, RZ ;  /* 0x0000000e03027c10 */ /* 0x000fe2000ffde0ff */
[----:B------:R1:W-:Y:S03]  /*d110*/  @P4 STS.128 [R203+0x8800], RZ ;  /* 0x008800ffcb004388 */ /* 0x0003e60000000c00 */
[CC--:B------:R-:W-:Y:S01]  /*d120*/  @!P4 LEA R148, P2, R2.reuse, R208.reuse, 0x1 ;  /* 0x000000d00294c211 */ /* 0x0c0fe200078408ff */
[----:B------:R-:W-:Y:S01]  /*d130*/  @!PT LDS RZ, [RZ] ;  /* 0x00000000fffff984 */ /* 0x000fe20000000800 */
[----:B------:R-:W-:Y:S01]  /*d140*/  @!PT LDS RZ, [RZ] ;  /* 0x00000000fffff984 */ /* 0x000fe20000000800 */
[----:B------:R-:W-:Y:S01]  /*d150*/  @!PT LDS RZ, [RZ] ;  /* 0x00000000fffff984 */ /* 0x000fe20000000800 */
[----:B------:R1:W-:Y:S01]  /*d160*/  @!P4 LDGSTS.E.BYPASS.LTC128B.128 [R203+0x8800], desc[UR22][R136.64+0x80] ;  /* 0x0880008088cbcfae */ /* 0x0003e2000b901d56 */
[-C--:B------:R-:W-:Y:S02]  /*d170*/  @!P3 LEA R152, P1, R2, R208.reuse, 0x1 ;  /* 0x000000d00298b211 */ /* 0x080fe400078208ff */
[----:B------:R-:W-:Y:S01]  /*d180*/  IADD3.X R132, R132, UR13, RZ, P6, !PT ;  /* 0x0000000d84847c10 */ /* 0x000fe2000b7fe4ff */
[----:B------:R1:W-:Y:S01]  /*d190*/  @P3 STS.128 [R203+0xa800], RZ ;  /* 0x00a800ffcb003388 */ /* 0x0003e20000000c00 */
[C---:B------:R-:W-:Y:S01]  /*d1a0*/  @!P5 LEA R150, P6, R2.reuse, R208, 0x1 ;  /* 0x000000d00296d211 */ /* 0x040fe200078c08ff */
[----:B------:R-:W-:Y:S01]  /*d1b0*/  IMAD.MOV.U32 R208, RZ, RZ, R140 ;  /* 0x000000ffffd07224 */ /* 0x000fe200078e008c */
[CCC-:B------:R-:W-:Y:S01]  /*d1c0*/  @!P4 LEA.HI.X R149, R2.reuse, R209.reuse, R132.reuse, 0x1, P2 ;  /* 0x000000d10295c211 */ /* 0x1c0fe200010f0c84 */
[----:B------:R-:W-:Y:S01]  /*d1d0*/  @!PT LDS RZ, [RZ] ;  /* 0x00000000fffff984 */ /* 0x000fe20000000800 */
[----:B------:R-:W-:Y:S01]  /*d1e0*/  @!PT LDS RZ, [RZ] ;  /* 0x00000000fffff984 */ /* 0x000fe20000000800 */
[----:B------:R-:W-:Y:S01]  /*d1f0*/  @!PT LDS RZ, [RZ] ;  /* 0x00000000fffff984 */ /* 0x000fe20000000800 */
[----:B------:R1:W-:Y:S01]  /*d200*/  @!P3 LDGSTS.E.BYPASS.LTC128B.128 [R203+0xa800], desc[UR22][R134.64+0x100] ;  /* 0x0a80010086cbbfae */ /* 0x0003e2000b901d56 */
[CCC-:B------:R-:W-:Y:S02]  /*d210*/  @!P5 LEA.HI.X R151, R2.reuse, R209.reuse, R132.reuse, 0x1, P6 ;  /* 0x000000d10297d211 */ /* 0x1c0fe400030f0c84 */
[----:B------:R-:W-:Y:S01]  /*d220*/  @!P3 LEA.HI.X R153, R2, R209, R132, 0x1, P1 ;  /* 0x000000d10299b211 */ /* 0x000fe200008f0c84 */
[----:B------:R1:W-:Y:S01]  /*d230*/  @P5 STS.128 [R203+0x7000], RZ ;  /* 0x007000ffcb005388 */ /* 0x0003e20000000c00 */
[----:B------:R-:W-:Y:S03]  /*d240*/  IMAD.MOV.U32 R209, RZ, RZ, R141 ;  /* 0x000000ffffd17224 */ /* 0x000fe600078e008d */
        /* <DEDUP_REMOVED lines=29> */
[----:B------:R-:W0:Y:S02]  /*d420*/  LDGDEPBAR ;  /* 0x00000000000079af */ /* 0x000e240000000000 */
.L_x_752:
[----:B------:R-:W-:Y:S01]  /*d430*/  FMNMX.FTZ R2, R4, R133, !PT ;  /* 0x0000008504027209 */ /* 0x000fe20007810000 */
[----:B-1----:R-:W-:Y:S01]  /*d440*/  LDSM.16.MT88.4 R140, [R190+0xc000] ;  /* 0x00c00000be8c783b */ /* 0x002fe20000004200 */
[----:B------:R-:W-:Y:S01]  /*d450*/  FMNMX.FTZ R132, R6, R0, !PT ;  /* 0x0000000006847209 */ /* 0x000fe20007810000 */
[----:B------:R-:W-:Y:S01]  /*d460*/  UISETP.GT.AND UP2, UPT, UR16, 0x1, UPT ;  /* 0x000000011000788c */ /* 0x000fe2000bf44270 */
[----:B------:R-:W-:Y:S01]  /*d470*/  FMNMX.FTZ R3, R5, R2, !PT ;  /* 0x0000000205037209 */ /* 0x000fe20007810000 */
[----:B------:R-:W-:Y:S01]  /*d480*/  UIADD3 UR16, UR16, -0x1, URZ ;  /* 0xffffffff10107890 */ /* 0x000fe2000fffe03f */
[----:B------:R-:W-:Y:S02]  /*d490*/  FMNMX.FTZ R135, R7, R132, !PT ;  /* 0x0000008407877209 */ /* 0x000fe40007810000 */
[----:B------:R-:W-:Y:S01]  /*d4a0*/  FMNMX.FTZ R2, R8, R3, !PT ;  /* 0x0000000308027209 */ /* 0x000fe20007810000 */
[----:B------:R-:W-:Y:S01]  /*d4b0*/  LDSM.16.MT88.4 R144, [R189+0xc000] ;  /* 0x00c00000bd90783b */ /* 0x000fe20000004200 */
[----:B------:R-:W-:Y:S02]  /*d4c0*/  FMNMX.FTZ R132, R10, R135, !PT ;  /* 0x000000870a847209 */ /* 0x000fe40007810000 */
[----:B------:R-:W-:Y:S02]  /*d4d0*/  FMNMX.FTZ R3, R9, R2, !PT ;  /* 0x0000000209037209 */ /* 0x000fe40007810000 */
        /* <DEDUP_REMOVED lines=21> */
[----:B------:R-:W-:Y:S02]  /*d630*/  FMNMX.FTZ R2, R28, R3, !PT ;  /* 0x000000031c027209 */ /* 0x000fe40007810000 */
[----:B------:R-:W-:Y:S02]  /*d640*/  FMNMX.FTZ R132, R30, R137, !PT ;  /* 0x000000891e847209 */ /* 0x000fe40007810000 */
[----:B------:R-:W-:Y:S04]  /*d650*/  FMNMX.FTZ R3, R29, R2, !PT ;  /* 0x000000021d037209 */ /* 0x000fe80007810000 */
[----:B------:R-:W-:Y:S02]  /*d660*/  FMNMX.FTZ R2, R32, R3, !PT ;  /* 0x0000000320027209 */ /* 0x000fe40007810000 */
[----:B------:R-:W-:Y:S02]  /*d670*/  FMNMX.FTZ R3, R31, R132, !PT ;  /* 0x000000841f037209 */ /* 0x000fe40007810000 */
[----:B------:R-:W-:Y:S02]  /*d680*/  FMNMX.FTZ R136, R33, R2, !PT ;  /* 0x0000000221887209 */ /* 0x000fe40007810000 */
[----:B------:R-:W-:Y:S03]  /*d690*/  FMNMX.FTZ R2, R34, R3, !PT ;  /* 0x0000000322027209 */ /* 0x000fe60007810000 */
[----:B------:R-:W-:Y:S01]  /*d6a0*/  SHFL.BFLY PT, R3, R136, 0x2, 0x1f ;  /* 0x0c401f0088037f89 */ /* 0x000fe200000e0000 */
[----:B------:R-:W-:Y:S07]  /*d6b0*/  FMNMX.FTZ R135, R35, R2, !PT ;  /* 0x0000000223877209 */ /* 0x000fee0007810000 */
[----:B------:R-:W1:Y:S02]  /*d6c0*/  SHFL.BFLY PT, R2, R135, 0x2, 0x1f ;  /* 0x0c401f0087027f89 */ /* 0x000e6400000e0000 */
[----:B-1----:R-:W-:Y:S02]  /*d6d0*/  FMNMX.FTZ R134, R135, R2, !PT ;  /* 0x0000000287867209 */ /* 0x002fe40007810000 */
[----:B------:R-:W-:Y:S04]  /*d6e0*/  FMNMX.FTZ R137, R136, R3, !PT ;  /* 0x0000000388897209 */ /* 0x000fe80007810000 */
[----:B------:R-:W1:Y:S08]  /*d6f0*/  SHFL.BFLY PT, R3, R134, 0x1, 0x1f ;  /* 0x0c201f0086037f89 */ /* 0x000e7000000e0000 */
[----:B------:R-:W2:Y:S01]  /*d700*/  SHFL.BFLY PT, R132, R137, 0x1, 0x1f ;  /* 0x0c201f0089847f89 */ /* 0x000ea200000e0000 */
[----:B-1----:R-:W-:Y:S02]  /*d710*/  FMNMX.FTZ R3, R134, R3, !PT ;  /* 0x0000000386037209 */ /* 0x002fe40007810000 */
[----:B--2---:R-:W-:Y:S03]  /*d720*/  FMNMX.FTZ R132, R137, R132, !PT ;  /* 0x0000008489847209 */ /* 0x004fe60007810000 */
[C---:B------:R-:W-:Y:S01]  /*d730*/  FADD.FTZ R0, -R3.reuse, R0 ;  /* 0x0000000003007221 */ /* 0x040fe20000010100 */
[C---:B------:R-:W-:Y:S01]  /*d740*/  FMUL.FTZ R166, R3.reuse, UR4 ;  /* 0x0000000403a67c20 */ /* 0x040fe20008410000 */
[----:B------:R-:W1:Y:S01]  /*d750*/  LDSM.16.MT88.4 R136, [R192+0xc000] ;  /* 0x00c00000c088783b */ /* 0x000e620000004200 */
[----:B------:R-:W-:Y:S01]  /*d760*/  FSETP.NEU.FTZ.AND P1, PT, R132, -INF , PT ;  /* 0xff8000008400780b */ /* 0x000fe20003f3d000 */
[----:B------:R-:W-:Y:S01]  /*d770*/  FMUL.FTZ R135, R0, UR4 ;  /* 0x0000000400877c20 */ /* 0x000fe20008410000 */
[C---:B------:R-:W-:Y:S01]  /*d780*/  FMUL.FTZ R168, R132.reuse, UR4 ;  /* 0x0000000484a87c20 */ /* 0x040fe20008410000 */
[----:B------:R-:W-:Y:S02]  /*d790*/  FADD.FTZ R2, -R132, R133 ;  /* 0x0000008584027221 */ /* 0x000fe40000010100 */
[----:B------:R2:W3:Y:S02]  /*d7a0*/  MUFU.EX2 R0, R135 ;  /* 0x0000008700007308 */ /* 0x0004e40000000800 */
[----:B------:R-:W-:Y:S01]  /*d7b0*/  FSEL R168, R168, RZ, P1 ;  /* 0x000000ffa8a87208 */ /* 0x000fe20000800000 */
[----:B------:R-:W-:Y:S01]  /*d7c0*/  FMUL.FTZ R133, R2, UR4 ;  /* 0x0000000402857c20 */ /* 0x000fe20008410000 */
[----:B------:R-:W-:Y:S03]  /*d7d0*/  FSETP.NEU.FTZ.AND P1, PT, R3, -INF , PT ;  /* 0xff8000000300780b */ /* 0x000fe60003f3d000 */
[--C-:B------:R-:W-:Y:S01]  /*d7e0*/  FFMA.FTZ R165, R4, UR4, -R168.reuse ;  /* 0x0000000404a57c23 */ /* 0x100fe200080108a8 */
[----:B------:R-:W-:Y:S01]  /*d7f0*/  FSEL R166, R166, RZ, P1 ;  /* 0x000000ffa6a67208 */ /* 0x000fe20000800000 */
[--C-:B------:R-:W-:Y:S01]  /*d800*/  FFMA.FTZ R5, R5, UR4, -R168.reuse ;  /* 0x0000000405057c23 */ /* 0x100fe200080108a8 */
[--C-:B------:R-:W-:Y:S01]  /*d810*/  FFMA.FTZ R134, R9, UR4, -R168.reuse ;  /* 0x0000000409867c23 */ /* 0x100fe200080108a8 */
[----:B------:R-:W4:Y:S01]  /*d820*/  MUFU.EX2 R2, R133 ;  /* 0x0000008500027308 */ /* 0x000f220000000800 */
[----:B------:R-:W-:Y:S01]  /*d830*/  FFMA.FTZ R214, R28, UR4, -R168 ;  /* 0x000000041cd67c23 */ /* 0x000fe200080108a8 */
[--C-:B------:R-:W-:Y:S01]  /*d840*/  FFMA.FTZ R167, R6, UR4, -R166.reuse ;  /* 0x0000000406a77c23 */ /* 0x100fe200080108a6 */
[----:B------:R-:W-:Y:S01]  /*d850*/  FFMA.FTZ R6, R7, UR4, -R166 ;  /* 0x0000000407067c23 */ /* 0x000fe200080108a6 */
[----:B------:R-:W-:Y:S01]  /*d860*/  FFMA.FTZ R7, R8, UR4, -R168 ;  /* 0x0000000408077c23 */ /* 0x000fe200080108a8 */
[--C-:B------:R-:W-:Y:S01]  /*d870*/  FFMA.FTZ R164, R11, UR4, -R166.reuse ;  /* 0x000000040ba47c23 */ /* 0x100fe200080108a6 */
[----:B--2---:R-:W-:Y:S01]  /*d880*/  FFMA.FTZ R135, R10, UR4, -R166 ;  /* 0x000000040a877c23 */ /* 0x004fe200080108a6 */
[C---:B---3--:R-:W-:Y:S03]  /*d890*/  FMUL.FTZ R10, R0.reuse, R130 ;  /* 0x00000082000a7220 */ /* 0x048fe60000410000 */
[----:B------:R-:W-:Y:S01]  /*d8a0*/  MUFU.EX2 R165, R165 ;  /* 0x000000a500a57308 */ /* 0x000fe20000000800 */
[C---:B------:R-:W-:Y:S01]  /*d8b0*/  FMUL.FTZ R11, R0.reuse, R131 ;  /* 0x00000083000b7220 */ /* 0x040fe20000410000 */
[C---:B------:R-:W-:Y:S01]  /*d8c0*/  FMUL.FTZ R38, R0.reuse, R38 ;  /* 0x0000002600267220 */ /* 0x040fe20000410000 */
[C---:B------:R-:W-:Y:S01]  /*d8d0*/  FMUL.FTZ R39, R0.reuse, R39 ;  /* 0x0000002700277220 */ /* 0x040fe20000410000 */
[C---:B------:R-:W-:Y:S01]  /*d8e0*/  FMUL.FTZ R42, R0.reuse, R42 ;  /* 0x0000002a002a7220 */ /* 0x040fe20000410000 */
[C---:B------:R-:W-:Y:S01]  /*d8f0*/  FMUL.FTZ R43, R0.reuse, R43 ;  /* 0x0000002b002b7220 */ /* 0x040fe20000410000 */
[C---:B------:R-:W-:Y:S01]  /*d900*/  FMUL.FTZ R46, R0.reuse, R46 ;  /* 0x0000002e002e7220 */ /* 0x040fe20000410000 */
[----:B------:R-:W-:Y:S03]  /*d910*/  FMUL.FTZ R47, R0, R47 ;  /* 0x0000002f002f7220 */ /* 0x000fe60000410000 */
[----:B------:R-:W2:Y:S01]  /*d920*/  MUFU.EX2 R5, R5 ;  /* 0x0000000500057308 */ /* 0x000ea20000000800 */
[C---:B----4-:R-:W-:Y:S01]  /*d930*/  FMUL.FTZ R8, R2.reuse, R128 ;  /* 0x0000008002087220 */ /* 0x050fe20000410000 */
[C---:B------:R-:W-:Y:S01]  /*d940*/  FMUL.FTZ R9, R2.reuse, R129 ;  /* 0x0000008102097220 */ /* 0x040fe20000410000 */
[C---:B------:R-:W-:Y:S01]  /*d950*/  FMUL.FTZ R36, R2.reuse, R36 ;  /* 0x0000002402247220 */ /* 0x040fe20000410000 */
[C---:B------:R-:W-:Y:S01]  /*d960*/  FMUL.FTZ R37, R2.reuse, R37 ;  /* 0x0000002502257220 */ /* 0x040fe20000410000 */
[C---:B------:R-:W-:Y:S01]  /*d970*/  FMUL.FTZ R40, R2.reuse, R40 ;  /* 0x0000002802287220 */ /* 0x040fe20000410000 */
[C---:B------:R-:W-:Y:S01]  /*d980*/  FMUL.FTZ R41, R2.reuse, R41 ;  /* 0x0000002902297220 */ /* 0x040fe20000410000 */
[C---:B------:R-:W-:Y:S03]  /*d990*/  FMUL.FTZ R44, R2.reuse, R44 ;  /* 0x0000002c022c7220 */ /* 0x040fe60000410000 */
[----:B------:R-:W-:Y:S01]  /*d9a0*/  MUFU.EX2 R167, R167 ;  /* 0x000000a700a77308 */ /* 0x000fe20000000800 */
[----:B------:R-:W-:Y:S01]  /*d9b0*/  FMUL.FTZ R45, R2, R45 ;  /* 0x0000002d022d7220 */ /* 0x000fe20000410000 */
[----:B------:R-:W-:Y:S01]  /*d9c0*/  FFMA.FTZ R217, R29, UR4, -R168 ;  /* 0x000000041dd97c23 */ /* 0x000fe200080108a8 */
[--C-:B------:R-:W-:Y:S01]  /*d9d0*/  FFMA.FTZ R216, R30, UR4, -R166.reuse ;  /* 0x000000041ed87c23 */ /* 0x100fe200080108a6 */
[----:B------:R-:W-:Y:S01]  /*d9e0*/  FFMA.FTZ R219, R31, UR4, -R166 ;  /* 0x000000041fdb7c23 */ /* 0x000fe200080108a6 */
[----:B------:R-:W-:Y:S01]  /*d9f0*/  FFMA.FTZ R218, R32, UR4, -R168 ;  /* 0x0000000420da7c23 */ /* 0x000fe200080108a8 */
[----:B------:R-:W-:Y:S01]  /*da00*/  LDSM.16.MT88.4 R28, [R192+0xd800] ;  /* 0x00d80000c01c783b */ /* 0x000fe20000004200 */
[----:B------:R-:W-:Y:S03]  /*da10*/  FFMA.FTZ R220, R34, UR4, -R166 ;  /* 0x0000000422dc7c23 */ /* 0x000fe600080108a6 */
[----:B------:R-:W3:Y:S01]  /*da20*/  MUFU.EX2 R6, R6 ;  /* 0x0000000600067308 */ /* 0x000ee20000000800 */
[----:B--2---:R-:W-:Y:S01]  /*da30*/  F2FP.BF16.F32.PACK_AB R128, R5, R165 ;  /* 0x000000a50580723e */ /* 0x004fe200000010ff */
[C---:B------:R-:W-:Y:S01]  /*da40*/  FMUL.FTZ R48, R2.reuse, R48 ;  /* 0x0000003002307220 */ /* 0x040fe20000410000 */
[----:B------:R-:W-:Y:S01]  /*da50*/  FMUL.FTZ R49, R2, R49 ;  /* 0x0000003102317220 */ /* 0x000fe20000410000 */
[C---:B------:R-:W-:Y:S01]  /*da60*/  FMUL.FTZ R50, R0.reuse, R50 ;  /* 0x0000003200327220 */ /* 0x040fe20000410000 */
[----:B------:R-:W-:Y:S01]  /*da70*/  FMUL.FTZ R51, R0, R51 ;  /* 0x0000003300337220 */ /* 0x000fe20000410000 */
[C---:B------:R-:W-:Y:S01]  /*da80*/  FMUL.FTZ R52, R2.reuse, R52 ;  /* 0x0000003402347220 */ /* 0x040fe20000410000 */
[----:B------:R-:W-:Y:S03]  /*da90*/  FMUL.FTZ R53, R2, R53 ;  /* 0x0000003502357220 */ /* 0x000fe60000410000 */
[----:B------:R-:W-:Y:S01]  /*daa0*/  MUFU.EX2 R7, R7 ;  /* 0x0000000700077308 */ /* 0x000fe20000000800 */
[C---:B------:R-:W-:Y:S01]  /*dab0*/  FMUL.FTZ R54, R0.reuse, R54 ;  /* 0x0000003600367220 */ /* 0x040fe20000410000 */
[----:B------:R-:W-:Y:S01]  /*dac0*/  FMUL.FTZ R55, R0, R55 ;  /* 0x0000003700377220 */ /* 0x000fe20000410000 */
[C---:B------:R-:W-:Y:S01]  /*dad0*/  FMUL.FTZ R56, R2.reuse, R56 ;  /* 0x0000003802387220 */ /* 0x040fe20000410000 */
[----:B------:R-:W-:Y:S01]  /*dae0*/  FMUL.FTZ R57, R2, R57 ;  /* 0x0000003902397220 */ /* 0x000fe20000410000 */
[C---:B------:R-:W-:Y:S01]  /*daf0*/  FMUL.FTZ R58, R0.reuse, R58 ;  /* 0x0000003a003a7220 */ /* 0x040fe20000410000 */
[----:B------:R-:W-:Y:S01]  /*db00*/  FMUL.FTZ R59, R0, R59 ;  /* 0x0000003b003b7220 */ /* 0x000fe20000410000 */
[----:B------:R-:W-:Y:S03]  /*db10*/  FMUL.FTZ R60, R2, R60 ;  /* 0x0000003c023c7220 */ /* 0x000fe60000410000 */
[----:B------:R-:W2:Y:S01]  /*db20*/  MUFU.EX2 R134, R134 ;  /* 0x0000008600867308 */ /* 0x000ea20000000800 */
[----:B---3--:R-:W-:Y:S01]  /*db30*/  F2FP.BF16.F32.PACK_AB R129, R6, R167 ;  /* 0x000000a70681723e */ /* 0x008fe200000010ff */
[----:B------:R-:W-:Y:S01]  /*db40*/  FMUL.FTZ R61, R2, R61 ;  /* 0x0000003d023d7220 */ /* 0x000fe20000410000 */
[C---:B------:R-:W-:Y:S01]  /*db50*/  FMUL.FTZ R62, R0.reuse, R62 ;  /* 0x0000003e003e7220 */ /* 0x040fe20000410000 */
[----:B------:R-:W-:Y:S01]  /*db60*/  FMUL.FTZ R63, R0, R63 ;  /* 0x0000003f003f7220 */ /* 0x000fe20000410000 */
[C---:B------:R-:W-:Y:S01]  /*db70*/  FMUL.FTZ R64, R2.reuse, R64 ;  /* 0x0000004002407220 */ /* 0x040fe20000410000 */
[----:B------:R-:W-:Y:S01]  /*db80*/  FMUL.FTZ R65, R2, R65 ;  /* 0x0000004102417220 */ /* 0x000fe20000410000 */
[C---:B------:R-:W-:Y:S03]  /*db90*/  FMUL.FTZ R66, R0.reuse, R66 ;  /* 0x0000004200427220 */ /* 0x040fe60000410000 */
[----:B------:R-:W-:Y:S01]  /*dba0*/  MUFU.EX2 R135, R135 ;  /* 0x0000008700877308 */ /* 0x000fe20000000800 */
[----:B------:R-:W-:Y:S01]  /*dbb0*/  FMUL.FTZ R67, R0, R67 ;  /* 0x0000004300437220 */ /* 0x000fe20000410000 */
[C---:B------:R-:W-:Y:S01]  /*dbc0*/  FMUL.FTZ R68, R2.reuse, R68 ;  /* 0x0000004402447220 */ /* 0x040fe20000410000 */
[----:B------:R-:W-:Y:S01]  /*dbd0*/  FMUL.FTZ R69, R2, R69 ;  /* 0x0000004502457220 */ /* 0x000fe20000410000 */
[C---:B------:R-:W-:Y:S01]  /*dbe0*/  FMUL.FTZ R70, R0.reuse, R70 ;  /* 0x0000004600467220 */ /* 0x040fe20000410000 */
[----:B------:R-:W-:Y:S01]  /*dbf0*/  FMUL.FTZ R71, R0, R71 ;  /* 0x0000004700477220 */ /* 0x000fe20000410000 */
[C---:B------:R-:W-:Y:S01]  /*dc00*/  FMUL.FTZ R72, R2.reuse, R72 ;  /* 0x0000004802487220 */ /* 0x040fe20000410000 */
[----:B------:R-:W-:Y:S03]  /*dc10*/  FMUL.FTZ R73, R2, R73 ;  /* 0x0000004902497220 */ /* 0x000fe60000410000 */
[----:B------:R-:W3:Y:S01]  /*dc20*/  MUFU.EX2 R164, R164 ;  /* 0x000000a400a47308 */ /* 0x000ee20000000800 */
[----:B--2---:R-:W-:Y:S01]  /*dc30*/  F2FP.BF16.F32.PACK_AB R130, R134, R7 ;  /* 0x000000078682723e */ /* 0x004fe200000010ff */
[C---:B------:R-:W-:Y:S01]  /*dc40*/  FMUL.FTZ R74, R0.reuse, R74 ;  /* 0x0000004a004a7220 */ /* 0x040fe20000410000 */
[----:B------:R-:W-:Y:S01]  /*dc50*/  FMUL.FTZ R75, R0, R75 ;  /* 0x0000004b004b7220 */ /* 0x000fe20000410000 */
        /* <DEDUP_REMOVED lines=12> */
[----:B------:R-:W-:Y:S01]  /*dd20*/  FMUL.FTZ R88, R2, R88 ;  /* 0x0000005802587220 */ /* 0x000fe20000410000 */
[----:B---3--:R-:W-:Y:S01]  /*dd30*/  F2FP.BF16.F32.PACK_AB R131, R164, R135 ;  /* 0x00000087a483723e */ /* 0x008fe200000010ff */
[----:B------:R-:W-:Y:S01]  /*dd40*/  FMUL.FTZ R89, R2, R89 ;  /* 0x0000005902597220 */ /* 0x000fe20000410000 */
[C---:B------:R-:W-:Y:S01]  /*dd50*/  FMUL.FTZ R90, R0.reuse, R90 ;  /* 0x0000005a005a7220 */ /* 0x040fe20000410000 */
[----:B------:R-:W-:Y:S01]  /*dd60*/  FMUL.FTZ R91, R0, R91 ;  /* 0x0000005b005b7220 */ /* 0x000fe20000410000 */
[C---:B------:R-:W-:Y:S01]  /*dd70*/  FMUL.FTZ R92, R2.reuse, R92 ;  /* 0x0000005c025c7220 */ /* 0x040fe20000410000 */
[----:B------:R-:W-:Y:S01]  /*dd80*/  FMUL.FTZ R93, R2, R93 ;  /* 0x0000005d025d7220 */ /* 0x000fe20000410000 */
[C---:B------:R-:W-:Y:S01]  /*dd90*/  FMUL.FTZ R94, R0.reuse, R94 ;  /* 0x0000005e005e7220 */ /* 0x040fe20000410000 */
[C---:B-1----:R-:W-:Y:S01]  /*dda0*/  HMMA.16816.F32.BF16 R8, R128.reuse, R136, R8 ;  /* 0x000000888008723c */ /* 0x042fe20000041808 */
[----:B------:R-:W-:Y:S01]  /*ddb0*/  MUFU.EX2 R214, R214 ;  /* 0x000000d600d67308 */ /* 0x000fe20000000800 */
[----:B------:R-:W-:Y:S03]  /*ddc0*/  PLOP3.LUT P1, PT, PT, PT, UP2, 0x80, 0x0 ;  /* 0x000000000000781c */ /* 0x000fe60003f2f028 */
[----:B------:R-:W-:Y:S01]  /*ddd0*/  FMUL.FTZ R95, R0, R95 ;  /* 0x0000005f005f7220 */ /* 0x000fe20000410000 */
[C---:B------:R-:W-:Y:S01]  /*dde0*/  HMMA.16816.F32.BF16 R36, R128.reuse, R138, R36 ;  /* 0x0000008a8024723c */ /* 0x040fe20000041824 */
[----:B------:R-:W1:Y:S04]  /*ddf0*/  LDSM.16.MT88.4 R136, [R192+0xe000] ;  /* 0x00e00000c088783b */ /* 0x000e680000004200 */
[----:B------:R-:W-:Y:S01]  /*de00*/  MUFU.EX2 R217, R217 ;  /* 0x000000d900d97308 */ /* 0x000fe20000000800 */
[C---:B------:R-:W-:Y:S01]  /*de10*/  FMUL.FTZ R96, R2.reuse, R96 ;  /* 0x0000006002607220 */ /* 0x040fe20000410000 */
[C---:B------:R-:W-:Y:S04]  /*de20*/  HMMA.16816.F32.BF16 R40, R128.reuse, R140, R40 ;  /* 0x0000008c8028723c */ /* 0x040fe80000041828 */
[----:B------:R-:W-:Y:S02]  /*de30*/  FMUL.FTZ R97, R2, R97 ;  /* 0x0000006102617220 */ /* 0x000fe40000410000 */
[C---:B------:R-:W-:Y:S01]  /*de40*/  HMMA.16816.F32.BF16 R44, R128.reuse, R142, R44 ;  /* 0x0000008e802c723c */ /* 0x040fe2000004182c */
[----:B------:R-:W2:Y:S01]  /*de50*/  LDSM.16.MT88.4 R140, [R190+0xe000] ;  /* 0x00e00000be8c783b */ /* 0x000ea20000004200 */
[----:B------:R-:W-:Y:S03]  /*de60*/  MUFU.EX2 R216, R216 ;  /* 0x000000d800d87308 */ /* 0x000fe60000000800 */
[C---:B------:R-:W-:Y:S01]  /*de70*/  FMUL.FTZ R98, R0.reuse, R98 ;  /* 0x0000006200627220 */ /* 0x040fe20000410000 */
[C---:B------:R-:W-:Y:S06]  /*de80*/  HMMA.16816.F32.BF16 R48, R128.reuse, R144, R48 ;  /* 0x000000908030723c */ /* 0x040fec0000041830 */
[----:B------:R-:W-:Y:S01]  /*de90*/  MUFU.EX2 R219, R219 ;  /* 0x000000db00db7308 */ /* 0x000fe20000000800 */
[----:B------:R-:W-:Y:S01]  /*dea0*/  FMUL.FTZ R99, R0, R99 ;  /* 0x0000006300637220 */ /* 0x000fe20000410000 */
[C---:B------:R-:W-:Y:S01]  /*deb0*/  HMMA.16816.F32.BF16 R52, R128.reuse, R146, R52 ;  /* 0x000000928034723c */ /* 0x040fe20000041834 */
[----:B------:R-:W3:Y:S02]  /*dec0*/  LDSM.16.MT88.4 R144, [R189+0xe000] ;  /* 0x00e00000bd90783b */ /* 0x000ee40000004200 */
[--C-:B------:R-:W-:Y:S03]  /*ded0*/  FFMA.FTZ R169, R12, UR4, -R168.reuse ;  /* 0x000000040ca97c23 */ /* 0x100fe600080108a8 */
[C---:B------:R-:W-:Y:S02]  /*dee0*/  HMMA.16816.F32.BF16 R56, R128.reuse, R148, R56 ;  /* 0x000000948038723c */ /* 0x040fe40000041838 */
[----:B------:R-:W-:Y:S03]  /*def0*/  MUFU.EX2 R218, R218 ;  /* 0x000000da00da7308 */ /* 0x000fe60000000800 */
[C---:B------:R-:W-:Y:S01]  /*df00*/  FMUL.FTZ R12, R2.reuse, R124 ;  /* 0x0000007c020c7220 */ /* 0x040fe20000410000 */
[C---:B------:R-:W-:Y:S01]  /*df10*/  HMMA.16816.F32.BF16 R60, R128.reuse, R150, R60 ;  /* 0x00000096803c723c */ /* 0x040fe2000004183c */
[----:B------:R-:W4:Y:S05]  /*df20*/  LDSM.16.MT88.4 R148, [R188+0xe000] ;  /* 0x00e00000bc94783b */ /* 0x000f2a0000004200 */
[----:B------:R-:W-:Y:S01]  /*df30*/  MUFU.EX2 R169, R169 ;  /* 0x000000a900a97308 */ /* 0x000fe20000000800 */
[----:B------:R-:W-:Y:S01]  /*df40*/  FFMA.FTZ R170, R13, UR4, -R168 ;  /* 0x000000040daa7c23 */ /* 0x000fe200080108a8 */
[C---:B-1----:R-:W-:Y:S03]  /*df50*/  HMMA.16816.F32.BF16 R64, R128.reuse, R136, R64 ;  /* 0x000000888040723c */ /* 0x042fe60000041840 */
[----:B------:R-:W-:Y:S03]  /*df60*/  FMUL.FTZ R13, R2, R125 ;  /* 0x0000007d020d7220 */ /* 0x000fe60000410000 */
[C---:B------:R-:W-:Y:S01]  /*df70*/  HMMA.16816.F32.BF16 R68, R128.reuse, R138, R68 ;  /* 0x0000008a8044723c */ /* 0x040fe20000041844 */
[----:B------:R-:W1:Y:S01]  /*df80*/  LDSM.16.MT88.4 R136, [R192+0x10000] ;  /* 0x01000000c088783b */ /* 0x000e620000004200 */
[----:B------:R-:W5:Y:S03]  /*df90*/  MUFU.EX2 R170, R170 ;  /* 0x000000aa00aa7308 */ /* 0x000f660000000800 */
[--C-:B------:R-:W-:Y:S01]  /*dfa0*/  FFMA.FTZ R171, R14, UR4, -R166.reuse ;  /* 0x000000040eab7c23 */ /* 0x100fe200080108a6 */
[C---:B--2---:R-:W-:Y:S06]  /*dfb0*/  HMMA.16816.F32.BF16 R72, R128.reuse, R140, R72 ;  /* 0x0000008c8048723c */ /* 0x044fec0000041848 */
[----:B------:R-:W-:Y:S01]  /*dfc0*/  MUFU.EX2 R220, R220 ;  /* 0x000000dc00dc7308 */ /* 0x000fe20000000800 */
[C---:B------:R-:W-:Y:S01]  /*dfd0*/  FMUL.FTZ R14, R0.reuse, R126 ;  /* 0x0000007e000e7220 */ /* 0x040fe20000410000 */
[C---:B------:R-:W-:Y:S01]  /*dfe0*/  HMMA.16816.F32.BF16 R76, R128.reuse, R142, R76 ;  /* 0x0000008e804c723c */ /* 0x040fe2000004184c */
[----:B------:R-:W2:Y:S02]  /*dff0*/  LDSM.16.MT88.4 R140, [R190+0x10000] ;  /* 0x01000000be8c783b */ /* 0x000ea40000004200 */
[----:B------:R-:W-:Y:S03]  /*e000*/  FFMA.FTZ R172, R15, UR4, -R166 ;  /* 0x000000040fac7c23 */ /* 0x000fe600080108a6 */
[C---:B---3--:R-:W-:Y:S02]  /*e010*/  HMMA.16816.F32.BF16 R80, R128.reuse, R144, R80 ;  /* 0x000000908050723c */ /* 0x048fe40000041850 */
[----:B------:R-:W-:Y:S03]  /*e020*/  MUFU.EX2 R171, R171 ;  /* 0x000000ab00ab7308 */ /* 0x000fe60000000800 */
[----:B------:R-:W-:Y:S01]  /*e030*/  FMUL.FTZ R15, R0, R127 ;  /* 0x0000007f000f7220 */ /* 0x000fe20000410000 */
[C---:B------:R-:W-:Y:S01]  /*e040*/  HMMA.16816.F32.BF16 R84, R128.reuse, R146, R84 ;  /* 0x000000928054723c */ /* 0x040fe20000041854 */
[----:B------:R-:W3:Y:S05]  /*e050*/  LDSM.16.MT88.4 R144, [R189+0x10000] ;  /* 0x01000000bd90783b */ /* 0x000eea0000004200 */
[----:B------:R-:W5:Y:S01]  /*e060*/  MUFU.EX2 R172, R172 ;  /* 0x000000ac00ac7308 */ /* 0x000f620000000800 */
[C---:B------:R-:W-:Y:S01]  /*e070*/  FMUL.FTZ R100, R2.reuse, R100 ;  /* 0x0000006402647220 */ /* 0x040fe20000410000 */
[C---:B----4-:R-:W-:Y:S01]  /*e080*/  HMMA.16816.F32.BF16 R88, R128.reuse, R148, R88 ;  /* 0x000000948058723c */ /* 0x050fe20000041858 */
[----:B------:R-:W4:Y:S02]  /*e090*/  LDSM.16.MT88.4 R124, [R188+0x10000] ;  /* 0x01000000bc7c783b */ /* 0x000f240000004200 */
[----:B------:R-:W-:Y:S03]  /*e0a0*/  FMUL.FTZ R101, R2, R101 ;  /* 0x0000006502657220 */ /* 0x000fe60000410000 */
[C---:B------:R-:W-:Y:S05]  /*e0b0*/  HMMA.16816.F32.BF16 R92, R128.reuse, R150, R92 ;  /* 0x00000096805c723c */ /* 0x040fea000004185c */
[C---:B------:R-:W-:Y:S01]  /*e0c0*/  FMUL.FTZ R102, R0.reuse, R102 ;  /* 0x0000006600667220 */ /* 0x040fe20000410000 */
[C---:B-1----:R-:W-:Y:S01]  /*e0d0*/  HMMA.16816.F32.BF16 R96, R128.reuse, R136, R96 ;  /* 0x000000888060723c */ /* 0x042fe20000041860 */
[----:B------:R-:W-:Y:S04]  /*e0e0*/  LDSM.16.MT88.4 R148, [R189+0xc800] ;  /* 0x00c80000bd94783b */ /* 0x000fe80000004200 */
[----:B------:R-:W-:Y:S01]  /*e0f0*/  FMUL.FTZ R103, R0, R103 ;  /* 0x0000006700677220 */ /* 0x000fe20000410000 */
[C---:B------:R-:W-:Y:S01]  /*e100*/  FMUL.FTZ R104, R2.reuse, R104 ;  /* 0x0000006802687220 */ /* 0x040fe20000410000 */
[----:B------:R-:W-:Y:S01]  /*e110*/  FMUL.FTZ R105, R2, R105 ;  /* 0x0000006902697220 */ /* 0x000fe20000410000 */
[C---:B------:R-:W-:Y:S03]  /*e120*/  FMUL.FTZ R106, R0.reuse, R106 ;  /* 0x0000006a006a7220 */ /* 0x040fe60000410000 */
[----:B------:R-:W-:Y:S01]  /*e130*/  FMUL.FTZ R107, R0, R107 ;  /* 0x0000006b006b7220 */ /* 0x000fe20000410000 */
[C---:B------:R-:W-:Y:S01]  /*e140*/  HMMA.16816.F32.BF16 R100, R128.reuse, R138, R100 ;  /* 0x0000008a8064723c */ /* 0x040fe20000041864 */
[----:B------:R-:W1:Y:S02]  /*e150*/  LDSM.16.MT88.4 R136, [R192+0xc800] ;  /* 0x00c80000c088783b */ /* 0x000e640000004200 */
[C---:B------:R-:W-:Y:S01]  /*e160*/  FMUL.FTZ R108, R2.reuse, R108 ;  /* 0x0000006c026c7220 */ /* 0x040fe20000410000 */
[----:B------:R-:W-:Y:S01]  /*e170*/  FMUL.FTZ R109, R2, R109 ;  /* 0x0000006d026d7220 */ /* 0x000fe20000410000 */
[C---:B------:R-:W-:Y:S01]  /*e180*/  FMUL.FTZ R110, R0.reuse, R110 ;  /* 0x0000006e006e7220 */ /* 0x040fe20000410000 */
[C---:B--2---:R-:W-:Y:S05]  /*e190*/  HMMA.16816.F32.BF16 R104, R128.reuse, R140, R104 ;  /* 0x0000008c8068723c */ /* 0x044fea0000041868 */
[----:B------:R-:W-:Y:S01]  /*e1a0*/  FMUL.FTZ R111, R0, R111 ;  /* 0x0000006f006f7220 */ /* 0x000fe20000410000 */
[--C-:B------:R-:W-:Y:S01]  /*e1b0*/  FFMA.FTZ R173, R16, UR4, -R168.reuse ;  /* 0x0000000410ad7c23 */ /* 0x100fe200080108a8 */
[----:B------:R-:W-:Y:S01]  /*e1c0*/  FFMA.FTZ R174, R17, UR4, -R168 ;  /* 0x0000000411ae7c23 */ /* 0x000fe200080108a8 */
[--C-:B------:R-:W-:Y:S03]  /*e1d0*/  FFMA.FTZ R175, R18, UR4, -R166.reuse ;  /* 0x0000000412af7c23 */ /* 0x100fe600080108a6 */
[----:B------:R-:W-:Y:S01]  /*e1e0*/  FFMA.FTZ R212, R19, UR4, -R166 ;  /* 0x0000000413d47c23 */ /* 0x000fe200080108a6 */
[C---:B------:R-:W-:Y:S01]  /*e1f0*/  HMMA.16816.F32.BF16 R108, R128.reuse, R142, R108 ;  /* 0x0000008e806c723c */ /* 0x040fe2000004186c */
[----:B------:R-:W2:Y:S01]  /*e200*/  LDSM.16.MT88.4 R140, [R190+0xc800] ;  /* 0x00c80000be8c783b */ /* 0x000ea20000004200 */
[----:B------:R-:W-:Y:S01]  /*e210*/  MUFU.EX2 R173, R173 ;  /* 0x000000ad00ad7308 */ /* 0x000fe20000000800 */
[C---:B------:R-:W-:Y:S01]  /*e220*/  FMUL.FTZ R112, R2.reuse, R112 ;  /* 0x0000007002707220 */ /* 0x040fe20000410000 */
[----:B------:R-:W-:Y:S01]  /*e230*/  FMUL.FTZ R113, R2, R113 ;  /* 0x0000007102717220 */ /* 0x000fe20000410000 */
[C---:B------:R-:W-:Y:S01]  /*e240*/  FMUL.FTZ R114, R0.reuse, R114 ;  /* 0x0000007200727220 */ /* 0x040fe20000410000 */
[C---:B---3--:R-:W-:Y:S06]  /*e250*/  HMMA.16816.F32.BF16 R12, R128.reuse, R144, R12 ;  /* 0x00000090800c723c */ /* 0x048fec000004180c */
[----:B------:R-:W3:Y:S01]  /*e260*/  MUFU.EX2 R174, R174 ;  /* 0x000000ae00ae7308 */ /* 0x000ee20000000800 */
[----:B------:R-:W-:Y:S01]  /*e270*/  FMUL.FTZ R115, R0, R115 ;  /* 0x0000007300737220 */ /* 0x000fe20000410000 */
[C---:B------:R-:W-:Y:S03]  /*e280*/  FMUL.FTZ R16, R2.reuse, R120 ;  /* 0x0000007802107220 */ /* 0x040fe60000410000 */
[----:B------:R-:W-:Y:S01]  /*e290*/  FMUL.FTZ R17, R2, R121 ;  /* 0x0000007902117220 */ /* 0x000fe20000410000 */
[C---:B------:R-:W-:Y:S01]  /*e2a0*/  FMUL.FTZ R18, R0.reuse, R122 ;  /* 0x0000007a00127220 */ /* 0x040fe20000410000 */
[----:B------:R-:W-:Y:S01]  /*e2b0*/  FMUL.FTZ R19, R0, R123 ;  /* 0x0000007b00137220 */ /* 0x000fe20000410000 */
[C---:B------:R-:W-:Y:S02]  /*e2c0*/  HMMA.16816.F32.BF16 R112, R128.reuse, R146, R112 ;  /* 0x000000928070723c */ /* 0x040fe40000041870 */
[----:B------:R-:W-:Y:S01]  /*e2d0*/  MUFU.EX2 R175, R175 ;  /* 0x000000af00af7308 */ /* 0x000fe20000000800 */
[----:B------:R-:W2:Y:S01]  /*e2e0*/  LDSM.16.MT88.4 R144, [R188+0xc800] ;  /* 0x00c80000bc90783b */ /* 0x000ea20000004200 */
[C---:B------:R-:W-:Y:S01]  /*e2f0*/  FMUL.FTZ R116, R2.reuse, R116 ;  /* 0x0000007402747220 */ /* 0x040fe20000410000 */
[----:B------:R-:W-:Y:S01]  /*e300*/  FMUL.FTZ R117, R2, R117 ;  /* 0x0000007502757220 */ /* 0x000fe20000410000 */
[C---:B------:R-:W-:Y:S01]  /*e310*/  FMUL.FTZ R118, R0.reuse, R118 ;  /* 0x0000007600767220 */ /* 0x040fe20000410000 */
[C---:B----4-:R-:W-:Y:S05]  /*e320*/  HMMA.16816.F32.BF16 R16, R128.reuse, R124, R16 ;  /* 0x0000007c8010723c */ /* 0x050fea0000041810 */
[----:B------:R-:W4:Y:S01]  /*e330*/  MUFU.EX2 R212, R212 ;  /* 0x000000d400d47308 */ /* 0x000f220000000800 */
[----:B------:R-:W-:Y:S01]  /*e340*/  FMUL.FTZ R119, R0, R119 ;  /* 0x0000007700777220 */ /* 0x000fe20000410000 */
[----:B-----5:R-:W-:Y:S01]  /*e350*/  F2FP.BF16.F32.PACK_AB R120, R170, R169 ;  /* 0x000000a9aa78723e */ /* 0x020fe200000010ff */
[----:B------:R-:W-:Y:S03]  /*e360*/  FFMA.FTZ R165, R2, R213, R165 ;  /* 0x000000d502a57223 */ /* 0x000fe600000100a5 */
[----:B------:R-:W-:Y:S02]  /*e370*/  F2FP.BF16.F32.PACK_AB R121, R172, R171 ;  /* 0x000000abac79723e */ /* 0x000fe400000010ff */
[----:B---3--:R-:W-:Y:S01]  /*e380*/  F2FP.BF16.F32.PACK_AB R122, R174, R173 ;  /* 0x000000adae7a723e */ /* 0x008fe200000010ff */
[----:B------:R-:W-:Y:S01]  /*e390*/  HMMA.16816.F32.BF16 R116, R128, R126, R116 ;  /* 0x0000007e8074723c */ /* 0x000fe20000041874 */
[----:B------:R-:W3:Y:S02]  /*e3a0*/  LDSM.16.MT88.4 R124, [R188+0xe800] ;  /* 0x00e80000bc7c783b */ /* 0x000ee40000004200 */
[----:B------:R-:W-:Y:S01]  /*e3b0*/  MOV R133, R132 ;  /* 0x0000008400857202 */ /* 0x000fe20000000f00 */
[----:B------:R-:W-:Y:S01]  /*e3c0*/  FFMA.FTZ R167, R0, R211, R167 ;  /* 0x000000d300a77223 */ /* 0x000fe200000100a7 */
[----:B------:R-:W-:Y:S01]  /*e3d0*/  FADD.FTZ R0, R5, R165 ;  /* 0x000000a505007221 */ /* 0x000fe20000010000 */
[----:B----4-:R-:W-:Y:S03]  /*e3e0*/  F2FP.BF16.F32.PACK_AB R123, R212, R175 ;  /* 0x000000afd47b723e */ /* 0x010fe600000010ff */
[----:B------:R-:W4:Y:S02]  /*e3f0*/  LDSM.16.MT88.4 R128, [R192+0x10800] ;  /* 0x01080000c080783b */ /* 0x000f240000004200 */
[----:B------:R-:W-:Y:S01]  /*e400*/  FADD.FTZ R6, R6, R167 ;  /* 0x000000a706067221 */ /* 0x000fe20000010000 */
[----:B------:R-:W-:Y:S01]  /*e410*/  FADD.FTZ R7, R7, R0 ;  /* 0x0000000007077221 */ /* 0x000fe20000010000 */
[----:B------:R-:W-:Y:S01]  /*e420*/  MOV R0, R3 ;  /* 0x0000000300007202 */ /* 0x000fe20000000f00 */
[C---:B-1----:R-:W-:Y:S05]  /*e430*/  HMMA.16816.F32.BF16 R8, R120.reuse, R136, R8 ;  /* 0x000000887808723c */ /* 0x042fea0000041808 */
[----:B------:R-:W-:Y:S01]  /*e440*/  FADD.FTZ R135, R135, R6 ;  /* 0x0000000687877221 */ /* 0x000fe20000010000 */
[C---:B------:R-:W-:Y:S01]  /*e450*/  HMMA.16816.F32.BF16 R36, R120.reuse, R138, R36 ;  /* 0x0000008a7824723c */ /* 0x040fe20000041824 */
[----:B------:R-:W1:Y:S04]  /*e460*/  LDSM.16.MT88.4 R136, [R190+0x10800] ;  /* 0x01080000be88783b */ /* 0x000e680000004200 */
[----:B------:R-:W-:Y:S01]  /*e470*/  FADD.FTZ R134, R134, R7 ;  /* 0x0000000786867221 */ /* 0x000fe20000010000 */
[C---:B--2---:R-:W-:Y:S05]  /*e480*/  HMMA.16816.F32.BF16 R40, R120.reuse, R140, R40 ;  /* 0x0000008c7828723c */ /* 0x044fea0000041828 */
[----:B------:R-:W-:Y:S01]  /*e490*/  FADD.FTZ R164, R164, R135 ;  /* 0x00000087a4a47221 */ /* 0x000fe20000010000 */
[C---:B------:R-:W-:Y:S01]  /*e4a0*/  HMMA.16816.F32.BF16 R44, R120.reuse, R142, R44 ;  /* 0x0000008e782c723c */ /* 0x040fe2000004182c */
[----:B------:R-:W2:Y:S04]  /*e4b0*/  LDSM.16.MT88.4 R140, [R189+0x10800] ;  /* 0x01080000bd8c783b */ /* 0x000ea80000004200 */
[----:B------:R-:W-:Y:S01]  /*e4c0*/  FADD.FTZ R169, R169, R134 ;  /* 0x00000086a9a97221 */ /* 0x000fe20000010000 */
[C---:B------:R-:W-:Y:S05]  /*e4d0*/  HMMA.16816.F32.BF16 R48, R120.reuse, R148, R48 ;  /* 0x000000947830723c */ /* 0x040fea0000041830 */
[----:B------:R-:W-:Y:S01]  /*e4e0*/  FADD.FTZ R171, R171, R164 ;  /* 0x000000a4abab7221 */ /* 0x000fe20000010000 */
[C---:B------:R-:W-:Y:S01]  /*e4f0*/  HMMA.16816.F32.BF16 R52, R120.reuse, R150, R52 ;  /* 0x000000967834723c */ /* 0x040fe20000041834 */
[----:B------:R-:W-:Y:S04]  /*e500*/  LDSM.16.MT88.4 R148, [R192+0xf000] ;  /* 0x00f00000c094783b */ /* 0x000fe80000004200 */
        /* <DEDUP_REMOVED lines=13> */
[C---:B------:R-:W-:Y:S05]  /*e5e0*/  HMMA.16816.F32.BF16 R76, R120.reuse, R158, R76 ;  /* 0x0000009e784c723c */ /* 0x040fea000004184c */
[--C-:B------:R-:W-:Y:S01]  /*e5f0*/  FFMA.FTZ R156, R20, UR4, -R168.reuse ;  /* 0x00000004149c7c23 */ /* 0x100fe200080108a8 */
[C---:B------:R-:W-:Y:S05]  /*e600*/  HMMA.16816.F32.BF16 R80, R120.reuse, R160, R80 ;  /* 0x000000a07850723c */ /* 0x040fea0000041850 */
[----:B------:R-:W-:Y:S01]  /*e610*/  FFMA.FTZ R157, R21, UR4, -R168 ;  /* 0x00000004159d7c23 */ /* 0x000fe200080108a8 */
[C---:B------:R-:W-:Y:S01]  /*e620*/  HMMA.16816.F32.BF16 R84, R120.reuse, R162, R84 ;  /* 0x000000a27854723c */ /* 0x040fe20000041854 */
[----:B------:R-:W-:Y:S04]  /*e630*/  MUFU.EX2 R156, R156 ;  /* 0x0000009c009c7308 */ /* 0x000fe80000000800 */
[--C-:B------:R-:W-:Y:S01]  /*e640*/  FFMA.FTZ R158, R22, UR4, -R166.reuse ;  /* 0x00000004169e7c23 */ /* 0x100fe200080108a6 */
[C---:B---3--:R-:W-:Y:S05]  /*e650*/  HMMA.16816.F32.BF16 R88, R120.reuse, R124, R88 ;  /* 0x0000007c7858723c */ /* 0x048fea0000041858 */
[----:B------:R-:W3:Y:S01]  /*e660*/  MUFU.EX2 R157, R157 ;  /* 0x0000009d009d7308 */ /* 0x000ee20000000800 */
[----:B------:R-:W-:Y:S01]  /*e670*/  FFMA.FTZ R159, R23, UR4, -R166 ;  /* 0x00000004179f7c23 */ /* 0x000fe200080108a6 */
[C---:B------:R-:W-:Y:S01]  /*e680*/  HMMA.16816.F32.BF16 R92, R120.reuse, R126, R92 ;  /* 0x0000007e785c723c */ /* 0x040fe2000004185c */
[----:B------:R-:W5:Y:S03]  /*e690*/  LDSM.16.MT88.4 R20, [R188+0x10800] ;  /* 0x01080000bc14783b */ /* 0x000f660000004200 */
[--C-:B------:R-:W-:Y:S02]  /*e6a0*/  FFMA.FTZ R160, R24, UR4, -R168.reuse ;  /* 0x0000000418a07c23 */ /* 0x100fe400080108a8 */
[C---:B----4-:R-:W-:Y:S02]  /*e6b0*/  HMMA.16816.F32.BF16 R96, R120.reuse, R128, R96 ;  /* 0x000000807860723c */ /* 0x050fe40000041860 */
[----:B------:R-:W-:Y:S01]  /*e6c0*/  MUFU.EX2 R158, R158 ;  /* 0x0000009e009e7308 */ /* 0x000fe20000000800 */
[----:B------:R-:W4:Y:S02]  /*e6d0*/  LDSM.16.MT88.4 R124, [R192+0xd000] ;  /* 0x00d00000c07c783b */ /* 0x000f240000004200 */
[----:B------:R-:W-:Y:S01]  /*e6e0*/  FFMA.FTZ R161, R25, UR4, -R168 ;  /* 0x0000000419a17c23 */ /* 0x000fe200080108a8 */
[C---:B------:R-:W-:Y:S06]  /*e6f0*/  HMMA.16816.F32.BF16 R100, R120.reuse, R130, R100 ;  /* 0x000000827864723c */ /* 0x040fec0000041864 */
[----:B------:R-:W5:Y:S01]  /*e700*/  MUFU.EX2 R159, R159 ;  /* 0x0000009f009f7308 */ /* 0x000f620000000800 */
[----:B------:R-:W4:Y:S01]  /*e710*/  LDSM.16.MT88.4 R128, [R190+0xd000] ;  /* 0x00d00000be80783b */ /* 0x000f220000004200 */
[C---:B-1----:R-:W-:Y:S03]  /*e720*/  HMMA.16816.F32.BF16 R104, R120.reuse, R136, R104 ;  /* 0x000000887868723c */ /* 0x042fe60000041868 */
[----:B---3--:R-:W-:Y:S03]  /*e730*/  F2FP.BF16.F32.PACK_AB R24, R157, R156 ;  /* 0x0000009c9d18723e */ /* 0x008fe600000010ff */
[C---:B------:R-:W-:Y:S01]  /*e740*/  HMMA.16816.F32.BF16 R108, R120.reuse, R138, R108 ;  /* 0x0000008a786c723c */ /* 0x040fe2000004186c */
[----:B------:R-:W1:Y:S01]  /*e750*/  LDSM.16.MT88.4 R136, [R189+0xd000] ;  /* 0x00d00000bd88783b */ /* 0x000e620000004200 */
[----:B------:R-:W-:Y:S03]  /*e760*/  MUFU.EX2 R160, R160 ;  /* 0x000000a000a07308 */ /* 0x000fe60000000800 */
[--C-:B------:R-:W-:Y:S01]  /*e770*/  FFMA.FTZ R162, R26, UR4, -R166.reuse ;  /* 0x000000041aa27c23 */ /* 0x100fe200080108a6 */
[C---:B--2---:R-:W-:Y:S06]  /*e780*/  HMMA.16816.F32.BF16 R12, R120.reuse, R140, R12 ;  /* 0x0000008c780c723c */ /* 0x044fec000004180c */
[----:B------:R-:W2:Y:S01]  /*e790*/  MUFU.EX2 R161, R161 ;  /* 0x000000a100a17308 */ /* 0x000ea20000000800 */
[----:B------:R-:W-:Y:S01]  /*e7a0*/  FFMA.FTZ R163, R27, UR4, -R166 ;  /* 0x000000041ba37c23 */ /* 0x000fe200080108a6 */
[C---:B------:R-:W-:Y:S01]  /*e7b0*/  HMMA.16816.F32.BF16 R112, R120.reuse, R142, R112 ;  /* 0x0000008e7870723c */ /* 0x040fe20000041870 */
[----:B------:R-:W3:Y:S02]  /*e7c0*/  LDSM.16.MT88.4 R140, [R190+0xf000] ;  /* 0x00f00000be8c783b */ /* 0x000ee40000004200 */
[----:B-----5:R-:W-:Y:S03]  /*e7d0*/  F2FP.BF16.F32.PACK_AB R25, R159, R158 ;  /* 0x0000009e9f19723e */ /* 0x020fe600000010ff */
[C---:B------:R-:W-:Y:S02]  /*e7e0*/  HMMA.16816.F32.BF16 R16, R120.reuse, R20, R16 ;  /* 0x000000147810723c */ /* 0x040fe40000041810 */
[----:B------:R-:W-:Y:S03]  /*e7f0*/  MUFU.EX2 R162, R162 ;  /* 0x000000a200a27308 */ /* 0x000fe60000000800 */
[----:B------:R-:W-:Y:S01]  /*e800*/  FFMA.FTZ R168, R33, UR4, -R168 ;  /* 0x0000000421a87c23 */ /* 0x000fe200080108a8 */
[----:B------:R-:W-:Y:S01]  /*e810*/  HMMA.16816.F32.BF16 R116, R120, R22, R116 ;  /* 0x000000167874723c */ /* 0x000fe20000041874 */
[----:B------:R-:W5:Y:S05]  /*e820*/  LDSM.16.MT88.4 R20, [R188+0xf000] ;  /* 0x00f00000bc14783b */ /* 0x000f6a0000004200 */
[----:B------:R-:W4:Y:S01]  /*e830*/  MUFU.EX2 R163, R163 ;  /* 0x000000a300a37308 */ /* 0x000f220000000800 */
[----:B--2---:R-:W-:Y:S01]  /*e840*/  F2FP.BF16.F32.PACK_AB R26, R161, R160 ;  /* 0x000000a0a11a723e */ /* 0x004fe200000010ff */
[----:B------:R-:W-:Y:S03]  /*e850*/  FFMA.FTZ R166, R35, UR4, -R166 ;  /* 0x0000000423a67c23 */ /* 0x000fe600080108a6 */
[----:B------:R-:W-:Y:S01]  /*e860*/  FADD.FTZ R156, R156, R173 ;  /* 0x000000ad9c9c7221 */ /* 0x000fe20000010000 */
[----:B------:R-:W-:Y:S01]  /*e870*/  FADD.FTZ R158, R158, R5 ;  /* 0x000000059e9e7221 */ /* 0x000fe20000010000 */
[----:B------:R-:W2:Y:S03]  /*e880*/  LDSM.16.MT88.4 R120, [R192+0x11000] ;  /* 0x01100000c078783b */ /* 0x000ea60000004200 */
[----:B------:R-:W2:Y:S01]  /*e890*/  MUFU.EX2 R221, R168 ;  /* 0x000000a800dd7308 */ /* 0x000ea20000000800 */
[----:B------:R-:W-:Y:S01]  /*e8a0*/  FADD.FTZ R157, R157, R156 ;  /* 0x0000009c9d9d7221 */ /* 0x000fe20000010000 */
[----:B------:R-:W-:Y:S03]  /*e8b0*/  FADD.FTZ R159, R159, R158 ;  /* 0x0000009e9f9f7221 */ /* 0x000fe60000010000 */
[----:B------:R-:W-:Y:S01]  /*e8c0*/  FADD.FTZ R160, R160, R157 ;  /* 0x0000009da0a07221 */ /* 0x000fe20000010000 */
[----:B------:R-:W-:Y:S04]  /*e8d0*/  LDSM.16.MT88.4 R32, [R188+0xd800] ;  /* 0x00d80000bc20783b */ /* 0x000fe80000004200 */
[----:B------:R-:W2:Y:S01]  /*e8e0*/  MUFU.EX2 R223, R166 ;  /* 0x000000a600df7308 */ /* 0x000ea20000000800 */
[----:B----4-:R-:W-:Y:S01]  /*e8f0*/  F2FP.BF16.F32.PACK_AB R27, R163, R162 ;  /* 0x000000a2a31b723e */ /* 0x010fe200000010ff */
[----:B------:R-:W-:Y:S01]  /*e900*/  FADD.FTZ R162, R162, R159 ;  /* 0x0000009fa2a27221 */ /* 0x000fe20000010000 */
[----:B------:R-:W-:Y:S03]  /*e910*/  FADD.FTZ R161, R161, R160 ;  /* 0x000000a0a1a17221 */ /* 0x000fe60000010000 */
[----:B------:R-:W-:Y:S02]  /*e920*/  FADD.FTZ R163, R163, R162 ;  /* 0x000000a2a3a37221 */ /* 0x000fe40000010000 */
[C---:B------:R-:W-:Y:S06]  /*e930*/  HMMA.16816.F32.BF16 R8, R24.reuse, R124, R8 ;  /* 0x0000007c1808723c */ /* 0x040fec0000041808 */
[C---:B------:R-:W-:Y:S01]  /*e940*/  HMMA.16816.F32.BF16 R36, R24.reuse, R126, R36 ;  /* 0x0000007e1824723c */ /* 0x040fe20000041824 */
[----:B------:R-:W4:Y:S05]  /*e950*/  LDSM.16.MT88.4 R124, [R190+0x11000] ;  /* 0x01100000be7c783b */ /* 0x000f2a0000004200 */
[C---:B------:R-:W-:Y:S06]  /*e960*/  HMMA.16816.F32.BF16 R40, R24.reuse, R128, R40 ;  /* 0x000000801828723c */ /* 0x040fec0000041828 */
[C---:B------:R-:W-:Y:S01]  /*e970*/  HMMA.16816.F32.BF16 R44, R24.reuse, R130, R44 ;  /* 0x00000082182c723c */ /* 0x040fe2000004182c */
[----:B------:R-:W4:Y:S05]  /*e980*/  LDSM.16.MT88.4 R128, [R189+0x11000] ;  /* 0x01100000bd80783b */ /* 0x000f2a0000004200 */
[C---:B-1----:R-:W-:Y:S06]  /*e990*/  HMMA.16816.F32.BF16 R48, R24.reuse, R136, R48 ;  /* 0x000000881830723c */ /* 0x042fec0000041830 */
[C---:B------:R-:W-:Y:S01]  /*e9a0*/  HMMA.16816.F32.BF16 R52, R24.reuse, R138, R52 ;  /* 0x0000008a1834723c */ /* 0x040fe20000041834 */
[----:B------:R-:W1:Y:S05]  /*e9b0*/  LDSM.16.MT88.4 R136, [R188+0x11000] ;  /* 0x01100000bc88783b */ /* 0x000e6a0000004200 */
[C---:B------:R-:W-:Y:S06]  /*e9c0*/  HMMA.16816.F32.BF16 R56, R24.reuse, R144, R56 ;  /* 0x000000901838723c */ /* 0x040fec0000041838 */
[C---:B------:R-:W-:Y:S01]  /*e9d0*/  HMMA.16816.F32.BF16 R60, R24.reuse, R146, R60 ;  /* 0x00000092183c723c */ /* 0x040fe2000004183c */
[----:B------:R-:W-:Y:S05]  /*e9e0*/  LDSM.16.MT88.4 R144, [R190+0xf800] ;  /* 0x00f80000be90783b */ /* 0x000fea0000004200 */
[C---:B------:R-:W-:Y:S06]  /*e9f0*/  HMMA.16816.F32.BF16 R64, R24.reuse, R148, R64 ;  /* 0x000000941840723c */ /* 0x040fec0000041840 */
[C---:B------:R-:W-:Y:S01]  /*ea00*/  HMMA.16816.F32.BF16 R68, R24.reuse, R150, R68 ;  /* 0x000000961844723c */ /* 0x040fe20000041844 */
[----:B------:R-:W-:Y:S05]  /*ea10*/  LDSM.16.MT88.4 R148, [R189+0xf800] ;  /* 0x00f80000bd94783b */ /* 0x000fea0000004200 */
[C---:B---3--:R-:W-:Y:S06]  /*ea20*/  HMMA.16816.F32.BF16 R72, R24.reuse, R140, R72 ;  /* 0x0000008c1848723c */ /* 0x048fec0000041848 */
[C---:B------:R-:W-:Y:S01]  /*ea30*/  HMMA.16816.F32.BF16 R76, R24.reuse, R142, R76 ;  /* 0x0000008e184c723c */ /* 0x040fe2000004184c */
[----:B------:R-:W-:Y:S05]  /*ea40*/  LDSM.16.MT88.4 R140, [R189+0xd800] ;  /* 0x00d80000bd8c783b */ /* 0x000fea0000004200 */
[C---:B------:R-:W-:Y:S06]  /*ea50*/  HMMA.16816.F32.BF16 R80, R24.reuse, R152, R80 ;  /* 0x000000981850723c */ /* 0x040fec0000041850 */
[C---:B------:R-:W-:Y:S01]  /*ea60*/  HMMA.16816.F32.BF16 R84, R24.reuse, R154, R84 ;  /* 0x0000009a1854723c */ /* 0x040fe20000041854 */
[----:B------:R-:W-:Y:S05]  /*ea70*/  LDSM.16.MT88.4 R152, [R188+0xf800] ;  /* 0x00f80000bc98783b */ /* 0x000fea0000004200 */
[C---:B-----5:R-:W-:Y:S06]  /*ea80*/  HMMA.16816.F32.BF16 R88, R24.reuse, R20, R88 ;  /* 0x000000141858723c */ /* 0x060fec0000041858 */
[C---:B------:R-:W-:Y:S05]  /*ea90*/  HMMA.16816.F32.BF16 R92, R24.reuse, R22, R92 ;  /* 0x00000016185c723c */ /* 0x040fea000004185c */
[----:B------:R-:W-:Y:S01]  /*eaa0*/  F2FP.BF16.F32.PACK_AB R20, R217, R214 ;  /* 0x000000d6d914723e */ /* 0x000fe200000010ff */
[C---:B--2---:R-:W-:Y:S05]  /*eab0*/  HMMA.16816.F32.BF16 R96, R24.reuse, R120, R96 ;  /* 0x000000781860723c */ /* 0x044fea0000041860 */
[----:B------:R-:W-:Y:S01]  /*eac0*/  F2FP.BF16.F32.PACK_AB R21, R219, R216 ;  /* 0x000000d8db15723e */ /* 0x000fe200000010ff */
[C---:B------:R-:W-:Y:S01]  /*ead0*/  HMMA.16816.F32.BF16 R100, R24.reuse, R122, R100 ;  /* 0x0000007a1864723c */ /* 0x040fe20000041864 */
[----:B------:R-:W2:Y:S04]  /*eae0*/  LDSM.16.MT88.4 R120, [R190+0xd800] ;  /* 0x00d80000be78783b */ /* 0x000ea80000004200 */
[----:B------:R-:W-:Y:S01]  /*eaf0*/  F2FP.BF16.F32.PACK_AB R22, R221, R218 ;  /* 0x000000dadd16723e */ /* 0x000fe200000010ff */
[C---:B----4-:R-:W-:Y:S05]  /*eb00*/  HMMA.16816.F32.BF16 R104, R24.reuse, R124, R104 ;  /* 0x0000007c1868723c */ /* 0x050fea0000041868 */
[----:B------:R-:W-:Y:S01]  /*eb10*/  F2FP.BF16.F32.PACK_AB R23, R223, R220 ;  /* 0x000000dcdf17723e */ /* 0x000fe200000010ff */
[C---:B------:R-:W-:Y:S01]  /*eb20*/  HMMA.16816.F32.BF16 R108, R24.reuse, R126, R108 ;  /* 0x0000007e186c723c */ /* 0x040fe2000004186c */
[----:B------:R-:W3:Y:S04]  /*eb30*/  LDSM.16.MT88.4 R124, [R192+0xf800] ;  /* 0x00f80000c07c783b */ /* 0x000ee80000004200 */
[----:B------:R-:W-:Y:S01]  /*eb40*/  FADD.FTZ R214, R214, R161 ;  /* 0x000000a1d6d67221 */ /* 0x000fe20000010000 */
[C---:B------:R-:W-:Y:S05]  /*eb50*/  HMMA.16816.F32.BF16 R12, R24.reuse, R128, R12 ;  /* 0x00000080180c723c */ /* 0x040fea000004180c */
[----:B------:R-:W-:Y:S01]  /*eb60*/  FADD.FTZ R216, R216, R163 ;  /* 0x000000a3d8d87221 */ /* 0x000fe20000010000 */
[C---:B------:R-:W-:Y:S05]  /*eb70*/  HMMA.16816.F32.BF16 R112, R24.reuse, R130, R112 ;  /* 0x000000821870723c */ /* 0x040fea0000041870 */
[----:B------:R-:W-:Y:S01]  /*eb80*/  FADD.FTZ R217, R217, R214 ;  /* 0x000000d6d9d97221 */ /* 0x000fe20000010000 */
[C---:B-1----:R-:W-:Y:S05]  /*eb90*/  HMMA.16816.F32.BF16 R16, R24.reuse, R136, R16 ;  /* 0x000000881810723c */ /* 0x042fea0000041810 */
[----:B------:R-:W-:Y:S01]  /*eba0*/  FADD.FTZ R219, R219, R216 ;  /* 0x000000d8dbdb7221 */ /* 0x000fe20000010000 */
[----:B------:R-:W-:Y:S01]  /*ebb0*/  HMMA.16816.F32.BF16 R116, R24, R138, R116 ;  /* 0x0000008a1874723c */ /* 0x000fe20000041874 */
[----:B------:R-:W1:Y:S04]  /*ebc0*/  LDSM.16.MT88.4 R24, [R192+0x11800] ;  /* 0x01180000c018783b */ /* 0x000e680000004200 */
[----:B------:R-:W-:Y:S01]  /*ebd0*/  FADD.FTZ R218, R218, R217 ;  /* 0x000000d9dada7221 */ /* 0x000fe20000010000 */
[C---:B------:R-:W-:Y:S03]  /*ebe0*/  HMMA.16816.F32.BF16 R128, R20.reuse, R28, R8 ;  /* 0x0000001c1480723c */ /* 0x040fe60000041808 */
[----:B------:R-:W4:Y:S02]  /*ebf0*/  LDSM.16.MT88.4 R8, [R190+0x11800] ;  /* 0x01180000be08783b */ /* 0x000f240000004200 */
[----:B------:R-:W-:Y:S01]  /*ec00*/  FADD.FTZ R220, R220, R219 ;  /* 0x000000dbdcdc7221 */ /* 0x000fe20000010000 */
[C---:B------:R-:W-:Y:S05]  /*ec10*/  HMMA.16816.F32.BF16 R36, R20.reuse, R30, R36 ;  /* 0x0000001e1424723c */ /* 0x040fea0000041824 */
[----:B------:R-:W5:Y:S01]  /*ec20*/  LDSM.16.MT88.4 R28, [R189+0x11800] ;  /* 0x01180000bd1c783b */ /* 0x000f620000004200 */
[C---:B--2---:R-:W-:Y:S05]  /*ec30*/  HMMA.16816.F32.BF16 R40, R20.reuse, R120, R40 ;  /* 0x000000781428723c */ /* 0x044fea0000041828 */
[----:B------:R-:W-:Y:S01]  /*ec40*/  FADD.FTZ R213, R221, R218 ;  /* 0x000000daddd57221 */ /* 0x000fe20000010000 */
[C---:B------:R-:W-:Y:S05]  /*ec50*/  HMMA.16816.F32.BF16 R44, R20.reuse, R122, R44 ;  /* 0x0000007a142c723c */ /* 0x040fea000004182c */
[----:B------:R-:W-:Y:S01]  /*ec60*/  FADD.FTZ R211, R223, R220 ;  /* 0x000000dcdfd37221 */ /* 0x000fe20000010000 */
[C---:B------:R-:W-:Y:S06]  /*ec70*/  HMMA.16816.F32.BF16 R48, R20.reuse, R140, R48 ;  /* 0x0000008c1430723c */ /* 0x040fec0000041830 */
[C---:B------:R-:W-:Y:S06]  /*ec80*/  HMMA.16816.F32.BF16 R52, R20.reuse, R142, R52 ;  /* 0x0000008e1434723c */ /* 0x040fec0000041834 */
[C---:B------:R-:W-:Y:S06]  /*ec90*/  HMMA.16816.F32.BF16 R56, R20.reuse, R32, R56 ;  /* 0x000000201438723c */ /* 0x040fec0000041838 */
[C---:B------:R-:W-:Y:S01]  /*eca0*/  HMMA.16816.F32.BF16 R60, R20.reuse, R34, R60 ;  /* 0x00000022143c723c */ /* 0x040fe2000004183c */
[----:B------:R-:W2:Y:S05]  /*ecb0*/  LDSM.16.MT88.4 R32, [R188+0x11800] ;  /* 0x01180000bc20783b */ /* 0x000eaa0000004200 */
[C---:B---3--:R-:W-:Y:S06]  /*ecc0*/  HMMA.16816.F32.BF16 R64, R20.reuse, R124, R64 ;  /* 0x0000007c1440723c */ /* 0x048fec0000041840 */
        /* <DEDUP_REMOVED lines=9> */
[C---:B----4-:R-:W-:Y:S06]  /*ed60*/  HMMA.16816.F32.BF16 R104, R20.reuse, R8, R104 ;  /* 0x000000081468723c */ /* 0x050fec0000041868 */
[C---:B------:R-:W-:Y:S06]  /*ed70*/  HMMA.16816.F32.BF16 R108, R20.reuse, R10, R108 ;  /* 0x0000000a146c723c */ /* 0x040fec000004186c */
[C---:B-----5:R-:W-:Y:S06]  /*ed80*/  HMMA.16816.F32.BF16 R124, R20.reuse, R28, R12 ;  /* 0x0000001c147c723c */ /* 0x060fec000004180c */
[C---:B------:R-:W-:Y:S06]  /*ed90*/  HMMA.16816.F32.BF16 R112, R20.reuse, R30, R112 ;  /* 0x0000001e1470723c */ /* 0x040fec0000041870 */
[C---:B--2---:R-:W-:Y:S06]  /*eda0*/  HMMA.16816.F32.BF16 R120, R20.reuse, R32, R16 ;  /* 0x000000201478723c */ /* 0x044fec0000041810 */
[----:B------:R-:W-:Y:S01]  /*edb0*/  HMMA.16816.F32.BF16 R116, R20, R34, R116 ;  /* 0x000000221474723c */ /* 0x000fe20000041874 */
[----:B------:R-:W-:Y:S11]  /*edc0*/  @!UPT UIADD3 URZ, URZ, URZ, URZ ;  /* 0x0000003f3f3ff290 */ /* 0x000ff6000fffe03f */
[----:B------:R-:W-:Y:S01]  /*edd0*/  @!UPT UIADD3 URZ, URZ, URZ, URZ ;  /* 0x0000003f3f3ff290 */ /* 0x000fe2000fffe03f */
[----:B------:R-:W-:Y:S11]  /*ede0*/  @P1 BRA `(.L_x_754) ;  /* 0xffffffc400f41947 */ /* 0x000ff6000383ffff */
.L_x_750:
[----:B------:R-:W1:Y:S01]  /*edf0*/  SHFL.BFLY PT, R0, R211, 0x2, 0x1f ;  /* 0x0c401f00d3007f89 */ /* 0x000e6200000e0000 */
[----:B------:R-:W2:Y:S01]  /*ee00*/  S2UR UR4, SR_CgaCtaId ;  /* 0x00000000000479c3 */ /* 0x000ea20000008800 */
[----:B------:R-:W-:Y:S01]  /*ee10*/  MOV R5, 0x3f800000 ;  /* 0x3f80000000057802 */ /* 0x000fe20000000f00 */
[----:B------:R-:W-:Y:S01]  /*ee20*/  UMOV UR5, 0x400 ;  /* 0x0000040000057882 */ /* 0x000fe20000000000 */
[----:B------:R-:W3:Y:S01]  /*ee30*/  SHFL.BFLY PT, R2, R213, 0x2, 0x1f ;  /* 0x0c401f00d5027f89 */ /* 0x000ee200000e0000 */
[----:B------:R-:W-:Y:S01]  /*ee40*/  MOV R6, 0x3f800000 ;  /* 0x3f80000000067802 */ /* 0x000fe20000000f00 */
[----:B------:R-:W-:Y:S01]  /*ee50*/  UISETP.NE.AND UP0, UPT, UR15, -0x1, UPT ;  /* 0xffffffff0f00788c */ /* 0x000fe2000bf05270 */
[----:B------:R-:W-:Y:S01]  /*ee60*/  ULDC.U8 UR6, c[0x0][0x3d8] ;  /* 0x0000f60000067ab9 */ /* 0x000fe20000000000 */
[----:B-1----:R-:W-:Y:S01]  /*ee70*/  FADD.FTZ R7, R0, R211 ;  /* 0x000000d300077221 */ /* 0x002fe20000010000 */
[----:B--2---:R-:W-:Y:S01]  /*ee80*/  ULEA UR4, UR4, UR5, 0x18 ;  /* 0x0000000504047291 */ /* 0x004fe2000f8ec03f */
[----:B------:R-:W1:Y:S01]  /*ee90*/  S2R R0, SR_TID.X ;  /* 0x0000000000007919 */ /* 0x000e620000002100 */
[----:B---3--:R-:W-:-:S02]  /*eea0*/  FADD.FTZ R9, R2, R213 ;  /* 0x000000d502097221 */ /* 0x008fc40000010000 */
[----:B------:R-:W2:Y:S04]  /*eeb0*/  SHFL.BFLY PT, R2, R7, 0x1, 0x1f ;  /* 0x0c201f0007027f89 */ /* 0x000ea800000e0000 */
[----:B------:R-:W3:Y:S01]  /*eec0*/  SHFL.BFLY PT, R4, R9, 0x1, 0x1f ;  /* 0x0c201f0009047f89 */ /* 0x000ee200000e0000 */
[----:B--2---:R-:W-:Y:S01]  /*eed0*/  FADD.FTZ R2, R7, R2 ;  /* 0x0000000207027221 */ /* 0x004fe20000010000 */
[----:B-1----:R-:W-:Y:S01]  /*eee0*/  SHF.R.S32.HI R7, RZ, 0x1f, R0 ;  /* 0x0000001fff077819 */ /* 0x002fe20000011400 */
[----:B---3--:R-:W-:-:S03]  /*eef0*/  FADD.FTZ R4, R9, R4 ;  /* 0x0000000409047221 */ /* 0x008fc60000010000 */
[----:B------:R-:W-:Y:S02]  /*ef00*/  FSETP.NE.FTZ.AND P3, PT, R2, RZ, PT ;  /* 0x000000ff0200720b */ /* 0x000fe40003f75000 */
[----:B------:R-:W-:Y:S02]  /*ef10*/  LEA.HI R8, R7, R0, RZ, 0x2 ;  /* 0x0000000007087211 */ /* 0x000fe400078f10ff */
[----:B------:R-:W-:Y:S02]  /*ef20*/  FSETP.NE.FTZ.AND P4, PT, R4, RZ, PT ;  /* 0x000000ff0400720b */ /* 0x000fe40003f95000 */
[--C-:B------:R-:W-:Y:S02]  /*ef30*/  SHF.R.S32.HI R10, RZ, 0x2, R8.reuse ;  /* 0x00000002ff0a7819 */ /* 0x100fe40000011408 */
[----:B------:R-:W-:Y:S02]  /*ef40*/  SHF.R.S32.HI R9, RZ, 0x1f, R8 ;  /* 0x0000001fff097819 */ /* 0x000fe40000011408 */
[----:B------:R-:W-:-:S02]  /*ef50*/  LOP3.LUT R11, R8, 0x3ffffffc, RZ, 0xc0, !PT ;  /* 0x3ffffffc080b7812 */ /* 0x000fc400078ec0ff */
[----:B------:R-:W-:Y:S01]  /*ef60*/  LEA.HI R9, R9, R10, RZ, 0x3 ;  /* 0x0000000a09097211 */ /* 0x000fe200078f18ff */
[----:B------:R-:W1:Y:S01]  /*ef70*/  @P3 MUFU.RCP R6, R2 ;  /* 0x0000000200063308 */ /* 0x000e620000001000 */
[----:B------:R-:W-:Y:S02]  /*ef80*/  IADD3 R11, -R11, R0, RZ ;  /* 0x000000000b0b7210 */ /* 0x000fe40007ffe1ff */
[----:B------:R-:W-:-:S04]  /*ef90*/  LOP3.LUT R9, R9, 0xfffffff8, RZ, 0xc0, !PT ;  /* 0xfffffff809097812 */ /* 0x000fc800078ec0ff */
[----:B------:R-:W-:Y:S01]  /*efa0*/  IADD3 R9, R10, -R9, RZ ;  /* 0x800000090a097210 */ /* 0x000fe20007ffe0ff */
[----:B------:R-:W2:Y:S01]  /*efb0*/  @P4 MUFU.RCP R5, R4 ;  /* 0x0000000400054308 */ /* 0x000ea20000001000 */
[----:B------:R-:W-:Y:S02]  /*efc0*/  LEA.HI R10, R7, R0, RZ, 0x5 ;  /* 0x00000000070a7211 */ /* 0x000fe400078f28ff */
[C---:B------:R-:W-:Y:S02]  /*efd0*/  SHF.L.U32 R12, R9.reuse, 0x6, RZ ;  /* 0x00000006090c7819 */ /* 0x040fe400000006ff */
[----:B------:R-:W-:Y:S02]  /*efe0*/  SHF.R.S32.HI R8, RZ, 0x5, R10 ;  /* 0x00000005ff087819 */ /* 0x000fe4000001140a */
[----:B------:R-:W-:Y:S01]  /*eff0*/  LOP3.LUT R12, R12, 0x1c0, RZ, 0xc0, !PT ;  /* 0x000001c00c0c7812 */ /* 0x000fe200078ec0ff */
[----:B------:R-:W-:Y:S01]  /*f000*/  @P4 MUFU.LG2 R4, R4 ;  /* 0x0000000400044308 */ /* 0x000fe20000000c00 */
[----:B------:R-:W-:Y:S01]  /*f010*/  LOP3.LUT R13, R9, 0x1, RZ, 0xc0, !PT ;  /* 0x00000001090d7812 */ /* 0x000fe200078ec0ff */
[----:B-1----:R-:W-:Y:S01]  /*f020*/  FMUL.FTZ R131, R6, R131 ;  /* 0x0000008306837220 */ /* 0x002fe20000410000 */
[----:B------:R-:W-:Y:S01]  /*f030*/  LEA R11, R8, R11, 0x9 ;  /* 0x0000000b080b7211 */ /* 0x000fe200078e48ff */
[----:B------:R-:W-:Y:S01]  /*f040*/  FMUL.FTZ R130, R6, R130 ;  /* 0x0000008206827220 */ /* 0x000fe20000410000 */
[----:B------:R-:W-:Y:S01]  /*f050*/  LEA.HI R12, R12, R12, RZ, 0x1d ;  /* 0x0000000c0c0c7211 */ /* 0x000fe200078fe8ff */
[C---:B------:R-:W-:Y:S01]  /*f060*/  FMUL.FTZ R39, R6.reuse, R39 ;  /* 0x0000002706277220 */ /* 0x040fe20000410000 */
[----:B------:R-:W-:Y:S01]  /*f070*/  ISETP.NE.U32.AND P0, PT, R13, 0x1, PT ;  /* 0x000000010d00780c */ /* 0x000fe20003f05070 */
[C---:B------:R-:W-:Y:S01]  /*f080*/  FMUL.FTZ R38, R6.reuse, R38 ;  /* 0x0000002606267220 */ /* 0x040fe20000410000 */
[----:B------:R-:W-:Y:S01]  /*f090*/  LEA R11, R11, R12, 0x1 ;  /* 0x0000000c0b0b7211 */ /* 0x000fe200078e08ff */
[----:B--2---:R-:W-:Y:S01]  /*f0a0*/  FMUL.FTZ R128, R5, R128 ;  /* 0x0000008005807220 */ /* 0x004fe20000410000 */
[----:B------:R-:W-:Y:S01]  /*f0b0*/  R2P PR, R9, 0x6 ;  /* 0x0000000609007804 */ /* 0x000fe20000000000 */
[C---:B------:R-:W-:Y:S01]  /*f0c0*/  FMUL.FTZ R129, R5.reuse, R129 ;  /* 0x0000008105817220 */ /* 0x040fe20000410000 */
[----:B------:R-:W-:Y:S01]  /*f0d0*/  MOV R9, 0x20 ;  /* 0x0000002000097802 */ /* 0x000fe20000000f00 */
[----:B------:R-:W-:Y:S01]  /*f0e0*/  FMUL.FTZ R36, R5, R36 ;  /* 0x0000002405247220 */ /* 0x000fe20000410000 */
[----:B------:R-:W-:Y:S01]  /*f0f0*/  LEA R11, R11, UR4, 0x1 ;  /* 0x000000040b0b7c11 */ /* 0x000fe2000f8e08ff */
[----:B------:R-:W-:Y:S01]  /*f100*/  FMUL.FTZ R37, R5, R37 ;  /* 0x0000002505257220 */ /* 0x000fe20000410000 */
[----:B------:R-:W-:Y:S01]  /*f110*/  SEL R12, R9, 0xffffffe0, !P1 ;  /* 0xffffffe0090c7807 */ /* 0x000fe20004800000 */
[C---:B------:R-:W-:Y:S01]  /*f120*/  FMUL.FTZ R40, R5.reuse, R40 ;  /* 0x0000002805287220 */ /* 0x040fe20000410000 */
[----:B------:R-:W-:Y:S01]  /*f130*/  MOV R9, 0x40 ;  /* 0x0000004000097802 */ /* 0x000fe20000000f00 */
[C---:B------:R-:W-:Y:S01]  /*f140*/  FMUL.FTZ R41, R5.reuse, R41 ;  /* 0x0000002905297220 */ /* 0x040fe20000410000 */
[C---:B------:R-:W-:Y:S01]  /*f150*/  FMUL.FTZ R43, R6.reuse, R43 ;  /* 0x0000002b062b7220 */ /* 0x040fe20000410000 */
[C---:B------:R-:W-:Y:S01]  /*f160*/  FMUL.FTZ R42, R6.reuse, R42 ;  /* 0x0000002a062a7220 */ /* 0x040fe20000410000 */
[C---:B------:R-:W-:Y:S01]  /*f170*/  FMUL.FTZ R44, R5.reuse, R44 ;  /* 0x0000002c052c7220 */ /* 0x040fe20000410000 */
[----:B------:R-:W-:Y:S01]  /*f180*/  FMUL.FTZ R45, R5, R45 ;  /* 0x0000002d052d7220 */ /* 0x000fe20000410000 */
[C---:B------:R-:W-:Y:S01]  /*f190*/  FMUL.FTZ R47, R6.reuse, R47 ;  /* 0x0000002f062f7220 */ /* 0x040fe20000410000 */
[C---:B------:R-:W-:Y:S01]  /*f1a0*/  FMUL.FTZ R46, R6.reuse, R46 ;  /* 0x0000002e062e7220 */ /* 0x040fe20000410000 */
[----:B------:R-:W-:Y:S01]  /*f1b0*/  IADD3 R13, R11, -0x10, RZ ;  /* 0xfffffff00b0d7810 */ /* 0x000fe20007ffe0ff */
[C---:B------:R-:W-:Y:S01]  /*f1c0*/  FMUL.FTZ R48, R5.reuse, R48 ;  /* 0x0000003005307220 */ /* 0x040fe20000410000 */
[----:B------:R-:W-:Y:S01]  /*f1d0*/  FMUL.FTZ R49, R5, R49 ;  /* 0x0000003105317220 */ /* 0x000fe20000410000 */
[C---:B------:R-:W-:Y:S01]  /*f1e0*/  FMUL.FTZ R51, R6.reuse, R51 ;  /* 0x0000003306337220 */ /* 0x040fe20000410000 */
[C---:B------:R-:W-:Y:S01]  /*f1f0*/  FMUL.FTZ R50, R6.reuse, R50 ;  /* 0x0000003206327220 */ /* 0x040fe20000410000 */
[----:B------:R-:W-:Y:S01]  /*f200*/  @P0 IADD3 R13, R11, 0x10, RZ ;  /* 0x000000100b0d0810 */ /* 0x000fe20007ffe0ff */
[C---:B------:R-:W-:Y:S01]  /*f210*/  FMUL.FTZ R52, R5.reuse, R52 ;  /* 0x0000003405347220 */ /* 0x040fe20000410000 */
[----:B------:R-:W-:Y:S01]  /*f220*/  FMUL.FTZ R53, R5, R53 ;  /* 0x0000003505357220 */ /* 0x000fe20000410000 */
[C---:B------:R-:W-:Y:S01]  /*f230*/  FMUL.FTZ R55, R6.reuse, R55 ;  /* 0x0000003706377220 */ /* 0x040fe20000410000 */
[C---:B------:R-:W-:Y:S01]  /*f240*/  FMUL.FTZ R54, R6.reuse, R54 ;  /* 0x0000003606367220 */ /* 0x040fe20000410000 */
[----:B------:R-:W-:Y:S01]  /*f250*/  F2FP.BF16.F32.PACK_AB R128, R129, R128 ;  /* 0x000000808180723e */ /* 0x000fe200000010ff */
[----:B------:R-:W-:Y:S01]  /*f260*/  FMUL.FTZ R56, R5, R56 ;  /* 0x0000003805387220 */ /* 0x000fe20000410000 */
[----:B------:R-:W-:Y:S01]  /*f270*/  F2FP.BF16.F32.PACK_AB R130, R131, R130 ;  /* 0x000000828382723e */ /* 0x000fe200000010ff */
[----:B------:R-:W-:Y:S01]  /*f280*/  FMUL.FTZ R57, R5, R57 ;  /* 0x0000003905397220 */ /* 0x000fe20000410000 */
[----:B------:R-:W-:Y:S01]  /*f290*/  SEL R14, R9, 0xffffffc0, !P2 ;  /* 0xffffffc0090e7807 */ /* 0x000fe20005000000 */
[C---:B------:R-:W-:Y:S01]  /*f2a0*/  FMUL.FTZ R59, R6.reuse, R59 ;  /* 0x0000003b063b7220 */ /* 0x040fe20000410000 */
[C---:B------:R-:W-:Y:S01]  /*f2b0*/  FMUL.FTZ R58, R6.reuse, R58 ;  /* 0x0000003a063a7220 */ /* 0x040fe20000410000 */
[----:B------:R-:W-:Y:S01]  /*f2c0*/  F2FP.BF16.F32.PACK_AB R36, R37, R36 ;  /* 0x000000242524723e */ /* 0x000fe200000010ff */
[----:B------:R-:W-:Y:S01]  /*f2d0*/  FMUL.FTZ R60, R5, R60 ;  /* 0x0000003c053c7220 */ /* 0x000fe20000410000 */
[----:B------:R-:W-:Y:S01]  /*f2e0*/  F2FP.BF16.F32.PACK_AB R38, R39, R38 ;  /* 0x000000262726723e */ /* 0x000fe200000010ff */
[----:B------:R-:W-:Y:S01]  /*f2f0*/  FMUL.FTZ R61, R5, R61 ;  /* 0x0000003d053d7220 */ /* 0x000fe20000410000 */
[C---:B------:R-:W-:Y:S01]  /*f300*/  FMUL.FTZ R63, R6.reuse, R63 ;  /* 0x0000003f063f7220 */ /* 0x040fe20000410000 */
[C---:B------:R-:W-:Y:S01]  /*f310*/  FMUL.FTZ R62, R6.reuse, R62 ;  /* 0x0000003e063e7220 */ /* 0x040fe20000410000 */
[----:B------:R-:W-:Y:S01]  /*f320*/  F2FP.BF16.F32.PACK_AB R40, R41, R40 ;  /* 0x000000282928723e */ /* 0x000fe200000010ff */
[----:B------:R-:W-:Y:S01]  /*f330*/  FMUL.FTZ R64, R5, R64 ;  /* 0x0000004005407220 */ /* 0x000fe20000410000 */
[----:B------:R-:W-:Y:S01]  /*f340*/  F2FP.BF16.F32.PACK_AB R42, R43, R42 ;  /* 0x0000002a2b2a723e */ /* 0x000fe200000010ff */
[----:B------:R-:W-:Y:S01]  /*f350*/  FMUL.FTZ R65, R5, R65 ;  /* 0x0000004105417220 */ /* 0x000fe20000410000 */
[----:B------:R-:W-:Y:S01]  /*f360*/  IADD3 R15, R11, R12, RZ ;  /* 0x0000000c0b0f7210 */ /* 0x000fe20007ffe0ff */
[C---:B------:R-:W-:Y:S01]  /*f370*/  FMUL.FTZ R67, R6.reuse, R67 ;  /* 0x0000004306437220 */ /* 0x040fe20000410000 */
[----:B------:R-:W-:Y:S01]  /*f380*/  FMUL.FTZ R66, R6, R66 ;  /* 0x0000004206427220 */ /* 0x000fe20000410000 */
[----:B------:R-:W-:Y:S01]  /*f390*/  F2FP.BF16.F32.PACK_AB R44, R45, R44 ;  /* 0x0000002c2d2c723e */ /* 0x000fe200000010ff */
[----:B------:R-:W-:Y:S01]  /*f3a0*/  FMUL.FTZ R68, R5, R68 ;  /* 0x0000004405447220 */ /* 0x000fe20000410000 */
[----:B------:R-:W-:Y:S01]  /*f3b0*/  F2FP.BF16.F32.PACK_AB R46, R47, R46 ;  /* 0x0000002e2f2e723e */ /* 0x000fe200000010ff */
[----:B------:R-:W-:Y:S01]  /*f3c0*/  FMUL.FTZ R69, R5, R69 ;  /* 0x0000004505457220 */ /* 0x000fe20000410000 */
[----:B------:R-:W-:Y:S01]  /*f3d0*/  IADD3 R9, R12, R13, RZ ;  /* 0x0000000d0c097210 */ /* 0x000fe20007ffe0ff */
        /* <DEDUP_REMOVED lines=10> */
[----:B------:R-:W-:Y:S01]  /*f480*/  STS [R11], R128 ;  /* 0x000000800b007388 */ /* 0x000fe20000000800 */
[----:B------:R-:W-:Y:S01]  /*f490*/  F2FP.BF16.F32.PACK_AB R54, R55, R54 ;  /* 0x000000363736723e */ /* 0x000fe200000010ff */
[C---:B------:R-:W-:Y:S01]  /*f4a0*/  FMUL.FTZ R76, R5.reuse, R76 ;  /* 0x0000004c054c7220 */ /* 0x040fe20000410000 */
[----:B------:R-:W-:Y:S01]  /*f4b0*/  IADD3 R19, R14, R13, RZ ;  /* 0x0000000d0e137210 */ /* 0x000fe20007ffe0ff */
[----:B------:R-:W-:Y:S01]  /*f4c0*/  STS [R11+0x400], R130 ;  /* 0x000400820b007388 */ /* 0x000fe20000000800 */
[----:B------:R-:W-:Y:S01]  /*f4d0*/  FMUL.FTZ R77, R5, R77 ;  /* 0x0000004d054d7220 */ /* 0x000fe20000410000 */
[C---:B------:R-:W-:Y:S01]  /*f4e0*/  FMUL.FTZ R79, R6.reuse, R79 ;  /* 0x0000004f064f7220 */ /* 0x040fe20000410000 */
[C---:B------:R-:W-:Y:S01]  /*f4f0*/  FMUL.FTZ R78, R6.reuse, R78 ;  /* 0x0000004e064e7220 */ /* 0x040fe20000410000 */
[----:B------:R-:W-:Y:S01]  /*f500*/  F2FP.BF16.F32.PACK_AB R56, R57, R56 ;  /* 0x000000383938723e */ /* 0x000fe200000010ff */
[----:B------:R-:W-:Y:S01]  /*f510*/  STS [R13], R36 ;  /* 0x000000240d007388 */ /* 0x000fe20000000800 */
[----:B------:R-:W-:Y:S01]  /*f520*/  F2FP.BF16.F32.PACK_AB R58, R59, R58 ;  /* 0x0000003a3b3a723e */ /* 0x000fe200000010ff */
[----:B------:R-:W-:Y:S01]  /*f530*/  FMUL.FTZ R80, R5, R80 ;  /* 0x0000005005507220 */ /* 0x000fe20000410000 */
        /* <DEDUP_REMOVED lines=17> */
[C---:B------:R-:W-:Y:S01]  /*f650*/  FMUL.FTZ R88, R5.reuse, R88 ;  /* 0x0000005805587220 */ /* 0x040fe20000410000 */
[----:B------:R-:W-:Y:S01]  /*f660*/  FMUL.FTZ R89, R5, R89 ;  /* 0x0000005905597220 */ /* 0x000fe20000410000 */
[----:B------:R-:W-:Y:S01]  /*f670*/  STS [R9+0x400], R46 ;  /* 0x0004002e09007388 */ /* 0x000fe20000000800 */
        /* <DEDUP_REMOVED lines=35> */
[----:B------:R-:W-:Y:S01]  /*f8b0*/  STS [R11+0x2000], R64 ;  /* 0x002000400b007388 */ /* 0x000fe20000000800 */
        /* <DEDUP_REMOVED lines=30> */
[C---:B------:R-:W-:Y:S01]  /*faa0*/  FMUL.FTZ R119, R6.reuse, R119 ;  /* 0x0000007706777220 */ /* 0x040fe20000410000 */
[----:B------:R-:W-:Y:S01]  /*fab0*/  F2FP.BF16.F32.PACK_AB R100, R101, R100 ;  /* 0x000000646564723e */ /* 0x000fe200000010ff */
[----:B------:R-:W-:Y:S01]  /*fac0*/  STS [R17+0x2000], R80 ;  /* 0x0020005011007388 */ /* 0x000fe20000000800 */
[----:B------:R-:W-:Y:S01]  /*fad0*/  F2FP.BF16.F32.PACK_AB R102, R103, R102 ;  /* 0x000000666766723e */ /* 0x000fe200000010ff */
[----:B------:R-:W-:Y:S01]  /*fae0*/  FMUL.FTZ R6, R6, R118 ;  /* 0x0000007606067220 */ /* 0x000fe20000410000 */
[----:B------:R-:W-:Y:S01]  /*faf0*/  F2FP.BF16.F32.PACK_AB R104, R105, R104 ;  /* 0x000000686968723e */ /* 0x000fe200000010ff */
[----:B------:R-:W-:Y:S01]  /*fb00*/  STS [R17+0x2400], R82 ;  /* 0x0024005211007388 */ /* 0x000fe20000000800 */
[----:B------:R-:W-:Y:S01]  /*fb10*/  F2FP.BF16.F32.PACK_AB R106, R107, R106 ;  /* 0x0000006a6b6a723e */ /* 0x000fe200000010ff */
[----:B------:R-:W1:Y:S01]  /*fb20*/  @P3 LDC R12, c[0x0][0x2e8] ;  /* 0x0000ba00ff0c3b82 */ /* 0x000e620000000800 */
[----:B------:R-:W-:Y:S01]  /*fb30*/  F2FP.BF16.F32.PACK_AB R108, R109, R108 ;  /* 0x0000006c6d6c723e */ /* 0x000fe200000010ff */
[----:B------:R-:W-:Y:S01]  /*fb40*/  STS [R19+0x2000], R84 ;  /* 0x0020005413007388 */ /* 0x000fe20000000800 */
[----:B------:R-:W-:Y:S01]  /*fb50*/  F2FP.BF16.F32.PACK_AB R110, R111, R110 ;  /* 0x0000006e6f6e723e */ /* 0x000fe200000010ff */
[----:B------:R-:W2:Y:S01]  /*fb60*/  @P3 MUFU.LG2 R2, R2 ;  /* 0x0000000200023308 */ /* 0x000ea20000000c00 */
[----:B------:R-:W-:Y:S01]  /*fb70*/  F2FP.BF16.F32.PACK_AB R124, R125, R124 ;  /* 0x0000007c7d7c723e */ /* 0x000fe200000010ff */
[----:B------:R-:W-:Y:S01]  /*fb80*/  STS [R19+0x2400], R86 ;  /* 0x0024005613007388 */ /* 0x000fe20000000800 */
[----:B------:R-:W-:Y:S01]  /*fb90*/  F2FP.BF16.F32.PACK_AB R126, R127, R126 ;  /* 0x0000007e7f7e723e */ /* 0x000fe200000010ff */
[----:B------:R-:W-:Y:S01]  /*fba0*/  FMUL.FTZ R116, R5, R116 ;  /* 0x0000007405747220 */ /* 0x000fe20000410000 */
[----:B------:R-:W-:Y:S01]  /*fbb0*/  F2FP.BF16.F32.PACK_AB R112, R113, R112 ;  /* 0x000000707170723e */ /* 0x000fe200000010ff */
[----:B------:R-:W-:Y:S01]  /*fbc0*/  STS [R21+0x2000], R88 ;  /* 0x0020005815007388 */ /* 0x000fe20000000800 */
[----:B------:R-:W-:Y:S01]  /*fbd0*/  F2FP.BF16.F32.PACK_AB R114, R115, R114 ;  /* 0x000000727372723e */ /* 0x000fe200000010ff */
[----:B------:R-:W-:Y:S01]  /*fbe0*/  FMUL.FTZ R5, R5, R117 ;  /* 0x0000007505057220 */ /* 0x000fe20000410000 */
[----:B------:R-:W-:Y:S01]  /*fbf0*/  F2FP.BF16.F32.PACK_AB R120, R121, R120 ;  /* 0x000000787978723e */ /* 0x000fe200000010ff */
[----:B------:R-:W-:Y:S01]  /*fc00*/  STS [R21+0x2400], R90 ;  /* 0x0024005a15007388 */ /* 0x000fe20000000800 */
[----:B------:R-:W-:Y:S01]  /*fc10*/  F2FP.BF16.F32.PACK_AB R122, R123, R122 ;  /* 0x0000007a7b7a723e */ /* 0x000fe200000010ff */
[----:B------:R-:W-:Y:S01]  /*fc20*/  @UP0 ULDC.64 UR4, c[0x0][0x298] ;  /* 0x0000a60000040ab9 */ /* 0x000fe20000000a00 */
[----:B------:R-:W-:Y:S01]  /*fc30*/  F2FP.BF16.F32.PACK_AB R6, R119, R6 ;  /* 0x000000067706723e */ /* 0x000fe200000010ff */
[----:B------:R-:W-:Y:S01]  /*fc40*/  STS [R23+0x2000], R92 ;  /* 0x0020005c17007388 */ /* 0x000fe20000000800 */
[----:B------:R-:W-:Y:S01]  /*fc50*/  PLOP3.LUT P0, PT, PT, PT, UP0, 0x80, 0x0 ;  /* 0x000000000000781c */ /* 0x000fe20003f0f008 */
[----:B------:R-:W-:Y:S01]  /*fc60*/  @UP0 UIMAD.WIDE.U32 UR8, UR15, UR4, URZ ;  /* 0x000000040f0802a5 */ /* 0x000fe2000f8e003f */
[----:B------:R-:W-:Y:S01]  /*fc70*/  F2FP.BF16.F32.PACK_AB R5, R5, R116 ;  /* 0x000000740505723e */ /* 0x000fe200000010ff */
[----:B------:R-:W-:Y:S01]  /*fc80*/  STS [R23+0x2400], R94 ;  /* 0x0024005e17007388 */ /* 0x000fe20000000800 */
[----:B------:R-:W-:Y:S01]  /*fc90*/  ISETP.NE.AND P1, PT, RZ, UR6, PT ;  /* 0x00000006ff007c0c */ /* 0x000fe2000bf25270 */
[----:B------:R-:W-:Y:S01]  /*fca0*/  @UP0 UIMAD UR7, UR15, UR5, UR9 ;  /* 0x000000050f0702a4 */ /* 0x000fe2000f8e0209 */
[----:B--2---:R-:W-:Y:S01]  /*fcb0*/  @P3 FMUL.FTZ R2, R2, 0.69314718246459960938 ;  /* 0x3f31721802023820 */ /* 0x004fe20000410000 */
[----:B------:R-:W-:Y:S04]  /*fcc0*/  STS [R11+0x4000], R96 ;  /* 0x004000600b007388 */ /* 0x000fe80000000800 */
[----:B------:R2:W-:Y:S04]  /*fcd0*/  STS [R11+0x4400], R98 ;  /* 0x004400620b007388 */ /* 0x0005e80000000800 */
[----:B------:R-:W-:Y:S04]  /*fce0*/  STS [R13+0x4000], R100 ;  /* 0x004000640d007388 */ /* 0x000fe80000000800 */
[----:B------:R3:W-:Y:S04]  /*fcf0*/  STS [R13+0x4400], R102 ;  /* 0x004400660d007388 */ /* 0x0007e80000000800 */
[----:B------:R-:W-:Y:S04]  /*fd00*/  STS [R15+0x4000], R104 ;  /* 0x004000680f007388 */ /* 0x000fe80000000800 */
[----:B------:R-:W-:Y:S04]  /*fd10*/  STS [R15+0x4400], R106 ;  /* 0x0044006a0f007388 */ /* 0x000fe80000000800 */
[----:B------:R-:W-:Y:S04]  /*fd20*/  STS [R9+0x4000], R108 ;  /* 0x0040006c09007388 */ /* 0x000fe80000000800 */
[----:B------:R4:W-:Y:S01]  /*fd30*/  STS [R9+0x4400], R110 ;  /* 0x0044006e09007388 */ /* 0x0009e20000000800 */
[----:B--2---:R-:W2:Y:S03]  /*fd40*/  @P4 LDC R11, c[0x0][0x2e8] ;  /* 0x0000ba00ff0b4b82 */ /* 0x004ea60000000800 */
[----:B------:R-:W-:Y:S04]  /*fd50*/  STS [R17+0x4000], R124 ;  /* 0x0040007c11007388 */ /* 0x000fe80000000800 */
[----:B------:R-:W-:Y:S01]  /*fd60*/  STS [R17+0x4400], R126 ;  /* 0x0044007e11007388 */ /* 0x000fe20000000800 */
[----:B---3--:R-:W-:-:S03]  /*fd70*/  @P4 FMUL.FTZ R13, R4, 0.69314718246459960938 ;  /* 0x3f317218040d4820 */ /* 0x008fc60000410000 */
[----:B------:R-:W-:Y:S04]  /*fd80*/  STS [R19+0x4000], R112 ;  /* 0x0040007013007388 */ /* 0x000fe80000000800 */
[----:B------:R-:W-:Y:S04]  /*fd90*/  STS [R19+0x4400], R114 ;  /* 0x0044007213007388 */ /* 0x000fe80000000800 */
[----:B------:R-:W-:Y:S04]  /*fda0*/  STS [R21+0x4000], R120 ;  /* 0x0040007815007388 */ /* 0x000fe80000000800 */
[----:B------:R-:W-:Y:S01]  /*fdb0*/  STS [R21+0x4400], R122 ;  /* 0x0044007a15007388 */ /* 0x000fe20000000800 */
[----:B----4-:R-:W-:-:S03]  /*fdc0*/  MOV R9, 0x7f800000 ;  /* 0x7f80000000097802 */ /* 0x010fc60000000f00 */
[----:B------:R-:W-:Y:S04]  /*fdd0*/  STS [R23+0x4400], R6 ;  /* 0x0044000617007388 */ /* 0x000fe80000000800 */
[----:B------:R3:W-:Y:S02]  /*fde0*/  STS [R23+0x4000], R5 ;  /* 0x0040000517007388 */ /* 0x0007e40000000800 */
[----:B---3--:R-:W-:Y:S01]  /*fdf0*/  MOV R5, 0x7f800000 ;  /* 0x7f80000000057802 */ /* 0x008fe20000000f00 */
[----:B-12---:R-:W-:Y:S06]  /*fe00*/  @P0 BRA `(.L_x_755) ;  /* 0x00000000001c0947 */ /* 0x006fec0003800000 */
[----:B------:R-:W1:Y:S01]  /*fe10*/  S2UR UR7, SR_CTAID.Y ;  /* 0x00000000000779c3 */ /* 0x000e620000002600 */
[----:B------:R-:W-:Y:S01]  /*fe20*/  ULDC.64 UR4, c[0x0][0x290] ;  /* 0x0000a40000047ab9 */ /* 0x000fe20000000a00 */
[----:B-1----:R-:W-:Y:S02]  /*fe30*/  USHF.R.S32.HI UR6, URZ, 0x1f, UR7 ;  /* 0x0000001f3f067899 */ /* 0x002fe40008011407 */
[----:B------:R-:W-:Y:S02]  /*fe40*/  UIMAD.WIDE.U32 UR8, UR7, UR4, URZ ;  /* 0x00000004070872a5 */ /* 0x000fe4000f8e003f */
[----:B------:R-:W-:-:S04]  /*fe50*/  UIMAD UR6, UR6, UR4, URZ ;  /* 0x00000004060672a4 */ /* 0x000fc8000f8e023f */
[----:B------:R-:W-:-:S04]  /*fe60*/  UIMAD UR5, UR7, UR5, UR6 ;  /* 0x00000005070572a4 */ /* 0x000fc8000f8e0206 */
[----:B------:R-:W-:-:S12]  /*fe70*/  UIADD3 UR7, UR9, UR5, URZ ;  /* 0x0000000509077290 */ /* 0x000fd8000fffe03f */
.L_x_755:
[----:B------:R-:W-:Y:S01]  /*fe80*/  @P4 FFMA.FTZ R5, R132, R11, R13 ;  /* 0x0000000b84054223 */ /* 0x000fe2000001000d */
[----:B------:R-:W-:Y:S01]  /*fe90*/  @P3 FFMA.FTZ R9, R3, R12, R2 ;  /* 0x0000000c03093223 */ /* 0x000fe20000010002 */
[----:B------:R-:W-:Y:S06]  /*fea0*/  @!P1 BRA `(.L_x_756) ;  /* 0x00000000001c9947 */ /* 0x000fec0003800000 */
[----:B------:R-:W1:Y:S01]  /*feb0*/  S2UR UR5, SR_CTAID.Y ;  /* 0x00000000000579c3 */ /* 0x000e620000002600 */
[----:B------:R-:W-:-:S07]  /*fec0*/  ULDC UR4, c[0x0][0x2c4] ;  /* 0x0000b10000047ab9 */ /* 0x000fce0000000800 */
[----:B------:R-:W2:Y:S01]  /*fed0*/  S2UR UR6, SR_CTAID.Z ;  /* 0x00000000000679c3 */ /* 0x000ea20000002700 */
[----:B-1----:R-:W-:-:S03]  /*fee0*/  @!UP0 UIMAD UR15, UR5, UR4, URZ ;  /* 0x00000004050f82a4 */ /* 0x002fc6000f8e023f */
[----:B------:R-:W-:Y:S02]  /*fef0*/  ULDC UR4, c[0x0][0x2e4] ;  /* 0x0000b90000047ab9 */ /* 0x000fe40000000800 */
[----:B--2---:R-:W-:Y:S01]  /*ff00*/  UIMAD UR15, UR6, UR4, UR15 ;  /* 0x00000004060f72a4 */ /* 0x004fe2000f8e020f */
[----:B------:R-:W-:Y:S05]  /*ff10*/  BRA `(.L_x_757) ;  /* 0x0000000000187947 */ /* 0x000fea0003800000 */
.L_x_756:
[----:B------:R-:W-:Y:S01]  /*ff20*/  S2UR UR6, SR_CTAID.Z ;  /* 0x00000000000679c3 */ /* 0x000fe20000002700 */
[----:B------:R-:W-:Y:S01]  /*ff30*/  ULDC UR4, c[0x0][0x270] ;  /* 0x00009c0000047ab9 */ /* 0x000fe20000000800 */
[----:B------:R-:W-:-:S06]  /*ff40*/  ULDC UR15, c[0x0][0x2c4] ;  /* 0x0000b100000f7ab9 */ /* 0x000fcc0000000800 */
[----:B------:R-:W1:Y:S02]  /*ff50*/  S2UR UR5, SR_CTAID.Y ;  /* 0x00000000000579c3 */ /* 0x000e640000002600 */
[----:B-1----:R-:W-:-:S04]  /*ff60*/  UIMAD UR4, UR5, UR4, UR6 ;  /* 0x00000004050472a4 */ /* 0x002fc8000f8e0206 */
[----:B------:R-:W-:Y:S02]  /*ff70*/  UIMAD UR15, UR4, UR15, URZ ;  /* 0x0000000f040f72a4 */ /* 0x000fe4000f8e023f */
.L_x_757:
[----:B------:R-:W1:Y:S01]  /*ff80*/  S2R R17, SR_TID.X ;  /* 0x0000000000117919 */ /* 0x000e620000002100 */
[----:B------:R-:W-:Y:S01]  /*ff90*/  LOP3.LUT R3, R10, 0xffffffe0, RZ, 0xc0, !PT ;  /* 0xffffffe00a037812 */ /* 0x000fe200078ec0ff */
[----:B------:R-:W-:Y:S01]  /*ffa0*/  BSSY B0, `(.L_x_758) ;  /* 0x000001e000007945 */ /* 0x000fe20003800000 */
[----:B------:R-:W-:Y:S01]  /*ffb0*/  SHF.R.S32.HI R11, RZ, 0x1f, R8 ;  /* 0x0000001fff0b7819 */ /* 0x000fe20000011408 */
[----:B------:R-:W-:Y:S02]  /*ffc0*/  BAR.SYNC.DEFER_BLOCKING 0x0 ;  /* 0x0000000000007b1d */ /* 0x000fe40000010000 */
[----:B------:R-:W-:Y:S01]  /*ffd0*/  IMAD.IADD R3, R0, 0x1, -R3 ;  /* 0x0000000100037824 */ /* 0x000fe200078e0a03 */
[----:B------:R-:W-:-:S04]  /*ffe0*/  LEA.HI R4, R11, R8, RZ, 0x2 ;  /* 0x000000080b047211 */ /* 0x000fc800078f10ff */
[----:B------:R-:W-:Y:S02]  /*fff0*/  LOP3.LUT P0, RZ, R3, 0x3, RZ, 0xc0, !PT ;  /* 0x0000000303ff7812 */ /* 0x000fe4000780c0ff */
[----:B------:R-:W-:-:S05]  /*10000*/  LOP3.LUT R3, R4, 0xffffffc, RZ, 0xc0, !PT ;  /* 0x0ffffffc04037812 */ /* 0x000fca00078ec0ff */
[----:B------:R-:W-:Y:S01]  /*10010*/  IMAD.IADD R3, R8, 0x1, -R3 ;  /* 0x0000000108037824 */ /* 0x000fe200078e0a03 */
[----:B-1----:R-:W-:-:S04]  /*10020*/  SHF.R.S32.HI R6, RZ, 0x1f, R17 ;  /* 0x0000001fff067819 */ /* 0x002fc80000011411 */
[----:B------:R-:W-:-:S04]  /*10030*/  LEA.HI R2, R6, R17, RZ, 0x5 ;  /* 0x0000001106027211 */ /* 0x000fc800078f28ff */
[----:B------:R-:W-:-:S05]  /*10040*/  LOP3.LUT R2, R2, 0xffffffe0, RZ, 0xc0, !PT ;  /* 0xffffffe002027812 */ /* 0x000fca00078ec0ff */
[----:B------:R-:W-:-:S05]  /*10050*/  IMAD.IADD R2, R17, 0x1, -R2 ;  /* 0x0000000111027824 */ /* 0x000fca00078e0a02 */
[----:B------:R-:W-:-:S04]  /*10060*/  SHF.R.S32.HI R11, RZ, 0x1f, R2 ;  /* 0x0000001fff0b7819 */ /* 0x000fc80000011402 */
[----:B------:R-:W-:-:S04]  /*10070*/  LEA.HI R11, R11, R2, RZ, 0x2 ;  /* 0x000000020b0b7211 */ /* 0x000fc800078f10ff */
[----:B------:R-:W-:-:S05]  /*10080*/  SHF.R.S32.HI R4, RZ, 0x2, R11 ;  /* 0x00000002ff047819 */ /* 0x000fca000001140b */
[----:B------:R-:W-:Y:S01]  /*10090*/  IMAD R4, R3, 0x10, R4 ;  /* 0x0000001003047824 */ /* 0x000fe200078e0204 */
[----:B------:R-:W-:Y:S06]  /*100a0*/  @P0 BRA `(.L_x_759) ;  /* 0x0000000000340947 */ /* 0x000fec0003800000 */
[----:B------:R-:W1:Y:S01]  /*100b0*/  S2UR UR4, SR_CTAID.X ;  /* 0x00000000000479c3 */ /* 0x000e620000002500 */
[C---:B------:R-:W-:Y:S01]  /*100c0*/  VIADD R3, R4.reuse, 0x8 ;  /* 0x0000000804037836 */ /* 0x040fe20000000000 */
[----:B------:R-:W-:-:S04]  /*100d0*/  ISETP.GE.AND P2, PT, R4, UR12, PT ;  /* 0x0000000c04007c0c */ /* 0x000fc8000bf46270 */
[----:B------:R-:W-:Y:S01]  /*100e0*/  ISETP.GE.AND P1, PT, R3, UR12, PT ;  /* 0x0000000c03007c0c */ /* 0x000fe2000bf26270 */
[----:B-1----:R-:W-:-:S04]  /*100f0*/  ULEA UR4, UR4, UR15, 0x6 ;  /* 0x0000000f04047291 */ /* 0x002fc8000f8e303f */
[----:B------:R-:W-:Y:S02]  /*10100*/  USHF.R.S32.HI UR9, URZ, 0x1f, UR4 ;  /* 0x0000001f3f097899 */ /* 0x000fe40008011404 */
[----:B------:R-:W-:Y:S01]  /*10110*/  IADD3 R2, P0, R4, UR4, RZ ;  /* 0x0000000404027c10 */ /* 0x000fe2000ff1e0ff */
[----:B------:R-:W-:-:S03]  /*10120*/  ULDC.64 UR4, c[0x0][0x2b0] ;  /* 0x0000ac0000047ab9 */ /* 0x000fc60000000a00 */
[----:B------:R-:W-:Y:S02]  /*10130*/  LEA.HI.X.SX32 R3, R4, UR9, 0x1, P0 ;  /* 0x0000000904037c11 */ /* 0x000fe400080f0eff */
[----:B------:R-:W-:-:S04]  /*10140*/  LEA R10, P0, R2, UR4, 0x2 ;  /* 0x00000004020a7c11 */ /* 0x000fc8000f8010ff */
[----:B------:R-:W-:-:S05]  /*10150*/  LEA.HI.X R11, R2, UR5, R3, 0x2, P0 ;  /* 0x00000005020b7c11 */ /* 0x000fca00080f1403 */
[----:B------:R1:W-:Y:S04]  /*10160*/  @!P2 STG.E desc[UR22][R10.64], R5 ;  /* 0x000000050a00a986 */ /* 0x0003e8000c101916 */
[----:B------:R1:W-:Y:S02]  /*10170*/  @!P1 STG.E desc[UR22][R10.64+0x20], R9 ;  /* 0x000020090a009986 */ /* 0x0003e4000c101916 */
.L_x_759:
[----:B------:R-:W-:Y:S05]  /*10180*/  BSYNC B0 ;  /* 0x0000000000007941 */ /* 0x000fea0003800000 */
.L_x_758:
[----:B------:R-:W2:Y:S01]  /*10190*/  S2UR UR5, SR_CTAID.X ;  /* 0x00000000000579c3 */ /* 0x000ea20000002500 */
[----:B------:R-:W-:Y:S01]  /*101a0*/  LEA.HI R0, R7, R0, RZ, 0x3 ;  /* 0x0000000007007211 */ /* 0x000fe200078f18ff */
[----:B------:R3:W4:Y:S01]  /*101b0*/  LDS.128 R12, [R203+0x1800] ;  /* 0x00180000cb0c7984 */ /* 0x0007220000000c00 */
[----:B------:R-:W-:Y:S01]  /*101c0*/  SHF.R.S32.HI R205, RZ, 0x1f, R204 ;  /* 0x0000001fffcd7819 */ /* 0x000fe200000114cc */
[----:B------:R-:W-:Y:S01]  /*101d0*/  BSSY B0, `(.L_x_760) ;  /* 0x000002f000007945 */ /* 0x000fe20003800000 */
[----:B------:R-:W-:Y:S01]  /*101e0*/  SHF.R.S32.HI R0, RZ, 0x3, R0 ;  /* 0x00000003ff007819 */ /* 0x000fe20000011400 */
[----:B-1----:R3:W1:Y:S01]  /*101f0*/  LDS.128 R8, [R203+0x3800] ;  /* 0x00380000cb087984 */ /* 0x0026620000000c00 */
[----:B------:R-:W-:Y:S01]  /*10200*/  LEA.HI R6, R6, R17, RZ, 0x3 ;  /* 0x0000001106067211 */ /* 0x000fe200078f18ff */
[----:B------:R-:W5:Y:S02]  /*10210*/  LDC.64 R4, c[0x0][0x298] ;  /* 0x0000a600ff047b82 */ /* 0x000f640000000a00 */
[C---:B------:R-:W-:Y:S01]  /*10220*/  VIADD R16, R0.reuse, 0x20 ;  /* 0x0000002000107836 */ /* 0x040fe20000000000 */
[----:B------:R3:W1:Y:S01]  /*10230*/  LDS.128 R24, [R203] ;  /* 0x00000000cb187984 */ /* 0x0006620000000c00 */
[----:B------:R-:W-:-:S03]  /*10240*/  VIADD R7, R0, 0x10 ;  /* 0x0000001000077836 */ /* 0x000fc60000000000 */
[----:B------:R-:W-:Y:S01]  /*10250*/  ISETP.GE.AND P1, PT, R16, UR12, PT ;  /* 0x0000000c10007c0c */ /* 0x000fe2000bf26270 */
[----:B------:R-:W3:Y:S01]  /*10260*/  LDC.64 R2, c[0x0][0x2a0] ;  /* 0x0000a800ff027b82 */ /* 0x000ee20000000a00 */
[----:B------:R-:W-:Y:S01]  /*10270*/  ISETP.GE.AND P2, PT, R7, UR12, PT ;  /* 0x0000000c07007c0c */ /* 0x000fe2000bf46270 */
[----:B------:R-:W-:Y:S01]  /*10280*/  VIADD R7, R0, 0x30 ;  /* 0x0000003000077836 */ /* 0x000fe20000000000 */
[----:B--2---:R-:W-:-:S04]  /*10290*/  USHF.L.U32 UR5, UR5, 0x6, URZ ;  /* 0x0000000605057899 */ /* 0x004fc8000800063f */
[----:B------:R-:W-:Y:S02]  /*102a0*/  USHF.R.S32.HI UR4, URZ, 0x1f, UR5 ;  /* 0x0000001f3f047899 */ /* 0x000fe40008011405 */
[----:B-----5:R-:W-:-:S04]  /*102b0*/  IMAD.WIDE.U32 R20, R4, UR5, R204 ;  /* 0x0000000504147c25 */ /* 0x020fc8000f8e00cc */
[----:B------:R-:W-:Y:S01]  /*102c0*/  IMAD R18, R4, UR4, RZ ;  /* 0x0000000404127c24 */ /* 0x000fe2000f8e02ff */
[----:B------:R-:W-:Y:S01]  /*102d0*/  USHF.R.S32.HI UR4, URZ, 0x1f, UR6 ;  /* 0x0000001f3f047899 */ /* 0x000fe20008011406 */
[----:B------:R-:W-:Y:S02]  /*102e0*/  IADD3 R28, P0, R20, UR8, RZ ;  /* 0x00000008141c7c10 */ /* 0x000fe4000ff1e0ff */
[----:B------:R-:W-:Y:S01]  /*102f0*/  IMAD R17, R5, UR5, R18 ;  /* 0x0000000505117c24 */ /* 0x000fe2000f8e0212 */
[----:B------:R-:W-:Y:S02]  /*10300*/  UIADD3 UR5, -UR5, UR17, URZ ;  /* 0x0000001105057290 */ /* 0x000fe4000fffe13f */
[----:B---3--:R-:W-:Y:S02]  /*10310*/  IMAD R18, R2, UR4, RZ ;  /* 0x0000000402127c24 */ /* 0x008fe4000f8e02ff */
[----:B------:R-:W-:Y:S02]  /*10320*/  IADD3.X R29, R21, UR7, R17, P0, !PT ;  /* 0x00000007151d7c10 */ /* 0x000fe400087fe411 */
[----:B------:R-:W-:Y:S01]  /*10330*/  IMAD R33, R3, UR6, R18 ;  /* 0x0000000603217c24 */ /* 0x000fe2000f8e0212 */
[----:B------:R2:W3:Y:S01]  /*10340*/  LDS.128 R20, [R203+0x2000] ;  /* 0x00200000cb147984 */ /* 0x0004e20000000c00 */
[----:B------:R-:W-:Y:S01]  /*10350*/  ISETP.GE.AND P3, PT, R0, UR5, PT ;  /* 0x0000000500007c0c */ /* 0x000fe2000bf66270 */
[----:B------:R-:W-:Y:S01]  /*10360*/  IMAD.WIDE.U32 R28, R2, UR6, R28 ;  /* 0x00000006021c7c25 */ /* 0x000fe2000f8e001c */
[----:B------:R-:W-:Y:S01]  /*10370*/  SHF.R.S32.HI R3, RZ, 0x3, R6 ;  /* 0x00000003ff037819 */ /* 0x000fe20000011406 */
[----:B------:R2:W1:Y:S01]  /*10380*/  LDS.128 R16, [R203+0x4000] ;  /* 0x00400000cb107984 */ /* 0x0004620000000c00 */
[----:B------:R-:W-:Y:S01]  /*10390*/  ISETP.GE.AND P0, PT, R7, UR12, PT ;  /* 0x0000000c07007c0c */ /* 0x000fe2000bf06270 */
[----:B------:R-:W-:Y:S01]  /*103a0*/  IMAD.IADD R33, R33, 0x1, R29 ;  /* 0x0000000121217824 */ /* 0x000fe200078e021d */
[----:B------:R-:W-:-:S07]  /*103b0*/  SHF.R.S32.HI R3, RZ, 0x1f, R3 ;  /* 0x0000001fff037819 */ /* 0x000fce0000011403 */
[----:B----4-:R-:W-:Y:S05]  /*103c0*/  @P3 BRA `(.L_x_761) ;  /* 0x00000000003c3947 */ /* 0x010fea0003800000 */
[-C--:B------:R-:W-:Y:S01]  /*103d0*/  IMAD R2, R3, R4.reuse, RZ ;  /* 0x0000000403027224 */ /* 0x080fe200078e02ff */
[----:B------:R-:W-:Y:S01]  /*103e0*/  ULDC UR6, c[0x0][0x2d0] ;  /* 0x0000b40000067ab9 */ /* 0x000fe20000000800 */
[----:B------:R-:W-:Y:S01]  /*103f0*/  IMAD.MOV.U32 R32, RZ, RZ, R28 ;  /* 0x000000ffff207224 */ /* 0x000fe200078e001c */
[----:B------:R-:W-:Y:S01]  /*10400*/  ISETP.GE.AND P5, PT, R204, UR6, PT ;  /* 0x00000006cc007c0c */ /* 0x000fe2000bfa6270 */
[----:B------:R-:W-:Y:S01]  /*10410*/  IMAD R2, R0, R5, R2 ;  /* 0x0000000500027224 */ /* 0x000fe200078e0202 */
[----:B------:R-:W-:Y:S01]  /*10420*/  ISETP.GE.AND P4, PT, R200, UR6, PT ;  /* 0x00000006c8007c0c */ /* 0x000fe2000bf86270 */
[----:B------:R-:W-:Y:S01]  /*10430*/  IMAD.WIDE.U32 R6, R0, R4, R32 ;  /* 0x0000000400067225 */ /* 0x000fe200078e0020 */
[----:B------:R-:W-:Y:S01]  /*10440*/  ISETP.GE.AND P3, PT, R199, UR6, PT ;  /* 0x00000006c7007c0c */ /* 0x000fe2000bf66270 */
[----:B------:R-:W-:Y:S02]  /*10450*/  ULDC.64 UR4, c[0x0][0x280] ;  /* 0x0000a00000047ab9 */ /* 0x000fe40000000a00 */
[----:B------:R-:W-:Y:S01]  /*10460*/  IMAD.IADD R2, R2, 0x1, R7 ;  /* 0x0000000102027824 */ /* 0x000fe200078e0207 */
[----:B------:R-:W-:-:S04]  /*10470*/  LEA R30, P6, R6, UR4, 0x1 ;  /* 0x00000004061e7c11 */ /* 0x000fc8000f8c08ff */
[----:B------:R-:W-:-:S05]  /*10480*/  LEA.HI.X R31, R6, UR5, R2, 0x1, P6 ;  /* 0x00000005061f7c11 */ /* 0x000fca000b0f0c02 */
[----:B-1----:R4:W-:Y:S04]  /*10490*/  @!P5 STG.E.128 desc[UR22][R30.64], R24 ;  /* 0x000000181e00d986 */ /* 0x0029e8000c101d16 */
[----:B---3--:R4:W-:Y:S04]  /*104a0*/  @!P4 STG.E.128 desc[UR22][R30.64+0x80], R20 ;  /* 0x000080141e00c986 */ /* 0x0089e8000c101d16 */
[----:B------:R4:W-:Y:S02]  /*104b0*/  @!P3 STG.E.128 desc[UR22][R30.64+0x100], R16 ;  /* 0x000100101e00b986 */ /* 0x0009e4000c101d16 */
.L_x_761:
[----:B------:R-:W-:Y:S05]  /*104c0*/  BSYNC B0 ;  /* 0x0000000000007941 */ /* 0x000fea0003800000 */
.L_x_760:
[----:B-1--4-:R1:W4:Y:S01]  /*104d0*/  LDS.128 R24, [R203+0x800] ;  /* 0x00080000cb187984 */ /* 0x0123220000000c00 */
[----:B------:R-:W-:Y:S03]  /*104e0*/  BSSY B0, `(.L_x_762) ;  /* 0x0000016000007945 */ /* 0x000fe60003800000 */
[----:B---3--:R1:W3:Y:S04]  /*104f0*/  LDS.128 R20, [R203+0x2800] ;  /* 0x00280000cb147984 */ /* 0x0082e80000000c00 */
[----:B------:R1:W1:Y:S01]  /*10500*/  LDS.128 R16, [R203+0x4800] ;  /* 0x00480000cb107984 */ /* 0x0002620000000c00 */
[----:B------:R-:W-:Y:S05]  /*10510*/  @P2 BRA `(.L_x_763) ;  /* 0x0000000000482947 */ /* 0x000fea0003800000 */
[----:B------:R-:W-:Y:S01]  /*10520*/  IADD3 R7, P2, R0, 0x10, RZ ;  /* 0x0000001000077810 */ /* 0x000fe20007f5e0ff */
[----:B------:R-:W-:Y:S01]  /*10530*/  IMAD.MOV.U32 R30, RZ, RZ, R28 ;  /* 0x000000ffff1e7224 */ /* 0x000fe200078e001c */
[----:B------:R-:W-:Y:S01]  /*10540*/  ULDC UR6, c[0x0][0x2d0] ;  /* 0x0000b40000067ab9 */ /* 0x000fe20000000800 */
[----:B------:R-:W-:Y:S01]  /*10550*/  ULDC.64 UR4, c[0x0][0x280] ;  /* 0x0000a00000047ab9 */ /* 0x000fe20000000a00 */
[----:B------:R-:W-:Y:S01]  /*10560*/  ISETP.GE.AND P4, PT, R204, UR6, PT ;  /* 0x00000006cc007c0c */ /* 0x000fe2000bf86270 */
[----:B------:R-:W-:Y:S01]  /*10570*/  IMAD.X R31, RZ, RZ, R3, P2 ;  /* 0x000000ffff1f7224 */ /* 0x000fe200010e0603 */
[----:B------:R-:W-:Y:S02]  /*10580*/  ISETP.GE.AND P3, PT, R200, UR6, PT ;  /* 0x00000006c8007c0c */ /* 0x000fe4000bf66270 */
[----:B------:R-:W-:Y:S01]  /*10590*/  ISETP.GE.AND P2, PT, R199, UR6, PT ;  /* 0x00000006c7007c0c */ /* 0x000fe2000bf46270 */
[----:B------:R-:W-:Y:S01]  /*105a0*/  IMAD R2, R31, R4, RZ ;  /* 0x000000041f027224 */ /* 0x000fe200078e02ff */
[----:B------:R-:W-:-:S03]  /*105b0*/  MOV R31, R33 ;  /* 0x00000021001f7202 */ /* 0x000fc60000000f00 */
[C---:B------:R-:W-:Y:S02]  /*105c0*/  IMAD R2, R7.reuse, R5, R2 ;  /* 0x0000000507027224 */ /* 0x040fe400078e0202 */
[----:B------:R-:W-:-:S04]  /*105d0*/  IMAD.WIDE.U32 R30, R7, R4, R30 ;  /* 0x00000004071e7225 */ /* 0x000fc800078e001e */
[----:B------:R-:W-:Y:S01]  /*105e0*/  IMAD.IADD R2, R2, 0x1, R31 ;  /* 0x0000000102027824 */ /* 0x000fe200078e021f */
[----:B------:R-:W-:-:S04]  /*105f0*/  LEA R6, P5, R30, UR4, 0x1 ;  /* 0x000000041e067c11 */ /* 0x000fc8000f8a08ff */
[----:B------:R-:W-:-:S05]  /*10600*/  LEA.HI.X R7, R30, UR5, R2, 0x1, P5 ;  /* 0x000000051e077c11 */ /* 0x000fca000a8f0c02 */
[----:B----4-:R4:W-:Y:S04]  /*10610*/  @!P4 STG.E.128 desc[UR22][R6.64], R24 ;  /* 0x000000180600c986 */ /* 0x0109e8000c101d16 */
[----:B---3--:R4:W-:Y:S04]  /*10620*/  @!P3 STG.E.128 desc[UR22][R6.64+0x80], R20 ;  /* 0x000080140600b986 */ /* 0x0089e8000c101d16 */
[----:B-1----:R4:W-:Y:S02]  /*10630*/  @!P2 STG.E.128 desc[UR22][R6.64+0x100], R16 ;  /* 0x000100100600a986 */ /* 0x0029e4000c101d16 */
.L_x_763:
[----:B------:R-:W-:Y:S05]  /*10640*/  BSYNC B0 ;  /* 0x0000000000007941 */ /* 0x000fea0003800000 */
.L_x_762:
[----:B----4-:R4:W2:Y:S01]  /*10650*/  LDS.128 R24, [R203+0x1000] ;  /* 0x00100000cb187984 */ /* 0x0108a20000000c00 */
[----:B------:R-:W-:Y:S03]  /*10660*/  BSSY B0, `(.L_x_764) ;  /* 0x0000016000007945 */ /* 0x000fe60003800000 */
[----:B---3--:R4:W3:Y:S04]  /*10670*/  LDS.128 R20, [R203+0x3000] ;  /* 0x00300000cb147984 */ /* 0x0088e80000000c00 */
[----:B-1----:R4:W1:Y:S01]  /*10680*/  LDS.128 R16, [R203+0x5000] ;  /* 0x00500000cb107984 */ /* 0x0028620000000c00 */
        /* <DEDUP_REMOVED lines=16> */
[----:B--2---:R2:W-:Y:S04]  /*10790*/  @!P3 STG.E.128 desc[UR22][R6.64], R24 ;  /* 0x000000180600b986 */ /* 0x0045e8000c101d16 */
[----:B---3--:R2:W-:Y:S04]  /*107a0*/  @!P2 STG.E.128 desc[UR22][R6.64+0x80], R20 ;  /* 0x000080140600a986 */ /* 0x0085e8000c101d16 */
[----:B-1----:R2:W-:Y:S02]  /*107b0*/  @!P1 STG.E.128 desc[UR22][R6.64+0x100], R16 ;  /* 0x0001001006009986 */ /* 0x0025e4000c101d16 */
.L_x_765:
[----:B------:R-:W-:Y:S05]  /*107c0*/  BSYNC B0 ;  /* 0x0000000000007941 */ /* 0x000fea0003800000 */
.L_x_764:
[----:B-12---:R1:W2:Y:S01]  /*107d0*/  LDS.128 R16, [R203+0x5800] ;  /* 0x00580000cb107984 */ /* 0x0062a20000000c00 */
[----:B------:R-:W-:Y:S05]  /*107e0*/  @P0 EXIT ;  /* 0x000000000000094d */ /* 0x000fea0003800000 */
[----:B------:R-:W-:Y:S01]  /*107f0*/  IADD3 R0, P0, R0, 0x30, RZ ;  /* 0x0000003000007810 */ /* 0x000fe20007f1e0ff */
[----:B------:R-:W-:Y:S01]  /*10800*/  IMAD.MOV.U32 R6, RZ, RZ, R28 ;  /* 0x000000ffff067224 */ /* 0x000fe200078e001c */
[----:B------:R-:W-:Y:S01]  /*10810*/  MOV R7, R33 ;  /* 0x0000002100077202 */ /* 0x000fe20000000f00 */
[----:B------:R-:W-:Y:S01]  /*10820*/  ULDC UR6, c[0x0][0x2d0] ;  /* 0x0000b40000067ab9 */ /* 0x000fe20000000800 */
[----:B------:R-:W-:Y:S01]  /*10830*/  ULDC.64 UR4, c[0x0][0x280] ;  /* 0x0000a00000047ab9 */ /* 0x000fe20000000a00 */
[----:B------:R-:W-:Y:S01]  /*10840*/  IMAD.X R3, RZ, RZ, R3, P0 ;  /* 0x000000ffff037224 */ /* 0x000fe200000e0603 */
[----:B------:R-:W-:Y:S01]  /*10850*/  ISETP.GE.AND P2, PT, R204, UR6, PT ;  /* 0x00000006cc007c0c */ /* 0x000fe2000bf46270 */
[-C--:B------:R-:W-:Y:S01]  /*10860*/  IMAD.WIDE.U32 R6, R0, R4.reuse, R6 ;  /* 0x0000000400067225 */ /* 0x080fe200078e0006 */
[----:B------:R-:W-:Y:S02]  /*10870*/  ISETP.GE.AND P1, PT, R200, UR6, PT ;  /* 0x00000006c8007c0c */ /* 0x000fe4000bf26270 */
[----:B------:R-:W-:Y:S01]  /*10880*/  ISETP.GE.AND P0, PT, R199, UR6, PT ;  /* 0x00000006c7007c0c */ /* 0x000fe2000bf06270 */
[----:B------:R-:W-:Y:S01]  /*10890*/  IMAD R2, R3, R4, RZ ;  /* 0x0000000403027224 */ /* 0x000fe200078e02ff */
[----:B------:R-:W-:-:S03]  /*108a0*/  LEA R4, P3, R6, UR4, 0x1 ;  /* 0x0000000406047c11 */ /* 0x000fc6000f8608ff */
[----:B------:R-:W-:-:S04]  /*108b0*/  IMAD R2, R0, R5, R2 ;  /* 0x0000000500027224 */ /* 0x000fc800078e0202 */
[----:B------:R-:W-:-:S05]  /*108c0*/  IMAD.IADD R2, R2, 0x1, R7 ;  /* 0x0000000102027824 */ /* 0x000fca00078e0207 */
[----:B------:R-:W-:-:S05]  /*108d0*/  LEA.HI.X R5, R6, UR5, R2, 0x1, P3 ;  /* 0x0000000506057c11 */ /* 0x000fca00098f0c02 */
[----:B------:R1:W-:Y:S04]  /*108e0*/  @!P2 STG.E.128 desc[UR22][R4.64], R12 ;  /* 0x0000000c0400a986 */ /* 0x0003e8000c101d16 */
[----:B------:R1:W-:Y:S01]  /*108f0*/  @!P1 STG.E.128 desc[UR22][R4.64+0x80], R8 ;  /* 0x0000800804009986 */ /* 0x0003e2000c101d16 */
[----:B------:R-:W-:Y:S05]  /*10900*/  @P0 EXIT ;  /* 0x000000000000094d */ /* 0x000fea0003800000 */
[----:B--2---:R-:W-:Y:S01]  /*10910*/  STG.E.128 desc[UR22][R4.64+0x100], R16 ;  /* 0x0001001004007986 */ /* 0x004fe2000c101d16 */
[----:B------:R-:W-:Y:S05]  /*10920*/  EXIT ;  /* 0x000000000000794d */ /* 0x000fea0003800000 */
.L_x_766:
        /* <DEDUP_REMOVED lines=13> */
.L_x_4480:


//--------------------- .text._ZN5flash24flash_fwd_splitkv_kernelI23Flash_fwd_kernel_traitsILi192ELi64ELi64ELi4ELb0ELb0EN7cutlass10bfloat16_tE19Flash_kernel_traitsILi192ELi64ELi64ELi4ES3_EELb1ELb0ELb0ELb0ELb0ELb1ELb0ELb0EEEvNS_16Flash_fwd_paramsE --------------------------
	.section	.text._ZN5flash24flash_fwd_splitkv_kernelI23Flash_fwd_kernel_traitsILi192ELi64ELi64ELi4ELb0ELb0EN7cutlass10bfloat16_tE19Flash_kernel_traitsILi192ELi64ELi64ELi4ES3_EELb1ELb0ELb0ELb0ELb0ELb1ELb0ELb0EEEvNS_16Flash_fwd_paramsE,"ax",@progbits
	.align	128
        .global         _ZN5flash24flash_fwd_splitkv_kernelI23Flash_fwd_kernel_traitsILi192ELi64ELi64ELi4ELb0ELb0EN7cutlass10bfloat16_tE19Flash_kernel_traitsILi192ELi64ELi64ELi4ES3_EELb1ELb0ELb0ELb0ELb0ELb1ELb0ELb0EEEvNS_16Flash_fwd_paramsE
        .type           _ZN5flash24flash_fwd_splitkv_kernelI23Flash_fwd_kernel_traitsILi192ELi64ELi64ELi4ELb0ELb0EN7cutlass10bfloat16_tE19Flash_kernel_traitsILi192ELi64ELi64ELi4ES3_EELb1ELb0ELb0ELb0ELb0ELb1ELb0ELb0EEEvNS_16Flash_fwd_paramsE,@function
        .size           _ZN5flash24flash_fwd_splitkv_kernelI23Flash_fwd_kernel_traitsILi192ELi64ELi64ELi4ELb0ELb0EN7cutlass10bfloat16_tE19Flash_kernel_traitsILi192ELi64ELi64ELi4ES3_EELb1ELb0ELb0ELb0ELb0ELb1ELb0ELb0EEEvNS_16Flash_fwd_paramsE,(.L_x_4481 - _ZN5flash24flash_fwd_splitkv_kernelI23Flash_fwd_kernel_traitsILi192ELi64ELi64ELi4ELb0ELb0EN7cutlass10bfloat16_tE19Flash_kernel_traitsILi192ELi64ELi64ELi4ES3_EELb1ELb0ELb0ELb0ELb0ELb1ELb0ELb0EEEvNS_16Flash_fwd_paramsE)
        .other          _ZN5flash24flash_fwd_splitkv_kernelI23Flash_fwd_kernel_traitsILi192ELi64ELi64ELi4ELb0ELb0EN7cutlass10bfloat16_tE19Flash_kernel_traitsILi192ELi64ELi64ELi4ES3_EELb1ELb0ELb0ELb0ELb0ELb1ELb0ELb0EEEvNS_16Flash_fwd_paramsE,@"STO_CUDA_ENTRY STV_DEFAULT"
_ZN5flash24flash_fwd_splitkv_kernelI23Flash_fwd_kernel_traitsILi192ELi64ELi64ELi4ELb0ELb0EN7cutlass10bfloat16_tE19Flash_kernel_traitsILi192ELi64ELi64ELi4ES3_EELb1ELb0ELb0ELb0ELb0ELb1ELb0ELb0EEEvNS_16Flash_fwd_paramsE:
.text._ZN5flash24flash_fwd_splitkv_kernelI23Flash_fwd_kernel_traitsILi192ELi64ELi64ELi4ELb0ELb0EN7cutlass10bfloat16_tE19Flash_kernel_traitsILi192ELi64ELi64ELi4ES3_EELb1ELb0ELb0ELb0ELb0ELb1ELb0ELb0EEEvNS_16Flash_fwd_paramsE:
        /* <DEDUP_REMOVED lines=54> */
.L_x_767:
[----:B------:R-:W-:-:S03]  /*0360*/  ULDC UR6, c[0x0][0x2c8] ;  /* 0x0000b20000067ab9 */ /* 0x000fc60000000800 */
.L_x_768:
        /* <DEDUP_REMOVED lines=108> */
.L_x_771:
[----:B------:R-:W-:Y:S05]  /*0a30*/  BSYNC B0 ;  /* 0x0000000000007941 */ /* 0x000fea0003800000 */
.L_x_770:
        /* <DEDUP_REMOVED lines=22> */
.L_x_773:
[----:B------:R-:W-:Y:S05]  /*0ba0*/  BSYNC B0 ;  /* 0x0000000000007941 */ /* 0x000fea0003800000 */
.L_x_772:
        /* <DEDUP_REMOVED lines=21> */
.L_x_775:
[----:B------:R-:W-:Y:S05]  /*0d00*/  BSYNC B0 ;  /* 0x0000000000007941 */ /* 0x000fea0003800000 */
.L_x_774:
        /* <DEDUP_REMOVED lines=20> */
.L_x_777:
[----:B------:R-:W-:Y:S05]  /*0e50*/  BSYNC B0 ;  /* 0x0000000000007941 */ /* 0x000fea0003800000 */
.L_x_776:
        /* <DEDUP_REMOVED lines=18> */
.L_x_769:
        /* <DEDUP_REMOVED lines=29> */
.L_x_778:
        /* <DEDUP_REMOVED lines=94> */
.L_x_779:
        /* <DEDUP_REMOVED lines=46> */
.L_x_781:
        /* <DEDUP_REMOVED lines=33> */
.L_x_780:
        /* <DEDUP_REMOVED lines=111> */
.L_x_783:
[----:B------:R-:W-:Y:S05]  /*2310*/  BSYNC B0 ;  /* 0x0000000000007941 */ /* 0x000fea0003800000 */
.L_x_782:
        /* <DEDUP_REMOVED lines=41> */
.L_x_785:
[----:B------:R-:W-:Y:S05]  /*25b0*/  BSYNC B0 ;  /* 0x0000000000007941 */ /* 0x000fea0003800000 */
.L_x_784:
        /* <DEDUP_REMOVED lines=42> */
.L_x_787:
[----:B------:R-:W-:Y:S05]  /*2860*/  BSYNC B0 ;  /* 0x0000000000007941 */ /* 0x000fea0003800000 */
.L_x_786:
        /* <DEDUP_REMOVED lines=44> */
.L_x_789:
[----:B------:R-:W-:Y:S05]  /*2b30*/  BSYNC B0 ;  /* 0x0000000000007941 */ /* 0x000fea0003800000 */
.L_x_788:
        /* <DEDUP_REMOVED lines=37> */
.L_x_791:
[----:B------:R-:W-:Y:S05]  /*2d90*/  BSYNC B0 ;  /* 0x0000000000007941 */ /* 0x000fea0003800000 */
.L_x_790:
        /* <DEDUP_REMOVED lines=33> */
.L_x_793:
[----:B------:R-:W-:Y:S05]  /*2fb0*/  BSYNC B0 ;  /* 0x0000000000007941 */ /* 0x000fea0003800000 */
.L_x_792:
        /* <DEDUP_REMOVED lines=39> */
.L_x_795:
[----:B------:R-:W-:Y:S05]  /*3230*/  BSYNC B0 ;  /* 0x0000000000007941 */ /* 0x000fea0003800000 */
.L_x_794:
        /* <DEDUP_REMOVED lines=43> */
.L_x_797:
[----:B------:R-:W-:Y:S05]  /*34f0*/  BSYNC B0 ;  /* 0x0000000000007941 */ /* 0x000fea0003800000 */
.L_x_796:
        /* <DEDUP_REMOVED lines=61> */
.L_x_799:
[----:B------:R-:W-:Y:S05]  /*38d0*/  BSYNC B0 ;  /* 0x0000000000007941 */ /* 0x000fea0003800000 */
.L_x_798:
        /* <DEDUP_REMOVED lines=31> */
.L_x_801:
[----:B------:R-:W-:Y:S05]  /*3ad0*/  BSYNC B0 ;  /* 0x0000000000007941 */ /* 0x000fea0003800000 */
.L_x_800:
        /* <DEDUP_REMOVED lines=33> */
.L_x_803:
[----:B------:R-:W-:Y:S05]  /*3cf0*/  BSYNC B0 ;  /* 0x0000000000007941 */ /* 0x000fea0003800000 */
.L_x_802:
        /* <DEDUP_REMOVED lines=37> */
.L_x_805:
[----:B------:R-:W-:Y:S05]  /*3f50*/  BSYNC B0 ;  /* 0x0000000000007941 */ /* 0x000fea0003800000 */
.L_x_804:
[----:B------:R-:W-:Y:S01]  /*3f60*/  LDSM.16.M88.4 R20, [R206] ;  /* 0x00000000ce14783b */ /* 0x000fe20000000200 */
[----:B------:R-:W-:Y:S01]  /*3f70*/  R2P PR, R2, 0x6 ;  /* 0x0000000602007804 */ /* 0x000fe20000000000 */
[----:B------:R-:W-:Y:S01]  /*3f80*/  ULDC UR25, c[0x0][0x39c] ;  /* 0x0000e70000197ab9 */ /* 0x000fe20000000800 */
[C---:B------:R-:W-:Y:S01]  /*3f90*/  IADD3 R2, R205.reuse, 0x6000, RZ ;  /* 0x00006000cd027810 */ /* 0x040fe20007ffe0ff */
[----:B------:R-:W5:Y:S01]  /*3fa0*/  LDSM.16.M88.4 R28, [R205+0x6000] ;  /* 0x00600000cd1c783b */ /* 0x000f620000000200 */
[----:B------:R-:W-:Y:S01]  /*3fb0*/  IADD3 R203, R205, 0x6020, RZ ;  /* 0x00006020cdcb7810 */ /* 0x000fe20007ffe0ff */
[----:B------:R-:W-:Y:S01]  /*3fc0*/  UISETP.GE.AND UP0, UPT, UR18, 0x2, UPT ;  /* 0x000000021200788c */ /* 0x000fe2000bf06270 */
[-C--:B------:R-:W-:Y:S01]  /*3fd0*/  LEA R204, R7, R206.reuse, 0x1 ;  /* 0x000000ce07cc7211 */ /* 0x080fe200078e08ff */
[----:B------:R-:W3:Y:S01]  /*3fe0*/  LDSM.16.M88.4 R52, [R205+0x7000] ;  /* 0x00700000cd34783b */ /* 0x000ee20000000200 */
[C---:B------:R-:W-:Y:S02]  /*3ff0*/  LEA R202, R5.reuse, R206, 0x1 ;  /* 0x000000ce05ca7211 */ /* 0x040fe400078e08ff */
[----:B------:R-:W-:Y:S01]  /*4000*/  LEA R201, R5, R204, 0x1 ;  /* 0x000000cc05c97211 */ /* 0x000fe200078e08ff */
[----:B------:R-:W-:Y:S01]  /*4010*/  LDSM.16.M88.4 R72, [R204] ;  /* 0x00000000cc48783b */ /* 0x000fe20000000200 */
[----:B------:R-:W-:-:S02]  /*4020*/  LEA R105, R105, UR19, 0x4 ;  /* 0x0000001369697c11 */ /* 0x000fc4000f8e20ff */
[----:B------:R-:W-:Y:S01]  /*4030*/  @P1 IADD3 R203, R2, -0x20, RZ ;  /* 0xffffffe002cb1810 */ /* 0x000fe20007ffe0ff */
[----:B------:R-:W-:Y:S01]  /*4040*/  LDSM.16.M88.4 R60, [R205+0x6800] ;  /* 0x00680000cd3c783b */ /* 0x000fe20000000200 */
[----:B------:R-:W-:Y:S02]  /*4050*/  MOV R2, 0x40 ;  /* 0x0000004000027802 */ /* 0x000fe40000000f00 */
[----:B------:R-:W-:Y:S01]  /*4060*/  PLOP3.LUT P1, PT, PT, PT, UP0, 0x80, 0x0 ;  /* 0x000000000000781c */ /* 0x000fe20003f2f008 */
[----:B------:R-:W4:Y:S01]  /*4070*/  LDSM.16.M88.4 R68, [R203] ;  /* 0x00000000cb44783b */ /* 0x000f220000000200 */
[----:B------:R-:W-:Y:S01]  /*4080*/  SEL R2, R2, 0xffffffc0, !P2 ;  /* 0xffffffc002027807 */ /* 0x000fe20005000000 */
[C---:B------:R-:W-:Y:S01]  /*4090*/  VIADD R190, R203.reuse, 0x2800 ;  /* 0x00002800cbbe7836 */ /* 0x040fe20000000000 */
[----:B------:R-:W-:Y:S01]  /*40a0*/  IADD3 R195, R203, 0x800, RZ ;  /* 0x00000800cbc37810 */ /* 0x000fe20007ffe0ff */
[----:B------:R-:W-:Y:S01]  /*40b0*/  LDSM.16.M88.4 R76, [R202] ;  /* 0x00000000ca4c783b */ /* 0x000fe20000000200 */
[----:B------:R-:W-:-:S02]  /*40c0*/  IADD3 R199, R205, R2, RZ ;  /* 0x00000002cdc77210 */ /* 0x000fc40007ffe0ff */
[----:B------:R-:W-:Y:S01]  /*40d0*/  IADD3 R192, R2, R203, RZ ;  /* 0x000000cb02c07210 */ /* 0x000fe20007ffe0ff */
[----:B------:R-:W4:Y:S01]  /*40e0*/  LDSM.16.M88.4 R44, [R205+0x7800] ;  /* 0x00780000cd2c783b */ /* 0x000f220000000200 */
[----:B------:R-:W-:Y:S02]  /*40f0*/  LOP3.LUT R2, R4, 0xffffffe0, RZ, 0xc0, !PT ;  /* 0xffffffe004027812 */ /* 0x000fe400078ec0ff */
[C---:B------:R-:W-:Y:S01]  /*4100*/  IADD3 R194, R203.reuse, 0x1000, RZ ;  /* 0x00001000cbc27810 */ /* 0x040fe20007ffe0ff */
[----:B------:R-:W4:Y:S01]  /*4110*/  LDSM.16.M88.4 R64, [R199+0x6000] ;  /* 0x00600000c740783b */ /* 0x000f220000000200 */
[----:B------:R-:W-:Y:S02]  /*4120*/  IADD3 R2, -R2, R3, RZ ;  /* 0x0000000302027210 */ /* 0x000fe40007ffe1ff */
[C---:B------:R-:W-:Y:S01]  /*4130*/  IADD3 R193, R203.reuse, 0x1800, RZ ;  /* 0x00001800cbc17810 */ /* 0x040fe20007ffe0ff */
[----:B------:R-:W4:Y:S01]  /*4140*/  LDSM.16.M88.4 R32, [R203+0x1000] ;  /* 0x00100000cb20783b */ /* 0x000f220000000200 */
[----:B------:R-:W-:-:S02]  /*4150*/  IADD3 R191, R203, 0x2000, RZ ;  /* 0x00002000cbbf7810 */ /* 0x000fc40007ffe0ff */
[C---:B------:R-:W-:Y:S01]  /*4160*/  IADD3 R189, R203.reuse, 0x3000, RZ ;  /* 0x00003000cbbd7810 */ /* 0x040fe20007ffe0ff */
[----:B------:R-:W4:Y:S01]  /*4170*/  LDSM.16.M88.4 R36, [R203+0x800] ;  /* 0x00080000cb24783b */ /* 0x000f220000000200 */
[C---:B------:R-:W-:Y:S02]  /*4180*/  IADD3 R188, R203.reuse, 0x3800, RZ ;  /* 0x00003800cbbc7810 */ /* 0x040fe40007ffe0ff */
[C---:B------:R-:W-:Y:S01]  /*4190*/  IADD3 R187, R203.reuse, 0x4000, RZ ;  /* 0x00004000cbbb7810 */ /* 0x040fe20007ffe0ff */
[C---:B-----5:R-:W-:Y:S01]  /*41a0*/  HMMA.16816.F32.BF16 R16, R20.reuse, R28, RZ ;  /* 0x0000001c1410723c */ /* 0x060fe200000418ff */
[----:B------:R-:W-:Y:S01]  /*41b0*/  LDSM.16.M88.4 R24, [R201] ;  /* 0x00000000c918783b */ /* 0x000fe20000000200 */
[C---:B------:R-:W-:Y:S02]  /*41c0*/  IADD3 R186, R203.reuse, 0x4800, RZ ;  /* 0x00004800cbba7810 */ /* 0x040fe40007ffe0ff */
[C---:B------:R-:W-:Y:S01]  /*41d0*/  IADD3 R185, R203.reuse, 0x5000, RZ ;  /* 0x00005000cbb97810 */ /* 0x040fe20007ffe0ff */
[----:B------:R-:W5:Y:S01]  /*41e0*/  LDSM.16.M88.4 R88, [R192] ;  /* 0x00000000c058783b */ /* 0x000f620000000200 */
[----:B---3--:R-:W-:Y:S01]  /*41f0*/  HMMA.16816.F32.BF16 R56, R20, R52, RZ ;  /* 0x000000341438723c */ /* 0x008fe200000418ff */
[----:B------:R-:W-:-:S02]  /*4200*/  IADD3 R184, R203, 0x5800, RZ ;  /* 0x00005800cbb87810 */ /* 0x000fc40007ffe0ff */
[----:B------:R-:W3:Y:S03]  /*4210*/  LDSM.16.M88.4 R48, [R203+0x1800] ;  /* 0x00180000cb30783b */ /* 0x000ee60000000200 */
[C---:B------:R-:W-:Y:S01]  /*4220*/  HMMA.16816.F32.BF16 R28, R20.reuse, R30, RZ ;  /* 0x0000001e141c723c */ /* 0x040fe200000418ff */
[----:B-12---:R-:W1:Y:S04]  /*4230*/  LDSM.16.M88.4 R8, [R199+0x7000] ;  /* 0x00700000c708783b */ /* 0x006e680000000200 */
[----:B------:R-:W2:Y:S01]  /*4240*/  LDSM.16.M88.4 R12, [R199+0x6800] ;  /* 0x00680000c70c783b */ /* 0x000ea20000000200 */
[----:B------:R-:W-:Y:S03]  /*4250*/  HMMA.16816.F32.BF16 R52, R20, R54, RZ ;  /* 0x000000361434723c */ /* 0x000fe600000418ff */
[----:B------:R-:W-:Y:S03]  /*4260*/  LDSM.16.M88.4 R84, [R199+0x7800] ;  /* 0x00780000c754783b */ /* 0x000fe60000000200 */
[----:B----4-:R-:W-:Y:S01]  /*4270*/  HMMA.16816.F32.BF16 R16, R72, R68, R16 ;  /* 0x000000444810723c */ /* 0x010fe20000041810 */
[----:B------:R-:W-:Y:S04]  /*4280*/  LDSM.16.M88.4 R96, [R203+0x4000] ;  /* 0x00400000cb60783b */ /* 0x000fe80000000200 */
[----:B------:R-:W-:Y:S01]  /*4290*/  LDSM.16.M88.4 R92, [R199+0x9000] ;  /* 0x00900000c75c783b */ /* 0x000fe20000000200 */
[C---:B------:R-:W-:Y:S03]  /*42a0*/  HMMA.16816.F32.BF16 R40, R20.reuse, R60, RZ ;  /* 0x0000003c1428723c */ /* 0x040fe600000418ff */
[----:B------:R-:W-:Y:S03]  /*42b0*/  LDSM.16.M88.4 R100, [R192+0x2800] ;  /* 0x00280000c064783b */ /* 0x000fe60000000200 */
[C---:B------:R-:W-:Y:S01]  /*42c0*/  HMMA.16816.F32.BF16 R60, R20.reuse, R62, RZ ;  /* 0x0000003e143c723c */ /* 0x040fe200000418ff */
[----:B------:R-:W0:Y:S05]  /*42d0*/  LDGDEPBAR ;  /* 0x00000000000079af */ /* 0x000e2a0000000000 */
[----:B------:R-:W-:Y:S06]  /*42e0*/  HMMA.16816.F32.BF16 R80, R20, R44, RZ ;  /* 0x0000002c1450723c */ /* 0x000fec00000418ff */
[----:B------:R-:W-:Y:S06]  /*42f0*/  HMMA.16816.F32.BF16 R16, R76, R64, R16 ;  /* 0x000000404c10723c */ /* 0x000fec0000041810 */
[----:B------:R-:W-:Y:S01]  /*4300*/  HMMA.16816.F32.BF16 R20, R20, R46, RZ ;  /* 0x0000002e1414723c */ /* 0x000fe200000418ff */
[----:B------:R-:W-:Y:S05]  /*4310*/  LDSM.16.M88.4 R44, [R192+0x800] ;  /* 0x00080000c02c783b */ /* 0x000fea0000000200 */
[C---:B------:R-:W-:Y:S01]  /*4320*/  HMMA.16816.F32.BF16 R28, R72.reuse, R70, R28 ;  /* 0x00000046481c723c */ /* 0x040fe2000004181c */
[----:B------:R-:W-:Y:S05]  /*4330*/  LDSM.16.M88.4 R68, [R205+0x8000] ;  /* 0x00800000cd44783b */ /* 0x000fea0000000200 */
[C---:B------:R-:W-:Y:S06]  /*4340*/  HMMA.16816.F32.BF16 R56, R72.reuse, R32, R56 ;  /* 0x000000204838723c */ /* 0x040fec0000041838 */
[C---:B------:R-:W-:Y:S01]  /*4350*/  HMMA.16816.F32.BF16 R52, R72.reuse, R34, R52 ;  /* 0x000000224834723c */ /* 0x040fe20000041834 */
[----:B------:R-:W4:Y:S05]  /*4360*/  LDSM.16.M88.4 R32, [R206+0x2000] ;  /* 0x00200000ce20783b */ /* 0x000f2a0000000200 */
[C---:B------:R-:W-:Y:S06]  /*4370*/  HMMA.16816.F32.BF16 R40, R72.reuse, R36, R40 ;  /* 0x000000244828723c */ /* 0x040fec0000041828 */
[----:B------:R-:W-:Y:S01]  /*4380*/  HMMA.16816.F32.BF16 R60, R72, R38, R60 ;  /* 0x00000026483c723c */ /* 0x000fe2000004183c */
[----:B------:R-:W4:Y:S05]  /*4390*/  LDSM.16.M88.4 R36, [R192+0x1000] ;  /* 0x00100000c024783b */ /* 0x000f2a0000000200 */
[----:B-----5:R-:W-:Y:S06]  /*43a0*/  HMMA.16816.F32.BF16 R16, R24, R88, R16 ;  /* 0x000000581810723c */ /* 0x020fec0000041810 */
[C---:B---3--:R-:W-:Y:S06]  /*43b0*/  HMMA.16816.F32.BF16 R80, R72.reuse, R48, R80 ;  /* 0x000000304850723c */ /* 0x048fec0000041850 */
[----:B------:R-:W-:Y:S01]  /*43c0*/  HMMA.16816.F32.BF16 R72, R72, R50, R20 ;  /* 0x000000324848723c */ /* 0x000fe20000041814 */
[----:B------:R-:W-:Y:S04]  /*43d0*/  LDSM.16.M88.4 R48, [R203+0x2000] ;  /* 0x00200000cb30783b */ /* 0x000fe80000000200 */
[----:B------:R-:W-:Y:S01]  /*43e0*/  LDSM.16.M88.4 R20, [R205+0x9000] ;  /* 0x00900000cd14783b */ /* 0x000fe20000000200 */
[C---:B------:R-:W-:Y:S03]  /*43f0*/  HMMA.16816.F32.BF16 R28, R76.reuse, R66, R28 ;  /* 0x000000424c1c723c */ /* 0x040fe6000004181c */
[----:B------:R-:W-:Y:S03]  /*4400*/  LDSM.16.M88.4 R64, [R192+0x1800] ;  /* 0x00180000c040783b */ /* 0x000fe60000000200 */
        /* <DEDUP_REMOVED lines=15> */
[----:B------:R-:W3:Y:S05]  /*4500*/  LDSM.16.M88.4 R36, [R199+0x8000] ;  /* 0x00800000c724783b */ /* 0x000eea0000000200 */
[C---:B------:R-:W-:Y:S06]  /*4510*/  HMMA.16816.F32.BF16 R40, R24.reuse, R44, R40 ;  /* 0x0000002c1828723c */ /* 0x040fec0000041828 */
[----:B------:R-:W-:Y:S01]  /*4520*/  HMMA.16816.F32.BF16 R60, R24, R46, R60 ;  /* 0x0000002e183c723c */ /* 0x000fe2000004183c */
[----:B------:R-:W4:Y:S05]  /*4530*/  LDSM.16.M88.4 R44, [R205+0x9800] ;  /* 0x00980000cd2c783b */ /* 0x000f2a0000000200 */
[----:B-1----:R-:W-:Y:S06]  /*4540*/  HMMA.16816.F32.BF16 R16, R8, R48, R16 ;  /* 0x000000300810723c */ /* 0x002fec0000041810 */
[C---:B------:R-:W-:Y:S06]  /*4550*/  HMMA.16816.F32.BF16 R80, R24.reuse, R64, R80 ;  /* 0x000000401850723c */ /* 0x040fec0000041850 */
[----:B------:R-:W-:Y:S01]  /*4560*/  HMMA.16816.F32.BF16 R76, R24, R66, R76 ;  /* 0x00000042184c723c */ /* 0x000fe2000004184c */
[----:B------:R-:W1:Y:S04]  /*4570*/  LDSM.16.M88.4 R24, [R192+0x2000] ;  /* 0x00200000c018783b */ /* 0x000e680000000200 */
[----:B------:R-:W-:Y:S01]  /*4580*/  LDSM.16.M88.4 R64, [R199+0x8800] ;  /* 0x00880000c740783b */ /* 0x000fe20000000200 */
[C---:B------:R-:W-:Y:S03]  /*4590*/  HMMA.16816.F32.BF16 R28, R32.reuse, R70, R28 ;  /* 0x00000046201c723c */ /* 0x040fe6000004181c */
[----:B------:R-:W-:Y:S03]  /*45a0*/  LDSM.16.M88.4 R68, [R192+0x3000] ;  /* 0x00300000c044783b */ /* 0x000fe60000000200 */
[C---:B--2---:R-:W-:Y:S06]  /*45b0*/  HMMA.16816.F32.BF16 R40, R32.reuse, R12, R40 ;  /* 0x0000000c2028723c */ /* 0x044fec0000041828 */
[----:B------:R-:W-:Y:S01]  /*45c0*/  HMMA.16816.F32.BF16 R60, R32, R14, R60 ;  /* 0x0000000e203c723c */ /* 0x000fe2000004183c */
[----:B------:R-:W2:Y:S05]  /*45d0*/  LDSM.16.M88.4 R12, [R203+0x2800] ;  /* 0x00280000cb0c783b */ /* 0x000eaa0000000200 */
[----:B---3--:R-:W-:Y:S06]  /*45e0*/  HMMA.16816.F32.BF16 R16, R88, R36, R16 ;  /* 0x000000245810723c */ /* 0x008fec0000041810 */
[C---:B------:R-:W-:Y:S06]  /*45f0*/  HMMA.16816.F32.BF16 R56, R32.reuse, R20, R56 ;  /* 0x000000142038723c */ /* 0x040fec0000041838 */
[C---:B------:R-:W-:Y:S01]  /*4600*/  HMMA.16816.F32.BF16 R52, R32.reuse, R22, R52 ;  /* 0x000000162034723c */ /* 0x040fe20000041834 */
[----:B------:R-:W3:Y:S05]  /*4610*/  LDSM.16.M88.4 R20, [R203+0x3000] ;  /* 0x00300000cb14783b */ /* 0x000eea0000000200 */
[----:B----4-:R-:W-:Y:S06]  /*4620*/  HMMA.16816.F32.BF16 R80, R32, R44, R80 ;  /* 0x0000002c2050723c */ /* 0x010fec0000041850 */
[----:B------:R-:W-:Y:S01]  /*4630*/  HMMA.16816.F32.BF16 R28, R8, R50, R28 ;  /* 0x00000032081c723c */ /* 0x000fe2000004181c */
[----:B------:R-:W-:Y:S05]  /*4640*/  LDSM.16.M88.4 R48, [R206+0x4000] ;  /* 0x00400000ce30783b */ /* 0x000fea0000000200 */
[----:B------:R-:W-:Y:S01]  /*4650*/  HMMA.16816.F32.BF16 R76, R32, R46, R76 ;  /* 0x0000002e204c723c */ /* 0x000fe2000004184c */
[----:B------:R-:W4:Y:S04]  /*4660*/  LDSM.16.M88.4 R32, [R205+0xa000] ;  /* 0x00a00000cd20783b */ /* 0x000f280000000200 */
[----:B------:R-:W-:Y:S01]  /*4670*/  LDSM.16.M88.4 R44, [R205+0xa800] ;  /* 0x00a80000cd2c783b */ /* 0x000fe20000000200 */
[----:B-1----:R-:W-:Y:S06]  /*4680*/  HMMA.16816.F32.BF16 R16, R72, R24, R16 ;  /* 0x000000184810723c */ /* 0x002fec0000041810 */
[C---:B--2---:R-:W-:Y:S06]  /*4690*/  HMMA.16816.F32.BF16 R40, R8.reuse, R12, R40 ;  /* 0x0000000c0828723c */ /* 0x044fec0000041828 */
[----:B------:R-:W-:Y:S01]  /*46a0*/  HMMA.16816.F32.BF16 R60, R8, R14, R60 ;  /* 0x0000000e083c723c */ /* 0x000fe2000004183c */
[----:B------:R-:W1:Y:S05]  /*46b0*/  LDSM.16.M88.4 R12, [R203+0x3800] ;  /* 0x00380000cb0c783b */ /* 0x000e6a0000000200 */
[----:B------:R-:W-:Y:S01]  /*46c0*/  HMMA.16816.F32.BF16 R28, R88, R38, R28 ;  /* 0x00000026581c723c */ /* 0x000fe2000004181c */
[----:B------:R-:W2:Y:S05]  /*46d0*/  LDSM.16.M88.4 R36, [R204+0x4000] ;  /* 0x00400000cc24783b */ /* 0x000eaa0000000200 */
[C---:B---3--:R-:W-:Y:S06]  /*46e0*/  HMMA.16816.F32.BF16 R56, R8.reuse, R20, R56 ;  /* 0x000000140838723c */ /* 0x048fec0000041838 */
[----:B------:R-:W-:Y:S01]  /*46f0*/  HMMA.16816.F32.BF16 R52, R8, R22, R52 ;  /* 0x000000160834723c */ /* 0x000fe20000041834 */
[----:B------:R-:W-:Y:S05]  /*4700*/  LDSM.16.M88.4 R20, [R199+0xa000] ;  /* 0x00a00000c714783b */ /* 0x000fea0000000200 */
[----:B----4-:R-:W-:Y:S06]  /*4710*/  HMMA.16816.F32.BF16 R16, R48, R32, R16 ;  /* 0x000000203010723c */ /* 0x010fec0000041810 */
[----:B------:R-:W-:Y:S01]  /*4720*/  HMMA.16816.F32.BF16 R28, R72, R26, R28 ;  /* 0x0000001a481c723c */ /* 0x000fe2000004181c */
[----:B------:R-:W3:Y:S05]  /*4730*/  LDSM.16.M88.4 R24, [R202+0x4000] ;  /* 0x00400000ca18783b */ /* 0x000eea0000000200 */
[----:B------:R-:W-:Y:S06]  /*4740*/  HMMA.16816.F32.BF16 R40, R88, R64, R40 ;  /* 0x000000405828723c */ /* 0x000fec0000041828 */
[C---:B-1----:R-:W-:Y:S06]  /*4750*/  HMMA.16816.F32.BF16 R80, R8.reuse, R12, R80 ;  /* 0x0000000c0850723c */ /* 0x042fec0000041850 */
[----:B------:R-:W-:Y:S01]  /*4760*/  HMMA.16816.F32.BF16 R76, R8, R14, R76 ;  /* 0x0000000e084c723c */ /* 0x000fe2000004184c */
[----:B------:R-:W-:Y:S04]  /*4770*/  LDSM.16.M88.4 R12, [R201+0x4000] ;  /* 0x00400000c90c783b */ /* 0x000fe80000000200 */
[----:B------:R-:W-:Y:S01]  /*4780*/  LDSM.16.M88.4 R8, [R192+0x4000] ;  /* 0x00400000c008783b */ /* 0x000fe20000000200 */
[----:B--2---:R-:W-:Y:S06]  /*4790*/  HMMA.16816.F32.BF16 R16, R36, R96, R16 ;  /* 0x000000602410723c */ /* 0x004fec0000041810 */
[----:B------:R-:W-:Y:S01]  /*47a0*/  HMMA.16816.F32.BF16 R60, R88, R66, R60 ;  /* 0x00000042583c723c */ /* 0x000fe2000004183c */
[----:B------:R-:W1:Y:S05]  /*47b0*/  LDSM.16.M88.4 R64, [R192+0x3800] ;  /* 0x00380000c040783b */ /* 0x000e6a0000000200 */
[----:B------:R-:W-:Y:S01]  /*47c0*/  HMMA.16816.F32.BF16 R28, R48, R34, R28 ;  /* 0x00000022301c723c */ /* 0x000fe2000004181c */
[----:B------:R-:W-:Y:S05]  /*47d0*/  LDSM.16.M88.4 R32, [R203+0x4800] ;  /* 0x00480000cb20783b */ /* 0x000fea0000000200 */
[C---:B------:R-:W-:Y:S06]  /*47e0*/  HMMA.16816.F32.BF16 R80, R88.reuse, R84, R80 ;  /* 0x000000545850723c */ /* 0x040fec0000041850 */
[C---:B------:R-:W-:Y:S06]  /*47f0*/  HMMA.16816.F32.BF16 R56, R88.reuse, R92, R56 ;  /* 0x0000005c5838723c */ /* 0x040fec0000041838 */
[----:B------:R-:W-:Y:S01]  /*4800*/  HMMA.16816.F32.BF16 R52, R88, R94, R52 ;  /* 0x0000005e5834723c */ /* 0x000fe20000041834 */
[----:B------:R-:W2:Y:S05]  /*4810*/  LDSM.16.M88.4 R92, [R205+0xb000] ;  /* 0x00b00000cd5c783b */ /* 0x000eaa0000000200 */
[----:B---3--:R-:W-:Y:S06]  /*4820*/  HMMA.16816.F32.BF16 R16, R24, R20, R16 ;  /* 0x000000141810723c */ /* 0x008fec0000041810 */
[----:B------:R-:W-:Y:S01]  /*4830*/  HMMA.16816.F32.BF16 R84, R88, R86, R76 ;  /* 0x000000565854723c */ /* 0x000fe2000004184c */
[----:B------:R-:W-:Y:S05]  /*4840*/  LDSM.16.M88.4 R76, [R199+0xa800] ;  /* 0x00a80000c74c783b */ /* 0x000fea0000000200 */
[----:B------:R-:W-:Y:S06]  /*4850*/  HMMA.16816.F32.BF16 R28, R36, R98, R28 ;  /* 0x00000062241c723c */ /* 0x000fec000004181c */
[C---:B------:R-:W-:Y:S06]  /*4860*/  HMMA.16816.F32.BF16 R56, R72.reuse, R68, R56 ;  /* 0x000000444838723c */ /* 0x040fec0000041838 */
[C---:B------:R-:W-:Y:S06]  /*4870*/  HMMA.16816.F32.BF16 R52, R72.reuse, R70, R52 ;  /* 0x000000464834723c */ /* 0x040fec0000041834 */
[----:B-1----:R-:W-:Y:S06]  /*4880*/  HMMA.16816.F32.BF16 R80, R72, R64, R80 ;  /* 0x000000404850723c */ /* 0x002fec0000041850 */
[----:B------:R-:W-:Y:S06]  /*4890*/  HMMA.16816.F32.BF16 R16, R12, R8, R16 ;  /* 0x000000080c10723c */ /* 0x000fec0000041810 */
[----:B------:R-:W-:Y:S01]  /*48a0*/  HMMA.16816.F32.BF16 R84, R72, R66, R84 ;  /* 0x000000424854723c */ /* 0x000fe20000041854 */
[----:B------:R-:W1:Y:S05]  /*48b0*/  LDSM.16.M88.4 R64, [R205+0xb800] ;  /* 0x00b80000cd40783b */ /* 0x000e6a0000000200 */
[----:B------:R-:W-:Y:S01]  /*48c0*/  HMMA.16816.F32.BF16 R28, R24, R22, R28 ;  /* 0x00000016181c723c */ /* 0x000fe2000004181c */
[----:B------:R-:W3:Y:S05]  /*48d0*/  LDSM.16.M88.4 R20, [R203+0x5000] ;  /* 0x00500000cb14783b */ /* 0x000eea0000000200 */
[C---:B------:R-:W-:Y:S06]  /*48e0*/  HMMA.16816.F32.BF16 R40, R72.reuse, R100, R40 ;  /* 0x000000644828723c */ /* 0x040fec0000041828 */
[----:B------:R-:W-:Y:S01]  /*48f0*/  HMMA.16816.F32.BF16 R60, R72, R102, R60 ;  /* 0x00000066483c723c */ /* 0x000fe2000004183c */
[----:B------:R-:W-:Y:S01]  /*4900*/  FMUL.FTZ R6, R16, UR25 ;  /* 0x0000001910067c20 */ /* 0x000fe20008410000 */
[----:B------:R-:W-:Y:S01]  /*4910*/  FMUL.FTZ R68, R17, UR25 ;  /* 0x0000001911447c20 */ /* 0x000fe20008410000 */
[----:B------:R-:W-:Y:S01]  /*4920*/  FMUL.FTZ R69, R18, UR25 ;  /* 0x0000001912457c20 */ /* 0x000fe20008410000 */
[----:B------:R-:W-:-:S02]  /*4930*/  FMUL.FTZ R70, R19, UR25 ;  /* 0x0000001913467c20 */ /* 0x000fc40008410000 */
[C---:B--2---:R-:W-:Y:S01]  /*4940*/  HMMA.16816.F32.BF16 R56, R48.reuse, R92, R56 ;  /* 0x0000005c3038723c */ /* 0x044fe20000041838 */
[----:B------:R-:W2:Y:S01]  /*4950*/  LDSM.16.M88.4 R16, [R203+0x5800] ;  /* 0x00580000cb10783b */ /* 0x000ea20000000200 */
[----:B------:R-:W4:Y:S04]  /*4960*/  MUFU.TANH R6, R6 ;  /* 0x0000000600067308 */ /* 0x000f280000002400 */
[----:B------:R-:W-:Y:S04]  /*4970*/  HMMA.16816.F32.BF16 R52, R48, R94, R52 ;  /* 0x0000005e3034723c */ /* 0x000fe80000041834 */
[----:B------:R-:W1:Y:S02]  /*4980*/  MUFU.TANH R68, R68 ;  /* 0x0000004400447308 */ /* 0x000e640000002400 */
[----:B------:R-:W-:Y:S01]  /*4990*/  HMMA.16816.F32.BF16 R28, R12, R10, R28 ;  /* 0x0000000a0c1c723c */ /* 0x000fe2000004181c */
[----:B------:R-:W5:Y:S05]  /*49a0*/  LDSM.16.M88.4 R8, [R199+0xb000] ;  /* 0x00b00000c708783b */ /* 0x000f6a0000000200 */
[C---:B------:R-:W-:Y:S01]  /*49b0*/  HMMA.16816.F32.BF16 R40, R48.reuse, R44, R40 ;  /* 0x0000002c3028723c */ /* 0x040fe20000041828 */
[----:B------:R-:W2:Y:S05]  /*49c0*/  MUFU.TANH R69, R69 ;  /* 0x0000004500457308 */ /* 0x000eaa0000002400 */
[C---:B------:R-:W-:Y:S01]  /*49d0*/  HMMA.16816.F32.BF16 R60, R48.reuse, R46, R60 ;  /* 0x0000002e303c723c */ /* 0x040fe2000004183c */
[----:B------:R-:W-:Y:S02]  /*49e0*/  LDSM.16.M88.4 R44, [R192+0x4800] ;  /* 0x00480000c02c783b */ /* 0x000fe40000000200 */
[----:B------:R-:W2:Y:S03]  /*49f0*/  MUFU.TANH R70, R70 ;  /* 0x0000004600467308 */ /* 0x000ea60000002400 */
[C---:B-1----:R-:W-:Y:S06]  /*4a00*/  HMMA.16816.F32.BF16 R80, R48.reuse, R64, R80 ;  /* 0x000000403050723c */ /* 0x042fec0000041850 */
[----:B------:R-:W-:Y:S01]  /*4a10*/  HMMA.16816.F32.BF16 R84, R48, R66, R84 ;  /* 0x000000423054723c */ /* 0x000fe20000041854 */
[----:B------:R-:W-:Y:S01]  /*4a20*/  FMUL.FTZ R28, R28, UR25 ;  /* 0x000000191c1c7c20 */ /* 0x000fe20008410000 */
[----:B------:R-:W-:Y:S01]  /*4a30*/  FMUL.FTZ R29, R29, UR25 ;  /* 0x000000191d1d7c20 */ /* 0x000fe20008410000 */
[----:B------:R-:W-:Y:S01]  /*4a40*/  FMUL.FTZ R30, R30, UR25 ;  /* 0x000000191e1e7c20 */ /* 0x000fe20008410000 */
[----:B------:R-:W-:-:S02]  /*4a50*/  FMUL.FTZ R31, R31, UR25 ;  /* 0x000000191f1f7c20 */ /* 0x000fc40008410000 */
[C---:B---3--:R-:W-:Y:S01]  /*4a60*/  HMMA.16816.F32.BF16 R56, R36.reuse, R20, R56 ;  /* 0x000000142438723c */ /* 0x048fe20000041838 */
[----:B------:R-:W1:Y:S05]  /*4a70*/  MUFU.TANH R28, R28 ;  /* 0x0000001c001c7308 */ /* 0x000e6a0000002400 */
[C---:B------:R-:W-:Y:S01]  /*4a80*/  HMMA.16816.F32.BF16 R52, R36.reuse, R22, R52 ;  /* 0x000000162434723c */ /* 0x040fe20000041834 */
[----:B------:R-:W3:Y:S02]  /*4a90*/  LDSM.16.M88.4 R20, [R199+0xb800] ;  /* 0x00b80000c714783b */ /* 0x000ee40000000200 */
[----:B------:R-:W1:Y:S03]  /*4aa0*/  MUFU.TANH R29, R29 ;  /* 0x0000001d001d7308 */ /* 0x000e660000002400 */
[C---:B------:R-:W-:Y:S05]  /*4ab0*/  HMMA.16816.F32.BF16 R40, R36.reuse, R32, R40 ;  /* 0x000000202428723c */ /* 0x040fea0000041828 */
[----:B------:R-:W1:Y:S01]  /*4ac0*/  MUFU.TANH R30, R30 ;  /* 0x0000001e001e7308 */ /* 0x000e620000002400 */
[C---:B------:R-:W-:Y:S01]  /*4ad0*/  HMMA.16816.F32.BF16 R60, R36.reuse, R34, R60 ;  /* 0x00000022243c723c */ /* 0x040fe2000004183c */
[----:B------:R-:W4:Y:S05]  /*4ae0*/  LDSM.16.M88.4 R32, [R192+0x5000] ;  /* 0x00500000c020783b */ /* 0x000f2a0000000200 */
[C---:B--2---:R-:W-:Y:S01]  /*4af0*/  HMMA.16816.F32.BF16 R80, R36.reuse, R16, R80 ;  /* 0x000000102450723c */ /* 0x044fe20000041850 */
[----:B------:R-:W2:Y:S05]  /*4b00*/  MUFU.TANH R31, R31 ;  /* 0x0000001f001f7308 */ /* 0x000eaa0000002400 */
[----:B------:R-:W-:Y:S06]  /*4b10*/  HMMA.16816.F32.BF16 R84, R36, R18, R84 ;  /* 0x000000122454723c */ /* 0x000fec0000041854 */
[----:B-----5:R-:W-:Y:S01]  /*4b20*/  HMMA.16816.F32.BF16 R56, R24, R8, R56 ;  /* 0x000000081838723c */ /* 0x020fe20000041838 */
[----:B------:R-:W-:-:S05]  /*4b30*/  IMAD.SHL.U32 R18, R3, 0x2, RZ ;  /* 0x0000000203127824 */ /* 0x000fca00078e00ff */
[----:B------:R-:W-:Y:S01]  /*4b40*/  HMMA.16816.F32.BF16 R52, R24, R10, R52 ;  /* 0x0000000a1834723c */ /* 0x000fe20000041834 */
[----:B------:R-:W5:Y:S01]  /*4b50*/  LDSM.16.M88.4 R8, [R192+0x5800] ;  /* 0x00580000c008783b */ /* 0x000f620000000200 */
[----:B------:R-:W-:-:S04]  /*4b60*/  DEPBAR.LE SB0, 0x0 ;  /* 0x000080000000791a */ /* 0x000fc80000000000 */
[----:B------:R-:W-:Y:S01]  /*4b70*/  HMMA.16816.F32.BF16 R40, R24, R76, R40 ;  /* 0x0000004c1828723c */ /* 0x000fe20000041828 */
[----:B------:R-:W-:-:S05]  /*4b80*/  LOP3.LUT R18, R18, 0x6, RZ, 0xc0, !PT ;  /* 0x0000000612127812 */ /* 0x000fca00078ec0ff */
[C---:B------:R-:W-:Y:S06]  /*4b90*/  HMMA.16816.F32.BF16 R60, R24.reuse, R78, R60 ;  /* 0x0000004e183c723c */ /* 0x040fec000004183c */
[C---:B---3--:R-:W-:Y:S06]  /*4ba0*/  HMMA.16816.F32.BF16 R80, R24.reuse, R20, R80 ;  /* 0x000000141850723c */ /* 0x048fec0000041850 */
[----:B------:R-:W-:Y:S06]  /*4bb0*/  HMMA.16816.F32.BF16 R84, R24, R22, R84 ;  /* 0x000000161854723c */ /* 0x000fec0000041854 */
[C---:B------:R-:W-:Y:S06]  /*4bc0*/  HMMA.16816.F32.BF16 R40, R12.reuse, R44, R40 ;  /* 0x0000002c0c28723c */ /* 0x040fec0000041828 */
[C---:B------:R-:W-:Y:S06]  /*4bd0*/  HMMA.16816.F32.BF16 R60, R12.reuse, R46, R60 ;  /* 0x0000002e0c3c723c */ /* 0x040fec000004183c */
[C---:B----4-:R-:W-:Y:S06]  /*4be0*/  HMMA.16816.F32.BF16 R56, R12.reuse, R32, R56 ;  /* 0x000000200c38723c */ /* 0x050fec0000041838 */
[C---:B------:R-:W-:Y:S06]  /*4bf0*/  HMMA.16816.F32.BF16 R52, R12.reuse, R34, R52 ;  /* 0x000000220c34723c */ /* 0x040fec0000041834 */
[----:B-----5:R-:W-:Y:S01]  /*4c00*/  HMMA.16816.F32.BF16 R80, R12, R8, R80 ;  /* 0x000000080c50723c */ /* 0x020fe20000041850 */
[----:B------:R-:W-:Y:S01]  /*4c10*/  FMUL.FTZ R40, R40, UR25 ;  /* 0x0000001928287c20 */ /* 0x000fe20008410000 */
[----:B------:R-:W-:Y:S01]  /*4c20*/  FMUL.FTZ R41, R41, UR25 ;  /* 0x0000001929297c20 */ /* 0x000fe20008410000 */
[----:B------:R-:W-:Y:S01]  /*4c30*/  FMUL.FTZ R16, R42, UR25 ;  /* 0x000000192a107c20 */ /* 0x000fe20008410000 */
[----:B------:R-:W-:-:S02]  /*4c40*/  FMUL.FTZ R17, R43, UR25 ;  /* 0x000000192b117c20 */ /* 0x000fc40008410000 */
[----:B------:R-:W-:Y:S01]  /*4c50*/  HMMA.16816.F32.BF16 R84, R12, R10, R84 ;  /* 0x0000000a0c54723c */ /* 0x000fe20000041854 */
[----:B------:R-:W-:Y:S01]  /*4c60*/  SHF.R.S32.HI R9, RZ, 0x1f, R2 ;  /* 0x0000001fff097819 */ /* 0x000fe20000011402 */
[----:B------:R-:W-:Y:S01]  /*4c70*/  FMUL.FTZ R33, R60, UR25 ;  /* 0x000000193c217c20 */ /* 0x000fe20008410000 */
[----:B------:R-:W-:Y:S01]  /*4c80*/  FMUL.FTZ R32, R61, UR25 ;  /* 0x000000193d207c20 */ /* 0x000fe20008410000 */
[----:B------:R-:W-:Y:S01]  /*4c90*/  FMUL.FTZ R20, R62, UR25 ;  /* 0x000000193e147c20 */ /* 0x000fe20008410000 */
[----:B------:R-:W-:Y:S01]  /*4ca0*/  LEA.HI R9, R9, R2, RZ, 0x2 ;  /* 0x0000000209097211 */ /* 0x000fe200078f10ff */
[----:B------:R-:W-:Y:S01]  /*4cb0*/  FMUL.FTZ R21, R63, UR25 ;  /* 0x000000193f157c20 */ /* 0x000fe20008410000 */
[----:B------:R-:W-:Y:S01]  /*4cc0*/  FMUL.FTZ R56, R56, UR25 ;  /* 0x0000001938387c20 */ /* 0x000fe20008410000 */
[----:B------:R-:W-:Y:S01]  /*4cd0*/  FMUL.FTZ R57, R57, UR25 ;  /* 0x0000001939397c20 */ /* 0x000fe20008410000 */
[----:B------:R-:W-:Y:S01]  /*4ce0*/  SHF.R.S32.HI R2, RZ, 0x2, R9 ;  /* 0x00000002ff027819 */ /* 0x000fe20000011409 */
[----:B------:R-:W-:Y:S01]  /*4cf0*/  FMUL.FTZ R58, R58, UR25 ;  /* 0x000000193a3a7c20 */ /* 0x000fe20008410000 */
[----:B------:R-:W-:Y:S01]  /*4d00*/  FMUL.FTZ R59, R59, UR25 ;  /* 0x000000193b3b7c20 */ /* 0x000fe20008410000 */
[----:B------:R-:W-:Y:S01]  /*4d10*/  FMUL.FTZ R52, R52, UR25 ;  /* 0x0000001934347c20 */ /* 0x000fe20008410000 */
[----:B------:R-:W-:Y:S01]  /*4d20*/  FMUL.FTZ R53, R53, UR25 ;  /* 0x0000001935357c20 */ /* 0x000fe20008410000 */
[----:B------:R-:W-:Y:S01]  /*4d30*/  FMUL.FTZ R54, R54, UR25 ;  /* 0x0000001936367c20 */ /* 0x000fe20008410000 */
[----:B------:R-:W-:Y:S01]  /*4d40*/  FMUL.FTZ R55, R55, UR25 ;  /* 0x0000001937377c20 */ /* 0x000fe20008410000 */
[----:B------:R-:W-:Y:S01]  /*4d50*/  IADD3 R105, R105, 0x1, R2 ;  /* 0x0000000169697810 */ /* 0x000fe20007ffe002 */
[----:B------:R-:W3:Y:S01]  /*4d60*/  MUFU.TANH R40, R40 ;  /* 0x0000002800287308 */ /* 0x000ee20000002400 */
[----:B------:R-:W-:Y:S01]  /*4d70*/  FMUL.FTZ R80, R80, UR25 ;  /* 0x0000001950507c20 */ /* 0x000fe20008410000 */
[----:B------:R-:W-:Y:S01]  /*4d80*/  FMUL.FTZ R81, R81, UR25 ;  /* 0x0000001951517c20 */ /* 0x000fe20008410000 */
[----:B------:R-:W-:Y:S01]  /*4d90*/  FMUL.FTZ R82, R82, UR25 ;  /* 0x0000001952527c20 */ /* 0x000fe20008410000 */
[----:B------:R-:W-:Y:S01]  /*4da0*/  FMUL.FTZ R83, R83, UR25 ;  /* 0x0000001953537c20 */ /* 0x000fe20008410000 */
[----:B------:R-:W-:-:S02]  /*4db0*/  MOV R2, UR24 ;  /* 0x0000001800027c02 */ /* 0x000fc40008000f00 */
[----:B------:R-:W-:Y:S01]  /*4dc0*/  FMUL.FTZ R84, R84, UR25 ;  /* 0x0000001954547c20 */ /* 0x000fe20008410000 */
[----:B------:R-:W-:Y:S01]  /*4dd0*/  FMUL.FTZ R85, R85, UR25 ;  /* 0x0000001955557c20 */ /* 0x000fe20008410000 */
[----:B------:R-:W-:Y:S01]  /*4de0*/  FMUL.FTZ R86, R86, UR25 ;  /* 0x0000001956567c20 */ /* 0x000fe20008410000 */
[----:B------:R-:W-:Y:S01]  /*4df0*/  FMUL.FTZ R87, R87, UR25 ;  /* 0x0000001957577c20 */ /* 0x000fe20008410000 */
[----:B------:R-:W4:Y:S01]  /*4e00*/  MUFU.TANH R41, R41 ;  /* 0x0000002900297308 */ /* 0x000f220000002400 */
[----:B------:R-:W-:-:S04]  /*4e10*/  IADD3 R135, R2, -UR17, R105 ;  /* 0x8000001102877c10 */ /* 0x000fc8000fffe069 */
[----:B------:R-:W-:-:S03]  /*4e20*/  IADD3 R135, R135, UR11, RZ ;  /* 0x0000000b87877c10 */ /* 0x000fc6000fffe0ff */
[----:B------:R-:W1:Y:S01]  /*4e30*/  MUFU.TANH R16, R16 ;  /* 0x0000001000107308 */ /* 0x000e620000002400 */
[C---:B------:R-:W-:Y:S02]  /*4e40*/  VIADDMNMX R2, R135.reuse, 0x8, R2, PT ;  /* 0x0000000887027846 */ /* 0x040fe40003800102 */
[----:B------:R-:W-:-:S05]  /*4e50*/  VIMNMX R135, R135, UR24, PT ;  /* 0x0000001887877c48 */ /* 0x000fca000bfe0100 */
[----:B------:R-:W1:Y:S08]  /*4e60*/  MUFU.TANH R17, R17 ;  /* 0x0000001100117308 */ /* 0x000e700000002400 */
[----:B------:R-:W1:Y:S08]  /*4e70*/  MUFU.TANH R33, R33 ;  /* 0x0000002100217308 */ /* 0x000e700000002400 */
[----:B------:R-:W1:Y:S08]  /*4e80*/  MUFU.TANH R32, R32 ;  /* 0x0000002000207308 */ /* 0x000e700000002400 */
[----:B------:R-:W1:Y:S08]  /*4e90*/  MUFU.TANH R20, R20 ;  /* 0x0000001400147308 */ /* 0x000e700000002400 */
[----:B------:R-:W1:Y:S08]  /*4ea0*/  MUFU.TANH R21, R21 ;  /* 0x0000001500157308 */ /* 0x000e700000002400 */
[----:B------:R1:W1:Y:S08]  /*4eb0*/  MUFU.TANH R170, R56 ;  /* 0x0000003800aa7308 */ /* 0x0002700000002400 */
        /* <DEDUP_REMOVED lines=14> */
[----:B------:R1:W1:Y:S01]  /*4fa0*/  MUFU.TANH R178, R87 ;  /* 0x0000005700b27308 */ /* 0x0002620000002400 */
[----:B------:R-:W-:Y:S06]  /*4fb0*/  BAR.SYNC.DEFER_BLOCKING 0x0 ;  /* 0x0000000000007b1d */ /* 0x000fec0000010000 */
[----:B--234-:R-:W-:Y:S05]  /*4fc0*/  @!P1 BRA `(.L_x_806) ;  /* 0x0000000c005c9947 */ /* 0x01cfea0003800000 */
        /* <DEDUP_REMOVED lines=10> */
[----:B------:R-:W2:Y:S08]  /*5070*/  I2F.RP R9, UR10 ;  /* 0x0000000a00097d06 */ /* 0x000eb00008209400 */
[----:B--2---:R-:W2:Y:S02]  /*5080*/  MUFU.RCP R8, R9 ;  /* 0x0000000900087308 */ /* 0x004ea40000001000 */
[----:B--2---:R-:W-:-:S06]  /*5090*/  VIADD R8, R8, 0xffffffe ;  /* 0x0ffffffe08087836 */ /* 0x004fcc0000000000 */
[----:B------:R-:W2:Y:S02]  /*50a0*/  F2I.FTZ.U32.TRUNC.NTZ R3, R8 ;  /* 0x0000000800037305 */ /* 0x000ea4000021f000 */
[----:B--2---:R-:W-:Y:S01]  /*50b0*/  R2UR UR31, R3 ;  /* 0x00000000031f72ca */ /* 0x004fe200000e0000 */
        /* <DEDUP_REMOVED lines=22> */
[----:B------:R-:W-:Y:S02]  /*5220*/  ULOP3.LUT UR10, UR5, UR11, URZ, 0x3c, !UPT ;  /* 0x0000000b050a7292 */ /* 0x000fe4000f8e3c3f */
[----:B------:R-:W-:Y:S02]  /*5230*/  UISETP.GE.AND UP0, UPT, UR28, URZ, UPT ;  /* 0x0000003f1c00728c */ /* 0x000fe4000bf06270 */
[----:B------:R-:W-:Y:S02]  /*5240*/  UISETP.GE.AND UP1, UPT, UR10, URZ, UPT ;  /* 0x0000003f0a00728c */ /* 0x000fe4000bf26270 */
[----:B------:R-:W-:Y:S02]  /*5250*/  @UP4 UIADD3 UR31, UR31, 0x1, URZ ;  /* 0x000000011f1f4890 */ /* 0x000fe4000fffe03f */
[----:B------:R-:W-:Y:S02]  /*5260*/  UISETP.NE.AND UP2, UPT, UR11, URZ, UPT ;  /* 0x0000003f0b00728c */ /* 0x000fe4000bf45270 */
[----:B------:R-:W-:-:S02]  /*5270*/  @UP3 UIADD3 UR29, UR29, 0x1, URZ ;  /* 0x000000011d1d3890 */ /* 0x000fc4000fffe03f */
[----:B------:R-:W-:Y:S02]  /*5280*/  ULOP3.LUT UR10, URZ, UR11, URZ, 0x33, !UPT ;  /* 0x0000000b3f0a7292 */ /* 0x000fe4000f8e333f */
[----:B------:R-:W-:Y:S02]  /*5290*/  @!UP0 UIADD3 UR29, -UR29, URZ, URZ ;  /* 0x0000003f1d1d8290 */ /* 0x000fe4000fffe13f */
[----:B------:R-:W-:-:S04]  /*52a0*/  @!UP1 UIADD3 UR31, -UR31, URZ, URZ ;  /* 0x0000003f1f1f9290 */ /* 0x000fc8000fffe13f */
[----:B------:R-:W-:Y:S02]  /*52b0*/  USEL UR31, UR10, UR31, !UP2 ;  /* 0x0000001f0a1f7287 */ /* 0x000fe4000d000000 */
[----:B------:R-:W-:Y:S02]  /*52c0*/  USEL UR10, UR10, UR29, !UP2 ;  /* 0x0000001d0a0a7287 */ /* 0x000fe4000d000000 */
[----:B------:R-:W-:Y:S02]  /*52d0*/  UIMAD.WIDE UR26, UR31, 0x4, UR20 ;  /* 0x000000041f1a78a5 */ /* 0x000fe4000f8e0214 */
        /* <DEDUP_REMOVED lines=15> */
[----:B---3--:R-:W-:Y:S01]  /*53d0*/  IMAD.U32 R9, RZ, RZ, UR27 ;  /* 0x0000001bff097e24 */ /* 0x008fe2000f8e00ff */
        /* <DEDUP_REMOVED lines=10> */
.L_x_807:
[----:B------:R-:W-:-:S04]  /*5480*/  ULEA UR10, -UR8, URZ, 0x6 ;  /* 0x0000003f080a7291 */ /* 0x000fc8000f8e313f */
[----:B------:R-:W-:Y:S02]  /*5490*/  USHF.R.S32.HI UR11, URZ, 0x1f, UR10 ;  /* 0x0000001f3f0b7899 */ /* 0x000fe4000801140a */
[----:B------:R-:W-:-:S04]  /*54a0*/  MOV R4, UR10 ;  /* 0x0000000a00047c02 */ /* 0x000fc80008000f00 */
[----:B------:R-:W-:-:S07]  /*54b0*/  MOV R3, UR11 ;  /* 0x0000000b00037c02 */ /* 0x000fce0008000f00 */
.L_x_808:
[----:B------:R-:W-:Y:S01]  /*54c0*/  ULDC UR10, c[0x0][0x2d0] ;  /* 0x0000b400000a7ab9 */ /* 0x000fe20000000800 */
[----:B------:R-:W-:Y:S01]  /*54d0*/  BSSY B0, `(.L_x_809) ;  /* 0x0000083000007945 */ /* 0x000fe20003800000 */
[----:B------:R-:W-:Y:S02]  /*54e0*/  ISETP.GE.AND P5, PT, R212, UR10, PT ;  /* 0x0000000ad4007c0c */ /* 0x000fe4000bfa6270 */
[----:B------:R-:W-:Y:S02]  /*54f0*/  ISETP.GE.AND P4, PT, R208, UR10, PT ;  /* 0x0000000ad0007c0c */ /* 0x000fe4000bf86270 */
[----:B------:R-:W-:-:S09]  /*5500*/  ISETP.GE.AND P3, PT, R207, UR10, PT ;  /* 0x0000000acf007c0c */ /* 0x000fd2000bf66270 */
[----:B------:R-:W2:Y:S01]  /*5510*/  @!P5 LDC.64 R12, c[0x0][0x218] ;  /* 0x00008600ff0cdb82 */ /* 0x000ea20000000a00 */
[CC--:B------:R-:W-:Y:S01]  /*5520*/  @!P5 IADD3 R19, P2, R4.reuse, R133.reuse, RZ ;  /* 0x000000850413d210 */ /* 0x0c0fe20007f5e0ff */
[----:B------:R3:W-:Y:S04]  /*5530*/  @P5 STS.128 [R211+0x6000], RZ ;  /* 0x006000ffd3005388 */ /* 0x0007e80000000c00 */
[C-C-:B------:R-:W-:Y:S01]  /*5540*/  @!P5 IMAD.X R26, R3.reuse, 0x1, R134.reuse, P2 ;  /* 0x00000001031ad824 */ /* 0x140fe200010e0686 */
[----:B------:R-:W-:Y:S01]  /*5550*/  @!P4 IADD3 R22, P2, R4, R133, RZ ;  /* 0x000000850416c210 */ /* 0x000fe20007f5e0ff */
[----:B------:R-:W4:Y:S04]  /*5560*/  @!P4 LDC.64 R10, c[0x0][0x218] ;  /* 0x00008600ff0acb82 */ /* 0x000f280000000a00 */
[----:B------:R-:W-:-:S04]  /*5570*/  @!P4 IMAD.X R23, R3, 0x1, R134, P2 ;  /* 0x000000010317c824 */ /* 0x000fc800010e0686 */
[----:B------:R-:W5:Y:S01]  /*5580*/  @!P3 LDC.64 R8, c[0x0][0x218] ;  /* 0x00008600ff08bb82 */ /* 0x000f620000000a00 */
[----:B--2---:R-:W-:-:S07]  /*5590*/  @!P5 LEA R24, P6, R19, R12, 0x1 ;  /* 0x0000000c1318d211 */ /* 0x004fce00078c08ff */
[----:B------:R-:W2:Y:S01]  /*55a0*/  @!P5 LDC.64 R14, c[0x0][0x218] ;  /* 0x00008600ff0edb82 */ /* 0x000ea20000000a00 */
[----:B------:R-:W-:Y:S02]  /*55b0*/  @!P5 LEA.HI.X R25, R19, R13, R26, 0x1, P6 ;  /* 0x0000000d1319d211 */ /* 0x000fe400030f0c1a */
[----:B------:R-:W-:Y:S02]  /*55c0*/  @!P3 IADD3 R19, P2, R4, R133, RZ ;  /* 0x000000850413b210 */ /* 0x000fe40007f5e0ff */
[----:B----4-:R-:W-:-:S03]  /*55d0*/  @!P4 LEA R34, P6, R22, R10, 0x1 ;  /* 0x0000000a1622c211 */ /* 0x010fc600078c08ff */
[----:B------:R-:W4:Y:S01]  /*55e0*/  @!P4 LDC.64 R12, c[0x0][0x218] ;  /* 0x00008600ff0ccb82 */ /* 0x000f220000000a00 */
        /* <DEDUP_REMOVED lines=8> */
[C---:B-----5:R-:W-:Y:S01]  /*5670*/  @!P3 LEA R22, P2, R19.reuse, R8, 0x1 ;  /* 0x000000081316b211 */ /* 0x060fe200078408ff */
[----:B------:R-:W5:Y:S02]  /*5680*/  @!P3 LDC.64 R10, c[0x0][0x218] ;  /* 0x00008600ff0abb82 */ /* 0x000f640000000a00 */
[----:B------:R-:W-:Y:S01]  /*5690*/  @!PT LDS RZ, [RZ] ;  /* 0x00000000fffff984 */ /* 0x000fe20000000800 */
[----:B------:R-:W-:Y:S01]  /*56a0*/  @!PT LDS RZ, [RZ] ;  /* 0x00000000fffff984 */ /* 0x000fe20000000800 */
[----:B------:R-:W-:Y:S01]  /*56b0*/  @!PT LDS RZ, [RZ] ;  /* 0x00000000fffff984 */ /* 0x000fe20000000800 */
[----:B------:R3:W-:Y:S01]  /*56c0*/  @!P4 LDGSTS.E.BYPASS.LTC128B.128 [R211+0x8000], desc[UR22][R34.64+0x80] ;  /* 0x0800008022d3cfae */ /* 0x0007e2000b901d56 */
[----:B------:R-:W-:-:S02]  /*56d0*/  @!P3 LEA.HI.X R23, R19, R9, R36, 0x1, P2 ;  /* 0x000000091317b211 */ /* 0x000fc400010f0c24 */
[----:B------:R-:W-:Y:S01]  /*56e0*/  IADD3.X R19, R3, UR13, RZ, P6, !PT ;  /* 0x0000000d03137c10 */ /* 0x000fe2000b7fe4ff */
[----:B------:R1:W-:Y:S01]  /*56f0*/  @P3 STS.128 [R211+0xa000], RZ ;  /* 0x00a000ffd3003388 */ /* 0x0003e20000000c00 */
[CC--:B------:R-:W-:Y:S01]  /*5700*/  @!P5 IADD3 R37, P6, R26.reuse, R133.reuse, RZ ;  /* 0x000000851a25d210 */ /* 0x0c0fe20007fde0ff */
[----:B------:R-:W1:Y:S01]  /*5710*/  @!P5 LDC.64 R8, c[0x0][0x218] ;  /* 0x00008600ff08db82 */ /* 0x000e620000000a00 */
[----:B------:R-:W-:Y:S01]  /*5720*/  @!P4 IADD3 R27, P2, R26, R133, RZ ;  /* 0x000000851a1bc210 */ /* 0x000fe20007f5e0ff */
[----:B------:R-:W-:Y:S01]  /*5730*/  @!PT LDS RZ, [RZ] ;  /* 0x00000000fffff984 */ /* 0x000fe20000000800 */
[----:B------:R-:W-:Y:S01]  /*5740*/  @!PT LDS RZ, [RZ] ;  /* 0x00000000fffff984 */ /* 0x000fe20000000800 */
[----:B------:R-:W-:Y:S01]  /*5750*/  @!PT LDS RZ, [RZ] ;  /* 0x00000000fffff984 */ /* 0x000fe20000000800 */
[----:B------:R3:W-:Y:S02]  /*5760*/  @!P3 LDGSTS.E.BYPASS.LTC128B.128 [R211+0xa000], desc[UR22][R22.64+0x100] ;  /* 0x0a00010016d3bfae */ /* 0x0007e4000b901d56 */
[--C-:B------:R-:W-:Y:S01]  /*5770*/  @!P5 IMAD.X R38, R19, 0x1, R134.reuse, P6 ;  /* 0x000000011326d824 */ /* 0x100fe200030e0686 */
[----:B--2---:R-:W-:Y:S01]  /*5780*/  @!P5 LEA R36, P6, R37, R14, 0x1 ;  /* 0x0000000e2524d211 */ /* 0x004fe200078c08ff */
[----:B------:R-:W-:Y:S01]  /*5790*/  @!P4 IMAD.X R14, R19, 0x1, R134, P2 ;  /* 0x00000001130ec824 */ /* 0x000fe200010e0686 */
[----:B------:R2:W-:Y:S02]  /*57a0*/  @P5 STS.128 [R211+0x6800], RZ ;  /* 0x006800ffd3005388 */ /* 0x0005e40000000c00 */
[----:B------:R-:W-:-:S02]  /*57b0*/  @!P5 LEA.HI.X R37, R37, R15, R38, 0x1, P6 ;  /* 0x0000000f2525d211 */ /* 0x000fc400030f0c26 */
[C---:B----4-:R-:W-:Y:S02]  /*57c0*/  @!P4 LEA R38, P6, R27.reuse, R12, 0x1 ;  /* 0x0000000c1b26c211 */ /* 0x050fe400078c08ff */
[----:B------:R-:W-:Y:S01]  /*57d0*/  @!P3 IADD3 R12, P2, R26, R133, RZ ;  /* 0x000000851a0cb210 */ /* 0x000fe20007f5e0ff */
[----:B------:R-:W-:Y:S01]  /*57e0*/  @!PT LDS RZ, [RZ] ;  /* 0x00000000fffff984 */ /* 0x000fe20000000800 */
[----:B------:R-:W-:Y:S01]  /*57f0*/  @!PT LDS RZ, [RZ] ;  /* 0x00000000fffff984 */ /* 0x000fe20000000800 */
[----:B------:R-:W-:Y:S01]  /*5800*/  @!PT LDS RZ, [RZ] ;  /* 0x00000000fffff984 */ /* 0x000fe20000000800 */
[----:B------:R2:W-:Y:S01]  /*5810*/  @!P5 LDGSTS.E.BYPASS.LTC128B.128 [R211+0x6800], desc[UR22][R36.64] ;  /* 0x0680000024d3dfae */ /* 0x0005e2000b901d56 */
[----:B------:R-:W-:Y:S02]  /*5820*/  @!P4 LEA.HI.X R39, R27, R13, R14, 0x1, P6 ;  /* 0x0000000d1b27c211 */ /* 0x000fe400030f0c0e */
[----:B------:R-:W4:Y:S01]  /*5830*/  @!P4 LDC.64 R14, c[0x0][0x218] ;  /* 0x00008600ff0ecb82 */ /* 0x000f220000000a00 */
[----:B------:R-:W-:Y:S01]  /*5840*/  @!P3 IMAD.X R13, R19, 0x1, R134, P2 ;  /* 0x00000001130db824 */ /* 0x000fe200010e0686 */
[----:B-----5:R-:W-:Y:S01]  /*5850*/  @!P3 LEA R42, P2, R12, R10, 0x1 ;  /* 0x0000000a0c2ab211 */ /* 0x020fe200078408ff */
[----:B------:R2:W-:Y:S01]  /*5860*/  @P4 STS.128 [R211+0x8800], RZ ;  /* 0x008800ffd3004388 */ /* 0x0005e20000000c00 */
[----:B------:R-:W-:-:S02]  /*5870*/  IADD3 R26, P6, R26, UR14, RZ ;  /* 0x0000000e1a1a7c10 */ /* 0x000fc4000ffde0ff */
[----:B------:R-:W-:Y:S01]  /*5880*/  @!P3 LEA.HI.X R43, R12, R11, R13, 0x1, P2 ;  /* 0x0000000b0c2bb211 */ /* 0x000fe200010f0c0d */
[----:B------:R-:W-:Y:S01]  /*5890*/  @!PT LDS RZ, [RZ] ;  /* 0x00000000fffff984 */ /* 0x000fe20000000800 */
[----:B------:R-:W-:Y:S01]  /*58a0*/  @!PT LDS RZ, [RZ] ;  /* 0x00000000fffff984 */ /* 0x000fe20000000800 */
[----:B------:R-:W-:Y:S01]  /*58b0*/  @!PT LDS RZ, [RZ] ;  /* 0x00000000fffff984 */ /* 0x000fe20000000800 */
[----:B------:R2:W-:Y:S01]  /*58c0*/  @!P4 LDGSTS.E.BYPASS.LTC128B.128 [R211+0x8800], desc[UR22][R38.64+0x80] ;  /* 0x0880008026d3cfae */ /* 0x0005e2000b901d56 */
[----:B------:R-:W3:Y:S01]  /*58d0*/  @!P3 LDC.64 R12, c[0x0][0x218] ;  /* 0x00008600ff0cbb82 */ /* 0x000ee20000000a00 */
[----:B------:R-:W-:Y:S02]  /*58e0*/  IADD3.X R19, R19, UR13, RZ, P6, !PT ;  /* 0x0000000d13137c10 */ /* 0x000fe4000b7fe4ff */
[CC--:B------:R-:W-:Y:S01]  /*58f0*/  @!P5 IADD3 R27, P2, R26.reuse, R133.reuse, RZ ;  /* 0x000000851a1bd210 */ /* 0x0c0fe20007f5e0ff */
[----:B------:R2:W-:Y:S01]  /*5900*/  @P3 STS.128 [R211+0xa800], RZ ;  /* 0x00a800ffd3003388 */ /* 0x0005e20000000c00 */
[----:B------:R-:W-:-:S03]  /*5910*/  @!P4 IADD3 R45, P6, R26, R133, RZ ;  /* 0x000000851a2dc210 */ /* 0x000fc60007fde0ff */
[----:B------:R-:W-:Y:S01]  /*5920*/  @!P5 IMAD.X R44, R19, 0x1, R134, P2 ;  /* 0x00000001132cd824 */ /* 0x000fe200010e0686 */
[C---:B-1----:R-:W-:Y:S01]  /*5930*/  @!P5 LEA R46, P2, R27.reuse, R8, 0x1 ;  /* 0x000000081b2ed211 */ /* 0x042fe200078408ff */
[----:B------:R-:W1:Y:S01]  /*5940*/  @!P5 LDC.64 R10, c[0x0][0x218] ;  /* 0x00008600ff0adb82 */ /* 0x000e620000000a00 */
[----:B------:R-:W-:Y:S01]  /*5950*/  @!PT LDS RZ, [RZ] ;  /* 0x00000000fffff984 */ /* 0x000fe20000000800 */
[----:B------:R-:W-:Y:S01]  /*5960*/  @!PT LDS RZ, [RZ] ;  /* 0x00000000fffff984 */ /* 0x000fe20000000800 */
[----:B------:R-:W-:Y:S01]  /*5970*/  @!PT LDS RZ, [RZ] ;  /* 0x00000000fffff984 */ /* 0x000fe20000000800 */
[----:B------:R2:W-:Y:S02]  /*5980*/  @!P3 LDGSTS.E.BYPASS.LTC128B.128 [R211+0xa800], desc[UR22][R42.64+0x100] ;  /* 0x0a8001002ad3bfae */ /* 0x0005e4000b901d56 */
[----:B------:R-:W-:Y:S01]  /*5990*/  @!P5 LEA.HI.X R47, R27, R9, R44, 0x1, P2 ;  /* 0x000000091b2fd211 */ /* 0x000fe200010f0c2c */
[--C-:B------:R-:W-:Y:S01]  /*59a0*/  @!P4 IMAD.X R44, R19, 0x1, R134.reuse, P6 ;  /* 0x00000001132cc824 */ /* 0x100fe200030e0686 */
[C---:B------:R-:W-:Y:S01]  /*59b0*/  @!P3 IADD3 R27, P2, R26.reuse, R133, RZ ;  /* 0x000000851a1bb210 */ /* 0x040fe20007f5e0ff */
[----:B------:R2:W-:Y:S01]  /*59c0*/  @P5 STS.128 [R211+0x7000], RZ ;  /* 0x007000ffd3005388 */ /* 0x0005e20000000c00 */
[----:B----4-:R-:W-:Y:S01]  /*59d0*/  @!P4 LEA R24, P6, R45, R14, 0x1 ;  /* 0x0000000e2d18c211 */ /* 0x010fe200078c08ff */
[----:B------:R-:W4:Y:S02]  /*59e0*/  @!P4 LDC.64 R8, c[0x0][0x218] ;  /* 0x00008600ff08cb82 */ /* 0x000f240000000a00 */
[----:B------:R-:W-:Y:S01]  /*59f0*/  @!P3 IMAD.X R14, R19, 0x1, R134, P2 ;  /* 0x00000001130eb824 */ /* 0x000fe200010e0686 */
[----:B------:R-:W-:Y:S01]  /*5a00*/  @!P4 LEA.HI.X R25, R45, R15, R44, 0x1, P6 ;  /* 0x0000000f2d19c211 */ /* 0x000fe200030f0c2c */
[----:B------:R-:W-:Y:S01]  /*5a10*/  @!PT LDS RZ, [RZ] ;  /* 0x00000000fffff984 */ /* 0x000fe20000000800 */
[----:B------:R-:W-:Y:S01]  /*5a20*/  @!PT LDS RZ, [RZ] ;  /* 0x00000000fffff984 */ /* 0x000fe20000000800 */
[----:B------:R-:W-:Y:S01]  /*5a30*/  @!PT LDS RZ, [RZ] ;  /* 0x00000000fffff984 */ /* 0x000fe20000000800 */
[----:B------:R2:W-:Y:S01]  /*5a40*/  @!P5 LDGSTS.E.BYPASS.LTC128B.128 [R211+0x7000], desc[UR22][R46.64] ;  /* 0x070000002ed3dfae */ /* 0x0005e2000b901d56 */
[----:B------:R-:W-:-:S02]  /*5a50*/  IADD3 R26, P6, R26, UR14, RZ ;  /* 0x0000000e1a1a7c10 */ /* 0x000fc4000ffde0ff */
[----:B---3--:R-:W-:Y:S01]  /*5a60*/  @!P3 LEA R34, P2, R27, R12, 0x1 ;  /* 0x0000000c1b22b211 */ /* 0x008fe200078408ff */
[----:B------:R2:W-:Y:S01]  /*5a70*/  @P4 STS.128 [R211+0x9000], RZ ;  /* 0x009000ffd3004388 */ /* 0x0005e20000000c00 */
[----:B------:R-:W-:Y:S02]  /*5a80*/  IADD3.X R19, R19, UR13, RZ, P6, !PT ;  /* 0x0000000d13137c10 */ /* 0x000fe4000b7fe4ff */
[C---:B------:R-:W-:Y:S01]  /*5a90*/  @!P5 IADD3 R12, P6, R26.reuse, R133, RZ ;  /* 0x000000851a0cd210 */ /* 0x040fe20007fde0ff */
        /* <DEDUP_REMOVED lines=15> */
[----:B----4-:R-:W-:-:S03]  /*5b90*/  @!P4 LEA R8, P2, R13, R8, 0x1 ;  /* 0x000000080d08c211 */ /* 0x010fc600078408ff */
        /* <DEDUP_REMOVED lines=16> */
[----:B--2---:R-:W-:-:S04]  /*5ca0*/  LEA R8, P2, R26, UR10, 0x1 ;  /* 0x0000000a1a087c11 */ /* 0x004fc8000f8408ff */
[----:B------:R-:W-:-:S05]  /*5cb0*/  LEA.HI.X R9, R26, UR11, R19, 0x1, P2 ;  /* 0x0000000b1a097c11 */ /* 0x000fca00090f0c13 */
[----:B------:R-:W-:Y:S01]  /*5cc0*/  @!PT LDS RZ, [RZ] ;  /* 0x00000000fffff984 */ /* 0x000fe20000000800 */
[----:B------:R-:W-:Y:S01]  /*5cd0*/  @!PT LDS RZ, [RZ] ;  /* 0x00000000fffff984 */ /* 0x000fe20000000800 */
[----:B------:R-:W-:Y:S01]  /*5ce0*/  @!PT LDS RZ, [RZ] ;  /* 0x00000000fffff984 */ /* 0x000fe20000000800 */
[----:B------:R1:W-:Y:S04]  /*5cf0*/  LDGSTS.E.BYPASS.LTC128B.128 [R211+0xb800], desc[UR22][R8.64+0x100] ;  /* 0x0b80010008d37fae */ /* 0x0003e8000b901d56 */
.L_x_810:
[----:B------:R-:W-:Y:S05]  /*5d00*/  BSYNC B0 ;  /* 0x0000000000007941 */ /* 0x000fea0003800000 */
.L_x_809:
[----:B------:R-:W0:Y:S01]  /*5d10*/  LDGDEPBAR ;  /* 0x00000000000079af */ /* 0x000e220000000000 */
[----:B------:R-:W-:-:S04]  /*5d20*/  IADD3 R133, P2, R4, R133, RZ ;  /* 0x0000008504857210 */ /* 0x000fc80007f5e0ff */
[----:B------:R-:W-:-:S09]  /*5d30*/  IADD3.X R134, R3, R134, RZ, P2, !PT ;  /* 0x0000008603867210 */ /* 0x000fd200017fe4ff */
.L_x_806:
[----:B------:R-:W-:Y:S01]  /*5d40*/  VIADD R3, R18, UR5 ;  /* 0x0000000512037c36 */ /* 0x000fe20008000000 */
[----:B------:R-:W-:Y:S01]  /*5d50*/  LEA R200, R0, UR4, 0x1 ;  /* 0x0000000400c87c11 */ /* 0x000fe2000f8e08ff */
[----:B------:R-:W-:Y:S01]  /*5d60*/  ULDC UR19, c[0x0][0x2ec] ;  /* 0x0000bb0000137ab9 */ /* 0x000fe20000000800 */
[----:B------:R-:W-:Y:S01]  /*5d70*/  ULDC.64 UR10, c[0x0][0x218] ;  /* 0x00008600000a7ab9 */ /* 0x000fe20000000a00 */
[C---:B------:R-:W-:Y:S02]  /*5d80*/  VIADD R4, R3.reuse, 0x1 ;  /* 0x0000000103047836 */ /* 0x040fe40000000000 */
[C---:B-12---:R-:W-:Y:S01]  /*5d90*/  VIADD R8, R3.reuse, 0x8 ;  /* 0x0000000803087836 */ /* 0x046fe20000000000 */
[----:B------:R-:W-:Y:S01]  /*5da0*/  LDSM.16.MT88.4 R124, [R200+0xc000] ;  /* 0x00c00000c87c783b */ /* 0x000fe20000004200 */
[C---:B------:R-:W-:Y:S01]  /*5db0*/  VIADD R9, R3.reuse, 0x20 ;  /* 0x0000002003097836 */ /* 0x040fe20000000000 */
        /* <DEDUP_REMOVED lines=8> */
[----:B------:R-:W-:Y:S01]  /*5e40*/  FSEL R68, R68, -INF , !P5 ;  /* 0xff80000044447808 */ /* 0x000fe20006800000 */
[----:B------:R-:W-:Y:S01]  /*5e50*/  IMAD R196, R5, 0x2, R198 ;  /* 0x0000000205c47824 */ /* 0x000fe200078e02c6 */
[CC--:B------:R-:W-:Y:S01]  /*5e60*/  ISETP.GE.AND P6, PT, R4.reuse, R135.reuse, PT ;  /* 0x000000870400720c */ /* 0x0c0fe20003fc6270 */
[----:B------:R-:W-:Y:S01]  /*5e70*/  LDSM.16.MT88.4 R116, [R198+0xc000] ;  /* 0x00c00000c674783b */ /* 0x000fe20000004200 */
[-C--:B------:R-:W-:Y:S01]  /*5e80*/  ISETP.GE.AND P5, PT, R4, R2.reuse, PT ;  /* 0x000000020400720c */ /* 0x080fe20003fa6270 */
[----:B------:R-:W-:Y:S01]  /*5e90*/  VIADD R4, R3, 0x11 ;  /* 0x0000001103047836 */ /* 0x000fe20000000000 */
[----:B------:R-:W-:Y:S01]  /*5ea0*/  FSEL R70, R70, -INF , !P2 ;  /* 0xff80000046467808 */ /* 0x000fe20005000000 */
[----:B------:R-:W-:Y:S01]  /*5eb0*/  LDSM.16.MT88.4 R48, [R198+0xe000] ;  /* 0x00e00000c630783b */ /* 0x000fe20000004200 */
[----:B------:R-:W-:Y:S01]  /*5ec0*/  FSEL R28, R28, -INF , !P3 ;  /* 0xff8000001c1c7808 */ /* 0x000fe20005800000 */
[----:B------:R-:W-:Y:S01]  /*5ed0*/  IMAD R197, R5, 0x2, R200 ;  /* 0x0000000205c57824 */ /* 0x000fe200078e02c8 */
[C---:B------:R-:W-:Y:S01]  /*5ee0*/  ISETP.GE.AND P2, PT, R8.reuse, R135, PT ;  /* 0x000000870800720c */ /* 0x040fe20003f46270 */
        /* <DEDUP_REMOVED lines=13> */
[----:B------:R-:W-:Y:S01]  /*5fc0*/  FSEL R10, R16, -INF , !P3 ;  /* 0xff800000100a7808 */ /* 0x000fe20005800000 */
[----:B------:R-:W-:Y:S01]  /*5fd0*/  LDSM.16.MT88.4 R108, [R197+0xc000] ;  /* 0x00c00000c56c783b */ /* 0x000fe20000004200 */
[----:B------:R-:W-:-:S02]  /*5fe0*/  ISETP.GE.AND P5, PT, R8, R135, PT ;  /* 0x000000870800720c */ /* 0x000fc40003fa6270 */
[-C--:B------:R-:W-:Y:S01]  /*5ff0*/  ISETP.GE.AND P2, PT, R8, R2.reuse, PT ;  /* 0x000000020800720c */ /* 0x080fe20003f46270 */
[----:B------:R-:W-:Y:S01]  /*6000*/  LDSM.16.MT88.4 R100, [R196+0xc000] ;  /* 0x00c00000c464783b */ /* 0x000fe20000004200 */
[----:B------:R-:W-:Y:S02]  /*6010*/  FSEL R16, R41, -INF , !P4 ;  /* 0xff80000029107808 */ /* 0x000fe40006000000 */
[CC--:B------:R-:W-:Y:S01]  /*6020*/  ISETP.GE.AND P3, PT, R4.reuse, R135.reuse, PT ;  /* 0x000000870400720c */ /* 0x0c0fe20003f66270 */
[----:B------:R-:W-:Y:S01]  /*6030*/  LDSM.16.MT88.4 R40, [R200+0xe000] ;  /* 0x00e00000c828783b */ /* 0x000fe20000004200 */
[----:B------:R-:W-:Y:S01]  /*6040*/  ISETP.GE.AND P4, PT, R4, R2, PT ;  /* 0x000000020400720c */ /* 0x000fe20003f86270 */
[----:B------:R-:W-:Y:S01]  /*6050*/  VIADD R4, R3, 0x21 ;  /* 0x0000002103047836 */ /* 0x000fe20000000000 */
[----:B------:R-:W-:Y:S01]  /*6060*/  FSEL R8, R17, -INF , !P6 ;  /* 0xff80000011087808 */ /* 0x000fe20007000000 */
[----:B------:R-:W-:Y:S01]  /*6070*/  LDSM.16.MT88.4 R56, [R197+0xe000] ;  /* 0x00e00000c538783b */ /* 0x000fe20000004200 */
[----:B------:R-:W-:-:S02]  /*6080*/  ISETP.GE.AND P6, PT, R3, R135, PT ;  /* 0x000000870300720c */ /* 0x000fc40003fc6270 */
[----:B------:R-:W-:Y:S01]  /*6090*/  FSEL R12, R32, -INF , !P3 ;  /* 0xff800000200c7808 */ /* 0x000fe20005800000 */
[----:B------:R-:W-:Y:S01]  /*60a0*/  LDSM.16.MT88.4 R136, [R196+0x10000] ;  /* 0x01000000c488783b */ /* 0x000fe20000004200 */
[----:B------:R-:W-:Y:S02]  /*60b0*/  FSEL R26, R6, -INF , !P6 ;  /* 0xff800000061a7808 */ /* 0x000fe40007000000 */
[C---:B------:R-:W-:Y:S02]  /*60c0*/  ISETP.GE.AND P6, PT, R4.reuse, R135, PT ;  /* 0x000000870400720c */ /* 0x040fe40003fc6270 */
[-C--:B------:R-:W-:Y:S02]  /*60d0*/  ISETP.GE.AND P3, PT, R4, R2.reuse, PT ;  /* 0x000000020400720c */ /* 0x080fe40003f66270 */
[----:B------:R-:W-:Y:S02]  /*60e0*/  FSEL R4, R21, -INF , !P4 ;  /* 0xff80000015047808 */ /* 0x000fe40006000000 */
[----:B------:R-:W-:-:S02]  /*60f0*/  ISETP.GE.AND P4, PT, R3, R2, PT ;  /* 0x000000020300720c */ /* 0x000fc40003f86270 */
[----:B------:R-:W-:Y:S02]  /*6100*/  FSEL R6, R20, -INF , !P2 ;  /* 0xff80000014067808 */ /* 0x000fe40005000000 */
[----:B------:R-:W-:Y:S02]  /*6110*/  FMNMX.FTZ R11, R26, R68, !PT ;  /* 0x000000441a0b7209 */ /* 0x000fe40007810000 */
[----:B------:R-:W-:Y:S02]  /*6120*/  FSEL R20, R69, -INF , !P4 ;  /* 0xff80000045147808 */ /* 0x000fe40006000000 */
[----:B------:R-:W-:Y:S02]  /*6130*/  FSEL R14, R33, -INF , !P5 ;  /* 0xff800000210e7808 */ /* 0x000fe40006800000 */
[----:B------:R-:W-:Y:S02]  /*6140*/  FMNMX.FTZ R11, R28, R11, !PT ;  /* 0x0000000b1c0b7209 */ /* 0x000fe40007810000 */
[----:B------:R-:W-:-:S02]  /*6150*/  ISETP.GE.AND P5, PT, R9, R135, PT ;  /* 0x000000870900720c */ /* 0x000fc40003fa6270 */
[----:B------:R-:W-:Y:S01]  /*6160*/  ISETP.GE.AND P2, PT, R9, R2, PT ;  /* 0x000000020900720c */ /* 0x000fe20003f46270 */
[----:B------:R-:W-:Y:S01]  /*6170*/  VIADD R9, R3, 0x28 ;  /* 0x0000002803097836 */ /* 0x000fe20000000000 */
[----:B------:R-:W-:Y:S02]  /*6180*/  FMNMX.FTZ R15, R20, R70, !PT ;  /* 0x00000046140f7209 */ /* 0x000fe40007810000 */
[----:B------:R-:W-:Y:S02]  /*6190*/  FMNMX.FTZ R11, R24, R11, !PT ;  /* 0x0000000b180b7209 */ /* 0x000fe40007810000 */
[----:B------:R-:W-:Y:S02]  /*61a0*/  FMNMX.FTZ R15, R30, R15, !PT ;  /* 0x0000000f1e0f7209 */ /* 0x000fe40007810000 */
[----:B------:R-:W-:Y:S02]  /*61b0*/  FSEL R170, R170, -INF , !P5 ;  /* 0xff800000aaaa7808 */ /* 0x000fe40006800000 */
[----:B------:R-:W-:-:S02]  /*61c0*/  FSEL R174, R174, -INF , !P2 ;  /* 0xff800000aeae7808 */ /* 0x000fc40005000000 */
[C---:B------:R-:W-:Y:S02]  /*61d0*/  ISETP.GE.AND P5, PT, R9.reuse, R135, PT ;  /* 0x000000870900720c */ /* 0x040fe40003fa6270 */
[----:B------:R-:W-:Y:S02]  /*61e0*/  ISETP.GE.AND P2, PT, R9, R2, PT ;  /* 0x000000020900720c */ /* 0x000fe40003f46270 */
[----:B------:R-:W-:Y:S01]  /*61f0*/  FMNMX.FTZ R9, R18, R11, !PT ;  /* 0x0000000b12097209 */ /* 0x000fe20007810000 */
[----:B------:R-:W-:Y:S01]  /*6200*/  VIADD R11, R3, 0x29 ;  /* 0x00000029030b7836 */ /* 0x000fe20000000000 */
[----:B------:R-:W-:Y:S02]  /*6210*/  FMNMX.FTZ R15, R22, R15, !PT ;  /* 0x0000000f160f7209 */ /* 0x000fe40007810000 */
[----:B------:R-:W-:Y:S02]  /*6220*/  FMNMX.FTZ R9, R16, R9, !PT ;  /* 0x0000000910097209 */ /* 0x000fe40007810000 */
[----:B------:R-:W-:-:S02]  /*6230*/  FMNMX.FTZ R15, R10, R15, !PT ;  /* 0x0000000f0a0f7209 */ /* 0x000fc40007810000 */
[----:B------:R-:W-:Y:S01]  /*6240*/  FMNMX.FTZ R17, R14, R9, !PT ;  /* 0x000000090e117209 */ /* 0x000fe20007810000 */
[----:B------:R-:W-:Y:S01]  /*6250*/  VIADD R9, R3, 0x38 ;  /* 0x0000003803097836 */ /* 0x000fe20000000000 */
[----:B------:R-:W-:Y:S02]  /*6260*/  FMNMX.FTZ R15, R8, R15, !PT ;  /* 0x0000000f080f7209 */ /* 0x000fe40007810000 */
[----:B------:R-:W-:Y:S02]  /*6270*/  FMNMX.FTZ R17, R12, R17, !PT ;  /* 0x000000110c117209 */ /* 0x000fe40007810000 */
[----:B------:R-:W-:Y:S02]  /*6280*/  FMNMX.FTZ R15, R6, R15, !PT ;  /* 0x0000000f060f7209 */ /* 0x000fe40007810000 */
[----:B------:R-:W-:Y:S02]  /*6290*/  FSEL R222, R222, -INF , !P6 ;  /* 0xff800000dede7808 */ /* 0x000fe40007000000 */
[----:B------:R-:W-:-:S02]  /*62a0*/  FMNMX.FTZ R17, R170, R17, !PT ;  /* 0x00000011aa117209 */ /* 0x000fc40007810000 */
[----:B------:R-:W-:Y:S02]  /*62b0*/  FMNMX.FTZ R15, R4, R15, !PT ;  /* 0x0000000f040f7209 */ /* 0x000fe40007810000 */
[----:B------:R-:W-:Y:S02]  /*62c0*/  ISETP.GE.AND P6, PT, R11, R135, PT ;  /* 0x000000870b00720c */ /* 0x000fe40003fc6270 */
[----:B------:R-:W-:Y:S02]  /*62d0*/  FSEL R172, R172, -INF , !P5 ;  /* 0xff800000acac7808 */ /* 0x000fe40006800000 */
[----:B------:R-:W-:Y:S02]  /*62e0*/  FMNMX.FTZ R17, R222, R17, !PT ;  /* 0x00000011de117209 */ /* 0x000fe40007810000 */
[----:B------:R-:W-:Y:S02]  /*62f0*/  FSEL R176, R176, -INF , !P3 ;  /* 0xff800000b0b07808 */ /* 0x000fe40005800000 */
[----:B------:R-:W-:-:S02]  /*6300*/  FMNMX.FTZ R15, R174, R15, !PT ;  /* 0x0000000fae0f7209 */ /* 0x000fc40007810000 */
[----:B------:R-:W-:Y:S01]  /*6310*/  ISETP.GE.AND P4, PT, R11, R2, PT ;  /* 0x000000020b00720c */ /* 0x000fe20003f86270 */
[----:B------:R-:W-:Y:S01]  /*6320*/  VIADD R11, R3, 0x31 ;  /* 0x00000031030b7836 */ /* 0x000fe20000000000 */
[----:B------:R-:W-:Y:S01]  /*6330*/  ISETP.GE.AND P3, PT, R13, R135, PT ;  /* 0x000000870d00720c */ /* 0x000fe20003f66270 */
[----:B------:R-:W-:Y:S01]  /*6340*/  VIADD R3, R3, 0x39 ;  /* 0x0000003903037836 */ /* 0x000fe20000000000 */
[----:B------:R-:W-:Y:S02]  /*6350*/  FSEL R220, R220, -INF , !P6 ;  /* 0xff800000dcdc7808 */ /* 0x000fe40007000000 */
[----:B------:R-:W-:Y:S02]  /*6360*/  FMNMX.FTZ R17, R172, R17, !PT ;  /* 0x00000011ac117209 */ /* 0x000fe40007810000 */
[----:B------:R-:W-:Y:S02]  /*6370*/  FSEL R146, R146, -INF , !P2 ;  /* 0xff80000092927808 */ /* 0x000fe40005000000 */
[----:B------:R-:W-:-:S02]  /*6380*/  FMNMX.FTZ R15, R176, R15, !PT ;  /* 0x0000000fb00f7209 */ /* 0x000fc40007810000 */
[----:B------:R-:W-:Y:S02]  /*6390*/  FSEL R216, R216, -INF , !P3 ;  /* 0xff800000d8d87808 */ /* 0x000fe40005800000 */
[----:B------:R-:W-:Y:S02]  /*63a0*/  ISETP.GE.AND P5, PT, R11, R135, PT ;  /* 0x000000870b00720c */ /* 0x000fe40003fa6270 */
[----:B------:R-:W-:Y:S02]  /*63b0*/  FMNMX.FTZ R17, R220, R17, !PT ;  /* 0x00000011dc117209 */ /* 0x000fe40007810000 */
[----:B------:R-:W-:Y:S02]  /*63c0*/  ISETP.GE.AND P3, PT, R9, R135, PT ;  /* 0x000000870900720c */ /* 0x000fe40003f66270 */
[----:B------:R-:W-:Y:S02]  /*63d0*/  ISETP.GE.AND P2, PT, R13, R2, PT ;  /* 0x000000020d00720c */ /* 0x000fe40003f46270 */
[----:B------:R-:W-:-:S02]  /*63e0*/  FSEL R144, R144, -INF , !P4 ;  /* 0xff80000090907808 */ /* 0x000fc40006000000 */
[----:B------:R-:W-:Y:S02]  /*63f0*/  FMNMX.FTZ R15, R146, R15, !PT ;  /* 0x0000000f920f7209 */ /* 0x000fe40007810000 */
[----:B------:R-:W-:Y:S02]  /*6400*/  FSEL R182, R182, -INF , !P5 ;  /* 0xff800000b6b67808 */ /* 0x000fe40006800000 */
[----:B------:R-:W-:Y:S02]  /*6410*/  FMNMX.FTZ R17, R216, R17, !PT ;  /* 0x00000011d8117209 */ /* 0x000fe40007810000 */
[----:B------:R-:W-:Y:S02]  /*6420*/  FSEL R150, R150, -INF , !P3 ;  /* 0xff80000096967808 */ /* 0x000fe40005800000 */
[----:B------:R-:W-:Y:S02]  /*6430*/  ISETP.GE.AND P3, PT, R11, R2, PT ;  /* 0x000000020b00720c */ /* 0x000fe40003f66270 */
[----:B------:R-:W-:-:S02]  /*6440*/  FSEL R142, R142, -INF , !P2 ;  /* 0xff8000008e8e7808 */ /* 0x000fc40005000000 */
[----:B------:R-:W-:Y:S02]  /*6450*/  FMNMX.FTZ R15, R144, R15, !PT ;  /* 0x0000000f900f7209 */ /* 0x000fe40007810000 */
[----:B------:R-:W-:Y:S02]  /*6460*/  ISETP.GE.AND P5, PT, R3, R135, PT ;  /* 0x000000870300720c */ /* 0x000fe40003fa6270 */
        /* <DEDUP_REMOVED lines=9> */
[----:B------:R-:W-:-:S02]  /*6500*/  FMNMX.FTZ R13, R148, R17, !PT ;  /* 0x00000011940d7209 */ /* 0x000fc40007810000 */
[----:B------:R-:W-:Y:S02]  /*6510*/  FSEL R178, R178, -INF , !P3 ;  /* 0xff800000b2b27808 */ /* 0x000fe40005800000 */
[----:B------:R-:W-:Y:S01]  /*6520*/  FMNMX.FTZ R15, R180, R15, !PT ;  /* 0x0000000fb40f7209 */ /* 0x000fe20007810000 */
[----:B------:R-:W1:Y:S03]  /*6530*/  SHFL.BFLY PT, R32, R13, 0x2, 0x1f ;  /* 0x0c401f000d207f89 */ /* 0x000e6600000e0000 */
        /* <DEDUP_REMOVED lines=8> */
[----:B------:R-:W-:Y:S01]  /*65c0*/  FMUL.FTZ R141, R132, UR19 ;  /* 0x00000013848d7c20 */ /* 0x000fe20008410000 */
[----:B--2---:R-:W-:-:S04]  /*65d0*/  FMNMX.FTZ R3, R32, R3, !PT ;  /* 0x0000000320037209 */ /* 0x004fc80007810000 */
[----:B------:R-:W-:Y:S02]  /*65e0*/  FSEL R141, R141, RZ, P2 ;  /* 0x000000ff8d8d7208 */ /* 0x000fe40001000000 */
[C---:B------:R-:W-:Y:S01]  /*65f0*/  FSETP.NEU.FTZ.AND P2, PT, R3.reuse, -INF , PT ;  /* 0xff8000000300780b */ /* 0x040fe20003f5d000 */
[----:B------:R-:W-:Y:S02]  /*6600*/  FMUL.FTZ R177, R3, UR19 ;  /* 0x0000001303b17c20 */ /* 0x000fe40008410000 */
[--C-:B------:R-:W-:Y:S01]  /*6610*/  FFMA.FTZ R167, R26, UR19, -R141.reuse ;  /* 0x000000131aa77c23 */ /* 0x100fe2000801088d */
[--C-:B------:R-:W-:Y:S01]  /*6620*/  FFMA.FTZ R166, R68, UR19, -R141.reuse ;  /* 0x0000001344a67c23 */ /* 0x100fe2000801088d */
[--C-:B------:R-:W-:Y:S01]  /*6630*/  FFMA.FTZ R165, R28, UR19, -R141.reuse ;  /* 0x000000131ca57c23 */ /* 0x100fe2000801088d */
[----:B------:R-:W-:Y:S01]  /*6640*/  FSEL R177, R177, RZ, P2 ;  /* 0x000000ffb1b17208 */ /* 0x000fe20001000000 */
[--C-:B------:R-:W-:Y:S01]  /*6650*/  FFMA.FTZ R162, R24, UR19, -R141.reuse ;  /* 0x0000001318a27c23 */ /* 0x100fe2000801088d */
[--C-:B------:R-:W-:Y:S01]  /*6660*/  FFMA.FTZ R161, R18, UR19, -R141.reuse ;  /* 0x0000001312a17c23 */ /* 0x100fe2000801088d */
[----:B------:R-:W-:Y:S01]  /*6670*/  MUFU.EX2 R167, R167 ;  /* 0x000000a700a77308 */ /* 0x000fe20000000800 */
[----:B------:R-:W-:Y:S01]  /*6680*/  FFMA.FTZ R160, R16, UR19, -R141 ;  /* 0x0000001310a07c23 */ /* 0x000fe2000801088d */
[--C-:B------:R-:W-:Y:S01]  /*6690*/  FFMA.FTZ R168, R20, UR19, -R177.reuse ;  /* 0x0000001314a87c23 */ /* 0x100fe200080108b1 */
[--C-:B------:R-:W-:Y:S01]  /*66a0*/  FFMA.FTZ R169, R70, UR19, -R177.reuse ;  /* 0x0000001346a97c23 */ /* 0x100fe200080108b1 */
[--C-:B------:R-:W-:Y:S01]  /*66b0*/  FFMA.FTZ R164, R30, UR19, -R177.reuse ;  /* 0x000000131ea47c23 */ /* 0x100fe200080108b1 */
[----:B------:R-:W-:Y:S01]  /*66c0*/  FFMA.FTZ R163, R22, UR19, -R177 ;  /* 0x0000001316a37c23 */ /* 0x000fe200080108b1 */
[--C-:B------:R-:W-:Y:S01]  /*66d0*/  FFMA.FTZ R159, R14, UR19, -R141.reuse ;  /* 0x000000130e9f7c23 */ /* 0x100fe2000801088d */
[----:B------:R-:W-:Y:S01]  /*66e0*/  FFMA.FTZ R0, R12, UR19, -R141 ;  /* 0x000000130c007c23 */ /* 0x000fe2000801088d */
[----:B------:R-:W1:Y:S01]  /*66f0*/  MUFU.EX2 R166, R166 ;  /* 0x000000a600a67308 */ /* 0x000e620000000800 */
[--C-:B------:R-:W-:Y:S01]  /*6700*/  FFMA.FTZ R158, R10, UR19, -R177.reuse ;  /* 0x000000130a9e7c23 */ /* 0x100fe200080108b1 */
[--C-:B------:R-:W-:Y:S01]  /*6710*/  FFMA.FTZ R157, R8, UR19, -R177.reuse ;  /* 0x00000013089d7c23 */ /* 0x100fe200080108b1 */
[----:B------:R-:W2:Y:S01]  /*6720*/  LDSM.16.MT88.4 R16, [R200+0xc800] ;  /* 0x00c80000c810783b */ /* 0x000ea20000004200 */
[--C-:B------:R-:W-:Y:S01]  /*6730*/  FFMA.FTZ R156, R6, UR19, -R177.reuse ;  /* 0x00000013069c7c23 */ /* 0x100fe200080108b1 */
[--C-:B------:R-:W-:Y:S01]  /*6740*/  FFMA.FTZ R153, R4, UR19, -R177.reuse ;  /* 0x0000001304997c23 */ /* 0x100fe200080108b1 */
[----:B------:R-:W-:Y:S01]  /*6750*/  FFMA.FTZ R175, R176, UR19, -R177 ;  /* 0x00000013b0af7c23 */ /* 0x000fe200080108b1 */
[----:B------:R-:W3:Y:S01]  /*6760*/  LDSM.16.MT88.4 R12, [R198+0xc800] ;  /* 0x00c80000c60c783b */ /* 0x000ee20000004200 */
[----:B------:R-:W-:Y:S01]  /*6770*/  MUFU.EX2 R165, R165 ;  /* 0x000000a500a57308 */ /* 0x000fe20000000800 */
[--C-:B------:R-:W-:Y:S01]  /*6780*/  FFMA.FTZ R170, R170, UR19, -R141.reuse ;  /* 0x00000013aaaa7c23 */ /* 0x100fe2000801088d */
[--C-:B------:R-:W-:Y:S01]  /*6790*/  FFMA.FTZ R171, R222, UR19, -R141.reuse ;  /* 0x00000013deab7c23 */ /* 0x100fe2000801088d */
[----:B------:R-:W4:Y:S01]  /*67a0*/  LDSM.16.MT88.4 R8, [R200+0xe800] ;  /* 0x00e80000c808783b */ /* 0x000f220000004200 */
[--C-:B------:R-:W-:Y:S01]  /*67b0*/  FFMA.FTZ R172, R172, UR19, -R141.reuse ;  /* 0x00000013acac7c23 */ /* 0x100fe2000801088d */
[----:B------:R-:W-:Y:S01]  /*67c0*/  FFMA.FTZ R173, R220, UR19, -R141 ;  /* 0x00000013dcad7c23 */ /* 0x000fe2000801088d */
[--C-:B------:R-:W-:Y:S01]  /*67d0*/  FFMA.FTZ R174, R174, UR19, -R177.reuse ;  /* 0x00000013aeae7c23 */ /* 0x100fe200080108b1 */
[----:B------:R-:W5:Y:S01]  /*67e0*/  LDSM.16.MT88.4 R4, [R198+0xe800] ;  /* 0x00e80000c604783b */ /* 0x000f620000004200 */
[----:B------:R-:W2:Y:S01]  /*67f0*/  MUFU.EX2 R162, R162 ;  /* 0x000000a200a27308 */ /* 0x000ea20000000800 */
[----:B-1----:R-:W-:Y:S01]  /*6800*/  F2FP.BF16.F32.PACK_AB R96, R166, R167 ;  /* 0x000000a7a660723e */ /* 0x002fe200000010ff */
[--C-:B------:R-:W-:Y:S01]  /*6810*/  FFMA.FTZ R176, R146, UR19, -R177.reuse ;  /* 0x0000001392b07c23 */ /* 0x100fe200080108b1 */
[----:B------:R-:W-:Y:S01]  /*6820*/  FFMA.FTZ R179, R144, UR19, -R177 ;  /* 0x0000001390b37c23 */ /* 0x000fe200080108b1 */
[----:B------:R-:W-:Y:S01]  /*6830*/  LDSM.16.MT88.4 R28, [R197+0xc800] ;  /* 0x00c80000c51c783b */ /* 0x000fe20000004200 */
[--C-:B------:R-:W-:Y:S01]  /*6840*/  FFMA.FTZ R181, R216, UR19, -R141.reuse ;  /* 0x00000013d8b57c23 */ /* 0x100fe2000801088d */
[--C-:B------:R-:W-:Y:S01]  /*6850*/  FFMA.FTZ R182, R182, UR19, -R141.reuse ;  /* 0x00000013b6b67c23 */ /* 0x100fe2000801088d */
[--C-:B------:R-:W-:Y:S01]  /*6860*/  FFMA.FTZ R183, R150, UR19, -R141.reuse ;  /* 0x0000001396b77c23 */ /* 0x100fe2000801088d */
[----:B------:R-:W-:Y:S01]  /*6870*/  MUFU.EX2 R168, R168 ;  /* 0x000000a800a87308 */ /* 0x000fe20000000800 */
[----:B------:R-:W-:Y:S01]  /*6880*/  LDSM.16.MT88.4 R24, [R196+0xc800] ;  /* 0x00c80000c418783b */ /* 0x000fe20000004200 */
[----:B------:R-:W-:Y:S01]  /*6890*/  FFMA.FTZ R220, R148, UR19, -R141 ;  /* 0x0000001394dc7c23 */ /* 0x000fe2000801088d */
[--C-:B------:R-:W-:Y:S01]  /*68a0*/  FFMA.FTZ R216, R142, UR19, -R177.reuse ;  /* 0x000000138ed87c23 */ /* 0x100fe200080108b1 */
[--C-:B------:R-:W-:Y:S01]  /*68b0*/  FFMA.FTZ R217, R140, UR19, -R177.reuse ;  /* 0x000000138cd97c23 */ /* 0x100fe200080108b1 */
[----:B------:R-:W-:Y:S01]  /*68c0*/  LDSM.16.MT88.4 R20, [R197+0xe800] ;  /* 0x00e80000c514783b */ /* 0x000fe20000004200 */
[--C-:B------:R-:W-:Y:S01]  /*68d0*/  FFMA.FTZ R180, R180, UR19, -R177.reuse ;  /* 0x00000013b4b47c23 */ /* 0x100fe200080108b1 */
[----:B------:R-:W-:Y:S01]  /*68e0*/  FFMA.FTZ R219, R178, UR19, -R177 ;  /* 0x00000013b2db7c23 */ /* 0x000fe200080108b1 */
[----:B------:R-:W1:Y:S01]  /*68f0*/  MUFU.EX2 R169, R169 ;  /* 0x000000a900a97308 */ /* 0x000e620000000800 */
[----:B--2---:R-:W-:Y:S01]  /*6900*/  F2FP.BF16.F32.PACK_AB R98, R162, R165 ;  /* 0x000000a5a262723e */ /* 0x004fe200000010ff */
[----:B------:R-:W-:Y:S01]  /*6910*/  LDSM.16.MT88.4 R148, [R196+0x11000] ;  /* 0x01100000c494783b */ /* 0x000fe20000004200 */
[----:B------:R-:W-:-:S03]  /*6920*/  FADD.FTZ R166, R167, R166 ;  /* 0x000000a6a7a67221 */ /* 0x000fc60000010000 */
[----:B------:R-:W-:Y:S01]  /*6930*/  LDSM.16.MT88.4 R140, [R200+0xd800] ;  /* 0x00d80000c88c783b */ /* 0x000fe20000004200 */
[----:B------:R-:W-:Y:S01]  /*6940*/  FADD.FTZ R165, R165, R166 ;  /* 0x000000a6a5a57221 */ /* 0x000fe20000010000 */
[----:B------:R-:W-:Y:S03]  /*6950*/  MUFU.EX2 R164, R164 ;  /* 0x000000a400a47308 */ /* 0x000fe60000000800 */
[----:B------:R-:W-:-:S05]  /*6960*/  FADD.FTZ R162, R162, R165 ;  /* 0x000000a5a2a27221 */ /* 0x000fca0000010000 */
[----:B------:R-:W2:Y:S01]  /*6970*/  MUFU.EX2 R163, R163 ;  /* 0x000000a300a37308 */ /* 0x000ea20000000800 */
[----:B-1----:R-:W-:Y:S01]  /*6980*/  F2FP.BF16.F32.PACK_AB R97, R169, R168 ;  /* 0x000000a8a961723e */ /* 0x002fe200000010ff */
[----:B------:R-:W-:-:S06]  /*6990*/  FADD.FTZ R169, R168, R169 ;  /* 0x000000a9a8a97221 */ /* 0x000fcc0000010000 */
[----:B------:R-:W-:Y:S08]  /*69a0*/  MUFU.EX2 R161, R161 ;  /* 0x000000a100a17308 */ /* 0x000ff00000000800 */
[----:B------:R-:W1:Y:S01]  /*69b0*/  MUFU.EX2 R160, R160 ;  /* 0x000000a000a07308 */ /* 0x000e620000000800 */
[----:B--2---:R-:W-:Y:S01]  /*69c0*/  F2FP.BF16.F32.PACK_AB R99, R163, R164 ;  /* 0x000000a4a363723e */ /* 0x004fe200000010ff */
[----:B------:R-:W-:-:S04]  /*69d0*/  FADD.FTZ R164, R164, R169 ;  /* 0x000000a9a4a47221 */ /* 0x000fc80000010000 */
[----:B------:R-:W-:Y:S02]  /*69e0*/  FADD.FTZ R163, R163, R164 ;  /* 0x000000a4a3a37221 */ /* 0x000fe40000010000 */
[C---:B------:R-:W-:Y:S01]  /*69f0*/  HMMA.16816.F32.BF16 R128, R96.reuse, R124, RZ ;  /* 0x0000007c6080723c */ /* 0x040fe200000418ff */
[----:B------:R-:W-:Y:S05]  /*6a00*/  MUFU.EX2 R159, R159 ;  /* 0x0000009f009f7308 */ /* 0x000fea0000000800 */
[C---:B------:R-:W-:Y:S03]  /*6a10*/  HMMA.16816.F32.BF16 R120, R96.reuse, R116, RZ ;  /* 0x000000746078723c */ /* 0x040fe600000418ff */
[----:B------:R-:W2:Y:S01]  /*6a20*/  MUFU.EX2 R0, R0 ;  /* 0x0000000000007308 */ /* 0x000ea20000000800 */
[C---:B-1----:R-:W-:Y:S01]  /*6a30*/  F2FP.BF16.F32.PACK_AB R32, R160.reuse, R161 ;  /* 0x000000a1a020723e */ /* 0x042fe200000010ff */
[----:B------:R-:W-:Y:S01]  /*6a40*/  FADD.FTZ R161, R161, R162 ;  /* 0x000000a2a1a17221 */ /* 0x000fe20000010000 */
[----:B------:R-:W-:Y:S03]  /*6a50*/  HMMA.16816.F32.BF16 R36, R96, R40, RZ ;  /* 0x000000286024723c */ /* 0x000fe600000418ff */
[----:B------:R-:W-:-:S02]  /*6a60*/  FADD.FTZ R160, R160, R161 ;  /* 0x000000a1a0a07221 */ /* 0x000fc40000010000 */
[----:B------:R-:W-:Y:S01]  /*6a70*/  MUFU.EX2 R158, R158 ;  /* 0x0000009e009e7308 */ /* 0x000fe20000000800 */
[C---:B------:R-:W-:Y:S06]  /*6a80*/  HMMA.16816.F32.BF16 R124, R96.reuse, R126, RZ ;  /* 0x0000007e607c723c */ /* 0x040fec00000418ff */
[----:B------:R-:W-:Y:S01]  /*6a90*/  HMMA.16816.F32.BF16 R116, R96, R118, RZ ;  /* 0x000000766074723c */ /* 0x000fe200000418ff */
[----:B------:R-:W1:Y:S01]  /*6aa0*/  MUFU.EX2 R157, R157 ;  /* 0x0000009d009d7308 */ /* 0x000e620000000800 */
[----:B--2---:R-:W-:Y:S01]  /*6ab0*/  F2FP.BF16.F32.PACK_AB R34, R0, R159 ;  /* 0x0000009f0022723e */ /* 0x004fe200000010ff */
[----:B------:R-:W-:-:S03]  /*6ac0*/  FADD.FTZ R159, R159, R160 ;  /* 0x000000a09f9f7221 */ /* 0x000fc60000010000 */
[C---:B------:R-:W-:Y:S01]  /*6ad0*/  HMMA.16816.F32.BF16 R40, R96.reuse, R42, RZ ;  /* 0x0000002a6028723c */ /* 0x040fe200000418ff */
[----:B------:R-:W-:Y:S02]  /*6ae0*/  FADD.FTZ R159, R0, R159 ;  /* 0x0000009f009f7221 */ /* 0x000fe40000010000 */
[----:B------:R-:W-:Y:S03]  /*6af0*/  MUFU.EX2 R156, R156 ;  /* 0x0000009c009c7308 */ /* 0x000fe60000000800 */
[C---:B------:R-:W-:Y:S05]  /*6b00*/  HMMA.16816.F32.BF16 R44, R96.reuse, R48, RZ ;  /* 0x00000030602c723c */ /* 0x040fea00000418ff */
[----:B------:R-:W2:Y:S01]  /*6b10*/  MUFU.EX2 R153, R153 ;  /* 0x0000009900997308 */ /* 0x000ea20000000800 */
[----:B-1----:R-:W-:Y:S01]  /*6b20*/  F2FP.BF16.F32.PACK_AB R33, R157, R158 ;  /* 0x0000009e9d21723e */ /* 0x002fe200000010ff */
[----:B------:R-:W-:Y:S01]  /*6b30*/  HMMA.16816.F32.BF16 R48, R96, R50, RZ ;  /* 0x000000326030723c */ /* 0x000fe200000418ff */
[----:B------:R-:W-:-:S04]  /*6b40*/  FADD.FTZ R158, R158, R163 ;  /* 0x000000a39e9e7221 */ /* 0x000fc80000010000 */
[----:B------:R-:W-:Y:S01]  /*6b50*/  FADD.FTZ R157, R157, R158 ;  /* 0x0000009e9d9d7221 */ /* 0x000fe20000010000 */
[C---:B------:R-:W-:Y:S01]  /*6b60*/  HMMA.16816.F32.BF16 R60, R96.reuse, R64, RZ ;  /* 0x00000040603c723c */ /* 0x040fe200000418ff */
[----:B------:R-:W-:Y:S05]  /*6b70*/  MUFU.EX2 R170, R170 ;  /* 0x000000aa00aa7308 */ /* 0x000fea0000000800 */
[----:B------:R-:W-:Y:S01]  /*6b80*/  HMMA.16816.F32.BF16 R68, R96, R72, RZ ;  /* 0x000000486044723c */ /* 0x000fe200000418ff */
[----:B--2---:R-:W-:Y:S02]  /*6b90*/  F2FP.BF16.F32.PACK_AB R35, R153, R156 ;  /* 0x0000009c9923723e */ /* 0x004fe400000010ff */
[----:B------:R-:W1:Y:S01]  /*6ba0*/  MUFU.EX2 R171, R171 ;  /* 0x000000ab00ab7308 */ /* 0x000e620000000800 */
[----:B------:R-:W-:-:S02]  /*6bb0*/  FADD.FTZ R156, R156, R157 ;  /* 0x0000009d9c9c7221 */ /* 0x000fc40000010000 */
[----:B------:R-:W-:Y:S02]  /*6bc0*/  HMMA.16816.F32.BF16 R76, R96, R80, RZ ;  /* 0x00000050604c723c */ /* 0x000fe400000418ff */
[----:B------:R-:W-:-:S04]  /*6bd0*/  FADD.FTZ R153, R153, R156 ;  /* 0x0000009c99997221 */ /* 0x000fc80000010000 */
[C---:B------:R-:W-:Y:S01]  /*6be0*/  HMMA.16816.F32.BF16 R128, R32.reuse, R16, R128 ;  /* 0x000000102080723c */ /* 0x040fe20000041880 */
[----:B------:R-:W2:Y:S05]  /*6bf0*/  MUFU.EX2 R172, R172 ;  /* 0x000000ac00ac7308 */ /* 0x000eaa0000000800 */
[C---:B------:R-:W-:Y:S01]  /*6c00*/  HMMA.16816.F32.BF16 R124, R32.reuse, R18, R124 ;  /* 0x00000012207c723c */ /* 0x040fe2000004187c */
[----:B------:R-:W5:Y:S02]  /*6c10*/  LDSM.16.MT88.4 R16, [R196+0xe800] ;  /* 0x00e80000c410783b */ /* 0x000f640000004200 */
[----:B------:R-:W4:Y:S01]  /*6c20*/  MUFU.EX2 R173, R173 ;  /* 0x000000ad00ad7308 */ /* 0x000f220000000800 */
[C---:B-1----:R-:W-:Y:S01]  /*6c30*/  F2FP.BF16.F32.PACK_AB R144, R171.reuse, R170 ;  /* 0x000000aaab90723e */ /* 0x042fe200000010ff */
[----:B------:R-:W-:Y:S01]  /*6c40*/  FADD.FTZ R170, R170, R159 ;  /* 0x0000009faaaa7221 */ /* 0x000fe20000010000 */
[----:B---3--:R-:W-:Y:S03]  /*6c50*/  HMMA.16816.F32.BF16 R120, R32, R12, R120 ;  /* 0x0000000c2078723c */ /* 0x008fe60000041878 */
[----:B------:R-:W-:-:S02]  /*6c60*/  FADD.FTZ R171, R171, R170 ;  /* 0x000000aaabab7221 */ /* 0x000fc40000010000 */
[----:B------:R-:W-:Y:S01]  /*6c70*/  MUFU.EX2 R174, R174 ;  /* 0x000000ae00ae7308 */ /* 0x000fe20000000800 */
[----:B------:R-:W-:Y:S01]  /*6c80*/  HMMA.16816.F32.BF16 R116, R32, R14, R116 ;  /* 0x0000000e2074723c */ /* 0x000fe20000041874 */
[----:B------:R-:W1:Y:S01]  /*6c90*/  LDSM.16.MT88.4 R12, [R200+0x10800] ;  /* 0x01080000c80c783b */ /* 0x000e620000004200 */
[----:B--2---:R-:W-:-:S04]  /*6ca0*/  FADD.FTZ R0, R172, R171 ;  /* 0x000000abac007221 */ /* 0x004fc80000010000 */
[----:B----4-:R-:W-:Y:S01]  /*6cb0*/  HMMA.16816.F32.BF16 R36, R32, R8, R36 ;  /* 0x000000082024723c */ /* 0x010fe20000041824 */
[----:B------:R-:W2:Y:S01]  /*6cc0*/  MUFU.EX2 R175, R175 ;  /* 0x000000af00af7308 */ /* 0x000ea20000000800 */
[C---:B------:R-:W-:Y:S01]  /*6cd0*/  F2FP.BF16.F32.PACK_AB R146, R173.reuse, R172 ;  /* 0x000000acad92723e */ /* 0x040fe200000010ff */
[----:B------:R-:W-:-:S03]  /*6ce0*/  FADD.FTZ R0, R173, R0 ;  /* 0x00000000ad007221 */ /* 0x000fc60000010000 */
[----:B------:R-:W-:Y:S01]  /*6cf0*/  HMMA.16816.F32.BF16 R40, R32, R10, R40 ;  /* 0x0000000a2028723c */ /* 0x000fe20000041828 */
[----:B------:R-:W3:Y:S02]  /*6d00*/  LDSM.16.MT88.4 R8, [R198+0x10800] ;  /* 0x01080000c608783b */ /* 0x000ee40000004200 */
[----:B------:R-:W-:Y:S03]  /*6d10*/  MUFU.EX2 R176, R176 ;  /* 0x000000b000b07308 */ /* 0x000fe60000000800 */
[C---:B------:R-:W-:Y:S05]  /*6d20*/  HMMA.16816.F32.BF16 R64, R96.reuse, R66, RZ ;  /* 0x000000426040723c */ /* 0x040fea00000418ff */
[----:B------:R-:W4:Y:S01]  /*6d30*/  MUFU.EX2 R179, R179 ;  /* 0x000000b300b37308 */ /* 0x000f220000000800 */
[----:B------:R-:W-:Y:S01]  /*6d40*/  HMMA.16816.F32.BF16 R72, R96, R74, RZ ;  /* 0x0000004a6048723c */ /* 0x000fe200000418ff */
[----:B--2---:R-:W-:Y:S01]  /*6d50*/  F2FP.BF16.F32.PACK_AB R145, R175, R174 ;  /* 0x000000aeaf91723e */ /* 0x004fe200000010ff */
[----:B------:R-:W-:-:S04]  /*6d60*/  FADD.FTZ R174, R174, R153 ;  /* 0x00000099aeae7221 */ /* 0x000fc80000010000 */
[----:B------:R-:W-:Y:S01]  /*6d70*/  HMMA.16816.F32.BF16 R80, R96, R82, RZ ;  /* 0x000000526050723c */ /* 0x000fe200000418ff */
[----:B------:R-:W-:Y:S01]  /*6d80*/  MUFU.EX2 R181, R181 ;  /* 0x000000b500b57308 */ /* 0x000fe20000000800 */
[----:B------:R-:W-:-:S04]  /*6d90*/  FADD.FTZ R175, R175, R174 ;  /* 0x000000aeafaf7221 */ /* 0x000fc80000010000 */
[C---:B-----5:R-:W-:Y:S03]  /*6da0*/  HMMA.16816.F32.BF16 R44, R32.reuse, R4, R44 ;  /* 0x00000004202c723c */ /* 0x060fe6000004182c */
[----:B------:R-:W2:Y:S01]  /*6db0*/  MUFU.EX2 R182, R182 ;  /* 0x000000b600b67308 */ /* 0x000ea20000000800 */
[C---:B----4-:R-:W-:Y:S01]  /*6dc0*/  F2FP.BF16.F32.PACK_AB R147, R179.reuse, R176 ;  /* 0x000000b0b393723e */ /* 0x050fe200000010ff */
[----:B------:R-:W-:Y:S01]  /*6dd0*/  FADD.FTZ R176, R176, R175 ;  /* 0x000000afb0b07221 */ /* 0x000fe20000010000 */
[C---:B------:R-:W-:Y:S01]  /*6de0*/  HMMA.16816.F32.BF16 R48, R32.reuse, R6, R48 ;  /* 0x000000062030723c */ /* 0x040fe20000041830 */
[----:B------:R-:W-:Y:S02]  /*6df0*/  LDSM.16.MT88.4 R4, [R197+0x10800] ;  /* 0x01080000c504783b */ /* 0x000fe40000004200 */
[----:B------:R-:W-:Y:S02]  /*6e00*/  FADD.FTZ R179, R179, R176 ;  /* 0x000000b0b3b37221 */ /* 0x000fe40000010000 */
[----:B------:R-:W-:Y:S01]  /*6e10*/  MUFU.EX2 R183, R183 ;  /* 0x000000b700b77308 */ /* 0x000fe20000000800 */
[C---:B------:R-:W-:Y:S06]  /*6e20*/  HMMA.16816.F32.BF16 R60, R32.reuse, R16, R60 ;  /* 0x00000010203c723c */ /* 0x040fec000004183c */
[C---:B------:R-:W-:Y:S01]  /*6e30*/  HMMA.16816.F32.BF16 R64, R32.reuse, R18, R64 ;  /* 0x000000122040723c */ /* 0x040fe20000041840 */
[----:B------:R-:W4:Y:S01]  /*6e40*/  LDSM.16.MT88.4 R16, [R200+0xd000] ;  /* 0x00d00000c810783b */ /* 0x000f220000004200 */
[----:B------:R-:W-:Y:S04]  /*6e50*/  MUFU.EX2 R220, R220 ;  /* 0x000000dc00dc7308 */ /* 0x000fe80000000800 */
[C---:B-1----:R-:W-:Y:S04]  /*6e60*/  HMMA.16816.F32.BF16 R68, R32.reuse, R12, R68 ;  /* 0x0000000c2044723c */ /* 0x042fe80000041844 */
[----:B------:R-:W-:Y:S02]  /*6e70*/  MUFU.EX2 R216, R216 ;  /* 0x000000d800d87308 */ /* 0x000fe40000000800 */
[C---:B------:R-:W-:Y:S01]  /*6e80*/  HMMA.16816.F32.BF16 R72, R32.reuse, R14, R72 ;  /* 0x0000000e2048723c */ /* 0x040fe20000041848 */
[----:B------:R-:W1:Y:S05]  /*6e90*/  LDSM.16.MT88.4 R12, [R198+0xd000] ;  /* 0x00d00000c60c783b */ /* 0x000e6a0000004200 */
[C---:B---3--:R-:W-:Y:S01]  /*6ea0*/  HMMA.16816.F32.BF16 R76, R32.reuse, R8, R76 ;  /* 0x00000008204c723c */ /* 0x048fe2000004184c */
[----:B------:R-:W3:Y:S05]  /*6eb0*/  MUFU.EX2 R217, R217 ;  /* 0x000000d900d97308 */ /* 0x000eea0000000800 */
[----:B------:R-:W-:Y:S01]  /*6ec0*/  HMMA.16816.F32.BF16 R80, R32, R10, R80 ;  /* 0x0000000a2050723c */ /* 0x000fe20000041850 */
[----:B------:R-:W5:Y:S02]  /*6ed0*/  LDSM.16.MT88.4 R8, [R200+0xf000] ;  /* 0x00f00000c808783b */ /* 0x000f640000004200 */
[----:B------:R-:W-:Y:S03]  /*6ee0*/  MUFU.EX2 R180, R180 ;  /* 0x000000b400b47308 */ /* 0x000fe60000000800 */
[C---:B------:R-:W-:Y:S05]  /*6ef0*/  HMMA.16816.F32.BF16 R84, R96.reuse, R88, RZ ;  /* 0x000000586054723c */ /* 0x040fea00000418ff */
[----:B------:R-:W3:Y:S01]  /*6f00*/  MUFU.EX2 R219, R219 ;  /* 0x000000db00db7308 */ /* 0x000ee20000000800 */
[----:B------:R-:W-:Y:S06]  /*6f10*/  HMMA.16816.F32.BF16 R88, R96, R90, RZ ;  /* 0x0000005a6058723c */ /* 0x000fec00000418ff */
[C---:B----4-:R-:W-:Y:S06]  /*6f20*/  HMMA.16816.F32.BF16 R128, R144.reuse, R16, R128 ;  /* 0x000000109080723c */ /* 0x050fec0000041880 */
[----:B------:R-:W-:Y:S01]  /*6f30*/  HMMA.16816.F32.BF16 R124, R144, R18, R124 ;  /* 0x00000012907c723c */ /* 0x000fe2000004187c */
[----:B------:R-:W-:Y:S05]  /*6f40*/  LDSM.16.MT88.4 R16, [R196+0xf000] ;  /* 0x00f00000c410783b */ /* 0x000fea0000004200 */
[C---:B------:R-:W-:Y:S06]  /*6f50*/  HMMA.16816.F32.BF16 R84, R32.reuse, R4, R84 ;  /* 0x000000042054723c */ /* 0x040fec0000041854 */
[----:B------:R-:W-:Y:S01]  /*6f60*/  HMMA.16816.F32.BF16 R88, R32, R6, R88 ;  /* 0x000000062058723c */ /* 0x000fe20000041858 */
[----:B------:R-:W4:Y:S05]  /*6f70*/  LDSM.16.MT88.4 R4, [R198+0xf000] ;  /* 0x00f00000c604783b */ /* 0x000f2a0000004200 */
        /* <DEDUP_REMOVED lines=13> */
[C---:B----4-:R-:W-:Y:S06]  /*7050*/  HMMA.16816.F32.BF16 R44, R144.reuse, R4, R44 ;  /* 0x00000004902c723c */ /* 0x050fec000004182c */
[----:B------:R-:W-:Y:S01]  /*7060*/  HMMA.16816.F32.BF16 R48, R144, R6, R48 ;  /* 0x000000069030723c */ /* 0x000fe20000041830 */
[----:B------:R-:W4:Y:S05]  /*7070*/  LDSM.16.MT88.4 R4, [R197+0x11000] ;  /* 0x01100000c504783b */ /* 0x000f2a0000004200 */
[----:B------:R-:W-:Y:S01]  /*7080*/  HMMA.16816.F32.BF16 R96, R96, R138, RZ ;  /* 0x0000008a6060723c */ /* 0x000fe200000418ff */
[----:B------:R-:W3:Y:S05]  /*7090*/  LDSM.16.MT88.4 R136, [R196+0x10800] ;  /* 0x01080000c488783b */ /* 0x000eea0000004200 */
[C---:B------:R-:W-:Y:S06]  /*70a0*/  HMMA.16816.F32.BF16 R112, R32.reuse, R28, R112 ;  /* 0x0000001c2070723c */ /* 0x040fec0000041870 */
[C---:B------:R-:W-:Y:S01]  /*70b0*/  HMMA.16816.F32.BF16 R108, R32.reuse, R30, R108 ;  /* 0x0000001e206c723c */ /* 0x040fe2000004186c */
[----:B------:R-:W3:Y:S05]  /*70c0*/  LDSM.16.MT88.4 R28, [R197+0xd000] ;  /* 0x00d00000c51c783b */ /* 0x000eea0000004200 */
[C---:B------:R-:W-:Y:S06]  /*70d0*/  HMMA.16816.F32.BF16 R104, R32.reuse, R24, R104 ;  /* 0x000000182068723c */ /* 0x040fec0000041868 */
[C---:B------:R-:W-:Y:S01]  /*70e0*/  HMMA.16816.F32.BF16 R100, R32.reuse, R26, R100 ;  /* 0x0000001a2064723c */ /* 0x040fe20000041864 */
[----:B------:R-:W3:Y:S05]  /*70f0*/  LDSM.16.MT88.4 R24, [R196+0xd000] ;  /* 0x00d00000c418783b */ /* 0x000eea0000004200 */
[C---:B------:R-:W-:Y:S06]  /*7100*/  HMMA.16816.F32.BF16 R52, R32.reuse, R20, R52 ;  /* 0x000000142034723c */ /* 0x040fec0000041834 */
[----:B------:R-:W-:Y:S01]  /*7110*/  HMMA.16816.F32.BF16 R56, R32, R22, R56 ;  /* 0x000000162038723c */ /* 0x000fe20000041838 */
[----:B------:R-:W3:Y:S05]  /*7120*/  LDSM.16.MT88.4 R20, [R197+0xf000] ;  /* 0x00f00000c514783b */ /* 0x000eea0000004200 */
[C---:B------:R-:W-:Y:S06]  /*7130*/  HMMA.16816.F32.BF16 R60, R144.reuse, R16, R60 ;  /* 0x00000010903c723c */ /* 0x040fec000004183c */
[C---:B------:R-:W-:Y:S01]  /*7140*/  HMMA.16816.F32.BF16 R64, R144.reuse, R18, R64 ;  /* 0x000000129040723c */ /* 0x040fe20000041840 */
[----:B------:R-:W3:Y:S05]  /*7150*/  LDSM.16.MT88.4 R16, [R198+0xd800] ;  /* 0x00d80000c610783b */ /* 0x000eea0000004200 */
[C---:B-1----:R-:W-:Y:S06]  /*7160*/  HMMA.16816.F32.BF16 R68, R144.reuse, R12, R68 ;  /* 0x0000000c9044723c */ /* 0x042fec0000041844 */
[C---:B------:R-:W-:Y:S01]  /*7170*/  HMMA.16816.F32.BF16 R72, R144.reuse, R14, R72 ;  /* 0x0000000e9048723c */ /* 0x040fe20000041848 */
[----:B------:R-:W1:Y:S05]  /*7180*/  LDSM.16.MT88.4 R12, [R200+0xf800] ;  /* 0x00f80000c80c783b */ /* 0x000e6a0000004200 */
[C---:B-----5:R-:W-:Y:S06]  /*7190*/  HMMA.16816.F32.BF16 R76, R144.reuse, R8, R76 ;  /* 0x00000008904c723c */ /* 0x060fec000004184c */
[C---:B------:R-:W-:Y:S01]  /*71a0*/  HMMA.16816.F32.BF16 R80, R144.reuse, R10, R80 ;  /* 0x0000000a9050723c */ /* 0x040fe20000041850 */
[----:B------:R-:W5:Y:S05]  /*71b0*/  LDSM.16.MT88.4 R8, [R196+0xf800] ;  /* 0x00f80000c408783b */ /* 0x000f6a0000004200 */
[C---:B----4-:R-:W-:Y:S06]  /*71c0*/  HMMA.16816.F32.BF16 R84, R144.reuse, R4, R84 ;  /* 0x000000049054723c */ /* 0x050fec0000041854 */
[----:B------:R-:W-:Y:S01]  /*71d0*/  HMMA.16816.F32.BF16 R88, R144, R6, R88 ;  /* 0x000000069058723c */ /* 0x000fe20000041858 */
[----:B--2---:R-:W-:Y:S01]  /*71e0*/  F2FP.BF16.F32.PACK_AB R4, R182, R181 ;  /* 0x000000b5b604723e */ /* 0x004fe200000010ff */
[----:B------:R-:W-:Y:S01]  /*71f0*/  FADD.FTZ R181, R181, R0 ;  /* 0x00000000b5b57221 */ /* 0x000fe20000010000 */
[----:B---3--:R-:W-:Y:S01]  /*7200*/  F2FP.BF16.F32.PACK_AB R5, R217, R216 ;  /* 0x000000d8d905723e */ /* 0x008fe200000010ff */
[----:B------:R-:W-:-:S02]  /*7210*/  FADD.FTZ R216, R216, R179 ;  /* 0x000000b3d8d87221 */ /* 0x000fc40000010000 */
[C---:B------:R-:W-:Y:S01]  /*7220*/  HMMA.16816.F32.BF16 R92, R32.reuse, R136, R92 ;  /* 0x00000088205c723c */ /* 0x040fe2000004185c */
[----:B------:R-:W-:Y:S01]  /*7230*/  F2FP.BF16.F32.PACK_AB R6, R220, R183 ;  /* 0x000000b7dc06723e */ /* 0x000fe200000010ff */
[----:B------:R-:W-:Y:S01]  /*7240*/  FADD.FTZ R182, R182, R181 ;  /* 0x000000b5b6b67221 */ /* 0x000fe20000010000 */
[----:B------:R-:W-:Y:S01]  /*7250*/  F2FP.BF16.F32.PACK_AB R7, R219, R180 ;  /* 0x000000b4db07723e */ /* 0x000fe200000010ff */
[----:B------:R-:W-:Y:S01]  /*7260*/  FADD.FTZ R217, R217, R216 ;  /* 0x000000d8d9d97221 */ /* 0x000fe20000010000 */
[----:B------:R-:W-:Y:S01]  /*7270*/  LEA R216, P2, R133, UR10, 0x1 ;  /* 0x0000000a85d87c11 */ /* 0x000fe2000f8408ff */
[----:B------:R-:W-:Y:S01]  /*7280*/  HMMA.16816.F32.BF16 R96, R32, R138, R96 ;  /* 0x0000008a2060723c */ /* 0x000fe20000041860 */
[----:B------:R-:W2:Y:S01]  /*7290*/  LDSM.16.MT88.4 R136, [R197+0xd800] ;  /* 0x00d80000c588783b */ /* 0x000ea20000004200 */
[----:B------:R-:W-:Y:S01]  /*72a0*/  FADD.FTZ R183, R183, R182 ;  /* 0x000000b6b7b77221 */ /* 0x000fe20000010000 */
[----:B------:R-:W-:Y:S01]  /*72b0*/  FADD.FTZ R180, R180, R217 ;  /* 0x000000d9b4b47221 */ /* 0x000fe20000010000 */
[----:B------:R-:W-:Y:S01]  /*72c0*/  LEA.HI.X R217, R133, UR11, R134, 0x1, P2 ;  /* 0x0000000b85d97c11 */ /* 0x000fe200090f0c86 */
[----:B------:R-:W3:Y:S01]  /*72d0*/  LDSM.16.MT88.4 R32, [R196+0xd800] ;  /* 0x00d80000c420783b */ /* 0x000ee20000004200 */
[----:B------:R-:W-:Y:S01]  /*72e0*/  HMMA.16816.F32.BF16 R112, R144, R28, R112 ;  /* 0x0000001c9070723c */ /* 0x000fe20000041870 */
[----:B------:R-:W-:Y:S01]  /*72f0*/  FADD.FTZ R221, R220, R183 ;  /* 0x000000b7dcdd7221 */ /* 0x000fe20000010000 */
[----:B------:R-:W-:-:S04]  /*7300*/  FADD.FTZ R219, R219, R180 ;  /* 0x000000b4dbdb7221 */ /* 0x000fc80000010000 */
        /* <DEDUP_REMOVED lines=85> */
[----:B------:R-:W-:-:S03]  /*7860*/  ULOP3.LUT UR4, URZ, UR5, URZ, 0x33, !UPT ;  /* 0x000000053f047292 */ /* 0x000fc6000f8e333f */
[----:B------:R-:W-:Y:S02]  /*7870*/  @UP3 UIADD3 UR31, UR31, 0x1, URZ ;  /* 0x000000011f1f3890 */ /* 0x000fe4000fffe03f */
[----:B------:R-:W-:Y:S02]  /*7880*/  @!UP1 UIADD3 UR33, -UR33, URZ, URZ ;  /* 0x0000003f21219290 */ /* 0x000fe4000fffe13f */
[----:B------:R-:W-:Y:S02]  /*7890*/  @!UP0 UIADD3 UR31, -UR31, URZ, URZ ;  /* 0x0000003f1f1f8290 */ /* 0x000fe4000fffe13f */
[----:B------:R-:W-:Y:S02]  /*78a0*/  USEL UR33, UR4, UR33, !UP2 ;  /* 0x0000002104217287 */ /* 0x000fe4000d000000 */
[----:B------:R-:W-:Y:S02]  /*78b0*/  USEL UR4, UR4, UR31, !UP2 ;  /* 0x0000001f04047287 */ /* 0x000fe4000d000000 */
[----:B------:R-:W-:-:S02]  /*78c0*/  UIMAD.WIDE UR26, UR33, 0x4, UR20 ;  /* 0x00000004211a78a5 */ /* 0x000fc4000f8e0214 */
        /* <DEDUP_REMOVED lines=23> */
.L_x_812:
[----:B------:R-:W-:-:S04]  /*7a40*/  LEA R5, -R214, RZ, 0x6 ;  /* 0x000000ffd6057211 */ /* 0x000fc800078e31ff */
[----:B------:R-:W-:-:S07]  /*7a50*/  SHF.R.S32.HI R4, RZ, 0x1f, R5 ;  /* 0x0000001fff047819 */ /* 0x000fce0000011405 */
.L_x_813:
        /* <DEDUP_REMOVED lines=70> */
[--C-:B------:R-:W-:Y:S01]  /*7ec0*/  @!P5 IMAD.X R5, R4, 0x1, R152.reuse, P2 ;  /* 0x000000010405d824 */ /* 0x100fe200010e0698 */
[----:B------:R-:W-:Y:S01]  /*7ed0*/  @!P5 LEA R34, P2, R0, UR6, 0x1 ;  /* 0x000000060022dc11 */ /* 0x000fe2000f8408ff */
[----:B------:R-:W-:Y:S01]  /*7ee0*/  @!PT LDS RZ, [RZ] ;  /* 0x00000000fffff984 */ /* 0x000fe20000000800 */
[----:B------:R-:W-:Y:S01]  /*7ef0*/  @!PT LDS RZ, [RZ] ;  /* 0x00000000fffff984 */ /* 0x000fe20000000800 */
[----:B------:R-:W-:Y:S01]  /*7f00*/  @!PT LDS RZ, [RZ] ;  /* 0x00000000fffff984 */ /* 0x000fe20000000800 */
[----:B------:R2:W-:Y:S01]  /*7f10*/  @!P4 LDGSTS.E.BYPASS.LTC128B.128 [R211+0x10800], desc[UR22][R10.64+0x100] ;  /* 0x108001000ad3cfae */ /* 0x0005e2000b901d56 */
[----:B------:R-:W-:Y:S01]  /*7f20*/  @!P4 IMAD.X R7, R4, 0x1, R152, P1 ;  /* 0x000000010407c824 */ /* 0x000fe200008e0698 */
[----:B------:R-:W-:Y:S01]  /*7f30*/  @!P6 LEA.HI.X R27, R9, R223, R4, 0x1, P3 ;  /* 0x000000df091be211 */ /* 0x000fe200018f0c04 */
[----:B------:R-:W-:Y:S01]  /*7f40*/  IMAD.MOV.U32 R218, RZ, RZ, R236 ;  /* 0x000000ffffda7224 */ /* 0x000fe200078e00ec */
[----:B------:R-:W-:Y:S01]  /*7f50*/  @P6 STS.128 [R211+0xd000], RZ ;  /* 0x00d000ffd3006388 */ /* 0x000fe20000000c00 */
[----:B------:R-:W-:Y:S01]  /*7f60*/  @!P4 LEA R32, P1, R154, UR6, 0x1 ;  /* 0x000000069a20cc11 */ /* 0x000fe2000f8208ff */
[----:B------:R-:W-:Y:S01]  /*7f70*/  IMAD.MOV.U32 R223, RZ, RZ, R237 ;  /* 0x000000ffffdf7224 */ /* 0x000fe200078e00ed */
[----:B------:R-:W-:Y:S01]  /*7f80*/  @!P5 LEA.HI.X R35, R0, UR7, R5, 0x1, P2 ;  /* 0x000000070023dc11 */ /* 0x000fe200090f0c05 */
[----:B------:R-:W-:Y:S01]  /*7f90*/  @!PT LDS RZ, [RZ] ;  /* 0x00000000fffff984 */ /* 0x000fe20000000800 */
[----:B------:R-:W-:Y:S01]  /*7fa0*/  @!PT LDS RZ, [RZ] ;  /* 0x00000000fffff984 */ /* 0x000fe20000000800 */
[----:B------:R-:W-:Y:S01]  /*7fb0*/  @!PT LDS RZ, [RZ] ;  /* 0x00000000fffff984 */ /* 0x000fe20000000800 */
[----:B------:R-:W-:Y:S01]  /*7fc0*/  @!P6 LDGSTS.E.BYPASS.LTC128B.128 [R211+0xd000], desc[UR22][R24.64] ;  /* 0x0d00000018d3efae */ /* 0x000fe2000b901d56 */
[----:B------:R-:W-:-:S03]  /*7fd0*/  @!P4 LEA.HI.X R33, R154, UR7, R7, 0x1, P1 ;  /* 0x000000079a21cc11 */ /* 0x000fc600088f0c07 */
        /* <DEDUP_REMOVED lines=27> */
[----:B------:R-:W-:Y:S04]  /*8190*/  LDSM.16.M88.4 R4, [R204] ;  /* 0x00000000cc04783b */ /* 0x000fe80000000200 */
[----:B--2---:R-:W-:Y:S04]  /*81a0*/  LDSM.16.M88.4 R8, [R203] ;  /* 0x00000000cb08783b */ /* 0x004fe80000000200 */
[----:B------:R-:W2:Y:S04]  /*81b0*/  LDSM.16.M88.4 R136, [R205+0x6800] ;  /* 0x00680000cd88783b */ /* 0x000ea80000000200 */
[----:B------:R-:W-:Y:S04]  /*81c0*/  LDSM.16.M88.4 R148, [R202] ;  /* 0x00000000ca94783b */ /* 0x000fe80000000200 */
[----:B------:R-:W-:Y:S04]  /*81d0*/  LDSM.16.M88.4 R164, [R199+0x6000] ;  /* 0x00600000c7a4783b */ /* 0x000fe80000000200 */
[----:B------:R-:W5:Y:S04]  /*81e0*/  LDSM.16.M88.4 R176, [R205+0x7000] ;  /* 0x00700000cdb0783b */ /* 0x000f680000000200 */
[----:B------:R-:W5:Y:S04]  /*81f0*/  LDSM.16.M88.4 R28, [R205+0x7800] ;  /* 0x00780000cd1c783b */ /* 0x000f680000000200 */
[----:B------:R-:W5:Y:S04]  /*8200*/  LDSM.16.M88.4 R144, [R195] ;  /* 0x00000000c390783b */ /* 0x000f680000000200 */
[----:B---3--:R-:W-:Y:S01]  /*8210*/  LDSM.16.M88.4 R24, [R201] ;  /* 0x00000000c918783b */ /* 0x008fe20000000200 */
[C---:B-1----:R-:W-:Y:S03]  /*8220*/  HMMA.16816.F32.BF16 R16, R168.reuse, R12, RZ ;  /* 0x0000000ca810723c */ /* 0x042fe600000418ff */
[----:B------:R-:W1:Y:S04]  /*8230*/  LDSM.16.M88.4 R152, [R192] ;  /* 0x00000000c098783b */ /* 0x000e680000000200 */
[----:B----4-:R-:W3:Y:S01]  /*8240*/  LDSM.16.M88.4 R32, [R194] ;  /* 0x00000000c220783b */ /* 0x010ee20000000200 */
[C---:B------:R-:W-:Y:S03]  /*8250*/  HMMA.16816.F32.BF16 R12, R168.reuse, R14, RZ ;  /* 0x0000000ea80c723c */ /* 0x040fe600000418ff */
[----:B------:R-:W4:Y:S03]  /*8260*/  LDSM.16.M88.4 R160, [R193] ;  /* 0x00000000c1a0783b */ /* 0x000f260000000200 */
[C---:B--2---:R-:W-:Y:S01]  /*8270*/  HMMA.16816.F32.BF16 R140, R168.reuse, R136, RZ ;  /* 0x00000088a88c723c */ /* 0x044fe200000418ff */
[----:B------:R-:W2:Y:S04]  /*8280*/  LDSM.16.M88.4 R20, [R199+0x6800] ;  /* 0x00680000c714783b */ /* 0x000ea80000000200 */
[----:B------:R-:W-:Y:S01]  /*8290*/  LDSM.16.M88.4 R180, [R205+0x8000] ;  /* 0x00800000cdb4783b */ /* 0x000fe20000000200 */
[----:B------:R-:W-:Y:S03]  /*82a0*/  HMMA.16816.F32.BF16 R136, R168, R138, RZ ;  /* 0x0000008aa888723c */ /* 0x000fe600000418ff */
[----:B------:R-:W-:Y:S03]  /*82b0*/  LDSM.16.M88.4 R224, [R199+0x7800] ;  /* 0x00780000c7e0783b */ /* 0x000fe60000000200 */
[C---:B------:R-:W-:Y:S01]  /*82c0*/  HMMA.16816.F32.BF16 R16, R4.reuse, R8, R16 ;  /* 0x000000080410723c */ /* 0x040fe20000041810 */
[----:B------:R-:W-:Y:S04]  /*82d0*/  LDSM.16.M88.4 R232, [R192+0x2800] ;  /* 0x00280000c0e8783b */ /* 0x000fe80000000200 */
[----:B------:R-:W-:Y:S01]  /*82e0*/  LDSM.16.M88.4 R228, [R199+0x9000] ;  /* 0x00900000c7e4783b */ /* 0x000fe20000000200 */
[----:B------:R-:W-:Y:S03]  /*82f0*/  HMMA.16816.F32.BF16 R12, R4, R10, R12 ;  /* 0x0000000a040c723c */ /* 0x000fe6000004180c */
[----:B------:R-:W-:Y:S03]  /*8300*/  LDSM.16.M88.4 R8, [R199+0x7000] ;  /* 0x00700000c708783b */ /* 0x000fe60000000200 */
[C---:B-----5:R-:W-:Y:S01]  /*8310*/  HMMA.16816.F32.BF16 R156, R168.reuse, R176, RZ ;  /* 0x000000b0a89c723c */ /* 0x060fe200000418ff */
[----:B------:R-:W0:Y:S05]  /*8320*/  LDGDEPBAR ;  /* 0x00000000000079af */ /* 0x000e2a0000000000 */
[----:B------:R-:W-:Y:S06]  /*8330*/  HMMA.16816.F32.BF16 R176, R168, R178, RZ ;  /* 0x000000b2a8b0723c */ /* 0x000fec00000418ff */
[----:B------:R-:W-:Y:S06]  /*8340*/  HMMA.16816.F32.BF16 R16, R148, R164, R16 ;  /* 0x000000a49410723c */ /* 0x000fec0000041810 */
[----:B------:R-:W-:Y:S06]  /*8350*/  HMMA.16816.F32.BF16 R172, R168, R28, RZ ;  /* 0x0000001ca8ac723c */ /* 0x000fec00000418ff */
[----:B------:R-:W-:Y:S01]  /*8360*/  HMMA.16816.F32.BF16 R12, R148, R166, R12 ;  /* 0x000000a6940c723c */ /* 0x000fe2000004180c */
[----:B------:R-:W-:Y:S05]  /*8370*/  LDSM.16.M88.4 R164, [R192+0x1800] ;  /* 0x00180000c0a4783b */ /* 0x000fea0000000200 */
[----:B------:R-:W-:Y:S01]  /*8380*/  HMMA.16816.F32.BF16 R168, R168, R30, RZ ;  /* 0x0000001ea8a8723c */ /* 0x000fe200000418ff */
[----:B------:R-:W5:Y:S05]  /*8390*/  LDSM.16.M88.4 R28, [R206+0x2000] ;  /* 0x00200000ce1c783b */ /* 0x000f6a0000000200 */
[C---:B------:R-:W-:Y:S06]  /*83a0*/  HMMA.16816.F32.BF16 R140, R4.reuse, R144, R140 ;  /* 0x00000090048c723c */ /* 0x040fec000004188c */
[----:B------:R-:W-:Y:S01]  /*83b0*/  HMMA.16816.F32.BF16 R136, R4, R146, R136 ;  /* 0x000000920488723c */ /* 0x000fe20000041888 */
[----:B------:R-:W5:Y:S05]  /*83c0*/  LDSM.16.M88.4 R144, [R192+0x800] ;  /* 0x00080000c090783b */ /* 0x000f6a0000000200 */
[C---:B-1----:R-:W-:Y:S06]  /*83d0*/  HMMA.16816.F32.BF16 R16, R24.reuse, R152, R16 ;  /* 0x000000981810723c */ /* 0x042fec0000041810 */
[----:B------:R-:W-:Y:S01]  /*83e0*/  HMMA.16816.F32.BF16 R12, R24, R154, R12 ;  /* 0x0000009a180c723c */ /* 0x000fe2000004180c */
[----:B------:R-:W-:Y:S05]  /*83f0*/  LDSM.16.M88.4 R152, [R205+0x9800] ;  /* 0x00980000cd98783b */ /* 0x000fea0000000200 */
[C---:B---3--:R-:W-:Y:S06]  /*8400*/  HMMA.16816.F32.BF16 R156, R4.reuse, R32, R156 ;  /* 0x00000020049c723c */ /* 0x048fec000004189c */
[C---:B------:R-:W-:Y:S01]  /*8410*/  HMMA.16816.F32.BF16 R176, R4.reuse, R34, R176 ;  /* 0x0000002204b0723c */ /* 0x040fe200000418b0 */
[----:B------:R-:W-:Y:S05]  /*8420*/  LDSM.16.M88.4 R32, [R192+0x1000] ;  /* 0x00100000c020783b */ /* 0x000fea0000000200 */
[C---:B----4-:R-:W-:Y:S06]  /*8430*/  HMMA.16816.F32.BF16 R172, R4.reuse, R160, R172 ;  /* 0x000000a004ac723c */ /* 0x050fec00000418ac */
[----:B------:R-:W-:Y:S01]  /*8440*/  HMMA.16816.F32.BF16 R168, R4, R162, R168 ;  /* 0x000000a204a8723c */ /* 0x000fe200000418a8 */
[----:B------:R-:W-:Y:S04]  /*8450*/  LDSM.16.M88.4 R4, [R204+0x2000] ;  /* 0x00200000cc04783b */ /* 0x000fe80000000200 */
[----:B------:R-:W1:Y:S01]  /*8460*/  LDSM.16.M88.4 R160, [R191] ;  /* 0x00000000bfa0783b */ /* 0x000e620000000200 */
[C---:B--2---:R-:W-:Y:S06]  /*8470*/  HMMA.16816.F32.BF16 R140, R148.reuse, R20, R140 ;  /* 0x00000014948c723c */ /* 0x044fec000004188c */
[----:B------:R-:W-:Y:S01]  /*8480*/  HMMA.16816.F32.BF16 R136, R148, R22, R136 ;  /* 0x000000169488723c */ /* 0x000fe20000041888 */
[----:B------:R-:W2:Y:S05]  /*8490*/  LDSM.16.M88.4 R20, [R205+0x8800] ;  /* 0x00880000cd14783b */ /* 0x000eaa0000000200 */
[C---:B-----5:R-:W-:Y:S06]  /*84a0*/  HMMA.16816.F32.BF16 R16, R28.reuse, R180, R16 ;  /* 0x000000b41c10723c */ /* 0x060fec0000041810 */
[----:B------:R-:W-:Y:S01]  /*84b0*/  HMMA.16816.F32.BF16 R12, R28, R182, R12 ;  /* 0x000000b61c0c723c */ /* 0x000fe2000004180c */
[----:B------:R-:W-:Y:S05]  /*84c0*/  LDSM.16.M88.4 R180, [R199+0x9800] ;  /* 0x00980000c7b4783b */ /* 0x000fea0000000200 */
[C---:B------:R-:W-:Y:S06]  /*84d0*/  HMMA.16816.F32.BF16 R156, R148.reuse, R8, R156 ;  /* 0x00000008949c723c */ /* 0x040fec000004189c */
[C---:B------:R-:W-:Y:S01]  /*84e0*/  HMMA.16816.F32.BF16 R176, R148.reuse, R10, R176 ;  /* 0x0000000a94b0723c */ /* 0x040fe200000418b0 */
[----:B------:R-:W-:Y:S05]  /*84f0*/  LDSM.16.M88.4 R8, [R205+0x9000] ;  /* 0x00900000cd08783b */ /* 0x000fea0000000200 */
[C---:B------:R-:W-:Y:S06]  /*8500*/  HMMA.16816.F32.BF16 R172, R148.reuse, R224, R172 ;  /* 0x000000e094ac723c */ /* 0x040fec00000418ac */
[----:B------:R-:W-:Y:S01]  /*8510*/  HMMA.16816.F32.BF16 R168, R148, R226, R168 ;  /* 0x000000e294a8723c */ /* 0x000fe200000418a8 */
[----:B------:R-:W-:Y:S04]  /*8520*/  LDSM.16.M88.4 R224, [R202+0x2000] ;  /* 0x00200000cae0783b */ /* 0x000fe80000000200 */
[----:B------:R-:W3:Y:S01]  /*8530*/  LDSM.16.M88.4 R148, [R199+0x8000] ;  /* 0x00800000c794783b */ /* 0x000ee20000000200 */
[C---:B------:R-:W-:Y:S06]  /*8540*/  HMMA.16816.F32.BF16 R140, R24.reuse, R144, R140 ;  /* 0x00000090188c723c */ /* 0x040fec000004188c */
[----:B------:R-:W-:Y:S01]  /*8550*/  HMMA.16816.F32.BF16 R136, R24, R146, R136 ;  /* 0x000000921888723c */ /* 0x000fe20000041888 */
[----:B------:R-:W4:Y:S05]  /*8560*/  LDSM.16.M88.4 R144, [R190] ;  /* 0x00000000be90783b */ /* 0x000f2a0000000200 */
[C---:B-1----:R-:W-:Y:S06]  /*8570*/  HMMA.16816.F32.BF16 R16, R4.reuse, R160, R16 ;  /* 0x000000a00410723c */ /* 0x042fec0000041810 */
[----:B------:R-:W-:Y:S01]  /*8580*/  HMMA.16816.F32.BF16 R12, R4, R162, R12 ;  /* 0x000000a2040c723c */ /* 0x000fe2000004180c */
[----:B------:R-:W-:Y:S05]  /*8590*/  LDSM.16.M88.4 R160, [R192+0x3000] ;  /* 0x00300000c0a0783b */ /* 0x000fea0000000200 */
[C---:B------:R-:W-:Y:S06]  /*85a0*/  HMMA.16816.F32.BF16 R156, R24.reuse, R32, R156 ;  /* 0x00000020189c723c */ /* 0x040fec000004189c */
[C---:B------:R-:W-:Y:S01]  /*85b0*/  HMMA.16816.F32.BF16 R176, R24.reuse, R34, R176 ;  /* 0x0000002218b0723c */ /* 0x040fe200000418b0 */
[----:B------:R-:W-:Y:S05]  /*85c0*/  LDSM.16.M88.4 R32, [R189] ;  /* 0x00000000bd20783b */ /* 0x000fea0000000200 */
[C---:B------:R-:W-:Y:S06]  /*85d0*/  HMMA.16816.F32.BF16 R172, R24.reuse, R164, R172 ;  /* 0x000000a418ac723c */ /* 0x040fec00000418ac */
[----:B------:R-:W-:Y:S01]  /*85e0*/  HMMA.16816.F32.BF16 R168, R24, R166, R168 ;  /* 0x000000a618a8723c */ /* 0x000fe200000418a8 */
[----:B------:R-:W-:Y:S04]  /*85f0*/  LDSM.16.M88.4 R164, [R201+0x2000] ;  /* 0x00200000c9a4783b */ /* 0x000fe80000000200 */
[----:B------:R-:W1:Y:S01]  /*8600*/  LDSM.16.M88.4 R24, [R192+0x2000] ;  /* 0x00200000c018783b */ /* 0x000e620000000200 */
[C---:B--2---:R-:W-:Y:S06]  /*8610*/  HMMA.16816.F32.BF16 R140, R28.reuse, R20, R140 ;  /* 0x000000141c8c723c */ /* 0x044fec000004188c */
[----:B------:R-:W-:Y:S01]  /*8620*/  HMMA.16816.F32.BF16 R136, R28, R22, R136 ;  /* 0x000000161c88723c */ /* 0x000fe20000041888 */
[----:B------:R-:W2:Y:S05]  /*8630*/  LDSM.16.M88.4 R20, [R199+0x8800] ;  /* 0x00880000c714783b */ /* 0x000eaa0000000200 */
[C---:B---3--:R-:W-:Y:S06]  /*8640*/  HMMA.16816.F32.BF16 R16, R224.reuse, R148, R16 ;  /* 0x00000094e010723c */ /* 0x048fec0000041810 */
        /* <DEDUP_REMOVED lines=8> */
[----:B------:R-:W3:Y:S01]  /*86d0*/  LDSM.16.M88.4 R28, [R205+0xa000] ;  /* 0x00a00000cd1c783b */ /* 0x000ee20000000200 */
[C---:B----4-:R-:W-:Y:S06]  /*86e0*/  HMMA.16816.F32.BF16 R140, R4.reuse, R144, R140 ;  /* 0x00000090048c723c */ /* 0x050fec000004188c */
[----:B------:R-:W-:Y:S01]  /*86f0*/  HMMA.16816.F32.BF16 R136, R4, R146, R136 ;  /* 0x000000920488723c */ /* 0x000fe20000041888 */
[----:B------:R-:W-:Y:S05]  /*8700*/  LDSM.16.M88.4 R144, [R187] ;  /* 0x00000000bb90783b */ /* 0x000fea0000000200 */
[C---:B-1----:R-:W-:Y:S06]  /*8710*/  HMMA.16816.F32.BF16 R16, R164.reuse, R24, R16 ;  /* 0x00000018a410723c */ /* 0x042fec0000041810 */
[----:B------:R-:W-:Y:S01]  /*8720*/  HMMA.16816.F32.BF16 R12, R164, R26, R12 ;  /* 0x0000001aa40c723c */ /* 0x000fe2000004180c */
[----:B------:R-:W-:Y:S05]  /*8730*/  LDSM.16.M88.4 R24, [R202+0x4000] ;  /* 0x00400000ca18783b */ /* 0x000fea0000000200 */
[C---:B------:R-:W-:Y:S06]  /*8740*/  HMMA.16816.F32.BF16 R156, R4.reuse, R32, R156 ;  /* 0x00000020049c723c */ /* 0x040fec000004189c */
[----:B------:R-:W-:Y:S01]  /*8750*/  HMMA.16816.F32.BF16 R176, R4, R34, R176 ;  /* 0x0000002204b0723c */ /* 0x000fe200000418b0 */
[----:B------:R-:W1:Y:S05]  /*8760*/  LDSM.16.M88.4 R32, [R204+0x4000] ;  /* 0x00400000cc20783b */ /* 0x000e6a0000000200 */
[----:B--2---:R-:W-:Y:S06]  /*8770*/  HMMA.16816.F32.BF16 R140, R224, R20, R140 ;  /* 0x00000014e08c723c */ /* 0x004fec000004188c */
[----:B---3--:R-:W-:Y:S06]  /*8780*/  HMMA.16816.F32.BF16 R16, R152, R28, R16 ;  /* 0x0000001c9810723c */ /* 0x008fec0000041810 */
[----:B------:R-:W-:Y:S01]  /*8790*/  HMMA.16816.F32.BF16 R136, R224, R22, R136 ;  /* 0x00000016e088723c */ /* 0x000fe20000041888 */
[----:B------:R-:W2:Y:S05]  /*87a0*/  LDSM.16.M88.4 R20, [R199+0xa000] ;  /* 0x00a00000c714783b */ /* 0x000eaa0000000200 */
[----:B------:R-:W-:Y:S01]  /*87b0*/  HMMA.16816.F32.BF16 R12, R152, R30, R12 ;  /* 0x0000001e980c723c */ /* 0x000fe2000004180c */
[----:B------:R-:W3:Y:S05]  /*87c0*/  LDSM.16.M88.4 R28, [R186] ;  /* 0x00000000ba1c783b */ /* 0x000eea0000000200 */
[----:B------:R-:W-:Y:S06]  /*87d0*/  HMMA.16816.F32.BF16 R140, R164, R232, R140 ;  /* 0x000000e8a48c723c */ /* 0x000fec000004188c */
[----:B------:R-:W-:Y:S06]  /*87e0*/  HMMA.16816.F32.BF16 R156, R224, R228, R156 ;  /* 0x000000e4e09c723c */ /* 0x000fec000004189c */
[----:B-1----:R-:W-:Y:S06]  /*87f0*/  HMMA.16816.F32.BF16 R16, R32, R144, R16 ;  /* 0x000000902010723c */ /* 0x002fec0000041810 */
[----:B------:R-:W-:Y:S06]  /*8800*/  HMMA.16816.F32.BF16 R136, R164, R234, R136 ;  /* 0x000000eaa488723c */ /* 0x000fec0000041888 */
[----:B------:R-:W-:Y:S06]  /*8810*/  HMMA.16816.F32.BF16 R172, R4, R8, R172 ;  /* 0x0000000804ac723c */ /* 0x000fec00000418ac */
[----:B------:R-:W-:Y:S01]  /*8820*/  HMMA.16816.F32.BF16 R12, R32, R146, R12 ;  /* 0x00000092200c723c */ /* 0x000fe2000004180c */
[----:B------:R-:W1:Y:S05]  /*8830*/  LDSM.16.M88.4 R144, [R205+0xb000] ;  /* 0x00b00000cd90783b */ /* 0x000e6a0000000200 */
[----:B------:R-:W-:Y:S01]  /*8840*/  HMMA.16816.F32.BF16 R168, R4, R10, R168 ;  /* 0x0000000a04a8723c */ /* 0x000fe200000418a8 */
[----:B------:R-:W-:Y:S04]  /*8850*/  LDSM.16.M88.4 R8, [R201+0x4000] ;  /* 0x00400000c908783b */ /* 0x000fe80000000200 */
[----:B------:R-:W4:Y:S01]  /*8860*/  LDSM.16.M88.4 R4, [R192+0x4000] ;  /* 0x00400000c004783b */ /* 0x000f220000000200 */
[----:B------:R-:W-:Y:S06]  /*8870*/  HMMA.16816.F32.BF16 R140, R152, R148, R140 ;  /* 0x00000094988c723c */ /* 0x000fec000004188c */
[----:B------:R-:W-:Y:S06]  /*8880*/  HMMA.16816.F32.BF16 R176, R224, R230, R176 ;  /* 0x000000e6e0b0723c */ /* 0x000fec00000418b0 */
[----:B------:R-:W-:Y:S06]  /*8890*/  HMMA.16816.F32.BF16 R156, R164, R160, R156 ;  /* 0x000000a0a49c723c */ /* 0x000fec000004189c */
[----:B--2---:R-:W-:Y:S06]  /*88a0*/  HMMA.16816.F32.BF16 R16, R24, R20, R16 ;  /* 0x000000141810723c */ /* 0x004fec0000041810 */
[----:B------:R-:W-:Y:S01]  /*88b0*/  HMMA.16816.F32.BF16 R136, R152, R150, R136 ;  /* 0x000000969888723c */ /* 0x000fe20000041888 */
[----:B------:R-:W-:Y:S05]  /*88c0*/  LDSM.16.M88.4 R148, [R192+0x4800] ;  /* 0x00480000c094783b */ /* 0x000fea0000000200 */
[----:B------:R-:W-:Y:S01]  /*88d0*/  HMMA.16816.F32.BF16 R228, R224, R180, R172 ;  /* 0x000000b4e0e4723c */ /* 0x000fe200000418ac */
[----:B------:R-:W2:Y:S05]  /*88e0*/  LDSM.16.M88.4 R172, [R199+0xa800] ;  /* 0x00a80000c7ac783b */ /* 0x000eaa0000000200 */
[----:B------:R-:W-:Y:S01]  /*88f0*/  HMMA.16816.F32.BF16 R12, R24, R22, R12 ;  /* 0x00000016180c723c */ /* 0x000fe2000004180c */
[----:B------:R-:W5:Y:S05]  /*8900*/  LDSM.16.M88.4 R20, [R185] ;  /* 0x00000000b914783b */ /* 0x000f6a0000000200 */
[----:B---3--:R-:W-:Y:S06]  /*8910*/  HMMA.16816.F32.BF16 R140, R32, R28, R140 ;  /* 0x0000001c208c723c */ /* 0x008fec000004188c */
[----:B------:R-:W-:Y:S06]  /*8920*/  HMMA.16816.F32.BF16 R176, R164, R162, R176 ;  /* 0x000000a2a4b0723c */ /* 0x000fec00000418b0 */
[----:B-1----:R-:W-:Y:S06]  /*8930*/  HMMA.16816.F32.BF16 R156, R152, R144, R156 ;  /* 0x00000090989c723c */ /* 0x002fec000004189c */
[----:B----4-:R-:W-:Y:S06]  /*8940*/  HMMA.16816.F32.BF16 R16, R8, R4, R16 ;  /* 0x000000040810723c */ /* 0x010fec0000041810 */
[----:B------:R-:W-:Y:S01]  /*8950*/  HMMA.16816.F32.BF16 R136, R32, R30, R136 ;  /* 0x0000001e2088723c */ /* 0x000fe20000041888 */
[----:B------:R-:W1:Y:S05]  /*8960*/  LDSM.16.M88.4 R28, [R192+0x3800] ;  /* 0x00380000c01c783b */ /* 0x000e6a0000000200 */
[----:B------:R-:W-:Y:S01]  /*8970*/  HMMA.16816.F32.BF16 R12, R8, R6, R12 ;  /* 0x00000006080c723c */ /* 0x000fe2000004180c */
[----:B------:R-:W3:Y:S05]  /*8980*/  LDSM.16.M88.4 R4, [R199+0xb000] ;  /* 0x00b00000c704783b */ /* 0x000eea0000000200 */
[----:B------:R-:W-:Y:S06]  /*8990*/  HMMA.16816.F32.BF16 R168, R224, R182, R168 ;  /* 0x000000b6e0a8723c */ /* 0x000fec00000418a8 */
[----:B--2---:R-:W-:Y:S01]  /*89a0*/  HMMA.16816.F32.BF16 R140, R24, R172, R140 ;  /* 0x000000ac188c723c */ /* 0x004fe2000004188c */
[----:B------:R-:W-:Y:S01]  /*89b0*/  FMUL.FTZ R0, R16, UR25 ;  /* 0x0000001910007c20 */ /* 0x000fe20008410000 */
[----:B------:R-:W-:Y:S01]  /*89c0*/  FMUL.FTZ R161, R17, UR25 ;  /* 0x0000001911a17c20 */ /* 0x000fe20008410000 */
[----:B------:R-:W-:-:S03]  /*89d0*/  FMUL.FTZ R160, R18, UR25 ;  /* 0x0000001912a07c20 */ /* 0x000fc60008410000 */
[----:B------:R-:W-:Y:S01]  /*89e0*/  HMMA.16816.F32.BF16 R176, R152, R146, R176 ;  /* 0x0000009298b0723c */ /* 0x000fe200000418b0 */
[----:B------:R-:W-:Y:S01]  /*89f0*/  LDSM.16.M88.4 R144, [R192+0x5000] ;  /* 0x00500000c090783b */ /* 0x000fe20000000200 */
[----:B------:R-:W2:Y:S04]  /*8a00*/  MUFU.TANH R161, R161 ;  /* 0x000000a100a17308 */ /* 0x000ea80000002400 */
[----:B-----5:R-:W-:Y:S01]  /*8a10*/  HMMA.16816.F32.BF16 R156, R32, R20, R156 ;  /* 0x00000014209c723c */ /* 0x020fe2000004189c */
[----:B------:R-:W-:-:S03]  /*8a20*/  FMUL.FTZ R12, R12, UR25 ;  /* 0x000000190c0c7c20 */ /* 0x000fc60008410000 */
[----:B------:R-:W-:Y:S02]  /*8a30*/  MUFU.TANH R0, R0 ;  /* 0x0000000000007308 */ /* 0x000fe40000002400 */
[----:B------:R-:W-:Y:S01]  /*8a40*/  HMMA.16816.F32.BF16 R136, R24, R174, R136 ;  /* 0x000000ae1888723c */ /* 0x000fe20000041888 */
[----:B------:R-:W-:Y:S02]  /*8a50*/  FMUL.FTZ R20, R19, UR25 ;  /* 0x0000001913147c20 */ /* 0x000fe40008410000 */
[----:B------:R-:W4:Y:S03]  /*8a60*/  LDSM.16.M88.4 R16, [R205+0xb800] ;  /* 0x00b80000cd10783b */ /* 0x000f260000000200 */
[----:B-1----:R-:W-:Y:S01]  /*8a70*/  HMMA.16816.F32.BF16 R228, R164, R28, R228 ;  /* 0x0000001ca4e4723c */ /* 0x002fe200000418e4 */
[----:B------:R1:W-:Y:S05]  /*8a80*/  MUFU.TANH R21, R12 ;  /* 0x0000000c00157308 */ /* 0x0003ea0000002400 */
[----:B------:R-:W-:Y:S03]  /*8a90*/  HMMA.16816.F32.BF16 R140, R8, R148, R140 ;  /* 0x00000094088c723c */ /* 0x000fe6000004188c */
[----:B------:R-:W5:Y:S03]  /*8aa0*/  MUFU.TANH R20, R20 ;  /* 0x0000001400147308 */ /* 0x000f660000002400 */
[----:B------:R-:W-:Y:S01]  /*8ab0*/  HMMA.16816.F32.BF16 R176, R32, R22, R176 ;  /* 0x0000001620b0723c */ /* 0x000fe200000418b0 */
[----:B------:R-:W-:-:S04]  /*8ac0*/  FMUL.FTZ R148, R13, UR25 ;  /* 0x000000190d947c20 */ /* 0x000fc80008410000 */
[----:B------:R-:W-:Y:S01]  /*8ad0*/  MUFU.TANH R28, R148 ;  /* 0x00000094001c7308 */ /* 0x000fe20000002400 */
[----:B------:R-:W-:Y:S01]  /*8ae0*/  HMMA.16816.F32.BF16 R168, R164, R30, R168 ;  /* 0x0000001ea4a8723c */ /* 0x000fe200000418a8 */
[----:B------:R-:W-:Y:S01]  /*8af0*/  FMUL.FTZ R22, R14, UR25 ;  /* 0x000000190e167c20 */ /* 0x000fe20008410000 */
[----:B------:R-:W-:Y:S02]  /*8b00*/  FMUL.FTZ R23, R15, UR25 ;  /* 0x000000190f177c20 */ /* 0x000fe40008410000 */
[----:B-1----:R-:W1:Y:S02]  /*8b10*/  LDSM.16.M88.4 R12, [R184] ;  /* 0x00000000b80c783b */ /* 0x002e640000000200 */
[----:B---3--:R-:W-:Y:S01]  /*8b20*/  HMMA.16816.F32.BF16 R156, R24, R4, R156 ;  /* 0x00000004189c723c */ /* 0x008fe2000004189c */
[----:B------:R-:W3:Y:S05]  /*8b30*/  MUFU.TANH R22, R22 ;  /* 0x0000001600167308 */ /* 0x000eea0000002400 */
[----:B------:R-:W-:Y:S01]  /*8b40*/  FMUL.FTZ R140, R140, UR25 ;  /* 0x000000198c8c7c20 */ /* 0x000fe20008410000 */
[----:B------:R-:W-:Y:S01]  /*8b50*/  HMMA.16816.F32.BF16 R136, R8, R150, R136 ;  /* 0x000000960888723c */ /* 0x000fe20000041888 */
[----:B------:R-:W-:Y:S01]  /*8b60*/  FMUL.FTZ R29, R141, UR25 ;  /* 0x000000198d1d7c20 */ /* 0x000fe20008410000 */
[----:B------:R-:W3:Y:S01]  /*8b70*/  MUFU.TANH R23, R23 ;  /* 0x0000001700177308 */ /* 0x000ee20000002400 */
[----:B------:R-:W-:Y:S01]  /*8b80*/  FMUL.FTZ R30, R143, UR25 ;  /* 0x000000198f1e7c20 */ /* 0x000fe20008410000 */
[----:B------:R-:W-:-:S02]  /*8b90*/  FMUL.FTZ R142, R142, UR25 ;  /* 0x000000198e8e7c20 */ /* 0x000fc40008410000 */
[C---:B----4-:R-:W-:Y:S04]  /*8ba0*/  HMMA.16816.F32.BF16 R228, R152.reuse, R16, R228 ;  /* 0x0000001098e4723c */ /* 0x050fe800000418e4 */
[----:B------:R4:W3:Y:S02]  /*8bb0*/  MUFU.TANH R151, R140 ;  /* 0x0000008c00977308 */ /* 0x0008e40000002400 */
[----:B------:R-:W-:Y:S01]  /*8bc0*/  HMMA.16816.F32.BF16 R168, R152, R18, R168 ;  /* 0x0000001298a8723c */ /* 0x000fe200000418a8 */
[----:B------:R-:W-:Y:S05]  /*8bd0*/  LDSM.16.M88.4 R16, [R192+0x5800] ;  /* 0x00580000c010783b */ /* 0x000fea0000000200 */
[----:B------:R-:W-:Y:S01]  /*8be0*/  HMMA.16816.F32.BF16 R176, R24, R6, R176 ;  /* 0x0000000618b0723c */ /* 0x000fe200000418b0 */
[----:B------:R-:W2:Y:S01]  /*8bf0*/  LDSM.16.M88.4 R4, [R199+0xb800] ;  /* 0x00b80000c704783b */ /* 0x000ea20000000200 */
[----:B------:R-:W-:Y:S01]  /*8c00*/  MUFU.TANH R29, R29 ;  /* 0x0000001d001d7308 */ /* 0x000fe20000002400 */
[----:B------:R-:W-:-:S04]  /*8c10*/  DEPBAR.LE SB0, 0x0 ;  /* 0x000080000000791a */ /* 0x000fc80000000000 */
[----:B------:R-:W-:Y:S01]  /*8c20*/  HMMA.16816.F32.BF16 R156, R8, R144, R156 ;  /* 0x00000090089c723c */ /* 0x000fe2000004189c */
[----:B------:R-:W-:Y:S01]  /*8c30*/  FMUL.FTZ R31, R136, UR25 ;  /* 0x00000019881f7c20 */ /* 0x000fe20008410000 */
[----:B----4-:R-:W4:Y:S01]  /*8c40*/  S2R R140, SR_TID.X ;  /* 0x00000000008c7919 */ /* 0x010f220000002100 */
[----:B------:R5:W3:Y:S01]  /*8c50*/  MUFU.TANH R174, R142 ;  /* 0x0000008e00ae7308 */ /* 0x000ae20000002400 */
[----:B------:R-:W-:Y:S01]  /*8c60*/  FMUL.FTZ R137, R137, UR25 ;  /* 0x0000001989897c20 */ /* 0x000fe20008410000 */
[----:B------:R-:W-:Y:S01]  /*8c70*/  FMUL.FTZ R138, R138, UR25 ;  /* 0x000000198a8a7c20 */ /* 0x000fe20008410000 */
[----:B-1----:R-:W-:Y:S01]  /*8c80*/  HMMA.16816.F32.BF16 R228, R32, R12, R228 ;  /* 0x0000000c20e4723c */ /* 0x002fe200000418e4 */
[----:B------:R-:W-:-:S04]  /*8c90*/  FMUL.FTZ R139, R139, UR25 ;  /* 0x000000198b8b7c20 */ /* 0x000fc80008410000 */
[----:B------:R-:W1:Y:S01]  /*8ca0*/  MUFU.TANH R30, R30 ;  /* 0x0000001e001e7308 */ /* 0x000e620000002400 */
[----:B------:R-:W-:Y:S01]  /*8cb0*/  HMMA.16816.F32.BF16 R168, R32, R14, R168 ;  /* 0x0000000e20a8723c */ /* 0x000fe200000418a8 */
[----:B------:R-:W-:-:S05]  /*8cc0*/  IMAD.U32 R12, RZ, RZ, UR16 ;  /* 0x00000010ff0c7e24 */ /* 0x000fca000f8e00ff */
[----:B------:R-:W-:Y:S01]  /*8cd0*/  HMMA.16816.F32.BF16 R176, R8, R146, R176 ;  /* 0x0000009208b0723c */ /* 0x000fe200000418b0 */
[----:B------:R-:W1:Y:S05]  /*8ce0*/  MUFU.TANH R31, R31 ;  /* 0x0000001f001f7308 */ /* 0x000e6a0000002400 */
[----:B------:R-:W-:Y:S01]  /*8cf0*/  FMUL.FTZ R144, R159, UR25 ;  /* 0x000000199f907c20 */ /* 0x000fe20008410000 */
[----:B------:R-:W-:Y:S01]  /*8d00*/  FMUL.FTZ R147, R156, UR25 ;  /* 0x000000199c937c20 */ /* 0x000fe20008410000 */
[----:B------:R-:W-:Y:S01]  /*8d10*/  FMUL.FTZ R146, R158, UR25 ;  /* 0x000000199e927c20 */ /* 0x000fe20008410000 */
[----:B------:R-:W-:Y:S01]  /*8d20*/  MUFU.TANH R149, R137 ;  /* 0x0000008900957308 */ /* 0x000fe20000002400 */
[----:B------:R-:W-:Y:S01]  /*8d30*/  FMUL.FTZ R145, R157, UR25 ;  /* 0x000000199d917c20 */ /* 0x000fe20008410000 */
[----:B----4-:R-:W-:Y:S01]  /*8d40*/  IMAD.SHL.U32 R13, R140, 0x2, RZ ;  /* 0x000000028c0d7824 */ /* 0x010fe200078e00ff */
[C---:B--2---:R-:W-:Y:S05]  /*8d50*/  HMMA.16816.F32.BF16 R228, R24.reuse, R4, R228 ;  /* 0x0000000418e4723c */ /* 0x044fea00000418e4 */
[----:B------:R-:W2:Y:S01]  /*8d60*/  MUFU.TANH R150, R138 ;  /* 0x0000008a00967308 */ /* 0x000ea20000002400 */
[----:B------:R-:W-:Y:S01]  /*8d70*/  LOP3.LUT R13, R13, 0x6, RZ, 0xc0, !PT ;  /* 0x000000060d0d7812 */ /* 0x000fe200078ec0ff */
[----:B------:R-:W-:Y:S05]  /*8d80*/  HMMA.16816.F32.BF16 R168, R24, R6, R168 ;  /* 0x0000000618a8723c */ /* 0x000fea00000418a8 */
[----:B------:R-:W-:Y:S01]  /*8d90*/  FMUL.FTZ R143, R176, UR25 ;  /* 0x00000019b08f7c20 */ /* 0x000fe20008410000 */
[----:B------:R-:W-:Y:S01]  /*8da0*/  FMUL.FTZ R141, R177, UR25 ;  /* 0x00000019b18d7c20 */ /* 0x000fe20008410000 */
[----:B------:R-:W-:Y:S01]  /*8db0*/  IMAD R4, R12, 0x40, R13 ;  /* 0x000000400c047824 */ /* 0x000fe200078e020d */
[----:B------:R4:W2:Y:S01]  /*8dc0*/  MUFU.TANH R148, R139 ;  /* 0x0000008b00947308 */ /* 0x0008a20000002400 */
[----:B-----5:R-:W-:Y:S01]  /*8dd0*/  FMUL.FTZ R142, R178, UR25 ;  /* 0x00000019b28e7c20 */ /* 0x020fe20008410000 */
[----:B------:R-:W-:Y:S01]  /*8de0*/  FMUL.FTZ R140, R179, UR25 ;  /* 0x00000019b38c7c20 */ /* 0x000fe20008410000 */
[----:B------:R-:W-:-:S02]  /*8df0*/  VIADD R5, R4, 0x1 ;  /* 0x0000000104057836 */ /* 0x000fc40000000000 */
[C---:B------:R-:W-:Y:S02]  /*8e00*/  VIADD R12, R4.reuse, 0x8 ;  /* 0x00000008040c7836 */ /* 0x040fe40000000000 */
[C---:B------:R-:W-:Y:S01]  /*8e10*/  VIADD R6, R4.reuse, 0x10 ;  /* 0x0000001004067836 */ /* 0x040fe20000000000 */
[CC--:B------:R-:W-:Y:S01]  /*8e20*/  ISETP.GE.AND P3, PT, R5.reuse, R135.reuse, PT ;  /* 0x000000870500720c */ /* 0x0c0fe20003f66270 */
[----:B------:R-:W5:Y:S01]  /*8e30*/  MUFU.TANH R147, R147 ;  /* 0x0000009300937308 */ /* 0x000f620000002400 */
[-C--:B------:R-:W-:Y:S01]  /*8e40*/  ISETP.GE.AND P2, PT, R5, R2.reuse, PT ;  /* 0x000000020500720c */ /* 0x080fe20003f46270 */
[----:B------:R-:W-:Y:S01]  /*8e50*/  VIADD R13, R4, 0x18 ;  /* 0x00000018040d7836 */ /* 0x000fe20000000000 */
[----:B------:R-:W-:Y:S02]  /*8e60*/  FSEL R5, R161, -INF , !P3 ;  /* 0xff800000a1057808 */ /* 0x000fe40005800000 */
[CC--:B------:R-:W-:Y:S01]  /*8e70*/  ISETP.GE.AND P1, PT, R12.reuse, R135.reuse, PT ;  /* 0x000000870c00720c */ /* 0x0c0fe20003f26270 */
[C---:B------:R-:W-:Y:S01]  /*8e80*/  HMMA.16816.F32.BF16 R228, R8.reuse, R16, R228 ;  /* 0x0000001008e4723c */ /* 0x040fe200000418e4 */
[----:B------:R-:W-:Y:S01]  /*8e90*/  ISETP.GE.AND P3, PT, R12, R2, PT ;  /* 0x000000020c00720c */ /* 0x000fe20003f66270 */
[----:B------:R-:W-:Y:S01]  /*8ea0*/  VIADD R12, R4, 0x9 ;  /* 0x00000009040c7836 */ /* 0x000fe20000000000 */
[----:B------:R-:W-:Y:S01]  /*8eb0*/  FSEL R20, R20, -INF , !P2 ;  /* 0xff80000014147808 */ /* 0x000fe20005000000 */
[----:B------:R-:W5:Y:S01]  /*8ec0*/  MUFU.TANH R146, R146 ;  /* 0x0000009200927308 */ /* 0x000f620000002400 */
[----:B------:R-:W-:Y:S01]  /*8ed0*/  FSEL R21, R21, -INF , !P1 ;  /* 0xff80000015157808 */ /* 0x000fe20004800000 */
[----:B------:R-:W-:Y:S01]  /*8ee0*/  HMMA.16816.F32.BF16 R8, R8, R18, R168 ;  /* 0x000000120808723c */ /* 0x000fe200000418a8 */
[----:B------:R-:W-:-:S02]  /*8ef0*/  ISETP.GE.AND P2, PT, R12, R135, PT ;  /* 0x000000870c00720c */ /* 0x000fc40003f46270 */
[-C--:B------:R-:W-:Y:S01]  /*8f00*/  ISETP.GE.AND P1, PT, R12, R2.reuse, PT ;  /* 0x000000020c00720c */ /* 0x080fe20003f26270 */
[----:B------:R-:W-:Y:S01]  /*8f10*/  VIADD R12, R4, 0x11 ;  /* 0x00000011040c7836 */ /* 0x000fe20000000000 */
[----:B---3--:R-:W-:Y:S01]  /*8f20*/  FSEL R22, R22, -INF , !P3 ;  /* 0xff80000016167808 */ /* 0x008fe20005800000 */
[----:B------:R-:W3:Y:S01]  /*8f30*/  MUFU.TANH R144, R144 ;  /* 0x0000009000907308 */ /* 0x000ee20000002400 */
[----:B------:R-:W-:Y:S02]  /*8f40*/  ISETP.GE.AND P3, PT, R6, R135, PT ;  /* 0x000000870600720c */ /* 0x000fe40003f66270 */
[----:B------:R-:W-:Y:S02]  /*8f50*/  FSEL R7, R28, -INF , !P2 ;  /* 0xff8000001c077808 */ /* 0x000fe40005000000 */
[----:B------:R-:W-:Y:S02]  /*8f60*/  ISETP.GE.AND P2, PT, R6, R2, PT ;  /* 0x000000020600720c */ /* 0x000fe40003f46270 */
[----:B------:R-:W-:Y:S01]  /*8f70*/  FSEL R6, R23, -INF , !P1 ;  /* 0xff80000017067808 */ /* 0x000fe20004800000 */
[----:B------:R-:W3:Y:S01]  /*8f80*/  MUFU.TANH R143, R143 ;  /* 0x0000008f008f7308 */ /* 0x000ee20000002400 */
[----:B------:R-:W-:-:S02]  /*8f90*/  FSEL R151, R151, -INF , !P3 ;  /* 0xff80000097977808 */ /* 0x000fc40005800000 */
[CC--:B------:R-:W-:Y:S01]  /*8fa0*/  ISETP.GE.AND P1, PT, R12.reuse, R135.reuse, PT ;  /* 0x000000870c00720c */ /* 0x0c0fe20003f26270 */
[----:B------:R-:W-:Y:S01]  /*8fb0*/  FMUL.FTZ R169, R229, UR25 ;  /* 0x00000019e5a97c20 */ /* 0x000fe20008410000 */
[-C--:B------:R-:W-:Y:S01]  /*8fc0*/  ISETP.GE.AND P3, PT, R12, R2.reuse, PT ;  /* 0x000000020c00720c */ /* 0x080fe20003f66270 */
[----:B------:R-:W-:Y:S01]  /*8fd0*/  VIADD R12, R4, 0x19 ;  /* 0x00000019040c7836 */ /* 0x000fe20000000000 */
[----:B------:R-:W-:Y:S01]  /*8fe0*/  FSEL R174, R174, -INF , !P2 ;  /* 0xff800000aeae7808 */ /* 0x000fe20005000000 */
[----:B------:R-:W3:Y:S01]  /*8ff0*/  MUFU.TANH R145, R145 ;  /* 0x0000009100917308 */ /* 0x000ee20000002400 */
[----:B----4-:R-:W-:Y:S01]  /*9000*/  FSEL R139, R29, -INF , !P1 ;  /* 0xff8000001d8b7808 */ /* 0x010fe20004800000 */
[----:B------:R-:W-:Y:S01]  /*9010*/  FMUL.FTZ R166, R230, UR25 ;  /* 0x00000019e6a67c20 */ /* 0x000fe20008410000 */
[CC--:B------:R-:W-:Y:S01]  /*9020*/  ISETP.GE.AND P2, PT, R13.reuse, R135.reuse, PT ;  /* 0x000000870d00720c */ /* 0x0c0fe20003f46270 */
[----:B------:R-:W-:Y:S01]  /*9030*/  FMUL.FTZ R167, R8, UR25 ;  /* 0x0000001908a77c20 */ /* 0x000fe20008410000 */
[-C--:B------:R-:W-:Y:S01]  /*9040*/  ISETP.GE.AND P1, PT, R13, R2.reuse, PT ;  /* 0x000000020d00720c */ /* 0x080fe20003f26270 */
[----:B------:R-:W-:Y:S01]  /*9050*/  VIADD R13, R4, 0x20 ;  /* 0x00000020040d7836 */ /* 0x000fe20000000000 */
[----:B-1----:R-:W-:Y:S01]  /*9060*/  FSEL R176, R30, -INF , !P3 ;  /* 0xff8000001eb07808 */ /* 0x002fe20005800000 */
[----:B------:R-:W1:Y:S01]  /*9070*/  MUFU.TANH R141, R141 ;  /* 0x0000008d008d7308 */ /* 0x000e620000002400 */
[-C--:B------:R-:W-:Y:S01]  /*9080*/  ISETP.GE.AND P3, PT, R12, R135.reuse, PT ;  /* 0x000000870c00720c */ /* 0x080fe20003f66270 */
[----:B------:R-:W-:Y:S01]  /*9090*/  FMUL.FTZ R9, R9, UR25 ;  /* 0x0000001909097c20 */ /* 0x000fe20008410000 */
[----:B------:R-:W-:Y:S01]  /*90a0*/  FSEL R137, R31, -INF , !P2 ;  /* 0xff8000001f897808 */ /* 0x000fe20005000000 */
[----:B------:R-:W-:Y:S01]  /*90b0*/  FMUL.FTZ R228, R228, UR25 ;  /* 0x00000019e4e47c20 */ /* 0x000fe20008410000 */
[-C--:B------:R-:W-:Y:S01]  /*90c0*/  ISETP.GE.AND P2, PT, R12, R2.reuse, PT ;  /* 0x000000020c00720c */ /* 0x080fe20003f46270 */
[----:B------:R-:W-:Y:S01]  /*90d0*/  VIADD R12, R4, 0x21 ;  /* 0x00000021040c7836 */ /* 0x000fe20000000000 */
[----:B--2---:R-:W-:Y:S01]  /*90e0*/  FSEL R150, R150, -INF , !P1 ;  /* 0xff80000096967808 */ /* 0x004fe20004800000 */
[----:B------:R-:W2:Y:S01]  /*90f0*/  MUFU.TANH R142, R142 ;  /* 0x0000008e008e7308 */ /* 0x000ea20000002400 */
[----:B------:R-:W-:Y:S01]  /*9100*/  FSEL R149, R149, -INF , !P3 ;  /* 0xff80000095957808 */ /* 0x000fe20005800000 */
[----:B------:R-:W-:Y:S01]  /*9110*/  FMUL.FTZ R164, R231, UR25 ;  /* 0x00000019e7a47c20 */ /* 0x000fe20008410000 */
[CC--:B------:R-:W-:Y:S01]  /*9120*/  ISETP.GE.AND P1, PT, R13.reuse, R135.reuse, PT ;  /* 0x000000870d00720c */ /* 0x0c0fe20003f26270 */
[C---:B------:R-:W-:Y:S01]  /*9130*/  VIADD R8, R4.reuse, 0x38 ;  /* 0x0000003804087836 */ /* 0x040fe20000000000 */
[-C--:B------:R-:W-:Y:S01]  /*9140*/  ISETP.GE.AND P3, PT, R13, R2.reuse, PT ;  /* 0x000000020d00720c */ /* 0x080fe20003f66270 */
[----:B------:R-:W-:Y:S01]  /*9150*/  VIADD R13, R4, 0x28 ;  /* 0x00000028040d7836 */ /* 0x000fe20000000000 */
[----:B------:R-:W-:Y:S01]  /*9160*/  FSEL R148, R148, -INF , !P2 ;  /* 0xff80000094947808 */ /* 0x000fe20005000000 */
[----:B------:R-:W4:Y:S01]  /*9170*/  MUFU.TANH R140, R140 ;  /* 0x0000008c008c7308 */ /* 0x000f220000002400 */
[----:B-----5:R-:W-:Y:S01]  /*9180*/  FSEL R147, R147, -INF , !P1 ;  /* 0xff80000093937808 */ /* 0x020fe20004800000 */
[----:B------:R-:W-:Y:S01]  /*9190*/  FMUL.FTZ R10, R10, UR25 ;  /* 0x000000190a0a7c20 */ /* 0x000fe20008410000 */
[CC--:B------:R-:W-:Y:S01]  /*91a0*/  ISETP.GE.AND P2, PT, R12.reuse, R135.reuse, PT ;  /* 0x000000870c00720c */ /* 0x0c0fe20003f46270 */
[----:B------:R-:W-:Y:S01]  /*91b0*/  FMUL.FTZ R11, R11, UR25 ;  /* 0x000000190b0b7c20 */ /* 0x000fe20008410000 */
[----:B------:R-:W-:Y:S01]  /*91c0*/  ISETP.GE.AND P1, PT, R12, R2, PT ;  /* 0x000000020c00720c */ /* 0x000fe20003f26270 */
[----:B------:R-:W-:Y:S01]  /*91d0*/  VIADD R12, R4, 0x29 ;  /* 0x00000029040c7836 */ /* 0x000fe20000000000 */
[----:B------:R-:W-:Y:S01]  /*91e0*/  FSEL R146, R146, -INF , !P3 ;  /* 0xff80000092927808 */ /* 0x000fe20005800000 */
[----:B------:R-:W-:Y:S01]  /*91f0*/  MUFU.TANH R169, R169 ;  /* 0x000000a900a97308 */ /* 0x000fe20000002400 */
[----:B------:R-:W-:-:S02]  /*9200*/  ISETP.GE.AND P3, PT, R13, R135, PT ;  /* 0x000000870d00720c */ /* 0x000fc40003f66270 */
[----:B---3--:R-:W-:Y:S02]  /*9210*/  FSEL R144, R144, -INF , !P1 ;  /* 0xff80000090907808 */ /* 0x008fe40004800000 */
[----:B------:R-:W-:Y:S02]  /*9220*/  FSEL R143, R143, -INF , !P3 ;  /* 0xff8000008f8f7808 */ /* 0x000fe40005800000 */
[----:B------:R-:W-:Y:S01]  /*9230*/  FSEL R145, R145, -INF , !P2 ;  /* 0xff80000091917808 */ /* 0x000fe20005000000 */
[----:B------:R-:W3:Y:S01]  /*9240*/  MUFU.TANH R166, R166 ;  /* 0x000000a600a67308 */ /* 0x000ee20000002400 */
[C---:B------:R-:W-:Y:S02]  /*9250*/  ISETP.GE.AND P1, PT, R12.reuse, R135, PT ;  /* 0x000000870c00720c */ /* 0x040fe40003f26270 */
[-C--:B------:R-:W-:Y:S01]  /*9260*/  ISETP.GE.AND P3, PT, R12, R2.reuse, PT ;  /* 0x000000020c00720c */ /* 0x080fe20003f66270 */
[----:B------:R-:W-:Y:S01]  /*9270*/  VIADD R12, R4, 0x30 ;  /* 0x00000030040c7836 */ /* 0x000fe20000000000 */
[----:B------:R-:W-:-:S02]  /*9280*/  ISETP.GE.AND P2, PT, R13, R2, PT ;  /* 0x000000020d00720c */ /* 0x000fc40003f46270 */
[----:B-1----:R-:W-:Y:S01]  /*9290*/  FSEL R141, R141, -INF , !P1 ;  /* 0xff8000008d8d7808 */ /* 0x002fe20004800000 */
[----:B------:R-:W1:Y:S01]  /*92a0*/  MUFU.TANH R167, R167 ;  /* 0x000000a700a77308 */ /* 0x000e620000002400 */
[----:B--2---:R-:W-:Y:S02]  /*92b0*/  FSEL R142, R142, -INF , !P2 ;  /* 0xff8000008e8e7808 */ /* 0x004fe40005000000 */
[CC--:B------:R-:W-:Y:S02]  /*92c0*/  ISETP.GE.AND P2, PT, R12.reuse, R135.reuse, PT ;  /* 0x000000870c00720c */ /* 0x0c0fe40003f46270 */
[----:B------:R-:W-:Y:S01]  /*92d0*/  ISETP.GE.AND P1, PT, R12, R2, PT ;  /* 0x000000020c00720c */ /* 0x000fe20003f26270 */
[----:B------:R-:W-:Y:S01]  /*92e0*/  VIADD R12, R4, 0x31 ;  /* 0x00000031040c7836 */ /* 0x000fe20000000000 */
[----:B----4-:R-:W-:Y:S01]  /*92f0*/  FSEL R140, R140, -INF , !P3 ;  /* 0xff8000008c8c7808 */ /* 0x010fe20005800000 */
[----:B------:R-:W2:Y:S01]  /*9300*/  MUFU.TANH R165, R9 ;  /* 0x0000000900a57308 */ /* 0x000ea20000002400 */
[----:B---3--:R-:W-:Y:S01]  /*9310*/  FSEL R166, R166, -INF , !P1 ;  /* 0xff800000a6a67808 */ /* 0x008fe20004800000 */
[----:B------:R-:W-:Y:S01]  /*9320*/  BAR.SYNC.DEFER_BLOCKING 0x0 ;  /* 0x0000000000007b1d */ /* 0x000fe20000010000 */
[----:B------:R-:W-:-:S02]  /*9330*/  ISETP.GE.AND P3, PT, R12, R135, PT ;  /* 0x000000870c00720c */ /* 0x000fc40003f66270 */
[C---:B------:R-:W-:Y:S02]  /*9340*/  ISETP.GE.AND P1, PT, R8.reuse, R135, PT ;  /* 0x000000870800720c */ /* 0x040fe40003f26270 */
[----:B------:R-:W-:Y:S01]  /*9350*/  FSEL R169, R169, -INF , !P3 ;  /* 0xff800000a9a97808 */ /* 0x000fe20005800000 */
[----:B------:R-:W3:Y:S01]  /*9360*/  MUFU.TANH R171, R228 ;  /* 0x000000e400ab7308 */ /* 0x000ee20000002400 */
[----:B------:R-:W-:Y:S01]  /*9370*/  ISETP.GE.AND P3, PT, R8, R2, PT ;  /* 0x000000020800720c */ /* 0x000fe20003f66270 */
[----:B------:R-:W-:Y:S01]  /*9380*/  VIADD R8, R4, 0x39 ;  /* 0x0000003904087836 */ /* 0x000fe20000000000 */
[----:B-1----:R-:W-:-:S04]  /*9390*/  FSEL R167, R167, -INF , !P1 ;  /* 0xff800000a7a77808 */ /* 0x002fc80004800000 */
[----:B------:R-:W-:Y:S01]  /*93a0*/  ISETP.GE.AND P1, PT, R8, R135, PT ;  /* 0x000000870800720c */ /* 0x000fe20003f26270 */
[----:B------:R-:W1:Y:S03]  /*93b0*/  MUFU.TANH R164, R164 ;  /* 0x000000a400a47308 */ /* 0x000e660000002400 */
[----:B--2---:R-:W-:Y:S02]  /*93c0*/  FSEL R165, R165, -INF , !P1 ;  /* 0xff800000a5a57808 */ /* 0x004fe40004800000 */
[----:B------:R-:W-:-:S03]  /*93d0*/  PLOP3.LUT P1, PT, PT, PT, UP0, 0x80, 0x0 ;  /* 0x000000000000781c */ /* 0x000fc60003f2f008 */
[----:B------:R-:W2:Y:S01]  /*93e0*/  MUFU.TANH R162, R10 ;  /* 0x0000000a00a27308 */ /* 0x000ea20000002400 */
[----:B---3--:R-:W-:Y:S02]  /*93f0*/  FSEL R171, R171, -INF , !P2 ;  /* 0xff800000abab7808 */ /* 0x008fe40005000000 */
[----:B------:R-:W-:-:S05]  /*9400*/  ISETP.GE.AND P2, PT, R12, R2, PT ;  /* 0x000000020c00720c */ /* 0x000fca0003f46270 */
[----:B------:R-:W3:Y:S01]  /*9410*/  MUFU.TANH R160, R160 ;  /* 0x000000a000a07308 */ /* 0x000ee20000002400 */
[----:B-1----:R-:W-:Y:S02]  /*9420*/  FSEL R164, R164, -INF , !P2 ;  /* 0xff800000a4a47808 */ /* 0x002fe40005000000 */
[----:B------:R-:W-:-:S04]  /*9430*/  ISETP.GE.AND P2, PT, R4, R135, PT ;  /* 0x000000870400720c */ /* 0x000fc80003f46270 */
[----:B------:R-:W-:Y:S01]  /*9440*/  FSEL R9, R0, -INF , !P2 ;  /* 0xff80000000097808 */ /* 0x000fe20005000000 */
[----:B------:R-:W1:Y:S01]  /*9450*/  MUFU.TANH R161, R11 ;  /* 0x0000000b00a17308 */ /* 0x000e620000002400 */
[----:B--2---:R-:W-:Y:S02]  /*9460*/  FSEL R162, R162, -INF , !P3 ;  /* 0xff800000a2a27808 */ /* 0x004fe40005800000 */
[-C--:B------:R-:W-:Y:S02]  /*9470*/  ISETP.GE.AND P3, PT, R4, R2.reuse, PT ;  /* 0x000000020400720c */ /* 0x080fe40003f66270 */
[----:B------:R-:W-:Y:S02]  /*9480*/  ISETP.GE.AND P2, PT, R8, R2, PT ;  /* 0x000000020800720c */ /* 0x000fe40003f46270 */
[----:B---3--:R-:W-:Y:S02]  /*9490*/  FSEL R160, R160, -INF , !P3 ;  /* 0xff800000a0a07808 */ /* 0x008fe40005800000 */
[----:B-1----:R-:W-:Y:S01]  /*94a0*/  FSEL R161, R161, -INF , !P2 ;  /* 0xff800000a1a17808 */ /* 0x002fe20005000000 */
        /* <DEDUP_REMOVED lines=73> */
.L_x_815:
[----:B------:R-:W-:-:S04]  /*9940*/  ULEA UR18, -UR8, URZ, 0x6 ;  /* 0x0000003f08127291 */ /* 0x000fc8000f8e313f */
[----:B------:R-:W-:-:S12]  /*9950*/  USHF.R.S32.HI UR6, URZ, 0x1f, UR18 ;  /* 0x0000001f3f067899 */ /* 0x000fd80008011412 */
.L_x_816:
        /* <DEDUP_REMOVED lines=123> */
.L_x_818:
[----:B------:R-:W-:Y:S05]  /*a110*/  BSYNC B0 ;  /* 0x0000000000007941 */ /* 0x000fea0003800000 */
.L_x_817:
[----:B------:R-:W0:Y:S01]  /*a120*/  LDGDEPBAR ;  /* 0x00000000000079af */ /* 0x000e220000000000 */
[----:B-12---:R-:W-:Y:S01]  /*a130*/  IMAD.U32 R11, RZ, RZ, UR18 ;  /* 0x00000012ff0b7e24 */ /* 0x006fe2000f8e00ff */
[----:B------:R-:W-:Y:S01]  /*a140*/  MOV R0, UR6 ;  /* 0x0000000600007c02 */ /* 0x000fe20008000f00 */
[----:B------:R-:W-:-:S03]  /*a150*/  IMAD.U32 R2, RZ, RZ, UR18 ;  /* 0x00000012ff027e24 */ /* 0x000fc6000f8e00ff */
[----:B------:R-:W-:-:S04]  /*a160*/  LEA R216, P1, R11, R216, 0x1 ;  /* 0x000000d80bd87211 */ /* 0x000fc800078208ff */
[----:B------:R-:W-:-:S09]  /*a170*/  LEA.HI.X R217, R2, R217, R0, 0x1, P1 ;  /* 0x000000d902d97211 */ /* 0x000fd200008f0c00 */
.L_x_814:
        /* <DEDUP_REMOVED lines=37> */
[----:B-1----:R-:W-:Y:S02]  /*a3d0*/  FMNMX.FTZ R11, R2, R11, !PT ;  /* 0x0000000b020b7209 */ /* 0x002fe40007810000 */
        /* <DEDUP_REMOVED lines=9> */
[----:B------:R-:W-:-:S04]  /*a470*/  FSEL R168, R168, RZ, P2 ;  /* 0x000000ffa8a87208 */ /* 0x000fc80001000000 */
[----:B------:R-:W-:Y:S01]  /*a480*/  FSEL R163, R163, RZ, P1 ;  /* 0x000000ffa3a37208 */ /* 0x000fe20000800000 */
[--C-:B------:R-:W-:Y:S01]  /*a490*/  FFMA.FTZ R155, R5, UR19, -R168.reuse ;  /* 0x00000013059b7c23 */ /* 0x100fe200080108a8 */
[----:B------:R-:W-:Y:S01]  /*a4a0*/  FSEL R5, R158, RZ, P2 ;  /* 0x000000ff9e057208 */ /* 0x000fe20001000000 */
[--C-:B------:R-:W-:Y:S01]  /*a4b0*/  FFMA.FTZ R156, R9, UR19, -R168.reuse ;  /* 0x00000013099c7c23 */ /* 0x100fe200080108a8 */
[--C-:B------:R-:W-:Y:S01]  /*a4c0*/  FFMA.FTZ R154, R21, UR19, -R168.reuse ;  /* 0x00000013159a7c23 */ /* 0x100fe200080108a8 */
[----:B------:R-:W-:Y:S01]  /*a4d0*/  FFMA.FTZ R159, R6, UR19, -R163 ;  /* 0x00000013069f7c23 */ /* 0x000fe200080108a3 */
[----:B------:R-:W-:Y:S01]  /*a4e0*/  FSEL R6, R157, RZ, P1 ;  /* 0x000000ff9d067208 */ /* 0x000fe20000800000 */
[----:B------:R-:W-:Y:S01]  /*a4f0*/  FADD.FTZ R4, R132, -R5 ;  /* 0x8000000584047221 */ /* 0x000fe20000010000 */
[--C-:B------:R-:W-:Y:S01]  /*a500*/  FFMA.FTZ R152, R160, UR19, -R163.reuse ;  /* 0x00000013a0987c23 */ /* 0x100fe200080108a3 */
[----:B------:R-:W-:Y:S01]  /*a510*/  FFMA.FTZ R153, R7, UR19, -R168 ;  /* 0x0000001307997c23 */ /* 0x000fe200080108a8 */
[--C-:B------:R-:W-:Y:S01]  /*a520*/  FFMA.FTZ R2, R20, UR19, -R163.reuse ;  /* 0x0000001314027c23 */ /* 0x100fe200080108a3 */
[----:B------:R-:W-:Y:S01]  /*a530*/  FADD.FTZ R6, R3, -R6 ;  /* 0x8000000603067221 */ /* 0x000fe20000010000 */
[--C-:B------:R-:W-:Y:S01]  /*a540*/  FFMA.FTZ R0, R22, UR19, -R163.reuse ;  /* 0x0000001316007c23 */ /* 0x100fe200080108a3 */
[----:B------:R-:W-:Y:S01]  /*a550*/  FMUL.FTZ R160, R4, UR19 ;  /* 0x0000001304a07c20 */ /* 0x000fe20008410000 */
[----:B------:R-:W-:Y:S01]  /*a560*/  MUFU.EX2 R156, R156 ;  /* 0x0000009c009c7308 */ /* 0x000fe20000000800 */
[----:B------:R-:W-:Y:S01]  /*a570*/  FMUL.FTZ R3, R6, UR19 ;  /* 0x0000001306037c20 */ /* 0x000fe20008410000 */
[----:B------:R-:W1:Y:S01]  /*a580*/  LDSM.16.MT88.4 R8, [R200+0xc000] ;  /* 0x00c00000c808783b */ /* 0x000e620000004200 */
[--C-:B------:R-:W-:Y:S01]  /*a590*/  FFMA.FTZ R173, R139, UR19, -R168.reuse ;  /* 0x000000138bad7c23 */ /* 0x100fe200080108a8 */
[--C-:B------:R-:W-:Y:S01]  /*a5a0*/  FFMA.FTZ R172, R137, UR19, -R168.reuse ;  /* 0x0000001389ac7c23 */ /* 0x100fe200080108a8 */
[--C-:B------:R-:W-:Y:S01]  /*a5b0*/  FFMA.FTZ R177, R176, UR19, -R163.reuse ;  /* 0x00000013b0b17c23 */ /* 0x100fe200080108a3 */
[----:B------:R-:W2:Y:S01]  /*a5c0*/  LDSM.16.MT88.4 R136, [R196+0x10000] ;  /* 0x01000000c488783b */ /* 0x000ea20000004200 */
[--C-:B------:R-:W-:Y:S01]  /*a5d0*/  FFMA.FTZ R170, R151, UR19, -R168.reuse ;  /* 0x0000001397aa7c23 */ /* 0x100fe200080108a8 */
[----:B------:R-:W3:Y:S01]  /*a5e0*/  MUFU.EX2 R155, R155 ;  /* 0x0000009b009b7308 */ /* 0x000ee20000000800 */
[--C-:B------:R-:W-:Y:S01]  /*a5f0*/  FFMA.FTZ R175, R149, UR19, -R168.reuse ;  /* 0x0000001395af7c23 */ /* 0x100fe200080108a8 */
[--C-:B------:R-:W-:Y:S01]  /*a600*/  FFMA.FTZ R174, R174, UR19, -R163.reuse ;  /* 0x00000013aeae7c23 */ /* 0x100fe200080108a3 */
[--C-:B------:R-:W-:Y:S01]  /*a610*/  FFMA.FTZ R176, R150, UR19, -R163.reuse ;  /* 0x0000001396b07c23 */ /* 0x100fe200080108a3 */
[--C-:B------:R-:W-:Y:S01]  /*a620*/  FFMA.FTZ R179, R148, UR19, -R163.reuse ;  /* 0x0000001394b37c23 */ /* 0x100fe200080108a3 */
[----:B------:R-:W-:Y:S01]  /*a630*/  LDSM.16.MT88.4 R132, [R200+0xc800] ;  /* 0x00c80000c884783b */ /* 0x000fe20000004200 */
[--C-:B------:R-:W-:Y:S01]  /*a640*/  FFMA.FTZ R178, R147, UR19, -R168.reuse ;  /* 0x0000001393b27c23 */ /* 0x100fe200080108a8 */
[--C-:B------:R-:W-:Y:S01]  /*a650*/  FFMA.FTZ R181, R145, UR19, -R168.reuse ;  /* 0x0000001391b57c23 */ /* 0x100fe200080108a8 */
[----:B------:R-:W-:Y:S01]  /*a660*/  MUFU.EX2 R154, R154 ;  /* 0x0000009a009a7308 */ /* 0x000fe20000000800 */
[--C-:B------:R-:W-:Y:S01]  /*a670*/  FFMA.FTZ R182, R146, UR19, -R163.reuse ;  /* 0x0000001392b67c23 */ /* 0x100fe200080108a3 */
[--C-:B------:R-:W-:Y:S01]  /*a680*/  FFMA.FTZ R215, R144, UR19, -R163.reuse ;  /* 0x0000001390d77c23 */ /* 0x100fe200080108a3 */
[--C-:B------:R-:W-:Y:S01]  /*a690*/  FFMA.FTZ R180, R143, UR19, -R168.reuse ;  /* 0x000000138fb47c23 */ /* 0x100fe200080108a8 */
[----:B------:R-:W-:Y:S01]  /*a6a0*/  LDSM.16.MT88.4 R144, [R200+0xf000] ;  /* 0x00f00000c890783b */ /* 0x000fe20000004200 */
[----:B------:R-:W-:Y:S01]  /*a6b0*/  FFMA.FTZ R183, R141, UR19, -R168 ;  /* 0x000000138db77c23 */ /* 0x000fe200080108a8 */
[--C-:B------:R-:W-:Y:S01]  /*a6c0*/  FFMA.FTZ R220, R142, UR19, -R163.reuse ;  /* 0x000000138edc7c23 */ /* 0x100fe200080108a3 */
[--C-:B------:R-:W-:Y:S01]  /*a6d0*/  FFMA.FTZ R225, R140, UR19, -R163.reuse ;  /* 0x000000138ce17c23 */ /* 0x100fe200080108a3 */
[----:B------:R-:W4:Y:S01]  /*a6e0*/  MUFU.EX2 R153, R153 ;  /* 0x0000009900997308 */ /* 0x000f220000000800 */
[----:B---3--:R-:W-:Y:S01]  /*a6f0*/  F2FP.BF16.F32.PACK_AB R4, R155, R156 ;  /* 0x0000009c9b04723e */ /* 0x008fe200000010ff */
[----:B------:R-:W-:Y:S01]  /*a700*/  LDSM.16.MT88.4 R140, [R198+0xf000] ;  /* 0x00f00000c68c783b */ /* 0x000fe20000004200 */
[--C-:B------:R-:W-:Y:S01]  /*a710*/  FFMA.FTZ R164, R164, UR19, -R163.reuse ;  /* 0x00000013a4a47c23 */ /* 0x100fe200080108a3 */
[--C-:B------:R-:W-:Y:S01]  /*a720*/  FFMA.FTZ R162, R162, UR19, -R163.reuse ;  /* 0x00000013a2a27c23 */ /* 0x100fe200080108a3 */
[----:B------:R-:W-:Y:S01]  /*a730*/  FFMA.FTZ R161, R161, UR19, -R163 ;  /* 0x00000013a1a17c23 */ /* 0x000fe200080108a3 */
[----:B------:R-:W-:Y:S02]  /*a740*/  LDSM.16.MT88.4 R148, [R196+0xd000] ;  /* 0x00d00000c494783b */ /* 0x000fe40000004200 */
[----:B------:R-:W-:Y:S08]  /*a750*/  MUFU.EX2 R152, R152 ;  /* 0x0000009800987308 */ /* 0x000ff00000000800 */
[----:B------:R-:W3:Y:S01]  /*a760*/  MUFU.EX2 R2, R2 ;  /* 0x0000000200027308 */ /* 0x000ee20000000800 */
[----:B----4-:R-:W-:-:S07]  /*a770*/  F2FP.BF16.F32.PACK_AB R6, R153, R154 ;  /* 0x0000009a9906723e */ /* 0x010fce00000010ff */
[----:B------:R-:W-:Y:S08]  /*a780*/  MUFU.EX2 R0, R0 ;  /* 0x0000000000007308 */ /* 0x000ff00000000800 */
[----:B------:R-:W4:Y:S01]  /*a790*/  MUFU.EX2 R159, R159 ;  /* 0x0000009f009f7308 */ /* 0x000f220000000800 */
[----:B---3--:R-:W-:-:S07]  /*a7a0*/  F2FP.BF16.F32.PACK_AB R5, R2, R152 ;  /* 0x000000980205723e */ /* 0x008fce00000010ff */
[----:B------:R-:W3:Y:S08]  /*a7b0*/  MUFU.EX2 R160, R160 ;  /* 0x000000a000a07308 */ /* 0x000ef00000000800 */
[----:B------:R-:W5:Y:S01]  /*a7c0*/  MUFU.EX2 R3, R3 ;  /* 0x0000000300037308 */ /* 0x000f620000000800 */
[----:B----4-:R-:W-:-:S07]  /*a7d0*/  F2FP.BF16.F32.PACK_AB R7, R159, R0 ;  /* 0x000000009f07723e */ /* 0x010fce00000010ff */
[----:B------:R-:W-:Y:S01]  /*a7e0*/  MUFU.EX2 R170, R170 ;  /* 0x000000aa00aa7308 */ /* 0x000fe20000000800 */
[-C--:B---3--:R-:W-:Y:S01]  /*a7f0*/  FMUL.FTZ R20, R120, R160.reuse ;  /* 0x000000a078147220 */ /* 0x088fe20000410000 */
[-C--:B------:R-:W-:Y:S01]  /*a800*/  FMUL.FTZ R21, R121, R160.reuse ;  /* 0x000000a079157220 */ /* 0x080fe20000410000 */
[-C--:B------:R-:W-:Y:S01]  /*a810*/  FMUL.FTZ R116, R116, R160.reuse ;  /* 0x000000a074747220 */ /* 0x080fe20000410000 */
[-C--:B------:R-:W-:Y:S01]  /*a820*/  FMUL.FTZ R117, R117, R160.reuse ;  /* 0x000000a075757220 */ /* 0x080fe20000410000 */
[-C--:B------:R-:W-:Y:S01]  /*a830*/  FMUL.FTZ R28, R112, R160.reuse ;  /* 0x000000a0701c7220 */ /* 0x080fe20000410000 */
[-C--:B------:R-:W-:Y:S01]  /*a840*/  FMUL.FTZ R29, R113, R160.reuse ;  /* 0x000000a0711d7220 */ /* 0x080fe20000410000 */
[-C--:B------:R-:W-:Y:S01]  /*a850*/  FMUL.FTZ R108, R108, R160.reuse ;  /* 0x000000a06c6c7220 */ /* 0x080fe20000410000 */
[-C--:B------:R-:W-:Y:S01]  /*a860*/  FMUL.FTZ R109, R109, R160.reuse ;  /* 0x000000a06d6d7220 */ /* 0x080fe20000410000 */
[-C--:B-----5:R-:W-:Y:S01]  /*a870*/  FMUL.FTZ R22, R122, R3.reuse ;  /* 0x000000037a167220 */ /* 0x0a0fe20000410000 */
[-C--:B------:R-:W-:Y:S01]  /*a880*/  FMUL.FTZ R23, R123, R3.reuse ;  /* 0x000000037b177220 */ /* 0x080fe20000410000 */
[-C--:B------:R-:W-:Y:S01]  /*a890*/  FMUL.FTZ R118, R118, R3.reuse ;  /* 0x0000000376767220 */ /* 0x080fe20000410000 */
        /* <DEDUP_REMOVED lines=11> */
[C---:B------:R-:W-:Y:S01]  /*a950*/  HMMA.16816.F32.BF16 R16, R4.reuse, R18, R116 ;  /* 0x000000120410723c */ /* 0x040fe20000041874 */
[----:B------:R-:W3:Y:S01]  /*a960*/  LDSM.16.MT88.4 R116, [R200+0xe000] ;  /* 0x00e00000c874783b */ /* 0x000ee20000004200 */
        /* <DEDUP_REMOVED lines=9> */
[----:B------:R-:W-:Y:S01]  /*aa00*/  LDSM.16.MT88.4 R128, [R197+0xc800] ;  /* 0x00c80000c580783b */ /* 0x000fe20000004200 */
[C---:B------:R-:W-:Y:S01]  /*aa10*/  HMMA.16816.F32.BF16 R24, R4.reuse, R26, R108 ;  /* 0x0000001a0418723c */ /* 0x040fe2000004186c */
[----:B------:R-:W4:Y:S01]  /*aa20*/  MUFU.EX2 R173, R173 ;  /* 0x000000ad00ad7308 */ /* 0x000f220000000800 */
        /* <DEDUP_REMOVED lines=15> */
[----:B------:R-:W-:Y:S01]  /*ab20*/  MUFU.EX2 R172, R172 ;  /* 0x000000ac00ac7308 */ /* 0x000fe20000000800 */
[-C--:B------:R-:W-:Y:S01]  /*ab30*/  FMUL.FTZ R92, R92, R160.reuse ;  /* 0x000000a05c5c7220 */ /* 0x080fe20000410000 */
[-C--:B------:R-:W-:Y:S01]  /*ab40*/  FMUL.FTZ R93, R93, R160.reuse ;  /* 0x000000a05d5d7220 */ /* 0x080fe20000410000 */
[----:B------:R-:W-:Y:S01]  /*ab50*/  LDSM.16.MT88.4 R120, [R200+0xe800] ;  /* 0x00e80000c878783b */ /* 0x000fe20000004200 */
[C---:B------:R-:W-:Y:S01]  /*ab60*/  HMMA.16816.F32.BF16 R100, R4.reuse, R32, R108 ;  /* 0x000000200464723c */ /* 0x040fe2000004186c */
[-C--:B------:R-:W-:Y:S01]  /*ab70*/  FMUL.FTZ R94, R94, R3.reuse ;  /* 0x000000035e5e7220 */ /* 0x080fe20000410000 */
[-C--:B------:R-:W-:Y:S01]  /*ab80*/  FMUL.FTZ R95, R95, R3.reuse ;  /* 0x000000035f5f7220 */ /* 0x080fe20000410000 */
[----:B------:R-:W1:Y:S01]  /*ab90*/  LDSM.16.MT88.4 R108, [R197+0xe000] ;  /* 0x00e00000c56c783b */ /* 0x000e620000004200 */
[----:B------:R-:W-:Y:S01]  /*aba0*/  MUFU.EX2 R175, R175 ;  /* 0x000000af00af7308 */ /* 0x000fe20000000800 */
[-C--:B------:R-:W-:Y:S01]  /*abb0*/  FMUL.FTZ R96, R96, R160.reuse ;  /* 0x000000a060607220 */ /* 0x080fe20000410000 */
[----:B------:R-:W-:Y:S01]  /*abc0*/  HMMA.16816.F32.BF16 R32, R4, R34, R104 ;  /* 0x000000220420723c */ /* 0x000fe20000041868 */
[-C--:B------:R-:W-:Y:S01]  /*abd0*/  FMUL.FTZ R97, R97, R160.reuse ;  /* 0x000000a061617220 */ /* 0x080fe20000410000 */
[-C--:B------:R-:W-:Y:S01]  /*abe0*/  FMUL.FTZ R98, R98, R3.reuse ;  /* 0x0000000362627220 */ /* 0x080fe20000410000 */
[----:B------:R-:W-:Y:S01]  /*abf0*/  FMUL.FTZ R99, R99, R3 ;  /* 0x0000000363637220 */ /* 0x000fe20000410000 */
[----:B------:R-:W-:-:S02]  /*ac00*/  FFMA.FTZ R156, R221, R160, R156 ;  /* 0x000000a0dd9c7223 */ /* 0x000fc4000001009c */
[----:B------:R-:W-:Y:S01]  /*ac10*/  MUFU.EX2 R174, R174 ;  /* 0x000000ae00ae7308 */ /* 0x000fe20000000800 */
        /* <DEDUP_REMOVED lines=8> */
[----:B------:R-:W5:Y:S01]  /*aca0*/  MUFU.EX2 R177, R177 ;  /* 0x000000b100b17308 */ /* 0x000f620000000800 */
[----:B--2---:R-:W-:Y:S01]  /*acb0*/  HMMA.16816.F32.BF16 R92, R4, R136, R92 ;  /* 0x00000088045c723c */ /* 0x004fe2000004185c */
[----:B------:R-:W-:-:S04]  /*acc0*/  FADD.FTZ R155, R155, R156 ;  /* 0x0000009c9b9b7221 */ /* 0x000fc80000010000 */
[----:B------:R-:W-:Y:S01]  /*acd0*/  FADD.FTZ R154, R154, R155 ;  /* 0x0000009b9a9a7221 */ /* 0x000fe20000010000 */
[----:B---3--:R-:W-:Y:S01]  /*ace0*/  HMMA.16816.F32.BF16 R40, R4, R116, R104 ;  /* 0x000000740428723c */ /* 0x008fe20000041868 */
[----:B------:R-:W2:Y:S01]  /*acf0*/  LDSM.16.MT88.4 R104, [R196+0xe000] ;  /* 0x00e00000c468783b */ /* 0x000ea20000004200 */
[----:B------:R-:W-:Y:S01]  /*ad00*/  MUFU.EX2 R176, R176 ;  /* 0x000000b000b07308 */ /* 0x000fe20000000800 */
[----:B------:R-:W-:-:S03]  /*ad10*/  FADD.FTZ R153, R153, R154 ;  /* 0x0000009a99997221 */ /* 0x000fc60000010000 */
[----:B------:R-:W-:Y:S01]  /*ad20*/  HMMA.16816.F32.BF16 R36, R4, R118, R36 ;  /* 0x000000760424723c */ /* 0x000fe20000041824 */
[-C--:B------:R-:W-:Y:S01]  /*ad30*/  FMUL.FTZ R116, R44, R160.reuse ;  /* 0x000000a02c747220 */ /* 0x080fe20000410000 */
[-C--:B------:R-:W-:Y:S01]  /*ad40*/  FMUL.FTZ R117, R45, R160.reuse ;  /* 0x000000a02d757220 */ /* 0x080fe20000410000 */
[-C--:B------:R-:W-:Y:S01]  /*ad50*/  FMUL.FTZ R44, R48, R160.reuse ;  /* 0x000000a0302c7220 */ /* 0x080fe20000410000 */
[----:B------:R-:W-:Y:S01]  /*ad60*/  FMUL.FTZ R45, R49, R160 ;  /* 0x000000a0312d7220 */ /* 0x000fe20000410000 */
[----:B------:R-:W3:Y:S02]  /*ad70*/  MUFU.EX2 R179, R179 ;  /* 0x000000b300b37308 */ /* 0x000ee40000000800 */
[-C--:B------:R-:W-:Y:S01]  /*ad80*/  FMUL.FTZ R118, R46, R3.reuse ;  /* 0x000000032e767220 */ /* 0x080fe20000410000 */
[-C--:B------:R-:W-:Y:S01]  /*ad90*/  FMUL.FTZ R119, R47, R3.reuse ;  /* 0x000000032f777220 */ /* 0x080fe20000410000 */
[-C--:B------:R-:W-:Y:S01]  /*ada0*/  FMUL.FTZ R46, R50, R3.reuse ;  /* 0x00000003322e7220 */ /* 0x080fe20000410000 */
[----:B------:R-:W-:-:S03]  /*adb0*/  FMUL.FTZ R47, R51, R3 ;  /* 0x00000003332f7220 */ /* 0x000fc60000410000 */
[----:B------:R-:W-:Y:S02]  /*adc0*/  MUFU.EX2 R178, R178 ;  /* 0x000000b200b27308 */ /* 0x000fe40000000800 */
[C---:B------:R-:W-:Y:S06]  /*add0*/  HMMA.16816.F32.BF16 R48, R4.reuse, R112, R116 ;  /* 0x000000700430723c */ /* 0x040fec0000041874 */
[C---:B------:R-:W-:Y:S01]  /*ade0*/  HMMA.16816.F32.BF16 R44, R4.reuse, R114, R44 ;  /* 0x00000072042c723c */ /* 0x040fe2000004182c */
[-C--:B------:R-:W-:Y:S01]  /*adf0*/  FMUL.FTZ R116, R52, R160.reuse ;  /* 0x000000a034747220 */ /* 0x080fe20000410000 */
[-C--:B------:R-:W-:Y:S01]  /*ae00*/  FMUL.FTZ R117, R53, R160.reuse ;  /* 0x000000a035757220 */ /* 0x080fe20000410000 */
[-C--:B------:R-:W-:Y:S01]  /*ae10*/  FMUL.FTZ R118, R54, R3.reuse ;  /* 0x0000000336767220 */ /* 0x080fe20000410000 */
[-C--:B------:R-:W-:Y:S01]  /*ae20*/  FMUL.FTZ R119, R55, R3.reuse ;  /* 0x0000000337777220 */ /* 0x080fe20000410000 */
[----:B------:R-:W4:Y:S01]  /*ae30*/  LDSM.16.MT88.4 R112, [R200+0x10000] ;  /* 0x01000000c870783b */ /* 0x000f220000004200 */
[-C--:B------:R-:W-:Y:S01]  /*ae40*/  FMUL.FTZ R52, R56, R160.reuse ;  /* 0x000000a038347220 */ /* 0x080fe20000410000 */
[-C--:B------:R-:W-:Y:S01]  /*ae50*/  FMUL.FTZ R53, R57, R160.reuse ;  /* 0x000000a039357220 */ /* 0x080fe20000410000 */
[-C--:B------:R-:W-:Y:S01]  /*ae60*/  FMUL.FTZ R54, R58, R3.reuse ;  /* 0x000000033a367220 */ /* 0x080fe20000410000 */
[-C--:B------:R-:W-:Y:S01]  /*ae70*/  FMUL.FTZ R55, R59, R3.reuse ;  /* 0x000000033b377220 */ /* 0x080fe20000410000 */
[----:B------:R-:W3:Y:S01]  /*ae80*/  MUFU.EX2 R181, R181 ;  /* 0x000000b500b57308 */ /* 0x000ee20000000800 */
[C---:B-1----:R-:W-:Y:S06]  /*ae90*/  HMMA.16816.F32.BF16 R56, R4.reuse, R108, R116 ;  /* 0x0000006c0438723c */ /* 0x042fec0000041874 */
[C---:B------:R-:W-:Y:S01]  /*aea0*/  HMMA.16816.F32.BF16 R52, R4.reuse, R110, R52 ;  /* 0x0000006e0434723c */ /* 0x040fe20000041834 */
[----:B------:R-:W1:Y:S01]  /*aeb0*/  LDSM.16.MT88.4 R108, [R198+0x10000] ;  /* 0x01000000c66c783b */ /* 0x000e620000004200 */
        /* <DEDUP_REMOVED lines=8> */
[----:B------:R-:W-:Y:S02]  /*af40*/  MUFU.EX2 R180, R180 ;  /* 0x000000b400b47308 */ /* 0x000fe40000000800 */
[C---:B--2---:R-:W-:Y:S06]  /*af50*/  HMMA.16816.F32.BF16 R64, R4.reuse, R104, R116 ;  /* 0x000000680440723c */ /* 0x044fec0000041874 */
[C---:B------:R-:W-:Y:S01]  /*af60*/  HMMA.16816.F32.BF16 R60, R4.reuse, R106, R60 ;  /* 0x0000006a043c723c */ /* 0x040fe2000004183c */
[-C--:B------:R-:W-:Y:S01]  /*af70*/  FMUL.FTZ R116, R68, R160.reuse ;  /* 0x000000a044747220 */ /* 0x080fe20000410000 */
[-C--:B------:R-:W-:Y:S01]  /*af80*/  FMUL.FTZ R117, R69, R160.reuse ;  /* 0x000000a045757220 */ /* 0x080fe20000410000 */
[-C--:B------:R-:W-:Y:S01]  /*af90*/  FMUL.FTZ R118, R70, R3.reuse ;  /* 0x0000000346767220 */ /* 0x080fe20000410000 */
[-C--:B------:R-:W-:Y:S01]  /*afa0*/  FMUL.FTZ R119, R71, R3.reuse ;  /* 0x0000000347777220 */ /* 0x080fe20000410000 */
[----:B------:R-:W2:Y:S01]  /*afb0*/  LDSM.16.MT88.4 R104, [R197+0x10000] ;  /* 0x01000000c568783b */ /* 0x000ea20000004200 */
[-C--:B------:R-:W-:Y:S01]  /*afc0*/  FMUL.FTZ R68, R72, R160.reuse ;  /* 0x000000a048447220 */ /* 0x080fe20000410000 */
[-C--:B------:R-:W-:Y:S01]  /*afd0*/  FMUL.FTZ R69, R73, R160.reuse ;  /* 0x000000a049457220 */ /* 0x080fe20000410000 */
[-C--:B------:R-:W-:Y:S01]  /*afe0*/  FMUL.FTZ R70, R74, R3.reuse ;  /* 0x000000034a467220 */ /* 0x080fe20000410000 */
[-C--:B------:R-:W-:Y:S01]  /*aff0*/  FMUL.FTZ R71, R75, R3.reuse ;  /* 0x000000034b477220 */ /* 0x080fe20000410000 */
[----:B------:R-:W-:Y:S01]  /*b000*/  MUFU.EX2 R183, R183 ;  /* 0x000000b700b77308 */ /* 0x000fe20000000800 */
[C---:B----4-:R-:W-:Y:S01]  /*b010*/  HMMA.16816.F32.BF16 R72, R4.reuse, R112, R116 ;  /* 0x000000700448723c */ /* 0x050fe20000041874 */
[----:B------:R-:W4:Y:S05]  /*b020*/  LDSM.16.MT88.4 R116, [R198+0xc800] ;  /* 0x00c80000c674783b */ /* 0x000f2a0000004200 */
[C---:B------:R-:W-:Y:S01]  /*b030*/  HMMA.16816.F32.BF16 R68, R4.reuse, R114, R68 ;  /* 0x000000720444723c */ /* 0x040fe20000041844 */
[-C--:B------:R-:W-:Y:S01]  /*b040*/  FMUL.FTZ R112, R80, R160.reuse ;  /* 0x000000a050707220 */ /* 0x080fe20000410000 */
[-C--:B------:R-:W-:Y:S01]  /*b050*/  FMUL.FTZ R113, R81, R160.reuse ;  /* 0x000000a051717220 */ /* 0x080fe20000410000 */
[-C--:B------:R-:W-:Y:S01]  /*b060*/  FMUL.FTZ R80, R84, R160.reuse ;  /* 0x000000a054507220 */ /* 0x080fe20000410000 */
[----:B------:R-:W-:Y:S01]  /*b070*/  FMUL.FTZ R81, R85, R160 ;  /* 0x000000a055517220 */ /* 0x000fe20000410000 */
[----:B------:R-:W-:Y:S01]  /*b080*/  MUFU.EX2 R182, R182 ;  /* 0x000000b600b67308 */ /* 0x000fe20000000800 */
[----:B-1----:R-:W-:Y:S01]  /*b090*/  HMMA.16816.F32.BF16 R76, R4, R108, R76 ;  /* 0x0000006c044c723c */ /* 0x002fe2000004184c */
[-C--:B------:R-:W-:Y:S01]  /*b0a0*/  FMUL.FTZ R114, R82, R3.reuse ;  /* 0x0000000352727220 */ /* 0x080fe20000410000 */
[-C--:B------:R-:W-:Y:S01]  /*b0b0*/  FMUL.FTZ R115, R83, R3.reuse ;  /* 0x0000000353737220 */ /* 0x080fe20000410000 */
[-C--:B------:R-:W-:Y:S01]  /*b0c0*/  FMUL.FTZ R82, R86, R3.reuse ;  /* 0x0000000356527220 */ /* 0x080fe20000410000 */
[-C--:B------:R-:W-:Y:S01]  /*b0d0*/  FMUL.FTZ R83, R87, R3.reuse ;  /* 0x0000000357537220 */ /* 0x080fe20000410000 */
[----:B------:R-:W-:-:S02]  /*b0e0*/  FFMA.FTZ R3, R219, R3, R152 ;  /* 0x00000003db037223 */ /* 0x000fc40000010098 */
[----:B------:R-:W1:Y:S02]  /*b0f0*/  MUFU.EX2 R215, R215 ;  /* 0x000000d700d77308 */ /* 0x000e640000000800 */
[----:B------:R-:W-:Y:S01]  /*b100*/  HMMA.16816.F32.BF16 R84, R4, R110, R112 ;  /* 0x0000006e0454723c */ /* 0x000fe20000041870 */
[----:B------:R-:W1:Y:S01]  /*b110*/  LDSM.16.MT88.4 R112, [R198+0xe800] ;  /* 0x00e80000c670783b */ /* 0x000e620000004200 */
[----:B------:R-:W-:-:S03]  /*b120*/  FADD.FTZ R3, R2, R3 ;  /* 0x0000000302037221 */ /* 0x000fc60000010000 */
[----:B------:R-:W1:Y:S01]  /*b130*/  LDSM.16.MT88.4 R108, [R197+0xe800] ;  /* 0x00e80000c56c783b */ /* 0x000e620000004200 */
[----:B------:R-:W-:Y:S01]  /*b140*/  MUFU.EX2 R220, R220 ;  /* 0x000000dc00dc7308 */ /* 0x000fe20000000800 */
[----:B------:R-:W-:Y:S01]  /*b150*/  FADD.FTZ R0, R0, R3 ;  /* 0x0000000300007221 */ /* 0x000fe20000010000 */
[----:B------:R-:W-:-:S03]  /*b160*/  MOV R3, R157 ;  /* 0x0000009d00037202 */ /* 0x000fc60000000f00 */
[----:B------:R-:W-:Y:S01]  /*b170*/  FADD.FTZ R159, R159, R0 ;  /* 0x000000009f9f7221 */ /* 0x000fe20000010000 */
[C---:B--2---:R-:W-:Y:S02]  /*b180*/  HMMA.16816.F32.BF16 R80, R4.reuse, R104, R80 ;  /* 0x000000680450723c */ /* 0x044fe40000041850 */
[----:B------:R-:W2:Y:S04]  /*b190*/  MUFU.EX2 R225, R225 ;  /* 0x000000e100e17308 */ /* 0x000ea80000000800 */
[C---:B------:R-:W-:Y:S01]  /*b1a0*/  HMMA.16816.F32.BF16 R88, R4.reuse, R106, R88 ;  /* 0x0000006a0458723c */ /* 0x040fe20000041858 */
[----:B------:R-:W-:Y:S01]  /*b1b0*/  F2FP.BF16.F32.PACK_AB R104, R173, R170 ;  /* 0x000000aaad68723e */ /* 0x000fe200000010ff */
[----:B------:R-:W-:Y:S01]  /*b1c0*/  FADD.FTZ R170, R170, R153 ;  /* 0x00000099aaaa7221 */ /* 0x000fe20000010000 */
[----:B-----5:R-:W-:Y:S01]  /*b1d0*/  F2FP.BF16.F32.PACK_AB R105, R177, R174 ;  /* 0x000000aeb169723e */ /* 0x020fe200000010ff */
[----:B------:R-:W-:Y:S01]  /*b1e0*/  MUFU.EX2 R164, R164 ;  /* 0x000000a400a47308 */ /* 0x000fe20000000800 */
[----:B------:R-:W-:Y:S01]  /*b1f0*/  FADD.FTZ R174, R174, R159 ;  /* 0x0000009faeae7221 */ /* 0x000fe20000010000 */
[----:B------:R-:W-:Y:S01]  /*b200*/  HMMA.16816.F32.BF16 R4, R4, R138, R96 ;  /* 0x0000008a0404723c */ /* 0x000fe20000041860 */
[----:B------:R-:W-:Y:S01]  /*b210*/  F2FP.BF16.F32.PACK_AB R106, R175, R172 ;  /* 0x000000acaf6a723e */ /* 0x000fe200000010ff */
[----:B------:R-:W-:Y:S01]  /*b220*/  LDSM.16.MT88.4 R96, [R197+0x10800] ;  /* 0x01080000c560783b */ /* 0x000fe20000004200 */
[----:B---3--:R-:W-:Y:S01]  /*b230*/  F2FP.BF16.F32.PACK_AB R107, R179, R176 ;  /* 0x000000b0b36b723e */ /* 0x008fe200000010ff */
[----:B------:R-:W-:Y:S01]  /*b240*/  FADD.FTZ R173, R173, R170 ;  /* 0x000000aaadad7221 */ /* 0x000fe20000010000 */
[----:B------:R-:W-:Y:S01]  /*b250*/  FADD.FTZ R177, R177, R174 ;  /* 0x000000aeb1b17221 */ /* 0x000fe20000010000 */
[----:B------:R-:W-:Y:S01]  /*b260*/  LDSM.16.MT88.4 R136, [R196+0xf000] ;  /* 0x00f00000c488783b */ /* 0x000fe20000004200 */
[----:B------:R-:W-:Y:S01]  /*b270*/  MUFU.EX2 R162, R162 ;  /* 0x000000a200a27308 */ /* 0x000fe20000000800 */
[----:B------:R-:W-:Y:S01]  /*b280*/  FADD.FTZ R172, R172, R173 ;  /* 0x000000adacac7221 */ /* 0x000fe20000010000 */
[----:B------:R-:W-:Y:S01]  /*b290*/  FADD.FTZ R176, R176, R177 ;  /* 0x000000b1b0b07221 */ /* 0x000fe20000010000 */
[----:B----4-:R-:W-:Y:S02]  /*b2a0*/  HMMA.16816.F32.BF16 R20, R104, R116, R20 ;  /* 0x000000746814723c */ /* 0x010fe40000041814 */
[----:B------:R-:W-:Y:S01]  /*b2b0*/  FADD.FTZ R175, R175, R172 ;  /* 0x000000acafaf7221 */ /* 0x000fe20000010000 */
[----:B------:R-:W-:-:S02]  /*b2c0*/  FADD.FTZ R179, R179, R176 ;  /* 0x000000b0b3b37221 */ /* 0x000fc40000010000 */
[----:B------:R-:W3:Y:S01]  /*b2d0*/  MUFU.EX2 R161, R161 ;  /* 0x000000a100a17308 */ /* 0x000ee20000000800 */
[C---:B------:R-:W-:Y:S01]  /*b2e0*/  HMMA.16816.F32.BF16 R16, R104.reuse, R118, R16 ;  /* 0x000000766810723c */ /* 0x040fe20000041810 */
[----:B------:R-:W4:Y:S05]  /*b2f0*/  LDSM.16.MT88.4 R116, [R196+0xe800] ;  /* 0x00e80000c474783b */ /* 0x000f2a0000004200 */
[C---:B------:R-:W-:Y:S06]  /*b300*/  HMMA.16816.F32.BF16 R28, R104.reuse, R128, R28 ;  /* 0x00000080681c723c */ /* 0x040fec000004181c */
[C---:B------:R-:W-:Y:S01]  /*b310*/  HMMA.16816.F32.BF16 R24, R104.reuse, R130, R24 ;  /* 0x000000826818723c */ /* 0x040fe20000041818 */
[----:B------:R-:W5:Y:S05]  /*b320*/  LDSM.16.MT88.4 R128, [R200+0x10800] ;  /* 0x01080000c880783b */ /* 0x000f6a0000004200 */
[C---:B------:R-:W-:Y:S06]  /*b330*/  HMMA.16816.F32.BF16 R100, R104.reuse, R124, R100 ;  /* 0x0000007c6864723c */ /* 0x040fec0000041864 */
[C---:B------:R-:W-:Y:S01]  /*b340*/  HMMA.16816.F32.BF16 R32, R104.reuse, R126, R32 ;  /* 0x0000007e6820723c */ /* 0x040fe20000041820 */
[----:B------:R-:W-:Y:S05]  /*b350*/  LDSM.16.MT88.4 R124, [R200+0xd000] ;  /* 0x00d00000c87c783b */ /* 0x000fea0000004200 */
[C---:B-1----:R-:W-:Y:S06]  /*b360*/  HMMA.16816.F32.BF16 R48, R104.reuse, R112, R48 ;  /* 0x000000706830723c */ /* 0x042fec0000041830 */
[C---:B------:R-:W-:Y:S01]  /*b370*/  HMMA.16816.F32.BF16 R44, R104.reuse, R114, R44 ;  /* 0x00000072682c723c */ /* 0x040fe2000004182c */
[----:B------:R-:W1:Y:S05]  /*b380*/  LDSM.16.MT88.4 R112, [R196+0x10800] ;  /* 0x01080000c470783b */ /* 0x000e6a0000004200 */
[C---:B------:R-:W-:Y:S06]  /*b390*/  HMMA.16816.F32.BF16 R56, R104.reuse, R108, R56 ;  /* 0x0000006c6838723c */ /* 0x040fec0000041838 */
[C---:B------:R-:W-:Y:S01]  /*b3a0*/  HMMA.16816.F32.BF16 R52, R104.reuse, R110, R52 ;  /* 0x0000006e6834723c */ /* 0x040fe20000041834 */
[----:B------:R-:W3:Y:S05]  /*b3b0*/  LDSM.16.MT88.4 R108, [R197+0xd000] ;  /* 0x00d00000c56c783b */ /* 0x000eea0000004200 */
[C---:B------:R-:W-:Y:S06]  /*b3c0*/  HMMA.16816.F32.BF16 R12, R104.reuse, R132, R12 ;  /* 0x00000084680c723c */ /* 0x040fec000004180c */
[C---:B------:R-:W-:Y:S01]  /*b3d0*/  HMMA.16816.F32.BF16 R8, R104.reuse, R134, R8 ;  /* 0x000000866808723c */ /* 0x040fe20000041808 */
[----:B------:R-:W-:Y:S05]  /*b3e0*/  LDSM.16.MT88.4 R132, [R197+0xf000] ;  /* 0x00f00000c584783b */ /* 0x000fea0000004200 */
[C---:B------:R-:W-:Y:S06]  /*b3f0*/  HMMA.16816.F32.BF16 R40, R104.reuse, R120, R40 ;  /* 0x000000786828723c */ /* 0x040fec0000041828 */
[C---:B------:R-:W-:Y:S01]  /*b400*/  HMMA.16816.F32.BF16 R36, R104.reuse, R122, R36 ;  /* 0x0000007a6824723c */ /* 0x040fe20000041824 */
[----:B------:R-:W3:Y:S05]  /*b410*/  LDSM.16.MT88.4 R120, [R198+0x10800] ;  /* 0x01080000c678783b */ /* 0x000eea0000004200 */
[C---:B----4-:R-:W-:Y:S06]  /*b420*/  HMMA.16816.F32.BF16 R64, R104.reuse, R116, R64 ;  /* 0x000000746840723c */ /* 0x050fec0000041840 */
[C---:B------:R-:W-:Y:S01]  /*b430*/  HMMA.16816.F32.BF16 R60, R104.reuse, R118, R60 ;  /* 0x00000076683c723c */ /* 0x040fe2000004183c */
[----:B------:R-:W4:Y:S05]  /*b440*/  LDSM.16.MT88.4 R116, [R198+0xd000] ;  /* 0x00d00000c674783b */ /* 0x000f2a0000004200 */
[C---:B------:R-:W-:Y:S06]  /*b450*/  HMMA.16816.F32.BF16 R80, R104.reuse, R96, R80 ;  /* 0x000000606850723c */ /* 0x040fec0000041850 */
[----:B------:R-:W-:Y:S01]  /*b460*/  HMMA.16816.F32.BF16 R88, R104, R98, R88 ;  /* 0x000000626858723c */ /* 0x000fe20000041858 */
[----:B------:R-:W-:Y:S01]  /*b470*/  F2FP.BF16.F32.PACK_AB R96, R181, R178 ;  /* 0x000000b2b560723e */ /* 0x000fe200000010ff */
[----:B------:R-:W-:Y:S01]  /*b480*/  FADD.FTZ R178, R178, R175 ;  /* 0x000000afb2b27221 */ /* 0x000fe20000010000 */
[----:B------:R-:W-:Y:S01]  /*b490*/  F2FP.BF16.F32.PACK_AB R97, R215, R182 ;  /* 0x000000b6d761723e */ /* 0x000fe200000010ff */
[----:B------:R-:W-:-:S02]  /*b4a0*/  FADD.FTZ R182, R182, R179 ;  /* 0x000000b3b6b67221 */ /* 0x000fc40000010000 */
[C---:B-----5:R-:W-:Y:S01]  /*b4b0*/  HMMA.16816.F32.BF16 R72, R104.reuse, R128, R72 ;  /* 0x000000806848723c */ /* 0x060fe20000041848 */
[----:B------:R-:W-:Y:S01]  /*b4c0*/  F2FP.BF16.F32.PACK_AB R98, R183, R180 ;  /* 0x000000b4b762723e */ /* 0x000fe200000010ff */
[----:B------:R-:W-:Y:S01]  /*b4d0*/  FADD.FTZ R181, R181, R178 ;  /* 0x000000b2b5b57221 */ /* 0x000fe20000010000 */
[----:B--2---:R-:W-:Y:S01]  /*b4e0*/  F2FP.BF16.F32.PACK_AB R99, R225, R220 ;  /* 0x000000dce163723e */ /* 0x004fe200000010ff */
[----:B------:R-:W-:Y:S02]  /*b4f0*/  FADD.FTZ R215, R215, R182 ;  /* 0x000000b6d7d77221 */ /* 0x000fe40000010000 */
[----:B------:R-:W-:Y:S01]  /*b500*/  HMMA.16816.F32.BF16 R68, R104, R130, R68 ;  /* 0x000000826844723c */ /* 0x000fe20000041844 */
[----:B------:R-:W-:Y:S01]  /*b510*/  FADD.FTZ R180, R180, R181 ;  /* 0x000000b5b4b47221 */ /* 0x000fe20000010000 */
[----:B------:R-:W-:-:S03]  /*b520*/  FADD.FTZ R0, R220, R215 ;  /* 0x000000d7dc007221 */ /* 0x000fc60000010000 */
[----:B------:R-:W-:Y:S01]  /*b530*/  FADD.FTZ R183, R183, R180 ;  /* 0x000000b4b7b77221 */ /* 0x000fe20000010000 */
[----:B-1----:R-:W-:Y:S01]  /*b540*/  HMMA.16816.F32.BF16 R92, R104, R112, R92 ;  /* 0x00000070685c723c */ /* 0x002fe2000004185c */
[----:B------:R-:W-:-:S05]  /*b550*/  FADD.FTZ R0, R225, R0 ;  /* 0x00000000e1007221 */ /* 0x000fca0000010000 */
[----:B------:R-:W-:Y:S06]  /*b560*/  HMMA.16816.F32.BF16 R4, R104, R114, R4 ;  /* 0x000000726804723c */ /* 0x000fec0000041804 */
[C---:B------:R-:W-:Y:S06]  /*b570*/  HMMA.16816.F32.BF16 R128, R96.reuse, R124, R12 ;  /* 0x0000007c6080723c */ /* 0x040fec000004180c */
[C---:B------:R-:W-:Y:S01]  /*b580*/  HMMA.16816.F32.BF16 R124, R96.reuse, R126, R8 ;  /* 0x0000007e607c723c */ /* 0x040fe20000041808 */
[----:B------:R-:W1:Y:S05]  /*b590*/  LDSM.16.MT88.4 R8, [R200+0x11000] ;  /* 0x01100000c808783b */ /* 0x000e6a0000004200 */
[C---:B---3--:R-:W-:Y:S06]  /*b5a0*/  HMMA.16816.F32.BF16 R112, R96.reuse, R108, R28 ;  /* 0x0000006c6070723c */ /* 0x048fec000004181c */
[C---:B------:R-:W-:Y:S06]  /*b5b0*/  HMMA.16816.F32.BF16 R28, R96.reuse, R144, R40 ;  /* 0x00000090601c723c */ /* 0x040fec0000041828 */
[----:B------:R-:W-:Y:S01]  /*b5c0*/  HMMA.16816.F32.BF16 R40, R96, R146, R36 ;  /* 0x000000926028723c */ /* 0x000fe20000041824 */
[----:B------:R-:W2:Y:S04]  /*b5d0*/  LDSM.16.MT88.4 R36, [R198+0x11000] ;  /* 0x01100000c624783b */ /* 0x000ea80000004200 */
[----:B------:R-:W-:Y:S01]  /*b5e0*/  LDSM.16.MT88.4 R144, [R196+0x11000] ;  /* 0x01100000c490783b */ /* 0x000fe20000004200 */
[C---:B------:R-:W-:Y:S06]  /*b5f0*/  HMMA.16816.F32.BF16 R76, R104.reuse, R120, R76 ;  /* 0x00000078684c723c */ /* 0x040fec000004184c */
[----:B------:R-:W-:Y:S01]  /*b600*/  HMMA.16816.F32.BF16 R84, R104, R122, R84 ;  /* 0x0000007a6854723c */ /* 0x000fe20000041854 */
[----:B------:R-:W-:Y:S05]  /*b610*/  LDSM.16.MT88.4 R104, [R197+0xd800] ;  /* 0x00d80000c568783b */ /* 0x000fea0000004200 */
[C---:B----4-:R-:W-:Y:S06]  /*b620*/  HMMA.16816.F32.BF16 R120, R96.reuse, R116, R20 ;  /* 0x000000746078723c */ /* 0x050fec0000041814 */
[C---:B------:R-:W-:Y:S06]  /*b630*/  HMMA.16816.F32.BF16 R20, R96.reuse, R132, R56 ;  /* 0x000000846014723c */ /* 0x040fec0000041838 */
[C---:B------:R-:W-:Y:S01]  /*b640*/  HMMA.16816.F32.BF16 R56, R96.reuse, R134, R52 ;  /* 0x000000866038723c */ /* 0x040fe20000041834 */
[----:B------:R-:W3:Y:S04]  /*b650*/  LDSM.16.MT88.4 R132, [R197+0x11000] ;  /* 0x01100000c584783b */ /* 0x000ee80000004200 */
[----:B------:R-:W-:Y:S01]  /*b660*/  LDSM.16.MT88.4 R52, [R198+0xf800] ;  /* 0x00f80000c634783b */ /* 0x000fe20000004200 */
[C---:B-1----:R-:W-:Y:S06]  /*b670*/  HMMA.16816.F32.BF16 R12, R96.reuse, R8, R72 ;  /* 0x00000008600c723c */ /* 0x042fec0000041848 */
[C---:B------:R-:W-:Y:S01]  /*b680*/  HMMA.16816.F32.BF16 R72, R96.reuse, R10, R68 ;  /* 0x0000000a6048723c */ /* 0x040fe20000041844 */
[----:B------:R-:W-:Y:S05]  /*b690*/  LDSM.16.MT88.4 R68, [R196+0xf800] ;  /* 0x00f80000c444783b */ /* 0x000fea0000004200 */
[C---:B------:R-:W-:Y:S06]  /*b6a0*/  HMMA.16816.F32.BF16 R108, R96.reuse, R110, R24 ;  /* 0x0000006e606c723c */ /* 0x040fec0000041818 */
[C---:B--2---:R-:W-:Y:S06]  /*b6b0*/  HMMA.16816.F32.BF16 R76, R96.reuse, R36, R76 ;  /* 0x00000024604c723c */ /* 0x044fec000004184c */
[C---:B------:R-:W-:Y:S01]  /*b6c0*/  HMMA.16816.F32.BF16 R8, R96.reuse, R38, R84 ;  /* 0x000000266008723c */ /* 0x040fe20000041854 */
[----:B------:R-:W1:Y:S05]  /*b6d0*/  LDSM.16.MT88.4 R36, [R196+0xd800] ;  /* 0x00d80000c424783b */ /* 0x000e6a0000004200 */
[C---:B------:R-:W-:Y:S06]  /*b6e0*/  HMMA.16816.F32.BF16 R24, R96.reuse, R140, R48 ;  /* 0x0000008c6018723c */ /* 0x040fec0000041830 */
[C---:B------:R-:W-:Y:S06]  /*b6f0*/  HMMA.16816.F32.BF16 R116, R96.reuse, R118, R16 ;  /* 0x000000766074723c */ /* 0x040fec0000041810 */
[C---:B------:R-:W-:Y:S01]  /*b700*/  HMMA.16816.F32.BF16 R48, R96.reuse, R142, R44 ;  /* 0x0000008e6030723c */ /* 0x040fe2000004182c */
[----:B------:R-:W2:Y:S04]  /*b710*/  LDSM.16.MT88.4 R44, [R200+0xf800] ;  /* 0x00f80000c82c783b */ /* 0x000ea80000004200 */
[----:B------:R-:W-:Y:S01]  /*b720*/  LDSM.16.MT88.4 R140, [R200+0xd800] ;  /* 0x00d80000c88c783b */ /* 0x000fe20000004200 */
[C---:B------:R-:W-:Y:S06]  /*b730*/  HMMA.16816.F32.BF16 R16, R96.reuse, R136, R64 ;  /* 0x000000886010723c */ /* 0x040fec0000041840 */
[C---:B------:R-:W-:Y:S01]  /*b740*/  HMMA.16816.F32.BF16 R64, R96.reuse, R138, R60 ;  /* 0x0000008a6040723c */ /* 0x040fe2000004183c */
[----:B------:R-:W4:Y:S04]  /*b750*/  LDSM.16.MT88.4 R60, [R197+0xf800] ;  /* 0x00f80000c53c783b */ /* 0x000f280000004200 */
[----:B------:R-:W5:Y:S01]  /*b760*/  LDSM.16.MT88.4 R136, [R198+0xd800] ;  /* 0x00d80000c688783b */ /* 0x000f620000004200 */
[C---:B------:R-:W-:Y:S06]  /*b770*/  HMMA.16816.F32.BF16 R32, R96.reuse, R150, R32 ;  /* 0x000000966020723c */ /* 0x040fec0000041820 */
[----:B------:R-:W-:Y:S01]  /*b780*/  HMMA.16816.F32.BF16 R100, R96, R148, R100 ;  /* 0x000000946064723c */ /* 0x000fe20000041864 */
[--C-:B------:R-:W-:Y:S01]  /*b790*/  FFMA.FTZ R151, R165, UR19, -R168.reuse ;  /* 0x00000013a5977c23 */ /* 0x100fe200080108a8 */
[----:B------:R-:W-:Y:S01]  /*b7a0*/  FFMA.FTZ R150, R167, UR19, -R168 ;  /* 0x00000013a7967c23 */ /* 0x000fe200080108a8 */
[----:B------:R-:W-:-:S03]  /*b7b0*/  FFMA.FTZ R165, R166, UR19, -R163 ;  /* 0x00000013a6a57c23 */ /* 0x000fc600080108a3 */
[C---:B---3--:R-:W-:Y:S01]  /*b7c0*/  HMMA.16816.F32.BF16 R84, R96.reuse, R132, R80 ;  /* 0x000000846054723c */ /* 0x048fe20000041850 */
[--C-:B------:R-:W-:Y:S01]  /*b7d0*/  FFMA.FTZ R148, R171, UR19, -R168.reuse ;  /* 0x00000013ab947c23 */ /* 0x100fe200080108a8 */
[----:B------:R-:W-:Y:S01]  /*b7e0*/  FFMA.FTZ R149, R169, UR19, -R168 ;  /* 0x00000013a9957c23 */ /* 0x000fe200080108a8 */
[----:B------:R-:W-:Y:S01]  /*b7f0*/  MUFU.EX2 R150, R150 ;  /* 0x0000009600967308 */ /* 0x000fe20000000800 */
[----:B------:R-:W3:Y:S02]  /*b800*/  LDSM.16.MT88.4 R80, [R198+0x11800] ;  /* 0x01180000c650783b */ /* 0x000ee40000004200 */
[C---:B------:R-:W-:Y:S02]  /*b810*/  HMMA.16816.F32.BF16 R88, R96.reuse, R134, R88 ;  /* 0x000000866058723c */ /* 0x040fe40000041858 */
[----:B------:R-:W3:Y:S03]  /*b820*/  LDSM.16.MT88.4 R132, [R200+0x11800] ;  /* 0x01180000c884783b */ /* 0x000ee60000004200 */
[----:B------:R-:W-:Y:S01]  /*b830*/  MUFU.EX2 R148, R148 ;  /* 0x0000009400947308 */ /* 0x000fe20000000800 */
[C---:B------:R-:W-:Y:S06]  /*b840*/  HMMA.16816.F32.BF16 R92, R96.reuse, R144, R92 ;  /* 0x00000090605c723c */ /* 0x040fec000004185c */
[----:B------:R-:W-:Y:S01]  /*b850*/  HMMA.16816.F32.BF16 R4, R96, R146, R4 ;  /* 0x000000926004723c */ /* 0x000fe20000041804 */
[----:B------:R-:W1:Y:S06]  /*b860*/  MUFU.EX2 R149, R149 ;  /* 0x0000009500957308 */ /* 0x000e6c0000000800 */
[----:B------:R-:W-:-:S02]  /*b870*/  F2FP.BF16.F32.PACK_AB R99, R161, R162 ;  /* 0x000000a2a163723e */ /* 0x000fc400000010ff */
[----:B------:R-:W2:Y:S08]  /*b880*/  MUFU.EX2 R151, R151 ;  /* 0x0000009700977308 */ /* 0x000eb00000000800 */
[----:B------:R-:W4:Y:S01]  /*b890*/  MUFU.EX2 R165, R165 ;  /* 0x000000a500a57308 */ /* 0x000f220000000800 */
[----:B-1----:R-:W-:Y:S01]  /*b8a0*/  F2FP.BF16.F32.PACK_AB R96, R149, R148 ;  /* 0x000000949560723e */ /* 0x002fe200000010ff */
[----:B------:R-:W-:-:S04]  /*b8b0*/  FADD.FTZ R148, R148, R183 ;  /* 0x000000b794947221 */ /* 0x000fc80000010000 */
[----:B------:R-:W-:Y:S01]  /*b8c0*/  FADD.FTZ R149, R149, R148 ;  /* 0x0000009495957221 */ /* 0x000fe20000010000 */
[----:B--2---:R-:W-:-:S03]  /*b8d0*/  F2FP.BF16.F32.PACK_AB R98, R151, R150 ;  /* 0x000000969762723e */ /* 0x004fc600000010ff */
[----:B------:R-:W-:-:S04]  /*b8e0*/  FADD.FTZ R150, R150, R149 ;  /* 0x0000009596967221 */ /* 0x000fc80000010000 */
[----:B------:R-:W-:Y:S01]  /*b8f0*/  FADD.FTZ R221, R151, R150 ;  /* 0x0000009697dd7221 */ /* 0x000fe20000010000 */
[----:B----4-:R-:W-:Y:S01]  /*b900*/  F2FP.BF16.F32.PACK_AB R97, R164, R165 ;  /* 0x000000a5a461723e */ /* 0x010fe200000010ff */
[----:B------:R-:W-:-:S04]  /*b910*/  FADD.FTZ R165, R165, R0 ;  /* 0x00000000a5a57221 */ /* 0x000fc80000010000 */
[----:B------:R-:W-:Y:S02]  /*b920*/  FADD.FTZ R165, R164, R165 ;  /* 0x000000a5a4a57221 */ /* 0x000fe40000010000 */
[----:B------:R-:W-:Y:S02]  /*b930*/  HMMA.16816.F32.BF16 R112, R96, R104, R112 ;  /* 0x000000686070723c */ /* 0x000fe40000041870 */
[----:B------:R-:W-:-:S04]  /*b940*/  FADD.FTZ R162, R162, R165 ;  /* 0x000000a5a2a27221 */ /* 0x000fc80000010000 */
        /* <DEDUP_REMOVED lines=10> */
[C---:B-----5:R-:W-:Y:S06]  /*b9f0*/  HMMA.16816.F32.BF16 R120, R96.reuse, R136, R120 ;  /* 0x000000886078723c */ /* 0x060fec0000041878 */
[C---:B------:R-:W-:Y:S01]  /*ba00*/  HMMA.16816.F32.BF16 R116, R96.reuse, R138, R116 ;  /* 0x0000008a6074723c */ /* 0x040fe20000041874 */
[----:B------:R-:W1:Y:S05]  /*ba10*/  LDSM.16.MT88.4 R136, [R197+0x11800] ;  /* 0x01180000c588783b */ /* 0x000e6a0000004200 */
[C---:B------:R-:W-:Y:S01]  /*ba20*/  HMMA.16816.F32.BF16 R60, R96.reuse, R68, R16 ;  /* 0x00000044603c723c */ /* 0x040fe20000041810 */
[----:B------:R-:W2:Y:S05]  /*ba30*/  LDSM.16.MT88.4 R16, [R196+0x11800] ;  /* 0x01180000c410783b */ /* 0x000eaa0000004200 */
[C---:B------:R-:W-:Y:S06]  /*ba40*/  HMMA.16816.F32.BF16 R64, R96.reuse, R70, R64 ;  /* 0x000000466040723c */ /* 0x040fec0000041840 */
[C---:B---3--:R-:W-:Y:S06]  /*ba50*/  HMMA.16816.F32.BF16 R76, R96.reuse, R80, R76 ;  /* 0x00000050604c723c */ /* 0x048fec000004184c */
[C---:B------:R-:W-:Y:S06]  /*ba60*/  HMMA.16816.F32.BF16 R128, R96.reuse, R140, R128 ;  /* 0x0000008c6080723c */ /* 0x040fec0000041880 */
[C---:B------:R-:W-:Y:S06]  /*ba70*/  HMMA.16816.F32.BF16 R124, R96.reuse, R142, R124 ;  /* 0x0000008e607c723c */ /* 0x040fec000004187c */
[C---:B------:R-:W-:Y:S06]  /*ba80*/  HMMA.16816.F32.BF16 R68, R96.reuse, R132, R12 ;  /* 0x000000846044723c */ /* 0x040fec000004180c */
[----:B------:R-:W-:Y:S01]  /*ba90*/  HMMA.16816.F32.BF16 R72, R96, R134, R72 ;  /* 0x000000866048723c */ /* 0x000fe20000041848 */
[----:B------:R-:W-:-:S05]  /*baa0*/  MOV R132, R158 ;  /* 0x0000009e00847202 */ /* 0x000fca0000000f00 */
[C---:B------:R-:W-:Y:S06]  /*bab0*/  HMMA.16816.F32.BF16 R80, R96.reuse, R82, R8 ;  /* 0x000000526050723c */ /* 0x040fec0000041808 */
[C---:B-1----:R-:W-:Y:S06]  /*bac0*/  HMMA.16816.F32.BF16 R84, R96.reuse, R136, R84 ;  /* 0x000000886054723c */ /* 0x042fec0000041854 */
[C---:B------:R-:W-:Y:S06]  /*bad0*/  HMMA.16816.F32.BF16 R88, R96.reuse, R138, R88 ;  /* 0x0000008a6058723c */ /* 0x040fec0000041858 */
[C---:B--2---:R-:W-:Y:S06]  /*bae0*/  HMMA.16816.F32.BF16 R92, R96.reuse, R16, R92 ;  /* 0x00000010605c723c */ /* 0x044fec000004185c */
[----:B------:R-:W-:-:S15]  /*baf0*/  HMMA.16816.F32.BF16 R96, R96, R18, R4 ;  /* 0x000000126060723c */ /* 0x000fde0000041804 */
[----:B------:R-:W-:-:S09]  /*bb00*/  NOP ;  /* 0x0000000000007918 */ /* 0x000fd20000000000 */
.L_x_811:
        /* <DEDUP_REMOVED lines=19> */
[----:B------:R-:W-:-:S04]  /*bc40*/  UISETP.NE.AND UP0, UPT, UR7, URZ, UPT ;  /* 0x0000003f0700728c */ /* 0x000fc8000bf05270 */
        /* <DEDUP_REMOVED lines=16> */
[----:B------:R-:W-:Y:S01]  /*bd50*/  ULDC UR11, c[0x0][0x2d0] ;  /* 0x0000b400000b7ab9 */ /* 0x000fe20000000800 */
[----:B------:R-:W-:Y:S02]  /*bd60*/  ULDC UR10, c[0x0][0x39c] ;  /* 0x0000e700000a7ab9 */ /* 0x000fe40000000800 */
[----:B------:R-:W-:Y:S01]  /*bd70*/  UIMAD.WIDE.U32 UR26, UR27, UR9, UR26 ;  /* 0x000000091b1a72a5 */ /* 0x000fe2000f8e001a */
[----:B------:R-:W-:-:S02]  /*bd80*/  ULDC UR4, c[0x0][0x2ec] ;  /* 0x0000bb0000047ab9 */ /* 0x000fc40000000800 */
[----:B------:R-:W-:-:S04]  /*bd90*/  UMOV UR9, UR29 ;  /* 0x0000001d00097c82 */ /* 0x000fc80008000000 */
[----:B------:R-:W-:-:S05]  /*bda0*/  UMOV UR19, UR27 ;  /* 0x0000001b00137c82 */ /* 0x000fca0008000000 */
.L_x_823:
        /* <DEDUP_REMOVED lines=43> */
[----:B------:R-:W-:Y:S01]  /*c060*/  IMAD.U32 R2, RZ, RZ, UR33 ;  /* 0x00000021ff027e24 */ /* 0x000fe2000f8e00ff */
[----:B------:R-:W-:Y:S01]  /*c070*/  MOV R6, UR33 ;  /* 0x0000002100067c02 */ /* 0x000fe20008000f00 */
[----:B------:R-:W-:Y:S01]  /*c080*/  IMAD.U32 R4, RZ, RZ, UR31 ;  /* 0x0000001fff047e24 */ /* 0x000fe2000f8e00ff */
[----:B------:R-:W-:Y:S02]  /*c090*/  MOV R3, UR31 ;  /* 0x0000001f00037c02 */ /* 0x000fe40008000f00 */
[----:B------:R-:W-:Y:S02]  /*c0a0*/  LEA R6, P1, R6, UR20, 0x2 ;  /* 0x0000001406067c11 */ /* 0x000fe4000f8210ff */
[----:B------:R-:W-:Y:S02]  /*c0b0*/  LEA R4, P2, R4, UR20, 0x2 ;  /* 0x0000001404047c11 */ /* 0x000fe4000f8410ff */
[----:B------:R-:W-:Y:S02]  /*c0c0*/  LEA.HI.X.SX32 R7, R2, UR21, 0x2, P1 ;  /* 0x0000001502077c11 */ /* 0x000fe400088f16ff */
[----:B------:R-:W-:Y:S02]  /*c0d0*/  LEA.HI.X.SX32 R5, R3, UR21, 0x2, P2 ;  /* 0x0000001503057c11 */ /* 0x000fe400090f16ff */
[----:B------:R-:W-:Y:S01]  /*c0e0*/  R2UR UR27, R7 ;  /* 0x00000000071b72ca */ /* 0x000fe200000e0000 */
[----:B------:R-:W1:Y:S01]  /*c0f0*/  LDC.64 R2, c[0x0][0x238] ;  /* 0x00008e00ff027b82 */ /* 0x000e620000000a00 */
[----:B------:R-:W-:Y:S02]  /*c100*/  R2UR UR28, R4 ;  /* 0x00000000041c72ca */ /* 0x000fe400000e0000 */
[----:B------:R-:W-:Y:S02]  /*c110*/  R2UR UR29, R5 ;  /* 0x00000000051d72ca */ /* 0x000fe400000e0000 */
[----:B------:R-:W-:Y:S03]  /*c120*/  R2UR UR26, R6 ;  /* 0x00000000061a72ca */ /* 0x000fe600000e0000 */
[----:B------:R-:W2:Y:S04]  /*c130*/  LDC.64 R4, c[0x0][0x250] ;  /* 0x00009400ff047b82 */ /* 0x000ea80000000a00 */
[----:B------:R-:W-:Y:S01]  /*c140*/  IMAD.U32 R13, RZ, RZ, UR27 ;  /* 0x0000001bff0d7e24 */ /* 0x000fe2000f8e00ff */
[----:B------:R-:W-:Y:S01]  /*c150*/  UIADD3 UR27, UR33, -UR31, URZ ;  /* 0x8000001f211b7290 */ /* 0x000fe2000fffe03f */
[----:B------:R-:W-:Y:S02]  /*c160*/  MOV R10, UR28 ;  /* 0x0000001c000a7c02 */ /* 0x000fe40008000f00 */
[----:B------:R-:W-:Y:S01]  /*c170*/  IMAD.U32 R11, RZ, RZ, UR29 ;  /* 0x0000001dff0b7e24 */ /* 0x000fe2000f8e00ff */
[----:B------:R-:W-:Y:S01]  /*c180*/  UIMAD UR27, UR27, UR7, -0x40 ;  /* 0xffffffc01b1b74a4 */ /* 0x000fe2000f8e0207 */
[----:B------:R-:W-:Y:S03]  /*c190*/  IMAD.U32 R12, RZ, RZ, UR26 ;  /* 0x0000001aff0c7e24 */ /* 0x000fe6000f8e00ff */
[----:B------:R-:W3:Y:S01]  /*c1a0*/  LDG.E R7, desc[UR22][R10.64] ;  /* 0x000000160a077981 */ /* 0x000ee2000c1e1900 */
[----:B------:R-:W-:Y:S03]  /*c1b0*/  USHF.R.S32.HI UR26, URZ, 0x1f, UR27 ;  /* 0x0000001f3f1a7899 */ /* 0x000fe6000801141b */
[----:B------:R-:W3:Y:S03]  /*c1c0*/  LDG.E R8, desc[UR22][R12.64] ;  /* 0x000000160c087981 */ /* 0x000ee6000c1e1900 */
        /* <DEDUP_REMOVED lines=11> */
.L_x_820:
[CC--:B------:R-:W-:Y:S01]  /*c280*/  LEA R2, P1, R3.reuse, R218.reuse, 0x1 ;  /* 0x000000da03027211 */ /* 0x0c0fe200078208ff */
[----:B------:R-:W-:Y:S01]  /*c290*/  @P5 STS.128 [R211+0xc000], RZ ;  /* 0x00c000ffd3005388 */ /* 0x000fe20000000c00 */
[C---:B------:R-:W-:Y:S01]  /*c2a0*/  IADD3 R225, P2, R210.reuse, R3, RZ ;  /* 0x00000003d2e17210 */ /* 0x040fe20007f5e0ff */
[----:B------:R-:W-:Y:S01]  /*c2b0*/  UISETP.GE.AND UP2, UPT, UR16, 0x2, UPT ;  /* 0x000000021000788c */ /* 0x000fe2000bf46270 */
[-C--:B------:R-:W-:Y:S02]  /*c2c0*/  LEA.HI.X R3, R3, R223.reuse, R132, 0x1, P1 ;  /* 0x000000df03037211 */ /* 0x080fe400008f0c84 */
[----:B------:R-:W-:Y:S02]  /*c2d0*/  @!P5 LEA R228, P6, R225, R218, 0x1 ;  /* 0x000000dae1e4d211 */ /* 0x000fe400078c08ff */
[----:B------:R-:W-:Y:S01]  /*c2e0*/  IADD3.X R134, R209, R132, RZ, P2, !PT ;  /* 0x00000084d1867210 */ /* 0x000fe200017fe4ff */
        /* <DEDUP_REMOVED lines=8> */
[C---:B------:R-:W-:Y:S01]  /*c370*/  @!P3 LEA R224, P1, R225.reuse, R218, 0x1 ;  /* 0x000000dae1e0b211 */ /* 0x040fe200078208ff */
[----:B------:R-:W-:Y:S01]  /*c380*/  @!PT LDS RZ, [RZ] ;  /* 0x00000000fffff984 */ /* 0x000fe20000000800 */
[----:B------:R-:W-:Y:S01]  /*c390*/  @!PT LDS RZ, [RZ] ;  /* 0x00000000fffff984 */ /* 0x000fe20000000800 */
[----:B------:R-:W-:Y:S01]  /*c3a0*/  @!PT LDS RZ, [RZ] ;  /* 0x00000000fffff984 */ /* 0x000fe20000000800 */
[----:B------:R-:W-:Y:S01]  /*c3b0*/  @!P4 LDGSTS.E.BYPASS.LTC128B.128 [R211+0xe000], desc[UR22][R2.64+0x80] ;  /* 0x0e00008002d3cfae */ /* 0x000fe2000b901d56 */
[C---:B------:R-:W-:Y:S02]  /*c3c0*/  IADD3 R133, P6, R210.reuse, R225, RZ ;  /* 0x000000e1d2857210 */ /* 0x040fe40007fde0ff */
[-C--:B------:R-:W-:Y:S01]  /*c3d0*/  @!P3 LEA.HI.X R225, R225, R223.reuse, R134, 0x1, P1 ;  /* 0x000000dfe1e1b211 */ /* 0x080fe200008f0c86 */
[----:B------:R-:W-:Y:S01]  /*c3e0*/  @P3 STS.128 [R211+0x10000], RZ ;  /* 0x010000ffd3003388 */ /* 0x000fe20000000c00 */
[----:B------:R-:W-:Y:S02]  /*c3f0*/  IADD3.X R134, R209, R134, RZ, P6, !PT ;  /* 0x00000086d1867210 */ /* 0x000fe400037fe4ff */
        /* <DEDUP_REMOVED lines=14> */
[----:B------:R-:W-:Y:S02]  /*c4e0*/  IADD3 R132, P6, R210, R133, RZ ;  /* 0x00000085d2847210 */ /* 0x000fe40007fde0ff */
        /* <DEDUP_REMOVED lines=11> */
[CCC-:B------:R-:W-:Y:S02]  /*c5a0*/  @!P4 LEA.HI.X R237, R132.reuse, R223.reuse, R134.reuse, 0x1, P2 ;  /* 0x000000df84edc211 */ /* 0x1c0fe400010f0c86 */
[C---:B------:R-:W-:Y:S01]  /*c5b0*/  @!P3 LEA R222, P1, R132.reuse, R218, 0x1 ;  /* 0x000000da84deb211 */ /* 0x040fe200078208ff */
[----:B------:R-:W-:Y:S01]  /*c5c0*/  @!PT LDS RZ, [RZ] ;  /* 0x00000000fffff984 */ /* 0x000fe20000000800 */
[----:B------:R-:W-:Y:S01]  /*c5d0*/  @!PT LDS RZ, [RZ] ;  /* 0x00000000fffff984 */ /* 0x000fe20000000800 */
[----:B------:R-:W-:Y:S01]  /*c5e0*/  @!PT LDS RZ, [RZ] ;  /* 0x00000000fffff984 */ /* 0x000fe20000000800 */
[----:B------:R-:W-:Y:S01]  /*c5f0*/  @!P3 LDGSTS.E.BYPASS.LTC128B.128 [R211+0x10800], desc[UR22][R224.64+0x100] ;  /* 0x10800100e0d3bfae */ /* 0x000fe2000b901d56 */
[----:B------:R-:W-:Y:S02]  /*c600*/  MOV R218, R2 ;  /* 0x0000000200da7202 */ /* 0x000fe40000000f00 */
[----:B------:R-:W-:Y:S01]  /*c610*/  @!P3 LEA.HI.X R223, R132, R223, R134, 0x1, P1 ;  /* 0x000000df84dfb211 */ /* 0x000fe200008f0c86 */
[----:B------:R-:W-:Y:S01]  /*c620*/  @P5 STS.128 [R211+0xd000], RZ ;  /* 0x00d000ffd3005388 */ /* 0x000fe20000000c00 */
[----:B------:R-:W-:Y:S03]  /*c630*/  PLOP3.LUT P1, PT, PT, PT, UP2, 0x80, 0x0 ;  /* 0x000000000000781c */ /* 0x000fe60003f2f028 */
        /* <DEDUP_REMOVED lines=35> */
[----:B-1----:R-:W-:Y:S03]  /*c870*/  MOV R223, R3 ;  /* 0x0000000300df7202 */ /* 0x002fe60000000f00 */
[----:B------:R-:W-:Y:S04]  /*c880*/  LDSM.16.M88.4 R156, [R204] ;  /* 0x00000000cc9c783b */ /* 0x000fe80000000200 */
[----:B------:R-:W1:Y:S04]  /*c890*/  LDSM.16.M88.4 R160, [R203] ;  /* 0x00000000cba0783b */ /* 0x000e680000000200 */
[----:B------:R-:W1:Y:S04]  /*c8a0*/  LDSM.16.M88.4 R164, [R195] ;  /* 0x00000000c3a4783b */ /* 0x000e680000000200 */
[----:B------:R-:W1:Y:S04]  /*c8b0*/  LDSM.16.M88.4 R168, [R194] ;  /* 0x00000000c2a8783b */ /* 0x000e680000000200 */
[----:B------:R-:W1:Y:S01]  /*c8c0*/  LDSM.16.M88.4 R172, [R193] ;  /* 0x00000000c1ac783b */ /* 0x000e620000000200 */
[C---:B--2---:R-:W-:Y:S03]  /*c8d0*/  HMMA.16816.F32.BF16 R4, R136.reuse, R140, RZ ;  /* 0x0000008c8804723c */ /* 0x044fe600000418ff */
[----:B------:R-:W-:Y:S04]  /*c8e0*/  LDSM.16.M88.4 R176, [R202] ;  /* 0x00000000cab0783b */ /* 0x000fe80000000200 */
[----:B------:R-:W2:Y:S01]  /*c8f0*/  LDSM.16.M88.4 R180, [R199+0x6000] ;  /* 0x00600000c7b4783b */ /* 0x000ea20000000200 */
[C---:B------:R-:W-:Y:S03]  /*c900*/  HMMA.16816.F32.BF16 R8, R136.reuse, R142, RZ ;  /* 0x0000008e8808723c */ /* 0x040fe600000418ff */
[----:B------:R-:W-:Y:S03]  /*c910*/  LDSM.16.M88.4 R140, [R199+0x7000] ;  /* 0x00700000c78c783b */ /* 0x000fe60000000200 */
[C---:B---3--:R-:W-:Y:S06]  /*c920*/  HMMA.16816.F32.BF16 R12, R136.reuse, R144, RZ ;  /* 0x00000090880c723c */ /* 0x048fec00000418ff */
[C---:B------:R-:W-:Y:S01]  /*c930*/  HMMA.16816.F32.BF16 R16, R136.reuse, R146, RZ ;  /* 0x000000928810723c */ /* 0x040fe200000418ff */
[----:B------:R-:W-:Y:S05]  /*c940*/  LDSM.16.M88.4 R144, [R199+0x7800] ;  /* 0x00780000c790783b */ /* 0x000fea0000000200 */
[C---:B----4-:R-:W-:Y:S06]  /*c950*/  HMMA.16816.F32.BF16 R20, R136.reuse, R148, RZ ;  /* 0x000000948814723c */ /* 0x050fec00000418ff */
[C---:B------:R-:W-:Y:S01]  /*c960*/  HMMA.16816.F32.BF16 R24, R136.reuse, R150, RZ ;  /* 0x000000968818723c */ /* 0x040fe200000418ff */
[----:B------:R-:W-:Y:S05]  /*c970*/  LDSM.16.M88.4 R148, [R201] ;  /* 0x00000000c994783b */ /* 0x000fea0000000200 */
[C---:B-----5:R-:W-:Y:S06]  /*c980*/  HMMA.16816.F32.BF16 R28, R136.reuse, R152, RZ ;  /* 0x00000098881c723c */ /* 0x060fec00000418ff */
[----:B------:R-:W-:Y:S01]  /*c990*/  HMMA.16816.F32.BF16 R32, R136, R154, RZ ;  /* 0x0000009a8820723c */ /* 0x000fe200000418ff */
[----:B------:R-:W3:Y:S04]  /*c9a0*/  LDSM.16.M88.4 R136, [R199+0x6800] ;  /* 0x00680000c788783b */ /* 0x000ee80000000200 */
[----:B------:R-:W4:Y:S01]  /*c9b0*/  LDSM.16.M88.4 R152, [R192] ;  /* 0x00000000c098783b */ /* 0x000f220000000200 */
[C---:B-1----:R-:W-:Y:S06]  /*c9c0*/  HMMA.16816.F32.BF16 R4, R156.reuse, R160, R4 ;  /* 0x000000a09c04723c */ /* 0x042fec0000041804 */
[C---:B------:R-:W-:Y:S01]  /*c9d0*/  HMMA.16816.F32.BF16 R8, R156.reuse, R162, R8 ;  /* 0x000000a29c08723c */ /* 0x040fe20000041808 */
[----:B------:R-:W-:Y:S05]  /*c9e0*/  LDSM.16.M88.4 R160, [R192+0x1000] ;  /* 0x00100000c0a0783b */ /* 0x000fea0000000200 */
[C---:B------:R-:W-:Y:S06]  /*c9f0*/  HMMA.16816.F32.BF16 R12, R156.reuse, R164, R12 ;  /* 0x000000a49c0c723c */ /* 0x040fec000004180c */
[C---:B------:R-:W-:Y:S01]  /*ca00*/  HMMA.16816.F32.BF16 R16, R156.reuse, R166, R16 ;  /* 0x000000a69c10723c */ /* 0x040fe20000041810 */
[----:B------:R-:W-:Y:S05]  /*ca10*/  LDSM.16.M88.4 R164, [R192+0x1800] ;  /* 0x00180000c0a4783b */ /* 0x000fea0000000200 */
[C---:B------:R-:W-:Y:S06]  /*ca20*/  HMMA.16816.F32.BF16 R20, R156.reuse, R168, R20 ;  /* 0x000000a89c14723c */ /* 0x040fec0000041814 */
[C---:B------:R-:W-:Y:S01]  /*ca30*/  HMMA.16816.F32.BF16 R24, R156.reuse, R170, R24 ;  /* 0x000000aa9c18723c */ /* 0x040fe20000041818 */
[----:B------:R-:W-:Y:S05]  /*ca40*/  LDSM.16.M88.4 R168, [R206+0x2000] ;  /* 0x00200000cea8783b */ /* 0x000fea0000000200 */
[C---:B------:R-:W-:Y:S06]  /*ca50*/  HMMA.16816.F32.BF16 R28, R156.reuse, R172, R28 ;  /* 0x000000ac9c1c723c */ /* 0x040fec000004181c */
[----:B------:R-:W-:Y:S01]  /*ca60*/  HMMA.16816.F32.BF16 R32, R156, R174, R32 ;  /* 0x000000ae9c20723c */ /* 0x000fe20000041820 */
[----:B------:R-:W1:Y:S04]  /*ca70*/  LDSM.16.M88.4 R156, [R192+0x800] ;  /* 0x00080000c09c783b */ /* 0x000e680000000200 */
[----:B------:R-:W5:Y:S01]  /*ca80*/  LDSM.16.M88.4 R172, [R205+0x8000] ;  /* 0x00800000cdac783b */ /* 0x000f620000000200 */
[C---:B--2---:R-:W-:Y:S06]  /*ca90*/  HMMA.16816.F32.BF16 R4, R176.reuse, R180, R4 ;  /* 0x000000b4b004723c */ /* 0x044fec0000041804 */
[C---:B------:R-:W-:Y:S01]  /*caa0*/  HMMA.16816.F32.BF16 R8, R176.reuse, R182, R8 ;  /* 0x000000b6b008723c */ /* 0x040fe20000041808 */
[----:B------:R-:W-:Y:S05]  /*cab0*/  LDSM.16.M88.4 R180, [R191] ;  /* 0x00000000bfb4783b */ /* 0x000fea0000000200 */
[C---:B---3--:R-:W-:Y:S06]  /*cac0*/  HMMA.16816.F32.BF16 R12, R176.reuse, R136, R12 ;  /* 0x00000088b00c723c */ /* 0x048fec000004180c */
[C---:B------:R-:W-:Y:S01]  /*cad0*/  HMMA.16816.F32.BF16 R16, R176.reuse, R138, R16 ;  /* 0x0000008ab010723c */ /* 0x040fe20000041810 */
[----:B------:R-:W2:Y:S05]  /*cae0*/  LDSM.16.M88.4 R136, [R205+0x8800] ;  /* 0x00880000cd88783b */ /* 0x000eaa0000000200 */
[C---:B------:R-:W-:Y:S06]  /*caf0*/  HMMA.16816.F32.BF16 R20, R176.reuse, R140, R20 ;  /* 0x0000008cb014723c */ /* 0x040fec0000041814 */
[C---:B------:R-:W-:Y:S01]  /*cb00*/  HMMA.16816.F32.BF16 R24, R176.reuse, R142, R24 ;  /* 0x0000008eb018723c */ /* 0x040fe20000041818 */
[----:B------:R-:W3:Y:S05]  /*cb10*/  LDSM.16.M88.4 R140, [R205+0x9000] ;  /* 0x00900000cd8c783b */ /* 0x000eea0000000200 */
[C---:B------:R-:W-:Y:S06]  /*cb20*/  HMMA.16816.F32.BF16 R28, R176.reuse, R144, R28 ;  /* 0x00000090b01c723c */ /* 0x040fec000004181c */
[----:B------:R-:W-:Y:S01]  /*cb30*/  HMMA.16816.F32.BF16 R32, R176, R146, R32 ;  /* 0x00000092b020723c */ /* 0x000fe20000041820 */
[----:B------:R-:W3:Y:S04]  /*cb40*/  LDSM.16.M88.4 R144, [R205+0x9800] ;  /* 0x00980000cd90783b */ /* 0x000ee80000000200 */
[----:B------:R-:W3:Y:S01]  /*cb50*/  LDSM.16.M88.4 R176, [R204+0x2000] ;  /* 0x00200000ccb0783b */ /* 0x000ee20000000200 */
[C---:B----4-:R-:W-:Y:S06]  /*cb60*/  HMMA.16816.F32.BF16 R4, R148.reuse, R152, R4 ;  /* 0x000000989404723c */ /* 0x050fec0000041804 */
[C---:B------:R-:W-:Y:S01]  /*cb70*/  HMMA.16816.F32.BF16 R8, R148.reuse, R154, R8 ;  /* 0x0000009a9408723c */ /* 0x040fe20000041808 */
[----:B------:R-:W-:Y:S05]  /*cb80*/  LDSM.16.M88.4 R152, [R189] ;  /* 0x00000000bd98783b */ /* 0x000fea0000000200 */
[C---:B-1----:R-:W-:Y:S06]  /*cb90*/  HMMA.16816.F32.BF16 R12, R148.reuse, R156, R12 ;  /* 0x0000009c940c723c */ /* 0x042fec000004180c */
[C---:B------:R-:W-:Y:S01]  /*cba0*/  HMMA.16816.F32.BF16 R16, R148.reuse, R158, R16 ;  /* 0x0000009e9410723c */ /* 0x040fe20000041810 */
[----:B------:R-:W-:Y:S05]  /*cbb0*/  LDSM.16.M88.4 R156, [R188] ;  /* 0x00000000bc9c783b */ /* 0x000fea0000000200 */
[C---:B------:R-:W-:Y:S06]  /*cbc0*/  HMMA.16816.F32.BF16 R20, R148.reuse, R160, R20 ;  /* 0x000000a09414723c */ /* 0x040fec0000041814 */
[C---:B------:R-:W-:Y:S01]  /*cbd0*/  HMMA.16816.F32.BF16 R24, R148.reuse, R162, R24 ;  /* 0x000000a29418723c */ /* 0x040fe20000041818 */
[----:B------:R-:W-:Y:S05]  /*cbe0*/  LDSM.16.M88.4 R160, [R202+0x2000] ;  /* 0x00200000caa0783b */ /* 0x000fea0000000200 */
[C---:B------:R-:W-:Y:S06]  /*cbf0*/  HMMA.16816.F32.BF16 R28, R148.reuse, R164, R28 ;  /* 0x000000a4941c723c */ /* 0x040fec000004181c */
[----:B------:R-:W-:Y:S01]  /*cc00*/  HMMA.16816.F32.BF16 R32, R148, R166, R32 ;  /* 0x000000a69420723c */ /* 0x000fe20000041820 */
[----:B------:R-:W1:Y:S04]  /*cc10*/  LDSM.16.M88.4 R148, [R190] ;  /* 0x00000000be94783b */ /* 0x000e680000000200 */
[----:B------:R-:W4:Y:S01]  /*cc20*/  LDSM.16.M88.4 R164, [R199+0x8000] ;  /* 0x00800000c7a4783b */ /* 0x000f220000000200 */
[C---:B-----5:R-:W-:Y:S06]  /*cc30*/  HMMA.16816.F32.BF16 R4, R168.reuse, R172, R4 ;  /* 0x000000aca804723c */ /* 0x060fec0000041804 */
[C---:B------:R-:W-:Y:S01]  /*cc40*/  HMMA.16816.F32.BF16 R8, R168.reuse, R174, R8 ;  /* 0x000000aea808723c */ /* 0x040fe20000041808 */
[----:B------:R-:W-:Y:S05]  /*cc50*/  LDSM.16.M88.4 R172, [R192+0x2000] ;  /* 0x00200000c0ac783b */ /* 0x000fea0000000200 */
[C---:B--2---:R-:W-:Y:S06]  /*cc60*/  HMMA.16816.F32.BF16 R12, R168.reuse, R136, R12 ;  /* 0x00000088a80c723c */ /* 0x044fec000004180c */
[C---:B------:R-:W-:Y:S01]  /*cc70*/  HMMA.16816.F32.BF16 R16, R168.reuse, R138, R16 ;  /* 0x0000008aa810723c */ /* 0x040fe20000041810 */
[----:B------:R-:W2:Y:S05]  /*cc80*/  LDSM.16.M88.4 R136, [R199+0x8800] ;  /* 0x00880000c788783b */ /* 0x000eaa0000000200 */
[C---:B---3--:R-:W-:Y:S06]  /*cc90*/  HMMA.16816.F32.BF16 R20, R168.reuse, R140, R20 ;  /* 0x0000008ca814723c */ /* 0x048fec0000041814 */
[C---:B------:R-:W-:Y:S01]  /*cca0*/  HMMA.16816.F32.BF16 R24, R168.reuse, R142, R24 ;  /* 0x0000008ea818723c */ /* 0x040fe20000041818 */
[----:B------:R-:W3:Y:S05]  /*ccb0*/  LDSM.16.M88.4 R140, [R199+0x9000] ;  /* 0x00900000c78c783b */ /* 0x000eea0000000200 */
[C---:B------:R-:W-:Y:S06]  /*ccc0*/  HMMA.16816.F32.BF16 R28, R168.reuse, R144, R28 ;  /* 0x00000090a81c723c */ /* 0x040fec000004181c */
[----:B------:R-:W-:Y:S01]  /*ccd0*/  HMMA.16816.F32.BF16 R32, R168, R146, R32 ;  /* 0x00000092a820723c */ /* 0x000fe20000041820 */
[----:B------:R-:W5:Y:S04]  /*cce0*/  LDSM.16.M88.4 R144, [R199+0x9800] ;  /* 0x00980000c790783b */ /* 0x000f680000000200 */
[----:B------:R-:W5:Y:S01]  /*ccf0*/  LDSM.16.M88.4 R168, [R201+0x2000] ;  /* 0x00200000c9a8783b */ /* 0x000f620000000200 */
[C---:B------:R-:W-:Y:S06]  /*cd00*/  HMMA.16816.F32.BF16 R4, R176.reuse, R180, R4 ;  /* 0x000000b4b004723c */ /* 0x040fec0000041804 */
[C---:B------:R-:W-:Y:S01]  /*cd10*/  HMMA.16816.F32.BF16 R8, R176.reuse, R182, R8 ;  /* 0x000000b6b008723c */ /* 0x040fe20000041808 */
[----:B------:R-:W-:Y:S05]  /*cd20*/  LDSM.16.M88.4 R180, [R205+0xa000] ;  /* 0x00a00000cdb4783b */ /* 0x000fea0000000200 */
[C---:B-1----:R-:W-:Y:S06]  /*cd30*/  HMMA.16816.F32.BF16 R12, R176.reuse, R148, R12 ;  /* 0x00000094b00c723c */ /* 0x042fec000004180c */
[C---:B------:R-:W-:Y:S01]  /*cd40*/  HMMA.16816.F32.BF16 R16, R176.reuse, R150, R16 ;  /* 0x00000096b010723c */ /* 0x040fe20000041810 */
[----:B------:R-:W1:Y:S05]  /*cd50*/  LDSM.16.M88.4 R148, [R192+0x2800] ;  /* 0x00280000c094783b */ /* 0x000e6a0000000200 */
[C---:B------:R-:W-:Y:S06]  /*cd60*/  HMMA.16816.F32.BF16 R20, R176.reuse, R152, R20 ;  /* 0x00000098b014723c */ /* 0x040fec0000041814 */
[C---:B------:R-:W-:Y:S01]  /*cd70*/  HMMA.16816.F32.BF16 R24, R176.reuse, R154, R24 ;  /* 0x0000009ab018723c */ /* 0x040fe20000041818 */
[----:B------:R-:W1:Y:S05]  /*cd80*/  LDSM.16.M88.4 R152, [R192+0x3000] ;  /* 0x00300000c098783b */ /* 0x000e6a0000000200 */
[C---:B------:R-:W-:Y:S06]  /*cd90*/  HMMA.16816.F32.BF16 R28, R176.reuse, R156, R28 ;  /* 0x0000009cb01c723c */ /* 0x040fec000004181c */
[----:B------:R-:W-:Y:S01]  /*cda0*/  HMMA.16816.F32.BF16 R32, R176, R158, R32 ;  /* 0x0000009eb020723c */ /* 0x000fe20000041820 */
[----:B------:R-:W1:Y:S04]  /*cdb0*/  LDSM.16.M88.4 R156, [R192+0x3800] ;  /* 0x00380000c09c783b */ /* 0x000e680000000200 */
[----:B------:R-:W1:Y:S01]  /*cdc0*/  LDSM.16.M88.4 R176, [R206+0x4000] ;  /* 0x00400000ceb0783b */ /* 0x000e620000000200 */
[C---:B----4-:R-:W-:Y:S06]  /*cdd0*/  HMMA.16816.F32.BF16 R4, R160.reuse, R164, R4 ;  /* 0x000000a4a004723c */ /* 0x050fec0000041804 */
[C---:B------:R-:W-:Y:S01]  /*cde0*/  HMMA.16816.F32.BF16 R8, R160.reuse, R166, R8 ;  /* 0x000000a6a008723c */ /* 0x040fe20000041808 */
[----:B------:R-:W-:Y:S05]  /*cdf0*/  LDSM.16.M88.4 R164, [R187] ;  /* 0x00000000bba4783b */ /* 0x000fea0000000200 */
[C---:B--2---:R-:W-:Y:S06]  /*ce00*/  HMMA.16816.F32.BF16 R12, R160.reuse, R136, R12 ;  /* 0x00000088a00c723c */ /* 0x044fec000004180c */
[C---:B------:R-:W-:Y:S01]  /*ce10*/  HMMA.16816.F32.BF16 R16, R160.reuse, R138, R16 ;  /* 0x0000008aa010723c */ /* 0x040fe20000041810 */
[----:B------:R-:W2:Y:S05]  /*ce20*/  LDSM.16.M88.4 R136, [R205+0xa800] ;  /* 0x00a80000cd88783b */ /* 0x000eaa0000000200 */
[C---:B---3--:R-:W-:Y:S06]  /*ce30*/  HMMA.16816.F32.BF16 R20, R160.reuse, R140, R20 ;  /* 0x0000008ca014723c */ /* 0x048fec0000041814 */
[C---:B------:R-:W-:Y:S01]  /*ce40*/  HMMA.16816.F32.BF16 R24, R160.reuse, R142, R24 ;  /* 0x0000008ea018723c */ /* 0x040fe20000041818 */
[----:B------:R-:W3:Y:S05]  /*ce50*/  LDSM.16.M88.4 R140, [R205+0xb000] ;  /* 0x00b00000cd8c783b */ /* 0x000eea0000000200 */
[C---:B-----5:R-:W-:Y:S06]  /*ce60*/  HMMA.16816.F32.BF16 R28, R160.reuse, R144, R28 ;  /* 0x00000090a01c723c */ /* 0x060fec000004181c */
[----:B------:R-:W-:Y:S01]  /*ce70*/  HMMA.16816.F32.BF16 R32, R160, R146, R32 ;  /* 0x00000092a020723c */ /* 0x000fe20000041820 */
[----:B------:R-:W4:Y:S04]  /*ce80*/  LDSM.16.M88.4 R144, [R205+0xb800] ;  /* 0x00b80000cd90783b */ /* 0x000f280000000200 */
[----:B------:R-:W5:Y:S01]  /*ce90*/  LDSM.16.M88.4 R160, [R204+0x4000] ;  /* 0x00400000cca0783b */ /* 0x000f620000000200 */
[C---:B------:R-:W-:Y:S06]  /*cea0*/  HMMA.16816.F32.BF16 R4, R168.reuse, R172, R4 ;  /* 0x000000aca804723c */ /* 0x040fec0000041804 */
[C---:B------:R-:W-:Y:S01]  /*ceb0*/  HMMA.16816.F32.BF16 R8, R168.reuse, R174, R8 ;  /* 0x000000aea808723c */ /* 0x040fe20000041808 */
[----:B------:R-:W-:Y:S05]  /*cec0*/  LDSM.16.M88.4 R172, [R199+0xa000] ;  /* 0x00a00000c7ac783b */ /* 0x000fea0000000200 */
[C---:B-1----:R-:W-:Y:S06]  /*ced0*/  HMMA.16816.F32.BF16 R12, R168.reuse, R148, R12 ;  /* 0x00000094a80c723c */ /* 0x042fec000004180c */
[C---:B------:R-:W-:Y:S01]  /*cee0*/  HMMA.16816.F32.BF16 R16, R168.reuse, R150, R16 ;  /* 0x00000096a810723c */ /* 0x040fe20000041810 */
[----:B------:R-:W1:Y:S05]  /*cef0*/  LDSM.16.M88.4 R148, [R186] ;  /* 0x00000000ba94783b */ /* 0x000e6a0000000200 */
[C---:B------:R-:W-:Y:S06]  /*cf00*/  HMMA.16816.F32.BF16 R20, R168.reuse, R152, R20 ;  /* 0x00000098a814723c */ /* 0x040fec0000041814 */
[C---:B------:R-:W-:Y:S01]  /*cf10*/  HMMA.16816.F32.BF16 R24, R168.reuse, R154, R24 ;  /* 0x0000009aa818723c */ /* 0x040fe20000041818 */
[----:B------:R-:W1:Y:S05]  /*cf20*/  LDSM.16.M88.4 R152, [R185] ;  /* 0x00000000b998783b */ /* 0x000e6a0000000200 */
[C---:B------:R-:W-:Y:S06]  /*cf30*/  HMMA.16816.F32.BF16 R28, R168.reuse, R156, R28 ;  /* 0x0000009ca81c723c */ /* 0x040fec000004181c */
[----:B------:R-:W-:Y:S01]  /*cf40*/  HMMA.16816.F32.BF16 R32, R168, R158, R32 ;  /* 0x0000009ea820723c */ /* 0x000fe20000041820 */
[----:B------:R-:W1:Y:S04]  /*cf50*/  LDSM.16.M88.4 R156, [R184] ;  /* 0x00000000b89c783b */ /* 0x000e680000000200 */
[----:B------:R-:W1:Y:S01]  /*cf60*/  LDSM.16.M88.4 R168, [R202+0x4000] ;  /* 0x00400000caa8783b */ /* 0x000e620000000200 */
[C---:B------:R-:W-:Y:S06]  /*cf70*/  HMMA.16816.F32.BF16 R4, R176.reuse, R180, R4 ;  /* 0x000000b4b004723c */ /* 0x040fec0000041804 */
        /* <DEDUP_REMOVED lines=8> */
[C---:B----4-:R-:W-:Y:S06]  /*d000*/  HMMA.16816.F32.BF16 R28, R176.reuse, R144, R28 ;  /* 0x00000090b01c723c */ /* 0x050fec000004181c */
[----:B------:R-:W-:Y:S01]  /*d010*/  HMMA.16816.F32.BF16 R32, R176, R146, R32 ;  /* 0x00000092b020723c */ /* 0x000fe20000041820 */
[----:B------:R-:W4:Y:S04]  /*d020*/  LDSM.16.M88.4 R144, [R199+0xb800] ;  /* 0x00b80000c790783b */ /* 0x000f280000000200 */
[----:B------:R-:W4:Y:S01]  /*d030*/  LDSM.16.M88.4 R176, [R201+0x4000] ;  /* 0x00400000c9b0783b */ /* 0x000f220000000200 */
[C---:B-----5:R-:W-:Y:S06]  /*d040*/  HMMA.16816.F32.BF16 R4, R160.reuse, R164, R4 ;  /* 0x000000a4a004723c */ /* 0x060fec0000041804 */
[C---:B------:R-:W-:Y:S06]  /*d050*/  HMMA.16816.F32.BF16 R8, R160.reuse, R166, R8 ;  /* 0x000000a6a008723c */ /* 0x040fec0000041808 */
[C---:B-1----:R-:W-:Y:S06]  /*d060*/  HMMA.16816.F32.BF16 R12, R160.reuse, R148, R12 ;  /* 0x00000094a00c723c */ /* 0x042fec000004180c */
[C---:B------:R-:W-:Y:S06]  /*d070*/  HMMA.16816.F32.BF16 R16, R160.reuse, R150, R16 ;  /* 0x00000096a010723c */ /* 0x040fec0000041810 */
[C---:B------:R-:W-:Y:S06]  /*d080*/  HMMA.16816.F32.BF16 R20, R160.reuse, R152, R20 ;  /* 0x00000098a014723c */ /* 0x040fec0000041814 */
[C---:B------:R-:W-:Y:S06]  /*d090*/  HMMA.16816.F32.BF16 R24, R160.reuse, R154, R24 ;  /* 0x0000009aa018723c */ /* 0x040fec0000041818 */
[C---:B------:R-:W-:Y:S06]  /*d0a0*/  HMMA.16816.F32.BF16 R28, R160.reuse, R156, R28 ;  /* 0x0000009ca01c723c */ /* 0x040fec000004181c */
[----:B------:R-:W-:Y:S06]  /*d0b0*/  HMMA.16816.F32.BF16 R32, R160, R158, R32 ;  /* 0x0000009ea020723c */ /* 0x000fec0000041820 */
[C---:B------:R-:W-:Y:S06]  /*d0c0*/  HMMA.16816.F32.BF16 R4, R168.reuse, R172, R4 ;  /* 0x000000aca804723c */ /* 0x040fec0000041804 */
[C---:B------:R-:W-:Y:S06]  /*d0d0*/  HMMA.16816.F32.BF16 R8, R168.reuse, R174, R8 ;  /* 0x000000aea808723c */ /* 0x040fec0000041808 */
[C---:B--2---:R-:W-:Y:S06]  /*d0e0*/  HMMA.16816.F32.BF16 R12, R168.reuse, R136, R12 ;  /* 0x00000088a80c723c */ /* 0x044fec000004180c */
[C---:B------:R-:W-:Y:S01]  /*d0f0*/  HMMA.16816.F32.BF16 R16, R168.reuse, R138, R16 ;  /* 0x0000008aa810723c */ /* 0x040fe20000041810 */
[----:B------:R-:W1:Y:S05]  /*d100*/  LDSM.16.M88.4 R136, [R192+0x4800] ;  /* 0x00480000c088783b */ /* 0x000e6a0000000200 */
[C---:B---3--:R-:W-:Y:S06]  /*d110*/  HMMA.16816.F32.BF16 R20, R168.reuse, R140, R20 ;  /* 0x0000008ca814723c */ /* 0x048fec0000041814 */
[C---:B------:R-:W-:Y:S01]  /*d120*/  HMMA.16816.F32.BF16 R24, R168.reuse, R142, R24 ;  /* 0x0000008ea818723c */ /* 0x040fe20000041818 */
[----:B------:R-:W2:Y:S05]  /*d130*/  LDSM.16.M88.4 R140, [R192+0x5000] ;  /* 0x00500000c08c783b */ /* 0x000eaa0000000200 */
[C---:B----4-:R-:W-:Y:S06]  /*d140*/  HMMA.16816.F32.BF16 R28, R168.reuse, R144, R28 ;  /* 0x00000090a81c723c */ /* 0x050fec000004181c */
[----:B------:R-:W-:Y:S06]  /*d150*/  HMMA.16816.F32.BF16 R32, R168, R146, R32 ;  /* 0x00000092a820723c */ /* 0x000fec0000041820 */
[C---:B------:R-:W-:Y:S06]  /*d160*/  HMMA.16816.F32.BF16 R4, R176.reuse, R180, R4 ;  /* 0x000000b4b004723c */ /* 0x040fec0000041804 */
[C---:B------:R-:W-:Y:S06]  /*d170*/  HMMA.16816.F32.BF16 R8, R176.reuse, R182, R8 ;  /* 0x000000b6b008723c */ /* 0x040fec0000041808 */
[C---:B-1----:R-:W-:Y:S06]  /*d180*/  HMMA.16816.F32.BF16 R12, R176.reuse, R136, R12 ;  /* 0x00000088b00c723c */ /* 0x042fec000004180c */
[C---:B------:R-:W-:Y:S01]  /*d190*/  HMMA.16816.F32.BF16 R16, R176.reuse, R138, R16 ;  /* 0x0000008ab010723c */ /* 0x040fe20000041810 */
[----:B------:R-:W1:Y:S01]  /*d1a0*/  LDSM.16.M88.4 R136, [R192+0x5800] ;  /* 0x00580000c088783b */ /* 0x000e620000000200 */
[----:B------:R-:W-:Y:S04]  /*d1b0*/  DEPBAR.LE SB0, 0x0 ;  /* 0x000080000000791a */ /* 0x000fe80000000000 */
[----:B------:R-:W-:Y:S01]  /*d1c0*/  BAR.SYNC.DEFER_BLOCKING 0x0 ;  /* 0x0000000000007b1d */ /* 0x000fe20000010000 */
[C---:B--2---:R-:W-:Y:S05]  /*d1d0*/  HMMA.16816.F32.BF16 R20, R176.reuse, R140, R20 ;  /* 0x0000008cb014723c */ /* 0x044fea0000041814 */
[----:B------:R-:W-:Y:S01]  /*d1e0*/  FMUL.FTZ R246, R4, UR10 ;  /* 0x0000000a04f67c20 */ /* 0x000fe20008410000 */
[C---:B------:R-:W-:Y:S05]  /*d1f0*/  HMMA.16816.F32.BF16 R24, R176.reuse, R142, R24 ;  /* 0x0000008eb018723c */ /* 0x040fea0000041818 */
[----:B------:R-:W2:Y:S01]  /*d200*/  MUFU.TANH R246, R246 ;  /* 0x000000f600f67308 */ /* 0x000ea20000002400 */
[----:B------:R-:W-:Y:S01]  /*d210*/  FMUL.FTZ R244, R5, UR10 ;  /* 0x0000000a05f47c20 */ /* 0x000fe20008410000 */
[----:B------:R-:W-:Y:S01]  /*d220*/  FMUL.FTZ R245, R6, UR10 ;  /* 0x0000000a06f57c20 */ /* 0x000fe20008410000 */
[----:B------:R-:W-:Y:S03]  /*d230*/  FMUL.FTZ R249, R7, UR10 ;  /* 0x0000000a07f97c20 */ /* 0x000fe60008410000 */
[----:B------:R-:W-:Y:S01]  /*d240*/  FMUL.FTZ R250, R8, UR10 ;  /* 0x0000000a08fa7c20 */ /* 0x000fe20008410000 */
[----:B------:R-:W-:Y:S03]  /*d250*/  FMUL.FTZ R248, R9, UR10 ;  /* 0x0000000a09f87c20 */ /* 0x000fe60008410000 */
[----:B------:R-:W3:Y:S01]  /*d260*/  MUFU.TANH R244, R244 ;  /* 0x000000f400f47308 */ /* 0x000ee20000002400 */
[----:B------:R-:W-:Y:S01]  /*d270*/  FMUL.FTZ R247, R10, UR10 ;  /* 0x0000000a0af77c20 */ /* 0x000fe20008410000 */
[----:B------:R-:W-:Y:S01]  /*d280*/  FMUL.FTZ R251, R11, UR10 ;  /* 0x0000000a0bfb7c20 */ /* 0x000fe20008410000 */
[----:B------:R-:W-:Y:S01]  /*d290*/  FMUL.FTZ R242, R12, UR10 ;  /* 0x0000000a0cf27c20 */ /* 0x000fe20008410000 */
[----:B------:R-:W-:Y:S01]  /*d2a0*/  FMUL.FTZ R240, R13, UR10 ;  /* 0x0000000a0df07c20 */ /* 0x000fe20008410000 */
[----:B------:R-:W-:Y:S01]  /*d2b0*/  FMUL.FTZ R243, R14, UR10 ;  /* 0x0000000a0ef37c20 */ /* 0x000fe20008410000 */
[----:B------:R-:W-:Y:S01]  /*d2c0*/  FMUL.FTZ R241, R15, UR10 ;  /* 0x0000000a0ff17c20 */ /* 0x000fe20008410000 */
[----:B------:R-:W-:Y:S03]  /*d2d0*/  FMUL.FTZ R238, R16, UR10 ;  /* 0x0000000a10ee7c20 */ /* 0x000fe60008410000 */
[----:B------:R-:W4:Y:S01]  /*d2e0*/  MUFU.TANH R245, R245 ;  /* 0x000000f500f57308 */ /* 0x000f220000002400 */
[----:B------:R-:W-:Y:S01]  /*d2f0*/  FMUL.FTZ R236, R17, UR10 ;  /* 0x0000000a11ec7c20 */ /* 0x000fe20008410000 */
[----:B------:R-:W-:Y:S01]  /*d300*/  FMUL.FTZ R239, R18, UR10 ;  /* 0x0000000a12ef7c20 */ /* 0x000fe20008410000 */
[----:B------:R-:W-:Y:S01]  /*d310*/  FMUL.FTZ R237, R19, UR10 ;  /* 0x0000000a13ed7c20 */ /* 0x000fe20008410000 */
[----:B------:R-:W-:Y:S01]  /*d320*/  FMUL.FTZ R234, R20, UR10 ;  /* 0x0000000a14ea7c20 */ /* 0x000fe20008410000 */
[----:B------:R-:W-:Y:S01]  /*d330*/  FMUL.FTZ R232, R21, UR10 ;  /* 0x0000000a15e87c20 */ /* 0x000fe20008410000 */
[----:B------:R-:W-:Y:S01]  /*d340*/  FMUL.FTZ R235, R22, UR10 ;  /* 0x0000000a16eb7c20 */ /* 0x000fe20008410000 */
[C---:B-1----:R-:W-:Y:S03]  /*d350*/  HMMA.16816.F32.BF16 R28, R176.reuse, R136, R28 ;  /* 0x00000088b01c723c */ /* 0x042fe6000004181c */
[----:B------:R-:W1:Y:S01]  /*d360*/  MUFU.TANH R249, R249 ;  /* 0x000000f900f97308 */ /* 0x000e620000002400 */
[----:B------:R-:W-:Y:S01]  /*d370*/  FMUL.FTZ R233, R23, UR10 ;  /* 0x0000000a17e97c20 */ /* 0x000fe20008410000 */
[----:B------:R-:W-:Y:S01]  /*d380*/  FMUL.FTZ R230, R24, UR10 ;  /* 0x0000000a18e67c20 */ /* 0x000fe20008410000 */
[----:B------:R-:W-:Y:S01]  /*d390*/  FMUL.FTZ R228, R25, UR10 ;  /* 0x0000000a19e47c20 */ /* 0x000fe20008410000 */
[----:B------:R-:W-:Y:S06]  /*d3a0*/  HMMA.16816.F32.BF16 R32, R176, R138, R32 ;  /* 0x0000008ab020723c */ /* 0x000fec0000041820 */
[----:B------:R-:W1:Y:S01]  /*d3b0*/  MUFU.TANH R250, R250 ;  /* 0x000000fa00fa7308 */ /* 0x000e620000002400 */
[----:B------:R-:W-:Y:S01]  /*d3c0*/  FMUL.FTZ R231, R26, UR10 ;  /* 0x0000000a1ae77c20 */ /* 0x000fe20008410000 */
[----:B------:R-:W-:Y:S08]  /*d3d0*/  FMUL.FTZ R229, R27, UR10 ;  /* 0x0000000a1be57c20 */ /* 0x000ff00008410000 */
[----:B------:R-:W1:Y:S01]  /*d3e0*/  MUFU.TANH R248, R248 ;  /* 0x000000f800f87308 */ /* 0x000e620000002400 */
[----:B------:R-:W-:Y:S09]  /*d3f0*/  FMUL.FTZ R226, R28, UR10 ;  /* 0x0000000a1ce27c20 */ /* 0x000ff20008410000 */
[----:B------:R-:W1:Y:S01]  /*d400*/  MUFU.TANH R247, R247 ;  /* 0x000000f700f77308 */ /* 0x000e620000002400 */
[----:B------:R-:W-:Y:S01]  /*d410*/  FMUL.FTZ R224, R29, UR10 ;  /* 0x0000000a1de07c20 */ /* 0x000fe20008410000 */
[----:B------:R-:W-:Y:S01]  /*d420*/  FMUL.FTZ R227, R30, UR10 ;  /* 0x0000000a1ee37c20 */ /* 0x000fe20008410000 */
[----:B------:R-:W-:Y:S01]  /*d430*/  FMUL.FTZ R225, R31, UR10 ;  /* 0x0000000a1fe17c20 */ /* 0x000fe20008410000 */
[----:B------:R-:W-:Y:S01]  /*d440*/  FMUL.FTZ R222, R32, UR10 ;  /* 0x0000000a20de7c20 */ /* 0x000fe20008410000 */
[----:B------:R-:W-:Y:S01]  /*d450*/  FMUL.FTZ R220, R33, UR10 ;  /* 0x0000000a21dc7c20 */ /* 0x000fe20008410000 */
[----:B------:R-:W-:Y:S04]  /*d460*/  FMUL.FTZ R134, R34, UR10 ;  /* 0x0000000a22867c20 */ /* 0x000fe80008410000 */
[----:B------:R-:W1:Y:S01]  /*d470*/  MUFU.TANH R251, R251 ;  /* 0x000000fb00fb7308 */ /* 0x000e620000002400 */
[----:B------:R-:W-:Y:S09]  /*d480*/  FMUL.FTZ R35, R35, UR10 ;  /* 0x0000000a23237c20 */ /* 0x000ff20008410000 */
[----:B------:R-:W1:Y:S10]  /*d490*/  MUFU.TANH R242, R242 ;  /* 0x000000f200f27308 */ /* 0x000e740000002400 */
        /* <DEDUP_REMOVED lines=22> */
[----:B------:R1:W1:Y:S01]  /*d600*/  MUFU.TANH R133, R35 ;  /* 0x0000002300857308 */ /* 0x0002620000002400 */
[----:B--234-:R-:W-:Y:S05]  /*d610*/  @!P1 BRA `(.L_x_821) ;  /* 0x00000008007c9947 */ /* 0x01cfea0003800000 */
        /* <DEDUP_REMOVED lines=44> */
[----:B------:R-:W2:Y:S01]  /*d8e0*/  LDC.64 R2, c[0x0][0x230] ;  /* 0x00008c00ff027b82 */ /* 0x000ea20000000a00 */
[----:B------:R-:W-:Y:S02]  /*d8f0*/  R2UR UR27, R7 ;  /* 0x00000000071b72ca */ /* 0x000fe400000e0000 */
[----:B------:R-:W-:Y:S02]  /*d900*/  R2UR UR28, R8 ;  /* 0x00000000081c72ca */ /* 0x000fe400000e0000 */
[----:B------:R-:W-:Y:S03]  /*d910*/  R2UR UR26, R6 ;  /* 0x00000000061a72ca */ /* 0x000fe600000e0000 */
[----:B------:R-:W3:Y:S01]  /*d920*/  LDC.64 R4, c[0x0][0x248] ;  /* 0x00009200ff047b82 */ /* 0x000ee20000000a00 */
[----:B------:R-:W-:Y:S05]  /*d930*/  R2UR UR29, R9 ;  /* 0x00000000091d72ca */ /* 0x000fea00000e0000 */
[----:B------:R-:W-:Y:S01]  /*d940*/  IMAD.U32 R13, RZ, RZ, UR27 ;  /* 0x0000001bff0d7e24 */ /* 0x000fe2000f8e00ff */
[----:B------:R-:W-:Y:S01]  /*d950*/  UIADD3 UR27, UR33, -UR31, URZ ;  /* 0x8000001f211b7290 */ /* 0x000fe2000fffe03f */
[----:B------:R-:W-:Y:S02]  /*d960*/  MOV R10, UR28 ;  /* 0x0000001c000a7c02 */ /* 0x000fe40008000f00 */
[----:B------:R-:W-:Y:S01]  /*d970*/  IMAD.U32 R12, RZ, RZ, UR26 ;  /* 0x0000001aff0c7e24 */ /* 0x000fe2000f8e00ff */
[----:B------:R-:W-:Y:S03]  /*d980*/  UIMAD UR27, UR27, UR7, -0x40 ;  /* 0xffffffc01b1b74a4 */ /* 0x000fe6000f8e0207 */
[----:B------:R-:W-:Y:S01]  /*d990*/  IMAD.U32 R11, RZ, RZ, UR29 ;  /* 0x0000001dff0b7e24 */ /* 0x000fe2000f8e00ff */
[----:B------:R-:W4:Y:S01]  /*d9a0*/  LDG.E R8, desc[UR22][R12.64] ;  /* 0x000000160c087981 */ /* 0x000f22000c1e1900 */
[----:B------:R-:W-:Y:S03]  /*d9b0*/  USHF.R.S32.HI UR26, URZ, 0x1f, UR27 ;  /* 0x0000001f3f1a7899 */ /* 0x000fe6000801141b */
[----:B------:R-:W4:Y:S03]  /*d9c0*/  LDG.E R7, desc[UR22][R10.64] ;  /* 0x000000160a077981 */ /* 0x000f26000c1e1900 */
[C---:B---3--:R-:W-:Y:S04]  /*d9d0*/  IMAD R6, R4.reuse, UR26, RZ ;  /* 0x0000001a04067c24 */ /* 0x048fe8000f8e02ff */
[----:B------:R-:W-:Y:S02]  /*d9e0*/  IMAD R6, R5, UR27, R6 ;  /* 0x0000001b05067c24 */ /* 0x000fe4000f8e0206 */
[----:B----4-:R-:W-:Y:S02]  /*d9f0*/  IMAD.IADD R7, R7, 0x1, -R8 ;  /* 0x0000000107077824 */ /* 0x010fe400078e0a08 */
[----:B------:R-:W-:Y:S03]  /*da00*/  IMAD.WIDE.U32 R8, R4, UR27, RZ ;  /* 0x0000001b04087c25 */ /* 0x000fe6000f8e00ff */
[----:B------:R-:W-:Y:S02]  /*da10*/  SHF.R.S32.HI R5, RZ, 0x1f, R7 ;  /* 0x0000001fff057819 */ /* 0x000fe40000011407 */
[----:B------:R-:W-:Y:S03]  /*da20*/  IADD3 R9, R9, R6, RZ ;  /* 0x0000000609097210 */ /* 0x000fe60007ffe0ff */
[-C--:B--2---:R-:W-:Y:S02]  /*da30*/  IMAD R4, R5, R2.reuse, RZ ;  /* 0x0000000205047224 */ /* 0x084fe400078e02ff */
[C---:B------:R-:W-:Y:S04]  /*da40*/  IMAD.WIDE.U32 R8, R7.reuse, R2, R8 ;  /* 0x0000000207087225 */ /* 0x040fe800078e0008 */
[----:B------:R-:W-:Y:S02]  /*da50*/  IMAD R4, R7, R3, R4 ;  /* 0x0000000307047224 */ /* 0x000fe400078e0204 */
[----:B------:R-:W-:Y:S03]  /*da60*/  IMAD.MOV.U32 R3, RZ, RZ, R8 ;  /* 0x000000ffff037224 */ /* 0x000fe600078e0008 */
[----:B------:R-:W-:Y:S07]  /*da70*/  IADD3 R2, R9, R4, RZ ;  /* 0x0000000409027210 */ /* 0x000fee0007ffe0ff */
.L_x_822:
        /* <DEDUP_REMOVED lines=27> */
[CC--:B------:R-:W-:Y:S02]  /*dc30*/  @!P3 LEA R14, P1, R3.reuse, R216.reuse, 0x1 ;  /* 0x000000d8030eb211 */ /* 0x0c0fe400078208ff */
[----:B------:R-:W-:Y:S01]  /*dc40*/  IADD3.X R4, R4, UR13, RZ, P6, !PT ;  /* 0x0000000d04047c10 */ /* 0x000fe2000b7fe4ff */
[----:B------:R2:W-:Y:S01]  /*dc50*/  @P5 STS.128 [R211+0x6800], RZ ;  /* 0x006800ffd3005388 */ /* 0x0005e20000000c00 */
[CC--:B------:R-:W-:Y:S02]  /*dc60*/  @!P5 LEA R18, P6, R3.reuse, R216.reuse, 0x1 ;  /* 0x000000d80312d211 */ /* 0x0c0fe400078c08ff */
[CCC-:B------:R-:W-:Y:S01]  /*dc70*/  @!P4 LEA.HI.X R17, R3.reuse, R217.reuse, R4.reuse, 0x1, P2 ;  /* 0x000000d90311c211 */ /* 0x1c0fe200010f0c04 */
[----:B------:R-:W-:Y:S01]  /*dc80*/  @!PT LDS RZ, [RZ] ;  /* 0x00000000fffff984 */ /* 0x000fe20000000800 */
[----:B------:R-:W-:Y:S01]  /*dc90*/  @!PT LDS RZ, [RZ] ;  /* 0x00000000fffff984 */ /* 0x000fe20000000800 */
[----:B------:R-:W-:Y:S01]  /*dca0*/  @!PT LDS RZ, [RZ] ;  /* 0x00000000fffff984 */ /* 0x000fe20000000800 */
[----:B------:R2:W-:Y:S01]  /*dcb0*/  @!P5 LDGSTS.E.BYPASS.LTC128B.128 [R211+0x6800], desc[UR22][R10.64] ;  /* 0x068000000ad3dfae */ /* 0x0005e2000b901d56 */
[CCC-:B------:R-:W-:Y:S02]  /*dcc0*/  @!P5 LEA.HI.X R19, R3.reuse, R217.reuse, R4.reuse, 0x1, P6 ;  /* 0x000000d90313d211 */ /* 0x1c0fe400030f0c04 */
[CC--:B------:R-:W-:Y:S01]  /*dcd0*/  @!P3 LEA.HI.X R15, R3.reuse, R217.reuse, R4, 0x1, P1 ;  /* 0x000000d9030fb211 */ /* 0x0c0fe200008f0c04 */
[----:B------:R2:W-:Y:S01]  /*dce0*/  @P4 STS.128 [R211+0x8800], RZ ;  /* 0x008800ffd3004388 */ /* 0x0005e20000000c00 */
[----:B------:R-:W-:Y:S03]  /*dcf0*/  IADD3 R2, P6, R3, UR14, RZ ;  /* 0x0000000e03027c10 */ /* 0x000fe6000ffde0ff */
[----:B------:R-:W-:Y:S01]  /*dd00*/  @!PT LDS RZ, [RZ] ;  /* 0x00000000fffff984 */ /* 0x000fe20000000800 */
[----:B------:R-:W-:Y:S01]  /*dd10*/  @!PT LDS RZ, [RZ] ;  /* 0x00000000fffff984 */ /* 0x000fe20000000800 */
[----:B------:R-:W-:Y:S01]  /*dd20*/  @!PT LDS RZ, [RZ] ;  /* 0x00000000fffff984 */ /* 0x000fe20000000800 */
[----:B------:R2:W-:Y:S01]  /*dd30*/  @!P4 LDGSTS.E.BYPASS.LTC128B.128 [R211+0x8800], desc[UR22][R8.64+0x80] ;  /* 0x0880008008d3cfae */ /* 0x0005e2000b901d56 */
[CC--:B------:R-:W-:Y:S02]  /*dd40*/  @!P4 LEA R20, P2, R2.reuse, R216.reuse, 0x1 ;  /* 0x000000d80214c211 */ /* 0x0c0fe400078408ff */
[-C--:B------:R-:W-:Y:S01]  /*dd50*/  @!P3 LEA R24, P1, R2, R216.reuse, 0x1 ;  /* 0x000000d80218b211 */ /* 0x080fe200078208ff */
[----:B------:R2:W-:Y:S01]  /*dd60*/  @P3 STS.128 [R211+0xa800], RZ ;  /* 0x00a800ffd3003388 */ /* 0x0005e20000000c00 */
[----:B------:R-:W-:Y:S02]  /*dd70*/  IADD3.X R4, R4, UR13, RZ, P6, !PT ;  /* 0x0000000d04047c10 */ /* 0x000fe4000b7fe4ff */
[C---:B------:R-:W-:Y:S01]  /*dd80*/  @!P5 LEA R22, P6, R2.reuse, R216, 0x1 ;  /* 0x000000d80216d211 */ /* 0x040fe200078c08ff */
[----:B------:R-:W-:Y:S01]  /*dd90*/  @!PT LDS RZ, [RZ] ;  /* 0x00000000fffff984 */ /* 0x000fe20000000800 */
[----:B------:R-:W-:Y:S01]  /*dda0*/  @!PT LDS RZ, [RZ] ;  /* 0x00000000fffff984 */ /* 0x000fe20000000800 */
[----:B------:R-:W-:Y:S01]  /*ddb0*/  @!PT LDS RZ, [RZ] ;  /* 0x00000000fffff984 */ /* 0x000fe20000000800 */
[----:B------:R2:W-:Y:S01]  /*ddc0*/  @!P3 LDGSTS.E.BYPASS.LTC128B.128 [R211+0xa800], desc[UR22][R6.64+0x100] ;  /* 0x0a80010006d3bfae */ /* 0x0005e2000b901d56 */
[CC--:B------:R-:W-:Y:S01]  /*ddd0*/  @!P4 LEA.HI.X R21, R2.reuse, R217.reuse, R4, 0x1, P2 ;  /* 0x000000d90215c211 */ /* 0x0c0fe200010f0c04 */
[----:B------:R-:W-:Y:S01]  /*dde0*/  IMAD.MOV.U32 R216, RZ, RZ, R12 ;  /* 0x000000ffffd87224 */ /* 0x000fe200078e000c */
[CCC-:B------:R-:W-:Y:S01]  /*ddf0*/  @!P5 LEA.HI.X R23, R2.reuse, R217.reuse, R4.reuse, 0x1, P6 ;  /* 0x000000d90217d211 */ /* 0x1c0fe200030f0c04 */
[----:B------:R2:W-:Y:S01]  /*de00*/  @P5 STS.128 [R211+0x7000], RZ ;  /* 0x007000ffd3005388 */ /* 0x0005e20000000c00 */
[----:B------:R-:W-:Y:S01]  /*de10*/  @!P3 LEA.HI.X R25, R2, R217, R4, 0x1, P1 ;  /* 0x000000d90219b211 */ /* 0x000fe200008f0c04 */
[----:B------:R-:W-:Y:S02]  /*de20*/  IMAD.MOV.U32 R217, RZ, RZ, R13 ;  /* 0x000000ffffd97224 */ /* 0x000fe400078e000d */
        /* <DEDUP_REMOVED lines=30> */
.L_x_821:
[----:B------:R-:W-:Y:S01]  /*e010*/  FMNMX.FTZ R5, R246, R135, !PT ;  /* 0x00000087f6057209 */ /* 0x000fe20007810000 */
[----:B--2---:R-:W-:Y:S01]  /*e020*/  LDSM.16.MT88.4 R16, [R200+0xc000] ;  /* 0x00c00000c810783b */ /* 0x004fe20000004200 */
[----:B------:R-:W-:Y:S01]  /*e030*/  FMNMX.FTZ R2, R245, R0, !PT ;  /* 0x00000000f5027209 */ /* 0x000fe20007810000 */
[----:B------:R-:W-:Y:S01]  /*e040*/  UISETP.GT.AND UP2, UPT, UR16, 0x1, UPT ;  /* 0x000000011000788c */ /* 0x000fe2000bf44270 */
[----:B------:R-:W-:Y:S01]  /*e050*/  FMNMX.FTZ R5, R244, R5, !PT ;  /* 0x00000005f4057209 */ /* 0x000fe20007810000 */
[----:B------:R-:W-:Y:S01]  /*e060*/  UIADD3 UR16, UR16, -0x1, URZ ;  /* 0xffffffff10107890 */ /* 0x000fe2000fffe03f */
[----:B-1----:R-:W-:Y:S02]  /*e070*/  FMNMX.FTZ R2, R249, R2, !PT ;  /* 0x00000002f9027209 */ /* 0x002fe40007810000 */
        /* <DEDUP_REMOVED lines=34> */
[----:B------:R-:W-:Y:S03]  /*e2a0*/  FMNMX.FTZ R7, R133, R2, !PT ;  /* 0x0000000285077209 */ /* 0x000fe60007810000 */
[----:B------:R-:W1:Y:S08]  /*e2b0*/  SHFL.BFLY PT, R3, R6, 0x2, 0x1f ;  /* 0x0c401f0006037f89 */ /* 0x000e7000000e0000 */
[----:B------:R-:W2:Y:S08]  /*e2c0*/  SHFL.BFLY PT, R2, R7, 0x2, 0x1f ;  /* 0x0c401f0007027f89 */ /* 0x000eb000000e0000 */
[----:B------:R-:W-:Y:S01]  /*e2d0*/  LDSM.16.MT88.4 R160, [R200+0x11800] ;  /* 0x01180000c8a0783b */ /* 0x000fe20000004200 */
[----:B-1----:R-:W-:Y:S02]  /*e2e0*/  FMNMX.FTZ R9, R6, R3, !PT ;  /* 0x0000000306097209 */ /* 0x002fe40007810000 */
[----:B--2---:R-:W-:Y:S05]  /*e2f0*/  FMNMX.FTZ R4, R7, R2, !PT ;  /* 0x0000000207047209 */ /* 0x004fea0007810000 */
[----:B------:R-:W1:Y:S08]  /*e300*/  SHFL.BFLY PT, R132, R9, 0x1, 0x1f ;  /* 0x0c201f0009847f89 */ /* 0x000e7000000e0000 */
[----:B------:R-:W2:Y:S01]  /*e310*/  SHFL.BFLY PT, R3, R4, 0x1, 0x1f ;  /* 0x0c201f0004037f89 */ /* 0x000ea200000e0000 */
[----:B-1----:R-:W-:Y:S02]  /*e320*/  FMNMX.FTZ R132, R9, R132, !PT ;  /* 0x0000008409847209 */ /* 0x002fe40007810000 */
[----:B--2---:R-:W-:Y:S03]  /*e330*/  FMNMX.FTZ R3, R4, R3, !PT ;  /* 0x0000000304037209 */ /* 0x004fe60007810000 */
[C---:B------:R-:W-:Y:S01]  /*e340*/  FMUL.FTZ R145, R132.reuse, UR4 ;  /* 0x0000000484917c20 */ /* 0x040fe20008410000 */
[C---:B------:R-:W-:Y:S01]  /*e350*/  FSETP.NEU.FTZ.AND P1, PT, R132.reuse, -INF , PT ;  /* 0xff8000008400780b */ /* 0x040fe20003f3d000 */
[----:B------:R-:W-:Y:S01]  /*e360*/  FADD.FTZ R2, -R132, R135 ;  /* 0x0000008784027221 */ /* 0x000fe20000010100 */
[----:B------:R-:W-:Y:S01]  /*e370*/  MOV R135, R132 ;  /* 0x0000008400877202 */ /* 0x000fe20000000f00 */
[----:B------:R-:W-:Y:S01]  /*e380*/  FMUL.FTZ R144, R3, UR4 ;  /* 0x0000000403907c20 */ /* 0x000fe20008410000 */
[----:B------:R-:W-:Y:S01]  /*e390*/  FSEL R145, R145, RZ, P1 ;  /* 0x000000ff91917208 */ /* 0x000fe20000800000 */
[C---:B------:R-:W-:Y:S01]  /*e3a0*/  FADD.FTZ R0, -R3.reuse, R0 ;  /* 0x0000000003007221 */ /* 0x040fe20000010100 */
[----:B------:R-:W-:Y:S01]  /*e3b0*/  FSETP.NEU.FTZ.AND P1, PT, R3, -INF , PT ;  /* 0xff8000000300780b */ /* 0x000fe20003f3d000 */
[----:B------:R-:W-:Y:S02]  /*e3c0*/  FMUL.FTZ R5, R2, UR4 ;  /* 0x0000000402057c20 */ /* 0x000fe40008410000 */
[--C-:B------:R-:W-:Y:S01]  /*e3d0*/  FFMA.FTZ R173, R246, UR4, -R145.reuse ;  /* 0x00000004f6ad7c23 */ /* 0x100fe20008010891 */
[----:B------:R-:W-:Y:S01]  /*e3e0*/  FSEL R144, R144, RZ, P1 ;  /* 0x000000ff90907208 */ /* 0x000fe20000800000 */
[--C-:B------:R-:W-:Y:S01]  /*e3f0*/  FFMA.FTZ R169, R244, UR4, -R145.reuse ;  /* 0x00000004f4a97c23 */ /* 0x100fe20008010891 */
[--C-:B------:R-:W-:Y:S01]  /*e400*/  FFMA.FTZ R168, R250, UR4, -R145.reuse ;  /* 0x00000004faa87c23 */ /* 0x100fe20008010891 */
[--C-:B------:R-:W-:Y:S01]  /*e410*/  FFMA.FTZ R167, R248, UR4, -R145.reuse ;  /* 0x00000004f8a77c23 */ /* 0x100fe20008010891 */
[----:B------:R-:W-:Y:S01]  /*e420*/  FMUL.FTZ R6, R0, UR4 ;  /* 0x0000000400067c20 */ /* 0x000fe20008410000 */
[--C-:B------:R-:W-:Y:S01]  /*e430*/  FFMA.FTZ R171, R245, UR4, -R144.reuse ;  /* 0x00000004f5ab7c23 */ /* 0x100fe20008010890 */
[--C-:B------:R-:W-:Y:S01]  /*e440*/  FFMA.FTZ R166, R249, UR4, -R144.reuse ;  /* 0x00000004f9a67c23 */ /* 0x100fe20008010890 */
[--C-:B------:R-:W-:Y:S01]  /*e450*/  FFMA.FTZ R165, R247, UR4, -R144.reuse ;  /* 0x00000004f7a57c23 */ /* 0x100fe20008010890 */
[--C-:B------:R-:W-:Y:S01]  /*e460*/  FFMA.FTZ R164, R251, UR4, -R144.reuse ;  /* 0x00000004fba47c23 */ /* 0x100fe20008010890 */
[----:B------:R-:W1:Y:S01]  /*e470*/  MUFU.EX2 R2, R5 ;  /* 0x0000000500027308 */ /* 0x000e620000000800 */
[--C-:B------:R-:W-:Y:S01]  /*e480*/  FFMA.FTZ R172, R243, UR4, -R144.reuse ;  /* 0x00000004f3ac7c23 */ /* 0x100fe20008010890 */
[--C-:B------:R-:W-:Y:S01]  /*e490*/  FFMA.FTZ R177, R241, UR4, -R144.reuse ;  /* 0x00000004f1b17c23 */ /* 0x100fe20008010890 */
[--C-:B------:R-:W-:Y:S01]  /*e4a0*/  FFMA.FTZ R176, R239, UR4, -R144.reuse ;  /* 0x00000004efb07c23 */ /* 0x100fe20008010890 */
[--C-:B------:R-:W-:Y:S01]  /*e4b0*/  FFMA.FTZ R181, R237, UR4, -R144.reuse ;  /* 0x00000004edb57c23 */ /* 0x100fe20008010890 */
[--C-:B------:R-:W-:Y:S01]  /*e4c0*/  FFMA.FTZ R180, R235, UR4, -R144.reuse ;  /* 0x00000004ebb47c23 */ /* 0x100fe20008010890 */
[--C-:B------:R-:W-:Y:S01]  /*e4d0*/  FFMA.FTZ R233, R233, UR4, -R144.reuse ;  /* 0x00000004e9e97c23 */ /* 0x100fe20008010890 */
[--C-:B------:R-:W-:Y:S03]  /*e4e0*/  FFMA.FTZ R229, R229, UR4, -R144.reuse ;  /* 0x00000004e5e57c23 */ /* 0x100fe60008010890 */
[----:B------:R-:W2:Y:S01]  /*e4f0*/  MUFU.EX2 R0, R6 ;  /* 0x0000000600007308 */ /* 0x000ea20000000800 */
[--C-:B------:R-:W-:Y:S01]  /*e500*/  FFMA.FTZ R225, R225, UR4, -R144.reuse ;  /* 0x00000004e1e17c23 */ /* 0x100fe20008010890 */
[--C-:B------:R-:W-:Y:S01]  /*e510*/  FFMA.FTZ R134, R134, UR4, -R144.reuse ;  /* 0x0000000486867c23 */ /* 0x100fe20008010890 */
[--C-:B------:R-:W-:Y:S01]  /*e520*/  FFMA.FTZ R133, R133, UR4, -R144.reuse ;  /* 0x0000000485857c23 */ /* 0x100fe20008010890 */
[--C-:B------:R-:W-:Y:S01]  /*e530*/  FFMA.FTZ R170, R242, UR4, -R145.reuse ;  /* 0x00000004f2aa7c23 */ /* 0x100fe20008010891 */
[--C-:B------:R-:W-:Y:S01]  /*e540*/  FFMA.FTZ R175, R240, UR4, -R145.reuse ;  /* 0x00000004f0af7c23 */ /* 0x100fe20008010891 */
[--C-:B------:R-:W-:Y:S01]  /*e550*/  FFMA.FTZ R174, R238, UR4, -R145.reuse ;  /* 0x00000004eeae7c23 */ /* 0x100fe20008010891 */
[--C-:B------:R-:W-:Y:S03]  /*e560*/  FFMA.FTZ R179, R236, UR4, -R145.reuse ;  /* 0x00000004ecb37c23 */ /* 0x100fe60008010891 */
[----:B------:R-:W-:Y:S01]  /*e570*/  MUFU.EX2 R173, R173 ;  /* 0x000000ad00ad7308 */ /* 0x000fe20000000800 */
[C---:B-1----:R-:W-:Y:S01]  /*e580*/  FMUL.FTZ R4, R2.reuse, R128 ;  /* 0x0000008002047220 */ /* 0x042fe20000410000 */
[C---:B------:R-:W-:Y:S01]  /*e590*/  FMUL.FTZ R5, R2.reuse, R129 ;  /* 0x0000008102057220 */ /* 0x040fe20000410000 */
[C---:B------:R-:W-:Y:S01]  /*e5a0*/  FMUL.FTZ R8, R2.reuse, R124 ;  /* 0x0000007c02087220 */ /* 0x040fe20000410000 */
[C---:B------:R-:W-:Y:S01]  /*e5b0*/  FMUL.FTZ R9, R2.reuse, R125 ;  /* 0x0000007d02097220 */ /* 0x040fe20000410000 */
[C---:B------:R-:W-:Y:S01]  /*e5c0*/  FMUL.FTZ R12, R2.reuse, R120 ;  /* 0x00000078020c7220 */ /* 0x040fe20000410000 */
[C---:B------:R-:W-:Y:S01]  /*e5d0*/  FMUL.FTZ R13, R2.reuse, R121 ;  /* 0x00000079020d7220 */ /* 0x040fe20000410000 */
[----:B------:R-:W-:Y:S03]  /*e5e0*/  FMUL.FTZ R20, R2, R112 ;  /* 0x0000007002147220 */ /* 0x000fe60000410000 */
[----:B------:R-:W1:Y:S01]  /*e5f0*/  MUFU.EX2 R169, R169 ;  /* 0x000000a900a97308 */ /* 0x000e620000000800 */
[C---:B--2---:R-:W-:Y:S01]  /*e600*/  FMUL.FTZ R6, R0.reuse, R130 ;  /* 0x0000008200067220 */ /* 0x044fe20000410000 */
[C---:B------:R-:W-:Y:S01]  /*e610*/  FMUL.FTZ R7, R0.reuse, R131 ;  /* 0x0000008300077220 */ /* 0x040fe20000410000 */
[C---:B------:R-:W-:Y:S01]  /*e620*/  FMUL.FTZ R10, R0.reuse, R126 ;  /* 0x0000007e000a7220 */ /* 0x040fe20000410000 */
[C---:B------:R-:W-:Y:S01]  /*e630*/  FMUL.FTZ R11, R0.reuse, R127 ;  /* 0x0000007f000b7220 */ /* 0x040fe20000410000 */
[C---:B------:R-:W-:Y:S01]  /*e640*/  FMUL.FTZ R14, R0.reuse, R122 ;  /* 0x0000007a000e7220 */ /* 0x040fe20000410000 */
[----:B------:R-:W-:Y:S01]  /*e650*/  FMUL.FTZ R15, R0, R123 ;  /* 0x0000007b000f7220 */ /* 0x000fe20000410000 */
[----:B------:R-:W-:Y:S03]  /*e660*/  FMUL.FTZ R21, R2, R113 ;  /* 0x0000007102157220 */ /* 0x000fe60000410000 */
[----:B------:R-:W-:Y:S01]  /*e670*/  MUFU.EX2 R171, R171 ;  /* 0x000000ab00ab7308 */ /* 0x000fe20000000800 */
[----:B------:R-:W2:Y:S01]  /*e680*/  LDSM.16.MT88.4 R120, [R200+0xe000] ;  /* 0x00e00000c878783b */ /* 0x000ea20000004200 */
[C---:B------:R-:W-:Y:S01]  /*e690*/  FMUL.FTZ R22, R0.reuse, R114 ;  /* 0x0000007200167220 */ /* 0x040fe20000410000 */
[----:B------:R-:W-:Y:S01]  /*e6a0*/  FMUL.FTZ R23, R0, R115 ;  /* 0x0000007300177220 */ /* 0x000fe20000410000 */
[C---:B------:R-:W-:Y:S01]  /*e6b0*/  FMUL.FTZ R28, R2.reuse, R104 ;  /* 0x00000068021c7220 */ /* 0x040fe20000410000 */
[----:B------:R-:W-:Y:S01]  /*e6c0*/  FMUL.FTZ R29, R2, R105 ;  /* 0x00000069021d7220 */ /* 0x000fe20000410000 */
[C---:B------:R-:W-:Y:S01]  /*e6d0*/  FMUL.FTZ R30, R0.reuse, R106 ;  /* 0x0000006a001e7220 */ /* 0x040fe20000410000 */
[----:B------:R-:W-:Y:S03]  /*e6e0*/  FMUL.FTZ R31, R0, R107 ;  /* 0x0000006b001f7220 */ /* 0x000fe60000410000 */
[----:B------:R-:W3:Y:S01]  /*e6f0*/  MUFU.EX2 R166, R166 ;  /* 0x000000a600a67308 */ /* 0x000ee20000000800 */
[----:B-1----:R-:W-:Y:S01]  /*e700*/  F2FP.BF16.F32.PACK_AB R128, R169, R173 ;  /* 0x000000ada980723e */ /* 0x002fe200000010ff */
[----:B------:R-:W1:Y:S01]  /*e710*/  LDSM.16.MT88.4 R104, [R198+0xe000] ;  /* 0x00e00000c668783b */ /* 0x000e620000004200 */
[C---:B------:R-:W-:Y:S01]  /*e720*/  FMUL.FTZ R36, R2.reuse, R36 ;  /* 0x0000002402247220 */ /* 0x040fe20000410000 */
[----:B------:R-:W-:Y:S01]  /*e730*/  FMUL.FTZ R37, R2, R37 ;  /* 0x0000002502257220 */ /* 0x000fe20000410000 */
[C---:B------:R-:W-:Y:S01]  /*e740*/  FMUL.FTZ R38, R0.reuse, R38 ;  /* 0x0000002600267220 */ /* 0x040fe20000410000 */
[----:B------:R-:W-:Y:S01]  /*e750*/  FMUL.FTZ R39, R0, R39 ;  /* 0x0000002700277220 */ /* 0x000fe20000410000 */
[C---:B------:R-:W-:Y:S03]  /*e760*/  FMUL.FTZ R40, R2.reuse, R40 ;  /* 0x0000002802287220 */ /* 0x040fe60000410000 */
[----:B------:R-:W-:Y:S01]  /*e770*/  MUFU.EX2 R168, R168 ;  /* 0x000000a800a87308 */ /* 0x000fe20000000800 */
[----:B------:R-:W-:Y:S01]  /*e780*/  FMUL.FTZ R41, R2, R41 ;  /* 0x0000002902297220 */ /* 0x000fe20000410000 */
[----:B------:R-:W-:Y:S01]  /*e790*/  LDSM.16.MT88.4 R112, [R200+0x10000] ;  /* 0x01000000c870783b */ /* 0x000fe20000004200 */
[C---:B------:R-:W-:Y:S01]  /*e7a0*/  FMUL.FTZ R42, R0.reuse, R42 ;  /* 0x0000002a002a7220 */ /* 0x040fe20000410000 */
[----:B------:R-:W-:Y:S01]  /*e7b0*/  FMUL.FTZ R43, R0, R43 ;  /* 0x0000002b002b7220 */ /* 0x000fe20000410000 */
[C---:B------:R-:W-:Y:S01]  /*e7c0*/  FMUL.FTZ R44, R2.reuse, R44 ;  /* 0x0000002c022c7220 */ /* 0x040fe20000410000 */
[----:B------:R-:W-:Y:S01]  /*e7d0*/  FMUL.FTZ R45, R2, R45 ;  /* 0x0000002d022d7220 */ /* 0x000fe20000410000 */
[----:B------:R-:W-:Y:S03]  /*e7e0*/  FMUL.FTZ R46, R0, R46 ;  /* 0x0000002e002e7220 */ /* 0x000fe60000410000 */
[----:B------:R-:W4:Y:S01]  /*e7f0*/  MUFU.EX2 R167, R167 ;  /* 0x000000a700a77308 */ /* 0x000f220000000800 */
[----:B---3--:R-:W-:Y:S01]  /*e800*/  F2FP.BF16.F32.PACK_AB R129, R166, R171 ;  /* 0x000000aba681723e */ /* 0x008fe200000010ff */
[----:B------:R-:W-:Y:S01]  /*e810*/  LDSM.16.MT88.4 R124, [R200+0xe800] ;  /* 0x00e80000c87c783b */ /* 0x000fe20000004200 */
        /* <DEDUP_REMOVED lines=12> */
[C---:B------:R-:W-:Y:S03]  /*e8e0*/  FMUL.FTZ R58, R0.reuse, R58 ;  /* 0x0000003a003a7220 */ /* 0x040fe60000410000 */
[----:B------:R-:W3:Y:S01]  /*e8f0*/  MUFU.EX2 R164, R164 ;  /* 0x000000a400a47308 */ /* 0x000ee20000000800 */
[----:B----4-:R-:W-:Y:S01]  /*e900*/  F2FP.BF16.F32.PACK_AB R130, R167, R168 ;  /* 0x000000a8a782723e */ /* 0x010fe200000010ff */
        /* <DEDUP_REMOVED lines=15> */
[----:B---3--:R-:W-:Y:S01]  /*ea00*/  F2FP.BF16.F32.PACK_AB R131, R164, R165 ;  /* 0x000000a5a483723e */ /* 0x008fe200000010ff */
[C---:B------:R-:W-:Y:S01]  /*ea10*/  FMUL.FTZ R74, R0.reuse, R74 ;  /* 0x0000004a004a7220 */ /* 0x040fe20000410000 */
[----:B------:R-:W-:Y:S01]  /*ea20*/  FMUL.FTZ R75, R0, R75 ;  /* 0x0000004b004b7220 */ /* 0x000fe20000410000 */
[C---:B------:R-:W-:Y:S01]  /*ea30*/  FMUL.FTZ R76, R2.reuse, R76 ;  /* 0x0000004c024c7220 */ /* 0x040fe20000410000 */
[----:B------:R-:W-:Y:S01]  /*ea40*/  FMUL.FTZ R77, R2, R77 ;  /* 0x0000004d024d7220 */ /* 0x000fe20000410000 */
[C---:B------:R-:W-:Y:S01]  /*ea50*/  FMUL.FTZ R78, R0.reuse, R78 ;  /* 0x0000004e004e7220 */ /* 0x040fe20000410000 */
[----:B------:R-:W-:Y:S01]  /*ea60*/  FMUL.FTZ R79, R0, R79 ;  /* 0x0000004f004f7220 */ /* 0x000fe20000410000 */
[C---:B------:R-:W-:Y:S01]  /*ea70*/  HMMA.16816.F32.BF16 R4, R128.reuse, R16, R4 ;  /* 0x000000108004723c */ /* 0x040fe20000041804 */
[----:B------:R-:W-:Y:S01]  /*ea80*/  MUFU.EX2 R170, R170 ;  /* 0x000000aa00aa7308 */ /* 0x000fe20000000800 */
[----:B------:R-:W-:Y:S03]  /*ea90*/  PLOP3.LUT P1, PT, PT, PT, UP2, 0x80, 0x0 ;  /* 0x000000000000781c */ /* 0x000fe60003f2f028 */
[C---:B------:R-:W-:Y:S01]  /*eaa0*/  FMUL.FTZ R80, R2.reuse, R80 ;  /* 0x0000005002507220 */ /* 0x040fe20000410000 */
[C---:B------:R-:W-:Y:S05]  /*eab0*/  HMMA.16816.F32.BF16 R8, R128.reuse, R18, R8 ;  /* 0x000000128008723c */ /* 0x040fea0000041808 */
[----:B------:R-:W3:Y:S01]  /*eac0*/  MUFU.EX2 R175, R175 ;  /* 0x000000af00af7308 */ /* 0x000ee20000000800 */
[C---:B------:R-:W-:Y:S01]  /*ead0*/  FMUL.FTZ R16, R2.reuse, R116 ;  /* 0x0000007402107220 */ /* 0x040fe20000410000 */
[C---:B------:R-:W-:Y:S04]  /*eae0*/  HMMA.16816.F32.BF16 R12, R128.reuse, R24, R12 ;  /* 0x00000018800c723c */ /* 0x040fe8000004180c */
[----:B------:R-:W-:Y:S01]  /*eaf0*/  FMUL.FTZ R17, R2, R117 ;  /* 0x0000007502117220 */ /* 0x000fe20000410000 */
[C---:B------:R-:W-:Y:S01]  /*eb00*/  FMUL.FTZ R18, R0.reuse, R118 ;  /* 0x0000007600127220 */ /* 0x040fe20000410000 */
[----:B------:R-:W-:Y:S01]  /*eb10*/  FMUL.FTZ R19, R0, R119 ;  /* 0x0000007700137220 */ /* 0x000fe20000410000 */
[C---:B------:R-:W-:Y:S01]  /*eb20*/  FMUL.FTZ R24, R2.reuse, R108 ;  /* 0x0000006c02187220 */ /* 0x040fe20000410000 */
[----:B------:R-:W-:Y:S01]  /*eb30*/  LDSM.16.MT88.4 R116, [R197+0xc800] ;  /* 0x00c80000c574783b */ /* 0x000fe20000004200 */
[----:B------:R-:W-:Y:S02]  /*eb40*/  MUFU.EX2 R172, R172 ;  /* 0x000000ac00ac7308 */ /* 0x000fe40000000800 */
[C---:B------:R-:W-:Y:S01]  /*eb50*/  FMUL.FTZ R25, R2.reuse, R109 ;  /* 0x0000006d02197220 */ /* 0x040fe20000410000 */
[----:B------:R-:W-:Y:S01]  /*eb60*/  FMUL.FTZ R81, R2, R81 ;  /* 0x0000005102517220 */ /* 0x000fe20000410000 */
[C---:B------:R-:W-:Y:S01]  /*eb70*/  FMUL.FTZ R82, R0.reuse, R82 ;  /* 0x0000005200527220 */ /* 0x040fe20000410000 */
[C---:B------:R-:W-:Y:S03]  /*eb80*/  HMMA.16816.F32.BF16 R16, R128.reuse, R26, R16 ;  /* 0x0000001a8010723c */ /* 0x040fe60000041810 */
[----:B------:R-:W-:Y:S01]  /*eb90*/  FMUL.FTZ R83, R0, R83 ;  /* 0x0000005300537220 */ /* 0x000fe20000410000 */
[C---:B------:R-:W-:Y:S01]  /*eba0*/  FMUL.FTZ R84, R2.reuse, R84 ;  /* 0x0000005402547220 */ /* 0x040fe20000410000 */
[----:B------:R-:W-:Y:S01]  /*ebb0*/  FMUL.FTZ R85, R2, R85 ;  /* 0x0000005502557220 */ /* 0x000fe20000410000 */
[C---:B------:R-:W-:Y:S01]  /*ebc0*/  HMMA.16816.F32.BF16 R20, R128.reuse, R32, R20 ;  /* 0x000000208014723c */ /* 0x040fe20000041814 */
[----:B------:R-:W4:Y:S04]  /*ebd0*/  MUFU.EX2 R177, R177 ;  /* 0x000000b100b17308 */ /* 0x000f280000000800 */
[C---:B------:R-:W-:Y:S01]  /*ebe0*/  FMUL.FTZ R26, R0.reuse, R110 ;  /* 0x0000006e001a7220 */ /* 0x040fe20000410000 */
[----:B------:R-:W-:Y:S01]  /*ebf0*/  FMUL.FTZ R27, R0, R111 ;  /* 0x0000006f001b7220 */ /* 0x000fe20000410000 */
[C---:B------:R-:W-:Y:S01]  /*ec00*/  FMUL.FTZ R32, R2.reuse, R100 ;  /* 0x0000006402207220 */ /* 0x040fe20000410000 */
[----:B------:R-:W5:Y:S03]  /*ec10*/  LDSM.16.MT88.4 R108, [R197+0xe000] ;  /* 0x00e00000c56c783b */ /* 0x000f660000004200 */
[----:B------:R-:W-:Y:S01]  /*ec20*/  MUFU.EX2 R174, R174 ;  /* 0x000000ae00ae7308 */ /* 0x000fe20000000800 */
        /* <DEDUP_REMOVED lines=9> */
[C---:B------:R-:W-:Y:S01]  /*ecc0*/  FMUL.FTZ R35, R0.reuse, R103 ;  /* 0x0000006700237220 */ /* 0x040fe20000410000 */
[C---:B------:R-:W-:Y:S01]  /*ecd0*/  FMUL.FTZ R90, R0.reuse, R90 ;  /* 0x0000005a005a7220 */ /* 0x040fe20000410000 */
[----:B------:R-:W3:Y:S03]  /*ece0*/  LDSM.16.MT88.4 R100, [R196+0xe000] ;  /* 0x00e00000c464783b */ /* 0x000ee60000004200 */
[----:B------:R-:W-:Y:S01]  /*ecf0*/  MUFU.EX2 R176, R176 ;  /* 0x000000b000b07308 */ /* 0x000fe20000000800 */
[----:B------:R-:W-:Y:S01]  /*ed00*/  FMUL.FTZ R91, R0, R91 ;  /* 0x0000005b005b7220 */ /* 0x000fe20000410000 */
[C---:B------:R-:W-:Y:S01]  /*ed10*/  FMUL.FTZ R92, R2.reuse, R92 ;  /* 0x0000005c025c7220 */ /* 0x040fe20000410000 */
[C---:B------:R-:W-:Y:S02]  /*ed20*/  HMMA.16816.F32.BF16 R32, R128.reuse, R138, R32 ;  /* 0x0000008a8020723c */ /* 0x040fe40000041820 */
[----:B------:R-:W-:Y:S05]  /*ed30*/  LDSM.16.MT88.4 R136, [R198+0xe800] ;  /* 0x00e80000c688783b */ /* 0x000fea0000004200 */
[----:B------:R-:W4:Y:S01]  /*ed40*/  MUFU.EX2 R181, R181 ;  /* 0x000000b500b57308 */ /* 0x000f220000000800 */
[----:B------:R-:W-:Y:S01]  /*ed50*/  FMUL.FTZ R93, R2, R93 ;  /* 0x0000005d025d7220 */ /* 0x000fe20000410000 */
[C---:B--2---:R-:W-:Y:S03]  /*ed60*/  HMMA.16816.F32.BF16 R36, R128.reuse, R120, R36 ;  /* 0x000000788024723c */ /* 0x044fe60000041824 */
[C---:B------:R-:W-:Y:S03]  /*ed70*/  FMUL.FTZ R94, R0.reuse, R94 ;  /* 0x0000005e005e7220 */ /* 0x040fe60000410000 */
[C---:B------:R-:W-:Y:S01]  /*ed80*/  HMMA.16816.F32.BF16 R40, R128.reuse, R122, R40 ;  /* 0x0000007a8028723c */ /* 0x040fe20000041828 */
[----:B------:R-:W-:Y:S01]  /*ed90*/  LDSM.16.MT88.4 R120, [R196+0xc800] ;  /* 0x00c80000c478783b */ /* 0x000fe20000004200 */
[----:B------:R-:W-:Y:S03]  /*eda0*/  MUFU.EX2 R180, R180 ;  /* 0x000000b400b47308 */ /* 0x000fe60000000800 */
[----:B------:R-:W-:Y:S01]  /*edb0*/  FMUL.FTZ R95, R0, R95 ;  /* 0x0000005f005f7220 */ /* 0x000fe20000410000 */
[C---:B-1----:R-:W-:Y:S06]  /*edc0*/  HMMA.16816.F32.BF16 R44, R128.reuse, R104, R44 ;  /* 0x00000068802c723c */ /* 0x042fec000004182c */
[----:B------:R-:W-:Y:S01]  /*edd0*/  MUFU.EX2 R233, R233 ;  /* 0x000000e900e97308 */ /* 0x000fe20000000800 */
[C---:B------:R-:W-:Y:S01]  /*ede0*/  FMUL.FTZ R96, R2.reuse, R96 ;  /* 0x0000006002607220 */ /* 0x040fe20000410000 */
[C---:B------:R-:W-:Y:S01]  /*edf0*/  HMMA.16816.F32.BF16 R48, R128.reuse, R106, R48 ;  /* 0x0000006a8030723c */ /* 0x040fe20000041830 */
[----:B------:R-:W1:Y:S02]  /*ee00*/  LDSM.16.MT88.4 R104, [R198+0x10000] ;  /* 0x01000000c668783b */ /* 0x000e640000004200 */
[----:B------:R-:W-:Y:S03]  /*ee10*/  FMUL.FTZ R97, R2, R97 ;  /* 0x0000006102617220 */ /* 0x000fe60000410000 */
[C---:B-----5:R-:W-:Y:S02]  /*ee20*/  HMMA.16816.F32.BF16 R52, R128.reuse, R108, R52 ;  /* 0x0000006c8034723c */ /* 0x060fe40000041834 */
[----:B------:R-:W-:Y:S03]  /*ee30*/  MUFU.EX2 R229, R229 ;  /* 0x000000e500e57308 */ /* 0x000fe60000000800 */
[C---:B------:R-:W-:Y:S01]  /*ee40*/  FMUL.FTZ R98, R0.reuse, R98 ;  /* 0x0000006200627220 */ /* 0x040fe20000410000 */
[C---:B------:R-:W-:Y:S01]  /*ee50*/  HMMA.16816.F32.BF16 R56, R128.reuse, R110, R56 ;  /* 0x0000006e8038723c */ /* 0x040fe20000041838 */
[----:B------:R-:W-:Y:S05]  /*ee60*/  LDSM.16.MT88.4 R108, [R200+0xc800] ;  /* 0x00c80000c86c783b */ /* 0x000fea0000004200 */
[----:B------:R-:W-:Y:S01]  /*ee70*/  MUFU.EX2 R225, R225 ;  /* 0x000000e100e17308 */ /* 0x000fe20000000800 */
[----:B------:R-:W-:Y:S01]  /*ee80*/  FMUL.FTZ R99, R0, R99 ;  /* 0x0000006300637220 */ /* 0x000fe20000410000 */
[C---:B---3--:R-:W-:Y:S03]  /*ee90*/  HMMA.16816.F32.BF16 R60, R128.reuse, R100, R60 ;  /* 0x00000064803c723c */ /* 0x048fe6000004183c */
[--C-:B------:R-:W-:Y:S03]  /*eea0*/  FFMA.FTZ R235, R228, UR4, -R145.reuse ;  /* 0x00000004e4eb7c23 */ /* 0x100fe60008010891 */
[C---:B------:R-:W-:Y:S01]  /*eeb0*/  HMMA.16816.F32.BF16 R64, R128.reuse, R102, R64 ;  /* 0x000000668040723c */ /* 0x040fe20000041840 */
[----:B------:R-:W2:Y:S01]  /*eec0*/  LDSM.16.MT88.4 R100, [R197+0x10000] ;  /* 0x01000000c564783b */ /* 0x000ea20000004200 */
[----:B------:R-:W-:Y:S03]  /*eed0*/  MUFU.EX2 R134, R134 ;  /* 0x0000008600867308 */ /* 0x000fe60000000800 */
[--C-:B------:R-:W-:Y:S01]  /*eee0*/  FFMA.FTZ R228, R231, UR4, -R144.reuse ;  /* 0x00000004e7e47c23 */ /* 0x100fe20008010890 */
[C---:B------:R-:W-:Y:S06]  /*eef0*/  HMMA.16816.F32.BF16 R68, R128.reuse, R112, R68 ;  /* 0x000000708044723c */ /* 0x040fec0000041844 */
[----:B------:R-:W-:Y:S01]  /*ef00*/  MUFU.EX2 R235, R235 ;  /* 0x000000eb00eb7308 */ /* 0x000fe20000000800 */
[--C-:B------:R-:W-:Y:S01]  /*ef10*/  FFMA.FTZ R178, R234, UR4, -R145.reuse ;  /* 0x00000004eab27c23 */ /* 0x100fe20008010891 */
[C---:B------:R-:W-:Y:S01]  /*ef20*/  HMMA.16816.F32.BF16 R72, R128.reuse, R114, R72 ;  /* 0x000000728048723c */ /* 0x040fe20000041848 */
[----:B------:R-:W-:Y:S02]  /*ef30*/  LDSM.16.MT88.4 R112, [R198+0xc800] ;  /* 0x00c80000c670783b */ /* 0x000fe40000004200 */
[--C-:B------:R-:W-:Y:S03]  /*ef40*/  FFMA.FTZ R183, R232, UR4, -R145.reuse ;  /* 0x00000004e8b77c23 */ /* 0x100fe60008010891 */
[C---:B-1----:R-:W-:Y:S02]  /*ef50*/  HMMA.16816.F32.BF16 R76, R128.reuse, R104, R76 ;  /* 0x00000068804c723c */ /* 0x042fe4000004184c */
[----:B------:R-:W-:Y:S03]  /*ef60*/  MUFU.EX2 R178, R178 ;  /* 0x000000b200b27308 */ /* 0x000fe60000000800 */
[--C-:B------:R-:W-:Y:S01]  /*ef70*/  FFMA.FTZ R182, R230, UR4, -R145.reuse ;  /* 0x00000004e6b67c23 */ /* 0x100fe20008010891 */
[C---:B------:R-:W-:Y:S01]  /*ef80*/  HMMA.16816.F32.BF16 R80, R128.reuse, R106, R80 ;  /* 0x0000006a8050723c */ /* 0x040fe20000041850 */
[----:B------:R-:W1:Y:S05]  /*ef90*/  LDSM.16.MT88.4 R104, [R196+0x10000] ;  /* 0x01000000c468783b */ /* 0x000e6a0000004200 */
[----:B------:R-:W3:Y:S01]  /*efa0*/  MUFU.EX2 R183, R183 ;  /* 0x000000b700b77308 */ /* 0x000ee20000000800 */
[--C-:B------:R-:W-:Y:S01]  /*efb0*/  FFMA.FTZ R231, R224, UR4, -R145.reuse ;  /* 0x00000004e0e77c23 */ /* 0x100fe20008010891 */
[----:B------:R-:W-:Y:S03]  /*efc0*/  FFMA.FTZ R224, R227, UR4, -R144 ;  /* 0x00000004e3e07c23 */ /* 0x000fe60008010890 */
[--C-:B------:R-:W-:Y:S01]  /*efd0*/  FFMA.FTZ R226, R226, UR4, -R145.reuse ;  /* 0x00000004e2e27c23 */ /* 0x100fe20008010891 */
[--C-:B------:R-:W-:Y:S01]  /*efe0*/  FFMA.FTZ R222, R222, UR4, -R145.reuse ;  /* 0x00000004dede7c23 */ /* 0x100fe20008010891 */
[----:B------:R-:W-:Y:S03]  /*eff0*/  FFMA.FTZ R145, R220, UR4, -R145 ;  /* 0x00000004dc917c23 */ /* 0x000fe60008010891 */
[----:B------:R-:W5:Y:S01]  /*f000*/  MUFU.EX2 R182, R182 ;  /* 0x000000b600b67308 */ /* 0x000f620000000800 */
[----:B------:R-:W-:Y:S01]  /*f010*/  FFMA.FTZ R173, R2, R221, R173 ;  /* 0x000000dd02ad7223 */ /* 0x000fe200000100ad */
[----:B------:R-:W-:Y:S01]  /*f020*/  FFMA.FTZ R171, R0, R219, R171 ;  /* 0x000000db00ab7223 */ /* 0x000fe200000100ab */
[----:B------:R-:W-:Y:S01]  /*f030*/  MOV R0, R3 ;  /* 0x0000000300007202 */ /* 0x000fe20000000f00 */
[C---:B--2---:R-:W-:Y:S06]  /*f040*/  HMMA.16816.F32.BF16 R84, R128.reuse, R100, R84 ;  /* 0x000000648054723c */ /* 0x044fec0000041854 */
[----:B------:R2:W-:Y:S01]  /*f050*/  MUFU.EX2 R227, R145 ;  /* 0x0000009100e37308 */ /* 0x0005e20000000800 */
[----:B------:R-:W-:Y:S01]  /*f060*/  FADD.FTZ R173, R169, R173 ;  /* 0x000000ada9ad7221 */ /* 0x000fe20000010000 */
[----:B------:R-:W-:Y:S01]  /*f070*/  FADD.FTZ R166, R166, R171 ;  /* 0x000000aba6a67221 */ /* 0x000fe20000010000 */
[C---:B------:R-:W-:Y:S03]  /*f080*/  HMMA.16816.F32.BF16 R88, R128.reuse, R102, R88 ;  /* 0x000000668058723c */ /* 0x040fe60000041858 */
[----:B------:R-:W-:Y:S04]  /*f090*/  F2FP.BF16.F32.PACK_AB R100, R175, R170 ;  /* 0x000000aaaf64723e */ /* 0x000fe800000010ff */
[----:B------:R-:W5:Y:S01]  /*f0a0*/  MUFU.EX2 R228, R228 ;  /* 0x000000e400e47308 */ /* 0x000f620000000800 */
[----:B----4-:R-:W-:Y:S03]  /*f0b0*/  F2FP.BF16.F32.PACK_AB R101, R177, R172 ;  /* 0x000000acb165723e */ /* 0x010fe600000010ff */
[----:B------:R-:W-:Y:S01]  /*f0c0*/  FADD.FTZ R168, R168, R173 ;  /* 0x000000ada8a87221 */ /* 0x000fe20000010000 */
[----:B------:R-:W-:Y:S01]  /*f0d0*/  F2FP.BF16.F32.PACK_AB R102, R179, R174 ;  /* 0x000000aeb366723e */ /* 0x000fe200000010ff */
[----:B------:R-:W-:Y:S01]  /*f0e0*/  FADD.FTZ R165, R165, R166 ;  /* 0x000000a6a5a57221 */ /* 0x000fe20000010000 */
[----:B------:R-:W-:Y:S01]  /*f0f0*/  F2FP.BF16.F32.PACK_AB R103, R181, R176 ;  /* 0x000000b0b567723e */ /* 0x000fe200000010ff */
[----:B--2---:R-:W-:Y:S02]  /*f100*/  LDSM.16.MT88.4 R144, [R200+0xf800] ;  /* 0x00f80000c890783b */ /* 0x004fe40000004200 */
[----:B------:R-:W-:Y:S01]  /*f110*/  MUFU.EX2 R226, R226 ;  /* 0x000000e200e27308 */ /* 0x000fe20000000800 */
[----:B------:R-:W-:Y:S01]  /*f120*/  FADD.FTZ R167, R167, R168 ;  /* 0x000000a8a7a77221 */ /* 0x000fe20000010000 */
[----:B------:R-:W-:Y:S01]  /*f130*/  FADD.FTZ R165, R164, R165 ;  /* 0x000000a5a4a57221 */ /* 0x000fe20000010000 */
[C---:B-1----:R-:W-:Y:S03]  /*f140*/  HMMA.16816.F32.BF16 R92, R128.reuse, R104, R92 ;  /* 0x00000068805c723c */ /* 0x042fe6000004185c */
[----:B------:R-:W-:Y:S01]  /*f150*/  FADD.FTZ R170, R170, R167 ;  /* 0x000000a7aaaa7221 */ /* 0x000fe20000010000 */
[----:B------:R-:W-:Y:S03]  /*f160*/  FADD.FTZ R172, R172, R165 ;  /* 0x000000a5acac7221 */ /* 0x000fe60000010000 */
[----:B------:R-:W1:Y:S01]  /*f170*/  MUFU.EX2 R231, R231 ;  /* 0x000000e700e77308 */ /* 0x000e620000000800 */
[----:B------:R-:W-:Y:S01]  /*f180*/  HMMA.16816.F32.BF16 R96, R128, R106, R96 ;  /* 0x0000006a8060723c */ /* 0x000fe20000041860 */
[----:B------:R-:W2:Y:S02]  /*f190*/  LDSM.16.MT88.4 R104, [R196+0xe800] ;  /* 0x00e80000c468783b */ /* 0x000ea40000004200 */
[----:B------:R-:W-:Y:S03]  /*f1a0*/  FADD.FTZ R175, R175, R170 ;  /* 0x000000aaafaf7221 */ /* 0x000fe60000010000 */
[C---:B------:R-:W-:Y:S03]  /*f1b0*/  HMMA.16816.F32.BF16 R4, R100.reuse, R108, R4 ;  /* 0x0000006c6404723c */ /* 0x040fe60000041804 */
[----:B------:R-:W4:Y:S01]  /*f1c0*/  MUFU.EX2 R224, R224 ;  /* 0x000000e000e07308 */ /* 0x000f220000000800 */
[----:B------:R-:W-:Y:S01]  /*f1d0*/  LDSM.16.MT88.4 R128, [R196+0xd000] ;  /* 0x00d00000c480783b */ /* 0x000fe20000004200 */
[----:B------:R-:W-:Y:S01]  /*f1e0*/  FADD.FTZ R177, R177, R172 ;  /* 0x000000acb1b17221 */ /* 0x000fe20000010000 */
[C---:B------:R-:W-:Y:S07]  /*f1f0*/  HMMA.16816.F32.BF16 R8, R100.reuse, R110, R8 ;  /* 0x0000006e6408723c */ /* 0x040fee0000041808 */
[----:B------:R-:W4:Y:S01]  /*f200*/  MUFU.EX2 R222, R222 ;  /* 0x000000de00de7308 */ /* 0x000f220000000800 */
[----:B------:R-:W3:Y:S01]  /*f210*/  LDSM.16.MT88.4 R108, [R200+0x10800] ;  /* 0x01080000c86c783b */ /* 0x000ee20000004200 */
[C---:B------:R-:W-:Y:S08]  /*f220*/  HMMA.16816.F32.BF16 R12, R100.reuse, R112, R12 ;  /* 0x00000070640c723c */ /* 0x040ff0000004180c */
[----:B------:R-:W4:Y:S01]  /*f230*/  MUFU.EX2 R133, R133 ;  /* 0x0000008500857308 */ /* 0x000f220000000800 */
[C---:B------:R-:W-:Y:S01]  /*f240*/  HMMA.16816.F32.BF16 R16, R100.reuse, R114, R16 ;  /* 0x000000726410723c */ /* 0x040fe20000041810 */
[----:B------:R-:W5:Y:S02]  /*f250*/  LDSM.16.MT88.4 R112, [R198+0x10800] ;  /* 0x01080000c670783b */ /* 0x000f640000004200 */
[----:B------:R-:W-:Y:S03]  /*f260*/  FADD.FTZ R174, R174, R175 ;  /* 0x000000afaeae7221 */ /* 0x000fe60000010000 */
[C---:B------:R-:W-:Y:S05]  /*f270*/  HMMA.16816.F32.BF16 R20, R100.reuse, R116, R20 ;  /* 0x000000746414723c */ /* 0x040fea0000041814 */
[----:B------:R-:W-:Y:S01]  /*f280*/  FADD.FTZ R176, R176, R177 ;  /* 0x000000b1b0b07221 */ /* 0x000fe20000010000 */
[C---:B------:R-:W-:Y:S01]  /*f290*/  HMMA.16816.F32.BF16 R24, R100.reuse, R118, R24 ;  /* 0x000000766418723c */ /* 0x040fe20000041818 */
[----:B------:R-:W1:Y:S04]  /*f2a0*/  LDSM.16.MT88.4 R116, [R197+0x10800] ;  /* 0x01080000c574783b */ /* 0x000e680000004200 */
[----:B------:R-:W-:Y:S01]  /*f2b0*/  FADD.FTZ R179, R179, R174 ;  /* 0x000000aeb3b37221 */ /* 0x000fe20000010000 */
[C---:B------:R-:W-:Y:S05]  /*f2c0*/  HMMA.16816.F32.BF16 R28, R100.reuse, R120, R28 ;  /* 0x00000078641c723c */ /* 0x040fea000004181c */
[----:B------:R-:W-:Y:S01]  /*f2d0*/  FADD.FTZ R181, R181, R176 ;  /* 0x000000b0b5b57221 */ /* 0x000fe20000010000 */
[C---:B------:R-:W-:Y:S01]  /*f2e0*/  HMMA.16816.F32.BF16 R32, R100.reuse, R122, R32 ;  /* 0x0000007a6420723c */ /* 0x040fe20000041820 */
[----:B------:R-:W-:Y:S05]  /*f2f0*/  LDSM.16.MT88.4 R120, [R200+0xd000] ;  /* 0x00d00000c878783b */ /* 0x000fea0000004200 */
[C---:B------:R-:W-:Y:S06]  /*f300*/  HMMA.16816.F32.BF16 R36, R100.reuse, R124, R36 ;  /* 0x0000007c6424723c */ /* 0x040fec0000041824 */
        /* <DEDUP_REMOVED lines=8> */
[C---:B--2---:R-:W-:Y:S06]  /*f390*/  HMMA.16816.F32.BF16 R60, R100.reuse, R104, R60 ;  /* 0x00000068643c723c */ /* 0x044fec000004183c */
[C---:B------:R-:W-:Y:S01]  /*f3a0*/  HMMA.16816.F32.BF16 R64, R100.reuse, R106, R64 ;  /* 0x0000006a6440723c */ /* 0x040fe20000041840 */
[----:B------:R-:W2:Y:S05]  /*f3b0*/  LDSM.16.MT88.4 R104, [R196+0x10800] ;  /* 0x01080000c468783b */ /* 0x000eaa0000004200 */
[C---:B---3--:R-:W-:Y:S06]  /*f3c0*/  HMMA.16816.F32.BF16 R68, R100.reuse, R108, R68 ;  /* 0x0000006c6444723c */ /* 0x048fec0000041844 */
[C---:B------:R-:W-:Y:S05]  /*f3d0*/  HMMA.16816.F32.BF16 R72, R100.reuse, R110, R72 ;  /* 0x0000006e6448723c */ /* 0x040fea0000041848 */
[----:B------:R-:W-:Y:S01]  /*f3e0*/  F2FP.BF16.F32.PACK_AB R108, R183, R178 ;  /* 0x000000b2b76c723e */ /* 0x000fe200000010ff */
[C---:B-----5:R-:W-:Y:S05]  /*f3f0*/  HMMA.16816.F32.BF16 R76, R100.reuse, R112, R76 ;  /* 0x00000070644c723c */ /* 0x060fea000004184c */
[----:B------:R-:W-:Y:S01]  /*f400*/  F2FP.BF16.F32.PACK_AB R109, R233, R180 ;  /* 0x000000b4e96d723e */ /* 0x000fe200000010ff */
[C---:B------:R-:W-:Y:S01]  /*f410*/  HMMA.16816.F32.BF16 R80, R100.reuse, R114, R80 ;  /* 0x000000726450723c */ /* 0x040fe20000041850 */
[----:B------:R-:W3:Y:S04]  /*f420*/  LDSM.16.MT88.4 R112, [R197+0xd000] ;  /* 0x00d00000c570783b */ /* 0x000ee80000004200 */
[----:B------:R-:W-:Y:S01]  /*f430*/  F2FP.BF16.F32.PACK_AB R110, R235, R182 ;  /* 0x000000b6eb6e723e */ /* 0x000fe200000010ff */
[C---:B-1----:R-:W-:Y:S05]  /*f440*/  HMMA.16816.F32.BF16 R84, R100.reuse, R116, R84 ;  /* 0x000000746454723c */ /* 0x042fea0000041854 */
[----:B------:R-:W-:Y:S01]  /*f450*/  F2FP.BF16.F32.PACK_AB R111, R229, R228 ;  /* 0x000000e4e56f723e */ /* 0x000fe200000010ff */
[C---:B------:R-:W-:Y:S01]  /*f460*/  HMMA.16816.F32.BF16 R88, R100.reuse, R118, R88 ;  /* 0x000000766458723c */ /* 0x040fe20000041858 */
[----:B------:R-:W1:Y:S04]  /*f470*/  LDSM.16.MT88.4 R116, [R198+0xf000] ;  /* 0x00f00000c674783b */ /* 0x000e680000004200 */
[----:B------:R-:W-:Y:S01]  /*f480*/  FADD.FTZ R178, R178, R179 ;  /* 0x000000b3b2b27221 */ /* 0x000fe20000010000 */
[C---:B--2---:R-:W-:Y:S05]  /*f490*/  HMMA.16816.F32.BF16 R92, R100.reuse, R104, R92 ;  /* 0x00000068645c723c */ /* 0x044fea000004185c */
[----:B------:R-:W-:Y:S01]  /*f4a0*/  FADD.FTZ R180, R180, R181 ;  /* 0x000000b5b4b47221 */ /* 0x000fe20000010000 */
[----:B------:R-:W-:Y:S01]  /*f4b0*/  HMMA.16816.F32.BF16 R96, R100, R106, R96 ;  /* 0x0000006a6460723c */ /* 0x000fe20000041860 */
[----:B------:R-:W2:Y:S04]  /*f4c0*/  LDSM.16.MT88.4 R100, [R196+0xf000] ;  /* 0x00f00000c464783b */ /* 0x000ea80000004200 */
[----:B------:R-:W-:Y:S01]  /*f4d0*/  FADD.FTZ R183, R183, R178 ;  /* 0x000000b2b7b77221 */ /* 0x000fe20000010000 */
[C---:B------:R-:W-:Y:S03]  /*f4e0*/  HMMA.16816.F32.BF16 R4, R108.reuse, R120, R4 ;  /* 0x000000786c04723c */ /* 0x040fe60000041804 */
[----:B------:R-:W5:Y:S02]  /*f4f0*/  LDSM.16.MT88.4 R104, [R200+0x11000] ;  /* 0x01100000c868783b */ /* 0x000f640000004200 */
[----:B------:R-:W-:Y:S01]  /*f500*/  FADD.FTZ R233, R233, R180 ;  /* 0x000000b4e9e97221 */ /* 0x000fe20000010000 */
[C---:B------:R-:W-:Y:S05]  /*f510*/  HMMA.16816.F32.BF16 R8, R108.reuse, R122, R8 ;  /* 0x0000007a6c08723c */ /* 0x040fea0000041808 */
[----:B------:R-:W-:Y:S01]  /*f520*/  LDSM.16.MT88.4 R120, [R196+0x11000] ;  /* 0x01100000c478783b */ /* 0x000fe20000004200 */
[C---:B------:R-:W-:Y:S05]  /*f530*/  HMMA.16816.F32.BF16 R12, R108.reuse, R124, R12 ;  /* 0x0000007c6c0c723c */ /* 0x040fea000004180c */
[----:B------:R-:W-:Y:S01]  /*f540*/  FADD.FTZ R182, R182, R183 ;  /* 0x000000b7b6b67221 */ /* 0x000fe20000010000 */
[C---:B------:R-:W-:Y:S01]  /*f550*/  HMMA.16816.F32.BF16 R16, R108.reuse, R126, R16 ;  /* 0x0000007e6c10723c */ /* 0x040fe20000041810 */
[----:B------:R-:W-:Y:S04]  /*f560*/  LDSM.16.MT88.4 R124, [R200+0xd800] ;  /* 0x00d80000c87c783b */ /* 0x000fe80000004200 */
[----:B------:R-:W-:Y:S01]  /*f570*/  FADD.FTZ R228, R228, R233 ;  /* 0x000000e9e4e47221 */ /* 0x000fe20000010000 */
[C---:B---3--:R-:W-:Y:S05]  /*f580*/  HMMA.16816.F32.BF16 R20, R108.reuse, R112, R20 ;  /* 0x000000706c14723c */ /* 0x048fea0000041814 */
[----:B------:R-:W-:Y:S01]  /*f590*/  FADD.FTZ R235, R235, R182 ;  /* 0x000000b6ebeb7221 */ /* 0x000fe20000010000 */
[C---:B------:R-:W-:Y:S01]  /*f5a0*/  HMMA.16816.F32.BF16 R24, R108.reuse, R114, R24 ;  /* 0x000000726c18723c */ /* 0x040fe20000041818 */
[----:B------:R-:W3:Y:S04]  /*f5b0*/  LDSM.16.MT88.4 R112, [R198+0x11000] ;  /* 0x01100000c670783b */ /* 0x000ee80000004200 */
[----:B------:R-:W-:Y:S01]  /*f5c0*/  FADD.FTZ R229, R229, R228 ;  /* 0x000000e4e5e57221 */ /* 0x000fe20000010000 */
[C---:B------:R-:W-:Y:S06]  /*f5d0*/  HMMA.16816.F32.BF16 R28, R108.reuse, R128, R28 ;  /* 0x000000806c1c723c */ /* 0x040fec000004181c */
[C---:B------:R-:W-:Y:S06]  /*f5e0*/  HMMA.16816.F32.BF16 R32, R108.reuse, R130, R32 ;  /* 0x000000826c20723c */ /* 0x040fec0000041820 */
[C---:B------:R-:W-:Y:S06]  /*f5f0*/  HMMA.16816.F32.BF16 R36, R108.reuse, R136, R36 ;  /* 0x000000886c24723c */ /* 0x040fec0000041824 */
[C---:B------:R-:W-:Y:S05]  /*f600*/  HMMA.16816.F32.BF16 R40, R108.reuse, R138, R40 ;  /* 0x0000008a6c28723c */ /* 0x040fea0000041828 */
[----:B------:R-:W-:Y:S01]  /*f610*/  F2FP.BF16.F32.PACK_AB R136, R231, R226 ;  /* 0x000000e2e788723e */ /* 0x000fe200000010ff */
[C---:B-1----:R-:W-:Y:S05]  /*f620*/  HMMA.16816.F32.BF16 R44, R108.reuse, R116, R44 ;  /* 0x000000746c2c723c */ /* 0x042fea000004182c */
[----:B----4-:R-:W-:Y:S01]  /*f630*/  F2FP.BF16.F32.PACK_AB R137, R225, R224 ;  /* 0x000000e0e189723e */ /* 0x010fe200000010ff */
[C---:B------:R-:W-:Y:S01]  /*f640*/  HMMA.16816.F32.BF16 R48, R108.reuse, R118, R48 ;  /* 0x000000766c30723c */ /* 0x040fe20000041830 */
[----:B------:R-:W1:Y:S04]  /*f650*/  LDSM.16.MT88.4 R116, [R197+0x11000] ;  /* 0x01100000c574783b */ /* 0x000e680000004200 */
[----:B------:R-:W-:Y:S01]  /*f660*/  F2FP.BF16.F32.PACK_AB R138, R227, R222 ;  /* 0x000000dee38a723e */ /* 0x000fe200000010ff */
[C---:B------:R-:W-:Y:S05]  /*f670*/  HMMA.16816.F32.BF16 R52, R108.reuse, R140, R52 ;  /* 0x0000008c6c34723c */ /* 0x040fea0000041834 */
[----:B------:R-:W-:Y:S01]  /*f680*/  F2FP.BF16.F32.PACK_AB R139, R133, R134 ;  /* 0x00000086858b723e */ /* 0x000fe200000010ff */
[C---:B------:R-:W-:Y:S01]  /*f690*/  HMMA.16816.F32.BF16 R56, R108.reuse, R142, R56 ;  /* 0x0000008e6c38723c */ /* 0x040fe20000041838 */
[----:B------:R-:W-:Y:S04]  /*f6a0*/  LDSM.16.MT88.4 R140, [R196+0xd800] ;  /* 0x00d80000c48c783b */ /* 0x000fe80000004200 */
[----:B------:R-:W-:Y:S01]  /*f6b0*/  FADD.FTZ R226, R226, R235 ;  /* 0x000000ebe2e27221 */ /* 0x000fe20000010000 */
[C---:B--2---:R-:W-:Y:S05]  /*f6c0*/  HMMA.16816.F32.BF16 R60, R108.reuse, R100, R60 ;  /* 0x000000646c3c723c */ /* 0x044fea000004183c */
[----:B------:R-:W-:Y:S01]  /*f6d0*/  FADD.FTZ R224, R224, R229 ;  /* 0x000000e5e0e07221 */ /* 0x000fe20000010000 */
[C---:B------:R-:W-:Y:S01]  /*f6e0*/  HMMA.16816.F32.BF16 R64, R108.reuse, R102, R64 ;  /* 0x000000666c40723c */ /* 0x040fe20000041840 */
[----:B------:R-:W2:Y:S04]  /*f6f0*/  LDSM.16.MT88.4 R100, [R198+0xd800] ;  /* 0x00d80000c664783b */ /* 0x000ea80000004200 */
[----:B------:R-:W-:Y:S01]  /*f700*/  FADD.FTZ R231, R231, R226 ;  /* 0x000000e2e7e77221 */ /* 0x000fe20000010000 */
[C---:B-----5:R-:W-:Y:S05]  /*f710*/  HMMA.16816.F32.BF16 R68, R108.reuse, R104, R68 ;  /* 0x000000686c44723c */ /* 0x060fea0000041844 */
[----:B------:R-:W-:Y:S01]  /*f720*/  FADD.FTZ R225, R225, R224 ;  /* 0x000000e0e1e17221 */ /* 0x000fe20000010000 */
[C---:B------:R-:W-:Y:S01]  /*f730*/  HMMA.16816.F32.BF16 R72, R108.reuse, R106, R72 ;  /* 0x0000006a6c48723c */ /* 0x040fe20000041848 */
[----:B------:R-:W4:Y:S04]  /*f740*/  LDSM.16.MT88.4 R104, [R197+0xd800] ;  /* 0x00d80000c568783b */ /* 0x000f280000004200 */
[----:B------:R-:W-:Y:S01]  /*f750*/  FADD.FTZ R222, R222, R231 ;  /* 0x000000e7dede7221 */ /* 0x000fe20000010000 */
[C---:B---3--:R-:W-:Y:S05]  /*f760*/  HMMA.16816.F32.BF16 R76, R108.reuse, R112, R76 ;  /* 0x000000706c4c723c */ /* 0x048fea000004184c */
[----:B------:R-:W-:Y:S01]  /*f770*/  FADD.FTZ R134, R134, R225 ;  /* 0x000000e186867221 */ /* 0x000fe20000010000 */
[C---:B------:R-:W-:Y:S05]  /*f780*/  HMMA.16816.F32.BF16 R80, R108.reuse, R114, R80 ;  /* 0x000000726c50723c */ /* 0x040fea0000041850 */
[----:B------:R-:W-:Y:S01]  /*f790*/  FADD.FTZ R221, R227, R222 ;  /* 0x000000dee3dd7221 */ /* 0x000fe20000010000 */
[C---:B-1----:R-:W-:Y:S05]  /*f7a0*/  HMMA.16816.F32.BF16 R84, R108.reuse, R116, R84 ;  /* 0x000000746c54723c */ /* 0x042fea0000041854 */
[----:B------:R-:W-:Y:S01]  /*f7b0*/  FADD.FTZ R219, R133, R134 ;  /* 0x0000008685db7221 */ /* 0x000fe20000010000 */
[C---:B------:R-:W-:Y:S06]  /*f7c0*/  HMMA.16816.F32.BF16 R88, R108.reuse, R118, R88 ;  /* 0x000000766c58723c */ /* 0x040fec0000041858 */
[C---:B------:R-:W-:Y:S06]  /*f7d0*/  HMMA.16816.F32.BF16 R92, R108.reuse, R120, R92 ;  /* 0x000000786c5c723c */ /* 0x040fec000004185c */
[----:B------:R-:W-:Y:S06]  /*f7e0*/  HMMA.16816.F32.BF16 R96, R108, R122, R96 ;  /* 0x0000007a6c60723c */ /* 0x000fec0000041860 */
[C---:B------:R-:W-:Y:S01]  /*f7f0*/  HMMA.16816.F32.BF16 R128, R136.reuse, R124, R4 ;  /* 0x0000007c8880723c */ /* 0x040fe20000041804 */
[----:B------:R-:W1:Y:S05]  /*f800*/  LDSM.16.MT88.4 R4, [R198+0x11800] ;  /* 0x01180000c604783b */ /* 0x000e6a0000004200 */
[C---:B------:R-:W-:Y:S03]  /*f810*/  HMMA.16816.F32.BF16 R124, R136.reuse, R126, R8 ;  /* 0x0000007e887c723c */ /* 0x040fe60000041808 */
[----:B------:R-:W3:Y:S03]  /*f820*/  LDSM.16.MT88.4 R8, [R197+0x11800] ;  /* 0x01180000c508783b */ /* 0x000ee60000004200 */
[C---:B--2---:R-:W-:Y:S05]  /*f830*/  HMMA.16816.F32.BF16 R120, R136.reuse, R100, R12 ;  /* 0x000000648878723c */ /* 0x044fea000004180c */
[----:B------:R-:W2:Y:S01]  /*f840*/  LDSM.16.MT88.4 R12, [R196+0x11800] ;  /* 0x01180000c40c783b */ /* 0x000ea20000004200 */
        /* <DEDUP_REMOVED lines=17> */
[C---:B---3--:R-:W-:Y:S06]  /*f960*/  HMMA.16816.F32.BF16 R84, R136.reuse, R8, R84 ;  /* 0x000000088854723c */ /* 0x048fec0000041854 */
[C---:B------:R-:W-:Y:S06]  /*f970*/  HMMA.16816.F32.BF16 R88, R136.reuse, R10, R88 ;  /* 0x0000000a8858723c */ /* 0x040fec0000041858 */
[C---:B--2---:R-:W-:Y:S06]  /*f980*/  HMMA.16816.F32.BF16 R92, R136.reuse, R12, R92 ;  /* 0x0000000c885c723c */ /* 0x044fec000004185c */
[----:B------:R-:W-:Y:S01]  /*f990*/  HMMA.16816.F32.BF16 R96, R136, R14, R96 ;  /* 0x0000000e8860723c */ /* 0x000fe20000041860 */
[----:B------:R-:W-:Y:S11]  /*f9a0*/  @!UPT UIADD3 URZ, URZ, URZ, URZ ;  /* 0x0000003f3f3ff290 */ /* 0x000ff6000fffe03f */
[----:B------:R-:W-:Y:S01]  /*f9b0*/  @!UPT UIADD3 URZ, URZ, URZ, URZ ;  /* 0x0000003f3f3ff290 */ /* 0x000fe2000fffe03f */
[----:B------:R-:W-:Y:S11]  /*f9c0*/  @P1 BRA `(.L_x_823) ;  /* 0xffffffc000f81947 */ /* 0x000ff6000383ffff */
.L_x_819:
        /* <DEDUP_REMOVED lines=265> */
.L_x_824:
        /* <DEDUP_REMOVED lines=10> */
.L_x_825:
[----:B------:R-:W-:Y:S01]  /*10b00*/  S2UR UR6, SR_CTAID.Z ;  /* 0x00000000000679c3 */ /* 0x000fe20000002700 */
[----:B------:R-:W-:Y:S01]  /*10b10*/  ULDC UR4, c[0x0][0x270] ;  /* 0x00009c0000047ab9 */ /* 0x000fe20000000800 */
[----:B------:R-:W-:-:S06]  /*10b20*/  ULDC UR15, c[0x0][0x2c4] ;  /* 0x0000b100000f7ab9 */ /* 0x000fcc0000000800 */
[----:B------:R-:W1:Y:S02]  /*10b30*/  S2UR UR5, SR_CTAID.Y ;  /* 0x00000000000579c3 */ /* 0x000e640000002600 */
[----:B-1----:R-:W-:-:S04]  /*10b40*/  UIMAD UR4, UR5, UR4, UR6 ;  /* 0x00000004050472a4 */ /* 0x002fc8000f8e0206 */
[----:B------:R-:W-:Y:S02]  /*10b50*/  UIMAD UR15, UR4, UR15, URZ ;  /* 0x0000000f040f72a4 */ /* 0x000fe4000f8e023f */
.L_x_826:
        /* <DEDUP_REMOVED lines=32> */
.L_x_828:
[----:B------:R-:W-:Y:S05]  /*10d60*/  BSYNC B0 ;  /* 0x0000000000007941 */ /* 0x000fea0003800000 */
.L_x_827:
        /* <DEDUP_REMOVED lines=51> */
.L_x_830:
[----:B------:R-:W-:Y:S05]  /*110a0*/  BSYNC B0 ;  /* 0x0000000000007941 */ /* 0x000fea0003800000 */
.L_x_829:
        /* <DEDUP_REMOVED lines=23> */
.L_x_832:
[----:B------:R-:W-:Y:S05]  /*11220*/  BSYNC B0 ;  /* 0x0000000000007941 */ /* 0x000fea0003800000 */
.L_x_831:
        /* <DEDUP_REMOVED lines=23> */
.L_x_834:
[----:B------:R-:W-:Y:S05]  /*113a0*/  BSYNC B0 ;  /* 0x0000000000007941 */ /* 0x000fea0003800000 */
.L_x_833:
        /* <DEDUP_REMOVED lines=22> */
.L_x_835:
        /* <DEDUP_REMOVED lines=15> */
.L_x_4481:


//--------------------- .text._ZN5flash24flash_fwd_splitkv_kernelI23Flash_fwd_kernel_traitsILi192ELi64ELi64ELi4ELb0ELb0EN7cutlass10bfloat16_tE19Flash_kernel_traitsILi192ELi64ELi64ELi4ES3_EELb1ELb0ELb0ELb0ELb0ELb0ELb0ELb1EEEvNS_16Flash_fwd_paramsE --------------------------
	.section	.text._ZN5flash24flash_fwd_splitkv_kernelI23Flash_fwd_kernel_traitsILi192ELi64ELi64ELi4ELb0ELb0EN7cutlass10bfloat16_tE19Flash_kernel_traitsILi192ELi64ELi64ELi4ES3_EELb1ELb0ELb0ELb0ELb0ELb0ELb0ELb1EEEvNS_16Flash_fwd_paramsE,"ax",@progbits
	.align	128
        .global         _ZN5flash24flash_fwd_splitkv_kernelI23Flash_fwd_kernel_traitsILi192ELi64ELi64ELi4ELb0ELb0EN7cutlass10bfloat16_tE19Flash_kernel_traitsILi192ELi64ELi64ELi4ES3_EELb1ELb0ELb0ELb0ELb0ELb0ELb0ELb1EEEvNS_16Flash_fwd_paramsE
        .type           _ZN5flash24flash_fwd_splitkv_kernelI23Flash_fwd_kernel_traitsILi192ELi64ELi64ELi4ELb0ELb0EN7cutlass10bfloat16_tE19Flash_kernel_traitsILi192ELi64ELi64ELi4ES3_EELb1ELb0ELb0ELb0ELb0ELb0ELb0ELb1EEEvNS_16Flash_fwd_paramsE,@function
        .size           _ZN5flash24flash_fwd_splitkv_kernelI23Flash_fwd_kernel_traitsILi192ELi64ELi64ELi4ELb0ELb0EN7cutlass10bfloat16_tE19Flash_kernel_traitsILi192ELi64ELi64ELi4ES3_EELb1ELb0ELb0ELb0ELb0ELb0ELb0ELb1EEEvNS_16Flash_fwd_paramsE,(.L_x_4454 - _ZN5flash24flash_fwd_splitkv_kernelI23Flash_fwd_kernel_traitsILi192ELi64ELi64ELi4ELb0ELb0EN7cutlass10bfloat16_tE19Flash_kernel_traitsILi192ELi64ELi64ELi4ES3_EELb1ELb0ELb0ELb0ELb0ELb0ELb0ELb1EEEvNS_16Flash_fwd_paramsE)
        .other          _ZN5flash24flash_fwd_splitkv_kernelI23Flash_fwd_kernel_traitsILi192ELi64ELi64ELi4ELb0ELb0EN7cutlass10bfloat16_tE19Flash_kernel_traitsILi192ELi64ELi64ELi4ES3_EELb1ELb0ELb0ELb0ELb0ELb0ELb0ELb1EEEvNS_16Flash_fwd_paramsE,@"STO_CUDA_ENTRY STV_DEFAULT"
_ZN5flash24flash_fwd_splitkv_kernelI23Flash_fwd_kernel_traitsILi192ELi64ELi64ELi4ELb0ELb0EN7cutlass10bfloat16_tE19Flash_kernel_traitsILi192ELi64ELi64ELi4ES3_EELb1ELb0ELb0ELb0ELb0ELb0ELb0ELb1EEEvNS_16Flash_fwd_paramsE:
.text._ZN5flash24flash_fwd_splitkv_kernelI23Flash_fwd_kernel_traitsILi192ELi64ELi64ELi4ELb0ELb0EN7cutlass10bfloat16_tE19Flash_kernel_traitsILi192ELi64ELi64ELi4ES3_EELb1ELb0ELb0ELb0ELb0ELb0ELb0ELb1EEEvNS_16Flash_fwd_paramsE:
[----:B------:R-:W-:Y:S01]  /*0000*/  LDC R1, c[0x0][0x28] ;  /* 0x00000a00ff017b82 */ /* 0x000fe20000000800 */
[----:B------:R-:W1:Y:S07]  /*0010*/  S2R R208, SR_CTAID.X ;  /* 0x0000000000d07919 */ /* 0x000e6e0000002500 */
[----:B------:R-:W2:Y:S01]  /*0020*/  LDC.64 R16, c[0x0][0x198] ;  /* 0x00006600ff107b82 */ /* 0x000ea20000000a00 */
[----:B------:R-:W-:Y:S01]  /*0030*/  BSSY B4, `(.L_x_836) ;  /* 0x0000005000047945 */ /* 0x000fe20003800000 */
[----:B------:R-:W-:Y:S01]  /*0040*/  MOV R206, 0x80 ;  /* 0x0000008000ce7802 */ /* 0x000fe20000000f00 */
[----:B------:R-:W3:Y:S01]  /*0050*/  S2R R207, SR_CTAID.Y ;  /* 0x0000000000cf7919 */ /* 0x000ee20000002600 */
[----:B------:R-:W4:Y:S05]  /*0060*/  S2R R205, SR_CTAID.Z ;  /* 0x0000000000cd7919 */ /* 0x000f2a0000002700 */
[----:B-1234-:R-:W-:Y:S05]  /*0070*/  CALL.REL.NOINC `($_ZN5flash24flash_fwd_splitkv_kernelI23Flash_fwd_kernel_traitsILi192ELi64ELi64ELi4ELb0ELb0EN7cutlass10bfloat16_tE19Flash_kernel_traitsILi192ELi64ELi64ELi4ES3_EELb1ELb0ELb0ELb0ELb0ELb0ELb0ELb1EEEvNS_16Flash_fwd_paramsE$_ZN5flash30compute_attn_1rowblock_splitkvI23Flash_fwd_kernel_traitsILi192ELi64ELi64ELi4ELb0ELb0EN7cutlass10bfloat16_tE19Flash_kernel_traitsILi192ELi64ELi64ELi4ES3_EELb1ELb0ELb0ELb0ELb0ELb0ELb0ELb1ENS_16Flash_fwd_paramsEEEvRKT8_iiiii) ;  /* 0x0000000000087944 */ /* 0x01efea0003c00000 */
[----:B------:R-:W-:Y:S05]  /*0080*/  BSYNC B4 ;  /* 0x0000000000047941 */ /* 0x000fea0003800000 */
.L_x_836:
[----:B------:R-:W-:Y:S05]  /*0090*/  EXIT ;  /* 0x000000000000794d */ /* 0x000fea0003800000 */
        .type           $_ZN5flash24flash_fwd_splitkv_kernelI23Flash_fwd_kernel_traitsILi192ELi64ELi64ELi4ELb0ELb0EN7cutlass10bfloat16_tE19Flash_kernel_traitsILi192ELi64ELi64ELi4ES3_EELb1ELb0ELb0ELb0ELb0ELb0ELb0ELb1EEEvNS_16Flash_fwd_paramsE$_ZN5flash30compute_attn_1rowblock_splitkvI23Flash_fwd_kernel_traitsILi192ELi64ELi64ELi4ELb0ELb0EN7cutlass10bfloat16_tE19Flash_kernel_traitsILi192ELi64ELi64ELi4ES3_EELb1ELb0ELb0ELb0ELb0ELb0ELb0ELb1ENS_16Flash_fwd_paramsEEEvRKT8_iiiii,@function
        .size           $_ZN5flash24flash_fwd_splitkv_kernelI23Flash_fwd_kernel_traitsILi192ELi64ELi64ELi4ELb0ELb0EN7cutlass10bfloat16_tE19Flash_kernel_traitsILi192ELi64ELi64ELi4ES3_EELb1ELb0ELb0ELb0ELb0ELb0ELb0ELb1EEEvNS_16Flash_fwd_paramsE$_ZN5flash30compute_attn_1rowblock_splitkvI23Flash_fwd_kernel_traitsILi192ELi64ELi64ELi4ELb0ELb0EN7cutlass10bfloat16_tE19Flash_kernel_traitsILi192ELi64ELi64ELi4ES3_EELb1ELb0ELb0ELb0ELb0ELb0ELb0ELb1ENS_16Flash_fwd_paramsEEEvRKT8_iiiii,(.L_x_4454 - $_ZN5flash24flash_fwd_splitkv_kernelI23Flash_fwd_kernel_traitsILi192ELi64ELi64ELi4ELb0ELb0EN7cutlass10bfloat16_tE19Flash_kernel_traitsILi192ELi64ELi64ELi4ES3_EELb1ELb0ELb0ELb0ELb0ELb0ELb0ELb1EEEvNS_16Flash_fwd_paramsE$_ZN5flash30compute_attn_1rowblock_splitkvI23Flash_fwd_kernel_traitsILi192ELi64ELi64ELi4ELb0ELb0EN7cutlass10bfloat16_tE19Flash_kernel_traitsILi192ELi64ELi64ELi4ES3_EELb1ELb0ELb0ELb0ELb0ELb0ELb0ELb1ENS_16Flash_fwd_paramsEEEvRKT8_iiiii)
$_ZN5flash24flash_fwd_splitkv_kernelI23Flash_fwd_kernel_traitsILi192ELi64ELi64ELi4ELb0ELb0EN7cutlass10bfloat16_tE19Flash_kernel_traitsILi192ELi64ELi64ELi4ES3_EELb1ELb0ELb0ELb0ELb0ELb0ELb0ELb1EEEvNS_16Flash_fwd_paramsE$_ZN5flash30compute_attn_1rowblock_splitkvI23Flash_fwd_kernel_traitsILi192ELi64ELi64ELi4ELb0ELb0EN7cutlass10bfloat16_tE19Flash_kernel_traitsILi192ELi64ELi64ELi4ES3_EELb1ELb0ELb0ELb0ELb0ELb0ELb0ELb1ENS_16Flash_fwd_paramsEEEvRKT8_iiiii:
[----:B------:R-:W-:Y:S02]  /*00a0*/  ULDC.64 UR6, c[0x0][0x208] ;  /* 0x0000820000067ab9 */ /* 0x000fe40000000a00 */
[----:B------:R-:W2:Y:S04]  /*00b0*/  LD.E.64 R2, desc[UR6][R16.64+0xe0] ;  /* 0x0000e00610027980 */ /* 0x000ea8000c101b00 */
[----:B------:R-:W3:Y:S01]  /*00c0*/  LD.E.64 R20, desc[UR6][R16.64+0xf0] ;  /* 0x0000f00610147980 */ /* 0x000ee2000c101b00 */
[----:B------:R-:W-:-:S03]  /*00d0*/  IMAD.MOV.U32 R210, RZ, RZ, -0x1 ;  /* 0xffffffffffd27424 */ /* 0x000fc600078e00ff */
[----:B------:R-:W4:Y:S01]  /*00e0*/  LD.E.64 R4, desc[UR6][R16.64+0xe8] ;  /* 0x0000e80610047980 */ /* 0x000f22000c101b00 */
[----:B------:R-:W-:Y:S01]  /*00f0*/  IMAD.MOV.U32 R11, RZ, RZ, RZ ;  /* 0x000000ffff0b7224 */ /* 0x000fe200078e00ff */
[----:B--2---:R-:W-:-:S04]  /*0100*/  ISETP.NE.U32.AND P0, PT, R2, RZ, PT ;  /* 0x000000ff0200720c */ /* 0x004fc80003f05070 */
[----:B------:R-:W-:Y:S01]  /*0110*/  ISETP.NE.AND.EX P0, PT, R3, RZ, PT, P0 ;  /* 0x000000ff0300720c */ /* 0x000fe20003f05300 */
[----:B------:R-:W-:-:S12]  /*0120*/  IMAD.WIDE R2, R207, 0x4, R2 ;  /* 0x00000004cf027825 */ /* 0x000fd800078e0202 */
[----:B------:R-:W2:Y:S04]  /*0130*/  @P0 LD.E R210, desc[UR6][R2.64] ;  /* 0x0000000602d20980 */ /* 0x000ea8000c101900 */
[----:B------:R-:W2:Y:S01]  /*0140*/  @P0 LD.E R209, desc[UR6][R2.64+0x4] ;  /* 0x0000040602d10980 */ /* 0x000ea2000c101900 */
[----:B---3--:R-:W-:-:S04]  /*0150*/  ISETP.NE.U32.AND P4, PT, R20, RZ, PT ;  /* 0x000000ff1400720c */ /* 0x008fc80003f85070 */
[----:B------:R-:W-:Y:S01]  /*0160*/  ISETP.NE.AND.EX P4, PT, R21, RZ, PT, P4 ;  /* 0x000000ff1500720c */ /* 0x000fe20003f85340 */
[----:B------:R-:W-:-:S12]  /*0170*/  IMAD.WIDE R20, R207, 0x4, R20 ;  /* 0x00000004cf147825 */ /* 0x000fd800078e0214 */
[----:B------:R1:W5:Y:S01]  /*0180*/  @P4 LD.E R11, desc[UR6][R20.64] ;  /* 0x00000006140b4980 */ /* 0x000362000c101900 */
[----:B------:R-:W-:Y:S01]  /*0190*/  BSSY B0, `(.L_x_837) ;  /* 0x000000c000007945 */ /* 0x000fe20003800000 */
[----:B------:R-:W-:Y:S01]  /*01a0*/  IMAD.MOV.U32 R12, RZ, RZ, -0x1 ;  /* 0xffffffffff0c7424 */ /* 0x000fe200078e00ff */
[----:B--2---:R-:W-:-:S06]  /*01b0*/  @P0 IADD3 R209, -R210, R209, RZ ;  /* 0x000000d1d2d10210 */ /* 0x004fcc0007ffe1ff */
[----:B------:R1:W5:Y:S01]  /*01c0*/  @!P0 LD.E R209, desc[UR6][R16.64+0xb4] ;  /* 0x0000b40610d18980 */ /* 0x000362000c101900 */
[----:B----4-:R-:W-:-:S04]  /*01d0*/  ISETP.NE.U32.AND P0, PT, R4, RZ, PT ;  /* 0x000000ff0400720c */ /* 0x010fc80003f05070 */
[----:B------:R-:W-:Y:S01]  /*01e0*/  ISETP.NE.AND.EX P0, PT, R5, RZ, PT, P0 ;  /* 0x000000ff0500720c */ /* 0x000fe20003f05300 */
[----:B------:R-:W-:-:S12]  /*01f0*/  IMAD.WIDE R4, R207, 0x4, R4 ;  /* 0x00000004cf047825 */ /* 0x000fd800078e0204 */
[----:B------:R-:W-:Y:S05]  /*0200*/  @!P0 BRA `(.L_x_838) ;  /* 0x0000000000108947 */ /* 0x000fea0003800000 */
[----:B------:R-:W2:Y:S02]  /*0210*/  LD.E.U8 R0, desc[UR6][R16.64+0x1b2] ;  /* 0x0001b20610007980 */ /* 0x000ea4000c101100 */
[----:B--2---:R-:W-:-:S13]  /*0220*/  ISETP.NE.AND P1, PT, R0, RZ, PT ;  /* 0x000000ff0000720c */ /* 0x004fda0003f25270 */
[----:B------:R-:W-:Y:S05]  /*0230*/  @!P1 BRA `(.L_x_838) ;  /* 0x0000000000049947 */ /* 0x000fea0003800000 */
[----:B------:R2:W5:Y:S02]  /*0240*/  LD.E R12, desc[UR6][R4.64] ;  /* 0x00000006040c7980 */ /* 0x000564000c101900 */
.L_x_838:
[----:B------:R-:W-:Y:S05]  /*0250*/  BSYNC B0 ;  /* 0x0000000000007941 */ /* 0x000fea0003800000 */
.L_x_837:
[----:B------:R-:W-:Y:S04]  /*0260*/  BSSY B0, `(.L_x_839) ;  /* 0x0000009000007945 */ /* 0x000fe80003800000 */
[----:B------:R-:W-:Y:S05]  /*0270*/  @!P0 BRA `(.L_x_840) ;  /* 0x0000000000188947 */ /* 0x000fea0003800000 */
[----:B------:R-:W3:Y:S02]  /*0280*/  LD.E.U8 R0, desc[UR6][R16.64+0x1b2] ;  /* 0x0001b20610007980 */ /* 0x000ee4000c101100 */
[----:B---3--:R-:W-:-:S13]  /*0290*/  ISETP.NE.AND P0, PT, R0, RZ, PT ;  /* 0x000000ff0000720c */ /* 0x008fda0003f05270 */
[----:B------:R-:W3:Y:S02]  /*02a0*/  @P0 LD.E R3, desc[UR6][R4.64+0x4] ;  /* 0x0000040604030980 */ /* 0x000ee4000c101900 */
[----:B---3-5:R-:W-:-:S06]  /*02b0*/  @P0 IADD3 R0, R3, -R12, RZ ;  /* 0x8000000c03000210 */ /* 0x028fcc0007ffe0ff */
[----:B------:R4:W5:Y:S01]  /*02c0*/  @!P0 LD.E R0, desc[UR6][R4.64] ;  /* 0x0000000604008980 */ /* 0x000962000c101900 */
[----:B------:R-:W-:Y:S05]  /*02d0*/  BRA `(.L_x_841) ;  /* 0x0000000000047947 */ /* 0x000fea0003800000 */
.L_x_840:
[----:B------:R3:W5:Y:S02]  /*02e0*/  LD.E R0, desc[UR6][R16.64+0xb8] ;  /* 0x0000b80610007980 */ /* 0x000764000c101900 */
.L_x_841:
[----:B------:R-:W-:Y:S05]  /*02f0*/  BSYNC B0 ;  /* 0x0000000000007941 */ /* 0x000fea0003800000 */
.L_x_839:
[----:B------:R-:W2:Y:S01]  /*0300*/  LD.E.64 R2, desc[UR6][R16.64+0xf8] ;  /* 0x0000f80610027980 */ /* 0x000ea2000c101b00 */
[----:B------:R-:W-:Y:S01]  /*0310*/  BSSY B1, `(.L_x_842) ;  /* 0x0000012000017945 */ /* 0x000fe20003800000 */
[----:B-----5:R-:W-:Y:S01]  /*0320*/  IMAD.IADD R75, R0, 0x1, -R11 ;  /* 0x00000001004b7824 */ /* 0x020fe200078e0a0b */
[----:B--2---:R-:W-:-:S04]  /*0330*/  ISETP.NE.U32.AND P0, PT, R2, RZ, PT ;  /* 0x000000ff0200720c */ /* 0x004fc80003f05070 */
[----:B------:R-:W-:-:S13]  /*0340*/  ISETP.NE.AND.EX P0, PT, R3, RZ, PT, P0 ;  /* 0x000000ff0300720c */ /* 0x000fda0003f05300 */
[----:B------:R-:W-:Y:S05]  /*0350*/  @!P0 BRA `(.L_x_843) ;  /* 0x0000000000108947 */ /* 0x000fea0003800000 */
[----:B------:R-:W-:-:S05]  /*0360*/  IMAD.WIDE R2, R207, 0x4, R2 ;  /* 0x00000004cf027825 */ /* 0x000fca00078e0202 */
[----:B------:R-:W2:Y:S02]  /*0370*/  LD.E R68, desc[UR6][R2.64] ;  /* 0x0000000602447980 */ /* 0x000ea4000c101900 */
[----:B--2---:R-:W-:Y:S01]  /*0380*/  IADD3 R68, R68, -R11, RZ ;  /* 0x8000000b44447210 */ /* 0x004fe20007ffe0ff */
[----:B------:R-:W-:Y:S05]  /*0390*/  BRA `(.L_x_844) ;  /* 0x0000000000247947 */ /* 0x000fea0003800000 */
.L_x_843:
[----:B------:R-:W2:Y:S01]  /*03a0*/  LD.E.64 R2, desc[UR6][R16.64+0x108] ;  /* 0x0001080610027980 */ /* 0x000ea2000c101b00 */
[----:B------:R-:W-:Y:S01]  /*03b0*/  BSSY B0, `(.L_x_845) ;  /* 0x0000006000007945 */ /* 0x000fe20003800000 */
[----:B------:R-:W-:Y:S01]  /*03c0*/  IMAD.MOV.U32 R68, RZ, RZ, RZ ;  /* 0x000000ffff447224 */ /* 0x000fe200078e00ff */
[----:B--2---:R-:W-:-:S04]  /*03d0*/  ISETP.NE.U32.AND P0, PT, R2, RZ, PT ;  /* 0x000000ff0200720c */ /* 0x004fc80003f05070 */
[----:B------:R-:W-:-:S13]  /*03e0*/  ISETP.NE.AND.EX P0, PT, R3, RZ, PT, P0 ;  /* 0x000000ff0300720c */ /* 0x000fda0003f05300 */
[----:B------:R-:W-:Y:S05]  /*03f0*/  @!P0 BRA `(.L_x_846) ;  /* 0x0000000000048947 */ /* 0x000fea0003800000 */
[----:B------:R2:W5:Y:S02]  /*0400*/  LD.E R68, desc[UR6][R16.64+0xbc] ;  /* 0x0000bc0610447980 */ /* 0x000564000c101900 */
.L_x_846:
[----:B------:R-:W-:Y:S05]  /*0410*/  BSYNC B0 ;  /* 0x0000000000007941 */ /* 0x000fea0003800000 */
.L_x_845:
[----:B-----5:R-:W-:Y:S02]  /*0420*/  IADD3 R68, R75, R68, RZ ;  /* 0x000000444b447210 */ /* 0x020fe40007ffe0ff */
.L_x_844:
[----:B------:R-:W-:Y:S05]  /*0430*/  BSYNC B1 ;  /* 0x0000000000017941 */ /* 0x000fea0003800000 */
.L_x_842:
[----:B------:R-:W-:Y:S01]  /*0440*/  IMAD.SHL.U32 R56, R208, 0x40, RZ ;  /* 0x00000040d0387824 */ /* 0x000fe200078e00ff */
[----:B------:R-:W-:Y:S01]  /*0450*/  MOV R2, R206 ;  /* 0x000000ce00027202 */ /* 0x000fe20000000f00 */
[----:B------:R-:W-:-:S03]  /*0460*/  IMAD.MOV.U32 R3, RZ, RZ, 0x0 ;  /* 0x00000000ff037424 */ /* 0x000fc600078e00ff */
[----:B------:R-:W-:-:S13]  /*0470*/  ISETP.GT.AND P0, PT, R209, R56, PT ;  /* 0x00000038d100720c */ /* 0x000fda0003f04270 */
[----:B-1234-:R-:W-:Y:S05]  /*0480*/  @!P0 RET.REL.NODEC R2 `(_ZN5flash24flash_fwd_splitkv_kernelI23Flash_fwd_kernel_traitsILi192ELi64ELi64ELi4ELb0ELb0EN7cutlass10bfloat16_tE19Flash_kernel_traitsILi192ELi64ELi64ELi4ES3_EELb1ELb0ELb0ELb0ELb0ELb0ELb0ELb1EEEvNS_16Flash_fwd_paramsE) ;  /* 0xfffffff802dc8950 */ /* 0x01efea0003c3ffff */
[----:B------:R-:W2:Y:S04]  /*0490*/  LD.E R7, desc[UR6][R16.64+0xb8] ;  /* 0x0000b80610077980 */ /* 0x000ea8000c101900 */
[----:B------:R-:W3:Y:S01]  /*04a0*/  LD.E R3, desc[UR6][R16.64+0x188] ;  /* 0x0001880610037980 */ /* 0x000ee2000c101900 */
[----:B------:R-:W-:Y:S01]  /*04b0*/  IADD3 R0, -R209, 0x7f, R56 ;  /* 0x0000007fd1007810 */ /* 0x000fe20007ffe138 */
[----:B------:R-:W-:Y:S01]  /*04c0*/  VIADD R5, R68, 0x3f ;  /* 0x0000003f44057836 */ /* 0x000fe20000000000 */
[----:B------:R-:W1:Y:S04]  /*04d0*/  S2R R72, SR_TID.X ;  /* 0x0000000000487919 */ /* 0x000e680000002100 */
[----:B------:R-:W-:-:S04]  /*04e0*/  SHF.R.S32.HI R2, RZ, 0x1f, R5 ;  /* 0x0000001fff027819 */ /* 0x000fc80000011405 */
[----:B------:R-:W-:-:S04]  /*04f0*/  LEA.HI R2, R2, R5, RZ, 0x6 ;  /* 0x0000000502027211 */ /* 0x000fc800078f30ff */
[----:B------:R-:W-:Y:S01]  /*0500*/  SHF.R.S32.HI R2, RZ, 0x6, R2 ;  /* 0x00000006ff027819 */ /* 0x000fe20000011402 */
[----:B--2---:R-:W-:Y:S01]  /*0510*/  VIADD R7, R7, 0x3f ;  /* 0x0000003f07077836 */ /* 0x004fe20000000000 */
[----:B---3--:R-:W-:-:S04]  /*0520*/  IADD3 R3, R3, R0, R68 ;  /* 0x0000000003037210 */ /* 0x008fc80007ffe044 */
[----:B------:R-:W-:Y:S02]  /*0530*/  SHF.R.S32.HI R4, RZ, 0x1f, R7 ;  /* 0x0000001fff047819 */ /* 0x000fe40000011407 */
[----:B------:R-:W-:Y:S02]  /*0540*/  SHF.R.S32.HI R0, RZ, 0x1f, R3 ;  /* 0x0000001fff007819 */ /* 0x000fe40000011403 */
[----:B------:R-:W-:Y:S02]  /*0550*/  LEA.HI R4, R4, R7, RZ, 0x6 ;  /* 0x0000000704047211 */ /* 0x000fe400078f30ff */
[----:B------:R-:W-:Y:S02]  /*0560*/  LEA.HI R0, R0, R3, RZ, 0x6 ;  /* 0x0000000300007211 */ /* 0x000fe400078f30ff */
[----:B------:R-:W-:Y:S02]  /*0570*/  SHF.R.S32.HI R133, RZ, 0x6, R4 ;  /* 0x00000006ff857819 */ /* 0x000fe40000011404 */
[----:B------:R-:W-:-:S04]  /*0580*/  SHF.R.S32.HI R0, RZ, 0x6, R0 ;  /* 0x00000006ff007819 */ /* 0x000fc80000011400 */
[----:B------:R-:W-:-:S04]  /*0590*/  VIMNMX3 R133, R133, R2, R0, PT ;  /* 0x000000028585720f */ /* 0x000fc80003800100 */
[----:B------:R-:W-:-:S13]  /*05a0*/  ISETP.GT.AND P0, PT, R133, RZ, PT ;  /* 0x000000ff8500720c */ /* 0x000fda0003f04270 */
[----:B-1----:R-:W-:Y:S05]  /*05b0*/  @P0 BRA `(.L_x_847) ;  /* 0x0000000800400947 */ /* 0x002fea0003800000 */
[----:B------:R-:W-:Y:S01]  /*05c0*/  ISETP.NE.AND P0, PT, R210, -0x1, PT ;  /* 0xffffffffd200780c */ /* 0x000fe20003f05270 */
[----:B------:R-:W2:Y:S04]  /*05d0*/  LD.E.64 R6, desc[UR6][R16.64+0x88] ;  /* 0x0000880610067980 */ /* 0x000ea8000c101b00 */
[----:B------:R-:W3:Y:S04]  /*05e0*/  LD.E.64 R26, desc[UR6][R16.64+0x90] ;  /* 0x00009006101a7980 */ /* 0x000ee8000c101b00 */
[----:B------:R-:W5:Y:S04]  /*05f0*/  LD.E R2, desc[UR6][R16.64+0x60] ;  /* 0x0000600610027980 */ /* 0x000f68000c101900 */
[----:B------:R-:W4:Y:S01]  /*0600*/  @!P0 LD.E.64 R14, desc[UR6][R16.64+0x80] ;  /* 0x00008006100e8980 */ /* 0x000f22000c101b00 */
[----:B------:R-:W-:-:S03]  /*0610*/  SHF.R.S32.HI R9, RZ, 0x1f, R72 ;  /* 0x0000001fff097819 */ /* 0x000fc60000011448 */
[----:B------:R-:W5:Y:S01]  /*0620*/  LD.E R3, desc[UR6][R16.64+0xb4] ;  /* 0x0000b40610037980 */ /* 0x000f62000c101900 */
[----:B------:R-:W-:-:S03]  /*0630*/  LEA.HI R9, R9, R72, RZ, 0x3 ;  /* 0x0000004809097211 */ /* 0x000fc600078f18ff */
[----:B------:R-:W5:Y:S01]  /*0640*/  LD.E.64 R4, desc[UR6][R16.64+0xa0] ;  /* 0x0000a00610047980 */ /* 0x000f62000c101b00 */
[----:B------:R-:W-:-:S03]  /*0650*/  LOP3.LUT R11, R9, 0xfffffff8, RZ, 0xc0, !PT ;  /* 0xfffffff8090b7812 */ /* 0x000fc600078ec0ff */
[----:B------:R-:W5:Y:S02]  /*0660*/  LD.E R0, desc[UR6][R16.64+0xc0] ;  /* 0x0000c00610007980 */ /* 0x000f64000c101900 */
[----:B------:R-:W-:Y:S02]  /*0670*/  IMAD.IADD R72, R72, 0x1, -R11 ;  /* 0x0000000148487824 */ /* 0x000fe400078e0a0b */
[----:B------:R1:W5:Y:S02]  /*0680*/  LD.E.64 R22, desc[UR6][R16.64+0x70] ;  /* 0x0000700610167980 */ /* 0x000364000c101b00 */
[----:B------:R-:W-:Y:S01]  /*0690*/  IMAD.SHL.U32 R24, R72, 0x8, RZ ;  /* 0x0000000848187824 */ /* 0x000fe200078e00ff */
[----:B------:R-:W-:-:S04]  /*06a0*/  @!P0 SHF.R.S32.HI R12, RZ, 0x1f, R207 ;  /* 0x0000001fff0c8819 */ /* 0x000fc800000114cf */
[----:B------:R-:W-:Y:S02]  /*06b0*/  SHF.R.S32.HI R25, RZ, 0x1f, R24 ;  /* 0x0000001fff197819 */ /* 0x000fe40000011418 */
[----:B------:R-:W-:Y:S02]  /*06c0*/  SHF.R.S32.HI R10, RZ, 0x1f, R56 ;  /* 0x0000001fff0a7819 */ /* 0x000fe40000011438 */
[----:B------:R-:W-:Y:S01]  /*06d0*/  SHF.R.S32.HI R9, RZ, 0x3, R9 ;  /* 0x00000003ff097819 */ /* 0x000fe20000011409 */
[----:B------:R-:W-:Y:S01]  /*06e0*/  BSSY B0, `(.L_x_848) ;  /* 0x000002c000007945 */ /* 0x000fe20003800000 */
[----:B------:R-:W-:Y:S01]  /*06f0*/  ISETP.NE.AND P3, PT, R72, RZ, PT ;  /* 0x000000ff4800720c */ /* 0x000fe20003f65270 */
[C---:B------:R-:W-:Y:S01]  /*0700*/  VIADD R19, R24.reuse, 0x80 ;  /* 0x0000008018137836 */ /* 0x040fe20000000000 */
[----:B------:R-:W-:Y:S01]  /*0710*/  IADD3 R21, R24, 0x40, RZ ;  /* 0x0000004018157810 */ /* 0x000fe20007ffe0ff */
[-C--:B--2---:R-:W-:Y:S02]  /*0720*/  @P0 IMAD R11, R7, R210.reuse, RZ ;  /* 0x000000d2070b0224 */ /* 0x084fe400078e02ff */
[----:B------:R-:W-:-:S04]  /*0730*/  @P0 IMAD.WIDE.U32 R210, R6, R210, RZ ;  /* 0x000000d206d20225 */ /* 0x000fc800078e00ff */
[----:B------:R-:W-:Y:S02]  /*0740*/  @P0 IMAD.MOV.U32 R8, RZ, RZ, R210 ;  /* 0x000000ffff080224 */ /* 0x000fe400078e00d2 */
[-C--:B----4-:R-:W-:Y:S02]  /*0750*/  @!P0 IMAD R13, R15, R207.reuse, RZ ;  /* 0x000000cf0f0d8224 */ /* 0x090fe400078e02ff */
[----:B-1----:R-:W-:-:S04]  /*0760*/  @!P0 IMAD.WIDE.U32 R16, R14, R207, RZ ;  /* 0x000000cf0e108225 */ /* 0x002fc800078e00ff */
[----:B------:R-:W-:Y:S02]  /*0770*/  @!P0 IMAD R12, R14, R12, R13 ;  /* 0x0000000c0e0c8224 */ /* 0x000fe400078e020d */
[----:B------:R-:W-:Y:S01]  /*0780*/  IMAD.WIDE.U32 R14, R56, R6, R24 ;  /* 0x00000006380e7225 */ /* 0x000fe200078e0018 */
[----:B------:R-:W-:-:S03]  /*0790*/  @P0 IADD3 R11, R211, R11, RZ ;  /* 0x0000000bd30b0210 */ /* 0x000fc60007ffe0ff */
[----:B------:R-:W-:Y:S02]  /*07a0*/  @!P0 IMAD.MOV.U32 R8, RZ, RZ, R16 ;  /* 0x000000ffff088224 */ /* 0x000fe400078e0010 */
[----:B------:R-:W-:Y:S01]  /*07b0*/  IMAD R13, R7, R56, RZ ;  /* 0x00000038070d7224 */ /* 0x000fe200078e02ff */
[----:B------:R-:W-:Y:S02]  /*07c0*/  @!P0 IADD3 R11, R17, R12, RZ ;  /* 0x0000000c110b8210 */ /* 0x000fe40007ffe0ff */
[----:B------:R-:W-:Y:S01]  /*07d0*/  IADD3 R14, P0, R8, R14, RZ ;  /* 0x0000000e080e7210 */ /* 0x000fe20007f1e0ff */
[----:B------:R-:W-:Y:S02]  /*07e0*/  IMAD R10, R6, R10, R13 ;  /* 0x0000000a060a7224 */ /* 0x000fe400078e020d */
[----:B------:R-:W-:-:S03]  /*07f0*/  IMAD.IADD R8, R209, 0x1, -R56 ;  /* 0x00000001d1087824 */ /* 0x000fc600078e0a38 */
[----:B------:R-:W-:Y:S02]  /*0800*/  IADD3.X R15, R11, R15, R10, P0, !PT ;  /* 0x0000000f0b0f7210 */ /* 0x000fe400007fe40a */
[----:B------:R-:W-:Y:S01]  /*0810*/  ISETP.GE.AND P0, PT, R9, R8, PT ;  /* 0x000000080900720c */ /* 0x000fe20003f06270 */
[----:B---3--:R-:W-:Y:S01]  /*0820*/  IMAD R29, R27, R205, RZ ;  /* 0x000000cd1b1d7224 */ /* 0x008fe200078e02ff */
[----:B------:R-:W-:Y:S02]  /*0830*/  SHF.R.S32.HI R10, RZ, 0x1f, R205 ;  /* 0x0000001fff0a7819 */ /* 0x000fe400000114cd */
[----:B------:R-:W-:-:S03]  /*0840*/  IADD3 R13, R9, 0x10, RZ ;  /* 0x00000010090d7810 */ /* 0x000fc60007ffe0ff */
[----:B------:R-:W-:Y:S02]  /*0850*/  IMAD R29, R26, R10, R29 ;  /* 0x0000000a1a1d7224 */ /* 0x000fe400078e021d */
[----:B------:R-:W-:Y:S01]  /*0860*/  IMAD.WIDE.U32 R26, R205, R26, R14 ;  /* 0x0000001acd1a7225 */ /* 0x000fe200078e000e */
[CC--:B------:R-:W-:Y:S02]  /*0870*/  ISETP.GE.AND P1, PT, R13.reuse, R8.reuse, PT ;  /* 0x000000080d00720c */ /* 0x0c0fe40003f26270 */
[----:B------:R-:W-:Y:S01]  /*0880*/  ISETP.GE.OR P5, PT, R13, R8, P3 ;  /* 0x000000080d00720c */ /* 0x000fe20001fa6670 */
[----:B------:R-:W-:Y:S01]  /*0890*/  VIADD R17, R9, 0x20 ;  /* 0x0000002009117836 */ /* 0x000fe20000000000 */
[----:B------:R-:W-:Y:S02]  /*08a0*/  SHF.R.S32.HI R15, RZ, 0x1f, R9 ;  /* 0x0000001fff0f7819 */ /* 0x000fe40000011409 */
[----:B------:R-:W-:Y:S01]  /*08b0*/  IADD3 R29, R27, R29, RZ ;  /* 0x0000001d1b1d7210 */ /* 0x000fe20007ffe0ff */
[----:B------:R-:W-:Y:S08]  /*08c0*/  @P0 BRA `(.L_x_849) ;  /* 0x0000000000340947 */ /* 0x000ff00003800000 */
[----:B------:R-:W-:Y:S01]  /*08d0*/  IMAD R10, R7, R9, RZ ;  /* 0x00000009070a7224 */ /* 0x000fe200078e02ff */
[-C--:B-----5:R-:W-:Y:S01]  /*08e0*/  ISETP.GE.AND P6, PT, R24, R0.reuse, PT ;  /* 0x000000001800720c */ /* 0x0a0fe20003fc6270 */
[----:B------:R-:W-:Y:S01]  /*08f0*/  IMAD.MOV.U32 R28, RZ, RZ, R26 ;  /* 0x000000ffff1c7224 */ /* 0x000fe200078e001a */
[-C--:B------:R-:W-:Y:S01]  /*0900*/  ISETP.GE.AND P4, PT, R21, R0.reuse, PT ;  /* 0x000000001500720c */ /* 0x080fe20003f86270 */
[C---:B------:R-:W-:Y:S01]  /*0910*/  IMAD R10, R6.reuse, R15, R10 ;  /* 0x0000000f060a7224 */ /* 0x040fe200078e020a */
[----:B------:R-:W-:Y:S01]  /*0920*/  ISETP.GE.AND P2, PT, R19, R0, PT ;  /* 0x000000001300720c */ /* 0x000fe20003f46270 */
[----:B------:R-:W-:-:S04]  /*0930*/  IMAD.WIDE.U32 R12, R6, R9, R28 ;  /* 0x00000009060c7225 */ /* 0x000fc800078e001c */
[----:B------:R-:W-:Y:S01]  /*0940*/  IMAD.IADD R11, R13, 0x1, R10 ;  /* 0x000000010d0b7824 */ /* 0x000fe200078e020a */
[----:B------:R-:W-:-:S04]  /*0950*/  LEA R10, P0, R12, R22, 0x1 ;  /* 0x000000160c0a7211 */ /* 0x000fc800078008ff */
[----:B------:R-:W-:-:S05]  /*0960*/  LEA.HI.X R11, R12, R23, R11, 0x1, P0 ;  /* 0x000000170c0b7211 */ /* 0x000fca00000f0c0b */
[----:B------:R1:W-:Y:S04]  /*0970*/  @!P6 ST.E.128 desc[UR6][R10.64], RZ ;  /* 0x000000ff0a00e985 */ /* 0x0003e8000c101d06 */
[----:B------:R1:W-:Y:S04]  /*0980*/  @!P4 ST.E.128 desc[UR6][R10.64+0x80], RZ ;  /* 0x000080ff0a00c985 */ /* 0x0003e8000c101d06 */
[----:B------:R1:W-:Y:S02]  /*0990*/  @!P2 ST.E.128 desc[UR6][R10.64+0x100], RZ ;  /* 0x000100ff0a00a985 */ /* 0x0003e4000c101d06 */
.L_x_849:
[----:B------:R-:W-:Y:S05]  /*09a0*/  BSYNC B0 ;  /* 0x0000000000007941 */ /* 0x000fea0003800000 */
.L_x_848:
[----:B------:R-:W-:Y:S01]  /*09b0*/  BSSY B0, `(.L_x_850) ;  /* 0x0000013000007945 */ /* 0x000fe20003800000 */
[----:B------:R-:W-:-:S03]  /*09c0*/  ISETP.GE.AND P0, PT, R17, R8, PT ;  /* 0x000000081100720c */ /* 0x000fc60003f06270 */
[----:B------:R-:W-:Y:S10]  /*09d0*/  @P1 BRA `(.L_x_851) ;  /* 0x0000000000401947 */ /* 0x000ff40003800000 */
[----:B------:R-:W-:Y:S01]  /*09e0*/  IADD3 R13, P1, R9, 0x10, RZ ;  /* 0x00000010090d7810 */ /* 0x000fe20007f3e0ff */
[----:B------:R-:W-:Y:S01]  /*09f0*/  IMAD.MOV.U32 R30, RZ, RZ, R26 ;  /* 0x000000ffff1e7224 */ /* 0x000fe200078e001a */
[----:B------:R-:W-:Y:S02]  /*0a00*/  MOV R31, R29 ;  /* 0x0000001d001f7202 */ /* 0x000fe40000000f00 */
[-C--:B-----5:R-:W-:Y:S01]  /*0a10*/  ISETP.GE.AND P4, PT, R24, R0.reuse, PT ;  /* 0x000000001800720c */ /* 0x0a0fe20003f86270 */
[----:B-1----:R-:W-:Y:S01]  /*0a20*/  IMAD.X R11, RZ, RZ, R15, P1 ;  /* 0x000000ffff0b7224 */ /* 0x002fe200008e060f */
[-C--:B------:R-:W-:Y:S01]  /*0a30*/  ISETP.GE.AND P2, PT, R21, R0.reuse, PT ;  /* 0x000000001500720c */ /* 0x080fe20003f46270 */
[----:B------:R-:W-:Y:S01]  /*0a40*/  IMAD.WIDE.U32 R30, R6, R13, R30 ;  /* 0x0000000d061e7225 */ /* 0x000fe200078e001e */
[----:B------:R-:W-:-:S03]  /*0a50*/  ISETP.GE.AND P1, PT, R19, R0, PT ;  /* 0x000000001300720c */ /* 0x000fc60003f26270 */
[----:B------:R-:W-:Y:S01]  /*0a60*/  IMAD R11, R11, R6, RZ ;  /* 0x000000060b0b7224 */ /* 0x000fe200078e02ff */
[----:B------:R-:W-:-:S03]  /*0a70*/  LEA R10, P6, R30, R22, 0x1 ;  /* 0x000000161e0a7211 */ /* 0x000fc600078c08ff */
[----:B------:R-:W-:-:S04]  /*0a80*/  IMAD R11, R7, R13, R11 ;  /* 0x0000000d070b7224 */ /* 0x000fc800078e020b */
[----:B------:R-:W-:-:S05]  /*0a90*/  IMAD.IADD R11, R31, 0x1, R11 ;  /* 0x000000011f0b7824 */ /* 0x000fca00078e020b */
[----:B------:R-:W-:-:S05]  /*0aa0*/  LEA.HI.X R11, R30, R23, R11, 0x1, P6 ;  /* 0x000000171e0b7211 */ /* 0x000fca00030f0c0b */
[----:B------:R2:W-:Y:S04]  /*0ab0*/  @!P4 ST.E.128 desc[UR6][R10.64], RZ ;  /* 0x000000ff0a00c985 */ /* 0x0005e8000c101d06 */
[----:B------:R2:W-:Y:S04]  /*0ac0*/  @!P2 ST.E.128 desc[UR6][R10.64+0x80], RZ ;  /* 0x000080ff0a00a985 */ /* 0x0005e8000c101d06 */
[----:B------:R2:W-:Y:S02]  /*0ad0*/  @!P1 ST.E.128 desc[UR6][R10.64+0x100], RZ ;  /* 0x000100ff0a009985 */ /* 0x0005e4000c101d06 */
.L_x_851:
[----:B------:R-:W-:Y:S05]  /*0ae0*/  BSYNC B0 ;  /* 0x0000000000007941 */ /* 0x000fea0003800000 */
.L_x_850:
[----:B-----5:R-:W-:Y:S01]  /*0af0*/  IMAD R2, R207, R2, R205 ;  /* 0x00000002cf027224 */ /* 0x020fe200078e02cd */
[----:B------:R-:W-:Y:S01]  /*0b00*/  BSSY B0, `(.L_x_852) ;  /* 0x0000014000007945 */ /* 0x000fe20003800000 */
[----:B------:R-:W-:Y:S02]  /*0b10*/  ISETP.GE.OR P6, PT, R9, R8, P3 ;  /* 0x000000080900720c */ /* 0x000fe40001fc6670 */
[----:B------:R-:W-:Y:S01]  /*0b20*/  IMAD R56, R3, R2, R56 ;  /* 0x0000000203387224 */ /* 0x000fe200078e0238 */
[----:B------:R-:W-:Y:S10]  /*0b30*/  @P0 BRA `(.L_x_853) ;  /* 0x0000000000400947 */ /* 0x000ff40003800000 */
[----:B-12---:R-:W-:Y:S01]  /*0b40*/  IADD3 R11, P0, R9, 0x20, RZ ;  /* 0x00000020090b7810 */ /* 0x006fe20007f1e0ff */
[----:B------:R-:W-:Y:S01]  /*0b50*/  IMAD.MOV.U32 R12, RZ, RZ, R26 ;  /* 0x000000ffff0c7224 */ /* 0x000fe200078e001a */
[----:B------:R-:W-:Y:S02]  /*0b60*/  MOV R13, R29 ;  /* 0x0000001d000d7202 */ /* 0x000fe40000000f00 */
[-C--:B------:R-:W-:Y:S01]  /*0b70*/  ISETP.GE.AND P2, PT, R24, R0.reuse, PT ;  /* 0x000000001800720c */ /* 0x080fe20003f46270 */
[----:B------:R-:W-:Y:S01]  /*0b80*/  IMAD.X R3, RZ, RZ, R15, P0 ;  /* 0x000000ffff037224 */ /* 0x000fe200000e060f */
        /* <DEDUP_REMOVED lines=11> */
.L_x_853:
[----:B------:R-:W-:Y:S05]  /*0c40*/  BSYNC B0 ;  /* 0x0000000000007941 */ /* 0x000fea0003800000 */
.L_x_852:
[----:B-12---:R-:W-:Y:S01]  /*0c50*/  VIADD R11, R9, 0x30 ;  /* 0x00000030090b7836 */ /* 0x006fe20000000000 */
[-C--:B------:R-:W-:Y:S01]  /*0c60*/  ISETP.GE.OR P4, PT, R17, R8.reuse, P3 ;  /* 0x000000081100720c */ /* 0x080fe20001f86670 */
[----:B------:R-:W-:Y:S01]  /*0c70*/  BSSY B0, `(.L_x_854) ;  /* 0x000001b000007945 */ /* 0x000fe20003800000 */
[C---:B---3--:R-:W-:Y:S02]  /*0c80*/  IADD3 R3, P0, R56.reuse, R9, RZ ;  /* 0x0000000938037210 */ /* 0x048fe40007f1e0ff */
[----:B------:R-:W-:Y:S02]  /*0c90*/  ISETP.GE.AND P1, PT, R11, R8, PT ;  /* 0x000000080b00720c */ /* 0x000fe40003f26270 */
[----:B------:R-:W-:Y:S02]  /*0ca0*/  LEA.HI.X.SX32 R56, R56, R15, 0x1, P0 ;  /* 0x0000000f38387211 */ /* 0x000fe400000f0eff */
[----:B------:R-:W-:Y:S01]  /*0cb0*/  LEA R10, P0, R3, R4, 0x2 ;  /* 0x00000004030a7211 */ /* 0x000fe200078010ff */
[----:B------:R-:W-:Y:S01]  /*0cc0*/  @!P6 IMAD.MOV.U32 R4, RZ, RZ, 0x7f800000 ;  /* 0x7f800000ff04e424 */ /* 0x000fe200078e00ff */
[----:B------:R-:W-:-:S02]  /*0cd0*/  ISETP.GE.OR P3, PT, R11, R8, P3 ;  /* 0x000000080b00720c */ /* 0x000fc40001f66670 */
[----:B------:R-:W-:Y:S01]  /*0ce0*/  LEA.HI.X R11, R3, R5, R56, 0x2, P0 ;  /* 0x00000005030b7211 */ /* 0x000fe200000f1438 */
[----:B------:R-:W-:Y:S02]  /*0cf0*/  @!P5 IMAD.MOV.U32 R3, RZ, RZ, 0x7f800000 ;  /* 0x7f800000ff03d424 */ /* 0x000fe400078e00ff */
[----:B------:R-:W-:Y:S02]  /*0d00*/  @!P4 IMAD.MOV.U32 R2, RZ, RZ, 0x7f800000 ;  /* 0x7f800000ff02c424 */ /* 0x000fe400078e00ff */
[----:B------:R-:W-:Y:S06]  /*0d10*/  @P1 BRA `(.L_x_855) ;  /* 0x0000000000401947 */ /* 0x000fec0003800000 */
[----:B------:R-:W-:Y:S01]  /*0d20*/  IADD3 R9, P0, R9, 0x30, RZ ;  /* 0x0000003009097810 */ /* 0x000fe20007f1e0ff */
[----:B------:R-:W-:Y:S01]  /*0d30*/  IMAD.MOV.U32 R12, RZ, RZ, R26 ;  /* 0x000000ffff0c7224 */ /* 0x000fe200078e001a */
[----:B------:R-:W-:Y:S02]  /*0d40*/  MOV R13, R29 ;  /* 0x0000001d000d7202 */ /* 0x000fe40000000f00 */
[-C--:B------:R-:W-:Y:S01]  /*0d50*/  ISETP.GE.AND P2, PT, R24, R0.reuse, PT ;  /* 0x000000001800720c */ /* 0x080fe20003f46270 */
[----:B------:R-:W-:Y:S01]  /*0d60*/  IMAD.X R5, RZ, RZ, R15, P0 ;  /* 0x000000ffff057224 */ /* 0x000fe200000e060f */
[----:B------:R-:W-:Y:S01]  /*0d70*/  ISETP.GE.AND P1, PT, R21, R0, PT ;  /* 0x000000001500720c */ /* 0x000fe20003f26270 */
[----:B------:R-:W-:-:S04]  /*0d80*/  IMAD.WIDE.U32 R12, R6, R9, R12 ;  /* 0x00000009060c7225 */ /* 0x000fc800078e000c */
[----:B------:R-:W-:Y:S01]  /*0d90*/  IMAD R5, R5, R6, RZ ;  /* 0x0000000605057224 */ /* 0x000fe200078e02ff */
[----:B------:R-:W-:-:S03]  /*0da0*/  LEA R6, P0, R12, R22, 0x1 ;  /* 0x000000160c067211 */ /* 0x000fc600078008ff */
[----:B------:R-:W-:-:S04]  /*0db0*/  IMAD R5, R7, R9, R5 ;  /* 0x0000000907057224 */ /* 0x000fc800078e0205 */
[----:B------:R-:W-:-:S05]  /*0dc0*/  IMAD.IADD R5, R13, 0x1, R5 ;  /* 0x000000010d057824 */ /* 0x000fca00078e0205 */
[----:B------:R-:W-:Y:S02]  /*0dd0*/  LEA.HI.X R7, R12, R23, R5, 0x1, P0 ;  /* 0x000000170c077211 */ /* 0x000fe400000f0c05 */
[----:B------:R-:W-:-:S03]  /*0de0*/  ISETP.GE.AND P0, PT, R19, R0, PT ;  /* 0x000000001300720c */ /* 0x000fc60003f06270 */
[----:B------:R1:W-:Y:S04]  /*0df0*/  @!P2 ST.E.128 desc[UR6][R6.64], RZ ;  /* 0x000000ff0600a985 */ /* 0x0003e8000c101d06 */
[----:B------:R1:W-:Y:S06]  /*0e00*/  @!P1 ST.E.128 desc[UR6][R6.64+0x80], RZ ;  /* 0x000080ff06009985 */ /* 0x0003ec000c101d06 */
[----:B------:R1:W-:Y:S02]  /*0e10*/  @!P0 ST.E.128 desc[UR6][R6.64+0x100], RZ ;  /* 0x000100ff06008985 */ /* 0x0003e4000c101d06 */
.L_x_855:
[----:B------:R-:W-:Y:S05]  /*0e20*/  BSYNC B0 ;  /* 0x0000000000007941 */ /* 0x000fea0003800000 */
.L_x_854:
[----:B------:R-:W-:Y:S01]  /*0e30*/  MOV R207, 0x0 ;  /* 0x0000000000cf7802 */ /* 0x000fe20000000f00 */
[----:B------:R-:W-:Y:S04]  /*0e40*/  @!P6 ST.E desc[UR6][R10.64], R4 ;  /* 0x000000040a00e985 */ /* 0x000fe8000c101906 */
[----:B------:R-:W-:Y:S04]  /*0e50*/  @!P5 ST.E desc[UR6][R10.64+0x40], R3 ;  /* 0x000040030a00d985 */ /* 0x000fe8000c101906 */
[----:B------:R1:W-:Y:S02]  /*0e60*/  @!P4 ST.E desc[UR6][R10.64+0x80], R2 ;  /* 0x000080020a00c985 */ /* 0x0003e4000c101906 */
[----:B-1----:R-:W-:Y:S05]  /*0e70*/  @P3 RET.REL.NODEC R206 `(_ZN5flash24flash_fwd_splitkv_kernelI23Flash_fwd_kernel_traitsILi192ELi64ELi64ELi4ELb0ELb0EN7cutlass10bfloat16_tE19Flash_kernel_traitsILi192ELi64ELi64ELi4ES3_EELb1ELb0ELb0ELb0ELb0ELb0ELb0ELb1EEEvNS_16Flash_fwd_paramsE) ;  /* 0xfffffff0ce603950 */ /* 0x002fea0003c3ffff */
[----:B------:R-:W-:Y:S02]  /*0e80*/  MOV R3, 0x7f800000 ;  /* 0x7f80000000037802 */ /* 0x000fe40000000f00 */
[----:B------:R-:W-:-:S03]  /*0e90*/  MOV R207, 0x0 ;  /* 0x0000000000cf7802 */ /* 0x000fc60000000f00 */
[----:B------:R1:W-:Y:S02]  /*0ea0*/  ST.E desc[UR6][R10.64+0xc0], R3 ;  /* 0x0000c0030a007985 */ /* 0x0003e4000c101906 */
[----:B-1----:R-:W-:Y:S05]  /*0eb0*/  RET.REL.NODEC R206 `(_ZN5flash24flash_fwd_splitkv_kernelI23Flash_fwd_kernel_traitsILi192ELi64ELi64ELi4ELb0ELb0EN7cutlass10bfloat16_tE19Flash_kernel_traitsILi192ELi64ELi64ELi4ES3_EELb1ELb0ELb0ELb0ELb0ELb0ELb0ELb1EEEvNS_16Flash_fwd_paramsE) ;  /* 0xfffffff0ce507950 */ /* 0x002fea0003c3ffff */
.L_x_847:
[----:B------:R-:W2:Y:S04]  /*0ec0*/  LD.E.64 R6, desc[UR6][R16.64+0x160] ;  /* 0x0001600610067980 */ /* 0x000ea8000c101b00 */
[----:B------:R-:W3:Y:S01]  /*0ed0*/  LD.E.64 R8, desc[UR6][R16.64+0x158] ;  /* 0x0001580610087980 */ /* 0x000ee2000c101b00 */
[----:B--2---:R-:W-:-:S04]  /*0ee0*/  ISETP.NE.U32.AND P1, PT, R6, RZ, PT ;  /* 0x000000ff0600720c */ /* 0x004fc80003f25070 */
[----:B------:R-:W-:-:S13]  /*0ef0*/  ISETP.NE.AND.EX P1, PT, R7, RZ, PT, P1 ;  /* 0x000000ff0700720c */ /* 0x000fda0003f25310 */
[----:B------:R-:W2:Y:S01]  /*0f00*/  @P1 LD.E.64 R4, desc[UR6][R16.64+0x168] ;  /* 0x0001680610041980 */ /* 0x000ea2000c101b00 */
[----:B---3--:R-:W-:Y:S01]  /*0f10*/  ISETP.NE.U32.AND P0, PT, R8, RZ, PT ;  /* 0x000000ff0800720c */ /* 0x008fe20003f05070 */
[----:B------:R-:W-:-:S03]  /*0f20*/  IMAD.MOV.U32 R10, RZ, RZ, R207 ;  /* 0x000000ffff0a7224 */ /* 0x000fc600078e00cf */
[----:B------:R-:W-:Y:S02]  /*0f30*/  ISETP.NE.AND.EX P0, PT, R9, RZ, PT, P0 ;  /* 0x000000ff0900720c */ /* 0x000fe40003f05300 */
[----:B------:R-:W-:Y:S02]  /*0f40*/  @P1 SHF.R.S32.HI R0, RZ, 0x1f, R207 ;  /* 0x0000001fff001819 */ /* 0x000fe400000114cf */
[----:B------:R-:W-:-:S09]  /*0f50*/  CS2R R212, SRZ ;  /* 0x0000000000d47805 */ /* 0x000fd2000001ff00 */
[----:B------:R-:W-:-:S05]  /*0f60*/  @P0 IMAD.WIDE R8, R207, 0x4, R8 ;  /* 0x00000004cf080825 */ /* 0x000fca00078e0208 */
[----:B------:R1:W5:Y:S01]  /*0f70*/  @P0 LD.E R10, desc[UR6][R8.64] ;  /* 0x00000006080a0980 */ /* 0x000362000c101900 */
[----:B------:R-:W-:Y:S01]  /*0f80*/  BSSY B0, `(.L_x_856) ;  /* 0x00000ad000007945 */ /* 0x000fe20003800000 */
[-C--:B--2---:R-:W-:Y:S02]  /*0f90*/  @P1 IMAD R5, R5, R207.reuse, RZ ;  /* 0x000000cf05051224 */ /* 0x084fe400078e02ff */
[----:B------:R-:W-:-:S04]  /*0fa0*/  @P1 IMAD.WIDE.U32 R2, R4, R207, RZ ;  /* 0x000000cf04021225 */ /* 0x000fc800078e00ff */
[----:B------:R-:W-:Y:S01]  /*0fb0*/  @P1 IMAD R0, R4, R0, R5 ;  /* 0x0000000004001224 */ /* 0x000fe200078e0205 */
[----:B------:R-:W-:-:S03]  /*0fc0*/  @P1 LEA R212, P0, R2, R6, 0x2 ;  /* 0x0000000602d41211 */ /* 0x000fc600078010ff */
[----:B------:R-:W-:-:S05]  /*0fd0*/  @P1 IMAD.IADD R0, R3, 0x1, R0 ;  /* 0x0000000103001824 */ /* 0x000fca00078e0200 */
[----:B------:R-:W-:Y:S02]  /*0fe0*/  @P1 LEA.HI.X R213, R2, R7, R0, 0x2, P0 ;  /* 0x0000000702d51211 */ /* 0x000fe400000f1400 */
[----:B------:R-:W-:-:S04]  /*0ff0*/  ISETP.NE.U32.AND P0, PT, R212, RZ, PT ;  /* 0x000000ffd400720c */ /* 0x000fc80003f05070 */
[----:B------:R-:W-:-:S13]  /*1000*/  ISETP.NE.AND.EX P0, PT, R213, RZ, PT, P0 ;  /* 0x000000ffd500720c */ /* 0x000fda0003f05300 */
[----:B-1----:R-:W-:Y:S05]  /*1010*/  @!P0 BRA `(.L_x_857) ;  /* 0x00000004004c8947 */ /* 0x002fea0003800000 */
[----:B------:R-:W2:Y:S04]  /*1020*/  LD.E R6, desc[UR6][R16.64+0x170] ;  /* 0x0001700610067980 */ /* 0x000ea8000c101900 */
[----:B------:R-:W3:Y:S01]  /*1030*/  LD.E R4, desc[UR6][R16.64+0x68] ;  /* 0x0000680610047980 */ /* 0x000ee2000c101900 */
[----:B------:R-:W-:-:S03]  /*1040*/  LEA R5, R133, 0xffffffc0, 0x6 ;  /* 0xffffffc085057811 */ /* 0x000fc600078e30ff */
[----:B------:R-:W4:Y:S01]  /*1050*/  LD.E.64 R18, desc[UR6][R16.64+0x20] ;  /* 0x0000200610127980 */ /* 0x000f22000c101b00 */
[----:B------:R-:W-:-:S03]  /*1060*/  IABS R2, R5 ;  /* 0x0000000500027213 */ /* 0x000fc60000000000 */
[----:B------:R-:W4:Y:S04]  /*1070*/  LD.E.64 R64, desc[UR6][R16.64+0x38] ;  /* 0x0000380610407980 */ /* 0x000f28000c101b00 */
[----:B------:R-:W4:Y:S04]  /*1080*/  LD.E.64 R14, desc[UR6][R16.64+0x50] ;  /* 0x00005006100e7980 */ /* 0x000f28000c101b00 */
[----:B------:R-:W4:Y:S04]  /*1090*/  LD.E.64 R12, desc[UR6][R16.64+0x28] ;  /* 0x00002806100c7980 */ /* 0x000f28000c101b00 */
[----:B------:R-:W5:Y:S04]  /*10a0*/  LD.E.64 R26, desc[UR6][R16.64+0x58] ;  /* 0x00005806101a7980 */ /* 0x000f68000c101b00 */
[----:B------:R-:W5:Y:S01]  /*10b0*/  LD.E.64 R66, desc[UR6][R16.64+0x40] ;  /* 0x0000400610427980 */ /* 0x000f62000c101b00 */
[----:B--2---:R-:W-:-:S04]  /*10c0*/  IABS R3, R6 ;  /* 0x0000000600037213 */ /* 0x004fc80000000000 */
[----:B-----5:R-:W1:Y:S08]  /*10d0*/  I2F.RP R10, R3 ;  /* 0x00000003000a7306 */ /* 0x020e700000209400 */
[----:B-1----:R-:W1:Y:S02]  /*10e0*/  MUFU.RCP R8, R10 ;  /* 0x0000000a00087308 */ /* 0x002e640000001000 */
[----:B-1----:R-:W-:-:S06]  /*10f0*/  IADD3 R8, R8, 0xffffffe, RZ ;  /* 0x0ffffffe08087810 */ /* 0x002fcc0007ffe0ff */
[----:B------:R-:W1:Y:S02]  /*1100*/  F2I.FTZ.U32.TRUNC.NTZ R9, R8 ;  /* 0x0000000800097305 */ /* 0x000e64000021f000 */
[----:B-1----:R-:W-:Y:S01]  /*1110*/  IADD3 R0, RZ, -R9, RZ ;  /* 0x80000009ff007210 */ /* 0x002fe20007ffe0ff */
[----:B------:R-:W-:-:S04]  /*1120*/  IMAD.MOV.U32 R8, RZ, RZ, RZ ;  /* 0x000000ffff087224 */ /* 0x000fc800078e00ff */
[----:B------:R-:W-:Y:S01]  /*1130*/  IMAD R7, R0, R3, RZ ;  /* 0x0000000300077224 */ /* 0x000fe200078e02ff */
[----:B------:R-:W-:-:S03]  /*1140*/  IABS R0, R6 ;  /* 0x0000000600007213 */ /* 0x000fc60000000000 */
[----:B------:R-:W-:Y:S01]  /*1150*/  IMAD.HI.U32 R7, R9, R7, R8 ;  /* 0x0000000709077227 */ /* 0x000fe200078e0008 */
[----:B------:R-:W-:-:S05]  /*1160*/  IADD3 R0, RZ, -R0, RZ ;  /* 0x80000000ff007210 */ /* 0x000fca0007ffe0ff */
[----:B------:R-:W-:-:S04]  /*1170*/  IMAD.HI.U32 R9, R7, R2, RZ ;  /* 0x0000000207097227 */ /* 0x000fc800078e00ff */
[----:B------:R-:W-:-:S05]  /*1180*/  IMAD R0, R9, R0, R2 ;  /* 0x0000000009007224 */ /* 0x000fca00078e0202 */
[----:B------:R-:W-:-:S13]  /*1190*/  ISETP.GT.U32.AND P1, PT, R3, R0, PT ;  /* 0x000000000300720c */ /* 0x000fda0003f24070 */
[----:B------:R-:W-:-:S05]  /*11a0*/  @!P1 IMAD.IADD R0, R0, 0x1, -R3 ;  /* 0x0000000100009824 */ /* 0x000fca00078e0a03 */
[----:B------:R-:W-:Y:S02]  /*11b0*/  ISETP.GE.U32.AND P2, PT, R0, R3, PT ;  /* 0x000000030000720c */ /* 0x000fe40003f46070 */
[----:B------:R-:W-:Y:S02]  /*11c0*/  LOP3.LUT R0, R5, R6, RZ, 0x3c, !PT ;  /* 0x0000000605007212 */ /* 0x000fe400078e3cff */
[----:B------:R-:W-:Y:S02]  /*11d0*/  @!P1 IADD3 R9, R9, 0x1, RZ ;  /* 0x0000000109099810 */ /* 0x000fe40007ffe0ff */
[----:B------:R-:W-:Y:S02]  /*11e0*/  ISETP.GE.AND P0, PT, R0, RZ, PT ;  /* 0x000000ff0000720c */ /* 0x000fe40003f06270 */
[----:B------:R-:W-:-:S05]  /*11f0*/  ISETP.NE.AND P1, PT, R6, RZ, PT ;  /* 0x000000ff0600720c */ /* 0x000fca0003f25270 */
[----:B------:R-:W-:-:S06]  /*1200*/  @P2 VIADD R9, R9, 0x1 ;  /* 0x0000000109092836 */ /* 0x000fcc0000000000 */
[----:B------:R-:W-:Y:S02]  /*1210*/  @!P0 IADD3 R9, -R9, RZ, RZ ;  /* 0x000000ff09098210 */ /* 0x000fe40007ffe1ff */
[----:B------:R-:W-:-:S05]  /*1220*/  @!P1 LOP3.LUT R9, RZ, R6, RZ, 0x33, !PT ;  /* 0x00000006ff099212 */ /* 0x000fca00078e33ff */
[----:B------:R-:W-:-:S06]  /*1230*/  IMAD.WIDE R2, R9, 0x4, R212 ;  /* 0x0000000409027825 */ /* 0x000fcc00078e02d4 */
[----:B------:R1:W2:Y:S01]  /*1240*/  LD.E R2, desc[UR6][R2.64] ;  /* 0x0000000602027980 */ /* 0x0002a2000c101900 */
[----:B---3--:R-:W-:-:S04]  /*1250*/  IABS R7, R4 ;  /* 0x0000000400077213 */ /* 0x008fc80000000000 */
[----:B------:R-:W3:Y:S08]  /*1260*/  I2F.RP R11, R7 ;  /* 0x00000007000b7306 */ /* 0x000ef00000209400 */
[----:B---3--:R-:W3:Y:S02]  /*1270*/  MUFU.RCP R10, R11 ;  /* 0x0000000b000a7308 */ /* 0x008ee40000001000 */
[----:B---3--:R-:W-:-:S06]  /*1280*/  VIADD R10, R10, 0xffffffe ;  /* 0x0ffffffe0a0a7836 */ /* 0x008fcc0000000000 */
[----:B------:R-:W3:Y:S01]  /*1290*/  F2I.FTZ.U32.TRUNC.NTZ R23, R10 ;  /* 0x0000000a00177305 */ /* 0x000ee2000021f000 */
[----:B------:R-:W-:Y:S01]  /*12a0*/  IMAD.MOV.U32 R22, RZ, RZ, RZ ;  /* 0x000000ffff167224 */ /* 0x000fe200078e00ff */
[----:B-1----:R-:W-:Y:S02]  /*12b0*/  IABS R3, R205 ;  /* 0x000000cd00037213 */ /* 0x002fe40000000000 */
[----:B---3--:R-:W-:-:S05]  /*12c0*/  IADD3 R0, RZ, -R23, RZ ;  /* 0x80000017ff007210 */ /* 0x008fca0007ffe0ff */
[----:B------:R-:W-:Y:S01]  /*12d0*/  IMAD R8, R0, R7, RZ ;  /* 0x0000000700087224 */ /* 0x000fe200078e02ff */
[----:B------:R-:W-:-:S03]  /*12e0*/  IABS R0, R4 ;  /* 0x0000000400007213 */ /* 0x000fc60000000000 */
[----:B------:R-:W-:Y:S01]  /*12f0*/  IMAD.HI.U32 R8, R23, R8, R22 ;  /* 0x0000000817087227 */ /* 0x000fe200078e0016 */
[----:B------:R-:W-:-:S05]  /*1300*/  IADD3 R0, RZ, -R0, RZ ;  /* 0x80000000ff007210 */ /* 0x000fca0007ffe0ff */
[----:B------:R-:W-:-:S04]  /*1310*/  IMAD.HI.U32 R11, R8, R3, RZ ;  /* 0x00000003080b7227 */ /* 0x000fc800078e00ff */
[----:B------:R-:W-:-:S05]  /*1320*/  IMAD R0, R11, R0, R3 ;  /* 0x000000000b007224 */ /* 0x000fca00078e0203 */
[----:B------:R-:W-:Y:S02]  /*1330*/  ISETP.GT.U32.AND P1, PT, R7, R0, PT ;  /* 0x000000000700720c */ /* 0x000fe40003f24070 */
[----:B------:R-:W-:-:S11]  /*1340*/  IADD3 R9, -R9, RZ, RZ ;  /* 0x000000ff09097210 */ /* 0x000fd60007ffe1ff */
[----:B------:R-:W-:-:S05]  /*1350*/  @!P1 IMAD.IADD R0, R0, 0x1, -R7 ;  /* 0x0000000100009824 */ /* 0x000fca00078e0a07 */
[----:B------:R-:W-:Y:S02]  /*1360*/  ISETP.GE.U32.AND P2, PT, R0, R7, PT ;  /* 0x000000070000720c */ /* 0x000fe40003f46070 */
[----:B------:R-:W-:Y:S01]  /*1370*/  LOP3.LUT R7, R205, R4, RZ, 0x3c, !PT ;  /* 0x00000004cd077212 */ /* 0x000fe200078e3cff */
[----:B------:R-:W-:Y:S01]  /*1380*/  @!P1 VIADD R11, R11, 0x1 ;  /* 0x000000010b0b9836 */ /* 0x000fe20000000000 */
[----:B------:R-:W-:Y:S02]  /*1390*/  ISETP.NE.AND P1, PT, R4, RZ, PT ;  /* 0x000000ff0400720c */ /* 0x000fe40003f25270 */
[----:B------:R-:W-:Y:S01]  /*13a0*/  ISETP.GE.AND P0, PT, R7, RZ, PT ;  /* 0x000000ff0700720c */ /* 0x000fe20003f06270 */
[----:B------:R-:W-:-:S04]  /*13b0*/  IMAD R6, R6, R9, R5 ;  /* 0x0000000906067224 */ /* 0x000fc800078e0205 */
[----:B----4-:R-:W-:Y:S02]  /*13c0*/  IMAD R7, R65, R6, RZ ;  /* 0x0000000641077224 */ /* 0x010fe400078e02ff */
[----:B------:R-:W-:-:S06]  /*13d0*/  @P2 IADD3 R11, R11, 0x1, RZ ;  /* 0x000000010b0b2810 */ /* 0x000fcc0007ffe0ff */
[----:B------:R-:W-:Y:S02]  /*13e0*/  @!P0 IADD3 R11, -R11, RZ, RZ ;  /* 0x000000ff0b0b8210 */ /* 0x000fe40007ffe1ff */
[----:B------:R-:W-:-:S04]  /*13f0*/  @!P1 LOP3.LUT R11, RZ, R4, RZ, 0x33, !PT ;  /* 0x00000004ff0b9212 */ /* 0x000fc800078e33ff */
[----:B------:R-:W-:Y:S02]  /*1400*/  SHF.R.S32.HI R8, RZ, 0x1f, R11 ;  /* 0x0000001fff087819 */ /* 0x000fe4000001140b */
[----:B--2---:R-:W-:Y:S01]  /*1410*/  SHF.R.S32.HI R0, RZ, 0x1f, R2 ;  /* 0x0000001fff007819 */ /* 0x004fe20000011402 */
[-C--:B------:R-:W-:Y:S02]  /*1420*/  IMAD R3, R19, R2.reuse, RZ ;  /* 0x0000000213037224 */ /* 0x080fe400078e02ff */
[----:B------:R-:W-:Y:S01]  /*1430*/  IMAD.WIDE.U32 R22, R18, R2, RZ ;  /* 0x0000000212167225 */ /* 0x000fe200078e00ff */
[----:B------:R-:W-:-:S03]  /*1440*/  SHF.R.S32.HI R19, RZ, 0x1f, R6 ;  /* 0x0000001fff137819 */ /* 0x000fc60000011406 */
[----:B------:R-:W-:-:S04]  /*1450*/  IMAD R3, R18, R0, R3 ;  /* 0x0000000012037224 */ /* 0x000fc800078e0203 */
[----:B------:R-:W-:Y:S02]  /*1460*/  IMAD.IADD R23, R23, 0x1, R3 ;  /* 0x0000000117177824 */ /* 0x000fe400078e0203 */
[----:B------:R-:W-:Y:S02]  /*1470*/  IMAD R7, R64, R19, R7 ;  /* 0x0000001340077224 */ /* 0x000fe400078e0207 */
[----:B------:R-:W-:-:S04]  /*1480*/  IMAD.WIDE.U32 R22, R6, R64, R22 ;  /* 0x0000004006167225 */ /* 0x000fc800078e0016 */
[----:B------:R-:W-:Y:S02]  /*1490*/  IMAD.IADD R23, R23, 0x1, R7 ;  /* 0x0000000117177824 */ /* 0x000fe400078e0207 */
[----:B------:R-:W-:Y:S02]  /*14a0*/  IMAD R7, R15, R11, RZ ;  /* 0x0000000b0f077224 */ /* 0x000fe400078e02ff */
[----:B------:R-:W-:Y:S02]  /*14b0*/  IMAD R3, R13, R2, RZ ;  /* 0x000000020d037224 */ /* 0x000fe400078e02ff */
[----:B------:R-:W-:Y:S02]  /*14c0*/  IMAD R7, R14, R8, R7 ;  /* 0x000000080e077224 */ /* 0x000fe400078e0207 */
[----:B------:R-:W-:-:S04]  /*14d0*/  IMAD.WIDE.U32 R24, R12, R2, RZ ;  /* 0x000000020c187225 */ /* 0x000fc800078e00ff */
[----:B------:R-:W-:Y:S02]  /*14e0*/  IMAD R3, R12, R0, R3 ;  /* 0x000000000c037224 */ /* 0x000fe400078e0203 */
[----:B------:R-:W-:Y:S01]  /*14f0*/  IMAD.WIDE.U32 R14, R11, R14, R22 ;  /* 0x0000000e0b0e7225 */ /* 0x000fe200078e0016 */
[----:B------:R-:W-:-:S03]  /*1500*/  MOV R2, R24 ;  /* 0x0000001800027202 */ /* 0x000fc60000000f00 */
[----:B------:R-:W-:Y:S01]  /*1510*/  IMAD.IADD R9, R25, 0x1, R3 ;  /* 0x0000000119097824 */ /* 0x000fe200078e0203 */
[----:B------:R-:W-:Y:S01]  /*1520*/  IADD3 R3, R15, R7, RZ ;  /* 0x000000070f037210 */ /* 0x000fe20007ffe0ff */
[----:B------:R-:W-:Y:S01]  /*1530*/  IMAD.MOV.U32 R0, RZ, RZ, R14 ;  /* 0x000000ffff007224 */ /* 0x000fe200078e000e */
[----:B------:R-:W-:Y:S05]  /*1540*/  BRA `(.L_x_858) ;  /* 0x0000000400407947 */ /* 0x000fea0003800000 */
.L_x_857:
[----:B------:R-:W2:Y:S01]  /*1550*/  LD.E R4, desc[UR6][R16.64+0x68] ;  /* 0x0000680610047980 */ /* 0x000ea2000c101900 */
[----:B------:R-:W-:-:S03]  /*1560*/  ISETP.NE.AND P3, PT, R12, -0x1, PT ;  /* 0xffffffff0c00780c */ /* 0x000fc60003f65270 */
[----:B------:R-:W3:Y:S04]  /*1570*/  LD.E.64 R64, desc[UR6][R16.64+0x38] ;  /* 0x0000380610407980 */ /* 0x000ee8000c101b00 */
[----:B------:R-:W4:Y:S04]  /*1580*/  LD.E.64 R66, desc[UR6][R16.64+0x40] ;  /* 0x0000400610427980 */ /* 0x000f28000c101b00 */
[----:B------:R-:W4:Y:S04]  /*1590*/  LD.E.64 R14, desc[UR6][R16.64+0x50] ;  /* 0x00005006100e7980 */ /* 0x000f28000c101b00 */
[----:B------:R-:W4:Y:S04]  /*15a0*/  @!P3 LD.E.64 R18, desc[UR6][R16.64+0x20] ;  /* 0x000020061012b980 */ /* 0x000f28000c101b00 */
[----:B------:R-:W4:Y:S04]  /*15b0*/  @!P3 LD.E.64 R22, desc[UR6][R16.64+0x28] ;  /* 0x000028061016b980 */ /* 0x000f28000c101b00 */
[----:B------:R1:W5:Y:S01]  /*15c0*/  LD.E.64 R26, desc[UR6][R16.64+0x58] ;  /* 0x00005806101a7980 */ /* 0x000362000c101b00 */
[----:B------:R-:W-:Y:S01]  /*15d0*/  IMAD.MOV.U32 R8, RZ, RZ, RZ ;  /* 0x000000ffff087224 */ /* 0x000fe200078e00ff */
[----:B--2---:R-:W-:-:S04]  /*15e0*/  IABS R3, R4 ;  /* 0x0000000400037213 */ /* 0x004fc80000000000 */
[----:B------:R-:W2:Y:S08]  /*15f0*/  I2F.RP R6, R3 ;  /* 0x0000000300067306 */ /* 0x000eb00000209400 */
[----:B--2---:R-:W2:Y:S02]  /*1600*/  MUFU.RCP R2, R6 ;  /* 0x0000000600027308 */ /* 0x004ea40000001000 */
[----:B--2---:R-:W-:-:S06]  /*1610*/  IADD3 R2, R2, 0xffffffe, RZ ;  /* 0x0ffffffe02027810 */ /* 0x004fcc0007ffe0ff */
[----:B------:R-:W2:Y:S01]  /*1620*/  F2I.FTZ.U32.TRUNC.NTZ R9, R2 ;  /* 0x0000000200097305 */ /* 0x000ea2000021f000 */
[----:B------:R-:W-:Y:S02]  /*1630*/  IABS R7, R4 ;  /* 0x0000000400077213 */ /* 0x000fe40000000000 */
[----:B--2---:R-:W-:-:S05]  /*1640*/  IADD3 R0, RZ, -R9, RZ ;  /* 0x80000009ff007210 */ /* 0x004fca0007ffe0ff */
[----:B------:R-:W-:Y:S01]  /*1650*/  IMAD R5, R0, R3, RZ ;  /* 0x0000000300057224 */ /* 0x000fe200078e02ff */
[----:B------:R-:W-:-:S03]  /*1660*/  IABS R0, R205 ;  /* 0x000000cd00007213 */ /* 0x000fc60000000000 */
[----:B------:R-:W-:Y:S01]  /*1670*/  IMAD.HI.U32 R5, R9, R5, R8 ;  /* 0x0000000509057227 */ /* 0x000fe200078e0008 */
[----:B------:R-:W-:-:S05]  /*1680*/  IADD3 R7, RZ, -R7, RZ ;  /* 0x80000007ff077210 */ /* 0x000fca0007ffe0ff */
[----:B------:R-:W-:Y:S01]  /*1690*/  IMAD.HI.U32 R2, R5, R0, RZ ;  /* 0x0000000005027227 */ /* 0x000fe200078e00ff */
[----:B------:R-:W-:-:S03]  /*16a0*/  @!P3 SHF.R.S32.HI R6, RZ, 0x1f, R11 ;  /* 0x0000001fff06b819 */ /* 0x000fc6000001140b */
[----:B------:R-:W-:Y:S02]  /*16b0*/  IMAD R0, R2, R7, R0 ;  /* 0x0000000702007224 */ /* 0x000fe400078e0200 */
[----:B---3--:R-:W-:-:S03]  /*16c0*/  @!P3 IMAD R5, R65, R11, RZ ;  /* 0x0000000b4105b224 */ /* 0x008fc600078e02ff */
[----:B------:R-:W-:Y:S01]  /*16d0*/  ISETP.GT.U32.AND P0, PT, R3, R0, PT ;  /* 0x000000000300720c */ /* 0x000fe20003f04070 */
[----:B------:R-:W-:Y:S02]  /*16e0*/  @!P3 IMAD R5, R6, R64, R5 ;  /* 0x000000400605b224 */ /* 0x000fe400078e0205 */
[----:B------:R-:W-:Y:S01]  /*16f0*/  @!P3 IMAD.WIDE.U32 R24, R64, R11, RZ ;  /* 0x0000000b4018b225 */ /* 0x000fe200078e00ff */
[----:B-----5:R-:W-:-:S03]  /*1700*/  @!P3 SHF.R.S32.HI R6, RZ, 0x1f, R10 ;  /* 0x0000001fff06b819 */ /* 0x020fc6000001140a */
[----:B------:R-:W-:Y:S01]  /*1710*/  @P3 IMAD.IADD R7, R11, 0x1, R12 ;  /* 0x000000010b073824 */ /* 0x000fe200078e020c */
[----:B------:R-:W-:Y:S01]  /*1720*/  @!P3 IADD3 R25, R25, R5, RZ ;  /* 0x000000051919b210 */ /* 0x000fe20007ffe0ff */
[----:B----4-:R-:W-:Y:S02]  /*1730*/  @!P3 IMAD R5, R19, R10, RZ ;  /* 0x0000000a1305b224 */ /* 0x010fe400078e02ff */
[-C--:B------:R-:W-:Y:S02]  /*1740*/  @P3 IMAD R9, R65, R7.reuse, RZ ;  /* 0x0000000741093224 */ /* 0x080fe400078e02ff */
[----:B------:R-:W-:Y:S01]  /*1750*/  @P3 IMAD.WIDE.U32 R28, R64, R7, RZ ;  /* 0x00000007401c3225 */ /* 0x000fe200078e00ff */
[----:B------:R-:W-:-:S03]  /*1760*/  @!P0 IADD3 R0, R0, -R3, RZ ;  /* 0x8000000300008210 */ /* 0x000fc60007ffe0ff */
[C---:B------:R-:W-:Y:S02]  /*1770*/  @!P3 IMAD R5, R18.reuse, R6, R5 ;  /* 0x000000061205b224 */ /* 0x040fe400078e0205 */
[----:B------:R-:W-:Y:S01]  /*1780*/  @!P3 IMAD.WIDE.U32 R18, R18, R10, R24 ;  /* 0x0000000a1212b225 */ /* 0x000fe200078e0018 */
[----:B------:R-:W-:-:S03]  /*1790*/  ISETP.GE.U32.AND P2, PT, R0, R3, PT ;  /* 0x000000030000720c */ /* 0x000fc60003f46070 */
[----:B------:R-:W-:Y:S02]  /*17a0*/  @P3 IMAD.IADD R9, R29, 0x1, R9 ;  /* 0x000000011d093824 */ /* 0x000fe400078e0209 */
[----:B------:R-:W-:Y:S01]  /*17b0*/  @!P3 IMAD.IADD R9, R19, 0x1, R5 ;  /* 0x000000011309b824 */ /* 0x000fe200078e0205 */
[----:B------:R-:W-:Y:S02]  /*17c0*/  LEA R5, R133, 0xffffffc0, 0x6 ;  /* 0xffffffc085057811 */ /* 0x000fe400078e30ff */
[----:B------:R-:W-:Y:S02]  /*17d0*/  LOP3.LUT R0, R205, R4, RZ, 0x3c, !PT ;  /* 0x00000004cd007212 */ /* 0x000fe400078e3cff */
[----:B------:R-:W-:Y:S01]  /*17e0*/  @P3 MOV R8, R28 ;  /* 0x0000001c00083202 */ /* 0x000fe20000000f00 */
[----:B------:R-:W-:Y:S01]  /*17f0*/  IMAD R7, R65, R5, RZ ;  /* 0x0000000541077224 */ /* 0x000fe200078e02ff */
[----:B------:R-:W-:Y:S02]  /*1800*/  @!P3 MOV R8, R18 ;  /* 0x000000120008b202 */ /* 0x000fe40000000f00 */
[----:B------:R-:W-:-:S02]  /*1810*/  SHF.R.S32.HI R19, RZ, 0x1f, R5 ;  /* 0x0000001fff137819 */ /* 0x000fc40000011405 */
[----:B------:R-:W-:Y:S02]  /*1820*/  ISETP.GE.AND P1, PT, R0, RZ, PT ;  /* 0x000000ff0000720c */ /* 0x000fe40003f26270 */
[----:B------:R-:W-:Y:S02]  /*1830*/  @!P0 IADD3 R2, R2, 0x1, RZ ;  /* 0x0000000102028810 */ /* 0x000fe40007ffe0ff */
[----:B------:R-:W-:Y:S01]  /*1840*/  ISETP.NE.AND P0, PT, R4, RZ, PT ;  /* 0x000000ff0400720c */ /* 0x000fe20003f05270 */
[----:B------:R-:W-:Y:S01]  /*1850*/  @!P3 IMAD R6, R67, R11, RZ ;  /* 0x0000000b4306b224 */ /* 0x000fe200078e02ff */
[----:B------:R-:W-:Y:S01]  /*1860*/  @!P3 SHF.R.S32.HI R3, RZ, 0x1f, R11 ;  /* 0x0000001fff03b819 */ /* 0x000fe2000001140b */
[----:B------:R-:W-:Y:S02]  /*1870*/  IMAD R7, R19, R64, R7 ;  /* 0x0000004013077224 */ /* 0x000fe400078e0207 */
[----:B------:R-:W-:-:S04]  /*1880*/  IMAD.WIDE.U32 R8, R64, R5, R8 ;  /* 0x0000000540087225 */ /* 0x000fc800078e0008 */
[----:B------:R-:W-:Y:S01]  /*1890*/  @P2 VIADD R2, R2, 0x1 ;  /* 0x0000000102022836 */ /* 0x000fe20000000000 */
[----:B------:R-:W-:Y:S01]  /*18a0*/  IADD3 R13, R9, R7, RZ ;  /* 0x00000007090d7210 */ /* 0x000fe20007ffe0ff */
[----:B------:R-:W-:Y:S02]  /*18b0*/  @!P3 IMAD R3, R3, R66, R6 ;  /* 0x000000420303b224 */ /* 0x000fe400078e0206 */
[----:B------:R-:W-:-:S04]  /*18c0*/  @!P3 IMAD.WIDE.U32 R24, R66, R11, RZ ;  /* 0x0000000b4218b225 */ /* 0x000fc800078e00ff */
[----:B------:R-:W-:Y:S01]  /*18d0*/  IMAD.MOV.U32 R7, RZ, RZ, R2 ;  /* 0x000000ffff077224 */ /* 0x000fe200078e0002 */
[----:B------:R-:W-:Y:S01]  /*18e0*/  @!P3 IADD3 R25, R25, R3, RZ ;  /* 0x000000031919b210 */ /* 0x000fe20007ffe0ff */
[----:B------:R-:W-:Y:S01]  /*18f0*/  @!P3 IMAD R0, R23, R10, RZ ;  /* 0x0000000a1700b224 */ /* 0x000fe200078e02ff */
[----:B------:R-:W-:Y:S01]  /*1900*/  @!P3 SHF.R.S32.HI R3, RZ, 0x1f, R10 ;  /* 0x0000001fff03b819 */ /* 0x000fe2000001140a */
[----:B------:R-:W-:Y:S01]  /*1910*/  @!P1 IMAD.MOV R7, RZ, RZ, -R7 ;  /* 0x000000ffff079224 */ /* 0x000fe200078e0a07 */
[----:B------:R-:W-:Y:S02]  /*1920*/  @!P0 LOP3.LUT R7, RZ, R4, RZ, 0x33, !PT ;  /* 0x00000004ff078212 */ /* 0x000fe400078e33ff */
[----:B------:R-:W-:Y:S01]  /*1930*/  @P3 IADD3 R11, R11, R12, RZ ;  /* 0x0000000c0b0b3210 */ /* 0x000fe20007ffe0ff */
[----:B------:R-:W-:Y:S01]  /*1940*/  @!P3 IMAD R0, R22, R3, R0 ;  /* 0x000000031600b224 */ /* 0x000fe200078e0200 */
[----:B------:R-:W-:Y:S01]  /*1950*/  MOV R12, R8 ;  /* 0x00000008000c7202 */ /* 0x000fe20000000f00 */
[----:B------:R-:W-:Y:S01]  /*1960*/  IMAD R3, R15, R7, RZ ;  /* 0x000000070f037224 */ /* 0x000fe200078e02ff */
[----:B------:R-:W-:Y:S01]  /*1970*/  SHF.R.S32.HI R8, RZ, 0x1f, R7 ;  /* 0x0000001fff087819 */ /* 0x000fe20000011407 */
[----:B------:R-:W-:-:S02]  /*1980*/  @P3 IMAD R9, R67, R11, RZ ;  /* 0x0000000b43093224 */ /* 0x000fc400078e02ff */
[----:B------:R-:W-:-:S04]  /*1990*/  @P3 IMAD.WIDE.U32 R28, R66, R11, RZ ;  /* 0x0000000b421c3225 */ /* 0x000fc800078e00ff */
[----:B------:R-:W-:Y:S01]  /*19a0*/  @!P3 IMAD.WIDE.U32 R22, R22, R10, R24 ;  /* 0x0000000a1616b225 */ /* 0x000fe200078e0018 */
[----:B------:R-:W-:-:S03]  /*19b0*/  @P3 IADD3 R9, R29, R9, RZ ;  /* 0x000000091d093210 */ /* 0x000fc60007ffe0ff */
[----:B------:R-:W-:Y:S01]  /*19c0*/  IMAD.WIDE.U32 R12, R14, R7, R12 ;  /* 0x000000070e0c7225 */ /* 0x000fe200078e000c */
[----:B------:R-:W-:-:S03]  /*19d0*/  @P3 MOV R2, R28 ;  /* 0x0000001c00023202 */ /* 0x000fc60000000f00 */
[----:B------:R-:W-:Y:S01]  /*19e0*/  IMAD R3, R14, R8, R3 ;  /* 0x000000080e037224 */ /* 0x000fe200078e0203 */
[----:B------:R-:W-:Y:S01]  /*19f0*/  @!P3 MOV R2, R22 ;  /* 0x000000160002b202 */ /* 0x000fe20000000f00 */
[----:B------:R-:W-:Y:S01]  /*1a00*/  @!P3 IMAD.IADD R9, R23, 0x1, R0 ;  /* 0x000000011709b824 */ /* 0x000fe200078e0200 */
[----:B------:R-:W-:Y:S01]  /*1a10*/  MOV R0, R12 ;  /* 0x0000000c00007202 */ /* 0x000fe20000000f00 */
[----:B------:R-:W-:Y:S01]  /*1a20*/  IMAD.IADD R3, R13, 0x1, R3 ;  /* 0x000000010d037824 */ /* 0x000fe200078e0203 */
[----:B------:R-:W-:Y:S02]  /*1a30*/  MOV R6, R5 ;  /* 0x0000000500067202 */ /* 0x000fe40000000f00 */
[----:B-1----:R-:W-:Y:S02]  /*1a40*/  MOV R11, R7 ;  /* 0x00000007000b7202 */ /* 0x002fe40000000f00 */
.L_x_858:
[----:B------:R-:W-:Y:S05]  /*1a50*/  BSYNC B0 ;  /* 0x0000000000007941 */ /* 0x000fea0003800000 */
.L_x_856:
[----:B------:R-:W-:Y:S01]  /*1a60*/  ISETP.NE.AND P0, PT, R210, -0x1, PT ;  /* 0xffffffffd200780c */ /* 0x000fe20003f05270 */
[----:B------:R-:W2:Y:S04]  /*1a70*/  LD.E.64 R170, desc[UR6][R16.64+0x30] ;  /* 0x0000300610aa7980 */ /* 0x000ea8000c101b00 */
[----:B------:R-:W3:Y:S04]  /*1a80*/  LD.E.64 R22, desc[UR6][R16.64+0x48] ;  /* 0x0000480610167980 */ /* 0x000ee8000c101b00 */
[----:B------:R-:W4:Y:S04]  /*1a90*/  LD.E R79, desc[UR6][R16.64+0xc0] ;  /* 0x0000c006104f7980 */ /* 0x000f28000c101900 */
[----:B------:R-:W3:Y:S04]  /*1aa0*/  @!P0 LD.E.64 R24, desc[UR6][R16.64+0x18] ;  /* 0x0000180610188980 */ /* 0x000ee8000c101b00 */
[----:B------:R-:W4:Y:S04]  /*1ab0*/  LD.E.64 R14, desc[UR6][R16.64+0x10] ;  /* 0x00001006100e7980 */ /* 0x000f28000c101b00 */
[----:B------:R-:W4:Y:S04]  /*1ac0*/  LD.E.64 R164, desc[UR6][R16.64+0x8] ;  /* 0x0000080610a47980 */ /* 0x000f28000c101b00 */
[----:B------:R1:W5:Y:S04]  /*1ad0*/  @P4 LD.E R20, desc[UR6][R20.64] ;  /* 0x0000000614144980 */ /* 0x000368000c101900 */
[----:B------:R1:W5:Y:S01]  /*1ae0*/  LD.E.64 R172, desc[UR6][R16.64] ;  /* 0x0000000610ac7980 */ /* 0x000362000c101b00 */
[----:B------:R-:W-:-:S04]  /*1af0*/  SHF.R.S32.HI R69, RZ, 0x1f, R72 ;  /* 0x0000001fff457819 */ /* 0x000fc80000011448 */
[CC--:B------:R-:W-:Y:S02]  /*1b00*/  LEA.HI R162, R69.reuse, R72.reuse, RZ, 0x3 ;  /* 0x0000004845a27211 */ /* 0x0c0fe400078f18ff */
[----:B------:R-:W-:Y:S02]  /*1b10*/  LEA.HI R4, R69, R72, RZ, 0x4 ;  /* 0x0000004845047211 */ /* 0x000fe400078f20ff */
[----:B------:R-:W-:-:S05]  /*1b20*/  LOP3.LUT R7, R162, 0xfffffff8, RZ, 0xc0, !PT ;  /* 0xfffffff8a2077812 */ /* 0x000fca00078ec0ff */
[----:B------:R-:W-:Y:S01]  /*1b30*/  IMAD.IADD R70, R72, 0x1, -R7 ;  /* 0x0000000148467824 */ /* 0x000fe200078e0a07 */
[----:B------:R-:W-:-:S03]  /*1b40*/  LOP3.LUT R7, R4, 0xfffffff0, RZ, 0xc0, !PT ;  /* 0xfffffff004077812 */ /* 0x000fc600078ec0ff */
[----:B------:R-:W-:Y:S02]  /*1b50*/  IMAD.SHL.U32 R12, R70, 0x8, RZ ;  /* 0x00000008460c7824 */ /* 0x000fe400078e00ff */
[----:B------:R-:W-:Y:S01]  /*1b60*/  IMAD.IADD R7, R72, 0x1, -R7 ;  /* 0x0000000148077824 */ /* 0x000fe200078e0a07 */
[----:B------:R-:W-:Y:S02]  /*1b70*/  SHF.R.S32.HI R162, RZ, 0x3, R162 ;  /* 0x00000003ffa27819 */ /* 0x000fe400000114a2 */
[----:B------:R-:W-:Y:S02]  /*1b80*/  IADD3 R28, P1, R12, R2, RZ ;  /* 0x000000020c1c7210 */ /* 0x000fe40007f3e0ff */
[----:B------:R-:W-:Y:S01]  /*1b90*/  SHF.R.S32.HI R13, RZ, 0x1f, R12 ;  /* 0x0000001fff0d7819 */ /* 0x000fe2000001140c */
[-C--:B------:R-:W-:Y:S01]  /*1ba0*/  IMAD R2, R19, R66.reuse, RZ ;  /* 0x0000004213027224 */ /* 0x080fe200078e02ff */
[----:B------:R-:W-:Y:S01]  /*1bb0*/  SHF.R.S32.HI R18, RZ, 0x1f, R7 ;  /* 0x0000001fff127819 */ /* 0x000fe20000011407 */
[----:B------:R-:W-:Y:S01]  /*1bc0*/  IMAD.SHL.U32 R19, R162, 0x40, RZ ;  /* 0x00000040a2137824 */ /* 0x000fe200078e00ff */
[----:B------:R-:W-:Y:S01]  /*1bd0*/  SHF.R.S32.HI R71, RZ, 0x4, R4 ;  /* 0x00000004ff477819 */ /* 0x000fe20000011404 */
[----:B------:R-:W-:Y:S01]  /*1be0*/  IMAD.X R29, R13, 0x1, R9, P1 ;  /* 0x000000010d1d7824 */ /* 0x000fe200008e0609 */
[----:B------:R-:W-:Y:S01]  /*1bf0*/  LEA.HI R18, R18, R7, RZ, 0x3 ;  /* 0x0000000712127211 */ /* 0x000fe200078f18ff */
[C---:B------:R-:W-:Y:S01]  /*1c00*/  IMAD R2, R6.reuse, R67, R2 ;  /* 0x0000004306027224 */ /* 0x040fe200078e0202 */
[----:B------:R-:W-:Y:S01]  /*1c10*/  LOP3.LUT R19, R19, 0x1c0, RZ, 0xc0, !PT ;  /* 0x000001c013137812 */ /* 0x000fe200078ec0ff */
[----:B------:R-:W-:Y:S01]  /*1c20*/  IMAD.WIDE.U32 R28, R6, R66, R28 ;  /* 0x00000042061c7225 */ /* 0x000fe200078e001c */
[----:B------:R-:W-:-:S02]  /*1c30*/  LOP3.LUT R10, R18, 0xfffffff8, RZ, 0xc0, !PT ;  /* 0xfffffff8120a7812 */ /* 0x000fc400078ec0ff */
[----:B------:R-:W-:Y:S02]  /*1c40*/  LEA.HI R4, R4, R71, RZ, 0x1 ;  /* 0x0000004704047211 */ /* 0x000fe400078f08ff */
[----:B------:R-:W-:Y:S02]  /*1c50*/  LEA.HI R6, R69, R72, RZ, 0x6 ;  /* 0x0000004845067211 */ /* 0x000fe400078f30ff */
[----:B------:R-:W-:Y:S02]  /*1c60*/  LOP3.LUT R9, R19, 0x38, R12, 0xf8, !PT ;  /* 0x0000003813097812 */ /* 0x000fe400078ef80c */
[----:B------:R-:W-:Y:S01]  /*1c70*/  SHF.R.U32.HI R156, RZ, 0x3, R19 ;  /* 0x00000003ff9c7819 */ /* 0x000fe20000011613 */
[----:B------:R-:W-:Y:S01]  /*1c80*/  IMAD.IADD R10, R7, 0x1, -R10 ;  /* 0x00000001070a7824 */ /* 0x000fe200078e0a0a */
[----:B------:R-:W-:Y:S01]  /*1c90*/  LOP3.LUT R4, R4, 0xfffffffe, RZ, 0xc0, !PT ;  /* 0xfffffffe04047812 */ /* 0x000fe200078ec0ff */
[----:B------:R-:W-:Y:S01]  /*1ca0*/  IMAD.SHL.U32 R7, R6, 0x8, RZ ;  /* 0x0000000806077824 */ /* 0x000fe200078e00ff */
[----:B------:R-:W-:Y:S01]  /*1cb0*/  LOP3.LUT R156, R9, R156, RZ, 0x3c, !PT ;  /* 0x0000009c099c7212 */ /* 0x000fe200078e3cff */
[----:B------:R-:W-:-:S02]  /*1cc0*/  IMAD.SHL.U32 R6, R10, 0x40, RZ ;  /* 0x000000400a067824 */ /* 0x000fc400078e00ff */
[----:B------:R-:W-:Y:S01]  /*1cd0*/  IMAD.IADD R71, R71, 0x1, -R4 ;  /* 0x0000000147477824 */ /* 0x000fe200078e0a04 */
[----:B------:R-:W-:Y:S01]  /*1ce0*/  LOP3.LUT R156, R156, 0xfffffe00, R7, 0xf8, !PT ;  /* 0xfffffe009c9c7812 */ /* 0x000fe200078ef807 */
[----:B------:R-:W-:Y:S01]  /*1cf0*/  IMAD R7, R27, R11, RZ ;  /* 0x0000000b1b077224 */ /* 0x000fe200078e02ff */
[----:B------:R-:W-:Y:S01]  /*1d00*/  LOP3.LUT R6, R6, 0x1c0, RZ, 0xc0, !PT ;  /* 0x000001c006067812 */ /* 0x000fe200078ec0ff */
[----:B------:R-:W-:Y:S01]  /*1d10*/  IMAD.SHL.U32 R9, R71, 0x8, RZ ;  /* 0x0000000847097824 */ /* 0x000fe200078e00ff */
[----:B------:R-:W-:Y:S01]  /*1d20*/  SHF.R.S32.HI R76, RZ, 0x1f, R207 ;  /* 0x0000001fff4c7819 */ /* 0x000fe200000114cf */
[----:B------:R-:W-:Y:S02]  /*1d30*/  IMAD.IADD R29, R29, 0x1, R2 ;  /* 0x000000011d1d7824 */ /* 0x000fe400078e0202 */
[----:B------:R-:W-:Y:S01]  /*1d40*/  IMAD R2, R8, R26, R7 ;  /* 0x0000001a08027224 */ /* 0x000fe200078e0207 */
[----:B------:R-:W-:Y:S02]  /*1d50*/  LOP3.LUT R9, R6, 0x8, R9, 0xf8, !PT ;  /* 0x0000000806097812 */ /* 0x000fe400078ef809 */
[----:B------:R-:W-:-:S04]  /*1d60*/  SHF.R.U32.HI R6, RZ, 0x3, R6 ;  /* 0x00000003ff067819 */ /* 0x000fc80000011606 */
[----:B------:R-:W-:Y:S01]  /*1d70*/  LOP3.LUT R6, R9, R6, RZ, 0x3c, !PT ;  /* 0x0000000609067212 */ /* 0x000fe200078e3cff */
[----:B------:R-:W-:Y:S01]  /*1d80*/  IMAD.WIDE.U32 R26, R11, R26, R28 ;  /* 0x0000001a0b1a7225 */ /* 0x000fe200078e001c */
[----:B------:R-:W-:-:S03]  /*1d90*/  LOP3.LUT P3, RZ, R10, 0x4, RZ, 0xc0, !PT ;  /* 0x000000040aff7812 */ /* 0x000fc6000786c0ff */
[----:B------:R-:W-:Y:S01]  /*1da0*/  IMAD.SHL.U32 R19, R18, 0x40, RZ ;  /* 0x0000004012137824 */ /* 0x000fe200078e00ff */
[----:B------:R-:W-:Y:S01]  /*1db0*/  LOP3.LUT P2, RZ, R10, 0x2, RZ, 0xc0, !PT ;  /* 0x000000020aff7812 */ /* 0x000fe2000784c0ff */
[----:B------:R-:W-:Y:S01]  /*1dc0*/  VIADD R10, R12, 0x40 ;  /* 0x000000400c0a7836 */ /* 0x000fe20000000000 */
[----:B------:R-:W-:Y:S01]  /*1dd0*/  SHF.R.S32.HI R163, RZ, 0x1f, R162 ;  /* 0x0000001fffa37819 */ /* 0x000fe200000114a2 */
[----:B------:R-:W-:Y:S01]  /*1de0*/  IMAD.IADD R27, R27, 0x1, R2 ;  /* 0x000000011b1b7824 */ /* 0x000fe200078e0202 */
[----:B------:R-:W-:Y:S01]  /*1df0*/  LOP3.LUT R54, R6, 0xfffffe00, R19, 0xf8, !PT ;  /* 0xfffffe0006367812 */ /* 0x000fe200078ef813 */
[----:B------:R-:W-:Y:S01]  /*1e00*/  IMAD R161, R67, R162, RZ ;  /* 0x000000a243a17224 */ /* 0x000fe200078e02ff */
[----:B------:R-:W-:Y:S01]  /*1e10*/  SHF.R.S32.HI R100, RZ, 0x1f, R75 ;  /* 0x0000001fff647819 */ /* 0x000fe2000001144b */
[----:B------:R-:W-:-:S03]  /*1e20*/  IMAD.WIDE.U32 R26, R162, R66, R26 ;  /* 0x00000042a21a7225 */ /* 0x000fc600078e001a */
[----:B------:R-:W-:Y:S01]  /*1e30*/  LEA.HI R100, R100, R75, RZ, 0x6 ;  /* 0x0000004b64647211 */ /* 0x000fe200078f30ff */
[----:B------:R-:W-:-:S03]  /*1e40*/  IMAD R161, R163, R66, R161 ;  /* 0x00000042a3a17224 */ /* 0x000fc600078e02a1 */
[----:B------:R-:W-:Y:S01]  /*1e50*/  SHF.R.S32.HI R100, RZ, 0x6, R100 ;  /* 0x00000006ff647819 */ /* 0x000fe20000011464 */
[----:B------:R-:W-:-:S03]  /*1e60*/  IMAD.IADD R161, R27, 0x1, R161 ;  /* 0x000000011ba17824 */ /* 0x000fc600078e02a1 */
[----:B------:R-:W-:Y:S01]  /*1e70*/  VIMNMX R100, RZ, R100, !PT ;  /* 0x00000064ff647248 */ /* 0x000fe20007fe0100 */
[----:B------:R-:W-:-:S04]  /*1e80*/  IMAD.WIDE R166, R208, 0x40, R162 ;  /* 0x00000040d0a67825 */ /* 0x000fc800078e02a2 */
[----:B------:R-:W-:Y:S01]  /*1e90*/  IMAD R157, R65, R162, RZ ;  /* 0x000000a2419d7224 */ /* 0x000fe200078e02ff */
[----:B------:R-:W-:-:S03]  /*1ea0*/  LEA.HI R69, R69, R72, RZ, 0x5 ;  /* 0x0000004845457211 */ /* 0x000fc600078f28ff */
[----:B------:R-:W-:Y:S01]  /*1eb0*/  IMAD R157, R163, R64, R157 ;  /* 0x00000040a39d7224 */ /* 0x000fe200078e029d */
[----:B------:R-:W-:Y:S01]  /*1ec0*/  LOP3.LUT R73, R69, 0xffffffe0, RZ, 0xc0, !PT ;  /* 0xffffffe045497812 */ /* 0x000fe200078ec0ff */
[----:B------:R-:W-:Y:S02]  /*1ed0*/  IMAD.MOV.U32 R57, RZ, RZ, 0x10 ;  /* 0x00000010ff397424 */ /* 0x000fe400078e00ff */
[----:B------:R-:W-:Y:S01]  /*1ee0*/  IMAD.MOV.U32 R55, RZ, RZ, 0x20 ;  /* 0x00000020ff377424 */ /* 0x000fe200078e00ff */
[C---:B------:R-:W-:Y:S01]  /*1ef0*/  SHF.L.U64.HI R202, R64.reuse, 0x4, R65 ;  /* 0x0000000440ca7819 */ /* 0x040fe20000010241 */
[----:B------:R-:W-:Y:S01]  /*1f00*/  IMAD.SHL.U32 R201, R64, 0x10, RZ ;  /* 0x0000001040c97824 */ /* 0x000fe200078e00ff */
[C---:B------:R-:W-:Y:S01]  /*1f10*/  SHF.L.U64.HI R200, R66.reuse, 0x4, R67 ;  /* 0x0000000442c87819 */ /* 0x040fe20000010243 */
[----:B------:R-:W-:Y:S01]  /*1f20*/  IMAD.SHL.U32 R199, R66, 0x10, RZ ;  /* 0x0000001042c77824 */ /* 0x000fe200078e00ff */
[----:B------:R-:W-:Y:S01]  /*1f30*/  SHF.R.S32.HI R69, RZ, 0x5, R69 ;  /* 0x00000005ff457819 */ /* 0x000fe20000011445 */
[----:B------:R-:W-:Y:S01]  /*1f40*/  IMAD.IADD R73, R72, 0x1, -R73 ;  /* 0x0000000148497824 */ /* 0x000fe200078e0a49 */
[----:B------:R-:W-:Y:S01]  /*1f50*/  SEL R57, R57, 0xfffffff0, !P2 ;  /* 0xfffffff039397807 */ /* 0x000fe20005000000 */
[----:B------:R-:W-:Y:S01]  /*1f60*/  IMAD.SHL.U32 R77, R70, 0x4, RZ ;  /* 0x00000004464d7824 */ /* 0x000fe200078e00ff */
[----:B------:R-:W-:Y:S01]  /*1f70*/  SEL R55, R55, 0xffffffe0, !P3 ;  /* 0xffffffe037377807 */ /* 0x000fe20005800000 */
[----:B--2---:R-:W-:-:S02]  /*1f80*/  @P0 IMAD R4, R171, R210, RZ ;  /* 0x000000d2ab040224 */ /* 0x004fc400078e02ff */
[----:B------:R-:W-:-:S04]  /*1f90*/  @P0 IMAD.WIDE.U32 R30, R170, R210, RZ ;  /* 0x000000d2aa1e0225 */ /* 0x000fc800078e00ff */
[----:B---3--:R-:W-:-:S04]  /*1fa0*/  @!P0 IMAD R7, R25, R207, RZ ;  /* 0x000000cf19078224 */ /* 0x008fc800078e02ff */
[C---:B------:R-:W-:Y:S02]  /*1fb0*/  @!P0 IMAD R7, R24.reuse, R76, R7 ;  /* 0x0000004c18078224 */ /* 0x040fe400078e0207 */
[----:B------:R-:W-:-:S04]  /*1fc0*/  @!P0 IMAD.WIDE.U32 R24, R24, R207, RZ ;  /* 0x000000cf18188225 */ /* 0x000fc800078e00ff */
[----:B------:R-:W-:Y:S02]  /*1fd0*/  @P0 IMAD.IADD R9, R31, 0x1, R4 ;  /* 0x000000011f090824 */ /* 0x000fe400078e0204 */
[----:B------:R-:W-:Y:S02]  /*1fe0*/  @P0 IMAD.MOV.U32 R4, RZ, RZ, R30 ;  /* 0x000000ffff040224 */ /* 0x000fe400078e001e */
[----:B------:R-:W-:Y:S02]  /*1ff0*/  @!P0 IMAD.MOV.U32 R4, RZ, RZ, R24 ;  /* 0x000000ffff048224 */ /* 0x000fe400078e0018 */
[----:B------:R-:W-:-:S03]  /*2000*/  @!P0 IMAD.IADD R9, R25, 0x1, R7 ;  /* 0x0000000119098824 */ /* 0x000fc600078e0207 */
[----:B------:R-:W-:Y:S01]  /*2010*/  IADD3 R18, P1, R12, R4, RZ ;  /* 0x000000040c127210 */ /* 0x000fe20007f3e0ff */
[----:B------:R-:W-:Y:S01]  /*2020*/  IMAD R2, R23, R205, RZ ;  /* 0x000000cd17027224 */ /* 0x000fe200078e02ff */
[----:B------:R-:W-:-:S03]  /*2030*/  SHF.R.S32.HI R7, RZ, 0x1f, R205 ;  /* 0x0000001fff077819 */ /* 0x000fc600000114cd */
[----:B------:R-:W-:Y:S01]  /*2040*/  IMAD.X R19, R13, 0x1, R9, P1 ;  /* 0x000000010d137824 */ /* 0x000fe200008e0609 */
[----:B----4-:R-:W-:Y:S01]  /*2050*/  ISETP.GE.AND P0, PT, R10, R79, PT ;  /* 0x0000004f0a00720c */ /* 0x010fe20003f06270 */
[----:B------:R-:W-:Y:S01]  /*2060*/  IMAD R2, R22, R7, R2 ;  /* 0x0000000716027224 */ /* 0x000fe200078e0202 */
[----:B------:R-:W-:Y:S01]  /*2070*/  ISETP.GE.AND P1, PT, R12, R79, PT ;  /* 0x0000004f0c00720c */ /* 0x000fe20003f26270 */
[----:B------:R-:W-:Y:S01]  /*2080*/  IMAD.WIDE.U32 R18, R205, R22, R18 ;  /* 0x00000016cd127225 */ /* 0x000fe200078e0012 */
[----:B------:R-:W-:-:S03]  /*2090*/  SEL R7, RZ, 0xffffffff, P0 ;  /* 0xffffffffff077807 */ /* 0x000fc60000000000 */
[----:B------:R-:W-:Y:S01]  /*20a0*/  VIADD R9, R12, 0x80 ;  /* 0x000000800c097836 */ /* 0x000fe20000000000 */
[C---:B------:R-:W-:Y:S01]  /*20b0*/  LEA R160, P0, R26.reuse, R14, 0x1 ;  /* 0x0000000e1aa07211 */ /* 0x040fe200078008ff */
[----:B------:R-:W-:Y:S01]  /*20c0*/  IMAD.IADD R19, R19, 0x1, R2 ;  /* 0x0000000113137824 */ /* 0x000fe200078e0202 */
[----:B------:R-:W-:Y:S02]  /*20d0*/  SEL R2, RZ, 0x1, P1 ;  /* 0x00000001ff027807 */ /* 0x000fe40000800000 */
[----:B------:R-:W-:Y:S02]  /*20e0*/  ISETP.GE.AND P1, PT, R9, R79, PT ;  /* 0x0000004f0900720c */ /* 0x000fe40003f26270 */
[----:B------:R-:W-:Y:S02]  /*20f0*/  LEA.HI.X R161, R26, R15, R161, 0x1, P0 ;  /* 0x0000000f1aa17211 */ /* 0x000fe400000f0ca1 */
[----:B------:R-:W-:Y:S02]  /*2100*/  IADD3 R158, P0, R12, R0, RZ ;  /* 0x000000000c9e7210 */ /* 0x000fe40007f1e0ff */
[----:B------:R-:W-:-:S02]  /*2110*/  SEL R74, RZ, 0x4, P1 ;  /* 0x00000004ff4a7807 */ /* 0x000fc40000800000 */
[----:B------:R-:W-:Y:S01]  /*2120*/  ISETP.GT.AND P1, PT, R133, R100, PT ;  /* 0x000000648500720c */ /* 0x000fe20003f24270 */
[----:B------:R-:W-:Y:S02]  /*2130*/  IMAD.X R159, R13, 0x1, R3, P0 ;  /* 0x000000010d9f7824 */ /* 0x000fe400000e0603 */
[----:B------:R-:W-:Y:S02]  /*2140*/  IMAD.SHL.U32 R7, R7, 0x2, RZ ;  /* 0x0000000207077824 */ /* 0x000fe400078e00ff */
[----:B------:R-:W-:Y:S02]  /*2150*/  IMAD R169, R167, R170, RZ ;  /* 0x000000aaa7a97224 */ /* 0x000fe400078e02ff */
[----:B------:R-:W-:Y:S01]  /*2160*/  IMAD.WIDE.U32 R158, R162, R64, R158 ;  /* 0x00000040a29e7225 */ /* 0x000fe200078e009e */
[----:B------:R-:W-:-:S03]  /*2170*/  LOP3.LUT R7, R7, 0x2, R2, 0xe2, !PT ;  /* 0x0000000207077812 */ /* 0x000fc600078ee202 */
[----:B------:R-:W-:Y:S01]  /*2180*/  IMAD R169, R166, R171, R169 ;  /* 0x000000aba6a97224 */ /* 0x000fe200078e02a9 */
[----:B------:R-:W-:Y:S01]  /*2190*/  LEA R204, P0, R158, R164, 0x1 ;  /* 0x000000a49ecc7211 */ /* 0x000fe200078008ff */
[----:B------:R-:W-:Y:S02]  /*21a0*/  IMAD.IADD R157, R159, 0x1, R157 ;  /* 0x000000019f9d7824 */ /* 0x000fe400078e029d */
[----:B------:R-:W-:Y:S01]  /*21b0*/  IMAD.WIDE.U32 R166, R166, R170, R18 ;  /* 0x000000aaa6a67225 */ /* 0x000fe200078e0012 */
[----:B------:R-:W-:Y:S02]  /*21c0*/  LOP3.LUT R74, R7, R74, RZ, 0xfc, !PT ;  /* 0x0000004a074a7212 */ /* 0x000fe400078efcff */
[----:B------:R-:W-:Y:S01]  /*21d0*/  LEA.HI.X R203, R158, R165, R157, 0x1, P0 ;  /* 0x000000a59ecb7211 */ /* 0x000fe200000f0c9d */
[----:B------:R-:W-:Y:S02]  /*21e0*/  @!P4 IMAD.MOV.U32 R20, RZ, RZ, RZ ;  /* 0x000000ffff14c224 */ /* 0x000fe400078e00ff */
[----:B------:R-:W-:Y:S01]  /*21f0*/  IMAD.IADD R169, R167, 0x1, R169 ;  /* 0x00000001a7a97824 */ /* 0x000fe200078e02a9 */
[----:B-1----:R-:W-:Y:S06]  /*2200*/  @!P1 BRA `(.L_x_859) ;  /* 0x0000008c00689947 */ /* 0x002fec0003800000 */
[----:B------:R-:W2:Y:S04]  /*2210*/  LD.E.64 R32, desc[UR6][R16.64+0x120] ;  /* 0x0001200610207980 */ /* 0x000ea8000c101b00 */
[----:B------:R-:W3:Y:S04]  /*2220*/  LD.E.64 R34, desc[UR6][R16.64+0x118] ;  /* 0x0001180610227980 */ /* 0x000ee8000c101b00 */
[----:B------:R-:W4:Y:S04]  /*2230*/  LD.E.64 R176, desc[UR6][R16.64+0x130] ;  /* 0x0001300610b07980 */ /* 0x000f28000c101b00 */
[----:B------:R-:W4:Y:S04]  /*2240*/  LD.E.64 R178, desc[UR6][R16.64+0x128] ;  /* 0x0001280610b27980 */ /* 0x000f28000c101b00 */
[----:B------:R-:W4:Y:S04]  /*2250*/  LD.E.64 R28, desc[UR6][R16.64+0x140] ;  /* 0x00014006101c7980 */ /* 0x000f28000c101b00 */
[----:B------:R-:W4:Y:S04]  /*2260*/  LD.E.64 R26, desc[UR6][R16.64+0x138] ;  /* 0x00013806101a7980 */ /* 0x000f28000c101b00 */
[----:B------:R-:W4:Y:S04]  /*2270*/  LD.E R18, desc[UR6][R16.64+0xd0] ;  /* 0x0000d00610127980 */ /* 0x000f28000c101900 */
[----:B------:R-:W4:Y:S04]  /*2280*/  LD.E.64 R22, desc[UR6][R16.64+0x110] ;  /* 0x0001100610167980 */ /* 0x000f28000c101b00 */
[----:B------:R-:W4:Y:S04]  /*2290*/  LD.E.64 R24, desc[UR6][R16.64+0x108] ;  /* 0x0001080610187980 */ /* 0x000f28000c101b00 */
[----:B------:R-:W4:Y:S04]  /*22a0*/  LD.E.64 R14, desc[UR6][R16.64+0x150] ;  /* 0x00015006100e7980 */ /* 0x000f28000c101b00 */
[----:B------:R-:W4:Y:S01]  /*22b0*/  LD.E.64 R6, desc[UR6][R16.64+0x148] ;  /* 0x0001480610067980 */ /* 0x000f22000c101b00 */
[----:B------:R-:W-:Y:S01]  /*22c0*/  SHF.R.S32.HI R21, RZ, 0x1f, R75 ;  /* 0x0000001fff157819 */ /* 0x000fe2000001144b */
[----:B-----5:R-:W-:-:S02]  /*22d0*/  IMAD.IADD R20, R20, 0x1, R5 ;  /* 0x0000000114147824 */ /* 0x020fc400078e0205 */
[----:B------:R-:W-:Y:S01]  /*22e0*/  IMAD.WIDE.U32 R174, R66, 0x60, RZ ;  /* 0x0000006042ae7825 */ /* 0x000fe200078e00ff */
[----:B------:R-:W-:Y:S02]  /*22f0*/  LOP3.LUT R152, R74, 0xffff, RZ, 0xc0, !PT ;  /* 0x0000ffff4a987812 */ /* 0x000fe400078ec0ff */
[C---:B------:R-:W-:Y:S01]  /*2300*/  SHF.L.U64.HI R84, R66.reuse, 0x5, R67 ;  /* 0x0000000542547819 */ /* 0x040fe20000010243 */
[----:B------:R-:W-:Y:S01]  /*2310*/  IMAD.SHL.U32 R83, R66, 0x20, RZ ;  /* 0x0000002042537824 */ /* 0x000fe200078e00ff */
[----:B------:R-:W-:Y:S01]  /*2320*/  LOP3.LUT R154, R152, 0x1, RZ, 0xc0, !PT ;  /* 0x00000001989a7812 */ /* 0x000fe200078ec0ff */
[----:B------:R-:W-:Y:S01]  /*2330*/  VIADD R80, R162, 0x20 ;  /* 0x00000020a2507836 */ /* 0x000fe20000000000 */
[----:B------:R-:W-:Y:S01]  /*2340*/  LOP3.LUT R153, R152, 0x2, RZ, 0xc0, !PT ;  /* 0x0000000298997812 */ /* 0x000fe200078ec0ff */
[C---:B------:R-:W-:Y:S01]  /*2350*/  VIADD R78, R162.reuse, 0x30 ;  /* 0x00000030a24e7836 */ /* 0x040fe20000000000 */
[----:B------:R-:W-:Y:S01]  /*2360*/  SHF.L.U64.HI R84, R83, 0x1, R84 ;  /* 0x0000000153547819 */ /* 0x000fe20000010254 */
[----:B------:R-:W-:Y:S01]  /*2370*/  IMAD.MOV.U32 R130, RZ, RZ, R204 ;  /* 0x000000ffff827224 */ /* 0x000fe200078e00cc */
[----:B------:R-:W-:Y:S01]  /*2380*/  IADD3 R81, R162, 0x10, RZ ;  /* 0x00000010a2517810 */ /* 0x000fe20007ffe0ff */
[----:B------:R-:W-:Y:S01]  /*2390*/  IMAD.MOV.U32 R134, RZ, RZ, R160 ;  /* 0x000000ffff867224 */ /* 0x000fe200078e00a0 */
[C---:B------:R-:W-:Y:S01]  /*23a0*/  SHF.L.U64.HI R98, R64.reuse, 0x5, R65 ;  /* 0x0000000540627819 */ /* 0x040fe20000010241 */
[----:B------:R-:W-:Y:S01]  /*23b0*/  IMAD.MOV.U32 R135, RZ, RZ, R161 ;  /* 0x000000ffff877224 */ /* 0x000fe200078e00a1 */
[----:B------:R-:W-:-:S02]  /*23c0*/  SHF.L.U32 R97, R64, 0x5, RZ ;  /* 0x0000000540617819 */ /* 0x000fc400000006ff */
[----:B------:R-:W-:Y:S02]  /*23d0*/  MOV R131, R203 ;  /* 0x000000cb00837202 */ /* 0x000fe40000000f00 */
[----:B------:R-:W-:Y:S02]  /*23e0*/  LOP3.LUT R152, R152, 0x4, RZ, 0xc0, !PT ;  /* 0x0000000498987812 */ /* 0x000fe400078ec0ff */
[----:B------:R-:W-:Y:S01]  /*23f0*/  SHF.L.U32 R83, R83, 0x1, RZ ;  /* 0x0000000153537819 */ /* 0x000fe200000006ff */
[----:B--2---:R-:W-:-:S04]  /*2400*/  IMAD R3, R33, R207, RZ ;  /* 0x000000cf21037224 */ /* 0x004fc800078e02ff */
[----:B------:R-:W-:Y:S02]  /*2410*/  IMAD R0, R32, R76, R3 ;  /* 0x0000004c20007224 */ /* 0x000fe400078e0203 */
[----:B---3--:R-:W-:Y:S02]  /*2420*/  IMAD R3, R35, R207, RZ ;  /* 0x000000cf23037224 */ /* 0x008fe400078e02ff */
[----:B------:R-:W-:-:S04]  /*2430*/  IMAD.WIDE.U32 R32, R207, R32, R12 ;  /* 0x00000020cf207225 */ /* 0x000fc800078e000c */
[----:B------:R-:W-:-:S04]  /*2440*/  IMAD.WIDE.U32 R30, R207, R34, R12 ;  /* 0x00000022cf1e7225 */ /* 0x000fc800078e000c */
[----:B------:R-:W-:Y:S01]  /*2450*/  IMAD R2, R34, R76, R3 ;  /* 0x0000004c22027224 */ /* 0x000fe200078e0203 */
[----:B------:R-:W-:Y:S01]  /*2460*/  SHF.R.S32.HI R3, RZ, 0x1f, R5 ;  /* 0x0000001fff037819 */ /* 0x000fe20000011405 */
[----:B------:R-:W-:Y:S02]  /*2470*/  IMAD.IADD R33, R33, 0x1, R0 ;  /* 0x0000000121217824 */ /* 0x000fe400078e0200 */
[-C--:B----4-:R-:W-:Y:S02]  /*2480*/  IMAD R4, R177, R5.reuse, RZ ;  /* 0x00000005b1047224 */ /* 0x090fe400078e02ff */
[----:B------:R-:W-:Y:S02]  /*2490*/  IMAD R0, R179, R5, RZ ;  /* 0x00000005b3007224 */ /* 0x000fe400078e02ff */
[----:B------:R-:W-:Y:S02]  /*24a0*/  IMAD.IADD R31, R31, 0x1, R2 ;  /* 0x000000011f1f7824 */ /* 0x000fe400078e0202 */
[----:B------:R-:W-:-:S02]  /*24b0*/  IMAD R4, R176, R3, R4 ;  /* 0x00000003b0047224 */ /* 0x000fc400078e0204 */
[C---:B------:R-:W-:Y:S02]  /*24c0*/  IMAD R3, R178.reuse, R3, R0 ;  /* 0x00000003b2037224 */ /* 0x040fe400078e0200 */
[----:B------:R-:W-:-:S04]  /*24d0*/  IMAD.WIDE.U32 R30, R178, R5, R30 ;  /* 0x00000005b21e7225 */ /* 0x000fc800078e001e */
[----:B------:R-:W-:Y:S01]  /*24e0*/  IMAD.WIDE.U32 R32, R176, R5, R32 ;  /* 0x00000005b0207225 */ /* 0x000fe200078e0020 */
[----:B------:R-:W-:-:S03]  /*24f0*/  IADD3 R31, R31, R3, RZ ;  /* 0x000000031f1f7210 */ /* 0x000fc60007ffe0ff */
[-C--:B------:R-:W-:Y:S01]  /*2500*/  IMAD R19, R29, R11.reuse, RZ ;  /* 0x0000000b1d137224 */ /* 0x080fe200078e02ff */
[----:B------:R-:W-:Y:S01]  /*2510*/  IADD3 R3, P0, -R75, R162, RZ ;  /* 0x000000a24b037210 */ /* 0x000fe20007f1e1ff */
[----:B------:R-:W-:Y:S02]  /*2520*/  IMAD.IADD R33, R33, 0x1, R4 ;  /* 0x0000000121217824 */ /* 0x000fe400078e0204 */
[----:B------:R-:W-:Y:S01]  /*2530*/  IMAD R0, R28, R8, R19 ;  /* 0x000000081c007224 */ /* 0x000fe200078e0213 */
[----:B------:R-:W-:Y:S01]  /*2540*/  LEA.HI R149, R18, R18, RZ, 0x1 ;  /* 0x0000001212957211 */ /* 0x000fe200078f08ff */
[----:B------:R-:W-:-:S04]  /*2550*/  IMAD.WIDE.U32 R28, R28, R11, R32 ;  /* 0x0000000b1c1c7225 */ /* 0x000fc800078e0020 */
[-C--:B------:R-:W-:Y:S02]  /*2560*/  IMAD R19, R27, R11.reuse, RZ ;  /* 0x0000000b1b137224 */ /* 0x080fe400078e02ff */
[----:B------:R-:W-:Y:S01]  /*2570*/  IMAD.X R21, R163, 0x1, ~R21, P0 ;  /* 0x00000001a3157824 */ /* 0x000fe200000e0e15 */
[----:B------:R-:W-:Y:S01]  /*2580*/  IADD3 R29, R29, R0, RZ ;  /* 0x000000001d1d7210 */ /* 0x000fe20007ffe0ff */
[C---:B------:R-:W-:Y:S01]  /*2590*/  IMAD R19, R26.reuse, R8, R19 ;  /* 0x000000081a137224 */ /* 0x040fe200078e0213 */
[----:B------:R-:W-:Y:S01]  /*25a0*/  SHF.R.S32.HI R149, RZ, 0x1, R149 ;  /* 0x00000001ff957819 */ /* 0x000fe20000011495 */
[----:B------:R-:W-:-:S04]  /*25b0*/  IMAD.WIDE.U32 R26, R26, R11, R30 ;  /* 0x0000000b1a1a7225 */ /* 0x000fc800078e001e */
[----:B------:R-:W-:Y:S02]  /*25c0*/  IMAD R121, R21, R176, RZ ;  /* 0x000000b015797224 */ /* 0x000fe400078e02ff */
[----:B------:R-:W-:Y:S02]  /*25d0*/  IMAD.IADD R27, R27, 0x1, R19 ;  /* 0x000000011b1b7824 */ /* 0x000fe400078e0213 */
[----:B------:R-:W-:Y:S02]  /*25e0*/  IMAD R121, R177, R3, R121 ;  /* 0x00000003b1797224 */ /* 0x000fe400078e0279 */
[----:B------:R-:W-:Y:S02]  /*25f0*/  IMAD R129, R149, R20, RZ ;  /* 0x0000001495817224 */ /* 0x000fe400078e02ff */
[----:B------:R-:W-:Y:S02]  /*2600*/  IMAD R4, R162, R149, R77 ;  /* 0x00000095a2047224 */ /* 0x000fe400078e024d */
[----:B------:R-:W-:-:S04]  /*2610*/  IMAD.WIDE.U32 R18, R176, R3, R28 ;  /* 0x00000003b0127225 */ /* 0x000fc800078e001c */
[----:B------:R-:W-:Y:S01]  /*2620*/  IMAD R125, R21, R178, RZ ;  /* 0x000000b2157d7224 */ /* 0x000fe200078e02ff */
[----:B------:R-:W-:Y:S02]  /*2630*/  IADD3 R121, R19, R121, RZ ;  /* 0x0000007913797210 */ /* 0x000fe40007ffe0ff */
[----:B------:R-:W-:Y:S02]  /*2640*/  LEA R122, P1, R18, R22, 0x1 ;  /* 0x00000016127a7211 */ /* 0x000fe400078208ff */
[----:B------:R-:W-:Y:S01]  /*2650*/  IADD3 R0, P3, R129, R4, RZ ;  /* 0x0000000481007210 */ /* 0x000fe20007f7e0ff */
[-C--:B------:R-:W-:Y:S01]  /*2660*/  IMAD R125, R179, R3.reuse, R125 ;  /* 0x00000003b37d7224 */ /* 0x080fe200078e027d */
[----:B------:R-:W-:Y:S01]  /*2670*/  SHF.R.S32.HI R2, RZ, 0x1f, R129 ;  /* 0x0000001fff027819 */ /* 0x000fe20000011481 */
[----:B------:R-:W-:Y:S01]  /*2680*/  IMAD.WIDE.U32 R20, R178, R3, R26 ;  /* 0x00000003b2147225 */ /* 0x000fe200078e001a */
[----:B------:R-:W-:Y:S02]  /*2690*/  LEA.HI.X R121, R18, R23, R121, 0x1, P1 ;  /* 0x0000001712797211 */ /* 0x000fe400008f0c79 */
[----:B------:R-:W-:Y:S01]  /*26a0*/  LEA.HI.X.SX32 R5, R4, R2, 0x1, P3 ;  /* 0x0000000204057211 */ /* 0x000fe200018f0eff */
[----:B------:R-:W-:Y:S01]  /*26b0*/  IMAD.SHL.U32 R18, R0, 0x2, RZ ;  /* 0x0000000200127824 */ /* 0x000fe200078e00ff */
[----:B------:R-:W-:Y:S01]  /*26c0*/  LEA R124, P0, R20, R24, 0x1 ;  /* 0x00000018147c7211 */ /* 0x000fe200078008ff */
[----:B------:R-:W-:-:S02]  /*26d0*/  IMAD.IADD R125, R21, 0x1, R125 ;  /* 0x00000001157d7824 */ /* 0x000fc400078e027d */
[----:B------:R-:W-:Y:S01]  /*26e0*/  IMAD.IADD R3, R77, 0x1, R4 ;  /* 0x000000014d037824 */ /* 0x000fe200078e0204 */
[----:B------:R-:W-:Y:S02]  /*26f0*/  SHF.L.U64.HI R0, R0, 0x1, R5 ;  /* 0x0000000100007819 */ /* 0x000fe40000010205 */
[-C--:B------:R-:W-:Y:S02]  /*2700*/  IADD3 R58, P1, R14, R18.reuse, RZ ;  /* 0x000000120e3a7210 */ /* 0x080fe40007f3e0ff */
[----:B------:R-:W-:Y:S02]  /*2710*/  LEA.HI.X R125, R20, R25, R125, 0x1, P0 ;  /* 0x00000019147d7211 */ /* 0x000fe400000f0c7d */
[----:B------:R-:W-:Y:S02]  /*2720*/  IADD3 R129, P2, R129, R3, RZ ;  /* 0x0000000381817210 */ /* 0x000fe40007f5e0ff */
[----:B------:R-:W-:Y:S01]  /*2730*/  IADD3 R18, P0, R6, R18, RZ ;  /* 0x0000001206127210 */ /* 0x000fe20007f1e0ff */
[----:B------:R-:W-:Y:S01]  /*2740*/  IMAD.X R59, R15, 0x1, R0, P1 ;  /* 0x000000010f3b7824 */ /* 0x000fe200008e0600 */
[----:B------:R-:W-:-:S02]  /*2750*/  LEA.HI.X.SX32 R2, R3, R2, 0x1, P2 ;  /* 0x0000000203027211 */ /* 0x000fc400010f0eff */
[----:B------:R-:W-:Y:S02]  /*2760*/  SHF.L.U32 R128, R129, 0x1, RZ ;  /* 0x0000000181807819 */ /* 0x000fe400000006ff */
[----:B------:R-:W-:Y:S02]  /*2770*/  IADD3.X R19, R7, R0, RZ, P0, !PT ;  /* 0x0000000007137210 */ /* 0x000fe400007fe4ff */
[C---:B------:R-:W-:Y:S02]  /*2780*/  IADD3 R96, P1, R201.reuse, 0x40, RZ ;  /* 0x00000040c9607810 */ /* 0x040fe40007f3e0ff */
[----:B------:R-:W-:Y:S01]  /*2790*/  IADD3 R92, P0, R201, 0x80, RZ ;  /* 0x00000080c95c7810 */ /* 0x000fe20007f1e0ff */
[----:B------:R-:W-:Y:S01]  /*27a0*/  IMAD.SHL.U32 R155, R149, 0x10, RZ ;  /* 0x00000010959b7824 */ /* 0x000fe200078e00ff */
[----:B------:R-:W-:Y:S01]  /*27b0*/  SHF.L.U64.HI R129, R129, 0x1, R2 ;  /* 0x0000000181817819 */ /* 0x000fe20000010202 */
[----:B------:R-:W-:Y:S01]  /*27c0*/  IMAD.X R95, RZ, RZ, R202, P1 ;  /* 0x000000ffff5f7224 */ /* 0x000fe200008e06ca */
[----:B------:R-:W-:-:S02]  /*27d0*/  IADD3 R126, P3, R14, R128, RZ ;  /* 0x000000800e7e7210 */ /* 0x000fc40007f7e0ff */
[----:B------:R-:W-:Y:S02]  /*27e0*/  IADD3 R128, P2, R6, R128, RZ ;  /* 0x0000008006807210 */ /* 0x000fe40007f5e0ff */
[-C--:B------:R-:W-:Y:S02]  /*27f0*/  IADD3.X R91, RZ, R202.reuse, RZ, P0, !PT ;  /* 0x000000caff5b7210 */ /* 0x080fe400007fe4ff */
[-C--:B------:R-:W-:Y:S02]  /*2800*/  IADD3 R94, P1, R96, R201.reuse, RZ ;  /* 0x000000c9605e7210 */ /* 0x080fe40007f3e0ff */
[-C--:B------:R-:W-:Y:S02]  /*2810*/  IADD3 R90, P0, R92, R201.reuse, RZ ;  /* 0x000000c95c5a7210 */ /* 0x080fe40007f1e0ff */
[C---:B------:R-:W-:Y:S01]  /*2820*/  SHF.L.U32 R102, R178.reuse, 0x4, RZ ;  /* 0x00000004b2667819 */ /* 0x040fe200000006ff */
[--C-:B------:R-:W-:Y:S01]  /*2830*/  IMAD.X R127, R15, 0x1, R129.reuse, P3 ;  /* 0x000000010f7f7824 */ /* 0x100fe200018e0681 */
[C---:B------:R-:W-:Y:S01]  /*2840*/  IADD3 R148, R155.reuse, 0x80, RZ ;  /* 0x000000809b947810 */ /* 0x040fe20007ffe0ff */
[----:B------:R-:W-:Y:S01]  /*2850*/  VIADD R150, R155, 0x40 ;  /* 0x000000409b967836 */ /* 0x000fe20000000000 */
[----:B------:R-:W-:Y:S01]  /*2860*/  IADD3.X R89, R91, R202, RZ, P0, !PT ;  /* 0x000000ca5b597210 */ /* 0x000fe200007fe4ff */
[----:B------:R-:W-:Y:S01]  /*2870*/  IMAD.X R129, R7, 0x1, R129, P2 ;  /* 0x0000000107817824 */ /* 0x000fe200010e0681 */
[----:B------:R-:W-:Y:S01]  /*2880*/  SHF.L.U64.HI R99, R178, 0x4, R179 ;  /* 0x00000004b2637819 */ /* 0x000fe200000102b3 */
[----:B------:R-:W-:Y:S01]  /*2890*/  IMAD R3, R67, 0x60, RZ ;  /* 0x0000006043037824 */ /* 0x000fe200078e02ff */
[-C--:B------:R-:W-:Y:S01]  /*28a0*/  IADD3 R88, P2, R94, R201.reuse, RZ ;  /* 0x000000c95e587210 */ /* 0x080fe20007f5e0ff */
[----:B------:R-:W-:Y:S01]  /*28b0*/  IMAD.X R93, R95, 0x1, R202, P1 ;  /* 0x000000015f5d7824 */ /* 0x000fe200008e06ca */
[----:B------:R-:W-:Y:S01]  /*28c0*/  IADD3 R105, P0, R102, 0x80, RZ ;  /* 0x0000008066697810 */ /* 0x000fe20007f1e0ff */
[----:B------:R-:W-:Y:S01]  /*28d0*/  IMAD.SHL.U32 R112, R178, 0x20, RZ ;  /* 0x00000020b2707824 */ /* 0x000fe200078e00ff */
[----:B------:R-:W-:Y:S01]  /*28e0*/  IADD3 R86, P1, R90, R201, RZ ;  /* 0x000000c95a567210 */ /* 0x000fe20007f3e0ff */
[C---:B------:R-:W-:Y:S01]  /*28f0*/  IMAD.IADD R147, R155.reuse, 0x1, R150 ;  /* 0x000000019b937824 */ /* 0x040fe200078e0296 */
[----:B------:R-:W-:Y:S01]  /*2900*/  IADD3 R101, P3, R102, 0x40, RZ ;  /* 0x0000004066657810 */ /* 0x000fe20007f7e0ff */
[----:B------:R-:W-:Y:S01]  /*2910*/  IMAD.IADD R146, R155, 0x1, R148 ;  /* 0x000000019b927824 */ /* 0x000fe200078e0294 */
[C---:B------:R-:W-:Y:S01]  /*2920*/  SHF.L.U64.HI R0, R176.reuse, 0x4, R177 ;  /* 0x00000004b0007819 */ /* 0x040fe200000102b1 */
[----:B------:R-:W-:Y:S01]  /*2930*/  IMAD.IADD R82, R175, 0x1, R3 ;  /* 0x00000001af527824 */ /* 0x000fe200078e0203 */
[C---:B------:R-:W-:Y:S01]  /*2940*/  SHF.L.U64.HI R118, R176.reuse, 0x5, R177 ;  /* 0x00000005b0767819 */ /* 0x040fe200000102b1 */
[C---:B------:R-:W-:Y:S01]  /*2950*/  IMAD.SHL.U32 R117, R176.reuse, 0x10, RZ ;  /* 0x00000010b0757824 */ /* 0x040fe200078e00ff */
[----:B------:R-:W-:Y:S01]  /*2960*/  IADD3.X R104, RZ, R99, RZ, P3, !PT ;  /* 0x00000063ff687210 */ /* 0x000fe20001ffe4ff */
[----:B------:R-:W-:Y:S01]  /*2970*/  IMAD.SHL.U32 R119, R176, 0x20, RZ ;  /* 0x00000020b0777824 */ /* 0x000fe200078e00ff */
[----:B------:R-:W-:Y:S01]  /*2980*/  SHF.L.U32 R151, R149, 0x5, RZ ;  /* 0x0000000595977819 */ /* 0x000fe200000006ff */
[----:B------:R-:W-:Y:S01]  /*2990*/  IMAD R3, R177, 0x60, RZ ;  /* 0x00000060b1037824 */ /* 0x000fe200078e02ff */
[----:B------:R-:W-:Y:S01]  /*29a0*/  SHF.L.U64.HI R109, R178, 0x5, R179 ;  /* 0x00000005b26d7819 */ /* 0x000fe200000102b3 */
[----:B------:R-:W-:Y:S01]  /*29b0*/  IMAD.X R87, R93, 0x1, R202, P2 ;  /* 0x000000015d577824 */ /* 0x000fe200010e06ca */
[-C--:B------:R-:W-:Y:S01]  /*29c0*/  IADD3 R106, P3, R101, R102.reuse, RZ ;  /* 0x00000066656a7210 */ /* 0x080fe20007f7e0ff */
[----:B------:R-:W-:Y:S01]  /*29d0*/  IMAD.X R108, RZ, RZ, R99, P0 ;  /* 0x000000ffff6c7224 */ /* 0x000fe200000e0663 */
[----:B------:R-:W-:Y:S01]  /*29e0*/  IADD3 R110, P2, R105, R102, RZ ;  /* 0x00000066696e7210 */ /* 0x000fe20007f5e0ff */
[----:B------:R-:W-:Y:S01]  /*29f0*/  IMAD.WIDE.U32 R176, R176, 0x60, RZ ;  /* 0x00000060b0b07825 */ /* 0x000fe200078e00ff */
[----:B------:R-:W-:-:S02]  /*2a00*/  IADD3 R116, P0, R112, R105, RZ ;  /* 0x0000006970747210 */ /* 0x000fc40007f1e0ff */
[----:B------:R-:W-:Y:S01]  /*2a10*/  IADD3 R145, R155, R147, RZ ;  /* 0x000000939b917210 */ /* 0x000fe20007ffe0ff */
[----:B------:R-:W-:Y:S01]  /*2a20*/  IMAD.X R85, R89, 0x1, R202, P1 ;  /* 0x0000000159557824 */ /* 0x000fe200008e06ca */
[----:B------:R-:W-:Y:S01]  /*2a30*/  IADD3 R114, P1, R112, R101, RZ ;  /* 0x0000006570727210 */ /* 0x000fe20007f3e0ff */
[----:B------:R-:W-:Y:S02]  /*2a40*/  IMAD R149, R149, 0x30, RZ ;  /* 0x0000003095957824 */ /* 0x000fe400078e02ff */
[----:B------:R-:W-:Y:S01]  /*2a50*/  IMAD.IADD R144, R155, 0x1, R146 ;  /* 0x000000019b907824 */ /* 0x000fe200078e0292 */
[----:B------:R-:W-:Y:S01]  /*2a60*/  SHF.L.U64.HI R115, R117, 0x1, R0 ;  /* 0x0000000175737819 */ /* 0x000fe20000010200 */
[----:B------:R-:W-:Y:S01]  /*2a70*/  IMAD.MOV.U32 R11, RZ, RZ, R133 ;  /* 0x000000ffff0b7224 */ /* 0x000fe200078e0085 */
[----:B------:R-:W-:Y:S01]  /*2a80*/  SHF.L.U64.HI R118, R119, 0x1, R118 ;  /* 0x0000000177767819 */ /* 0x000fe20000010276 */
[----:B------:R-:W-:Y:S01]  /*2a90*/  IMAD.SHL.U32 R117, R117, 0x2, RZ ;  /* 0x0000000275757824 */ /* 0x000fe200078e00ff */
[----:B------:R-:W-:Y:S01]  /*2aa0*/  IADD3 R120, R177, R3, RZ ;  /* 0x00000003b1787210 */ /* 0x000fe20007ffe0ff */
[----:B------:R-:W-:Y:S01]  /*2ab0*/  IMAD.SHL.U32 R119, R119, 0x2, RZ ;  /* 0x0000000277777824 */ /* 0x000fe200078e00ff */
[C---:B------:R-:W-:Y:S01]  /*2ac0*/  IADD3.X R111, R109.reuse, R104, RZ, P1, !PT ;  /* 0x000000686d6f7210 */ /* 0x040fe20000ffe4ff */
[----:B------:R-:W-:Y:S01]  /*2ad0*/  IMAD.X R103, R104, 0x1, R99, P3 ;  /* 0x0000000168677824 */ /* 0x000fe200018e0663 */
[----:B------:R-:W-:Y:S01]  /*2ae0*/  SHF.R.S32.HI R143, RZ, 0x1f, R155 ;  /* 0x0000001fff8f7819 */ /* 0x000fe2000001149b */
[----:B------:R-:W-:Y:S01]  /*2af0*/  IMAD.X R107, R108, 0x1, R99, P2 ;  /* 0x000000016c6b7824 */ /* 0x000fe200010e0663 */
[----:B------:R-:W-:Y:S01]  /*2b00*/  SHF.R.S32.HI R142, RZ, 0x1f, R151 ;  /* 0x0000001fff8e7819 */ /* 0x000fe20000011497 */
[----:B------:R-:W-:Y:S01]  /*2b10*/  IMAD.X R113, R109, 0x1, R108, P0 ;  /* 0x000000016d717824 */ /* 0x000fe200000e066c */
[----:B------:R-:W-:-:S02]  /*2b20*/  SHF.R.S32.HI R140, RZ, 0x1f, R149 ;  /* 0x0000001fff8c7819 */ /* 0x000fc40000011495 */
[----:B------:R-:W-:Y:S02]  /*2b30*/  SHF.R.S32.HI R141, RZ, 0x1f, R150 ;  /* 0x0000001fff8d7819 */ /* 0x000fe40000011496 */
[----:B------:R-:W-:Y:S02]  /*2b40*/  SHF.R.S32.HI R139, RZ, 0x1f, R148 ;  /* 0x0000001fff8b7819 */ /* 0x000fe40000011494 */
[----:B------:R-:W-:Y:S02]  /*2b50*/  SHF.R.S32.HI R138, RZ, 0x1f, R147 ;  /* 0x0000001fff8a7819 */ /* 0x000fe40000011493 */
[----:B------:R-:W-:Y:S02]  /*2b60*/  SHF.R.S32.HI R137, RZ, 0x1f, R146 ;  /* 0x0000001fff897819 */ /* 0x000fe40000011492 */
[----:B------:R-:W-:Y:S02]  /*2b70*/  SHF.R.S32.HI R136, RZ, 0x1f, R145 ;  /* 0x0000001fff887819 */ /* 0x000fe40000011491 */
[----:B------:R-:W-:-:S07]  /*2b80*/  SHF.R.S32.HI R132, RZ, 0x1f, R144 ;  /* 0x0000001fff847819 */ /* 0x000fce0000011490 */
.L_x_953:
[----:B------:R-:W-:Y:S01]  /*2b90*/  IMAD.SHL.U32 R15, R11, 0x40, RZ ;  /* 0x000000400b0f7824 */ /* 0x000fe200078e00ff */
[----:B------:R-:W-:Y:S01]  /*2ba0*/  BSSY B0, `(.L_x_860) ;  /* 0x0000017000007945 */ /* 0x000fe20003800000 */
[----:B-----5:R-:W-:Y:S02]  /*2bb0*/  IMAD.MOV.U32 R123, RZ, RZ, R121 ;  /* 0x000000ffff7b7224 */ /* 0x020fe400078e0079 */
[----:B------:R-:W-:Y:S04]  /*2bc0*/  VIADD R14, R15, 0xffffffc0 ;  /* 0xffffffc00f0e7836 */ /* 0x000fe80000000000 */
[--C-:B------:R-:W-:Y:S02]  /*2bd0*/  IMAD.IADD R183, R68, 0x1, -R14.reuse ;  /* 0x0000000144b77824 */ /* 0x100fe400078e0a0e */
[----:B------:R-:W-:Y:S03]  /*2be0*/  IMAD.IADD R181, R75, 0x1, -R14 ;  /* 0x000000014bb57824 */ /* 0x000fe600078e0a0e */
[CC--:B------:R-:W-:Y:S02]  /*2bf0*/  ISETP.GE.AND P2, PT, R162.reuse, R183.reuse, PT ;  /* 0x000000b7a200720c */ /* 0x0c0fe40003f46270 */
[C---:B------:R-:W-:Y:S02]  /*2c00*/  ISETP.GE.AND P0, PT, R81.reuse, R183, PT ;  /* 0x000000b75100720c */ /* 0x040fe40003f06270 */
[----:B------:R-:W-:Y:S02]  /*2c10*/  ISETP.GE.AND P2, PT, R162, R181, !P2 ;  /* 0x000000b5a200720c */ /* 0x000fe40005746270 */
[-C--:B------:R-:W-:Y:S02]  /*2c20*/  ISETP.GE.AND P4, PT, R80, R183.reuse, PT ;  /* 0x000000b75000720c */ /* 0x080fe40003f86270 */
[----:B------:R-:W-:Y:S02]  /*2c30*/  ISETP.GE.AND P3, PT, R78, R183, PT ;  /* 0x000000b74e00720c */ /* 0x000fe40003f66270 */
[-C--:B------:R-:W-:Y:S02]  /*2c40*/  ISETP.GE.AND P0, PT, R81, R181.reuse, !P0 ;  /* 0x000000b55100720c */ /* 0x080fe40004706270 */
[-C--:B------:R-:W-:Y:S02]  /*2c50*/  ISETP.GE.AND P4, PT, R80, R181.reuse, !P4 ;  /* 0x000000b55000720c */ /* 0x080fe40006786270 */
[----:B------:R-:W-:Y:S03]  /*2c60*/  ISETP.GE.AND P3, PT, R78, R181, !P3 ;  /* 0x000000b54e00720c */ /* 0x000fe60005f66270 */
[----:B---3--:R-:W-:Y:S10]  /*2c70*/  @!P2 BRA `(.L_x_861) ;  /* 0x000000000024a947 */ /* 0x008ff40003800000 */
[----:B------:R-:W-:Y:S02]  /*2c80*/  ISETP.NE.AND P1, PT, R154, RZ, PT ;  /* 0x000000ff9a00720c */ /* 0x000fe40003f25270 */
[----:B------:R-:W-:Y:S11]  /*2c90*/  ISETP.NE.AND P5, PT, R153, RZ, PT ;  /* 0x000000ff9900720c */ /* 0x000ff60003fa5270 */
[----:B------:R-:W2:Y:S04]  /*2ca0*/  @P1 LD.E.128 R24, desc[UR6][R122.64] ;  /* 0x000000067a181980 */ /* 0x000ea8000c101d00 */
[----:B--2---:R1:W-:Y:S01]  /*2cb0*/  @P1 ST.E.128 desc[UR6][R134.64], R24 ;  /* 0x0000001886001985 */ /* 0x0043e2000c101d06 */
[----:B------:R-:W-:Y:S03]  /*2cc0*/  ISETP.NE.AND P1, PT, R152, RZ, PT ;  /* 0x000000ff9800720c */ /* 0x000fe60003f25270 */
[----:B------:R-:W2:Y:S04]  /*2cd0*/  @P5 LD.E.128 R20, desc[UR6][R122.64+0x80] ;  /* 0x000080067a145980 */ /* 0x000ea8000c101d00 */
[----:B--2---:R1:W-:Y:S06]  /*2ce0*/  @P5 ST.E.128 desc[UR6][R134.64+0x80], R20 ;  /* 0x0000801486005985 */ /* 0x0043ec000c101d06 */
[----:B------:R-:W2:Y:S04]  /*2cf0*/  @P1 LD.E.128 R4, desc[UR6][R122.64+0x100] ;  /* 0x000100067a041980 */ /* 0x000ea8000c101d00 */
[----:B--2---:R1:W-:Y:S02]  /*2d00*/  @P1 ST.E.128 desc[UR6][R134.64+0x100], R4 ;  /* 0x0001000486001985 */ /* 0x0043e4000c101d06 */
.L_x_861:
[----:B------:R-:W-:Y:S05]  /*2d10*/  BSYNC B0 ;  /* 0x0000000000007941 */ /* 0x000fea0003800000 */
.L_x_860:
[----:B------:R-:W-:Y:S04]  /*2d20*/  BSSY B0, `(.L_x_862) ;  /* 0x000000f000007945 */ /* 0x000fe80003800000 */
[----:B------:R-:W-:Y:S05]  /*2d30*/  @!P0 BRA `(.L_x_863) ;  /* 0x0000000000348947 */ /* 0x000fea0003800000 */
[----:B------:R-:W-:Y:S02]  /*2d40*/  ISETP.NE.AND P1, PT, R154, RZ, PT ;  /* 0x000000ff9a00720c */ /* 0x000fe40003f25270 */
[----:B------:R-:W-:Y:S02]  /*2d50*/  IADD3 R28, P0, R122, R117, RZ ;  /* 0x000000757a1c7210 */ /* 0x000fe40007f1e0ff */
[----:B------:R-:W-:Y:S03]  /*2d60*/  LEA R2, P5, R199, R134, 0x1 ;  /* 0x00000086c7027211 */ /* 0x000fe600078a08ff */
[----:B------:R-:W-:Y:S01]  /*2d70*/  IMAD.X R29, R123, 0x1, R115, P0 ;  /* 0x000000017b1d7824 */ /* 0x000fe200000e0673 */
[----:B------:R-:W-:Y:S02]  /*2d80*/  ISETP.NE.AND P0, PT, R153, RZ, PT ;  /* 0x000000ff9900720c */ /* 0x000fe40003f05270 */
[----:B------:R-:W-:Y:S03]  /*2d90*/  LEA.HI.X R3, R199, R135, R200, 0x1, P5 ;  /* 0x00000087c7037211 */ /* 0x000fe600028f0cc8 */
[----:B-1----:R-:W2:Y:S04]  /*2da0*/  @P1 LD.E.128 R24, desc[UR6][R28.64] ;  /* 0x000000061c181980 */ /* 0x002ea8000c101d00 */
[----:B--2---:R2:W-:Y:S01]  /*2db0*/  @P1 ST.E.128 desc[UR6][R2.64], R24 ;  /* 0x0000001802001985 */ /* 0x0045e2000c101d06 */
[----:B------:R-:W-:Y:S03]  /*2dc0*/  ISETP.NE.AND P1, PT, R152, RZ, PT ;  /* 0x000000ff9800720c */ /* 0x000fe60003f25270 */
[----:B------:R-:W3:Y:S04]  /*2dd0*/  @P0 LD.E.128 R20, desc[UR6][R28.64+0x80] ;  /* 0x000080061c140980 */ /* 0x000ee8000c101d00 */
[----:B---3--:R2:W-:Y:S06]  /*2de0*/  @P0 ST.E.128 desc[UR6][R2.64+0x80], R20 ;  /* 0x0000801402000985 */ /* 0x0085ec000c101d06 */
[----:B------:R-:W3:Y:S04]  /*2df0*/  @P1 LD.E.128 R4, desc[UR6][R28.64+0x100] ;  /* 0x000100061c041980 */ /* 0x000ee8000c101d00 */
[----:B---3--:R2:W-:Y:S02]  /*2e00*/  @P1 ST.E.128 desc[UR6][R2.64+0x100], R4 ;  /* 0x0001000402001985 */ /* 0x0085e4000c101d06 */
.L_x_863:
[----:B------:R-:W-:Y:S05]  /*2e10*/  BSYNC B0 ;  /* 0x0000000000007941 */ /* 0x000fea0003800000 */
.L_x_862:
[----:B------:R-:W-:Y:S04]  /*2e20*/  BSSY B0, `(.L_x_864) ;  /* 0x000000f000007945 */ /* 0x000fe80003800000 */
[----:B------:R-:W-:Y:S05]  /*2e30*/  @!P4 BRA `(.L_x_865) ;  /* 0x000000000034c947 */ /* 0x000fea0003800000 */
[----:B------:R-:W-:Y:S02]  /*2e40*/  ISETP.NE.AND P1, PT, R154, RZ, PT ;  /* 0x000000ff9a00720c */ /* 0x000fe40003f25270 */
[----:B------:R-:W-:Y:S02]  /*2e50*/  IADD3 R28, P0, R122, R119, RZ ;  /* 0x000000777a1c7210 */ /* 0x000fe40007f1e0ff */
[----:B--2---:R-:W-:Y:S03]  /*2e60*/  IADD3 R2, P4, R134, R83, RZ ;  /* 0x0000005386027210 */ /* 0x004fe60007f9e0ff */
[----:B------:R-:W-:Y:S01]  /*2e70*/  IMAD.X R29, R123, 0x1, R118, P0 ;  /* 0x000000017b1d7824 */ /* 0x000fe200000e0676 */
[----:B------:R-:W-:Y:S01]  /*2e80*/  ISETP.NE.AND P0, PT, R153, RZ, PT ;  /* 0x000000ff9900720c */ /* 0x000fe20003f05270 */
[----:B------:R-:W-:Y:S04]  /*2e90*/  IMAD.X R3, R135, 0x1, R84, P4 ;  /* 0x0000000187037824 */ /* 0x000fe800020e0654 */
[----:B-1----:R-:W2:Y:S04]  /*2ea0*/  @P1 LD.E.128 R24, desc[UR6][R28.64] ;  /* 0x000000061c181980 */ /* 0x002ea8000c101d00 */
[----:B--2---:R3:W-:Y:S01]  /*2eb0*/  @P1 ST.E.128 desc[UR6][R2.64], R24 ;  /* 0x0000001802001985 */ /* 0x0047e2000c101d06 */
[----:B------:R-:W-:Y:S03]  /*2ec0*/  ISETP.NE.AND P1, PT, R152, RZ, PT ;  /* 0x000000ff9800720c */ /* 0x000fe60003f25270 */
[----:B------:R-:W2:Y:S04]  /*2ed0*/  @P0 LD.E.128 R20, desc[UR6][R28.64+0x80] ;  /* 0x000080061c140980 */ /* 0x000ea8000c101d00 */
[----:B--2---:R3:W-:Y:S06]  /*2ee0*/  @P0 ST.E.128 desc[UR6][R2.64+0x80], R20 ;  /* 0x0000801402000985 */ /* 0x0047ec000c101d06 */
[----:B------:R-:W2:Y:S04]  /*2ef0*/  @P1 LD.E.128 R4, desc[UR6][R28.64+0x100] ;  /* 0x000100061c041980 */ /* 0x000ea8000c101d00 */
[----:B--2---:R3:W-:Y:S02]  /*2f00*/  @P1 ST.E.128 desc[UR6][R2.64+0x100], R4 ;  /* 0x0001000402001985 */ /* 0x0047e4000c101d06 */
.L_x_865:
[----:B------:R-:W-:Y:S05]  /*2f10*/  BSYNC B0 ;  /* 0x0000000000007941 */ /* 0x000fea0003800000 */
.L_x_864:
[----:B------:R-:W-:Y:S04]  /*2f20*/  BSSY B0, `(.L_x_866) ;  /* 0x000000f000007945 */ /* 0x000fe80003800000 */
[----:B------:R-:W-:Y:S05]  /*2f30*/  @!P3 BRA `(.L_x_867) ;  /* 0x000000000034b947 */ /* 0x000fea0003800000 */
[----:B------:R-:W-:Y:S02]  /*2f40*/  ISETP.NE.AND P1, PT, R154, RZ, PT ;  /* 0x000000ff9a00720c */ /* 0x000fe40003f25270 */
[----:B------:R-:W-:Y:S02]  /*2f50*/  IADD3 R28, P0, R122, R176, RZ ;  /* 0x000000b07a1c7210 */ /* 0x000fe40007f1e0ff */
[----:B--23--:R-:W-:Y:S03]  /*2f60*/  IADD3 R2, P3, R134, R174, RZ ;  /* 0x000000ae86027210 */ /* 0x00cfe60007f7e0ff */
        /* <DEDUP_REMOVED lines=10> */
.L_x_867:
[----:B------:R-:W-:Y:S05]  /*3010*/  BSYNC B0 ;  /* 0x0000000000007941 */ /* 0x000fea0003800000 */
.L_x_866:
[----:B-1234-:R-:W2:Y:S01]  /*3020*/  LD.E R21, desc[UR6][R16.64+0xd0] ;  /* 0x0000d00610157980 */ /* 0x01eea2000c101900 */
[----:B------:R-:W-:Y:S03]  /*3030*/  BSSY B3, `(.L_x_868) ;  /* 0x0000791000037945 */ /* 0x000fe60003800000 */
[----:B------:R-:W3:Y:S01]  /*3040*/  LD.E R121, desc[UR6][R16.64+0x130] ;  /* 0x0001300610797980 */ /* 0x000ee2000c101900 */
[----:B--2---:R-:W-:Y:S01]  /*3050*/  ISETP.NE.AND P1, PT, R21, RZ, PT ;  /* 0x000000ff1500720c */ /* 0x004fe20003f25270 */
[----:B---3--:R-:W-:Y:S05]  /*3060*/  IMAD.U32 R121, R121, -0x40, RZ ;  /* 0xffffffc079797824 */ /* 0x008fea00078e00ff */
[C---:B------:R-:W-:Y:S04]  /*3070*/  LEA R122, P0, R121.reuse, R122, 0x1 ;  /* 0x0000007a797a7211 */ /* 0x040fe800078008ff */
[----:B------:R-:W-:Y:S03]  /*3080*/  LEA.HI.X.SX32 R121, R121, R123, 0x1, P0 ;  /* 0x0000007b79797211 */ /* 0x000fe600000f0eff */
[----:B------:R-:W-:Y:S06]  /*3090*/  @!P1 BRA `(.L_x_869) ;  /* 0x0000007000b49947 */ /* 0x000fec0003800000 */
[----:B------:R-:W2:Y:S04]  /*30a0*/  LD.E.U8 R0, desc[UR6][R16.64+0x1b3] ;  /* 0x0001b30610007980 */ /* 0x000ea8000c101100 */
[----:B------:R1:W5:Y:S01]  /*30b0*/  LD.E R123, desc[UR6][R16.64+0xc0] ;  /* 0x0000c006107b7980 */ /* 0x000362000c101900 */
[----:B--2---:R-:W-:Y:S11]  /*30c0*/  ISETP.NE.AND P0, PT, R0, RZ, PT ;  /* 0x000000ff0000720c */ /* 0x004ff60003f05270 */
[----:B------:R-:W-:Y:S02]  /*30d0*/  @!UPT UIADD3 URZ, URZ, URZ, URZ ;  /* 0x0000003f3f3ff290 */ /* 0x000fe4000fffe03f */
[----:B-1----:R-:W-:Y:S05]  /*30e0*/  @!P0 BRA `(.L_x_870) ;  /* 0x00000028006c8947 */ /* 0x002fea0003800000 */
[----:B------:R-:W-:Y:S04]  /*30f0*/  BSSY B1, `(.L_x_871) ;  /* 0x0000096000017945 */ /* 0x000fe80003800000 */
[----:B------:R-:W-:Y:S05]  /*3100*/  @!P2 BRA `(.L_x_872) ;  /* 0x000000080050a947 */ /* 0x000fea0003800000 */
[-C--:B-----5:R-:W-:Y:S01]  /*3110*/  ISETP.GE.AND P0, PT, R12, R123.reuse, PT ;  /* 0x0000007b0c00720c */ /* 0x0a0fe20003f06270 */
[----:B------:R-:W-:Y:S01]  /*3120*/  BSSY B0, `(.L_x_873) ;  /* 0x0000032000007945 */ /* 0x000fe20003800000 */
[-C--:B------:R-:W-:Y:S02]  /*3130*/  ISETP.GE.AND P2, PT, R10, R123.reuse, PT ;  /* 0x0000007b0a00720c */ /* 0x080fe40003f46270 */
[----:B------:R-:W-:Y:S09]  /*3140*/  ISETP.GE.AND P1, PT, R9, R123, PT ;  /* 0x0000007b0900720c */ /* 0x000ff20003f26270 */
[----:B------:R-:W-:Y:S05]  /*3150*/  @P0 BRA `(.L_x_874) ;  /* 0x0000000000b80947 */ /* 0x000fea0003800000 */
[----:B------:R-:W-:Y:S01]  /*3160*/  ISETP.GE.AND P0, PT, R12, R21, PT ;  /* 0x000000150c00720c */ /* 0x000fe20003f06270 */
[----:B------:R-:W2:Y:S11]  /*3170*/  LD.E.128 R24, desc[UR6][R124.64] ;  /* 0x000000067c187980 */ /* 0x000eb6000c101d00 */
[----:B------:R-:W-:Y:S01]  /*3180*/  @!UPT UIADD3 URZ, URZ, URZ, URZ ;  /* 0x0000003f3f3ff290 */ /* 0x000fe2000fffe03f */
[----:B------:R-:W3:Y:S06]  /*3190*/  @!P0 LD.E.64 R34, desc[UR6][R58.64] ;  /* 0x000000063a228980 */ /* 0x000eec000c101b00 */
[----:B------:R-:W4:Y:S01]  /*31a0*/  @!P0 LD.E.64 R6, desc[UR6][R18.64] ;  /* 0x0000000612068980 */ /* 0x000f22000c101b00 */
[C---:B--2---:R-:W-:Y:S01]  /*31b0*/  @!P0 LOP3.LUT R23, R24.reuse, 0xffff0000, RZ, 0xc0, !PT ;  /* 0xffff000018178812 */ /* 0x044fe200078ec0ff */
[----:B------:R-:W-:Y:S01]  /*31c0*/  @!P0 IMAD.U32 R31, R24, 0x10000, RZ ;  /* 0x00010000181f8824 */ /* 0x000fe200078e00ff */
[C---:B------:R-:W-:Y:S01]  /*31d0*/  @!P0 LOP3.LUT R20, R26.reuse, 0xffff0000, RZ, 0xc0, !PT ;  /* 0xffff00001a148812 */ /* 0x040fe200078ec0ff */
[----:B------:R-:W-:Y:S01]  /*31e0*/  @!P0 IMAD.U32 R28, R26, 0x10000, RZ ;  /* 0x000100001a1c8824 */ /* 0x000fe200078e00ff */
[----:B------:R-:W-:Y:S02]  /*31f0*/  @!P0 SHF.L.U32 R30, R27, 0x10, RZ ;  /* 0x000000101b1e8819 */ /* 0x000fe400000006ff */
[C---:B---3--:R-:W-:Y:S01]  /*3200*/  @!P0 LOP3.LUT R33, R34.reuse, 0xffff0000, RZ, 0xc0, !PT ;  /* 0xffff000022218812 */ /* 0x048fe200078ec0ff */
[----:B------:R-:W-:Y:S01]  /*3210*/  @!P0 IMAD.U32 R29, R34, 0x10000, RZ ;  /* 0x00010000221d8824 */ /* 0x000fe200078e00ff */
[C---:B------:R-:W-:Y:S02]  /*3220*/  @!P0 SHF.L.U32 R22, R35.reuse, 0x10, RZ ;  /* 0x0000001023168819 */ /* 0x040fe400000006ff */
[----:B------:R-:W-:Y:S01]  /*3230*/  @!P0 LOP3.LUT R35, R35, 0xffff0000, RZ, 0xc0, !PT ;  /* 0xffff000023238812 */ /* 0x000fe200078ec0ff */
[----:B------:R-:W-:Y:S01]  /*3240*/  @!P0 FMUL.FTZ R37, R23, R29 ;  /* 0x0000001d17258220 */ /* 0x000fe20000410000 */
[----:B----4-:R-:W-:Y:S01]  /*3250*/  @!P0 SHF.L.U32 R8, R6, 0x10, RZ ;  /* 0x0000001006088819 */ /* 0x010fe200000006ff */
[----:B------:R-:W-:Y:S01]  /*3260*/  @!P0 FMUL.FTZ R32, R20, R22 ;  /* 0x0000001614208220 */ /* 0x000fe20000410000 */
[----:B------:R-:W-:Y:S02]  /*3270*/  @!P0 LOP3.LUT R6, R6, 0xffff0000, RZ, 0xc0, !PT ;  /* 0xffff000006068812 */ /* 0x000fe400078ec0ff */
[----:B------:R-:W-:Y:S01]  /*3280*/  @!P0 SHF.L.U32 R5, R7, 0x10, RZ ;  /* 0x0000001007058819 */ /* 0x000fe200000006ff */
[-C--:B------:R-:W-:Y:S01]  /*3290*/  @!P0 FMUL.FTZ R0, R23, R8.reuse ;  /* 0x0000000817008220 */ /* 0x080fe20000410000 */
[----:B------:R-:W-:Y:S01]  /*32a0*/  @!P0 LOP3.LUT R23, R25, 0xffff0000, RZ, 0xc0, !PT ;  /* 0xffff000019178812 */ /* 0x000fe200078ec0ff */
[----:B------:R-:W-:Y:S01]  /*32b0*/  @!P0 FFMA.FTZ R37, R31, R8, -R37 ;  /* 0x000000081f258223 */ /* 0x000fe20000010825 */
[----:B------:R-:W-:Y:S01]  /*32c0*/  @!P0 LOP3.LUT R7, R7, 0xffff0000, RZ, 0xc0, !PT ;  /* 0xffff000007078812 */ /* 0x000fe200078ec0ff */
[----:B------:R-:W-:Y:S01]  /*32d0*/  @!P0 FFMA.FTZ R0, R29, R31, R0 ;  /* 0x0000001f1d008223 */ /* 0x000fe20000010000 */
[----:B------:R-:W-:Y:S01]  /*32e0*/  @!P0 LOP3.LUT R8, R27, 0xffff0000, RZ, 0xc0, !PT ;  /* 0xffff00001b088812 */ /* 0x000fe200078ec0ff */
[----:B------:R-:W-:Y:S01]  /*32f0*/  @!P0 FFMA.FTZ R32, R28, R5, -R32 ;  /* 0x000000051c208223 */ /* 0x000fe20000010820 */
[----:B------:R-:W-:Y:S01]  /*3300*/  @!P0 SHF.L.U32 R29, R25, 0x10, RZ ;  /* 0x00000010191d8819 */ /* 0x000fe200000006ff */
[CC--:B------:R-:W-:Y:S01]  /*3310*/  @!P0 FMUL.FTZ R2, R23.reuse, R6.reuse ;  /* 0x0000000617028220 */ /* 0x0c0fe20000410000 */
[----:B------:R-:W-:Y:S01]  /*3320*/  @!P0 F2FP.BF16.F32.PACK_AB R37, R0, R37 ;  /* 0x000000250025823e */ /* 0x000fe200000010ff */
[----:B------:R-:W-:Y:S01]  /*3330*/  @!P0 FMUL.FTZ R39, R23, R33 ;  /* 0x0000002117278220 */ /* 0x000fe20000410000 */
[----:B------:R-:W-:Y:S01]  /*3340*/  @!P0 FMUL.FTZ R3, R20, R5 ;  /* 0x0000000514038220 */ /* 0x000fe20000410000 */
[C---:B------:R-:W-:Y:S01]  /*3350*/  @!P0 FMUL.FTZ R41, R8.reuse, R35 ;  /* 0x0000002308298220 */ /* 0x040fe20000410000 */
[----:B------:R-:W-:Y:S01]  /*3360*/  @!P0 MOV R24, R37 ;  /* 0x0000002500188202 */ /* 0x000fe20000000f00 */
[----:B------:R-:W-:Y:S01]  /*3370*/  @!P0 FMUL.FTZ R4, R8, R7 ;  /* 0x0000000708048220 */ /* 0x000fe20000410000 */
[----:B------:R-:W-:Y:S01]  /*3380*/  @!P0 FFMA.FTZ R2, R33, R29, R2 ;  /* 0x0000001d21028223 */ /* 0x000fe20000010002 */
[----:B------:R-:W-:Y:S01]  /*3390*/  @!P0 FFMA.FTZ R39, R29, R6, -R39 ;  /* 0x000000061d278223 */ /* 0x000fe20000010827 */
[----:B------:R-:W-:Y:S01]  /*33a0*/  @!P0 FFMA.FTZ R3, R22, R28, R3 ;  /* 0x0000001c16038223 */ /* 0x000fe20000010003 */
[----:B------:R-:W-:Y:S01]  /*33b0*/  @!P0 FFMA.FTZ R41, R30, R7, -R41 ;  /* 0x000000071e298223 */ /* 0x000fe20000010829 */
[----:B------:R-:W-:Y:S02]  /*33c0*/  @!P0 FFMA.FTZ R4, R35, R30, R4 ;  /* 0x0000001e23048223 */ /* 0x000fe40000010004 */
[----:B------:R-:W-:Y:S02]  /*33d0*/  @!P0 F2FP.BF16.F32.PACK_AB R36, R2, R39 ;  /* 0x000000270224823e */ /* 0x000fe400000010ff */
[----:B------:R-:W-:Y:S02]  /*33e0*/  @!P0 F2FP.BF16.F32.PACK_AB R32, R3, R32 ;  /* 0x000000200320823e */ /* 0x000fe400000010ff */
[----:B------:R-:W-:Y:S01]  /*33f0*/  @!P0 F2FP.BF16.F32.PACK_AB R41, R4, R41 ;  /* 0x000000290429823e */ /* 0x000fe200000010ff */
[----:B------:R-:W-:Y:S01]  /*3400*/  @!P0 IMAD.MOV.U32 R25, RZ, RZ, R36 ;  /* 0x000000ffff198224 */ /* 0x000fe200078e0024 */
[----:B------:R-:W-:Y:S02]  /*3410*/  @!P0 MOV R26, R32 ;  /* 0x00000020001a8202 */ /* 0x000fe40000000f00 */
[----:B------:R-:W-:Y:S05]  /*3420*/  @!P0 MOV R27, R41 ;  /* 0x00000029001b8202 */ /* 0x000fea0000000f00 */
[----:B------:R1:W-:Y:S02]  /*3430*/  ST.E.128 desc[UR6][R130.64], R24 ;  /* 0x0000001882007985 */ /* 0x0003e4000c101d06 */
.L_x_874:
[----:B------:R-:W-:Y:S05]  /*3440*/  BSYNC B0 ;  /* 0x0000000000007941 */ /* 0x000fea0003800000 */
.L_x_873:
[----:B------:R-:W-:Y:S04]  /*3450*/  BSSY B0, `(.L_x_875) ;  /* 0x0000030000007945 */ /* 0x000fe80003800000 */
[----:B------:R-:W-:Y:S05]  /*3460*/  @P2 BRA `(.L_x_876) ;  /* 0x0000000000b82947 */ /* 0x000fea0003800000 */
[----:B------:R-:W-:Y:S01]  /*3470*/  ISETP.GE.AND P0, PT, R10, R21, PT ;  /* 0x000000150a00720c */ /* 0x000fe20003f06270 */
[----:B-1----:R-:W2:Y:S11]  /*3480*/  LD.E.128 R24, desc[UR6][R124.64+0x80] ;  /* 0x000080067c187980 */ /* 0x002eb6000c101d00 */
        /* <DEDUP_REMOVED lines=44> */
.L_x_876:
[----:B------:R-:W-:Y:S05]  /*3750*/  BSYNC B0 ;  /* 0x0000000000007941 */ /* 0x000fea0003800000 */
.L_x_875:
[----:B------:R-:W-:Y:S05]  /*3760*/  @P1 BRA `(.L_x_872) ;  /* 0x0000000000b81947 */ /* 0x000fea0003800000 */
[----:B------:R-:W-:Y:S01]  /*3770*/  ISETP.GE.AND P0, PT, R9, R21, PT ;  /* 0x000000150900720c */ /* 0x000fe20003f06270 */
[----:B-12---:R-:W2:Y:S11]  /*3780*/  LD.E.128 R24, desc[UR6][R124.64+0x100] ;  /* 0x000100067c187980 */ /* 0x006eb6000c101d00 */
        /* <DEDUP_REMOVED lines=44> */
.L_x_872:
[----:B------:R-:W-:Y:S05]  /*3a50*/  BSYNC B1 ;  /* 0x0000000000017941 */ /* 0x000fea0003800000 */
.L_x_871:
[C---:B------:R-:W-:Y:S01]  /*3a60*/  ISETP.GE.AND P0, PT, R81.reuse, R183, PT ;  /* 0x000000b75100720c */ /* 0x040fe20003f06270 */
[----:B------:R-:W-:Y:S03]  /*3a70*/  BSSY B1, `(.L_x_877) ;  /* 0x00000a7000017945 */ /* 0x000fe60003800000 */
[----:B------:R-:W-:Y:S11]  /*3a80*/  ISETP.GE.AND P0, PT, R81, R181, !P0 ;  /* 0x000000b55100720c */ /* 0x000ff60004706270 */
[----:B------:R-:W-:Y:S02]  /*3a90*/  @!UPT UIADD3 URZ, URZ, URZ, URZ ;  /* 0x0000003f3f3ff290 */ /* 0x000fe4000fffe03f */
[----:B------:R-:W-:Y:S05]  /*3aa0*/  @!P0 BRA `(.L_x_878) ;  /* 0x00000008008c8947 */ /* 0x000fea0003800000 */
[-C--:B-----5:R-:W-:Y:S01]  /*3ab0*/  ISETP.GE.AND P0, PT, R12, R123.reuse, PT ;  /* 0x0000007b0c00720c */ /* 0x0a0fe20003f06270 */
[C---:B------:R-:W-:Y:S01]  /*3ac0*/  IMAD.SHL.U32 R5, R155.reuse, 0x2, RZ ;  /* 0x000000029b057824 */ /* 0x040fe200078e00ff */
[----:B------:R-:W-:Y:S01]  /*3ad0*/  SHF.L.U64.HI R3, R155, 0x1, R143 ;  /* 0x000000019b037819 */ /* 0x000fe2000001028f */
[----:B------:R-:W-:Y:S01]  /*3ae0*/  BSSY B0, `(.L_x_879) ;  /* 0x0000039000007945 */ /* 0x000fe20003800000 */
[----:B------:R-:W-:Y:S02]  /*3af0*/  ISETP.GE.AND P2, PT, R10, R123, PT ;  /* 0x0000007b0a00720c */ /* 0x000fe40003f46270 */
[-C--:B------:R-:W-:Y:S02]  /*3b00*/  IADD3 R22, P4, R18, R5.reuse, RZ ;  /* 0x0000000512167210 */ /* 0x080fe40007f9e0ff */
[----:B------:R-:W-:Y:S02]  /*3b10*/  IADD3 R38, P3, R58, R5, RZ ;  /* 0x000000053a267210 */ /* 0x000fe40007f7e0ff */
[----:B------:R-:W-:Y:S01]  /*3b20*/  ISETP.GE.AND P1, PT, R9, R123, PT ;  /* 0x0000007b0900720c */ /* 0x000fe20003f26270 */
[--C-:B------:R-:W-:Y:S02]  /*3b30*/  IMAD.X R23, R19, 0x1, R3.reuse, P4 ;  /* 0x0000000113177824 */ /* 0x100fe400020e0603 */
[----:B------:R-:W-:Y:S01]  /*3b40*/  IMAD.X R39, R59, 0x1, R3, P3 ;  /* 0x000000013b277824 */ /* 0x000fe200018e0603 */
[----:B------:R-:W-:Y:S09]  /*3b50*/  @P0 BRA `(.L_x_880) ;  /* 0x0000000000c40947 */ /* 0x000ff20003800000 */
[----:B------:R-:W-:Y:S02]  /*3b60*/  ISETP.GE.AND P0, PT, R12, R21, PT ;  /* 0x000000150c00720c */ /* 0x000fe40003f06270 */
[C---:B------:R-:W-:Y:S04]  /*3b70*/  LEA R42, P3, R102.reuse, R124, 0x1 ;  /* 0x0000007c662a7211 */ /* 0x040fe800078608ff */
[----:B------:R-:W-:Y:S05]  /*3b80*/  LEA.HI.X R43, R102, R125, R99, 0x1, P3 ;  /* 0x0000007d662b7211 */ /* 0x000fea00018f0c63 */
[----:B-123--:R1:W2:Y:S08]  /*3b90*/  LD.E.128 R24, desc[UR6][R42.64] ;  /* 0x000000062a187980 */ /* 0x00e2b0000c101d00 */
[----:B------:R-:W3:Y:S06]  /*3ba0*/  @!P0 LD.E.64 R36, desc[UR6][R38.64] ;  /* 0x0000000626248980 */ /* 0x000eec000c101b00 */
[----:B------:R-:W4:Y:S01]  /*3bb0*/  @!P0 LD.E.64 R6, desc[UR6][R22.64] ;  /* 0x0000000616068980 */ /* 0x000f22000c101b00 */
[----:B-1----:R-:W-:Y:S02]  /*3bc0*/  LEA R42, P3, R201, R130, 0x1 ;  /* 0x00000082c92a7211 */ /* 0x002fe400078608ff */
[C---:B--2---:R-:W-:Y:S01]  /*3bd0*/  @!P0 LOP3.LUT R29, R24.reuse, 0xffff0000, RZ, 0xc0, !PT ;  /* 0xffff0000181d8812 */ /* 0x044fe200078ec0ff */
[----:B------:R-:W-:Y:S01]  /*3be0*/  @!P0 IMAD.U32 R32, R27, 0x10000, RZ ;  /* 0x000100001b208824 */ /* 0x000fe200078e00ff */
[----:B------:R-:W-:Y:S02]  /*3bf0*/  @!P0 SHF.L.U32 R33, R24, 0x10, RZ ;  /* 0x0000001018218819 */ /* 0x000fe400000006ff */
[C---:B------:R-:W-:Y:S02]  /*3c00*/  @!P0 LOP3.LUT R20, R26.reuse, 0xffff0000, RZ, 0xc0, !PT ;  /* 0xffff00001a148812 */ /* 0x040fe400078ec0ff */
[----:B------:R-:W-:Y:S02]  /*3c10*/  @!P0 SHF.L.U32 R30, R26, 0x10, RZ ;  /* 0x000000101a1e8819 */ /* 0x000fe400000006ff */
[C---:B---3--:R-:W-:Y:S01]  /*3c20*/  @!P0 SHF.L.U32 R31, R36.reuse, 0x10, RZ ;  /* 0x00000010241f8819 */ /* 0x048fe200000006ff */
[C---:B------:R-:W-:Y:S01]  /*3c30*/  @!P0 IMAD.U32 R28, R37.reuse, 0x10000, RZ ;  /* 0x00010000251c8824 */ /* 0x040fe200078e00ff */
[----:B------:R-:W-:Y:S02]  /*3c40*/  @!P0 LOP3.LUT R35, R36, 0xffff0000, RZ, 0xc0, !PT ;  /* 0xffff000024238812 */ /* 0x000fe400078ec0ff */
[----:B------:R-:W-:Y:S01]  /*3c50*/  @!P0 LOP3.LUT R37, R37, 0xffff0000, RZ, 0xc0, !PT ;  /* 0xffff000025258812 */ /* 0x000fe200078ec0ff */
[----:B------:R-:W-:Y:S01]  /*3c60*/  @!P0 FMUL.FTZ R41, R29, R31 ;  /* 0x0000001f1d298220 */ /* 0x000fe20000410000 */
[C---:B----4-:R-:W-:Y:S01]  /*3c70*/  @!P0 IMAD.U32 R8, R6.reuse, 0x10000, RZ ;  /* 0x0001000006088824 */ /* 0x050fe200078e00ff */
[----:B------:R-:W-:Y:S01]  /*3c80*/  @!P0 LOP3.LUT R6, R6, 0xffff0000, RZ, 0xc0, !PT ;  /* 0xffff000006068812 */ /* 0x000fe200078ec0ff */
[C---:B------:R-:W-:Y:S01]  /*3c90*/  @!P0 IMAD.U32 R5, R7.reuse, 0x10000, RZ ;  /* 0x0001000007058824 */ /* 0x040fe200078e00ff */
[----:B------:R-:W-:Y:S01]  /*3ca0*/  @!P0 LOP3.LUT R7, R7, 0xffff0000, RZ, 0xc0, !PT ;  /* 0xffff000007078812 */ /* 0x000fe200078ec0ff */
[-C--:B------:R-:W-:Y:S01]  /*3cb0*/  @!P0 FMUL.FTZ R0, R29, R8.reuse ;  /* 0x000000081d008220 */ /* 0x080fe20000410000 */
[----:B------:R-:W-:Y:S01]  /*3cc0*/  @!P0 LOP3.LUT R29, R25, 0xffff0000, RZ, 0xc0, !PT ;  /* 0xffff0000191d8812 */ /* 0x000fe200078ec0ff */
[----:B------:R-:W-:Y:S01]  /*3cd0*/  @!P0 FFMA.FTZ R41, R33, R8, -R41 ;  /* 0x0000000821298223 */ /* 0x000fe20000010829 */
[----:B------:R-:W-:Y:S01]  /*3ce0*/  @!P0 LOP3.LUT R8, R27, 0xffff0000, RZ, 0xc0, !PT ;  /* 0xffff00001b088812 */ /* 0x000fe200078ec0ff */
[----:B------:R-:W-:Y:S01]  /*3cf0*/  @!P0 FFMA.FTZ R0, R31, R33, R0 ;  /* 0x000000211f008223 */ /* 0x000fe20000010000 */
[----:B------:R-:W-:Y:S02]  /*3d00*/  @!P0 IMAD.U32 R31, R25, 0x10000, RZ ;  /* 0x00010000191f8824 */ /* 0x000fe400078e00ff */
[C---:B------:R-:W-:Y:S01]  /*3d10*/  @!P0 FMUL.FTZ R2, R29.reuse, R6 ;  /* 0x000000061d028220 */ /* 0x040fe20000410000 */
[----:B------:R-:W-:Y:S01]  /*3d20*/  @!P0 FMUL.FTZ R43, R29, R35 ;  /* 0x000000231d2b8220 */ /* 0x000fe20000410000 */
[----:B------:R-:W-:Y:S01]  /*3d30*/  @!P0 FMUL.FTZ R3, R20, R5 ;  /* 0x0000000514038220 */ /* 0x000fe20000410000 */
[----:B------:R-:W-:Y:S01]  /*3d40*/  @!P0 F2FP.BF16.F32.PACK_AB R41, R0, R41 ;  /* 0x000000290029823e */ /* 0x000fe200000010ff */
[----:B------:R-:W-:Y:S01]  /*3d50*/  @!P0 FMUL.FTZ R34, R20, R28 ;  /* 0x0000001c14228220 */ /* 0x000fe20000410000 */
[C---:B------:R-:W-:Y:S01]  /*3d60*/  @!P0 FMUL.FTZ R45, R8.reuse, R37 ;  /* 0x00000025082d8220 */ /* 0x040fe20000410000 */
[----:B------:R-:W-:Y:S01]  /*3d70*/  @!P0 FMUL.FTZ R4, R8, R7 ;  /* 0x0000000708048220 */ /* 0x000fe20000410000 */
[----:B------:R-:W-:Y:S01]  /*3d80*/  @!P0 MOV R24, R41 ;  /* 0x0000002900188202 */ /* 0x000fe20000000f00 */
[----:B------:R-:W-:Y:S01]  /*3d90*/  @!P0 FFMA.FTZ R2, R35, R31, R2 ;  /* 0x0000001f23028223 */ /* 0x000fe20000010002 */
[----:B------:R-:W-:Y:S01]  /*3da0*/  @!P0 FFMA.FTZ R43, R31, R6, -R43 ;  /* 0x000000061f2b8223 */ /* 0x000fe2000001082b */
[----:B------:R-:W-:Y:S01]  /*3db0*/  @!P0 FFMA.FTZ R3, R28, R30, R3 ;  /* 0x0000001e1c038223 */ /* 0x000fe20000010003 */
[----:B------:R-:W-:Y:S01]  /*3dc0*/  @!P0 FFMA.FTZ R34, R30, R5, -R34 ;  /* 0x000000051e228223 */ /* 0x000fe20000010822 */
[----:B------:R-:W-:Y:S01]  /*3dd0*/  @!P0 FFMA.FTZ R45, R32, R7, -R45 ;  /* 0x00000007202d8223 */ /* 0x000fe2000001082d */
[----:B------:R-:W-:Y:S01]  /*3de0*/  @!P0 FFMA.FTZ R4, R37, R32, R4 ;  /* 0x0000002025048223 */ /* 0x000fe20000010004 */
[----:B------:R-:W-:Y:S02]  /*3df0*/  @!P0 F2FP.BF16.F32.PACK_AB R40, R2, R43 ;  /* 0x0000002b0228823e */ /* 0x000fe400000010ff */
[----:B------:R-:W-:Y:S02]  /*3e00*/  @!P0 F2FP.BF16.F32.PACK_AB R34, R3, R34 ;  /* 0x000000220322823e */ /* 0x000fe400000010ff */
[----:B------:R-:W-:Y:S01]  /*3e10*/  @!P0 F2FP.BF16.F32.PACK_AB R45, R4, R45 ;  /* 0x0000002d042d823e */ /* 0x000fe200000010ff */
[----:B------:R-:W-:Y:S01]  /*3e20*/  @!P0 IMAD.MOV.U32 R25, RZ, RZ, R40 ;  /* 0x000000ffff198224 */ /* 0x000fe200078e0028 */
[----:B------:R-:W-:Y:S02]  /*3e30*/  LEA.HI.X R43, R201, R131, R202, 0x1, P3 ;  /* 0x00000083c92b7211 */ /* 0x000fe400018f0cca */
[----:B------:R-:W-:Y:S02]  /*3e40*/  @!P0 MOV R26, R34 ;  /* 0x00000022001a8202 */ /* 0x000fe40000000f00 */
[----:B------:R-:W-:Y:S05]  /*3e50*/  @!P0 MOV R27, R45 ;  /* 0x0000002d001b8202 */ /* 0x000fea0000000f00 */
[----:B------:R4:W-:Y:S02]  /*3e60*/  ST.E.128 desc[UR6][R42.64], R24 ;  /* 0x000000182a007985 */ /* 0x0009e4000c101d06 */
.L_x_880:
[----:B------:R-:W-:Y:S05]  /*3e70*/  BSYNC B0 ;  /* 0x0000000000007941 */ /* 0x000fea0003800000 */
.L_x_879:
[----:B------:R-:W-:Y:S04]  /*3e80*/  BSSY B0, `(.L_x_881) ;  /* 0x0000033000007945 */ /* 0x000fe80003800000 */
[----:B------:R-:W-:Y:S05]  /*3e90*/  @P2 BRA `(.L_x_882) ;  /* 0x0000000000c42947 */ /* 0x000fea0003800000 */
[----:B------:R-:W-:Y:S02]  /*3ea0*/  ISETP.GE.AND P0, PT, R10, R21, PT ;  /* 0x000000150a00720c */ /* 0x000fe40003f06270 */
[C---:B----4-:R-:W-:Y:S04]  /*3eb0*/  LEA R42, P2, R101.reuse, R124, 0x1 ;  /* 0x0000007c652a7211 */ /* 0x050fe800078408ff */
        /* <DEDUP_REMOVED lines=47> */
.L_x_882:
[----:B------:R-:W-:Y:S05]  /*41b0*/  BSYNC B0 ;  /* 0x0000000000007941 */ /* 0x000fea0003800000 */
.L_x_881:
[----:B------:R-:W-:Y:S05]  /*41c0*/  @P1 BRA `(.L_x_878) ;  /* 0x0000000000c41947 */ /* 0x000fea0003800000 */
[----:B------:R-:W-:Y:S02]  /*41d0*/  ISETP.GE.AND P0, PT, R9, R21, PT ;  /* 0x000000150900720c */ /* 0x000fe40003f06270 */
[C---:B-1--4-:R-:W-:Y:S04]  /*41e0*/  LEA R42, P1, R105.reuse, R124, 0x1 ;  /* 0x0000007c692a7211 */ /* 0x052fe800078208ff */
[----:B------:R-:W-:Y:S05]  /*41f0*/  LEA.HI.X R43, R105, R125, R108, 0x1, P1 ;  /* 0x0000007d692b7211 */ /* 0x000fea00008f0c6c */
[----:B--23--:R1:W2:Y:S08]  /*4200*/  LD.E.128 R24, desc[UR6][R42.64] ;  /* 0x000000062a187980 */ /* 0x00c2b0000c101d00 */
[----:B------:R-:W3:Y:S06]  /*4210*/  @!P0 LD.E.64 R38, desc[UR6][R38.64+0x80] ;  /* 0x0000800626268980 */ /* 0x000eec000c101b00 */
[----:B------:R4:W5:Y:S01]  /*4220*/  @!P0 LD.E.64 R6, desc[UR6][R22.64+0x80] ;  /* 0x0000800616068980 */ /* 0x000962000c101b00 */
[----:B-1----:R-:W-:Y:S02]  /*4230*/  LEA R42, P1, R92, R130, 0x1 ;  /* 0x000000825c2a7211 */ /* 0x002fe400078208ff */
[C---:B--2---:R-:W-:Y:S01]  /*4240*/  @!P0 LOP3.LUT R29, R24.reuse, 0xffff0000, RZ, 0xc0, !PT ;  /* 0xffff0000181d8812 */ /* 0x044fe200078ec0ff */
[----:B------:R-:W-:Y:S01]  /*4250*/  @!P0 IMAD.U32 R32, R27, 0x10000, RZ ;  /* 0x000100001b208824 */ /* 0x000fe200078e00ff */
[----:B------:R-:W-:Y:S02]  /*4260*/  @!P0 SHF.L.U32 R33, R24, 0x10, RZ ;  /* 0x0000001018218819 */ /* 0x000fe400000006ff */
[----:B----4-:R-:W-:Y:S02]  /*4270*/  @!P0 LOP3.LUT R23, R25, 0xffff0000, RZ, 0xc0, !PT ;  /* 0xffff000019178812 */ /* 0x010fe400078ec0ff */
[----:B------:R-:W-:Y:S02]  /*4280*/  @!P0 LOP3.LUT R20, R26, 0xffff0000, RZ, 0xc0, !PT ;  /* 0xffff00001a148812 */ /* 0x000fe400078ec0ff */
[C---:B---3--:R-:W-:Y:S01]  /*4290*/  @!P0 SHF.L.U32 R31, R38.reuse, 0x10, RZ ;  /* 0x00000010261f8819 */ /* 0x048fe200000006ff */
[C---:B------:R-:W-:Y:S01]  /*42a0*/  @!P0 IMAD.U32 R28, R39.reuse, 0x10000, RZ ;  /* 0x00010000271c8824 */ /* 0x040fe200078e00ff */
[----:B------:R-:W-:Y:S02]  /*42b0*/  @!P0 LOP3.LUT R35, R38, 0xffff0000, RZ, 0xc0, !PT ;  /* 0xffff000026238812 */ /* 0x000fe400078ec0ff */
[----:B------:R-:W-:Y:S01]  /*42c0*/  @!P0 LOP3.LUT R37, R39, 0xffff0000, RZ, 0xc0, !PT ;  /* 0xffff000027258812 */ /* 0x000fe200078ec0ff */
[----:B------:R-:W-:Y:S01]  /*42d0*/  @!P0 FMUL.FTZ R41, R29, R31 ;  /* 0x0000001f1d298220 */ /* 0x000fe20000410000 */
[----:B------:R-:W-:Y:S01]  /*42e0*/  @!P0 SHF.L.U32 R30, R26, 0x10, RZ ;  /* 0x000000101a1e8819 */ /* 0x000fe200000006ff */
[C---:B-----5:R-:W-:Y:S01]  /*42f0*/  @!P0 IMAD.U32 R8, R6.reuse, 0x10000, RZ ;  /* 0x0001000006088824 */ /* 0x060fe200078e00ff */
[----:B------:R-:W-:Y:S01]  /*4300*/  @!P0 LOP3.LUT R6, R6, 0xffff0000, RZ, 0xc0, !PT ;  /* 0xffff000006068812 */ /* 0x000fe200078ec0ff */
[C---:B------:R-:W-:Y:S01]  /*4310*/  @!P0 IMAD.U32 R5, R7.reuse, 0x10000, RZ ;  /* 0x0001000007058824 */ /* 0x040fe200078e00ff */
[----:B------:R-:W-:Y:S01]  /*4320*/  @!P0 LOP3.LUT R7, R7, 0xffff0000, RZ, 0xc0, !PT ;  /* 0xffff000007078812 */ /* 0x000fe200078ec0ff */
[-C--:B------:R-:W-:Y:S01]  /*4330*/  @!P0 FMUL.FTZ R0, R29, R8.reuse ;  /* 0x000000081d008220 */ /* 0x080fe20000410000 */
[----:B------:R-:W-:Y:S01]  /*4340*/  @!P0 FFMA.FTZ R41, R33, R8, -R41 ;  /* 0x0000000821298223 */ /* 0x000fe20000010829 */
[----:B------:R-:W-:Y:S01]  /*4350*/  @!P0 LOP3.LUT R8, R27, 0xffff0000, RZ, 0xc0, !PT ;  /* 0xffff00001b088812 */ /* 0x000fe200078ec0ff */
[----:B------:R-:W-:Y:S01]  /*4360*/  @!P0 FMUL.FTZ R2, R23, R6 ;  /* 0x0000000617028220 */ /* 0x000fe20000410000 */
[----:B------:R-:W-:Y:S01]  /*4370*/  @!P0 FFMA.FTZ R0, R31, R33, R0 ;  /* 0x000000211f008223 */ /* 0x000fe20000010000 */
[----:B------:R-:W-:Y:S02]  /*4380*/  @!P0 IMAD.U32 R31, R25, 0x10000, RZ ;  /* 0x00010000191f8824 */ /* 0x000fe400078e00ff */
[----:B------:R-:W-:Y:S01]  /*4390*/  @!P0 FMUL.FTZ R43, R23, R35 ;  /* 0x00000023172b8220 */ /* 0x000fe20000410000 */
[C---:B------:R-:W-:Y:S01]  /*43a0*/  @!P0 FMUL.FTZ R3, R20.reuse, R5 ;  /* 0x0000000514038220 */ /* 0x040fe20000410000 */
[----:B------:R-:W-:Y:S01]  /*43b0*/  @!P0 FMUL.FTZ R34, R20, R28 ;  /* 0x0000001c14228220 */ /* 0x000fe20000410000 */
[----:B------:R-:W-:Y:S01]  /*43c0*/  @!P0 F2FP.BF16.F32.PACK_AB R41, R0, R41 ;  /* 0x000000290029823e */ /* 0x000fe200000010ff */
[C---:B------:R-:W-:Y:S01]  /*43d0*/  @!P0 FMUL.FTZ R45, R8.reuse, R37 ;  /* 0x00000025082d8220 */ /* 0x040fe20000410000 */
[----:B------:R-:W-:Y:S01]  /*43e0*/  @!P0 FMUL.FTZ R4, R8, R7 ;  /* 0x0000000708048220 */ /* 0x000fe20000410000 */
[----:B------:R-:W-:Y:S01]  /*43f0*/  @!P0 FFMA.FTZ R2, R35, R31, R2 ;  /* 0x0000001f23028223 */ /* 0x000fe20000010002 */
[----:B------:R-:W-:Y:S01]  /*4400*/  @!P0 MOV R24, R41 ;  /* 0x0000002900188202 */ /* 0x000fe20000000f00 */
        /* <DEDUP_REMOVED lines=13> */
.L_x_878:
[----:B------:R-:W-:Y:S05]  /*44e0*/  BSYNC B1 ;  /* 0x0000000000017941 */ /* 0x000fea0003800000 */
.L_x_877:
        /* <DEDUP_REMOVED lines=17> */
[C---:B-1--4-:R-:W-:Y:S04]  /*4600*/  LEA R42, P3, R112.reuse, R124, 0x1 ;  /* 0x0000007c702a7211 */ /* 0x052fe800078608ff */
[----:B------:R-:W-:Y:S05]  /*4610*/  LEA.HI.X R43, R112, R125, R109, 0x1, P3 ;  /* 0x0000007d702b7211 */ /* 0x000fea00018f0c6d */
[----:B--23--:R1:W2:Y:S08]  /*4620*/  LD.E.128 R24, desc[UR6][R42.64] ;  /* 0x000000062a187980 */ /* 0x00c2b0000c101d00 */
        /* <DEDUP_REMOVED lines=45> */
.L_x_886:
[----:B------:R-:W-:Y:S05]  /*4900*/  BSYNC B0 ;  /* 0x0000000000007941 */ /* 0x000fea0003800000 */
.L_x_885:
[----:B------:R-:W-:Y:S04]  /*4910*/  BSSY B0, `(.L_x_887) ;  /* 0x0000033000007945 */ /* 0x000fe80003800000 */
[----:B------:R-:W-:Y:S05]  /*4920*/  @P2 BRA `(.L_x_888) ;  /* 0x0000000000c42947 */ /* 0x000fea0003800000 */
        /* <DEDUP_REMOVED lines=49> */
.L_x_888:
[----:B------:R-:W-:Y:S05]  /*4c40*/  BSYNC B0 ;  /* 0x0000000000007941 */ /* 0x000fea0003800000 */
.L_x_887:
        /* <DEDUP_REMOVED lines=50> */
.L_x_884:
[----:B------:R-:W-:Y:S05]  /*4f70*/  BSYNC B1 ;  /* 0x0000000000017941 */ /* 0x000fea0003800000 */
.L_x_883:
        /* <DEDUP_REMOVED lines=16> */
[----:B------:R-:W-:Y:S01]  /*5080*/  ISETP.GE.AND P0, PT, R12, R21, PT ;  /* 0x000000150c00720c */ /* 0x000fe20003f06270 */
[----:B------:R-:W-:Y:S04]  /*5090*/  IMAD.WIDE.U32 R40, R178, 0x60, R124 ;  /* 0x00000060b2287825 */ /* 0x000fe800078e007c */
[----:B------:R-:W-:Y:S02]  /*50a0*/  IMAD R34, R179, 0x60, RZ ;  /* 0x00000060b3227824 */ /* 0x000fe400078e02ff */
[----:B------:R-:W-:Y:S03]  /*50b0*/  IMAD.WIDE.U32 R46, R64, 0x60, R130 ;  /* 0x00000060402e7825 */ /* 0x000fe600078e0082 */
[----:B------:R-:W-:Y:S03]  /*50c0*/  IADD3 R41, R41, R34, RZ ;  /* 0x0000002229297210 */ /* 0x000fe60007ffe0ff */
[----:B------:R-:W5:Y:S06]  /*50d0*/  @!P0 LD.E.64 R36, desc[UR6][R38.64] ;  /* 0x0000000626248980 */ /* 0x000f6c000c101b00 */
[----:B-1234-:R1:W2:Y:S08]  /*50e0*/  LD.E.128 R24, desc[UR6][R40.64] ;  /* 0x0000000628187980 */ /* 0x01e2b0000c101d00 */
[----:B------:R-:W3:Y:S01]  /*50f0*/  @!P0 LD.E.64 R6, desc[UR6][R28.64] ;  /* 0x000000061c068980 */ /* 0x000ee2000c101b00 */
[----:B-1----:R-:W-:Y:S05]  /*5100*/  IMAD R40, R65, 0x60, RZ ;  /* 0x0000006041287824 */ /* 0x002fea00078e02ff */
[----:B------:R-:W-:Y:S02]  /*5110*/  IADD3 R47, R47, R40, RZ ;  /* 0x000000282f2f7210 */ /* 0x000fe40007ffe0ff */
[C---:B-----5:R-:W-:Y:S01]  /*5120*/  @!P0 SHF.L.U32 R22, R37.reuse, 0x10, RZ ;  /* 0x0000001025168819 */ /* 0x060fe200000006ff */
[C---:B------:R-:W-:Y:S01]  /*5130*/  @!P0 IMAD.U32 R31, R36.reuse, 0x10000, RZ ;  /* 0x00010000241f8824 */ /* 0x040fe200078e00ff */
[----:B------:R-:W-:Y:S02]  /*5140*/  @!P0 LOP3.LUT R35, R36, 0xffff0000, RZ, 0xc0, !PT ;  /* 0xffff000024238812 */ /* 0x000fe400078ec0ff */
[----:B------:R-:W-:Y:S02]  /*5150*/  @!P0 LOP3.LUT R37, R37, 0xffff0000, RZ, 0xc0, !PT ;  /* 0xffff000025258812 */ /* 0x000fe400078ec0ff */
[C---:B--2---:R-:W-:Y:S02]  /*5160*/  @!P0 LOP3.LUT R23, R24.reuse, 0xffff0000, RZ, 0xc0, !PT ;  /* 0xffff000018178812 */ /* 0x044fe400078ec0ff */
[----:B------:R-:W-:Y:S02]  /*5170*/  @!P0 SHF.L.U32 R33, R24, 0x10, RZ ;  /* 0x0000001018218819 */ /* 0x000fe400000006ff */
[C---:B------:R-:W-:Y:S01]  /*5180*/  @!P0 LOP3.LUT R20, R26.reuse, 0xffff0000, RZ, 0xc0, !PT ;  /* 0xffff00001a148812 */ /* 0x040fe200078ec0ff */
[----:B------:R-:W-:Y:S01]  /*5190*/  @!P0 FMUL.FTZ R41, R23, R31 ;  /* 0x0000001f17298220 */ /* 0x000fe20000410000 */
[----:B------:R-:W-:Y:S02]  /*51a0*/  @!P0 SHF.L.U32 R30, R26, 0x10, RZ ;  /* 0x000000101a1e8819 */ /* 0x000fe400000006ff */
[----:B---3--:R-:W-:Y:S01]  /*51b0*/  @!P0 SHF.L.U32 R8, R6, 0x10, RZ ;  /* 0x0000001006088819 */ /* 0x008fe200000006ff */
        /* <DEDUP_REMOVED lines=9> */
[----:B------:R-:W-:Y:S01]  /*5250*/  @!P0 IMAD.U32 R31, R25, 0x10000, RZ ;  /* 0x00010000191f8824 */ /* 0x000fe200078e00ff */
[----:B------:R-:W-:Y:S01]  /*5260*/  @!P0 SHF.L.U32 R32, R27, 0x10, RZ ;  /* 0x000000101b208819 */ /* 0x000fe200000006ff */
[C---:B------:R-:W-:Y:S01]  /*5270*/  @!P0 FMUL.FTZ R2, R23.reuse, R6 ;  /* 0x0000000617028220 */ /* 0x040fe20000410000 */
[----:B------:R-:W-:Y:S01]  /*5280*/  @!P0 F2FP.BF16.F32.PACK_AB R41, R0, R41 ;  /* 0x000000290029823e */ /* 0x000fe200000010ff */
[----:B------:R-:W-:Y:S01]  /*5290*/  @!P0 FMUL.FTZ R3, R20, R5 ;  /* 0x0000000514038220 */ /* 0x000fe20000410000 */
[----:B------:R-:W-:Y:S01]  /*52a0*/  @!P0 FMUL.FTZ R43, R23, R35 ;  /* 0x00000023172b8220 */ /* 0x000fe20000410000 */
[C---:B------:R-:W-:Y:S01]  /*52b0*/  @!P0 FMUL.FTZ R45, R8.reuse, R37 ;  /* 0x00000025082d8220 */ /* 0x040fe20000410000 */
[----:B------:R-:W-:Y:S01]  /*52c0*/  @!P0 FMUL.FTZ R4, R8, R7 ;  /* 0x0000000708048220 */ /* 0x000fe20000410000 */
[----:B------:R-:W-:Y:S01]  /*52d0*/  @!P0 FFMA.FTZ R2, R35, R31, R2 ;  /* 0x0000001f23028223 */ /* 0x000fe20000010002 */
[----:B------:R-:W-:Y:S01]  /*52e0*/  @!P0 FFMA.FTZ R3, R22, R30, R3 ;  /* 0x0000001e16038223 */ /* 0x000fe20000010003 */
[----:B------:R-:W-:Y:S01]  /*52f0*/  @!P0 FFMA.FTZ R43, R31, R6, -R43 ;  /* 0x000000061f2b8223 */ /* 0x000fe2000001082b */
[----:B------:R-:W-:Y:S01]  /*5300*/  @!P0 FFMA.FTZ R34, R30, R5, -R34 ;  /* 0x000000051e228223 */ /* 0x000fe20000010822 */
[----:B------:R-:W-:Y:S01]  /*5310*/  @!P0 FFMA.FTZ R45, R32, R7, -R45 ;  /* 0x00000007202d8223 */ /* 0x000fe2000001082d */
[----:B------:R-:W-:Y:S01]  /*5320*/  @!P0 FFMA.FTZ R4, R37, R32, R4 ;  /* 0x0000002025048223 */ /* 0x000fe20000010004 */
[----:B------:R-:W-:Y:S01]  /*5330*/  @!P0 IMAD.MOV.U32 R24, RZ, RZ, R41 ;  /* 0x000000ffff188224 */ /* 0x000fe200078e0029 */
[----:B------:R-:W-:Y:S02]  /*5340*/  @!P0 F2FP.BF16.F32.PACK_AB R42, R2, R43 ;  /* 0x0000002b022a823e */ /* 0x000fe400000010ff */
[----:B------:R-:W-:Y:S02]  /*5350*/  @!P0 F2FP.BF16.F32.PACK_AB R34, R3, R34 ;  /* 0x000000220322823e */ /* 0x000fe400000010ff */
[----:B------:R-:W-:Y:S02]  /*5360*/  @!P0 F2FP.BF16.F32.PACK_AB R45, R4, R45 ;  /* 0x0000002d042d823e */ /* 0x000fe400000010ff */
[----:B------:R-:W-:Y:S02]  /*5370*/  @!P0 MOV R25, R42 ;  /* 0x0000002a00198202 */ /* 0x000fe40000000f00 */
[----:B------:R-:W-:Y:S02]  /*5380*/  @!P0 MOV R26, R34 ;  /* 0x00000022001a8202 */ /* 0x000fe40000000f00 */
[----:B------:R-:W-:Y:S05]  /*5390*/  @!P0 MOV R27, R45 ;  /* 0x0000002d001b8202 */ /* 0x000fea0000000f00 */
[----:B------:R1:W-:Y:S02]  /*53a0*/  ST.E.128 desc[UR6][R46.64], R24 ;  /* 0x000000182e007985 */ /* 0x0003e4000c101d06 */
.L_x_892:
[----:B------:R-:W-:Y:S05]  /*53b0*/  BSYNC B0 ;  /* 0x0000000000007941 */ /* 0x000fea0003800000 */
.L_x_891:
        /* <DEDUP_REMOVED lines=51> */
.L_x_894:
[----:B------:R-:W-:Y:S05]  /*56f0*/  BSYNC B0 ;  /* 0x0000000000007941 */ /* 0x000fea0003800000 */
.L_x_893:
[----:B------:R-:W-:Y:S05]  /*5700*/  @P1 BRA `(.L_x_890) ;  /* 0x0000000000c41947 */ /* 0x000fea0003800000 */
[----:B------:R-:W-:Y:S02]  /*5710*/  ISETP.GE.AND P0, PT, R9, R21, PT ;  /* 0x000000150900720c */ /* 0x000fe40003f06270 */
[C---:B------:R-:W-:Y:S04]  /*5720*/  LEA R40, P1, R116.reuse, R124, 0x1 ;  /* 0x0000007c74287211 */ /* 0x040fe800078208ff */
[----:B------:R-:W-:Y:S05]  /*5730*/  LEA.HI.X R41, R116, R125, R113, 0x1, P1 ;  /* 0x0000007d74297211 */ /* 0x000fea00008f0c71 */
[----:B------:R5:W1:Y:S08]  /*5740*/  LD.E.128 R20, desc[UR6][R40.64] ;  /* 0x0000000628147980 */ /* 0x000a70000c101d00 */
[----:B------:R-:W2:Y:S06]  /*5750*/  @!P0 LD.E.64 R38, desc[UR6][R38.64+0x80] ;  /* 0x0000800626268980 */ /* 0x000eac000c101b00 */
[----:B------:R-:W2:Y:S01]  /*5760*/  @!P0 LD.E.64 R6, desc[UR6][R28.64+0x80] ;  /* 0x000080061c068980 */ /* 0x000ea2000c101b00 */
[----:B-----5:R-:W-:Y:S02]  /*5770*/  LEA R40, P1, R86, R130, 0x1 ;  /* 0x0000008256287211 */ /* 0x020fe400078208ff */
[C---:B-1234-:R-:W-:Y:S01]  /*5780*/  @!P0 LOP3.LUT R25, R20.reuse, 0xffff0000, RZ, 0xc0, !PT ;  /* 0xffff000014198812 */ /* 0x05efe200078ec0ff */
[----:B------:R-:W-:Y:S01]  /*5790*/  @!P0 IMAD.U32 R32, R23, 0x10000, RZ ;  /* 0x0001000017208824 */ /* 0x000fe200078e00ff */
[----:B------:R-:W-:Y:S02]  /*57a0*/  @!P0 SHF.L.U32 R31, R20, 0x10, RZ ;  /* 0x00000010141f8819 */ /* 0x000fe400000006ff */
[C---:B------:R-:W-:Y:S02]  /*57b0*/  @!P0 LOP3.LUT R24, R22.reuse, 0xffff0000, RZ, 0xc0, !PT ;  /* 0xffff000016188812 */ /* 0x040fe400078ec0ff */
[----:B------:R-:W-:Y:S02]  /*57c0*/  @!P0 SHF.L.U32 R30, R22, 0x10, RZ ;  /* 0x00000010161e8819 */ /* 0x000fe400000006ff */
[C---:B------:R-:W-:Y:S01]  /*57d0*/  @!P0 SHF.L.U32 R27, R38.reuse, 0x10, RZ ;  /* 0x00000010261b8819 */ /* 0x040fe200000006ff */
[C---:B------:R-:W-:Y:S01]  /*57e0*/  @!P0 IMAD.U32 R26, R39.reuse, 0x10000, RZ ;  /* 0x00010000271a8824 */ /* 0x040fe200078e00ff */
[----:B------:R-:W-:Y:S02]  /*57f0*/  @!P0 LOP3.LUT R33, R38, 0xffff0000, RZ, 0xc0, !PT ;  /* 0xffff000026218812 */ /* 0x000fe400078ec0ff */
[----:B------:R-:W-:Y:S01]  /*5800*/  @!P0 LOP3.LUT R35, R39, 0xffff0000, RZ, 0xc0, !PT ;  /* 0xffff000027238812 */ /* 0x000fe200078ec0ff */
[----:B------:R-:W-:Y:S01]  /*5810*/  @!P0 FMUL.FTZ R37, R25, R27 ;  /* 0x0000001b19258220 */ /* 0x000fe20000410000 */
[C---:B------:R-:W-:Y:S01]  /*5820*/  @!P0 IMAD.U32 R8, R6.reuse, 0x10000, RZ ;  /* 0x0001000006088824 */ /* 0x040fe200078e00ff */
        /* <DEDUP_REMOVED lines=31> */
.L_x_890:
[----:B------:R-:W-:Y:S05]  /*5a20*/  BSYNC B1 ;  /* 0x0000000000017941 */ /* 0x000fea0003800000 */
.L_x_889:
[----:B------:R-:W2:Y:S02]  /*5a30*/  LD.E R3, desc[UR6][R16.64+0xd0] ;  /* 0x0000d00610037980 */ /* 0x000ea4000c101900 */
[----:B--2---:R-:W-:Y:S05]  /*5a40*/  IMAD.U32 R3, R3, -0x20, RZ ;  /* 0xffffffe003037824 */ /* 0x004fea00078e00ff */
[C---:B------:R-:W-:Y:S02]  /*5a50*/  LEA R18, P1, R3.reuse, R18, 0x1 ;  /* 0x0000001203127211 */ /* 0x040fe400078208ff */
[C---:B------:R-:W-:Y:S02]  /*5a60*/  LEA R58, P0, R3.reuse, R58, 0x1 ;  /* 0x0000003a033a7211 */ /* 0x040fe400078008ff */
[C---:B------:R-:W-:Y:S02]  /*5a70*/  LEA.HI.X.SX32 R19, R3.reuse, R19, 0x1, P1 ;  /* 0x0000001303137211 */ /* 0x040fe400008f0eff */
[----:B------:R-:W-:Y:S01]  /*5a80*/  LEA.HI.X.SX32 R59, R3, R59, 0x1, P0 ;  /* 0x0000003b033b7211 */ /* 0x000fe200000f0eff */
[----:B------:R-:W-:Y:S05]  /*5a90*/  BRA `(.L_x_895) ;  /* 0x0000004c00a87947 */ /* 0x000fea0003800000 */
.L_x_870:
[----:B------:R-:W-:Y:S04]  /*5aa0*/  BSSY B2, `(.L_x_896) ;  /* 0x000010e000027945 */ /* 0x000fe80003800000 */
[----:B------:R-:W-:Y:S05]  /*5ab0*/  @!P2 BRA `(.L_x_897) ;  /* 0x000000100030a947 */ /* 0x000fea0003800000 */
[----:B-----5:R-:W-:Y:S01]  /*5ac0*/  ISETP.GE.AND P0, PT, R12, R123, PT ;  /* 0x0000007b0c00720c */ /* 0x020fe20003f06270 */
[----:B------:R-:W-:Y:S11]  /*5ad0*/  BSSY B1, `(.L_x_898) ;  /* 0x0000058000017945 */ /* 0x000ff60003800000 */
[----:B------:R-:W-:Y:S01]  /*5ae0*/  @!UPT UIADD3 URZ, URZ, URZ, URZ ;  /* 0x0000003f3f3ff290 */ /* 0x000fe2000fffe03f */
[----:B------:R-:W-:Y:S05]  /*5af0*/  @P0 BRA `(.L_x_899) ;  /* 0x0000000400540947 */ /* 0x000fea0003800000 */
[----:B------:R1:W5:Y:S01]  /*5b00*/  LD.E.128 R48, desc[UR6][R124.64] ;  /* 0x000000067c307980 */ /* 0x000362000c101d00 */
[----:B------:R-:W-:Y:S01]  /*5b10*/  ISETP.GE.AND P0, PT, R12, R21, PT ;  /* 0x000000150c00720c */ /* 0x000fe20003f06270 */
[----:B------:R-:W-:Y:S11]  /*5b20*/  BSSY B0, `(.L_x_900) ;  /* 0x0000051000007945 */ /* 0x000ff60003800000 */
[----:B------:R-:W-:Y:S01]  /*5b30*/  @!UPT UIADD3 URZ, URZ, URZ, URZ ;  /* 0x0000003f3f3ff290 */ /* 0x000fe2000fffe03f */
[----:B------:R-:W-:Y:S05]  /*5b40*/  @P0 BRA `(.L_x_901) ;  /* 0x0000000400380947 */ /* 0x000fea0003800000 */
[----:B------:R-:W-:Y:S01]  /*5b50*/  LEA.HI R191, R21, R21, RZ, 0x1 ;  /* 0x0000001515bf7211 */ /* 0x000fe200078f08ff */
[----:B------:R-:W-:Y:S01]  /*5b60*/  IMAD.MOV.U32 R185, RZ, RZ, RZ ;  /* 0x000000ffffb97224 */ /* 0x000fe200078e00ff */
[C---:B-----5:R-:W-:Y:S01]  /*5b70*/  LOP3.LUT R41, R48.reuse, 0xffff0000, RZ, 0xc0, !PT ;  /* 0xffff000030297812 */ /* 0x060fe200078ec0ff */
[----:B------:R-:W-:Y:S01]  /*5b80*/  IMAD.U32 R39, R48, 0x10000, RZ ;  /* 0x0001000030277824 */ /* 0x000fe200078e00ff */
[----:B------:R-:W-:Y:S01]  /*5b90*/  SHF.R.S32.HI R191, RZ, 0x1, R191 ;  /* 0x00000001ffbf7819 */ /* 0x000fe200000114bf */
[----:B------:R-:W-:Y:S01]  /*5ba0*/  IMAD.U32 R46, R50, 0x10000, RZ ;  /* 0x00010000322e7824 */ /* 0x000fe200078e00ff */
[C---:B------:R-:W-:Y:S02]  /*5bb0*/  SHF.L.U32 R42, R49.reuse, 0x10, RZ ;  /* 0x00000010312a7819 */ /* 0x040fe400000006ff */
[-C--:B------:R-:W-:Y:S02]  /*5bc0*/  ISETP.GE.AND P1, PT, R12, R191.reuse, PT ;  /* 0x000000bf0c00720c */ /* 0x080fe40003f26270 */
[----:B------:R-:W-:Y:S02]  /*5bd0*/  MOV R189, R191 ;  /* 0x000000bf00bd7202 */ /* 0x000fe40000000f00 */
[----:B------:R-:W-:Y:S02]  /*5be0*/  LOP3.LUT R45, R49, 0xffff0000, RZ, 0xc0, !PT ;  /* 0xffff0000312d7812 */ /* 0x000fe400078ec0ff */
[----:B------:R-:W-:Y:S02]  /*5bf0*/  LOP3.LUT R49, R50, 0xffff0000, RZ, 0xc0, !PT ;  /* 0xffff000032317812 */ /* 0x000fe400078ec0ff */
[C---:B------:R-:W-:Y:S02]  /*5c00*/  SHF.L.U32 R50, R51.reuse, 0x10, RZ ;  /* 0x0000001033327819 */ /* 0x040fe400000006ff */
[----:B------:R-:W-:Y:S03]  /*5c10*/  LOP3.LUT R53, R51, 0xffff0000, RZ, 0xc0, !PT ;  /* 0xffff000033357812 */ /* 0x000fe600078ec0ff */
[--C-:B------:R-:W-:Y:S02]  /*5c20*/  @P1 IMAD.MOV R185, RZ, RZ, -R191.reuse ;  /* 0x000000ffffb91224 */ /* 0x100fe400078e0abf */
[----:B------:R-:W-:Y:S03]  /*5c30*/  @P1 IMAD.MOV R189, RZ, RZ, -R191 ;  /* 0x000000ffffbd1224 */ /* 0x000fe600078e0abf */
[C---:B------:R-:W-:Y:S04]  /*5c40*/  LEA R186, P0, R185.reuse, R126, 0x1 ;  /* 0x0000007eb9ba7211 */ /* 0x040fe800078008ff */
[----:B------:R-:W-:Y:S02]  /*5c50*/  LEA.HI.X.SX32 R187, R185, R127, 0x1, P0 ;  /* 0x0000007fb9bb7211 */ /* 0x000fe400000f0eff */
[C---:B------:R-:W-:Y:S04]  /*5c60*/  LEA R22, P0, R189.reuse, R124, 0x1 ;  /* 0x0000007cbd167211 */ /* 0x040fe800078008ff */
[----:B------:R-:W-:Y:S01]  /*5c70*/  LEA.HI.X.SX32 R23, R189, R125, 0x1, P0 ;  /* 0x0000007dbd177211 */ /* 0x000fe200000f0eff */
[----:B------:R-:W-:Y:S01]  /*5c80*/  IMAD.MOV.U32 R189, RZ, RZ, RZ ;  /* 0x000000ffffbd7224 */ /* 0x000fe200078e00ff */
[----:B------:R-:W-:Y:S01]  /*5c90*/  @P1 IADD3 R189, -R191, RZ, RZ ;  /* 0x000000ffbfbd1210 */ /* 0x000fe20007ffe1ff */
[----:B------:R-:W2:Y:S03]  /*5ca0*/  LD.E.128 R184, desc[UR6][R186.64] ;  /* 0x00000006bab87980 */ /* 0x000ea6000c101d00 */
[C---:B------:R-:W-:Y:S04]  /*5cb0*/  LEA R60, P0, R189.reuse, R128, 0x1 ;  /* 0x00000080bd3c7211 */ /* 0x040fe800078008ff */
[----:B------:R-:W-:Y:S01]  /*5cc0*/  LEA.HI.X.SX32 R61, R189, R129, 0x1, P0 ;  /* 0x00000081bd3d7211 */ /* 0x000fe200000f0eff */
[----:B------:R3:W4:Y:S08]  /*5cd0*/  LD.E.128 R24, desc[UR6][R22.64] ;  /* 0x0000000616187980 */ /* 0x000730000c101d00 */
[----:B------:R-:W4:Y:S01]  /*5ce0*/  LD.E.128 R60, desc[UR6][R60.64] ;  /* 0x000000063c3c7980 */ /* 0x000f22000c101d00 */
[C---:B--2---:R-:W-:Y:S01]  /*5cf0*/  LOP3.LUT R32, R184.reuse, 0xffff0000, RZ, 0xc0, !PT ;  /* 0xffff0000b8207812 */ /* 0x044fe200078ec0ff */
[----:B------:R-:W-:Y:S01]  /*5d00*/  IMAD.U32 R36, R184, 0x10000, RZ ;  /* 0x00010000b8247824 */ /* 0x000fe200078e00ff */
[C---:B------:R-:W-:Y:S01]  /*5d10*/  SHF.L.U32 R30, R185.reuse, 0x10, RZ ;  /* 0x00000010b91e7819 */ /* 0x040fe200000006ff */
[----:B------:R-:W-:Y:S01]  /*5d20*/  IMAD.U32 R28, R186, 0x10000, RZ ;  /* 0x00010000ba1c7824 */ /* 0x000fe200078e00ff */
[----:B------:R-:W-:Y:S01]  /*5d30*/  LOP3.LUT R29, R185, 0xffff0000, RZ, 0xc0, !PT ;  /* 0xffff0000b91d7812 */ /* 0x000fe200078ec0ff */
[----:B------:R-:W-:Y:S01]  /*5d40*/  @!P1 FADD.FTZ R36, -R36, -RZ ;  /* 0x800000ff24249221 */ /* 0x000fe20000010100 */
[----:B---3--:R-:W-:Y:S01]  /*5d50*/  LOP3.LUT R23, R186, 0xffff0000, RZ, 0xc0, !PT ;  /* 0xffff0000ba177812 */ /* 0x008fe200078ec0ff */
[----:B------:R-:W-:Y:S01]  /*5d60*/  @!P1 FADD.FTZ R32, -R32, -RZ ;  /* 0x800000ff20209221 */ /* 0x000fe20000010100 */
[C---:B----4-:R-:W-:Y:S01]  /*5d70*/  LOP3.LUT R35, R24.reuse, 0xffff0000, RZ, 0xc0, !PT ;  /* 0xffff000018237812 */ /* 0x050fe200078ec0ff */
[----:B------:R-:W-:Y:S01]  /*5d80*/  IMAD.U32 R37, R24, 0x10000, RZ ;  /* 0x0001000018257824 */ /* 0x000fe200078e00ff */
[----:B------:R-:W-:Y:S01]  /*5d90*/  SHF.L.U32 R22, R187, 0x10, RZ ;  /* 0x00000010bb167819 */ /* 0x000fe200000006ff */
[----:B------:R-:W-:Y:S01]  /*5da0*/  @!P1 FADD.FTZ R30, -R30, -RZ ;  /* 0x800000ff1e1e9221 */ /* 0x000fe20000010100 */
[----:B------:R-:W-:Y:S01]  /*5db0*/  SHF.L.U32 R33, R25, 0x10, RZ ;  /* 0x0000001019217819 */ /* 0x000fe200000006ff */
[----:B------:R-:W-:Y:S01]  /*5dc0*/  @!P1 FADD.FTZ R29, -R29, -RZ ;  /* 0x800000ff1d1d9221 */ /* 0x000fe20000010100 */
[----:B------:R-:W-:Y:S01]  /*5dd0*/  LOP3.LUT R20, R187, 0xffff0000, RZ, 0xc0, !PT ;  /* 0xffff0000bb147812 */ /* 0x000fe200078ec0ff */
[C---:B------:R-:W-:Y:S01]  /*5de0*/  IMAD.U32 R31, R26.reuse, 0x10000, RZ ;  /* 0x000100001a1f7824 */ /* 0x040fe200078e00ff */
[----:B------:R-:W-:Y:S01]  /*5df0*/  LOP3.LUT R34, R25, 0xffff0000, RZ, 0xc0, !PT ;  /* 0xffff000019227812 */ /* 0x000fe200078ec0ff */
[----:B------:R-:W-:Y:S01]  /*5e00*/  FMUL.FTZ R0, R37, R36 ;  /* 0x0000002425007220 */ /* 0x000fe20000410000 */
[----:B------:R-:W-:Y:S01]  /*5e10*/  LOP3.LUT R24, R26, 0xffff0000, RZ, 0xc0, !PT ;  /* 0xffff00001a187812 */ /* 0x000fe200078ec0ff */
[----:B------:R-:W-:Y:S01]  /*5e20*/  @!P1 FADD.FTZ R28, -R28, -RZ ;  /* 0x800000ff1c1c9221 */ /* 0x000fe20000010100 */
[C---:B------:R-:W-:Y:S01]  /*5e30*/  LOP3.LUT R40, R60.reuse, 0xffff0000, RZ, 0xc0, !PT ;  /* 0xffff00003c287812 */ /* 0x040fe200078ec0ff */
[----:B------:R-:W-:Y:S01]  /*5e40*/  IMAD.U32 R38, R60, 0x10000, RZ ;  /* 0x000100003c267824 */ /* 0x000fe200078e00ff */
[----:B------:R-:W-:Y:S01]  /*5e50*/  SHF.L.U32 R25, R27, 0x10, RZ ;  /* 0x000000101b197819 */ /* 0x000fe200000006ff */
[----:B------:R-:W-:Y:S01]  /*5e60*/  FMUL.FTZ R2, R35, R32 ;  /* 0x0000002023027220 */ /* 0x000fe20000410000 */
[----:B------:R-:W-:Y:S01]  /*5e70*/  SHF.L.U32 R43, R61, 0x10, RZ ;  /* 0x000000103d2b7819 */ /* 0x000fe200000006ff */
[----:B------:R-:W-:Y:S01]  /*5e80*/  @!P1 FADD.FTZ R23, -R23, -RZ ;  /* 0x800000ff17179221 */ /* 0x000fe20000010100 */
[----:B------:R-:W-:Y:S01]  /*5e90*/  LOP3.LUT R27, R27, 0xffff0000, RZ, 0xc0, !PT ;  /* 0xffff00001b1b7812 */ /* 0x000fe200078ec0ff */
[----:B------:R-:W-:Y:S01]  /*5ea0*/  FMUL.FTZ R3, R33, R30 ;  /* 0x0000001e21037220 */ /* 0x000fe20000410000 */
[----:B------:R-:W-:Y:S01]  /*5eb0*/  LOP3.LUT R44, R61, 0xffff0000, RZ, 0xc0, !PT ;  /* 0xffff00003d2c7812 */ /* 0x000fe200078ec0ff */
[----:B------:R-:W-:Y:S01]  /*5ec0*/  @!P1 FADD.FTZ R22, -R22, -RZ ;  /* 0x800000ff16169221 */ /* 0x000fe20000010100 */
[----:B------:R-:W-:Y:S01]  /*5ed0*/  FMUL.FTZ R4, R34, R29 ;  /* 0x0000001d22047220 */ /* 0x000fe20000410000 */
[----:B------:R-:W-:Y:S01]  /*5ee0*/  LOP3.LUT R48, R62, 0xffff0000, RZ, 0xc0, !PT ;  /* 0xffff00003e307812 */ /* 0x000fe200078ec0ff */
[----:B------:R-:W-:Y:S01]  /*5ef0*/  @!P1 FADD.FTZ R20, -R20, -RZ ;  /* 0x800000ff14149221 */ /* 0x000fe20000010100 */
[----:B------:R-:W-:Y:S01]  /*5f00*/  FMUL.FTZ R5, R31, R28 ;  /* 0x0000001c1f057220 */ /* 0x000fe20000410000 */
[----:B------:R-:W-:Y:S01]  /*5f10*/  SHF.L.U32 R51, R63, 0x10, RZ ;  /* 0x000000103f337819 */ /* 0x000fe200000006ff */
[----:B------:R-:W-:Y:S02]  /*5f20*/  IMAD.U32 R47, R62, 0x10000, RZ ;  /* 0x000100003e2f7824 */ /* 0x000fe400078e00ff */
[----:B------:R-:W-:Y:S01]  /*5f30*/  FFMA.FTZ R0, R39, R38, R0 ;  /* 0x0000002627007223 */ /* 0x000fe20000010000 */
[----:B------:R-:W-:Y:S01]  /*5f40*/  FMUL.FTZ R6, R24, R23 ;  /* 0x0000001718067220 */ /* 0x000fe20000410000 */
[----:B------:R-:W-:Y:S01]  /*5f50*/  LOP3.LUT R52, R63, 0xffff0000, RZ, 0xc0, !PT ;  /* 0xffff00003f347812 */ /* 0x000fe200078ec0ff */
[----:B------:R-:W-:Y:S01]  /*5f60*/  FFMA.FTZ R2, R41, R40, R2 ;  /* 0x0000002829027223 */ /* 0x000fe20000010002 */
[----:B------:R-:W-:Y:S01]  /*5f70*/  FMUL.FTZ R7, R25, R22 ;  /* 0x0000001619077220 */ /* 0x000fe20000410000 */
[----:B------:R-:W-:Y:S01]  /*5f80*/  FFMA.FTZ R3, R42, R43, R3 ;  /* 0x0000002b2a037223 */ /* 0x000fe20000010003 */
[----:B------:R-:W-:Y:S01]  /*5f90*/  FMUL.FTZ R8, R27, R20 ;  /* 0x000000141b087220 */ /* 0x000fe20000410000 */
[----:B------:R-:W-:Y:S01]  /*5fa0*/  FFMA.FTZ R4, R45, R44, R4 ;  /* 0x0000002c2d047223 */ /* 0x000fe20000010004 */
[----:B------:R-:W-:Y:S01]  /*5fb0*/  FFMA.FTZ R5, R46, R47, R5 ;  /* 0x0000002f2e057223 */ /* 0x000fe20000010005 */
[----:B------:R-:W-:Y:S01]  /*5fc0*/  FFMA.FTZ R6, R49, R48, R6 ;  /* 0x0000003031067223 */ /* 0x000fe20000010006 */
[----:B------:R-:W-:Y:S01]  /*5fd0*/  F2FP.BF16.F32.PACK_AB R48, R2, R0 ;  /* 0x000000000230723e */ /* 0x000fe200000010ff */
[----:B------:R-:W-:Y:S01]  /*5fe0*/  FFMA.FTZ R7, R50, R51, R7 ;  /* 0x0000003332077223 */ /* 0x000fe20000010007 */
[----:B------:R-:W-:Y:S01]  /*5ff0*/  F2FP.BF16.F32.PACK_AB R49, R4, R3 ;  /* 0x000000030431723e */ /* 0x000fe200000010ff */
[----:B------:R-:W-:Y:S01]  /*6000*/  FFMA.FTZ R8, R53, R52, R8 ;  /* 0x0000003435087223 */ /* 0x000fe20000010008 */
[----:B------:R-:W-:Y:S04]  /*6010*/  F2FP.BF16.F32.PACK_AB R50, R6, R5 ;  /* 0x000000050632723e */ /* 0x000fe800000010ff */
[----:B------:R-:W-:Y:S02]  /*6020*/  F2FP.BF16.F32.PACK_AB R51, R8, R7 ;  /* 0x000000070833723e */ /* 0x000fe400000010ff */
.L_x_901:
[----:B------:R-:W-:Y:S05]  /*6030*/  BSYNC B0 ;  /* 0x0000000000007941 */ /* 0x000fea0003800000 */
.L_x_900:
[----:B-----5:R2:W-:Y:S02]  /*6040*/  ST.E.128 desc[UR6][R130.64], R48 ;  /* 0x0000003082007985 */ /* 0x0205e4000c101d06 */
.L_x_899:
[----:B------:R-:W-:Y:S05]  /*6050*/  BSYNC B1 ;  /* 0x0000000000017941 */ /* 0x000fea0003800000 */
.L_x_898:
[----:B------:R-:W-:Y:S01]  /*6060*/  ISETP.GE.AND P0, PT, R10, R123, PT ;  /* 0x0000007b0a00720c */ /* 0x000fe20003f06270 */
[----:B------:R-:W-:Y:S11]  /*6070*/  BSSY B1, `(.L_x_902) ;  /* 0x0000058000017945 */ /* 0x000ff60003800000 */
[----:B------:R-:W-:Y:S01]  /*6080*/  @!UPT UIADD3 URZ, URZ, URZ, URZ ;  /* 0x0000003f3f3ff290 */ /* 0x000fe2000fffe03f */
[----:B------:R-:W-:Y:S05]  /*6090*/  @P0 BRA `(.L_x_903) ;  /* 0x0000000400540947 */ /* 0x000fea0003800000 */
[----:B--2---:R2:W5:Y:S01]  /*60a0*/  LD.E.128 R48, desc[UR6][R124.64+0x80] ;  /* 0x000080067c307980 */ /* 0x004562000c101d00 */
        /* <DEDUP_REMOVED lines=25> */
[----:B------:R-:W3:Y:S03]  /*6240*/  LD.E.128 R184, desc[UR6][R186.64+0x80] ;  /* 0x00008006bab87980 */ /* 0x000ee6000c101d00 */
[C---:B------:R-:W-:Y:S04]  /*6250*/  LEA R60, P0, R191.reuse, R128, 0x1 ;  /* 0x00000080bf3c7211 */ /* 0x040fe800078008ff */
[----:B------:R-:W-:Y:S01]  /*6260*/  LEA.HI.X.SX32 R61, R191, R129, 0x1, P0 ;  /* 0x00000081bf3d7211 */ /* 0x000fe200000f0eff */
[----:B------:R4:W2:Y:S08]  /*6270*/  LD.E.128 R24, desc[UR6][R22.64+0x80] ;  /* 0x0000800616187980 */ /* 0x0008b0000c101d00 */
[----:B------:R-:W2:Y:S01]  /*6280*/  LD.E.128 R60, desc[UR6][R60.64+0x80] ;  /* 0x000080063c3c7980 */ /* 0x000ea2000c101d00 */
[C---:B---3--:R-:W-:Y:S01]  /*6290*/  LOP3.LUT R32, R184.reuse, 0xffff0000, RZ, 0xc0, !PT ;  /* 0xffff0000b8207812 */ /* 0x048fe200078ec0ff */
[----:B------:R-:W-:Y:S01]  /*62a0*/  IMAD.U32 R36, R184, 0x10000, RZ ;  /* 0x00010000b8247824 */ /* 0x000fe200078e00ff */
[C---:B------:R-:W-:Y:S01]  /*62b0*/  SHF.L.U32 R30, R185.reuse, 0x10, RZ ;  /* 0x00000010b91e7819 */ /* 0x040fe200000006ff */
[----:B------:R-:W-:Y:S01]  /*62c0*/  IMAD.U32 R28, R186, 0x10000, RZ ;  /* 0x00010000ba1c7824 */ /* 0x000fe200078e00ff */
[----:B------:R-:W-:Y:S01]  /*62d0*/  LOP3.LUT R29, R185, 0xffff0000, RZ, 0xc0, !PT ;  /* 0xffff0000b91d7812 */ /* 0x000fe200078ec0ff */
[----:B------:R-:W-:Y:S01]  /*62e0*/  @!P1 FADD.FTZ R36, -R36, -RZ ;  /* 0x800000ff24249221 */ /* 0x000fe20000010100 */
[----:B----4-:R-:W-:Y:S01]  /*62f0*/  LOP3.LUT R23, R186, 0xffff0000, RZ, 0xc0, !PT ;  /* 0xffff0000ba177812 */ /* 0x010fe200078ec0ff */
[----:B------:R-:W-:Y:S01]  /*6300*/  @!P1 FADD.FTZ R32, -R32, -RZ ;  /* 0x800000ff20209221 */ /* 0x000fe20000010100 */
[C---:B--2---:R-:W-:Y:S01]  /*6310*/  LOP3.LUT R35, R24.reuse, 0xffff0000, RZ, 0xc0, !PT ;  /* 0xffff000018237812 */ /* 0x044fe200078ec0ff */
        /* <DEDUP_REMOVED lines=43> */
.L_x_905:
[----:B------:R-:W-:Y:S05]  /*65d0*/  BSYNC B0 ;  /* 0x0000000000007941 */ /* 0x000fea0003800000 */
.L_x_904:
[----:B-----5:R3:W-:Y:S02]  /*65e0*/  ST.E.128 desc[UR6][R130.64+0x80], R48 ;  /* 0x0000803082007985 */ /* 0x0207e4000c101d06 */
.L_x_903:
[----:B------:R-:W-:Y:S05]  /*65f0*/  BSYNC B1 ;  /* 0x0000000000017941 */ /* 0x000fea0003800000 */
.L_x_902:
[----:B------:R-:W-:Y:S11]  /*6600*/  ISETP.GE.AND P0, PT, R9, R123, PT ;  /* 0x0000007b0900720c */ /* 0x000ff60003f06270 */
[----:B------:R-:W-:Y:S02]  /*6610*/  @!UPT UIADD3 URZ, URZ, URZ, URZ ;  /* 0x0000003f3f3ff290 */ /* 0x000fe4000fffe03f */
[----:B------:R-:W-:Y:S05]  /*6620*/  @P0 BRA `(.L_x_897) ;  /* 0x0000000400540947 */ /* 0x000fea0003800000 */
[----:B--23--:R2:W5:Y:S01]  /*6630*/  LD.E.128 R48, desc[UR6][R124.64+0x100] ;  /* 0x000100067c307980 */ /* 0x00c562000c101d00 */
        /* <DEDUP_REMOVED lines=9> */
[C---:B------:R-:W-:Y:S01]  /*66d0*/  IMAD.U32 R46, R50.reuse, 0x10000, RZ ;  /* 0x00010000322e7824 */ /* 0x040fe200078e00ff */
[----:B------:R-:W-:Y:S02]  /*66e0*/  SHF.L.U32 R42, R49, 0x10, RZ ;  /* 0x00000010312a7819 */ /* 0x000fe400000006ff */
        /* <DEDUP_REMOVED lines=71> */
.L_x_907:
[----:B------:R-:W-:Y:S05]  /*6b60*/  BSYNC B0 ;  /* 0x0000000000007941 */ /* 0x000fea0003800000 */
.L_x_906:
[----:B-----5:R4:W-:Y:S02]  /*6b70*/  ST.E.128 desc[UR6][R130.64+0x100], R48 ;  /* 0x0001003082007985 */ /* 0x0209e4000c101d06 */
.L_x_897:
[----:B------:R-:W-:Y:S05]  /*6b80*/  BSYNC B2 ;  /* 0x0000000000027941 */ /* 0x000fea0003800000 */
.L_x_896:
[C---:B------:R-:W-:Y:S01]  /*6b90*/  ISETP.GE.AND P0, PT, R81.reuse, R183, PT ;  /* 0x000000b75100720c */ /* 0x040fe20003f06270 */
[----:B------:R-:W-:Y:S03]  /*6ba0*/  BSSY B2, `(.L_x_908) ;  /* 0x0000125000027945 */ /* 0x000fe60003800000 */
[----:B------:R-:W-:Y:S11]  /*6bb0*/  ISETP.GE.AND P0, PT, R81, R181, !P0 ;  /* 0x000000b55100720c */ /* 0x000ff60004706270 */
[----:B------:R-:W-:Y:S02]  /*6bc0*/  @!UPT UIADD3 URZ, URZ, URZ, URZ ;  /* 0x0000003f3f3ff290 */ /* 0x000fe4000fffe03f */
[----:B------:R-:W-:Y:S05]  /*6bd0*/  @!P0 BRA `(.L_x_909) ;  /* 0x0000001000848947 */ /* 0x000fea0003800000 */
[----:B-----5:R-:W-:Y:S01]  /*6be0*/  ISETP.GE.AND P0, PT, R12, R123, PT ;  /* 0x0000007b0c00720c */ /* 0x020fe20003f06270 */
[----:B------:R-:W-:Y:S11]  /*6bf0*/  BSSY B1, `(.L_x_910) ;  /* 0x000005f000017945 */ /* 0x000ff60003800000 */
[----:B------:R-:W-:Y:S01]  /*6c00*/  @!UPT UIADD3 URZ, URZ, URZ, URZ ;  /* 0x0000003f3f3ff290 */ /* 0x000fe2000fffe03f */
[----:B------:R-:W-:Y:S05]  /*6c10*/  @P0 BRA `(.L_x_911) ;  /* 0x0000000400700947 */ /* 0x000fea0003800000 */
[----:B------:R-:W-:Y:S01]  /*6c20*/  LEA R186, P0, R102, R124, 0x1 ;  /* 0x0000007c66ba7211 */ /* 0x000fe200078008ff */
[----:B------:R-:W-:Y:S01]  /*6c30*/  BSSY B0, `(.L_x_912) ;  /* 0x0000059000007945 */ /* 0x000fe20003800000 */
[----:B------:R-:W-:Y:S02]  /*6c40*/  ISETP.GE.AND P1, PT, R12, R21, PT ;  /* 0x000000150c00720c */ /* 0x000fe40003f26270 */
[----:B------:R-:W-:Y:S02]  /*6c50*/  LEA.HI.X R187, R102, R125, R99, 0x1, P0 ;  /* 0x0000007d66bb7211 */ /* 0x000fe400000f0c63 */
[C---:B------:R-:W-:Y:S03]  /*6c60*/  LEA R188, P0, R201.reuse, R130, 0x1 ;  /* 0x00000082c9bc7211 */ /* 0x040fe600078008ff */
[----:B--234-:R2:W5:Y:S01]  /*6c70*/  LD.E.128 R48, desc[UR6][R186.64] ;  /* 0x00000006ba307980 */ /* 0x01c562000c101d00 */
[----:B------:R-:W-:Y:S05]  /*6c80*/  LEA.HI.X R189, R201, R131, R202, 0x1, P0 ;  /* 0x00000083c9bd7211 */ /* 0x000fea00000f0cca */
[----:B------:R-:W-:Y:S05]  /*6c90*/  @P1 BRA `(.L_x_913) ;  /* 0x0000000400481947 */ /* 0x000fea0003800000 */
[----:B------:R-:W-:Y:S01]  /*6ca0*/  LEA.HI R53, R21, R21, RZ, 0x1 ;  /* 0x0000001515357211 */ /* 0x000fe200078f08ff */
[----:B------:R-:W-:Y:S01]  /*6cb0*/  IMAD.MOV.U32 R180, RZ, RZ, RZ ;  /* 0x000000ffffb47224 */ /* 0x000fe200078e00ff */
[C---:B-----5:R-:W-:Y:S01]  /*6cc0*/  LOP3.LUT R41, R48.reuse, 0xffff0000, RZ, 0xc0, !PT ;  /* 0xffff000030297812 */ /* 0x060fe200078ec0ff */
[----:B------:R-:W-:Y:S01]  /*6cd0*/  IMAD.U32 R39, R48, 0x10000, RZ ;  /* 0x0001000030277824 */ /* 0x000fe200078e00ff */
[----:B------:R-:W-:Y:S01]  /*6ce0*/  SHF.R.S32.HI R53, RZ, 0x1, R53 ;  /* 0x00000001ff357819 */ /* 0x000fe20000011435 */
[C---:B------:R-:W-:Y:S01]  /*6cf0*/  IMAD.U32 R40, R49.reuse, 0x10000, RZ ;  /* 0x0001000031287824 */ /* 0x040fe200078e00ff */
[----:B------:R-:W-:Y:S02]  /*6d00*/  LOP3.LUT R43, R49, 0xffff0000, RZ, 0xc0, !PT ;  /* 0xffff0000312b7812 */ /* 0x000fe400078ec0ff */
[----:B------:R-:W-:Y:S01]  /*6d10*/  ISETP.GE.AND P1, PT, R12, R53, PT ;  /* 0x000000350c00720c */ /* 0x000fe20003f26270 */
[--C-:B------:R-:W-:Y:S01]  /*6d20*/  IMAD.MOV.U32 R182, RZ, RZ, R53.reuse ;  /* 0x000000ffffb67224 */ /* 0x100fe200078e0035 */
[C---:B------:R-:W-:Y:S02]  /*6d30*/  SHF.L.U32 R46, R50.reuse, 0x10, RZ ;  /* 0x00000010322e7819 */ /* 0x040fe400000006ff */
[----:B------:R-:W-:Y:S01]  /*6d40*/  LOP3.LUT R47, R50, 0xffff0000, RZ, 0xc0, !PT ;  /* 0xffff0000322f7812 */ /* 0x000fe200078ec0ff */
[C---:B------:R-:W-:Y:S01]  /*6d50*/  IMAD.U32 R50, R51.reuse, 0x10000, RZ ;  /* 0x0001000033327824 */ /* 0x040fe200078e00ff */
[----:B------:R-:W-:Y:S07]  /*6d60*/  LOP3.LUT R51, R51, 0xffff0000, RZ, 0xc0, !PT ;  /* 0xffff000033337812 */ /* 0x000fee00078ec0ff */
[----:B------:R-:W-:Y:S01]  /*6d70*/  @P1 IADD3 R182, -R53, RZ, RZ ;  /* 0x000000ff35b61210 */ /* 0x000fe20007ffe1ff */
[----:B------:R-:W-:Y:S03]  /*6d80*/  @P1 IMAD.MOV R180, RZ, RZ, -R53 ;  /* 0x000000ffffb41224 */ /* 0x000fe600078e0a35 */
[C---:B------:R-:W-:Y:S02]  /*6d90*/  LEA R22, P0, R182.reuse, R186, 0x1 ;  /* 0x000000bab6167211 */ /* 0x040fe400078008ff */
[----:B------:R-:W-:Y:S02]  /*6da0*/  IADD3 R185, P2, R155, R180, RZ ;  /* 0x000000b49bb97210 */ /* 0x000fe40007f5e0ff */
[----:B------:R-:W-:Y:S02]  /*6db0*/  LEA.HI.X.SX32 R23, R182, R187, 0x1, P0 ;  /* 0x000000bbb6177211 */ /* 0x000fe400000f0eff */
[----:B------:R-:W-:Y:S02]  /*6dc0*/  LEA.HI.X.SX32 R180, R180, R143, 0x1, P2 ;  /* 0x0000008fb4b47211 */ /* 0x000fe400010f0eff */
[C---:B--2---:R-:W-:Y:S01]  /*6dd0*/  LEA R186, P0, R185.reuse, R126, 0x1 ;  /* 0x0000007eb9ba7211 */ /* 0x044fe200078008ff */
[----:B------:R-:W2:Y:S03]  /*6de0*/  LD.E.128 R24, desc[UR6][R22.64] ;  /* 0x0000000616187980 */ /* 0x000ea6000c101d00 */
[----:B------:R-:W-:Y:S01]  /*6df0*/  LEA.HI.X R187, R185, R127, R180, 0x1, P0 ;  /* 0x0000007fb9bb7211 */ /* 0x000fe200000f0cb4 */
[----:B------:R-:W-:Y:S01]  /*6e00*/  IMAD.MOV.U32 R180, RZ, RZ, RZ ;  /* 0x000000ffffb47224 */ /* 0x000fe200078e00ff */
[----:B------:R-:W-:Y:S04]  /*6e10*/  @P1 IADD3 R180, -R53, RZ, RZ ;  /* 0x000000ff35b41210 */ /* 0x000fe80007ffe1ff */
[----:B------:R-:W-:Y:S01]  /*6e20*/  IADD3 R53, P0, R155, R180, RZ ;  /* 0x000000b49b357210 */ /* 0x000fe20007f1e0ff */
[----:B------:R-:W3:Y:S03]  /*6e30*/  LD.E.128 R184, desc[UR6][R186.64] ;  /* 0x00000006bab87980 */ /* 0x000ee6000c101d00 */
[----:B------:R-:W-:Y:S02]  /*6e40*/  LEA.HI.X.SX32 R180, R180, R143, 0x1, P0 ;  /* 0x0000008fb4b47211 */ /* 0x000fe400000f0eff */
[C---:B------:R-:W-:Y:S04]  /*6e50*/  LEA R44, P0, R53.reuse, R128, 0x1 ;  /* 0x00000080352c7211 */ /* 0x040fe800078008ff */
[----:B------:R-:W-:Y:S05]  /*6e60*/  LEA.HI.X R45, R53, R129, R180, 0x1, P0 ;  /* 0x00000081352d7211 */ /* 0x000fea00000f0cb4 */
[----:B------:R-:W4:Y:S01]  /*6e70*/  LD.E.128 R60, desc[UR6][R44.64] ;  /* 0x000000062c3c7980 */ /* 0x000f22000c101d00 */
[C---:B--2---:R-:W-:Y:S01]  /*6e80*/  LOP3.LUT R31, R24.reuse, 0xffff0000, RZ, 0xc0, !PT ;  /* 0xffff0000181f7812 */ /* 0x044fe200078ec0ff */
[----:B------:R-:W-:Y:S01]  /*6e90*/  IMAD.U32 R32, R24, 0x10000, RZ ;  /* 0x0001000018207824 */ /* 0x000fe200078e00ff */
[C---:B------:R-:W-:Y:S01]  /*6ea0*/  LOP3.LUT R24, R26.reuse, 0xffff0000, RZ, 0xc0, !PT ;  /* 0xffff00001a187812 */ /* 0x040fe200078ec0ff */
[----:B------:R-:W-:Y:S01]  /*6eb0*/  IMAD.U32 R28, R26, 0x10000, RZ ;  /* 0x000100001a1c7824 */ /* 0x000fe200078e00ff */
[C---:B------:R-:W-:Y:S01]  /*6ec0*/  LOP3.LUT R23, R27.reuse, 0xffff0000, RZ, 0xc0, !PT ;  /* 0xffff00001b177812 */ /* 0x040fe200078ec0ff */
[----:B------:R-:W-:Y:S01]  /*6ed0*/  IMAD.U32 R20, R27, 0x10000, RZ ;  /* 0x000100001b147824 */ /* 0x000fe200078e00ff */
[C---:B------:R-:W-:Y:S02]  /*6ee0*/  SHF.L.U32 R29, R25.reuse, 0x10, RZ ;  /* 0x00000010191d7819 */ /* 0x040fe400000006ff */
[----:B------:R-:W-:Y:S02]  /*6ef0*/  LOP3.LUT R30, R25, 0xffff0000, RZ, 0xc0, !PT ;  /* 0xffff0000191e7812 */ /* 0x000fe400078ec0ff */
[C---:B---3--:R-:W-:Y:S01]  /*6f00*/  SHF.L.U32 R37, R184.reuse, 0x10, RZ ;  /* 0x00000010b8257819 */ /* 0x048fe200000006ff */
[C---:B------:R-:W-:Y:S01]  /*6f10*/  IMAD.U32 R26, R185.reuse, 0x10000, RZ ;  /* 0x00010000b91a7824 */ /* 0x040fe200078e00ff */
[----:B------:R-:W-:Y:S01]  /*6f20*/  LOP3.LUT R34, R184, 0xffff0000, RZ, 0xc0, !PT ;  /* 0xffff0000b8227812 */ /* 0x000fe200078ec0ff */
[C---:B------:R-:W-:Y:S01]  /*6f30*/  IMAD.U32 R33, R186.reuse, 0x10000, RZ ;  /* 0x00010000ba217824 */ /* 0x040fe200078e00ff */
[----:B------:R-:W-:Y:S01]  /*6f40*/  LOP3.LUT R35, R185, 0xffff0000, RZ, 0xc0, !PT ;  /* 0xffff0000b9237812 */ /* 0x000fe200078ec0ff */
[----:B------:R-:W-:Y:S01]  /*6f50*/  @!P1 FADD.FTZ R37, -R37, -RZ ;  /* 0x800000ff25259221 */ /* 0x000fe20000010100 */
[----:B------:R-:W-:Y:S01]  /*6f60*/  LOP3.LUT R27, R186, 0xffff0000, RZ, 0xc0, !PT ;  /* 0xffff0000ba1b7812 */ /* 0x000fe200078ec0ff */
[----:B------:R-:W-:Y:S01]  /*6f70*/  @!P1 FADD.FTZ R34, -R34, -RZ ;  /* 0x800000ff22229221 */ /* 0x000fe20000010100 */
[C---:B------:R-:W-:Y:S01]  /*6f80*/  SHF.L.U32 R25, R187.reuse, 0x10, RZ ;  /* 0x00000010bb197819 */ /* 0x040fe200000006ff */
[----:B------:R-:W-:Y:S01]  /*6f90*/  @!P1 FADD.FTZ R26, -R26, -RZ ;  /* 0x800000ff1a1a9221 */ /* 0x000fe20000010100 */
[----:B------:R-:W-:Y:S01]  /*6fa0*/  LOP3.LUT R22, R187, 0xffff0000, RZ, 0xc0, !PT ;  /* 0xffff0000bb167812 */ /* 0x000fe200078ec0ff */
[----:B------:R-:W-:Y:S01]  /*6fb0*/  @!P1 FADD.FTZ R35, -R35, -RZ ;  /* 0x800000ff23239221 */ /* 0x000fe20000010100 */
[----:B------:R-:W-:Y:S01]  /*6fc0*/  FMUL.FTZ R0, R32, R37 ;  /* 0x0000002520007220 */ /* 0x000fe20000410000 */
[----:B------:R-:W-:Y:S01]  /*6fd0*/  @!P1 FADD.FTZ R33, -R33, -RZ ;  /* 0x800000ff21219221 */ /* 0x000fe20000010100 */
[C---:B----4-:R-:W-:Y:S01]  /*6fe0*/  LOP3.LUT R38, R60.reuse, 0xffff0000, RZ, 0xc0, !PT ;  /* 0xffff00003c267812 */ /* 0x050fe200078ec0ff */
[----:B------:R-:W-:Y:S02]  /*6ff0*/  IMAD.U32 R36, R60, 0x10000, RZ ;  /* 0x000100003c247824 */ /* 0x000fe400078e00ff */
[----:B------:R-:W-:Y:S01]  /*7000*/  FMUL.FTZ R2, R31, R34 ;  /* 0x000000221f027220 */ /* 0x000fe20000410000 */
[----:B------:R-:W-:Y:S01]  /*7010*/  SHF.L.U32 R42, R61, 0x10, RZ ;  /* 0x000000103d2a7819 */ /* 0x000fe200000006ff */
[----:B------:R-:W-:Y:S01]  /*7020*/  @!P1 FADD.FTZ R27, -R27, -RZ ;  /* 0x800000ff1b1b9221 */ /* 0x000fe20000010100 */
        /* <DEDUP_REMOVED lines=25> */
.L_x_913:
[----:B------:R-:W-:Y:S05]  /*71c0*/  BSYNC B0 ;  /* 0x0000000000007941 */ /* 0x000fea0003800000 */
.L_x_912:
[----:B-----5:R3:W-:Y:S02]  /*71d0*/  ST.E.128 desc[UR6][R188.64], R48 ;  /* 0x00000030bc007985 */ /* 0x0207e4000c101d06 */
.L_x_911:
[----:B------:R-:W-:Y:S05]  /*71e0*/  BSYNC B1 ;  /* 0x0000000000017941 */ /* 0x000fea0003800000 */
.L_x_910:
[----:B------:R-:W-:Y:S01]  /*71f0*/  ISETP.GE.AND P0, PT, R10, R123, PT ;  /* 0x0000007b0a00720c */ /* 0x000fe20003f06270 */
[----:B------:R-:W-:Y:S11]  /*7200*/  BSSY B1, `(.L_x_914) ;  /* 0x000005f000017945 */ /* 0x000ff60003800000 */
[----:B------:R-:W-:Y:S01]  /*7210*/  @!UPT UIADD3 URZ, URZ, URZ, URZ ;  /* 0x0000003f3f3ff290 */ /* 0x000fe2000fffe03f */
[----:B------:R-:W-:Y:S05]  /*7220*/  @P0 BRA `(.L_x_915) ;  /* 0x0000000400700947 */ /* 0x000fea0003800000 */
[C---:B--2---:R-:W-:Y:S01]  /*7230*/  LEA R186, P0, R101.reuse, R124, 0x1 ;  /* 0x0000007c65ba7211 */ /* 0x044fe200078008ff */
[----:B------:R-:W-:Y:S01]  /*7240*/  BSSY B0, `(.L_x_916) ;  /* 0x0000059000007945 */ /* 0x000fe20003800000 */
[----:B------:R-:W-:Y:S02]  /*7250*/  ISETP.GE.AND P1, PT, R10, R21, PT ;  /* 0x000000150a00720c */ /* 0x000fe40003f26270 */
[----:B------:R-:W-:Y:S02]  /*7260*/  LEA.HI.X R187, R101, R125, R104, 0x1, P0 ;  /* 0x0000007d65bb7211 */ /* 0x000fe400000f0c68 */
[C---:B---3--:R-:W-:Y:S03]  /*7270*/  LEA R188, P0, R96.reuse, R130, 0x1 ;  /* 0x0000008260bc7211 */ /* 0x048fe600078008ff */
[----:B----4-:R2:W5:Y:S01]  /*7280*/  LD.E.128 R48, desc[UR6][R186.64] ;  /* 0x00000006ba307980 */ /* 0x010562000c101d00 */
        /* <DEDUP_REMOVED lines=17> */
[----:B------:R-:W-:Y:S02]  /*73a0*/  LEA R22, P0, R182, R186, 0x1 ;  /* 0x000000bab6167211 */ /* 0x000fe400078008ff */
        /* <DEDUP_REMOVED lines=66> */
.L_x_917:
[----:B------:R-:W-:Y:S05]  /*77d0*/  BSYNC B0 ;  /* 0x0000000000007941 */ /* 0x000fea0003800000 */
.L_x_916:
[----:B-----5:R3:W-:Y:S02]  /*77e0*/  ST.E.128 desc[UR6][R188.64], R48 ;  /* 0x00000030bc007985 */ /* 0x0207e4000c101d06 */
.L_x_915:
[----:B------:R-:W-:Y:S05]  /*77f0*/  BSYNC B1 ;  /* 0x0000000000017941 */ /* 0x000fea0003800000 */
.L_x_914:
[----:B------:R-:W-:Y:S11]  /*7800*/  ISETP.GE.AND P0, PT, R9, R123, PT ;  /* 0x0000007b0900720c */ /* 0x000ff60003f06270 */
[----:B------:R-:W-:Y:S02]  /*7810*/  @!UPT UIADD3 URZ, URZ, URZ, URZ ;  /* 0x0000003f3f3ff290 */ /* 0x000fe4000fffe03f */
[----:B------:R-:W-:Y:S05]  /*7820*/  @P0 BRA `(.L_x_909) ;  /* 0x0000000400700947 */ /* 0x000fea0003800000 */
[----:B--2---:R-:W-:Y:S01]  /*7830*/  LEA R186, P0, R105, R124, 0x1 ;  /* 0x0000007c69ba7211 */ /* 0x004fe200078008ff */
        /* <DEDUP_REMOVED lines=89> */
.L_x_919:
[----:B------:R-:W-:Y:S05]  /*7dd0*/  BSYNC B0 ;  /* 0x0000000000007941 */ /* 0x000fea0003800000 */
.L_x_918:
[----:B-----5:R3:W-:Y:S02]  /*7de0*/  ST.E.128 desc[UR6][R188.64], R48 ;  /* 0x00000030bc007985 */ /* 0x0207e4000c101d06 */
.L_x_909:
[----:B------:R-:W-:Y:S05]  /*7df0*/  BSYNC B2 ;  /* 0x0000000000027941 */ /* 0x000fea0003800000 */
.L_x_908:
        /* <DEDUP_REMOVED lines=99> */
.L_x_925:
[----:B------:R-:W-:Y:S05]  /*8430*/  BSYNC B0 ;  /* 0x0000000000007941 */ /* 0x000fea0003800000 */
.L_x_924:
[----:B-----5:R3:W-:Y:S02]  /*8440*/  ST.E.128 desc[UR6][R188.64], R48 ;  /* 0x00000030bc007985 */ /* 0x0207e4000c101d06 */
.L_x_923:
[----:B------:R-:W-:Y:S05]  /*8450*/  BSYNC B1 ;  /* 0x0000000000017941 */ /* 0x000fea0003800000 */
.L_x_922:
[----:B------:R-:W-:Y:S01]  /*8460*/  ISETP.GE.AND P0, PT, R10, R123, PT ;  /* 0x0000007b0a00720c */ /* 0x000fe20003f06270 */
        /* <DEDUP_REMOVED lines=93> */
.L_x_929:
[----:B------:R-:W-:Y:S05]  /*8a40*/  BSYNC B0 ;  /* 0x0000000000007941 */ /* 0x000fea0003800000 */
.L_x_928:
[----:B-----5:R3:W-:Y:S02]  /*8a50*/  ST.E.128 desc[UR6][R188.64], R48 ;  /* 0x00000030bc007985 */ /* 0x0207e4000c101d06 */
.L_x_927:
[----:B------:R-:W-:Y:S05]  /*8a60*/  BSYNC B1 ;  /* 0x0000000000017941 */ /* 0x000fea0003800000 */
.L_x_926:
[----:B------:R-:W-:Y:S11]  /*8a70*/  ISETP.GE.AND P0, PT, R9, R123, PT ;  /* 0x0000007b0900720c */ /* 0x000ff60003f06270 */
[----:B------:R-:W-:Y:S02]  /*8a80*/  @!UPT UIADD3 URZ, URZ, URZ, URZ ;  /* 0x0000003f3f3ff290 */ /* 0x000fe4000fffe03f */
        /* <DEDUP_REMOVED lines=91> */
.L_x_931:
[----:B------:R-:W-:Y:S05]  /*9040*/  BSYNC B0 ;  /* 0x0000000000007941 */ /* 0x000fea0003800000 */
.L_x_930:
[----:B-----5:R3:W-:Y:S02]  /*9050*/  ST.E.128 desc[UR6][R188.64], R48 ;  /* 0x00000030bc007985 */ /* 0x0207e4000c101d06 */
.L_x_921:
[----:B------:R-:W-:Y:S05]  /*9060*/  BSYNC B2 ;  /* 0x0000000000027941 */ /* 0x000fea0003800000 */
.L_x_920:
        /* <DEDUP_REMOVED lines=9> */
[----:B------:R-:W-:Y:S01]  /*9100*/  IMAD R0, R179, 0x60, RZ ;  /* 0x00000060b3007824 */ /* 0x000fe200078e02ff */
[----:B------:R-:W-:Y:S01]  /*9110*/  ISETP.GE.AND P0, PT, R12, R21, PT ;  /* 0x000000150c00720c */ /* 0x000fe20003f06270 */
[----:B--2---:R-:W-:Y:S01]  /*9120*/  IMAD.WIDE.U32 R186, R178, 0x60, R124 ;  /* 0x00000060b2ba7825 */ /* 0x004fe200078e007c */
[----:B------:R-:W-:Y:S03]  /*9130*/  BSSY B0, `(.L_x_936) ;  /* 0x0000059000007945 */ /* 0x000fe60003800000 */
[----:B------:R-:W-:Y:S01]  /*9140*/  IMAD R3, R65, 0x60, RZ ;  /* 0x0000006041037824 */ /* 0x000fe200078e02ff */
[----:B------:R-:W-:Y:S01]  /*9150*/  IADD3 R187, R187, R0, RZ ;  /* 0x00000000bbbb7210 */ /* 0x000fe20007ffe0ff */
[----:B------:R-:W-:Y:S04]  /*9160*/  IMAD.WIDE.U32 R184, R64, 0x60, R130 ;  /* 0x0000006040b87825 */ /* 0x000fe800078e0082 */
[----:B---34-:R2:W5:Y:S01]  /*9170*/  LD.E.128 R48, desc[UR6][R186.64] ;  /* 0x00000006ba307980 */ /* 0x018562000c101d00 */
[----:B------:R-:W-:Y:S01]  /*9180*/  IADD3 R185, R185, R3, RZ ;  /* 0x00000003b9b97210 */ /* 0x000fe20007ffe0ff */
[----:B------:R-:W-:Y:S06]  /*9190*/  @P0 BRA `(.L_x_937) ;  /* 0x0000000400480947 */ /* 0x000fec0003800000 */
        /* <DEDUP_REMOVED lines=15> */
[C---:B------:R-:W-:Y:S01]  /*9290*/  LEA R22, P0, R182.reuse, R186, 0x1 ;  /* 0x000000bab6167211 */ /* 0x040fe200078008ff */
[----:B--2---:R-:W-:Y:S01]  /*92a0*/  IMAD.MOV.U32 R186, RZ, RZ, RZ ;  /* 0x000000ffffba7224 */ /* 0x004fe200078e00ff */
[----:B------:R-:W-:Y:S02]  /*92b0*/  IADD3 R181, P2, R149, R180, RZ ;  /* 0x000000b495b57210 */ /* 0x000fe40007f5e0ff */
[----:B------:R-:W-:Y:S02]  /*92c0*/  LEA.HI.X.SX32 R23, R182, R187, 0x1, P0 ;  /* 0x000000bbb6177211 */ /* 0x000fe400000f0eff */
[----:B------:R-:W-:Y:S02]  /*92d0*/  LEA.HI.X.SX32 R180, R180, R140, 0x1, P2 ;  /* 0x0000008cb4b47211 */ /* 0x000fe400010f0eff */
[----:B------:R-:W-:Y:S01]  /*92e0*/  LEA R188, P0, R181, R126, 0x1 ;  /* 0x0000007eb5bc7211 */ /* 0x000fe200078008ff */
[----:B------:R-:W2:Y:S01]  /*92f0*/  LD.E.128 R24, desc[UR6][R22.64] ;  /* 0x0000000616187980 */ /* 0x000ea2000c101d00 */
[----:B------:R-:W-:Y:S02]  /*9300*/  @P1 IADD3 R186, -R53, RZ, RZ ;  /* 0x000000ff35ba1210 */ /* 0x000fe40007ffe1ff */
[----:B------:R-:W-:Y:S02]  /*9310*/  LEA.HI.X R189, R181, R127, R180, 0x1, P0 ;  /* 0x0000007fb5bd7211 */ /* 0x000fe400000f0cb4 */
[----:B------:R-:W-:Y:S03]  /*9320*/  IADD3 R53, P0, R149, R186, RZ ;  /* 0x000000ba95357210 */ /* 0x000fe60007f1e0ff */
[----:B------:R-:W3:Y:S01]  /*9330*/  LD.E.128 R180, desc[UR6][R188.64] ;  /* 0x00000006bcb47980 */ /* 0x000ee2000c101d00 */
        /* <DEDUP_REMOVED lines=10> */
[----:B------:R-:W-:Y:S02]  /*93e0*/  SHF.L.U32 R29, R25, 0x10, RZ ;  /* 0x00000010191d7819 */ /* 0x000fe400000006ff */
[C---:B---3--:R-:W-:Y:S01]  /*93f0*/  SHF.L.U32 R37, R180.reuse, 0x10, RZ ;  /* 0x00000010b4257819 */ /* 0x048fe200000006ff */
[C---:B------:R-:W-:Y:S01]  /*9400*/  IMAD.U32 R26, R181.reuse, 0x10000, RZ ;  /* 0x00010000b51a7824 */ /* 0x040fe200078e00ff */
[----:B------:R-:W-:Y:S01]  /*9410*/  LOP3.LUT R34, R180, 0xffff0000, RZ, 0xc0, !PT ;  /* 0xffff0000b4227812 */ /* 0x000fe200078ec0ff */
[----:B------:R-:W-:Y:S01]  /*9420*/  IMAD.U32 R33, R182, 0x10000, RZ ;  /* 0x00010000b6217824 */ /* 0x000fe200078e00ff */
[----:B------:R-:W-:Y:S01]  /*9430*/  LOP3.LUT R35, R181, 0xffff0000, RZ, 0xc0, !PT ;  /* 0xffff0000b5237812 */ /* 0x000fe200078ec0ff */
[----:B------:R-:W-:Y:S01]  /*9440*/  @!P1 FADD.FTZ R37, -R37, -RZ ;  /* 0x800000ff25259221 */ /* 0x000fe20000010100 */
[----:B------:R-:W-:Y:S01]  /*9450*/  LOP3.LUT R30, R25, 0xffff0000, RZ, 0xc0, !PT ;  /* 0xffff0000191e7812 */ /* 0x000fe200078ec0ff */
[----:B------:R-:W-:Y:S01]  /*9460*/  @!P1 FADD.FTZ R34, -R34, -RZ ;  /* 0x800000ff22229221 */ /* 0x000fe20000010100 */
[----:B------:R-:W-:Y:S01]  /*9470*/  LOP3.LUT R27, R182, 0xffff0000, RZ, 0xc0, !PT ;  /* 0xffff0000b61b7812 */ /* 0x000fe200078ec0ff */
[----:B------:R-:W-:Y:S01]  /*9480*/  @!P1 FADD.FTZ R26, -R26, -RZ ;  /* 0x800000ff1a1a9221 */ /* 0x000fe20000010100 */
[----:B------:R-:W-:Y:S01]  /*9490*/  SHF.L.U32 R25, R183, 0x10, RZ ;  /* 0x00000010b7197819 */ /* 0x000fe200000006ff */
[----:B------:R-:W-:Y:S01]  /*94a0*/  @!P1 FADD.FTZ R35, -R35, -RZ ;  /* 0x800000ff23239221 */ /* 0x000fe20000010100 */
[----:B------:R-:W-:Y:S01]  /*94b0*/  LOP3.LUT R22, R183, 0xffff0000, RZ, 0xc0, !PT ;  /* 0xffff0000b7167812 */ /* 0x000fe200078ec0ff */
[----:B------:R-:W-:Y:S01]  /*94c0*/  FMUL.FTZ R0, R32, R37 ;  /* 0x0000002520007220 */ /* 0x000fe20000410000 */
[C---:B----4-:R-:W-:Y:S01]  /*94d0*/  LOP3.LUT R38, R60.reuse, 0xffff0000, RZ, 0xc0, !PT ;  /* 0xffff00003c267812 */ /* 0x050fe200078ec0ff */
[----:B------:R-:W-:Y:S01]  /*94e0*/  @!P1 FADD.FTZ R33, -R33, -RZ ;  /* 0x800000ff21219221 */ /* 0x000fe20000010100 */
        /* <DEDUP_REMOVED lines=29> */
.L_x_937:
[----:B------:R-:W-:Y:S05]  /*96c0*/  BSYNC B0 ;  /* 0x0000000000007941 */ /* 0x000fea0003800000 */
.L_x_936:
[----:B-----5:R3:W-:Y:S02]  /*96d0*/  ST.E.128 desc[UR6][R184.64], R48 ;  /* 0x00000030b8007985 */ /* 0x0207e4000c101d06 */
.L_x_935:
[----:B------:R-:W-:Y:S05]  /*96e0*/  BSYNC B1 ;  /* 0x0000000000017941 */ /* 0x000fea0003800000 */
.L_x_934:
        /* <DEDUP_REMOVED lines=94> */
.L_x_941:
[----:B------:R-:W-:Y:S05]  /*9cd0*/  BSYNC B0 ;  /* 0x0000000000007941 */ /* 0x000fea0003800000 */
.L_x_940:
[----:B-----5:R3:W-:Y:S02]  /*9ce0*/  ST.E.128 desc[UR6][R184.64], R48 ;  /* 0x00000030b8007985 */ /* 0x0207e4000c101d06 */
.L_x_939:
[----:B------:R-:W-:Y:S05]  /*9cf0*/  BSYNC B1 ;  /* 0x0000000000017941 */ /* 0x000fea0003800000 */
.L_x_938:
[----:B------:R-:W-:Y:S11]  /*9d00*/  ISETP.GE.AND P0, PT, R9, R123, PT ;  /* 0x0000007b0900720c */ /* 0x000ff60003f06270 */
[----:B------:R-:W-:Y:S02]  /*9d10*/  @!UPT UIADD3 URZ, URZ, URZ, URZ ;  /* 0x0000003f3f3ff290 */ /* 0x000fe4000fffe03f */
[----:B------:R-:W-:Y:S05]  /*9d20*/  @P0 BRA `(.L_x_933) ;  /* 0x0000000400700947 */ /* 0x000fea0003800000 */
[C---:B------:R-:W-:Y:S01]  /*9d30*/  LEA R182, P0, R116.reuse, R124, 0x1 ;  /* 0x0000007c74b67211 */ /* 0x040fe200078008ff */
[----:B------:R-:W-:Y:S01]  /*9d40*/  BSSY B0, `(.L_x_942) ;  /* 0x0000059000007945 */ /* 0x000fe20003800000 */
[----:B------:R-:W-:Y:S02]  /*9d50*/  ISETP.GE.AND P1, PT, R9, R21, PT ;  /* 0x000000150900720c */ /* 0x000fe40003f26270 */
[----:B------:R-:W-:Y:S02]  /*9d60*/  LEA.HI.X R183, R116, R125, R113, 0x1, P0 ;  /* 0x0000007d74b77211 */ /* 0x000fe400000f0c71 */
[C---:B---3--:R-:W-:Y:S03]  /*9d70*/  LEA R184, P0, R86.reuse, R130, 0x1 ;  /* 0x0000008256b87211 */ /* 0x048fe600078008ff */
[----:B--2-4-:R2:W5:Y:S01]  /*9d80*/  LD.E.128 R48, desc[UR6][R182.64] ;  /* 0x00000006b6307980 */ /* 0x014562000c101d00 */
[----:B------:R-:W-:Y:S05]  /*9d90*/  LEA.HI.X R185, R86, R131, R85, 0x1, P0 ;  /* 0x0000008356b97211 */ /* 0x000fea00000f0c55 */
[----:B------:R-:W-:Y:S05]  /*9da0*/  @P1 BRA `(.L_x_943) ;  /* 0x0000000400481947 */ /* 0x000fea0003800000 */
[----:B------:R-:W-:Y:S01]  /*9db0*/  LEA.HI R186, R21, R21, RZ, 0x1 ;  /* 0x0000001515ba7211 */ /* 0x000fe200078f08ff */
[----:B------:R-:W-:Y:S01]  /*9dc0*/  IMAD.MOV.U32 R181, RZ, RZ, RZ ;  /* 0x000000ffffb57224 */ /* 0x000fe200078e00ff */
[C---:B-----5:R-:W-:Y:S01]  /*9dd0*/  LOP3.LUT R39, R48.reuse, 0xffff0000, RZ, 0xc0, !PT ;  /* 0xffff000030277812 */ /* 0x060fe200078ec0ff */
[----:B------:R-:W-:Y:S01]  /*9de0*/  IMAD.MOV.U32 R187, RZ, RZ, RZ ;  /* 0x000000ffffbb7224 */ /* 0x000fe200078e00ff */
[----:B------:R-:W-:Y:S01]  /*9df0*/  SHF.R.S32.HI R186, RZ, 0x1, R186 ;  /* 0x00000001ffba7819 */ /* 0x000fe200000114ba */
[----:B------:R-:W-:Y:S01]  /*9e00*/  IMAD.U32 R37, R48, 0x10000, RZ ;  /* 0x0001000030257824 */ /* 0x000fe200078e00ff */
[C---:B------:R-:W-:Y:S01]  /*9e10*/  LOP3.LUT R43, R49.reuse, 0xffff0000, RZ, 0xc0, !PT ;  /* 0xffff0000312b7812 */ /* 0x040fe200078ec0ff */
[----:B------:R-:W-:Y:S01]  /*9e20*/  IMAD.U32 R40, R49, 0x10000, RZ ;  /* 0x0001000031287824 */ /* 0x000fe200078e00ff */
[----:B------:R-:W-:Y:S01]  /*9e30*/  ISETP.GE.AND P1, PT, R9, R186, PT ;  /* 0x000000ba0900720c */ /* 0x000fe20003f26270 */
[--C-:B------:R-:W-:Y:S01]  /*9e40*/  IMAD.MOV.U32 R180, RZ, RZ, R186.reuse ;  /* 0x000000ffffb47224 */ /* 0x100fe200078e00ba */
[C---:B------:R-:W-:Y:S01]  /*9e50*/  SHF.L.U32 R44, R50.reuse, 0x10, RZ ;  /* 0x00000010322c7819 */ /* 0x040fe200000006ff */
[C---:B------:R-:W-:Y:S01]  /*9e60*/  IMAD.U32 R48, R51.reuse, 0x10000, RZ ;  /* 0x0001000033307824 */ /* 0x040fe200078e00ff */
[----:B------:R-:W-:Y:S02]  /*9e70*/  LOP3.LUT R47, R50, 0xffff0000, RZ, 0xc0, !PT ;  /* 0xffff0000322f7812 */ /* 0x000fe400078ec0ff */
[----:B------:R-:W-:Y:S07]  /*9e80*/  LOP3.LUT R51, R51, 0xffff0000, RZ, 0xc0, !PT ;  /* 0xffff000033337812 */ /* 0x000fee00078ec0ff */
[C---:B------:R-:W-:Y:S01]  /*9e90*/  @P1 IADD3 R180, -R186.reuse, RZ, RZ ;  /* 0x000000ffbab41210 */ /* 0x040fe20007ffe1ff */
[----:B------:R-:W-:Y:S01]  /*9ea0*/  @P1 IMAD.MOV R181, RZ, RZ, -R186 ;  /* 0x000000ffffb51224 */ /* 0x000fe200078e0aba */
[----:B------:R-:W-:Y:S02]  /*9eb0*/  @P1 IADD3 R187, -R186, RZ, RZ ;  /* 0x000000ffbabb1210 */ /* 0x000fe40007ffe1ff */
[----:B------:R-:W-:Y:S02]  /*9ec0*/  LEA R20, P0, R180, R182, 0x1 ;  /* 0x000000b6b4147211 */ /* 0x000fe400078008ff */
[----:B------:R-:W-:Y:S02]  /*9ed0*/  IADD3 R123, P2, R144, R181, RZ ;  /* 0x000000b5907b7210 */ /* 0x000fe40007f5e0ff */
[----:B------:R-:W-:Y:S02]  /*9ee0*/  LEA.HI.X.SX32 R21, R180, R183, 0x1, P0 ;  /* 0x000000b7b4157211 */ /* 0x000fe400000f0eff */
[----:B------:R-:W-:Y:S02]  /*9ef0*/  LEA.HI.X.SX32 R180, R181, R132, 0x1, P2 ;  /* 0x00000084b5b47211 */ /* 0x000fe400010f0eff */
[C---:B--2---:R-:W-:Y:S02]  /*9f00*/  LEA R182, P0, R123.reuse, R126, 0x1 ;  /* 0x0000007e7bb67211 */ /* 0x044fe400078008ff */
[----:B------:R-:W2:Y:S02]  /*9f10*/  LD.E.128 R20, desc[UR6][R20.64] ;  /* 0x0000000614147980 */ /* 0x000ea4000c101d00 */
[----:B------:R-:W-:Y:S02]  /*9f20*/  LEA.HI.X R183, R123, R127, R180, 0x1, P0 ;  /* 0x0000007f7bb77211 */ /* 0x000fe400000f0cb4 */
[----:B------:R-:W-:Y:S04]  /*9f30*/  IADD3 R123, P0, R144, R187, RZ ;  /* 0x000000bb907b7210 */ /* 0x000fe80007f1e0ff */
[----:B------:R-:W-:Y:S01]  /*9f40*/  LEA.HI.X.SX32 R186, R187, R132, 0x1, P0 ;  /* 0x00000084bbba7211 */ /* 0x000fe200000f0eff */
[----:B------:R-:W3:Y:S01]  /*9f50*/  LD.E.128 R180, desc[UR6][R182.64] ;  /* 0x00000006b6b47980 */ /* 0x000ee2000c101d00 */
        /* <DEDUP_REMOVED lines=10> */
[----:B------:R-:W-:Y:S01]  /*a000*/  LOP3.LUT R28, R21, 0xffff0000, RZ, 0xc0, !PT ;  /* 0xffff0000151c7812 */ /* 0x000fe200078ec0ff */
[----:B---3--:R-:W-:Y:S01]  /*a010*/  IMAD.U32 R35, R181, 0x10000, RZ ;  /* 0x00010000b5237824 */ /* 0x008fe200078e00ff */
[----:B------:R-:W-:Y:S01]  /*a020*/  SHF.L.U32 R34, R180, 0x10, RZ ;  /* 0x00000010b4227819 */ /* 0x000fe200000006ff */
        /* <DEDUP_REMOVED lines=11> */
[----:B----4-:R-:W-:Y:S01]  /*a0e0*/  LOP3.LUT R38, R60, 0xffff0000, RZ, 0xc0, !PT ;  /* 0xffff00003c267812 */ /* 0x010fe200078ec0ff */
        /* <DEDUP_REMOVED lines=9> */
[C---:B------:R-:W-:Y:S01]  /*a180*/  LOP3.LUT R46, R62.reuse, 0xffff0000, RZ, 0xc0, !PT ;  /* 0xffff00003e2e7812 */ /* 0x040fe200078ec0ff */
        /* <DEDUP_REMOVED lines=14> */
[----:B------:R-:W-:Y:S01]  /*a270*/  FFMA.FTZ R7, R48, R49, R7 ;  /* 0x0000003130077223 */ /* 0x000fe20000010007 */
[----:B------:R-:W-:Y:S01]  /*a280*/  F2FP.BF16.F32.PACK_AB R48, R2, R0 ;  /* 0x000000000230723e */ /* 0x000fe200000010ff */
[----:B------:R-:W-:Y:S01]  /*a290*/  FFMA.FTZ R8, R51, R50, R8 ;  /* 0x0000003233087223 */ /* 0x000fe20000010008 */
[----:B------:R-:W-:Y:S02]  /*a2a0*/  F2FP.BF16.F32.PACK_AB R49, R4, R3 ;  /* 0x000000030431723e */ /* 0x000fe400000010ff */
[----:B------:R-:W-:Y:S02]  /*a2b0*/  F2FP.BF16.F32.PACK_AB R50, R6, R5 ;  /* 0x000000050632723e */ /* 0x000fe400000010ff */
[----:B------:R-:W-:Y:S02]  /*a2c0*/  F2FP.BF16.F32.PACK_AB R51, R8, R7 ;  /* 0x000000070833723e */ /* 0x000fe400000010ff */
.L_x_943:
[----:B------:R-:W-:Y:S05]  /*a2d0*/  BSYNC B0 ;  /* 0x0000000000007941 */ /* 0x000fea0003800000 */
.L_x_942:
[----:B-----5:R3:W-:Y:S02]  /*a2e0*/  ST.E.128 desc[UR6][R184.64], R48 ;  /* 0x00000030b8007985 */ /* 0x0207e4000c101d06 */
.L_x_933:
[----:B------:R-:W-:Y:S05]  /*a2f0*/  BSYNC B2 ;  /* 0x0000000000027941 */ /* 0x000fea0003800000 */
.L_x_932:
[----:B------:R-:W4:Y:S02]  /*a300*/  LD.E R3, desc[UR6][R16.64+0xd0] ;  /* 0x0000d00610037980 */ /* 0x000f24000c101900 */
[----:B----4-:R-:W-:Y:S05]  /*a310*/  IMAD.U32 R3, R3, -0x20, RZ ;  /* 0xffffffe003037824 */ /* 0x010fea00078e00ff */
[C---:B------:R-:W-:Y:S02]  /*a320*/  LEA R128, P1, R3.reuse, R128, 0x1 ;  /* 0x0000008003807211 */ /* 0x040fe400078208ff */
[C---:B------:R-:W-:Y:S02]  /*a330*/  LEA R126, P0, R3.reuse, R126, 0x1 ;  /* 0x0000007e037e7211 */ /* 0x040fe400078008ff */
[C---:B------:R-:W-:Y:S02]  /*a340*/  LEA.HI.X.SX32 R129, R3.reuse, R129, 0x1, P1 ;  /* 0x0000008103817211 */ /* 0x040fe400008f0eff */
[----:B------:R-:W-:Y:S01]  /*a350*/  LEA.HI.X.SX32 R127, R3, R127, 0x1, P0 ;  /* 0x0000007f037f7211 */ /* 0x000fe200000f0eff */
[----:B------:R-:W-:Y:S05]  /*a360*/  BRA `(.L_x_895) ;  /* 0x0000000400747947 */ /* 0x000fea0003800000 */
.L_x_869:
[CC--:B------:R-:W-:Y:S01]  /*a370*/  ISETP.GE.AND P3, PT, R81.reuse, R183.reuse, PT ;  /* 0x000000b75100720c */ /* 0x0c0fe20003f66270 */
[----:B------:R-:W-:Y:S01]  /*a380*/  BSSY B0, `(.L_x_944) ;  /* 0x0000011000007945 */ /* 0x000fe20003800000 */
[-C--:B------:R-:W-:Y:S02]  /*a390*/  ISETP.GE.AND P1, PT, R80, R183.reuse, PT ;  /* 0x000000b75000720c */ /* 0x080fe40003f26270 */
[----:B------:R-:W-:Y:S02]  /*a3a0*/  ISETP.GE.AND P0, PT, R78, R183, PT ;  /* 0x000000b74e00720c */ /* 0x000fe40003f06270 */
[-C--:B------:R-:W-:Y:S02]  /*a3b0*/  ISETP.GE.AND P3, PT, R81, R181.reuse, !P3 ;  /* 0x000000b55100720c */ /* 0x080fe40005f66270 */
[-C--:B------:R-:W-:Y:S02]  /*a3c0*/  ISETP.GE.AND P1, PT, R80, R181.reuse, !P1 ;  /* 0x000000b55000720c */ /* 0x080fe40004f26270 */
[----:B------:R-:W-:Y:S01]  /*a3d0*/  ISETP.GE.AND P0, PT, R78, R181, !P0 ;  /* 0x000000b54e00720c */ /* 0x000fe20004706270 */
[----:B------:R-:W-:Y:S01]  /*a3e0*/  @!UPT UIADD3 URZ, URZ, URZ, URZ ;  /* 0x0000003f3f3ff290 */ /* 0x000fe2000fffe03f */
[----:B------:R-:W-:Y:S11]  /*a3f0*/  @!P2 BRA `(.L_x_945) ;  /* 0x000000000024a947 */ /* 0x000ff60003800000 */
        /* <DEDUP_REMOVED lines=9> */
.L_x_945:
[----:B------:R-:W-:Y:S05]  /*a490*/  BSYNC B0 ;  /* 0x0000000000007941 */ /* 0x000fea0003800000 */
.L_x_944:
[----:B------:R-:W-:Y:S04]  /*a4a0*/  BSSY B0, `(.L_x_946) ;  /* 0x0000018000007945 */ /* 0x000fe80003800000 */
[----:B------:R-:W-:Y:S05]  /*a4b0*/  @!P3 BRA `(.L_x_947) ;  /* 0x000000000058b947 */ /* 0x000fea0003800000 */
[----:B------:R-:W-:Y:S02]  /*a4c0*/  ISETP.NE.AND P4, PT, R154, RZ, PT ;  /* 0x000000ff9a00720c */ /* 0x000fe40003f85270 */
[----:B------:R-:W-:Y:S11]  /*a4d0*/  ISETP.NE.AND P5, PT, R153, RZ, PT ;  /* 0x000000ff9900720c */ /* 0x000ff60003fa5270 */
[C---:B-1----:R-:W-:Y:S02]  /*a4e0*/  @P4 LEA R4, P2, R102.reuse, R124, 0x1 ;  /* 0x0000007c66044211 */ /* 0x042fe400078408ff */
[----:B------:R-:W-:Y:S02]  /*a4f0*/  @P4 LEA R32, P3, R201, R130, 0x1 ;  /* 0x00000082c9204211 */ /* 0x000fe400078608ff */
[----:B------:R-:W-:Y:S02]  /*a500*/  @P4 LEA.HI.X R5, R102, R125, R99, 0x1, P2 ;  /* 0x0000007d66054211 */ /* 0x000fe400010f0c63 */
[-C--:B------:R-:W-:Y:S02]  /*a510*/  @P5 LEA R30, P2, R101, R124.reuse, 0x1 ;  /* 0x0000007c651e5211 */ /* 0x080fe400078408ff */
[----:B------:R-:W-:Y:S01]  /*a520*/  @P4 LEA.HI.X R33, R201, R131, R202, 0x1, P3 ;  /* 0x00000083c9214211 */ /* 0x000fe200018f0cca */
[----:B------:R-:W2:Y:S01]  /*a530*/  @P4 LD.E.128 R24, desc[UR6][R4.64] ;  /* 0x0000000604184980 */ /* 0x000ea2000c101d00 */
[-C--:B------:R-:W-:Y:S02]  /*a540*/  @P5 LEA.HI.X R31, R101, R125.reuse, R104, 0x1, P2 ;  /* 0x0000007d651f5211 */ /* 0x080fe400010f0c68 */
[----:B------:R-:W-:Y:S11]  /*a550*/  ISETP.NE.AND P3, PT, R152, RZ, PT ;  /* 0x000000ff9800720c */ /* 0x000ff60003f65270 */
[----:B------:R-:W-:Y:S02]  /*a560*/  @!UPT UIADD3 URZ, URZ, URZ, URZ ;  /* 0x0000003f3f3ff290 */ /* 0x000fe4000fffe03f */
[C---:B------:R-:W-:Y:S04]  /*a570*/  @P3 LEA R2, P2, R105.reuse, R124, 0x1 ;  /* 0x0000007c69023211 */ /* 0x040fe800078408ff */
[----:B------:R-:W-:Y:S02]  /*a580*/  @P3 LEA.HI.X R3, R105, R125, R108, 0x1, P2 ;  /* 0x0000007d69033211 */ /* 0x000fe400010f0c6c */
[CC--:B------:R-:W-:Y:S04]  /*a590*/  @P3 LEA R34, P2, R92.reuse, R130.reuse, 0x1 ;  /* 0x000000825c223211 */ /* 0x0c0fe800078408ff */
[-C--:B------:R-:W-:Y:S01]  /*a5a0*/  @P3 LEA.HI.X R35, R92, R131.reuse, R91, 0x1, P2 ;  /* 0x000000835c233211 */ /* 0x080fe200010f0c5b */
[----:B--2---:R2:W-:Y:S01]  /*a5b0*/  @P4 ST.E.128 desc[UR6][R32.64], R24 ;  /* 0x0000001820004985 */ /* 0x0045e2000c101d06 */
[C---:B------:R-:W-:Y:S03]  /*a5c0*/  @P5 LEA R28, P4, R96.reuse, R130, 0x1 ;  /* 0x00000082601c5211 */ /* 0x040fe600078808ff */
[----:B------:R-:W3:Y:S01]  /*a5d0*/  @P5 LD.E.128 R20, desc[UR6][R30.64] ;  /* 0x000000061e145980 */ /* 0x000ee2000c101d00 */
[----:B------:R-:W-:Y:S05]  /*a5e0*/  @P5 LEA.HI.X R29, R96, R131, R95, 0x1, P4 ;  /* 0x00000083601d5211 */ /* 0x000fea00020f0c5f */
[----:B---3--:R2:W-:Y:S04]  /*a5f0*/  @P5 ST.E.128 desc[UR6][R28.64], R20 ;  /* 0x000000141c005985 */ /* 0x0085e8000c101d06 */
[----:B------:R-:W3:Y:S04]  /*a600*/  @P3 LD.E.128 R4, desc[UR6][R2.64] ;  /* 0x0000000602043980 */ /* 0x000ee8000c101d00 */
[----:B---3--:R2:W-:Y:S02]  /*a610*/  @P3 ST.E.128 desc[UR6][R34.64], R4 ;  /* 0x0000000422003985 */ /* 0x0085e4000c101d06 */
.L_x_947:
[----:B------:R-:W-:Y:S05]  /*a620*/  BSYNC B0 ;  /* 0x0000000000007941 */ /* 0x000fea0003800000 */
.L_x_946:
[----:B------:R-:W-:Y:S04]  /*a630*/  BSSY B0, `(.L_x_948) ;  /* 0x0000018000007945 */ /* 0x000fe80003800000 */
[----:B------:R-:W-:Y:S05]  /*a640*/  @!P1 BRA `(.L_x_949) ;  /* 0x0000000000589947 */ /* 0x000fea0003800000 */
[----:B------:R-:W-:Y:S02]  /*a650*/  ISETP.NE.AND P3, PT, R154, RZ, PT ;  /* 0x000000ff9a00720c */ /* 0x000fe40003f65270 */
[----:B------:R-:W-:Y:S11]  /*a660*/  ISETP.NE.AND P4, PT, R153, RZ, PT ;  /* 0x000000ff9900720c */ /* 0x000ff60003f85270 */
[C---:B-12---:R-:W-:Y:S02]  /*a670*/  @P3 LEA R4, P1, R112.reuse, R124, 0x1 ;  /* 0x0000007c70043211 */ /* 0x046fe400078208ff */
[C---:B------:R-:W-:Y:S02]  /*a680*/  @P3 LEA R32, P2, R97.reuse, R130, 0x1 ;  /* 0x0000008261203211 */ /* 0x040fe400078408ff */
[----:B------:R-:W-:Y:S02]  /*a690*/  @P3 LEA.HI.X R5, R112, R125, R109, 0x1, P1 ;  /* 0x0000007d70053211 */ /* 0x000fe400008f0c6d */
[CC--:B------:R-:W-:Y:S02]  /*a6a0*/  @P4 LEA R30, P1, R106.reuse, R124.reuse, 0x1 ;  /* 0x0000007c6a1e4211 */ /* 0x0c0fe400078208ff */
        /* <DEDUP_REMOVED lines=11> */
[----:B------:R-:W2:Y:S01]  /*a760*/  @P4 LD.E.128 R20, desc[UR6][R30.64] ;  /* 0x000000061e144980 */ /* 0x000ea2000c101d00 */
[----:B------:R-:W-:Y:S05]  /*a770*/  @P4 LEA.HI.X R29, R94, R131, R93, 0x1, P3 ;  /* 0x000000835e1d4211 */ /* 0x000fea00018f0c5d */
[----:B--2---:R3:W-:Y:S04]  /*a780*/  @P4 ST.E.128 desc[UR6][R28.64], R20 ;  /* 0x000000141c004985 */ /* 0x0047e8000c101d06 */
[----:B------:R-:W2:Y:S04]  /*a790*/  @P2 LD.E.128 R4, desc[UR6][R2.64] ;  /* 0x0000000602042980 */ /* 0x000ea8000c101d00 */
[----:B--2---:R3:W-:Y:S02]  /*a7a0*/  @P2 ST.E.128 desc[UR6][R34.64], R4 ;  /* 0x0000000422002985 */ /* 0x0047e4000c101d06 */
.L_x_949:
[----:B------:R-:W-:Y:S05]  /*a7b0*/  BSYNC B0 ;  /* 0x0000000000007941 */ /* 0x000fea0003800000 */
.L_x_948:
[----:B------:R-:W-:Y:S05]  /*a7c0*/  @!P0 BRA `(.L_x_895) ;  /* 0x00000000005c8947 */ /* 0x000fea0003800000 */
[----:B------:R-:W-:Y:S02]  /*a7d0*/  ISETP.NE.AND P1, PT, R154, RZ, PT ;  /* 0x000000ff9a00720c */ /* 0x000fe40003f25270 */
[----:B------:R-:W-:Y:S11]  /*a7e0*/  ISETP.NE.AND P3, PT, R153, RZ, PT ;  /* 0x000000ff9900720c */ /* 0x000ff60003f65270 */
[----:B------:R-:W-:Y:S03]  /*a7f0*/  @P1 IMAD.WIDE.U32 R2, R178, 0x60, R124 ;  /* 0x00000060b2021825 */ /* 0x000fe600078e007c */
[----:B------:R-:W-:Y:S01]  /*a800*/  @P3 LEA R30, P2, R88, R130, 0x1 ;  /* 0x00000082581e3211 */ /* 0x000fe200078408ff */
[----:B------:R-:W-:Y:S02]  /*a810*/  @P1 IMAD R0, R179, 0x60, RZ ;  /* 0x00000060b3001824 */ /* 0x000fe400078e02ff */
[----:B-123--:R-:W-:Y:S01]  /*a820*/  @P1 IMAD.WIDE.U32 R4, R64, 0x60, R130 ;  /* 0x0000006040041825 */ /* 0x00efe200078e0082 */
[----:B------:R-:W-:Y:S03]  /*a830*/  @P3 LEA.HI.X R31, R88, R131, R87, 0x1, P2 ;  /* 0x00000083581f3211 */ /* 0x000fe600010f0c57 */
[----:B------:R-:W-:Y:S02]  /*a840*/  @P1 IMAD.IADD R3, R3, 0x1, R0 ;  /* 0x0000000103031824 */ /* 0x000fe400078e0200 */
[----:B------:R-:W-:Y:S03]  /*a850*/  @P1 IMAD R0, R65, 0x60, RZ ;  /* 0x0000006041001824 */ /* 0x000fe600078e02ff */
[----:B------:R1:W2:Y:S01]  /*a860*/  @P1 LD.E.128 R24, desc[UR6][R2.64] ;  /* 0x0000000602181980 */ /* 0x0002a2000c101d00 */
[----:B------:R-:W-:Y:S01]  /*a870*/  @P1 IMAD.IADD R5, R5, 0x1, R0 ;  /* 0x0000000105051824 */ /* 0x000fe200078e0200 */
[CC--:B-1----:R-:W-:Y:S04]  /*a880*/  @P3 LEA R2, P0, R114.reuse, R124.reuse, 0x1 ;  /* 0x0000007c72023211 */ /* 0x0c2fe800078008ff */
[-C--:B------:R-:W-:Y:S01]  /*a890*/  @P3 LEA.HI.X R3, R114, R125.reuse, R111, 0x1, P0 ;  /* 0x0000007d72033211 */ /* 0x080fe200000f0c6f */
[----:B--2---:R1:W-:Y:S01]  /*a8a0*/  @P1 ST.E.128 desc[UR6][R4.64], R24 ;  /* 0x0000001804001985 */ /* 0x0043e2000c101d06 */
[----:B------:R-:W-:Y:S03]  /*a8b0*/  ISETP.NE.AND P1, PT, R152, RZ, PT ;  /* 0x000000ff9800720c */ /* 0x000fe60003f25270 */
[----:B------:R-:W2:Y:S10]  /*a8c0*/  @P3 LD.E.128 R20, desc[UR6][R2.64] ;  /* 0x0000000602143980 */ /* 0x000eb4000c101d00 */
[C---:B------:R-:W-:Y:S04]  /*a8d0*/  @P1 LEA R28, P0, R116.reuse, R124, 0x1 ;  /* 0x0000007c741c1211 */ /* 0x040fe800078008ff */
[----:B------:R-:W-:Y:S02]  /*a8e0*/  @P1 LEA.HI.X R29, R116, R125, R113, 0x1, P0 ;  /* 0x0000007d741d1211 */ /* 0x000fe400000f0c71 */
[C---:B------:R-:W-:Y:S04]  /*a8f0*/  @P1 LEA R32, P0, R86.reuse, R130, 0x1 ;  /* 0x0000008256201211 */ /* 0x040fe800078008ff */
[----:B------:R-:W-:Y:S01]  /*a900*/  @P1 LEA.HI.X R33, R86, R131, R85, 0x1, P0 ;  /* 0x0000008356211211 */ /* 0x000fe200000f0c55 */
[----:B--2---:R2:W-:Y:S04]  /*a910*/  @P3 ST.E.128 desc[UR6][R30.64], R20 ;  /* 0x000000141e003985 */ /* 0x0045e8000c101d06 */
[----:B-1----:R-:W3:Y:S04]  /*a920*/  @P1 LD.E.128 R4, desc[UR6][R28.64] ;  /* 0x000000061c041980 */ /* 0x002ee8000c101d00 */
[----:B---3--:R2:W-:Y:S02]  /*a930*/  @P1 ST.E.128 desc[UR6][R32.64], R4 ;  /* 0x0000000420001985 */ /* 0x0085e4000c101d06 */
.L_x_895:
[----:B------:R-:W-:Y:S05]  /*a940*/  BSYNC B3 ;  /* 0x0000000000037941 */ /* 0x000fea0003800000 */
.L_x_868:
[----:B------:R-:W-:Y:S01]  /*a950*/  ISETP.NE.U32.AND P1, PT, R212, RZ, PT ;  /* 0x000000ffd400720c */ /* 0x000fe20003f25070 */
[----:B------:R-:W4:Y:S01]  /*a960*/  LD.E R3, desc[UR6][R16.64+0x128] ;  /* 0x0001280610037980 */ /* 0x000f22000c101900 */
[----:B------:R-:W-:Y:S02]  /*a970*/  BSSY B0, `(.L_x_950) ;  /* 0x000005f000007945 */ /* 0x000fe40003800000 */
[----:B------:R-:W-:Y:S01]  /*a980*/  ISETP.NE.AND.EX P1, PT, R213, RZ, PT, P1 ;  /* 0x000000ffd500720c */ /* 0x000fe20003f25310 */
[----:B----4-:R-:W-:Y:S05]  /*a990*/  IMAD.U32 R3, R3, -0x40, RZ ;  /* 0xffffffc003037824 */ /* 0x010fea00078e00ff */
[C---:B-12---:R-:W-:Y:S04]  /*a9a0*/  LEA R124, P0, R3.reuse, R124, 0x1 ;  /* 0x0000007c037c7211 */ /* 0x046fe800078008ff */
[----:B------:R-:W-:Y:S03]  /*a9b0*/  LEA.HI.X.SX32 R125, R3, R125, 0x1, P0 ;  /* 0x0000007d037d7211 */ /* 0x000fe600000f0eff */
[----:B------:R-:W-:Y:S06]  /*a9c0*/  @!P1 BRA `(.L_x_951) ;  /* 0x0000000400449947 */ /* 0x000fec0003800000 */
[----:B------:R-:W-:Y:S04]  /*a9d0*/  IADD3 R3, R11, -0x1, RZ ;  /* 0xffffffff0b037810 */ /* 0x000fe80007ffe0ff */
[----:B------:R-:W-:Y:S11]  /*a9e0*/  ISETP.GT.AND P0, PT, R3, R100, PT ;  /* 0x000000640300720c */ /* 0x000ff60003f04270 */
[----:B------:R-:W-:Y:S02]  /*a9f0*/  @!UPT UIADD3 URZ, URZ, URZ, URZ ;  /* 0x0000003f3f3ff290 */ /* 0x000fe4000fffe03f */
[----:B------:R-:W-:Y:S05]  /*aa00*/  @!P0 BRA `(.L_x_952) ;  /* 0x0000000400548947 */ /* 0x000fea0003800000 */
[----:B---3--:R-:W-:Y:S01]  /*aa10*/  IMAD.MOV.U32 R24, RZ, RZ, RZ ;  /* 0x000000ffff187224 */ /* 0x008fe200078e00ff */
[----:B------:R-:W2:Y:S01]  /*aa20*/  LD.E R2, desc[UR6][R16.64+0x170] ;  /* 0x0001700610027980 */ /* 0x000ea2000c101900 */
[----:B------:R-:W-:Y:S02]  /*aa30*/  IADD3 R15, R15, -0x80, RZ ;  /* 0xffffff800f0f7810 */ /* 0x000fe40007ffe0ff */
[----:B------:R-:W-:Y:S01]  /*aa40*/  IABS R8, R14 ;  /* 0x0000000e00087213 */ /* 0x000fe20000000000 */
[----:B------:R-:W3:Y:S02]  /*aa50*/  LD.E.64 R28, desc[UR6][R16.64+0x40] ;  /* 0x00004006101c7980 */ /* 0x000ee4000c101b00 */
[----:B------:R-:W-:Y:S04]  /*aa60*/  IMAD.IADD R0, R15, 0x1, -R14 ;  /* 0x000000010f007824 */ /* 0x000fe800078e0a0e */
[----:B------:R-:W4:Y:S01]  /*aa70*/  LD.E.64 R26, desc[UR6][R16.64+0x20] ;  /* 0x00002006101a7980 */ /* 0x000f22000c101b00 */
[-C--:B--2---:R-:W-:Y:S02]  /*aa80*/  IABS R5, R2.reuse ;  /* 0x0000000200057213 */ /* 0x084fe40000000000 */
[-C--:B------:R-:W-:Y:S02]  /*aa90*/  IABS R21, R2.reuse ;  /* 0x0000000200157213 */ /* 0x080fe40000000000 */
[----:B------:R-:W1:Y:S01]  /*aaa0*/  I2F.RP R23, R5 ;  /* 0x0000000500177306 */ /* 0x000e620000209400 */
[----:B------:R-:W-:Y:S02]  /*aab0*/  LOP3.LUT R3, RZ, R2, RZ, 0x33, !PT ;  /* 0x00000002ff037212 */ /* 0x000fe400078e33ff */
[----:B------:R-:W-:Y:S07]  /*aac0*/  IMAD.MOV R21, RZ, RZ, -R21 ;  /* 0x000000ffff157224 */ /* 0x000fee00078e0a15 */
[----:B-1----:R-:W1:Y:S02]  /*aad0*/  MUFU.RCP R7, R23 ;  /* 0x0000001700077308 */ /* 0x002e640000001000 */
[----:B-1----:R-:W-:Y:S01]  /*aae0*/  VIADD R22, R7, 0xffffffe ;  /* 0x0ffffffe07167836 */ /* 0x002fe20000000000 */
[----:B------:R-:W-:Y:S07]  /*aaf0*/  IABS R7, R15 ;  /* 0x0000000f00077213 */ /* 0x000fee0000000000 */
[----:B------:R-:W1:Y:S02]  /*ab00*/  F2I.FTZ.U32.TRUNC.NTZ R25, R22 ;  /* 0x0000001600197305 */ /* 0x000e64000021f000 */
[--C-:B-1----:R-:W-:Y:S01]  /*ab10*/  IMAD.MOV R20, RZ, RZ, -R25.reuse ;  /* 0x000000ffff147224 */ /* 0x102fe200078e0a19 */
[----:B------:R-:W2:Y:S03]  /*ab20*/  LD.E.64 R22, desc[UR6][R16.64+0x38] ;  /* 0x0000380610167980 */ /* 0x000ea6000c101b00 */
[----:B------:R-:W-:Y:S04]  /*ab30*/  IMAD R20, R20, R5, RZ ;  /* 0x0000000514147224 */ /* 0x000fe800078e02ff */
[----:B------:R-:W-:Y:S02]  /*ab40*/  IMAD.HI.U32 R20, R25, R20, R24 ;  /* 0x0000001419147227 */ /* 0x000fe400078e0018 */
[----:B------:R-:W2:Y:S04]  /*ab50*/  LD.E.64 R24, desc[UR6][R16.64+0x28] ;  /* 0x0000280610187980 */ /* 0x000ea8000c101b00 */
[C---:B------:R-:W-:Y:S04]  /*ab60*/  IMAD.HI.U32 R6, R20.reuse, R8, RZ ;  /* 0x0000000814067227 */ /* 0x040fe800078e00ff */
[----:B------:R-:W-:Y:S04]  /*ab70*/  IMAD.HI.U32 R4, R20, R7, RZ ;  /* 0x0000000714047227 */ /* 0x000fe800078e00ff */
[-C--:B------:R-:W-:Y:S02]  /*ab80*/  IMAD R8, R6, R21.reuse, R8 ;  /* 0x0000001506087224 */ /* 0x080fe400078e0208 */
[----:B------:R-:W-:Y:S03]  /*ab90*/  IMAD R7, R4, R21, R7 ;  /* 0x0000001504077224 */ /* 0x000fe600078e0207 */
[C---:B------:R-:W-:Y:S02]  /*aba0*/  ISETP.GT.U32.AND P3, PT, R5.reuse, R8, PT ;  /* 0x000000080500720c */ /* 0x040fe40003f64070 */
[----:B------:R-:W-:Y:S11]  /*abb0*/  ISETP.GT.U32.AND P0, PT, R5, R7, PT ;  /* 0x000000070500720c */ /* 0x000ff60003f04070 */
[----:B------:R-:W-:Y:S01]  /*abc0*/  @!P3 IADD3 R6, R6, 0x1, RZ ;  /* 0x000000010606b810 */ /* 0x000fe20007ffe0ff */
[----:B------:R-:W-:Y:S01]  /*abd0*/  @!P3 IMAD.IADD R8, R8, 0x1, -R5 ;  /* 0x000000010808b824 */ /* 0x000fe200078e0a05 */
[-C--:B------:R-:W-:Y:S01]  /*abe0*/  @!P0 IADD3 R7, R7, -R5.reuse, RZ ;  /* 0x8000000507078210 */ /* 0x080fe20007ffe0ff */
[----:B------:R-:W-:Y:S01]  /*abf0*/  @!P0 VIADD R4, R4, 0x1 ;  /* 0x0000000104048836 */ /* 0x000fe20000000000 */
[----:B------:R-:W-:Y:S02]  /*ac00*/  ISETP.NE.AND P0, PT, R2, RZ, PT ;  /* 0x000000ff0200720c */ /* 0x000fe40003f05270 */
[-C--:B------:R-:W-:Y:S02]  /*ac10*/  ISETP.GE.U32.AND P4, PT, R7, R5.reuse, PT ;  /* 0x000000050700720c */ /* 0x080fe40003f86070 */
[----:B------:R-:W-:Y:S02]  /*ac20*/  ISETP.GE.U32.AND P5, PT, R8, R5, PT ;  /* 0x000000050800720c */ /* 0x000fe40003fa6070 */
[-C--:B------:R-:W-:Y:S02]  /*ac30*/  LOP3.LUT R5, R15, R2.reuse, RZ, 0x3c, !PT ;  /* 0x000000020f057212 */ /* 0x080fe400078e3cff */
[----:B------:R-:W-:Y:S02]  /*ac40*/  LOP3.LUT R7, R14, R2, RZ, 0x3c, !PT ;  /* 0x000000020e077212 */ /* 0x000fe400078e3cff */
[----:B------:R-:W-:Y:S02]  /*ac50*/  ISETP.GE.AND P1, PT, R5, RZ, PT ;  /* 0x000000ff0500720c */ /* 0x000fe40003f26270 */
[----:B------:R-:W-:Y:S03]  /*ac60*/  ISETP.GE.AND P2, PT, R7, RZ, PT ;  /* 0x000000ff0700720c */ /* 0x000fe60003f46270 */
[----:B------:R-:W-:Y:S02]  /*ac70*/  @P4 VIADD R4, R4, 0x1 ;  /* 0x0000000104044836 */ /* 0x000fe40000000000 */
[----:B------:R-:W-:Y:S06]  /*ac80*/  @P5 VIADD R6, R6, 0x1 ;  /* 0x0000000106065836 */ /* 0x000fec0000000000 */
[----:B------:R-:W-:Y:S02]  /*ac90*/  @!P1 IADD3 R4, -R4, RZ, RZ ;  /* 0x000000ff04049210 */ /* 0x000fe40007ffe1ff */
[----:B------:R-:W-:Y:S02]  /*aca0*/  @!P2 IMAD.MOV R6, RZ, RZ, -R6 ;  /* 0x000000ffff06a224 */ /* 0x000fe400078e0a06 */
[C---:B------:R-:W-:Y:S03]  /*acb0*/  SEL R4, R3.reuse, R4, !P0 ;  /* 0x0000000403047207 */ /* 0x040fe60004000000 */
[----:B------:R-:W-:Y:S02]  /*acc0*/  SEL R3, R3, R6, !P0 ;  /* 0x0000000603037207 */ /* 0x000fe40004000000 */
[CC--:B------:R-:W-:Y:S02]  /*acd0*/  LEA R32, P1, R4.reuse, R212.reuse, 0x2 ;  /* 0x000000d404207211 */ /* 0x0c0fe400078210ff */
[C---:B------:R-:W-:Y:S02]  /*ace0*/  LEA R30, P0, R3.reuse, R212, 0x2 ;  /* 0x000000d4031e7211 */ /* 0x040fe400078010ff */
[-C--:B------:R-:W-:Y:S02]  /*acf0*/  LEA.HI.X.SX32 R33, R4, R213.reuse, 0x2, P1 ;  /* 0x000000d504217211 */ /* 0x080fe400008f16ff */
[C---:B------:R-:W-:Y:S02]  /*ad00*/  LEA.HI.X.SX32 R31, R3.reuse, R213, 0x2, P0 ;  /* 0x000000d5031f7211 */ /* 0x040fe400000f16ff */
[----:B------:R-:W-:Y:S01]  /*ad10*/  IADD3 R3, R3, -R4, RZ ;  /* 0x8000000403037210 */ /* 0x000fe20007ffe0ff */
[----:B------:R-:W4:Y:S04]  /*ad20*/  LD.E R5, desc[UR6][R32.64] ;  /* 0x0000000620057980 */ /* 0x000f28000c101900 */
[----:B------:R-:W-:Y:S01]  /*ad30*/  IMAD R0, R3, R2, R0 ;  /* 0x0000000203007224 */ /* 0x000fe200078e0200 */
[----:B------:R1:W4:Y:S03]  /*ad40*/  LD.E R8, desc[UR6][R30.64] ;  /* 0x000000061e087980 */ /* 0x000326000c101900 */
[-C--:B---3--:R-:W-:Y:S01]  /*ad50*/  IMAD R20, R29, R0.reuse, RZ ;  /* 0x000000001d147224 */ /* 0x088fe200078e02ff */
[----:B------:R-:W-:Y:S01]  /*ad60*/  SHF.R.S32.HI R7, RZ, 0x1f, R0 ;  /* 0x0000001fff077819 */ /* 0x000fe20000011400 */
[C---:B-1----:R-:W-:Y:S04]  /*ad70*/  IMAD.WIDE.U32 R30, R28.reuse, R0, RZ ;  /* 0x000000001c1e7225 */ /* 0x042fe800078e00ff */
[----:B----4-:R-:W-:Y:S02]  /*ad80*/  IMAD.IADD R21, R5, 0x1, -R8 ;  /* 0x0000000105157824 */ /* 0x010fe400078e0a08 */
[----:B------:R-:W-:Y:S02]  /*ad90*/  IMAD R8, R28, R7, R20 ;  /* 0x000000071c087224 */ /* 0x000fe400078e0214 */
[-C--:B------:R-:W-:Y:S01]  /*ada0*/  IMAD R5, R27, R21.reuse, RZ ;  /* 0x000000151b057224 */ /* 0x080fe200078e02ff */
[----:B------:R-:W-:Y:S01]  /*adb0*/  SHF.R.S32.HI R20, RZ, 0x1f, R21 ;  /* 0x0000001fff147819 */ /* 0x000fe20000011415 */
[CC--:B------:R-:W-:Y:S01]  /*adc0*/  IMAD.WIDE.U32 R28, R26.reuse, R21.reuse, RZ ;  /* 0x000000151a1c7225 */ /* 0x0c0fe200078e00ff */
[----:B------:R-:W-:Y:S03]  /*add0*/  IADD3 R27, R31, R8, RZ ;  /* 0x000000081f1b7210 */ /* 0x000fe60007ffe0ff */
[----:B------:R-:W-:Y:S01]  /*ade0*/  IMAD R5, R26, R20, R5 ;  /* 0x000000141a057224 */ /* 0x000fe200078e0205 */
[----:B------:R-:W-:Y:S01]  /*adf0*/  MOV R26, R30 ;  /* 0x0000001e001a7202 */ /* 0x000fe20000000f00 */
[----:B--2---:R-:W-:Y:S02]  /*ae00*/  IMAD R8, R23, R0, RZ ;  /* 0x0000000017087224 */ /* 0x004fe400078e02ff */
[----:B------:R-:W-:Y:S02]  /*ae10*/  IMAD.IADD R29, R29, 0x1, R5 ;  /* 0x000000011d1d7824 */ /* 0x000fe400078e0205 */
[----:B------:R-:W-:Y:S04]  /*ae20*/  IMAD.WIDE.U32 R26, R21, R24, R26 ;  /* 0x00000018151a7225 */ /* 0x000fe800078e001a */
[----:B------:R-:W-:Y:S01]  /*ae30*/  IMAD R21, R25, R21, RZ ;  /* 0x0000001519157224 */ /* 0x000fe200078e02ff */
[----:B------:R-:W-:Y:S01]  /*ae40*/  LEA R134, P1, R26, R134, 0x1 ;  /* 0x000000861a867211 */ /* 0x000fe200078208ff */
[----:B------:R-:W-:Y:S04]  /*ae50*/  IMAD.WIDE.U32 R28, R0, R22, R28 ;  /* 0x00000016001c7225 */ /* 0x000fe800078e001c */
[----:B------:R-:W-:Y:S01]  /*ae60*/  IMAD R21, R24, R20, R21 ;  /* 0x0000001418157224 */ /* 0x000fe200078e0215 */
[----:B------:R-:W-:Y:S01]  /*ae70*/  LEA R130, P0, R28, R130, 0x1 ;  /* 0x000000821c827211 */ /* 0x000fe200078008ff */
[----:B------:R-:W-:Y:S02]  /*ae80*/  IMAD R8, R22, R7, R8 ;  /* 0x0000000716087224 */ /* 0x000fe400078e0208 */
[----:B------:R-:W-:Y:S03]  /*ae90*/  IMAD.IADD R20, R27, 0x1, R21 ;  /* 0x000000011b147824 */ /* 0x000fe600078e0215 */
[----:B------:R-:W-:Y:S02]  /*aea0*/  IADD3 R8, R29, R8, RZ ;  /* 0x000000081d087210 */ /* 0x000fe40007ffe0ff */
[----:B------:R-:W-:Y:S02]  /*aeb0*/  LEA.HI.X R135, R26, R135, R20, 0x1, P1 ;  /* 0x000000871a877211 */ /* 0x000fe400008f0c14 */
[----:B------:R-:W-:Y:S01]  /*aec0*/  LEA.HI.X R131, R28, R131, R8, 0x1, P0 ;  /* 0x000000831c837211 */ /* 0x000fe200000f0c08 */
[----:B------:R-:W-:Y:S05]  /*aed0*/  BRA `(.L_x_952) ;  /* 0x0000000000207947 */ /* 0x000fea0003800000 */
.L_x_951:
[----:B---3--:R-:W2:Y:S04]  /*aee0*/  LD.E R5, desc[UR6][R16.64+0x40] ;  /* 0x0000400610057980 */ /* 0x008ea8000c101900 */
[----:B------:R-:W3:Y:S02]  /*aef0*/  LD.E R3, desc[UR6][R16.64+0x38] ;  /* 0x0000380610037980 */ /* 0x000ee4000c101900 */
[----:B---3--:R-:W-:Y:S02]  /*af00*/  IMAD.U32 R3, R3, -0x40, RZ ;  /* 0xffffffc003037824 */ /* 0x008fe400078e00ff */
[----:B--2---:R-:W-:Y:S03]  /*af10*/  IMAD.U32 R5, R5, -0x40, RZ ;  /* 0xffffffc005057824 */ /* 0x004fe600078e00ff */
[----:B------:R-:W-:Y:S02]  /*af20*/  LEA R130, P0, R3, R130, 0x1 ;  /* 0x0000008203827211 */ /* 0x000fe400078008ff */
[----:B------:R-:W-:Y:S02]  /*af30*/  LEA R134, P1, R5, R134, 0x1 ;  /* 0x0000008605867211 */ /* 0x000fe400078208ff */
[----:B------:R-:W-:Y:S02]  /*af40*/  LEA.HI.X.SX32 R131, R3, R131, 0x1, P0 ;  /* 0x0000008303837211 */ /* 0x000fe400000f0eff */
[----:B------:R-:W-:Y:S09]  /*af50*/  LEA.HI.X.SX32 R135, R5, R135, 0x1, P1 ;  /* 0x0000008705877211 */ /* 0x000ff200008f0eff */
.L_x_952:
[----:B------:R-:W-:Y:S05]  /*af60*/  BSYNC B0 ;  /* 0x0000000000007941 */ /* 0x000fea0003800000 */
.L_x_950:
[----:B------:R-:W-:Y:S04]  /*af70*/  IADD3 R11, R11, -0x1, RZ ;  /* 0xffffffff0b0b7810 */ /* 0x000fe80007ffe0ff */
[----:B------:R-:W-:Y:S11]  /*af80*/  ISETP.GT.AND P0, PT, R11, R100, PT ;  /* 0x000000640b00720c */ /* 0x000ff60003f04270 */
[----:B------:R-:W-:Y:S02]  /*af90*/  @!UPT UIADD3 URZ, URZ, URZ, URZ ;  /* 0x0000003f3f3ff290 */ /* 0x000fe4000fffe03f */
[----:B------:R-:W-:Y:S05]  /*afa0*/  @P0 BRA `(.L_x_953) ;  /* 0xffffff7800f80947 */ /* 0x000fea000383ffff */
.L_x_859:
[----:B------:R-:W-:Y:S05]  /*afb0*/  WARPSYNC.ALL ;  /* 0x0000000000007948 */ /* 0x000fea0003800000 */
[----:B------:R-:W-:Y:S06]  /*afc0*/  BAR.SYNC.DEFER_BLOCKING 0x0 ;  /* 0x0000000000007b1d */ /* 0x000fec0000010000 */
[----:B---3--:R-:W2:Y:S02]  /*afd0*/  LD.E R7, desc[UR6][R16.64+0xd0] ;  /* 0x0000d00610077980 */ /* 0x008ea4000c101900 */
[----:B------:R-:W1:Y:S01]  /*afe0*/  S2UR UR4, SR_CgaCtaId ;  /* 0x00000000000479c3 */ /* 0x000e620000008800 */
[----:B------:R-:W-:Y:S01]  /*aff0*/  UMOV UR5, 0x400 ;  /* 0x0000040000057882 */ /* 0x000fe20000000000 */
[----:B------:R-:W-:Y:S01]  /*b000*/  BSSY B3, `(.L_x_954) ;  /* 0x0000789000037945 */ /* 0x000fe20003800000 */
[C---:B------:R-:W-:Y:S01]  /*b010*/  SHF.L.U64.HI R3, R170.reuse, 0x4, R171 ;  /* 0x00000004aa037819 */ /* 0x040fe200000102ab */
[----:B------:R-:W-:Y:S01]  /*b020*/  IMAD.SHL.U32 R5, R170, 0x10, RZ ;  /* 0x00000010aa057824 */ /* 0x000fe200078e00ff */
[----:B-1----:R-:W-:-:S06]  /*b030*/  ULEA UR4, UR4, UR5, 0x18 ;  /* 0x0000000504047291 */ /* 0x002fcc000f8ec03f */
[----:B------:R-:W-:Y:S02]  /*b040*/  LEA R211, R156, UR4, 0x1 ;  /* 0x000000049cd37c11 */ /* 0x000fe4000f8e08ff */
[----:B--2---:R-:W-:-:S13]  /*b050*/  ISETP.NE.AND P0, PT, R7, RZ, PT ;  /* 0x000000ff0700720c */ /* 0x004fda0003f05270 */
[----:B------:R-:W-:Y:S05]  /*b060*/  @!P0 BRA `(.L_x_955) ;  /* 0x0000007000288947 */ /* 0x000fea0003800000 */
[----:B------:R-:W2:Y:S01]  /*b070*/  LD.E.64 R14, desc[UR6][R16.64+0xf0] ;  /* 0x0000f006100e7980 */ /* 0x000ea2000c101b00 */
[----:B------:R-:W-:-:S03]  /*b080*/  IMAD.MOV.U32 R2, RZ, RZ, RZ ;  /* 0x000000ffff027224 */ /* 0x000fc600078e00ff */
[----:B------:R-:W3:Y:S04]  /*b090*/  LD.E.U8 R0, desc[UR6][R16.64+0x1b3] ;  /* 0x0001b30610007980 */ /* 0x000ee8000c101100 */
[----:B------:R-:W5:Y:S04]  /*b0a0*/  LD.E R11, desc[UR6][R16.64+0xc0] ;  /* 0x0000c006100b7980 */ /* 0x000f68000c101900 */
[----:B------:R-:W5:Y:S04]  /*b0b0*/  LD.E.64 R38, desc[UR6][R16.64+0x148] ;  /* 0x0001480610267980 */ /* 0x000f68000c101b00 */
[----:B------:R-:W5:Y:S01]  /*b0c0*/  LD.E.64 R36, desc[UR6][R16.64+0x150] ;  /* 0x0001500610247980 */ /* 0x000f62000c101b00 */
[----:B--2---:R-:W-:-:S04]  /*b0d0*/  ISETP.NE.U32.AND P1, PT, R14, RZ, PT ;  /* 0x000000ff0e00720c */ /* 0x004fc80003f25070 */
[----:B------:R-:W-:-:S13]  /*b0e0*/  ISETP.NE.AND.EX P1, PT, R15, RZ, PT, P1 ;  /* 0x000000ff0f00720c */ /* 0x000fda0003f25310 */
[----:B------:R-:W-:-:S04]  /*b0f0*/  @P1 LEA R14, P0, R207, R14, 0x2 ;  /* 0x0000000ecf0e1211 */ /* 0x000fc800078010ff */
[----:B------:R-:W-:-:S05]  /*b100*/  @P1 LEA.HI.X R15, R207, R15, R76, 0x2, P0 ;  /* 0x0000000fcf0f1211 */ /* 0x000fca00000f144c */
[----:B------:R1:W2:Y:S01]  /*b110*/  @P1 LD.E R2, desc[UR6][R14.64] ;  /* 0x000000060e021980 */ /* 0x0002a2000c101900 */
[-C--:B------:R-:W-:Y:S02]  /*b120*/  LEA R19, P0, R170, R166.reuse, 0x5 ;  /* 0x000000a6aa137211 */ /* 0x080fe400078028ff */
[----:B------:R-:W-:Y:S01]  /*b130*/  IADD3 R5, P1, R5, R166, RZ ;  /* 0x000000a605057210 */ /* 0x000fe20007f3e0ff */
[----:B------:R-:W-:Y:S01]  /*b140*/  IMAD.MOV.U32 R168, RZ, RZ, R166 ;  /* 0x000000ffffa87224 */ /* 0x000fe200078e00a6 */
[-C--:B-----5:R-:W-:Y:S02]  /*b150*/  LEA R46, P2, R166, R172.reuse, 0x1 ;  /* 0x000000aca62e7211 */ /* 0x0a0fe400078408ff */
[----:B------:R-:W-:Y:S02]  /*b160*/  LEA.HI.X R6, R170, R169, R171, 0x5, P0 ;  /* 0x000000a9aa067211 */ /* 0x000fe400000f2cab */
[----:B---3--:R-:W-:Y:S02]  /*b170*/  ISETP.NE.AND P4, PT, R0, RZ, PT ;  /* 0x000000ff0000720c */ /* 0x008fe40003f85270 */
[----:B------:R-:W-:Y:S01]  /*b180*/  LEA R42, P0, R19, R172, 0x1 ;  /* 0x000000ac132a7211 */ /* 0x000fe200078008ff */
[--C-:B------:R-:W-:Y:S01]  /*b190*/  IMAD.X R3, R3, 0x1, R169.reuse, P1 ;  /* 0x0000000103037824 */ /* 0x100fe200008e06a9 */
[----:B------:R-:W-:-:S02]  /*b1a0*/  LEA.HI.X R47, R166, R173, R169, 0x1, P2 ;  /* 0x000000ada62f7211 */ /* 0x000fc400010f0ca9 */
[----:B-1----:R-:W-:-:S04]  /*b1b0*/  LEA.HI R15, R7, R7, RZ, 0x1 ;  /* 0x00000007070f7211 */ /* 0x002fc800078f08ff */
[----:B------:R-:W-:Y:S01]  /*b1c0*/  SHF.R.S32.HI R15, RZ, 0x1, R15 ;  /* 0x00000001ff0f7819 */ /* 0x000fe2000001140f */
[----:B------:R-:W-:Y:S01]  /*b1d0*/  IMAD R4, R171, 0x30, RZ ;  /* 0x00000030ab047824 */ /* 0x000fe200078e02ff */
[----:B------:R-:W-:-:S03]  /*b1e0*/  LEA R44, P1, R5, R172, 0x1 ;  /* 0x000000ac052c7211 */ /* 0x000fc600078208ff */
[----:B------:R-:W-:Y:S01]  /*b1f0*/  IMAD R8, R162, R15, R77 ;  /* 0x0000000fa2087224 */ /* 0x000fe200078e024d */
[-C--:B------:R-:W-:Y:S01]  /*b200*/  LEA.HI.X R43, R19, R173.reuse, R6, 0x1, P0 ;  /* 0x000000ad132b7211 */ /* 0x080fe200000f0c06 */
[----:B------:R-:W-:Y:S01]  /*b210*/  IMAD.WIDE.U32 R168, R170, 0x30, R168 ;  /* 0x00000030aaa87825 */ /* 0x000fe200078e00a8 */
[----:B------:R-:W-:-:S03]  /*b220*/  LEA.HI.X R45, R5, R173, R3, 0x1, P1 ;  /* 0x000000ad052d7211 */ /* 0x000fc600008f0c03 */
[----:B------:R-:W-:Y:S02]  /*b230*/  IMAD.IADD R19, R209, 0x1, -R56 ;  /* 0x00000001d1137824 */ /* 0x000fe400078e0a38 */
[----:B------:R-:W-:Y:S01]  /*b240*/  IMAD.IADD R0, R77, 0x1, R8 ;  /* 0x000000014d007824 */ /* 0x000fe200078e0208 */
[----:B------:R-:W-:Y:S01]  /*b250*/  LEA R40, P1, R168, R172, 0x1 ;  /* 0x000000aca8287211 */ /* 0x000fe200078208ff */
[----:B------:R-:W-:Y:S01]  /*b260*/  IMAD.IADD R3, R169, 0x1, R4 ;  /* 0x00000001a9037824 */ /* 0x000fe200078e0204 */
[----:B------:R-:W-:Y:S01]  /*b270*/  ISETP.GE.AND P0, PT, R162, R19, PT ;  /* 0x00000013a200720c */ /* 0x000fe20003f06270 */
[----:B------:R-:W-:-:S03]  /*b280*/  IMAD.SHL.U32 R6, R15, 0x10, RZ ;  /* 0x000000100f067824 */ /* 0x000fc600078e00ff */
[----:B------:R-:W-:Y:S02]  /*b290*/  LEA.HI.X R41, R168, R173, R3, 0x1, P1 ;  /* 0x000000ada8297211 */ /* 0x000fe400008f0c03 */
[----:B------:R-:W-:Y:S02]  /*b2a0*/  ISETP.GT.AND P0, PT, R72, -0x8, !P0 ;  /* 0xfffffff84800780c */ /* 0x000fe40004704270 */
[----:B--2---:R-:W-:-:S05]  /*b2b0*/  IADD3 R2, R2, R75, R56 ;  /* 0x0000004b02027210 */ /* 0x004fca0007ffe038 */
[----:B------:R-:W-:-:S05]  /*b2c0*/  IMAD R21, R2, R15, RZ ;  /* 0x0000000f02157224 */ /* 0x000fca00078e02ff */
[----:B------:R-:W-:Y:S02]  /*b2d0*/  SHF.R.S32.HI R5, RZ, 0x1f, R21 ;  /* 0x0000001fff057819 */ /* 0x000fe40000011415 */
[C---:B------:R-:W-:Y:S02]  /*b2e0*/  IADD3 R25, P3, R21.reuse, R8, RZ ;  /* 0x0000000815197210 */ /* 0x040fe40007f7e0ff */
[----:B------:R-:W-:Y:S02]  /*b2f0*/  IADD3 R2, P2, R21, R0, RZ ;  /* 0x0000000015027210 */ /* 0x000fe40007f5e0ff */
[-C--:B------:R-:W-:Y:S02]  /*b300*/  LEA.HI.X.SX32 R8, R8, R5.reuse, 0x1, P3 ;  /* 0x0000000508087211 */ /* 0x080fe400018f0eff */
[----:B------:R-:W-:Y:S01]  /*b310*/  LEA.HI.X.SX32 R3, R0, R5, 0x1, P2 ;  /* 0x0000000500037211 */ /* 0x000fe200010f0eff */
[----:B------:R-:W-:Y:S08]  /*b320*/  @!P4 BRA `(.L_x_956) ;  /* 0x0000002400e4c947 */ /* 0x000ff00003800000 */
[----:B------:R-:W-:Y:S04]  /*b330*/  BSSY B2, `(.L_x_957) ;  /* 0x0000099000027945 */ /* 0x000fe80003800000 */
[----:B------:R-:W-:Y:S05]  /*b340*/  @!P0 BRA `(.L_x_958) ;  /* 0x00000008005c8947 */ /* 0x000fea0003800000 */
[----:B------:R-:W-:Y:S01]  /*b350*/  ISETP.GE.AND P2, PT, R12, R11, PT ;  /* 0x0000000b0c00720c */ /* 0x000fe20003f46270 */
[C---:B------:R-:W-:Y:S01]  /*b360*/  IMAD.SHL.U32 R35, R25.reuse, 0x2, RZ ;  /* 0x0000000219237824 */ /* 0x040fe200078e00ff */
[----:B------:R-:W-:Y:S01]  /*b370*/  SHF.L.U64.HI R3, R25, 0x1, R8 ;  /* 0x0000000119037819 */ /* 0x000fe20000010208 */
[----:B------:R-:W-:Y:S03]  /*b380*/  BSSY B1, `(.L_x_959) ;  /* 0x0000033000017945 */ /* 0x000fe60003800000 */
[-C--:B------:R-:W-:Y:S02]  /*b390*/  IADD3 R32, P1, R38, R35.reuse, RZ ;  /* 0x0000002326207210 */ /* 0x080fe40007f3e0ff */
[----:B------:R-:W-:-:S03]  /*b3a0*/  IADD3 R34, P0, R36, R35, RZ ;  /* 0x0000002324227210 */ /* 0x000fc60007f1e0ff */
[--C-:B------:R-:W-:Y:S02]  /*b3b0*/  IMAD.X R33, R39, 0x1, R3.reuse, P1 ;  /* 0x0000000127217824 */ /* 0x100fe400008e0603 */
[----:B------:R1:W-:Y:S01]  /*b3c0*/  @P2 STS.128 [R211], RZ ;  /* 0x000000ffd3002388 */ /* 0x0003e20000000c00 */
[----:B------:R-:W-:Y:S01]  /*b3d0*/  IMAD.X R35, R37, 0x1, R3, P0 ;  /* 0x0000000125237824 */ /* 0x000fe200000e0603 */
[----:B------:R-:W-:Y:S06]  /*b3e0*/  @P2 BRA `(.L_x_960) ;  /* 0x0000000000b02947 */ /* 0x000fec0003800000 */
[----:B------:R2:W5:Y:S01]  /*b3f0*/  LD.E.128 R20, desc[UR6][R46.64] ;  /* 0x000000062e147980 */ /* 0x000562000c101d00 */
[----:B------:R-:W-:Y:S01]  /*b400*/  ISETP.GE.AND P0, PT, R12, R7, PT ;  /* 0x000000070c00720c */ /* 0x000fe20003f06270 */
[----:B------:R-:W-:-:S12]  /*b410*/  BSSY B0, `(.L_x_961) ;  /* 0x0000028000007945 */ /* 0x000fd80003800000 */
[----:B------:R-:W-:Y:S05]  /*b420*/  @P0 BRA `(.L_x_962) ;  /* 0x0000000000980947 */ /* 0x000fea0003800000 */
[----:B------:R-:W3:Y:S04]  /*b430*/  LD.E.64 R2, desc[UR6][R34.64] ;  /* 0x0000000622027980 */ /* 0x000ee8000c101b00 */
[----:B------:R-:W4:Y:S01]  /*b440*/  LD.E.64 R4, desc[UR6][R32.64] ;  /* 0x0000000620047980 */ /* 0x000f22000c101b00 */
[C---:B-----5:R-:W-:Y:S01]  /*b450*/  SHF.L.U32 R31, R23.reuse, 0x10, RZ ;  /* 0x00000010171f7819 */ /* 0x060fe200000006ff */
[----:B------:R-:W-:Y:S01]  /*b460*/  IMAD.U32 R26, R22, 0x10000, RZ ;  /* 0x00010000161a7824 */ /* 0x000fe200078e00ff */
[----:B------:R-:W-:Y:S02]  /*b470*/  LOP3.LUT R29, R23, 0xffff0000, RZ, 0xc0, !PT ;  /* 0xffff0000171d7812 */ /* 0x000fe400078ec0ff */
[C---:B------:R-:W-:Y:S02]  /*b480*/  LOP3.LUT R0, R21.reuse, 0xffff0000, RZ, 0xc0, !PT ;  /* 0xffff000015007812 */ /* 0x040fe400078ec0ff */
[----:B------:R-:W-:-:S02]  /*b490*/  SHF.L.U32 R14, R21, 0x10, RZ ;  /* 0x00000010150e7819 */ /* 0x000fc400000006ff */
[C---:B------:R-:W-:Y:S02]  /*b4a0*/  SHF.L.U32 R18, R20.reuse, 0x10, RZ ;  /* 0x0000001014127819 */ /* 0x040fe400000006ff */
[----:B------:R-:W-:Y:S02]  /*b4b0*/  LOP3.LUT R28, R20, 0xffff0000, RZ, 0xc0, !PT ;  /* 0xffff0000141c7812 */ /* 0x000fe400078ec0ff */
[----:B------:R-:W-:Y:S02]  /*b4c0*/  LOP3.LUT R30, R22, 0xffff0000, RZ, 0xc0, !PT ;  /* 0xffff0000161e7812 */ /* 0x000fe400078ec0ff */
[----:B---3--:R-:W-:Y:S02]  /*b4d0*/  LOP3.LUT R23, R2, 0xffff0000, RZ, 0xc0, !PT ;  /* 0xffff000002177812 */ /* 0x008fe400078ec0ff */
[----:B------:R-:W-:Y:S02]  /*b4e0*/  LOP3.LUT R20, R3, 0xffff0000, RZ, 0xc0, !PT ;  /* 0xffff000003147812 */ /* 0x000fe400078ec0ff */
[----:B----4-:R-:W-:Y:S01]  /*b4f0*/  LOP3.LUT R27, R4, 0xffff0000, RZ, 0xc0, !PT ;  /* 0xffff0000041b7812 */ /* 0x010fe200078ec0ff */
[C---:B------:R-:W-:Y:S01]  /*b500*/  FMUL.FTZ R21, R0.reuse, R23 ;  /* 0x0000001700157220 */ /* 0x040fe20000410000 */
[----:B------:R-:W-:Y:S01]  /*b510*/  LOP3.LUT R24, R5, 0xffff0000, RZ, 0xc0, !PT ;  /* 0xffff000005187812 */ /* 0x000fe200078ec0ff */
[----:B------:R-:W-:Y:S01]  /*b520*/  FMUL.FTZ R22, R29, R20 ;  /* 0x000000141d167220 */ /* 0x000fe20000410000 */
[----:B------:R-:W-:Y:S01]  /*b530*/  SHF.L.U32 R3, R3, 0x10, RZ ;  /* 0x0000001003037819 */ /* 0x000fe200000006ff */
[-C--:B------:R-:W-:Y:S01]  /*b540*/  FMUL.FTZ R0, R0, R27.reuse ;  /* 0x0000001b00007220 */ /* 0x080fe20000410000 */
[----:B------:R-:W-:Y:S01]  /*b550*/  FFMA.FTZ R21, R14, R27, -R21 ;  /* 0x0000001b0e157223 */ /* 0x000fe20000010815 */
[----:B------:R-:W-:Y:S01]  /*b560*/  SHF.L.U32 R5, R5, 0x10, RZ ;  /* 0x0000001005057819 */ /* 0x000fe200000006ff */
[----:B------:R-:W-:-:S02]  /*b570*/  IMAD.U32 R27, R4, 0x10000, RZ ;  /* 0x00010000041b7824 */ /* 0x000fc400078e00ff */
[----:B------:R-:W-:Y:S01]  /*b580*/  FFMA.FTZ R0, R14, R23, R0 ;  /* 0x000000170e007223 */ /* 0x000fe20000010000 */
[----:B------:R-:W-:Y:S01]  /*b590*/  SHF.L.U32 R23, R2, 0x10, RZ ;  /* 0x0000001002177819 */ /* 0x000fe200000006ff */
[-C--:B------:R-:W-:Y:S01]  /*b5a0*/  FMUL.FTZ R14, R29, R24.reuse ;  /* 0x000000181d0e7220 */ /* 0x080fe20000410000 */
[C---:B------:R-:W-:Y:S01]  /*b5b0*/  FMUL.FTZ R49, R30.reuse, R3 ;  /* 0x000000031e317220 */ /* 0x040fe20000410000 */
[----:B------:R-:W-:Y:S01]  /*b5c0*/  FMUL.FTZ R30, R30, R5 ;  /* 0x000000051e1e7220 */ /* 0x000fe20000410000 */
[C---:B------:R-:W-:Y:S01]  /*b5d0*/  FFMA.FTZ R22, R31.reuse, R24, -R22 ;  /* 0x000000181f167223 */ /* 0x040fe20000010816 */
[C---:B------:R-:W-:Y:S01]  /*b5e0*/  FMUL.FTZ R29, R28.reuse, R23 ;  /* 0x000000171c1d7220 */ /* 0x040fe20000410000 */
[----:B------:R-:W-:Y:S01]  /*b5f0*/  FMUL.FTZ R28, R28, R27 ;  /* 0x0000001b1c1c7220 */ /* 0x000fe20000410000 */
[----:B------:R-:W-:Y:S01]  /*b600*/  FFMA.FTZ R31, R31, R20, R14 ;  /* 0x000000141f1f7223 */ /* 0x000fe2000001000e */
[----:B------:R-:W-:Y:S01]  /*b610*/  FFMA.FTZ R49, R26, R5, -R49 ;  /* 0x000000051a317223 */ /* 0x000fe20000010831 */
[C---:B------:R-:W-:Y:S01]  /*b620*/  FFMA.FTZ R29, R18.reuse, R27, -R29 ;  /* 0x0000001b121d7223 */ /* 0x040fe2000001081d */
[----:B------:R-:W-:Y:S01]  /*b630*/  FFMA.FTZ R28, R18, R23, R28 ;  /* 0x00000017121c7223 */ /* 0x000fe2000001001c */
[----:B------:R-:W-:Y:S01]  /*b640*/  FFMA.FTZ R30, R26, R3, R30 ;  /* 0x000000031a1e7223 */ /* 0x000fe2000001001e */
[----:B------:R-:W-:-:S02]  /*b650*/  F2FP.BF16.F32.PACK_AB R23, R31, R22 ;  /* 0x000000161f17723e */ /* 0x000fc400000010ff */
[----:B------:R-:W-:Y:S02]  /*b660*/  F2FP.BF16.F32.PACK_AB R21, R0, R21 ;  /* 0x000000150015723e */ /* 0x000fe400000010ff */
[----:B------:R-:W-:Y:S02]  /*b670*/  F2FP.BF16.F32.PACK_AB R20, R28, R29 ;  /* 0x0000001d1c14723e */ /* 0x000fe400000010ff */
[----:B------:R-:W-:Y:S02]  /*b680*/  F2FP.BF16.F32.PACK_AB R22, R30, R49 ;  /* 0x000000311e16723e */ /* 0x000fe400000010ff */
.L_x_962:
[----:B------:R-:W-:Y:S05]  /*b690*/  BSYNC B0 ;  /* 0x0000000000007941 */ /* 0x000fea0003800000 */
.L_x_961:
[----:B-----5:R3:W-:Y:S02]  /*b6a0*/  STS.128 [R211], R20 ;  /* 0x00000014d3007388 */ /* 0x0207e40000000c00 */
.L_x_960:
[----:B------:R-:W-:Y:S05]  /*b6b0*/  BSYNC B1 ;  /* 0x0000000000017941 */ /* 0x000fea0003800000 */
.L_x_959:
[----:B------:R-:W-:Y:S01]  /*b6c0*/  ISETP.GE.AND P0, PT, R10, R11, PT ;  /* 0x0000000b0a00720c */ /* 0x000fe20003f06270 */
[----:B------:R-:W-:-:S12]  /*b6d0*/  BSSY B1, `(.L_x_963) ;  /* 0x000002f000017945 */ /* 0x000fd80003800000 */
[----:B------:R4:W-:Y:S01]  /*b6e0*/  @P0 STS.128 [R211+0x2000], RZ ;  /* 0x002000ffd3000388 */ /* 0x0009e20000000c00 */
[----:B------:R-:W-:Y:S05]  /*b6f0*/  @P0 BRA `(.L_x_964) ;  /* 0x0000000000b00947 */ /* 0x000fea0003800000 */
[----:B---3--:R3:W5:Y:S01]  /*b700*/  LD.E.128 R20, desc[UR6][R46.64+0x80] ;  /* 0x000080062e147980 */ /* 0x008762000c101d00 */
[----:B------:R-:W-:Y:S01]  /*b710*/  ISETP.GE.AND P0, PT, R10, R7, PT ;  /* 0x000000070a00720c */ /* 0x000fe20003f06270 */
[----:B------:R-:W-:-:S12]  /*b720*/  BSSY B0, `(.L_x_965) ;  /* 0x0000028000007945 */ /* 0x000fd80003800000 */
[----:B------:R-:W-:Y:S05]  /*b730*/  @P0 BRA `(.L_x_966) ;  /* 0x0000000000980947 */ /* 0x000fea0003800000 */
[----:B------:R-:W2:Y:S04]  /*b740*/  LD.E.64 R2, desc[UR6][R34.64+0x40] ;  /* 0x0000400622027980 */ /* 0x000ea8000c101b00 */
        /* <DEDUP_REMOVED lines=9> */
[----:B--2---:R-:W-:Y:S02]  /*b7e0*/  LOP3.LUT R23, R2, 0xffff0000, RZ, 0xc0, !PT ;  /* 0xffff000002177812 */ /* 0x004fe400078ec0ff */
        /* <DEDUP_REMOVED lines=27> */
.L_x_966:
[----:B------:R-:W-:Y:S05]  /*b9a0*/  BSYNC B0 ;  /* 0x0000000000007941 */ /* 0x000fea0003800000 */
.L_x_965:
[----:B-----5:R1:W-:Y:S02]  /*b9b0*/  STS.128 [R211+0x2000], R20 ;  /* 0x00200014d3007388 */ /* 0x0203e40000000c00 */
.L_x_964:
[----:B------:R-:W-:Y:S05]  /*b9c0*/  BSYNC B1 ;  /* 0x0000000000017941 */ /* 0x000fea0003800000 */
.L_x_963:
[----:B------:R-:W-:-:S13]  /*b9d0*/  ISETP.GE.AND P0, PT, R9, R11, PT ;  /* 0x0000000b0900720c */ /* 0x000fda0003f06270 */
[----:B------:R1:W-:Y:S01]  /*b9e0*/  @P0 STS.128 [R211+0x4000], RZ ;  /* 0x004000ffd3000388 */ /* 0x0003e20000000c00 */
[----:B------:R-:W-:Y:S05]  /*b9f0*/  @P0 BRA `(.L_x_958) ;  /* 0x0000000000b00947 */ /* 0x000fea0003800000 */
[----:B-1-3--:R1:W5:Y:S01]  /*ba00*/  LD.E.128 R20, desc[UR6][R46.64+0x100] ;  /* 0x000100062e147980 */ /* 0x00a362000c101d00 */
[----:B------:R-:W-:Y:S01]  /*ba10*/  ISETP.GE.AND P0, PT, R9, R7, PT ;  /* 0x000000070900720c */ /* 0x000fe20003f06270 */
[----:B------:R-:W-:-:S12]  /*ba20*/  BSSY B0, `(.L_x_967) ;  /* 0x0000028000007945 */ /* 0x000fd80003800000 */
[----:B------:R-:W-:Y:S05]  /*ba30*/  @P0 BRA `(.L_x_968) ;  /* 0x0000000000980947 */ /* 0x000fea0003800000 */
[----:B------:R-:W3:Y:S04]  /*ba40*/  LD.E.64 R2, desc[UR6][R34.64+0x80] ;  /* 0x0000800622027980 */ /* 0x000ee8000c101b00 */
[----:B------:R-:W2:Y:S01]  /*ba50*/  LD.E.64 R4, desc[UR6][R32.64+0x80] ;  /* 0x0000800620047980 */ /* 0x000ea2000c101b00 */
        /* <DEDUP_REMOVED lines=10> */
[----:B--2---:R-:W-:Y:S01]  /*bb00*/  LOP3.LUT R27, R4, 0xffff0000, RZ, 0xc0, !PT ;  /* 0xffff0000041b7812 */ /* 0x004fe200078ec0ff */
        /* <DEDUP_REMOVED lines=25> */
.L_x_968:
[----:B------:R-:W-:Y:S05]  /*bca0*/  BSYNC B0 ;  /* 0x0000000000007941 */ /* 0x000fea0003800000 */
.L_x_967:
[----:B-----5:R3:W-:Y:S02]  /*bcb0*/  STS.128 [R211+0x4000], R20 ;  /* 0x00400014d3007388 */ /* 0x0207e40000000c00 */
.L_x_958:
[----:B------:R-:W-:Y:S05]  /*bcc0*/  BSYNC B2 ;  /* 0x0000000000027941 */ /* 0x000fea0003800000 */
.L_x_957:
[----:B------:R-:W-:Y:S01]  /*bcd0*/  VIADD R0, R162, 0x10 ;  /* 0x00000010a2007836 */ /* 0x000fe20000000000 */
[----:B------:R-:W-:Y:S04]  /*bce0*/  BSSY B2, `(.L_x_969) ;  /* 0x000009d000027945 */ /* 0x000fe80003800000 */
[----:B------:R-:W-:-:S04]  /*bcf0*/  ISETP.GE.AND P0, PT, R0, R19, PT ;  /* 0x000000130000720c */ /* 0x000fc80003f06270 */
[----:B------:R-:W-:-:S13]  /*bd00*/  ISETP.LT.OR P0, PT, R72, -0x87, P0 ;  /* 0xffffff794800780c */ /* 0x000fda0000701670 */
[----:B------:R-:W-:Y:S05]  /*bd10*/  @P0 BRA `(.L_x_970) ;  /* 0x0000000800640947 */ /* 0x000fea0003800000 */
[----:B------:R-:W-:Y:S01]  /*bd20*/  ISETP.GE.AND P0, PT, R12, R11, PT ;  /* 0x0000000b0c00720c */ /* 0x000fe20003f06270 */
[----:B------:R-:W-:Y:S01]  /*bd30*/  BSSY B1, `(.L_x_971) ;  /* 0x0000037000017945 */ /* 0x000fe20003800000 */
[----:B------:R-:W-:-:S04]  /*bd40*/  IADD3 R3, P1, R6, R25, RZ ;  /* 0x0000001906037210 */ /* 0x000fc80007f3e0ff */
[----:B------:R-:W-:Y:S01]  /*bd50*/  LEA.HI.X.SX32 R6, R6, R8, 0x1, P1 ;  /* 0x0000000806067211 */ /* 0x000fe200008f0eff */
[----:B------:R-:W-:-:S03]  /*bd60*/  IMAD.SHL.U32 R35, R3, 0x2, RZ ;  /* 0x0000000203237824 */ /* 0x000fc600078e00ff */
[----:B------:R-:W-:Y:S02]  /*bd70*/  SHF.L.U64.HI R3, R3, 0x1, R6 ;  /* 0x0000000103037819 */ /* 0x000fe40000010206 */
[-C--:B------:R-:W-:Y:S01]  /*bd80*/  IADD3 R32, P2, R38, R35.reuse, RZ ;  /* 0x0000002326207210 */ /* 0x080fe20007f5e0ff */
[----:B------:R1:W-:Y:S01]  /*bd90*/  @P0 STS.128 [R211+0x800], RZ ;  /* 0x000800ffd3000388 */ /* 0x0003e20000000c00 */
[----:B------:R-:W-:-:S03]  /*bda0*/  IADD3 R34, P1, R36, R35, RZ ;  /* 0x0000002324227210 */ /* 0x000fc60007f3e0ff */
[--C-:B------:R-:W-:Y:S02]  /*bdb0*/  IMAD.X R33, R39, 0x1, R3.reuse, P2 ;  /* 0x0000000127217824 */ /* 0x100fe400010e0603 */
[----:B------:R-:W-:Y:S01]  /*bdc0*/  IMAD.X R35, R37, 0x1, R3, P1 ;  /* 0x0000000125237824 */ /* 0x000fe200008e0603 */
[----:B------:R-:W-:Y:S07]  /*bdd0*/  @P0 BRA `(.L_x_972) ;  /* 0x0000000000b00947 */ /* 0x000fee0003800000 */
        /* <DEDUP_REMOVED lines=42> */
.L_x_974:
[----:B------:R-:W-:Y:S05]  /*c080*/  BSYNC B0 ;  /* 0x0000000000007941 */ /* 0x000fea0003800000 */
.L_x_973:
[----:B-----5:R3:W-:Y:S02]  /*c090*/  STS.128 [R211+0x800], R20 ;  /* 0x00080014d3007388 */ /* 0x0207e40000000c00 */
.L_x_972:
[----:B------:R-:W-:Y:S05]  /*c0a0*/  BSYNC B1 ;  /* 0x0000000000017941 */ /* 0x000fea0003800000 */
.L_x_971:
[----:B------:R-:W-:Y:S01]  /*c0b0*/  ISETP.GE.AND P0, PT, R10, R11, PT ;  /* 0x0000000b0a00720c */ /* 0x000fe20003f06270 */
[----:B------:R-:W-:-:S12]  /*c0c0*/  BSSY B1, `(.L_x_975) ;  /* 0x000002f000017945 */ /* 0x000fd80003800000 */
        /* <DEDUP_REMOVED lines=44> */
.L_x_978:
[----:B------:R-:W-:Y:S05]  /*c390*/  BSYNC B0 ;  /* 0x0000000000007941 */ /* 0x000fea0003800000 */
.L_x_977:
[----:B-----5:R3:W-:Y:S02]  /*c3a0*/  STS.128 [R211+0x2800], R20 ;  /* 0x00280014d3007388 */ /* 0x0207e40000000c00 */
.L_x_976:
[----:B------:R-:W-:Y:S05]  /*c3b0*/  BSYNC B1 ;  /* 0x0000000000017941 */ /* 0x000fea0003800000 */
.L_x_975:
[----:B------:R-:W-:-:S13]  /*c3c0*/  ISETP.GE.AND P0, PT, R9, R11, PT ;  /* 0x0000000b0900720c */ /* 0x000fda0003f06270 */
[----:B------:R1:W-:Y:S01]  /*c3d0*/  @P0 STS.128 [R211+0x4800], RZ ;  /* 0x004800ffd3000388 */ /* 0x0003e20000000c00 */
[----:B------:R-:W-:Y:S05]  /*c3e0*/  @P0 BRA `(.L_x_970) ;  /* 0x0000000000b00947 */ /* 0x000fea0003800000 */
[----:B-123--:R-:W5:Y:S01]  /*c3f0*/  LD.E.128 R44, desc[UR6][R44.64+0x100] ;  /* 0x000100062c2c7980 */ /* 0x00ef62000c101d00 */
[----:B------:R-:W-:Y:S01]  /*c400*/  ISETP.GE.AND P0, PT, R9, R7, PT ;  /* 0x000000070900720c */ /* 0x000fe20003f06270 */
[----:B------:R-:W-:-:S12]  /*c410*/  BSSY B0, `(.L_x_979) ;  /* 0x0000028000007945 */ /* 0x000fd80003800000 */
[----:B------:R-:W-:Y:S05]  /*c420*/  @P0 BRA `(.L_x_980) ;  /* 0x0000000000980947 */ /* 0x000fea0003800000 */
[----:B------:R-:W2:Y:S04]  /*c430*/  LD.E.64 R2, desc[UR6][R34.64+0x80] ;  /* 0x0000800622027980 */ /* 0x000ea8000c101b00 */
[----:B------:R-:W3:Y:S01]  /*c440*/  LD.E.64 R4, desc[UR6][R32.64+0x80] ;  /* 0x0000800620047980 */ /* 0x000ee2000c101b00 */
[C---:B-----5:R-:W-:Y:S01]  /*c450*/  LOP3.LUT R6, R45.reuse, 0xffff0000, RZ, 0xc0, !PT ;  /* 0xffff00002d067812 */ /* 0x060fe200078ec0ff */
[----:B------:R-:W-:Y:S01]  /*c460*/  IMAD.U32 R24, R46, 0x10000, RZ ;  /* 0x000100002e187824 */ /* 0x000fe200078e00ff */
[----:B------:R-:W-:Y:S02]  /*c470*/  SHF.L.U32 R14, R45, 0x10, RZ ;  /* 0x000000102d0e7819 */ /* 0x000fe400000006ff */
[----:B------:R-:W-:Y:S02]  /*c480*/  SHF.L.U32 R18, R44, 0x10, RZ ;  /* 0x000000102c127819 */ /* 0x000fe400000006ff */
[----:B------:R-:W-:-:S02]  /*c490*/  LOP3.LUT R29, R47, 0xffff0000, RZ, 0xc0, !PT ;  /* 0xffff00002f1d7812 */ /* 0x000fc400078ec0ff */
[----:B------:R-:W-:Y:S02]  /*c4a0*/  LOP3.LUT R44, R44, 0xffff0000, RZ, 0xc0, !PT ;  /* 0xffff00002c2c7812 */ /* 0x000fe400078ec0ff */
[----:B------:R-:W-:Y:S02]  /*c4b0*/  LOP3.LUT R46, R46, 0xffff0000, RZ, 0xc0, !PT ;  /* 0xffff00002e2e7812 */ /* 0x000fe400078ec0ff */
[----:B------:R-:W-:Y:S02]  /*c4c0*/  SHF.L.U32 R31, R47, 0x10, RZ ;  /* 0x000000102f1f7819 */ /* 0x000fe400000006ff */
[----:B--2---:R-:W-:Y:S02]  /*c4d0*/  LOP3.LUT R23, R2, 0xffff0000, RZ, 0xc0, !PT ;  /* 0xffff000002177812 */ /* 0x004fe400078ec0ff */
[----:B------:R-:W-:Y:S02]  /*c4e0*/  LOP3.LUT R20, R3, 0xffff0000, RZ, 0xc0, !PT ;  /* 0xffff000003147812 */ /* 0x000fe400078ec0ff */
[----:B---3--:R-:W-:Y:S01]  /*c4f0*/  LOP3.LUT R27, R4, 0xffff0000, RZ, 0xc0, !PT ;  /* 0xffff0000041b7812 */ /* 0x008fe200078ec0ff */
        /* <DEDUP_REMOVED lines=25> */
.L_x_980:
[----:B------:R-:W-:Y:S05]  /*c690*/  BSYNC B0 ;  /* 0x0000000000007941 */ /* 0x000fea0003800000 */
.L_x_979:
[----:B-----5:R1:W-:Y:S02]  /*c6a0*/  STS.128 [R211+0x4800], R44 ;  /* 0x0048002cd3007388 */ /* 0x0203e40000000c00 */
.L_x_970:
[----:B------:R-:W-:Y:S05]  /*c6b0*/  BSYNC B2 ;  /* 0x0000000000027941 */ /* 0x000fea0003800000 */
.L_x_969:
[----:B------:R-:W-:Y:S01]  /*c6c0*/  VIADD R6, R162, 0x20 ;  /* 0x00000020a2067836 */ /* 0x000fe20000000000 */
[----:B------:R-:W-:Y:S04]  /*c6d0*/  BSSY B2, `(.L_x_981) ;  /* 0x000009e000027945 */ /* 0x000fe80003800000 */
[----:B------:R-:W-:-:S04]  /*c6e0*/  ISETP.GE.AND P0, PT, R6, R19, PT ;  /* 0x000000130600720c */ /* 0x000fc80003f06270 */
[----:B------:R-:W-:-:S13]  /*c6f0*/  ISETP.LT.OR P0, PT, R72, -0x107, P0 ;  /* 0xfffffef94800780c */ /* 0x000fda0000701670 */
[----:B------:R-:W-:Y:S05]  /*c700*/  @P0 BRA `(.L_x_982) ;  /* 0x0000000800680947 */ /* 0x000fea0003800000 */
[----:B------:R-:W-:Y:S01]  /*c710*/  ISETP.GE.AND P0, PT, R12, R11, PT ;  /* 0x0000000b0c00720c */ /* 0x000fe20003f06270 */
[----:B------:R-:W-:Y:S01]  /*c720*/  IMAD.SHL.U32 R3, R15, 0x20, RZ ;  /* 0x000000200f037824 */ /* 0x000fe200078e00ff */
[----:B------:R-:W-:Y:S04]  /*c730*/  BSSY B1, `(.L_x_983) ;  /* 0x0000037000017945 */ /* 0x000fe80003800000 */
[----:B------:R-:W-:-:S04]  /*c740*/  IADD3 R2, P1, R3, R25, RZ ;  /* 0x0000001903027210 */ /* 0x000fc80007f3e0ff */
[----:B------:R-:W-:Y:S01]  /*c750*/  LEA.HI.X.SX32 R3, R3, R8, 0x1, P1 ;  /* 0x0000000803037211 */ /* 0x000fe200008f0eff */
[C---:B-1----:R-:W-:Y:S02]  /*c760*/  IMAD.SHL.U32 R45, R2.reuse, 0x2, RZ ;  /* 0x00000002022d7824 */ /* 0x042fe400078e00ff */
[----:B------:R1:W-:Y:S01]  /*c770*/  @P0 STS.128 [R211+0x1000], RZ ;  /* 0x001000ffd3000388 */ /* 0x0003e20000000c00 */
[----:B------:R-:W-:Y:S02]  /*c780*/  SHF.L.U64.HI R3, R2, 0x1, R3 ;  /* 0x0000000102037819 */ /* 0x000fe40000010203 */
[-C--:B------:R-:W-:Y:S02]  /*c790*/  IADD3 R34, P2, R38, R45.reuse, RZ ;  /* 0x0000002d26227210 */ /* 0x080fe40007f5e0ff */
[----:B------:R-:W-:-:S03]  /*c7a0*/  IADD3 R44, P1, R36, R45, RZ ;  /* 0x0000002d242c7210 */ /* 0x000fc60007f3e0ff */
[--C-:B------:R-:W-:Y:S02]  /*c7b0*/  IMAD.X R35, R39, 0x1, R3.reuse, P2 ;  /* 0x0000000127237824 */ /* 0x100fe400010e0603 */
[----:B------:R-:W-:Y:S01]  /*c7c0*/  IMAD.X R45, R37, 0x1, R3, P1 ;  /* 0x00000001252d7824 */ /* 0x000fe200008e0603 */
[----:B------:R-:W-:Y:S07]  /*c7d0*/  @P0 BRA `(.L_x_984) ;  /* 0x0000000000b00947 */ /* 0x000fee0003800000 */
[----:B---3--:R3:W5:Y:S01]  /*c7e0*/  LD.E.128 R20, desc[UR6][R42.64] ;  /* 0x000000062a147980 */ /* 0x008762000c101d00 */
[----:B------:R-:W-:Y:S01]  /*c7f0*/  ISETP.GE.AND P0, PT, R12, R7, PT ;  /* 0x000000070c00720c */ /* 0x000fe20003f06270 */
[----:B------:R-:W-:-:S12]  /*c800*/  BSSY B0, `(.L_x_985) ;  /* 0x0000028000007945 */ /* 0x000fd80003800000 */
[----:B------:R-:W-:Y:S05]  /*c810*/  @P0 BRA `(.L_x_986) ;  /* 0x0000000000980947 */ /* 0x000fea0003800000 */
[----:B------:R-:W2:Y:S04]  /*c820*/  LD.E.64 R2, desc[UR6][R44.64] ;  /* 0x000000062c027980 */ /* 0x000ea8000c101b00 */
[----:B------:R-:W4:Y:S01]  /*c830*/  LD.E.64 R4, desc[UR6][R34.64] ;  /* 0x0000000622047980 */ /* 0x000f22000c101b00 */
[C---:B-----5:R-:W-:Y:S01]  /*c840*/  LOP3.LUT R14, R21.reuse, 0xffff0000, RZ, 0xc0, !PT ;  /* 0xffff0000150e7812 */ /* 0x060fe200078ec0ff */
[----:B------:R-:W-:Y:S01]  /*c850*/  IMAD.U32 R26, R22, 0x10000, RZ ;  /* 0x00010000161a7824 */ /* 0x000fe200078e00ff */
[----:B------:R-:W-:Y:S02]  /*c860*/  SHF.L.U32 R18, R21, 0x10, RZ ;  /* 0x0000001015127819 */ /* 0x000fe400000006ff */
[C---:B------:R-:W-:Y:S02]  /*c870*/  SHF.L.U32 R21, R20.reuse, 0x10, RZ ;  /* 0x0000001014157819 */ /* 0x040fe400000006ff */
[----:B------:R-:W-:-:S02]  /*c880*/  LOP3.LUT R28, R20, 0xffff0000, RZ, 0xc0, !PT ;  /* 0xffff0000141c7812 */ /* 0x000fc400078ec0ff */
        /* <DEDUP_REMOVED lines=15> */
[-C--:B------:R-:W-:Y:S01]  /*c980*/  FMUL.FTZ R18, R31, R24.reuse ;  /* 0x000000181f127220 */ /* 0x080fe20000410000 */
[----:B------:R-:W-:Y:S01]  /*c990*/  SHF.L.U32 R5, R5, 0x10, RZ ;  /* 0x0000001005057819 */ /* 0x000fe200000006ff */
[C---:B------:R-:W-:Y:S01]  /*c9a0*/  FFMA.FTZ R22, R33.reuse, R24, -R22 ;  /* 0x0000001821167223 */ /* 0x040fe20000010816 */
[----:B------:R-:W-:Y:S01]  /*c9b0*/  FMUL.FTZ R27, R30, R3 ;  /* 0x000000031e1b7220 */ /* 0x000fe20000410000 */
[----:B------:R-:W-:Y:S01]  /*c9c0*/  FFMA.FTZ R33, R33, R20, R18 ;  /* 0x0000001421217223 */ /* 0x000fe20000010012 */
[C---:B------:R-:W-:Y:S01]  /*c9d0*/  FMUL.FTZ R18, R28.reuse, R2 ;  /* 0x000000021c127220 */ /* 0x040fe20000410000 */
[-C--:B------:R-:W-:Y:S01]  /*c9e0*/  FMUL.FTZ R29, R28, R4.reuse ;  /* 0x000000041c1d7220 */ /* 0x080fe20000410000 */
[-C--:B------:R-:W-:Y:S01]  /*c9f0*/  FMUL.FTZ R30, R30, R5.reuse ;  /* 0x000000051e1e7220 */ /* 0x080fe20000410000 */
[C---:B------:R-:W-:Y:S01]  /*ca00*/  FFMA.FTZ R27, R26.reuse, R5, -R27 ;  /* 0x000000051a1b7223 */ /* 0x040fe2000001081b */
[C---:B------:R-:W-:Y:S01]  /*ca10*/  FFMA.FTZ R18, R21.reuse, R4, -R18 ;  /* 0x0000000415127223 */ /* 0x040fe20000010812 */
[----:B------:R-:W-:Y:S01]  /*ca20*/  FFMA.FTZ R29, R21, R2, R29 ;  /* 0x00000002151d7223 */ /* 0x000fe2000001001d */
[----:B------:R-:W-:Y:S01]  /*ca30*/  FFMA.FTZ R30, R26, R3, R30 ;  /* 0x000000031a1e7223 */ /* 0x000fe2000001001e */
[----:B------:R-:W-:-:S02]  /*ca40*/  F2FP.BF16.F32.PACK_AB R21, R14, R23 ;  /* 0x000000170e15723e */ /* 0x000fc400000010ff */
[----:B------:R-:W-:Y:S02]  /*ca50*/  F2FP.BF16.F32.PACK_AB R23, R33, R22 ;  /* 0x000000162117723e */ /* 0x000fe400000010ff */
[----:B------:R-:W-:Y:S02]  /*ca60*/  F2FP.BF16.F32.PACK_AB R20, R29, R18 ;  /* 0x000000121d14723e */ /* 0x000fe400000010ff */
[----:B------:R-:W-:Y:S02]  /*ca70*/  F2FP.BF16.F32.PACK_AB R22, R30, R27 ;  /* 0x0000001b1e16723e */ /* 0x000fe400000010ff */
.L_x_986:
[----:B------:R-:W-:Y:S05]  /*ca80*/  BSYNC B0 ;  /* 0x0000000000007941 */ /* 0x000fea0003800000 */
.L_x_985:
[----:B-----5:R1:W-:Y:S02]  /*ca90*/  STS.128 [R211+0x1000], R20 ;  /* 0x00100014d3007388 */ /* 0x0203e40000000c00 */
.L_x_984:
[----:B------:R-:W-:Y:S05]  /*caa0*/  BSYNC B1 ;  /* 0x0000000000017941 */ /* 0x000fea0003800000 */
.L_x_983:
        /* <DEDUP_REMOVED lines=46> */
.L_x_990:
[----:B------:R-:W-:Y:S05]  /*cd90*/  BSYNC B0 ;  /* 0x0000000000007941 */ /* 0x000fea0003800000 */
.L_x_989:
[----:B-----5:R3:W-:Y:S02]  /*cda0*/  STS.128 [R211+0x3000], R20 ;  /* 0x00300014d3007388 */ /* 0x0207e40000000c00 */
.L_x_988:
[----:B------:R-:W-:Y:S05]  /*cdb0*/  BSYNC B1 ;  /* 0x0000000000017941 */ /* 0x000fea0003800000 */
.L_x_987:
        /* <DEDUP_REMOVED lines=45> */
.L_x_992:
[----:B------:R-:W-:Y:S05]  /*d090*/  BSYNC B0 ;  /* 0x0000000000007941 */ /* 0x000fea0003800000 */
.L_x_991:
[----:B-----5:R3:W-:Y:S02]  /*d0a0*/  STS.128 [R211+0x5000], R20 ;  /* 0x00500014d3007388 */ /* 0x0207e40000000c00 */
.L_x_982:
[----:B------:R-:W-:Y:S05]  /*d0b0*/  BSYNC B2 ;  /* 0x0000000000027941 */ /* 0x000fea0003800000 */
.L_x_981:
[----:B------:R-:W-:-:S05]  /*d0c0*/  VIADD R4, R162, 0x30 ;  /* 0x00000030a2047836 */ /* 0x000fca0000000000 */
[----:B------:R-:W-:-:S04]  /*d0d0*/  ISETP.GE.AND P0, PT, R4, R19, PT ;  /* 0x000000130400720c */ /* 0x000fc80003f06270 */
[----:B------:R-:W-:-:S13]  /*d0e0*/  ISETP.LT.OR P0, PT, R72, -0x187, P0 ;  /* 0xfffffe794800780c */ /* 0x000fda0000701670 */
[----:B------:R-:W-:Y:S05]  /*d0f0*/  @P0 BRA `(.L_x_993) ;  /* 0x0000005400e40947 */ /* 0x000fea0003800000 */
[----:B------:R-:W-:Y:S01]  /*d100*/  ISETP.GE.AND P0, PT, R12, R11, PT ;  /* 0x0000000b0c00720c */ /* 0x000fe20003f06270 */
[----:B------:R-:W-:Y:S01]  /*d110*/  IMAD R15, R15, 0x30, RZ ;  /* 0x000000300f0f7824 */ /* 0x000fe200078e02ff */
[----:B------:R-:W-:Y:S04]  /*d120*/  BSSY B1, `(.L_x_994) ;  /* 0x0000037000017945 */ /* 0x000fe80003800000 */
[----:B------:R-:W-:-:S04]  /*d130*/  IADD3 R3, P1, R15, R25, RZ ;  /* 0x000000190f037210 */ /* 0x000fc80007f3e0ff */
[----:B------:R-:W-:Y:S01]  /*d140*/  LEA.HI.X.SX32 R8, R15, R8, 0x1, P1 ;  /* 0x000000080f087211 */ /* 0x000fe200008f0eff */
[C---:B------:R-:W-:Y:S02]  /*d150*/  IMAD.SHL.U32 R25, R3.reuse, 0x2, RZ ;  /* 0x0000000203197824 */ /* 0x040fe400078e00ff */
[----:B------:R1:W-:Y:S01]  /*d160*/  @P0 STS.128 [R211+0x1800], RZ ;  /* 0x001800ffd3000388 */ /* 0x0003e20000000c00 */
[----:B------:R-:W-:Y:S02]  /*d170*/  SHF.L.U64.HI R3, R3, 0x1, R8 ;  /* 0x0000000103037819 */ /* 0x000fe40000010208 */
[-C--:B------:R-:W-:Y:S02]  /*d180*/  IADD3 R14, P2, R38, R25.reuse, RZ ;  /* 0x00000019260e7210 */ /* 0x080fe40007f5e0ff */
        /* <DEDUP_REMOVED lines=10> */
[C---:B-----5:R-:W-:Y:S02]  /*d230*/  SHF.L.U32 R8, R21.reuse, 0x10, RZ ;  /* 0x0000001015087819 */ /* 0x060fe400000006ff */
[----:B------:R-:W-:Y:S02]  /*d240*/  LOP3.LUT R5, R21, 0xffff0000, RZ, 0xc0, !PT ;  /* 0xffff000015057812 */ /* 0x000fe400078ec0ff */
[C---:B------:R-:W-:Y:S02]  /*d250*/  SHF.L.U32 R18, R20.reuse, 0x10, RZ ;  /* 0x0000001014127819 */ /* 0x040fe400000006ff */
[----:B------:R-:W-:-:S02]  /*d260*/  LOP3.LUT R30, R20, 0xffff0000, RZ, 0xc0, !PT ;  /* 0xffff0000141e7812 */ /* 0x000fc400078ec0ff */
[C---:B------:R-:W-:Y:S02]  /*d270*/  LOP3.LUT R27, R23.reuse, 0xffff0000, RZ, 0xc0, !PT ;  /* 0xffff0000171b7812 */ /* 0x040fe400078ec0ff */
[----:B------:R-:W-:Y:S01]  /*d280*/  SHF.L.U32 R28, R23, 0x10, RZ ;  /* 0x00000010171c7819 */ /* 0x000fe200000006ff */
[C---:B------:R-:W-:Y:S01]  /*d290*/  IMAD.U32 R29, R22.reuse, 0x10000, RZ ;  /* 0x00010000161d7824 */ /* 0x040fe200078e00ff */
[----:B------:R-:W-:Y:S02]  /*d2a0*/  LOP3.LUT R22, R22, 0xffff0000, RZ, 0xc0, !PT ;  /* 0xffff000016167812 */ /* 0x000fe400078ec0ff */
[----:B---3--:R-:W-:Y:S02]  /*d2b0*/  LOP3.LUT R26, R12, 0xffff0000, RZ, 0xc0, !PT ;  /* 0xffff00000c1a7812 */ /* 0x008fe400078ec0ff */
[----:B--2---:R-:W-:Y:S02]  /*d2c0*/  LOP3.LUT R21, R2, 0xffff0000, RZ, 0xc0, !PT ;  /* 0xffff000002157812 */ /* 0x004fe400078ec0ff */
[----:B------:R-:W-:Y:S01]  /*d2d0*/  LOP3.LUT R20, R3, 0xffff0000, RZ, 0xc0, !PT ;  /* 0xffff000003147812 */ /* 0x000fe200078ec0ff */
[----:B------:R-:W-:Y:S01]  /*d2e0*/  FMUL.FTZ R32, R5, R26 ;  /* 0x0000001a05207220 */ /* 0x000fe20000410000 */
[----:B------:R-:W-:Y:S01]  /*d2f0*/  LOP3.LUT R23, R13, 0xffff0000, RZ, 0xc0, !PT ;  /* 0xffff00000d177812 */ /* 0x000fe200078ec0ff */
[----:B------:R-:W-:-:S02]  /*d300*/  FMUL.FTZ R19, R5, R21 ;  /* 0x0000001505137220 */ /* 0x000fc40000410000 */
[CC--:B------:R-:W-:Y:S01]  /*d310*/  FMUL.FTZ R5, R27.reuse, R20.reuse ;  /* 0x000000141b057220 */ /* 0x0c0fe20000410000 */
[----:B------:R-:W-:Y:S01]  /*d320*/  FFMA.FTZ R32, R8, R21, R32 ;  /* 0x0000001508207223 */ /* 0x000fe20000010020 */
[-C--:B------:R-:W-:Y:S01]  /*d330*/  FMUL.FTZ R27, R27, R23.reuse ;  /* 0x000000171b1b7220 */ /* 0x080fe20000410000 */
[----:B------:R-:W-:Y:S01]  /*d340*/  SHF.L.U32 R21, R2, 0x10, RZ ;  /* 0x0000001002157819 */ /* 0x000fe200000006ff */
[----:B------:R-:W-:Y:S01]  /*d350*/  FFMA.FTZ R5, R28, R23, -R5 ;  /* 0x000000171c057223 */ /* 0x000fe20000010805 */
[----:B------:R-:W-:Y:S01]  /*d360*/  SHF.L.U32 R3, R3, 0x10, RZ ;  /* 0x0000001003037819 */ /* 0x000fe200000006ff */
[----:B------:R-:W-:Y:S01]  /*d370*/  IMAD.U32 R23, R12, 0x10000, RZ ;  /* 0x000100000c177824 */ /* 0x000fe200078e00ff */
[----:B------:R-:W-:Y:S01]  /*d380*/  SHF.L.U32 R13, R13, 0x10, RZ ;  /* 0x000000100d0d7819 */ /* 0x000fe200000006ff */
[----:B------:R-:W-:Y:S01]  /*d390*/  FFMA.FTZ R20, R28, R20, R27 ;  /* 0x000000141c147223 */ /* 0x000fe2000001001b */
[----:B------:R-:W-:Y:S01]  /*d3a0*/  FMUL.FTZ R27, R30, R21 ;  /* 0x000000151e1b7220 */ /* 0x000fe20000410000 */
[----:B------:R-:W-:Y:S01]  /*d3b0*/  FMUL.FTZ R2, R22, R3 ;  /* 0x0000000316027220 */ /* 0x000fe20000410000 */
[----:B------:R-:W-:Y:S01]  /*d3c0*/  FMUL.FTZ R30, R30, R23 ;  /* 0x000000171e1e7220 */ /* 0x000fe20000410000 */
[----:B------:R-:W-:Y:S01]  /*d3d0*/  FMUL.FTZ R22, R22, R13 ;  /* 0x0000000d16167220 */ /* 0x000fe20000410000 */
[----:B------:R-:W-:Y:S01]  /*d3e0*/  FFMA.FTZ R19, R8, R26, -R19 ;  /* 0x0000001a08137223 */ /* 0x000fe20000010813 */
[C---:B------:R-:W-:Y:S01]  /*d3f0*/  FFMA.FTZ R27, R18.reuse, R23, -R27 ;  /* 0x00000017121b7223 */ /* 0x040fe2000001081b */
[----:B------:R-:W-:Y:S01]  /*d400*/  FFMA.FTZ R30, R18, R21, R30 ;  /* 0x00000015121e7223 */ /* 0x000fe2000001001e */
[C---:B------:R-:W-:Y:S01]  /*d410*/  FFMA.FTZ R2, R29.reuse, R13, -R2 ;  /* 0x0000000d1d027223 */ /* 0x040fe20000010802 */
[----:B------:R-:W-:Y:S01]  /*d420*/  FFMA.FTZ R3, R29, R3, R22 ;  /* 0x000000031d037223 */ /* 0x000fe20000010016 */
[----:B------:R-:W-:-:S02]  /*d430*/  F2FP.BF16.F32.PACK_AB R23, R20, R5 ;  /* 0x000000051417723e */ /* 0x000fc400000010ff */
[----:B------:R-:W-:Y:S02]  /*d440*/  F2FP.BF16.F32.PACK_AB R21, R32, R19 ;  /* 0x000000132015723e */ /* 0x000fe400000010ff */
[----:B------:R-:W-:Y:S02]  /*d450*/  F2FP.BF16.F32.PACK_AB R20, R30, R27 ;  /* 0x0000001b1e14723e */ /* 0x000fe400000010ff */
[----:B------:R-:W-:Y:S02]  /*d460*/  F2FP.BF16.F32.PACK_AB R22, R3, R2 ;  /* 0x000000020316723e */ /* 0x000fe400000010ff */
.L_x_997:
[----:B------:R-:W-:Y:S05]  /*d470*/  BSYNC B0 ;  /* 0x0000000000007941 */ /* 0x000fea0003800000 */
.L_x_996:
[----:B-----5:R3:W-:Y:S02]  /*d480*/  STS.128 [R211+0x1800], R20 ;  /* 0x00180014d3007388 */ /* 0x0207e40000000c00 */
.L_x_995:
[----:B------:R-:W-:Y:S05]  /*d490*/  BSYNC B1 ;  /* 0x0000000000017941 */ /* 0x000fea0003800000 */
.L_x_994:
        /* <DEDUP_REMOVED lines=10> */
[----:B-----5:R-:W-:Y:S01]  /*d540*/  SHF.L.U32 R10, R20, 0x10, RZ ;  /* 0x00000010140a7819 */ /* 0x020fe200000006ff */
[----:B------:R-:W-:Y:S01]  /*d550*/  IMAD.U32 R28, R22, 0x10000, RZ ;  /* 0x00010000161c7824 */ /* 0x000fe200078e00ff */
[----:B------:R-:W-:Y:S02]  /*d560*/  LOP3.LUT R29, R20, 0xffff0000, RZ, 0xc0, !PT ;  /* 0xffff0000141d7812 */ /* 0x000fe400078ec0ff */
[----:B------:R-:W-:Y:S02]  /*d570*/  LOP3.LUT R5, R21, 0xffff0000, RZ, 0xc0, !PT ;  /* 0xffff000015057812 */ /* 0x000fe400078ec0ff */
[----:B------:R-:W-:-:S02]  /*d580*/  SHF.L.U32 R27, R23, 0x10, RZ ;  /* 0x00000010171b7819 */ /* 0x000fc400000006ff */
[----:B------:R-:W-:Y:S02]  /*d590*/  LOP3.LUT R23, R23, 0xffff0000, RZ, 0xc0, !PT ;  /* 0xffff000017177812 */ /* 0x000fe400078ec0ff */
[----:B------:R-:W-:Y:S02]  /*d5a0*/  SHF.L.U32 R8, R21, 0x10, RZ ;  /* 0x0000001015087819 */ /* 0x000fe400000006ff */
[----:B------:R-:W-:Y:S02]  /*d5b0*/  LOP3.LUT R30, R22, 0xffff0000, RZ, 0xc0, !PT ;  /* 0xffff0000161e7812 */ /* 0x000fe400078ec0ff */
[----:B---3--:R-:W-:Y:S02]  /*d5c0*/  LOP3.LUT R20, R2, 0xffff0000, RZ, 0xc0, !PT ;  /* 0xffff000002147812 */ /* 0x008fe400078ec0ff */
[C---:B------:R-:W-:Y:S01]  /*d5d0*/  LOP3.LUT R18, R3.reuse, 0xffff0000, RZ, 0xc0, !PT ;  /* 0xffff000003127812 */ /* 0x040fe200078ec0ff */
[----:B------:R-:W-:Y:S01]  /*d5e0*/  IMAD.U32 R3, R3, 0x10000, RZ ;  /* 0x0001000003037824 */ /* 0x000fe200078e00ff */
[----:B--2---:R-:W-:Y:S01]  /*d5f0*/  LOP3.LUT R26, R12, 0xffff0000, RZ, 0xc0, !PT ;  /* 0xffff00000c1a7812 */ /* 0x004fe200078ec0ff */
[----:B------:R-:W-:Y:S01]  /*d600*/  FMUL.FTZ R19, R5, R20 ;  /* 0x0000001405137220 */ /* 0x000fe20000410000 */
[----:B------:R-:W-:Y:S01]  /*d610*/  LOP3.LUT R21, R13, 0xffff0000, RZ, 0xc0, !PT ;  /* 0xffff00000d157812 */ /* 0x000fe200078ec0ff */
[----:B------:R-:W-:Y:S01]  /*d620*/  FMUL.FTZ R22, R23, R18 ;  /* 0x0000001217167220 */ /* 0x000fe20000410000 */
[----:B------:R-:W-:Y:S01]  /*d630*/  SHF.L.U32 R2, R2, 0x10, RZ ;  /* 0x0000001002027819 */ /* 0x000fe200000006ff */
[-C--:B------:R-:W-:Y:S01]  /*d640*/  FMUL.FTZ R5, R5, R26.reuse ;  /* 0x0000001a05057220 */ /* 0x080fe20000410000 */
[----:B------:R-:W-:Y:S01]  /*d650*/  SHF.L.U32 R13, R13, 0x10, RZ ;  /* 0x000000100d0d7819 */ /* 0x000fe200000006ff */
[----:B------:R-:W-:Y:S01]  /*d660*/  FFMA.FTZ R19, R8, R26, -R19 ;  /* 0x0000001a08137223 */ /* 0x000fe20000010813 */
[----:B------:R-:W-:Y:S01]  /*d670*/  SHF.L.U32 R12, R12, 0x10, RZ ;  /* 0x000000100c0c7819 */ /* 0x000fe200000006ff */
[----:B------:R-:W-:Y:S01]  /*d680*/  FFMA.FTZ R8, R8, R20, R5 ;  /* 0x0000001408087223 */ /* 0x000fe20000010005 */
[-C--:B------:R-:W-:Y:S01]  /*d690*/  FMUL.FTZ R20, R23, R21.reuse ;  /* 0x0000001517147220 */ /* 0x080fe20000410000 */
[----:B------:R-:W-:Y:S01]  /*d6a0*/  FFMA.FTZ R22, R27, R21, -R22 ;  /* 0x000000151b167223 */ /* 0x000fe20000010816 */
[C---:B------:R-:W-:Y:S01]  /*d6b0*/  FMUL.FTZ R21, R30.reuse, R3 ;  /* 0x000000031e157220 */ /* 0x040fe20000410000 */
[C---:B------:R-:W-:Y:S01]  /*d6c0*/  FMUL.FTZ R5, R29.reuse, R2 ;  /* 0x000000021d057220 */ /* 0x040fe20000410000 */
[-C--:B------:R-:W-:Y:S01]  /*d6d0*/  FMUL.FTZ R30, R30, R13.reuse ;  /* 0x0000000d1e1e7220 */ /* 0x080fe20000410000 */
[----:B------:R-:W-:Y:S01]  /*d6e0*/  FMUL.FTZ R29, R29, R12 ;  /* 0x0000000c1d1d7220 */ /* 0x000fe20000410000 */
[----:B------:R-:W-:Y:S01]  /*d6f0*/  FFMA.FTZ R27, R27, R18, R20 ;  /* 0x000000121b1b7223 */ /* 0x000fe20000010014 */
        /* <DEDUP_REMOVED lines=8> */
[----:B------:R-:W-:Y:S02]  /*d780*/  MOV R21, R8 ;  /* 0x0000000800157202 */ /* 0x000fe40000000f00 */
.L_x_1001:
[----:B------:R-:W-:Y:S05]  /*d790*/  BSYNC B0 ;  /* 0x0000000000007941 */ /* 0x000fea0003800000 */
.L_x_1000:
[----:B-----5:R3:W-:Y:S02]  /*d7a0*/  STS.128 [R211+0x3800], R20 ;  /* 0x00380014d3007388 */ /* 0x0207e40000000c00 */
.L_x_999:
[----:B------:R-:W-:Y:S05]  /*d7b0*/  BSYNC B1 ;  /* 0x0000000000017941 */ /* 0x000fea0003800000 */
.L_x_998:
[----:B------:R-:W-:-:S13]  /*d7c0*/  ISETP.GE.AND P0, PT, R9, R11, PT ;  /* 0x0000000b0900720c */ /* 0x000fda0003f06270 */
[----:B------:R1:W-:Y:S01]  /*d7d0*/  @P0 STS.128 [R211+0x5800], RZ ;  /* 0x005800ffd3000388 */ /* 0x0003e20000000c00 */
[----:B------:R-:W-:Y:S05]  /*d7e0*/  @P0 BRA `(.L_x_993) ;  /* 0x0000005000280947 */ /* 0x000fea0003800000 */
[----:B-1-3--:R-:W5:Y:S01]  /*d7f0*/  LD.E.128 R40, desc[UR6][R40.64+0x100] ;  /* 0x0001000628287980 */ /* 0x00af62000c101d00 */
[----:B------:R-:W-:Y:S01]  /*d800*/  ISETP.GE.AND P0, PT, R9, R7, PT ;  /* 0x000000070900720c */ /* 0x000fe20003f06270 */
[----:B------:R-:W-:-:S12]  /*d810*/  BSSY B0, `(.L_x_1002) ;  /* 0x0000028000007945 */ /* 0x000fd80003800000 */
[----:B------:R-:W-:Y:S05]  /*d820*/  @P0 BRA `(.L_x_1003) ;  /* 0x0000000000980947 */ /* 0x000fea0003800000 */
[----:B------:R-:W3:Y:S04]  /*d830*/  LD.E.64 R2, desc[UR6][R24.64+0x80] ;  /* 0x0000800618027980 */ /* 0x000ee8000c101b00 */
[----:B------:R-:W2:Y:S01]  /*d840*/  LD.E.64 R8, desc[UR6][R14.64+0x80] ;  /* 0x000080060e087980 */ /* 0x000ea2000c101b00 */
[----:B-----5:R-:W-:Y:S01]  /*d850*/  LOP3.LUT R5, R41, 0xffff0000, RZ, 0xc0, !PT ;  /* 0xffff000029057812 */ /* 0x020fe200078ec0ff */
[----:B------:R-:W-:Y:S01]  /*d860*/  IMAD.U32 R19, R42, 0x10000, RZ ;  /* 0x000100002a137824 */ /* 0x000fe200078e00ff */
[----:B------:R-:W-:Y:S02]  /*d870*/  LOP3.LUT R22, R43, 0xffff0000, RZ, 0xc0, !PT ;  /* 0xffff00002b167812 */ /* 0x000fe400078ec0ff */
[----:B------:R-:W-:Y:S02]  /*d880*/  SHF.L.U32 R7, R41, 0x10, RZ ;  /* 0x0000001029077819 */ /* 0x000fe400000006ff */
[----:B------:R-:W-:-:S02]  /*d890*/  SHF.L.U32 R26, R43, 0x10, RZ ;  /* 0x000000102b1a7819 */ /* 0x000fc400000006ff */
[C---:B------:R-:W-:Y:S02]  /*d8a0*/  SHF.L.U32 R10, R40.reuse, 0x10, RZ ;  /* 0x00000010280a7819 */ /* 0x040fe400000006ff */
[----:B------:R-:W-:Y:S02]  /*d8b0*/  LOP3.LUT R40, R40, 0xffff0000, RZ, 0xc0, !PT ;  /* 0xffff000028287812 */ /* 0x000fe400078ec0ff */
[----:B------:R-:W-:Y:S02]  /*d8c0*/  LOP3.LUT R42, R42, 0xffff0000, RZ, 0xc0, !PT ;  /* 0xffff00002a2a7812 */ /* 0x000fe400078ec0ff */
[----:B---3--:R-:W-:Y:S02]  /*d8d0*/  LOP3.LUT R18, R2, 0xffff0000, RZ, 0xc0, !PT ;  /* 0xffff000002127812 */ /* 0x008fe400078ec0ff */
[----:B------:R-:W-:Y:S02]  /*d8e0*/  LOP3.LUT R11, R3, 0xffff0000, RZ, 0xc0, !PT ;  /* 0xffff0000030b7812 */ /* 0x000fe400078ec0ff */
[----:B--2---:R-:W-:Y:S01]  /*d8f0*/  LOP3.LUT R20, R8, 0xffff0000, RZ, 0xc0, !PT ;  /* 0xffff000008147812 */ /* 0x004fe200078ec0ff */
[----:B------:R-:W-:Y:S01]  /*d900*/  FMUL.FTZ R12, R5, R18 ;  /* 0x00000012050c7220 */ /* 0x000fe20000410000 */
[----:B------:R-:W-:Y:S01]  /*d910*/  LOP3.LUT R13, R9, 0xffff0000, RZ, 0xc0, !PT ;  /* 0xffff0000090d7812 */ /* 0x000fe200078ec0ff */
[----:B------:R-:W-:Y:S01]  /*d920*/  FMUL.FTZ R15, R22, R11 ;  /* 0x0000000b160f7220 */ /* 0x000fe20000410000 */
[----:B------:R-:W-:Y:S01]  /*d930*/  SHF.L.U32 R3, R3, 0x10, RZ ;  /* 0x0000001003037819 */ /* 0x000fe200000006ff */
[-C--:B------:R-:W-:Y:S01]  /*d940*/  FMUL.FTZ R5, R5, R20.reuse ;  /* 0x0000001405057220 */ /* 0x080fe20000410000 */
[----:B------:R-:W-:Y:S01]  /*d950*/  FFMA.FTZ R12, R7, R20, -R12 ;  /* 0x00000014070c7223 */ /* 0x000fe2000001080c */
[-C--:B------:R-:W-:Y:S01]  /*d960*/  FFMA.FTZ R15, R26, R13.reuse, -R15 ;  /* 0x0000000d1a0f7223 */ /* 0x080fe2000001080f */
[----:B------:R-:W-:Y:S01]  /*d970*/  SHF.L.U32 R9, R9, 0x10, RZ ;  /* 0x0000001009097819 */ /* 0x000fe200000006ff */
[----:B------:R-:W-:Y:S01]  /*d980*/  FFMA.FTZ R5, R7, R18, R5 ;  /* 0x0000001207057223 */ /* 0x000fe20000010005 */
[----:B------:R-:W-:Y:S01]  /*d990*/  FMUL.FTZ R7, R22, R13 ;  /* 0x0000000d16077220 */ /* 0x000fe20000410000 */
[----:B------:R-:W-:Y:S01]  /*d9a0*/  SHF.L.U32 R13, R2, 0x10, RZ ;  /* 0x00000010020d7819 */ /* 0x000fe200000006ff */
[----:B------:R-:W-:-:S02]  /*d9b0*/  IMAD.U32 R21, R8, 0x10000, RZ ;  /* 0x0001000008157824 */ /* 0x000fc400078e00ff */
[----:B------:R-:W-:Y:S01]  /*d9c0*/  FMUL.FTZ R2, R42, R3 ;  /* 0x000000032a027220 */ /* 0x000fe20000410000 */
[----:B------:R-:W-:Y:S01]  /*d9d0*/  FFMA.FTZ R26, R26, R11, R7 ;  /* 0x0000000b1a1a7223 */ /* 0x000fe20000010007 */
[----:B------:R-:W-:Y:S01]  /*d9e0*/  FMUL.FTZ R42, R42, R9 ;  /* 0x000000092a2a7220 */ /* 0x000fe20000410000 */
[C---:B------:R-:W-:Y:S01]  /*d9f0*/  FMUL.FTZ R7, R40.reuse, R13 ;  /* 0x0000000d28077220 */ /* 0x040fe20000410000 */
[----:B------:R-:W-:Y:S01]  /*da00*/  FMUL.FTZ R40, R40, R21 ;  /* 0x0000001528287220 */ /* 0x000fe20000410000 */
[C---:B------:R-:W-:Y:S01]  /*da10*/  FFMA.FTZ R2, R19.reuse, R9, -R2 ;  /* 0x0000000913027223 */ /* 0x040fe20000010802 */
[----:B------:R-:W-:Y:S01]  /*da20*/  FFMA.FTZ R3, R19, R3, R42 ;  /* 0x0000000313037223 */ /* 0x000fe2000001002a */
[C---:B------:R-:W-:Y:S01]  /*da30*/  FFMA.FTZ R7, R10.reuse, R21, -R7 ;  /* 0x000000150a077223 */ /* 0x040fe20000010807 */
[----:B------:R-:W-:Y:S01]  /*da40*/  FFMA.FTZ R40, R10, R13, R40 ;  /* 0x0000000d0a287223 */ /* 0x000fe20000010028 */
[----:B------:R-:W-:Y:S02]  /*da50*/  F2FP.BF16.F32.PACK_AB R41, R5, R12 ;  /* 0x0000000c0529723e */ /* 0x000fe400000010ff */
[----:B------:R-:W-:-:S02]  /*da60*/  F2FP.BF16.F32.PACK_AB R43, R26, R15 ;  /* 0x0000000f1a2b723e */ /* 0x000fc400000010ff */
[----:B------:R-:W-:Y:S02]  /*da70*/  F2FP.BF16.F32.PACK_AB R40, R40, R7 ;  /* 0x000000072828723e */ /* 0x000fe400000010ff */
[----:B------:R-:W-:Y:S02]  /*da80*/  F2FP.BF16.F32.PACK_AB R42, R3, R2 ;  /* 0x00000002032a723e */ /* 0x000fe400000010ff */
.L_x_1003:
[----:B------:R-:W-:Y:S05]  /*da90*/  BSYNC B0 ;  /* 0x0000000000007941 */ /* 0x000fea0003800000 */
.L_x_1002:
[----:B-----5:R1:W-:Y:S01]  /*daa0*/  STS.128 [R211+0x5800], R40 ;  /* 0x00580028d3007388 */ /* 0x0203e20000000c00 */
[----:B------:R-:W-:Y:S05]  /*dab0*/  BRA `(.L_x_993) ;  /* 0x0000004c00747947 */ /* 0x000fea0003800000 */
.L_x_956:
[----:B------:R-:W-:Y:S04]  /*dac0*/  BSSY B2, `(.L_x_1004) ;  /* 0x000010e000027945 */ /* 0x000fe80003800000 */
[----:B------:R-:W-:Y:S05]  /*dad0*/  @!P0 BRA `(.L_x_1005) ;  /* 0x0000001000308947 */ /* 0x000fea0003800000 */
[----:B------:R-:W-:Y:S01]  /*dae0*/  ISETP.GE.AND P0, PT, R12, R11, PT ;  /* 0x0000000b0c00720c */ /* 0x000fe20003f06270 */
[----:B------:R-:W-:-:S12]  /*daf0*/  BSSY B1, `(.L_x_1006) ;  /* 0x0000058000017945 */ /* 0x000fd80003800000 */
[----:B------:R1:W-:Y:S01]  /*db00*/  @P0 STS.128 [R211], RZ ;  /* 0x000000ffd3000388 */ /* 0x0003e20000000c00 */
[----:B------:R-:W-:Y:S05]  /*db10*/  @P0 BRA `(.L_x_1007) ;  /* 0x0000000400540947 */ /* 0x000fea0003800000 */
[----:B------:R2:W5:Y:S01]  /*db20*/  LD.E.128 R32, desc[UR6][R46.64] ;  /* 0x000000062e207980 */ /* 0x000562000c101d00 */
[----:B------:R-:W-:Y:S01]  /*db30*/  ISETP.GE.AND P0, PT, R12, R7, PT ;  /* 0x000000070c00720c */ /* 0x000fe20003f06270 */
[----:B------:R-:W-:-:S12]  /*db40*/  BSSY B0, `(.L_x_1008) ;  /* 0x0000051000007945 */ /* 0x000fd80003800000 */
[----:B------:R-:W-:Y:S05]  /*db50*/  @P0 BRA `(.L_x_1009) ;  /* 0x00000004003c0947 */ /* 0x000fea0003800000 */
[----:B------:R-:W-:Y:S01]  /*db60*/  ISETP.GE.AND P1, PT, R12, R15, PT ;  /* 0x0000000f0c00720c */ /* 0x000fe20003f26270 */
[----:B------:R-:W-:Y:S02]  /*db70*/  IMAD.MOV.U32 R5, RZ, RZ, RZ ;  /* 0x000000ffff057224 */ /* 0x000fe400078e00ff */
[----:B------:R-:W-:-:S10]  /*db80*/  IMAD.MOV.U32 R21, RZ, RZ, R15 ;  /* 0x000000ffff157224 */ /* 0x000fd400078e000f */
[----:B------:R-:W-:Y:S01]  /*db90*/  @P1 IADD3 R5, -R15, RZ, RZ ;  /* 0x000000ff0f051210 */ /* 0x000fe20007ffe1ff */
[----:B------:R-:W-:-:S03]  /*dba0*/  @P1 IMAD.MOV R21, RZ, RZ, -R15 ;  /* 0x000000ffff151224 */ /* 0x000fc600078e0a0f */
[----:B------:R-:W-:Y:S01]  /*dbb0*/  IADD3 R25, P0, R5, R2, RZ ;  /* 0x0000000205197210 */ /* 0x000fe20007f1e0ff */
[----:B------:R-:W-:-:S03]  /*dbc0*/  IMAD.WIDE R20, R21, 0x2, R46 ;  /* 0x0000000215147825 */ /* 0x000fc600078e022e */
[----:B------:R-:W-:Y:S02]  /*dbd0*/  LEA.HI.X.SX32 R5, R5, R3, 0x1, P0 ;  /* 0x0000000305057211 */ /* 0x000fe400000f0eff */
[C---:B------:R-:W-:Y:S01]  /*dbe0*/  LEA R24, P0, R25.reuse, R36, 0x1 ;  /* 0x0000002419187211 */ /* 0x040fe200078008ff */
[----:B------:R-:W3:Y:S03]  /*dbf0*/  LD.E.128 R20, desc[UR6][R20.64] ;  /* 0x0000000614147980 */ /* 0x000ee6000c101d00 */
[----:B------:R-:W-:Y:S01]  /*dc00*/  LEA.HI.X R25, R25, R37, R5, 0x1, P0 ;  /* 0x0000002519197211 */ /* 0x000fe200000f0c05 */
[----:B------:R-:W-:Y:S01]  /*dc10*/  IMAD.MOV.U32 R5, RZ, RZ, RZ ;  /* 0x000000ffff057224 */ /* 0x000fe200078e00ff */
[----:B------:R-:W-:-:S04]  /*dc20*/  @P1 IADD3 R5, -R15, RZ, RZ ;  /* 0x000000ff0f051210 */ /* 0x000fc80007ffe1ff */
[C---:B------:R-:W-:Y:S01]  /*dc30*/  IADD3 R29, P0, R5.reuse, R2, RZ ;  /* 0x00000002051d7210 */ /* 0x040fe20007f1e0ff */
[----:B------:R-:W4:Y:S03]  /*dc40*/  LD.E.128 R24, desc[UR6][R24.64] ;  /* 0x0000000618187980 */ /* 0x000f26000c101d00 */
[----:B------:R-:W-:Y:S02]  /*dc50*/  LEA.HI.X.SX32 R5, R5, R3, 0x1, P0 ;  /* 0x0000000305057211 */ /* 0x000fe400000f0eff */
[----:B------:R-:W-:-:S04]  /*dc60*/  LEA R28, P0, R29, R38, 0x1 ;  /* 0x000000261d1c7211 */ /* 0x000fc800078008ff */
[----:B------:R-:W-:-:S06]  /*dc70*/  LEA.HI.X R29, R29, R39, R5, 0x1, P0 ;  /* 0x000000271d1d7211 */ /* 0x000fcc00000f0c05 */
[----:B------:R-:W2:Y:S01]  /*dc80*/  LD.E.128 R28, desc[UR6][R28.64] ;  /* 0x000000061c1c7980 */ /* 0x000ea2000c101d00 */
[C---:B-----5:R-:W-:Y:S01]  /*dc90*/  IMAD.U32 R5, R32.reuse, 0x10000, RZ ;  /* 0x0001000020057824 */ /* 0x060fe200078e00ff */
[----:B------:R-:W-:Y:S01]  /*dca0*/  LOP3.LUT R4, R32, 0xffff0000, RZ, 0xc0, !PT ;  /* 0xffff000020047812 */ /* 0x000fe200078ec0ff */
[C---:B------:R-:W-:Y:S01]  /*dcb0*/  IMAD.U32 R18, R34.reuse, 0x10000, RZ ;  /* 0x0001000022127824 */ /* 0x040fe200078e00ff */
[C---:B------:R-:W-:Y:S02]  /*dcc0*/  LOP3.LUT R0, R33.reuse, 0xffff0000, RZ, 0xc0, !PT ;  /* 0xffff000021007812 */ /* 0x040fe400078ec0ff */
[----:B------:R-:W-:Y:S02]  /*dcd0*/  SHF.L.U32 R32, R33, 0x10, RZ ;  /* 0x0000001021207819 */ /* 0x000fe400000006ff */
[----:B------:R-:W-:Y:S02]  /*dce0*/  LOP3.LUT R14, R34, 0xffff0000, RZ, 0xc0, !PT ;  /* 0xffff0000220e7812 */ /* 0x000fe400078ec0ff */
[----:B------:R-:W-:-:S02]  /*dcf0*/  LOP3.LUT R8, R35, 0xffff0000, RZ, 0xc0, !PT ;  /* 0xffff000023087812 */ /* 0x000fc400078ec0ff */
[----:B------:R-:W-:Y:S01]  /*dd00*/  SHF.L.U32 R35, R35, 0x10, RZ ;  /* 0x0000001023237819 */ /* 0x000fe200000006ff */
[C---:B---3--:R-:W-:Y:S01]  /*dd10*/  IMAD.U32 R34, R20.reuse, 0x10000, RZ ;  /* 0x0001000014227824 */ /* 0x048fe200078e00ff */
[----:B------:R-:W-:Y:S01]  /*dd20*/  LOP3.LUT R33, R20, 0xffff0000, RZ, 0xc0, !PT ;  /* 0xffff000014217812 */ /* 0x000fe200078ec0ff */
[----:B------:R-:W-:Y:S01]  /*dd30*/  IMAD.U32 R48, R22, 0x10000, RZ ;  /* 0x0001000016307824 */ /* 0x000fe200078e00ff */
[C---:B------:R-:W-:Y:S02]  /*dd40*/  SHF.L.U32 R20, R21.reuse, 0x10, RZ ;  /* 0x0000001015147819 */ /* 0x040fe400000006ff */
[----:B------:R-:W-:Y:S02]  /*dd50*/  LOP3.LUT R49, R21, 0xffff0000, RZ, 0xc0, !PT ;  /* 0xffff000015317812 */ /* 0x000fe400078ec0ff */
[C---:B------:R-:W-:Y:S02]  /*dd60*/  SHF.L.U32 R21, R23.reuse, 0x10, RZ ;  /* 0x0000001017157819 */ /* 0x040fe400000006ff */
[----:B------:R-:W-:Y:S01]  /*dd70*/  LOP3.LUT R50, R23, 0xffff0000, RZ, 0xc0, !PT ;  /* 0xffff000017327812 */ /* 0x000fe200078ec0ff */
[----:B----4-:R-:W-:Y:S01]  /*dd80*/  IMAD.U32 R53, R26, 0x10000, RZ ;  /* 0x000100001a357824 */ /* 0x010fe200078e00ff */
[C---:B------:R-:W-:Y:S01]  /*dd90*/  SHF.L.U32 R23, R25.reuse, 0x10, RZ ;  /* 0x0000001019177819 */ /* 0x040fe200000006ff */
[----:B------:R-:W-:Y:S01]  /*dda0*/  IMAD.U32 R51, R24, 0x10000, RZ ;  /* 0x0001000018337824 */ /* 0x000fe200078e00ff */
[----:B------:R-:W-:Y:S01]  /*ddb0*/  LOP3.LUT R52, R25, 0xffff0000, RZ, 0xc0, !PT ;  /* 0xffff000019347812 */ /* 0x000fe200078ec0ff */
[----:B------:R-:W-:Y:S01]  /*ddc0*/  @!P1 FADD.FTZ R53, -R53, -RZ ;  /* 0x800000ff35359221 */ /* 0x000fe20000010100 */
[----:B------:R-:W-:Y:S01]  /*ddd0*/  LOP3.LUT R25, R26, 0xffff0000, RZ, 0xc0, !PT ;  /* 0xffff00001a197812 */ /* 0x000fe200078ec0ff */
[----:B------:R-:W-:Y:S01]  /*dde0*/  @!P1 FADD.FTZ R23, -R23, -RZ ;  /* 0x800000ff17179221 */ /* 0x000fe20000010100 */
[----:B------:R-:W-:Y:S01]  /*ddf0*/  SHF.L.U32 R26, R27, 0x10, RZ ;  /* 0x000000101b1a7819 */ /* 0x000fe200000006ff */
[----:B------:R-:W-:Y:S01]  /*de00*/  @!P1 FADD.FTZ R51, -R51, -RZ ;  /* 0x800000ff33339221 */ /* 0x000fe20000010100 */
[----:B------:R-:W-:Y:S01]  /*de10*/  LOP3.LUT R24, R24, 0xffff0000, RZ, 0xc0, !PT ;  /* 0xffff000018187812 */ /* 0x000fe200078ec0ff */
[----:B------:R-:W-:Y:S01]  /*de20*/  @!P1 FADD.FTZ R25, -R25, -RZ ;  /* 0x800000ff19199221 */ /* 0x000fe20000010100 */
[----:B------:R-:W-:Y:S01]  /*de30*/  LOP3.LUT R22, R22, 0xffff0000, RZ, 0xc0, !PT ;  /* 0xffff000016167812 */ /* 0x000fe200078ec0ff */
[----:B------:R-:W-:Y:S01]  /*de40*/  @!P1 FADD.FTZ R26, -R26, -RZ ;  /* 0x800000ff1a1a9221 */ /* 0x000fe20000010100 */
[----:B------:R-:W-:Y:S01]  /*de50*/  LOP3.LUT R27, R27, 0xffff0000, RZ, 0xc0, !PT ;  /* 0xffff00001b1b7812 */ /* 0x000fe200078ec0ff */
[----:B------:R-:W-:Y:S01]  /*de60*/  @!P1 FADD.FTZ R24, -R24, -RZ ;  /* 0x800000ff18189221 */ /* 0x000fe20000010100 */
[----:B------:R-:W-:Y:S01]  /*de70*/  @!P1 FADD.FTZ R52, -R52, -RZ ;  /* 0x800000ff34349221 */ /* 0x000fe20000010100 */
[----:B------:R-:W-:Y:S01]  /*de80*/  FMUL.FTZ R23, R20, R23 ;  /* 0x0000001714177220 */ /* 0x000fe20000410000 */
[----:B------:R-:W-:Y:S01]  /*de90*/  FMUL.FTZ R53, R48, R53 ;  /* 0x0000003530357220 */ /* 0x000fe20000410000 */
[----:B------:R-:W-:Y:S01]  /*dea0*/  @!P1 FADD.FTZ R27, -R27, -RZ ;  /* 0x800000ff1b1b9221 */ /* 0x000fe20000010100 */
[----:B------:R-:W-:Y:S01]  /*deb0*/  FMUL.FTZ R25, R22, R25 ;  /* 0x0000001916197220 */ /* 0x000fe20000410000 */
[----:B------:R-:W-:Y:S01]  /*dec0*/  FMUL.FTZ R26, R21, R26 ;  /* 0x0000001a151a7220 */ /* 0x000fe20000410000 */
[C---:B--2---:R-:W-:Y:S01]  /*ded0*/  IMAD.U32 R22, R28.reuse, 0x10000, RZ ;  /* 0x000100001c167824 */ /* 0x044fe200078e00ff */
[----:B------:R-:W-:Y:S01]  /*dee0*/  LOP3.LUT R21, R28, 0xffff0000, RZ, 0xc0, !PT ;  /* 0xffff00001c157812 */ /* 0x000fe200078ec0ff */
[----:B------:R-:W-:Y:S01]  /*def0*/  FMUL.FTZ R33, R33, R24 ;  /* 0x0000001821217220 */ /* 0x000fe20000410000 */
[C---:B------:R-:W-:Y:S01]  /*df00*/  SHF.L.U32 R20, R29.reuse, 0x10, RZ ;  /* 0x000000101d147819 */ /* 0x040fe200000006ff */
[----:B------:R-:W-:Y:S01]  /*df10*/  FMUL.FTZ R34, R34, R51 ;  /* 0x0000003322227220 */ /* 0x000fe20000410000 */
[----:B------:R-:W-:Y:S01]  /*df20*/  LOP3.LUT R48, R29, 0xffff0000, RZ, 0xc0, !PT ;  /* 0xffff00001d307812 */ /* 0x000fe200078ec0ff */
[C---:B------:R-:W-:Y:S01]  /*df30*/  IMAD.U32 R29, R30.reuse, 0x10000, RZ ;  /* 0x000100001e1d7824 */ /* 0x040fe200078e00ff */
[----:B------:R-:W-:Y:S01]  /*df40*/  LOP3.LUT R28, R30, 0xffff0000, RZ, 0xc0, !PT ;  /* 0xffff00001e1c7812 */ /* 0x000fe200078ec0ff */
[----:B------:R-:W-:Y:S01]  /*df50*/  FMUL.FTZ R49, R49, R52 ;  /* 0x0000003431317220 */ /* 0x000fe20000410000 */
[C---:B------:R-:W-:Y:S01]  /*df60*/  SHF.L.U32 R24, R31.reuse, 0x10, RZ ;  /* 0x000000101f187819 */ /* 0x040fe200000006ff */
[----:B------:R-:W-:Y:S01]  /*df70*/  FMUL.FTZ R27, R50, R27 ;  /* 0x0000001b321b7220 */ /* 0x000fe20000410000 */
[----:B------:R-:W-:Y:S01]  /*df80*/  LOP3.LUT R30, R31, 0xffff0000, RZ, 0xc0, !PT ;  /* 0xffff00001f1e7812 */ /* 0x000fe200078ec0ff */
[----:B------:R-:W-:Y:S01]  /*df90*/  FFMA.FTZ R5, R5, R22, R34 ;  /* 0x0000001605057223 */ /* 0x000fe20000010022 */
[----:B------:R-:W-:Y:S01]  /*dfa0*/  FFMA.FTZ R4, R4, R21, R33 ;  /* 0x0000001504047223 */ /* 0x000fe20000010021 */
[----:B------:R-:W-:Y:S01]  /*dfb0*/  FFMA.FTZ R20, R32, R20, R23 ;  /* 0x0000001420147223 */ /* 0x000fe20000010017 */
[----:B------:R-:W-:Y:S01]  /*dfc0*/  FFMA.FTZ R49, R0, R48, R49 ;  /* 0x0000003000317223 */ /* 0x000fe20000010031 */
[----:B------:R-:W-:Y:S01]  /*dfd0*/  FFMA.FTZ R18, R18, R29, R53 ;  /* 0x0000001d12127223 */ /* 0x000fe20000010035 */
[----:B------:R-:W-:Y:S01]  /*dfe0*/  FFMA.FTZ R24, R35, R24, R26 ;  /* 0x0000001823187223 */ /* 0x000fe2000001001a */
[----:B------:R-:W-:Y:S01]  /*dff0*/  FFMA.FTZ R27, R8, R30, R27 ;  /* 0x0000001e081b7223 */ /* 0x000fe2000001001b */
[----:B------:R-:W-:Y:S01]  /*e000*/  FFMA.FTZ R25, R14, R28, R25 ;  /* 0x0000001c0e197223 */ /* 0x000fe20000010019 */
[----:B------:R-:W-:-:S02]  /*e010*/  F2FP.BF16.F32.PACK_AB R33, R49, R20 ;  /* 0x000000143121723e */ /* 0x000fc400000010ff */
[----:B------:R-:W-:Y:S02]  /*e020*/  F2FP.BF16.F32.PACK_AB R32, R4, R5 ;  /* 0x000000050420723e */ /* 0x000fe400000010ff */
[----:B------:R-:W-:Y:S02]  /*e030*/  F2FP.BF16.F32.PACK_AB R35, R27, R24 ;  /* 0x000000181b23723e */ /* 0x000fe400000010ff */
[----:B------:R-:W-:Y:S02]  /*e040*/  F2FP.BF16.F32.PACK_AB R34, R25, R18 ;  /* 0x000000121922723e */ /* 0x000fe400000010ff */
.L_x_1009:
[----:B------:R-:W-:Y:S05]  /*e050*/  BSYNC B0 ;  /* 0x0000000000007941 */ /* 0x000fea0003800000 */
.L_x_1008:
[----:B-----5:R3:W-:Y:S02]  /*e060*/  STS.128 [R211], R32 ;  /* 0x00000020d3007388 */ /* 0x0207e40000000c00 */
.L_x_1007:
[----:B------:R-:W-:Y:S05]  /*e070*/  BSYNC B1 ;  /* 0x0000000000017941 */ /* 0x000fea0003800000 */
.L_x_1006:
        /* <DEDUP_REMOVED lines=17> */
[----:B------:R-:W2:Y:S03]  /*e190*/  LD.E.128 R20, desc[UR6][R20.64+0x80] ;  /* 0x0000800614147980 */ /* 0x000ea6000c101d00 */
        /* <DEDUP_REMOVED lines=8> */
[----:B------:R-:W3:Y:S01]  /*e220*/  LD.E.128 R28, desc[UR6][R28.64+0x80] ;  /* 0x000080061c1c7980 */ /* 0x000ee2000c101d00 */
        /* <DEDUP_REMOVED lines=8> */
[C---:B--2---:R-:W-:Y:S01]  /*e2b0*/  IMAD.U32 R34, R20.reuse, 0x10000, RZ ;  /* 0x0001000014227824 */ /* 0x044fe200078e00ff */
        /* <DEDUP_REMOVED lines=27> */
[C---:B---3--:R-:W-:Y:S01]  /*e470*/  IMAD.U32 R22, R28.reuse, 0x10000, RZ ;  /* 0x000100001c167824 */ /* 0x048fe200078e00ff */
        /* <DEDUP_REMOVED lines=23> */
.L_x_1013:
[----:B------:R-:W-:Y:S05]  /*e5f0*/  BSYNC B0 ;  /* 0x0000000000007941 */ /* 0x000fea0003800000 */
.L_x_1012:
[----:B-----5:R1:W-:Y:S02]  /*e600*/  STS.128 [R211+0x2000], R32 ;  /* 0x00200020d3007388 */ /* 0x0203e40000000c00 */
.L_x_1011:
[----:B------:R-:W-:Y:S05]  /*e610*/  BSYNC B1 ;  /* 0x0000000000017941 */ /* 0x000fea0003800000 */
.L_x_1010:
[----:B------:R-:W-:-:S13]  /*e620*/  ISETP.GE.AND P0, PT, R9, R11, PT ;  /* 0x0000000b0900720c */ /* 0x000fda0003f06270 */
[----:B------:R1:W-:Y:S01]  /*e630*/  @P0 STS.128 [R211+0x4000], RZ ;  /* 0x004000ffd3000388 */ /* 0x0003e20000000c00 */
[----:B------:R-:W-:Y:S05]  /*e640*/  @P0 BRA `(.L_x_1005) ;  /* 0x0000000400540947 */ /* 0x000fea0003800000 */
[----:B-1-3--:R1:W5:Y:S01]  /*e650*/  LD.E.128 R32, desc[UR6][R46.64+0x100] ;  /* 0x000100062e207980 */ /* 0x00a362000c101d00 */
        /* <DEDUP_REMOVED lines=21> */
[----:B------:R-:W4:Y:S01]  /*e7b0*/  LD.E.128 R28, desc[UR6][R28.64+0x100] ;  /* 0x000100061c1c7980 */ /* 0x000f22000c101d00 */
        /* <DEDUP_REMOVED lines=10> */
[----:B-12---:R-:W-:Y:S01]  /*e860*/  IMAD.U32 R46, R22, 0x10000, RZ ;  /* 0x00010000162e7824 */ /* 0x006fe200078e00ff */
        /* <DEDUP_REMOVED lines=25> */
[C---:B------:R-:W-:Y:S01]  /*ea00*/  IMAD.U32 R22, R28.reuse, 0x10000, RZ ;  /* 0x000100001c167824 */ /* 0x040fe200078e00ff */
        /* <DEDUP_REMOVED lines=23> */
.L_x_1015:
[----:B------:R-:W-:Y:S05]  /*eb80*/  BSYNC B0 ;  /* 0x0000000000007941 */ /* 0x000fea0003800000 */
.L_x_1014:
[----:B-----5:R3:W-:Y:S02]  /*eb90*/  STS.128 [R211+0x4000], R32 ;  /* 0x00400020d3007388 */ /* 0x0207e40000000c00 */
.L_x_1005:
[----:B------:R-:W-:Y:S05]  /*eba0*/  BSYNC B2 ;  /* 0x0000000000027941 */ /* 0x000fea0003800000 */
.L_x_1004:
[----:B------:R-:W-:Y:S01]  /*ebb0*/  VIADD R0, R162, 0x10 ;  /* 0x00000010a2007836 */ /* 0x000fe20000000000 */
[----:B------:R-:W-:Y:S04]  /*ebc0*/  BSSY B2, `(.L_x_1016) ;  /* 0x0000119000027945 */ /* 0x000fe80003800000 */
[----:B------:R-:W-:-:S04]  /*ebd0*/  ISETP.GE.AND P0, PT, R0, R19, PT ;  /* 0x000000130000720c */ /* 0x000fc80003f06270 */
[----:B------:R-:W-:-:S13]  /*ebe0*/  ISETP.LT.OR P0, PT, R72, -0x87, P0 ;  /* 0xffffff794800780c */ /* 0x000fda0000701670 */
[----:B------:R-:W-:Y:S05]  /*ebf0*/  @P0 BRA `(.L_x_1017) ;  /* 0x0000001000540947 */ /* 0x000fea0003800000 */
        /* <DEDUP_REMOVED lines=8> */
[-C--:B------:R-:W-:Y:S01]  /*ec80*/  ISETP.GE.AND P0, PT, R12, R15.reuse, PT ;  /* 0x0000000f0c00720c */ /* 0x080fe20003f06270 */
[----:B------:R-:W-:Y:S01]  /*ec90*/  IMAD.MOV.U32 R23, RZ, RZ, RZ ;  /* 0x000000ffff177224 */ /* 0x000fe200078e00ff */
[C---:B------:R-:W-:Y:S02]  /*eca0*/  IADD3 R5, P1, R6.reuse, R2, RZ ;  /* 0x0000000206057210 */ /* 0x040fe40007f3e0ff */
[----:B------:R-:W-:Y:S02]  /*ecb0*/  MOV R21, R15 ;  /* 0x0000000f00157202 */ /* 0x000fe40000000f00 */
[----:B------:R-:W-:-:S07]  /*ecc0*/  LEA.HI.X.SX32 R4, R6, R3, 0x1, P1 ;  /* 0x0000000306047211 */ /* 0x000fce00008f0eff */
[--C-:B------:R-:W-:Y:S02]  /*ecd0*/  @P0 IMAD.MOV R23, RZ, RZ, -R15.reuse ;  /* 0x000000ffff170224 */ /* 0x100fe400078e0a0f */
[----:B------:R-:W-:Y:S02]  /*ece0*/  IMAD.MOV.U32 R8, RZ, RZ, RZ ;  /* 0x000000ffff087224 */ /* 0x000fe400078e00ff */
[----:B------:R-:W-:Y:S01]  /*ecf0*/  @P0 IMAD.MOV R21, RZ, RZ, -R15 ;  /* 0x000000ffff150224 */ /* 0x000fe200078e0a0f */
[----:B------:R-:W-:-:S04]  /*ed00*/  IADD3 R25, P1, R23, R5, RZ ;  /* 0x0000000517197210 */ /* 0x000fc80007f3e0ff */
[----:B------:R-:W-:Y:S02]  /*ed10*/  LEA.HI.X.SX32 R23, R23, R4, 0x1, P1 ;  /* 0x0000000417177211 */ /* 0x000fe400008f0eff */
[----:B------:R-:W-:Y:S02]  /*ed20*/  LEA R24, P1, R25, R36, 0x1 ;  /* 0x0000002419187211 */ /* 0x000fe400078208ff */
[----:B------:R-:W-:Y:S02]  /*ed30*/  @P0 IADD3 R8, -R15, RZ, RZ ;  /* 0x000000ff0f080210 */ /* 0x000fe40007ffe1ff */
[----:B------:R-:W-:Y:S01]  /*ed40*/  LEA.HI.X R25, R25, R37, R23, 0x1, P1 ;  /* 0x0000002519197211 */ /* 0x000fe200008f0c17 */
[----:B------:R-:W-:Y:S01]  /*ed50*/  IMAD.WIDE R20, R21, 0x2, R44 ;  /* 0x0000000215147825 */ /* 0x000fe200078e022c */
[----:B------:R-:W-:-:S04]  /*ed60*/  IADD3 R5, P1, R8, R5, RZ ;  /* 0x0000000508057210 */ /* 0x000fc80007f3e0ff */
[----:B------:R-:W3:Y:S01]  /*ed70*/  LD.E.128 R24, desc[UR6][R24.64] ;  /* 0x0000000618187980 */ /* 0x000ee2000c101d00 */
[----:B------:R-:W-:Y:S02]  /*ed80*/  LEA.HI.X.SX32 R4, R8, R4, 0x1, P1 ;  /* 0x0000000408047211 */ /* 0x000fe400008f0eff */
[C---:B------:R-:W-:Y:S01]  /*ed90*/  LEA R28, P1, R5.reuse, R38, 0x1 ;  /* 0x00000026051c7211 */ /* 0x040fe200078208ff */
[----:B------:R-:W4:Y:S03]  /*eda0*/  LD.E.128 R20, desc[UR6][R20.64] ;  /* 0x0000000614147980 */ /* 0x000f26000c101d00 */
[----:B------:R-:W-:-:S06]  /*edb0*/  LEA.HI.X R29, R5, R39, R4, 0x1, P1 ;  /* 0x00000027051d7211 */ /* 0x000fcc00008f0c04 */
[----:B------:R-:W4:Y:S01]  /*edc0*/  LD.E.128 R28, desc[UR6][R28.64] ;  /* 0x000000061c1c7980 */ /* 0x000f22000c101d00 */
[C---:B-----5:R-:W-:Y:S01]  /*edd0*/  IMAD.U32 R8, R32.reuse, 0x10000, RZ ;  /* 0x0001000020087824 */ /* 0x060fe200078e00ff */
[----:B------:R-:W-:Y:S01]  /*ede0*/  LOP3.LUT R5, R32, 0xffff0000, RZ, 0xc0, !PT ;  /* 0xffff000020057812 */ /* 0x000fe200078ec0ff */
[C---:B--2---:R-:W-:Y:S01]  /*edf0*/  IMAD.U32 R46, R35.reuse, 0x10000, RZ ;  /* 0x00010000232e7824 */ /* 0x044fe200078e00ff */
[C---:B------:R-:W-:Y:S02]  /*ee00*/  SHF.L.U32 R32, R34.reuse, 0x10, RZ ;  /* 0x0000001022207819 */ /* 0x040fe400000006ff */
[----:B------:R-:W-:Y:S02]  /*ee10*/  LOP3.LUT R18, R34, 0xffff0000, RZ, 0xc0, !PT ;  /* 0xffff000022127812 */ /* 0x000fe400078ec0ff */
[----:B------:R-:W-:Y:S02]  /*ee20*/  LOP3.LUT R14, R35, 0xffff0000, RZ, 0xc0, !PT ;  /* 0xffff0000230e7812 */ /* 0x000fe400078ec0ff */
[C---:B------:R-:W-:Y:S01]  /*ee30*/  LOP3.LUT R4, R33.reuse, 0xffff0000, RZ, 0xc0, !PT ;  /* 0xffff000021047812 */ /* 0x040fe200078ec0ff */
[----:B------:R-:W-:-:S02]  /*ee40*/  IMAD.U32 R33, R33, 0x10000, RZ ;  /* 0x0001000021217824 */ /* 0x000fc400078e00ff */
[C---:B---3--:R-:W-:Y:S01]  /*ee50*/  IMAD.U32 R35, R24.reuse, 0x10000, RZ ;  /* 0x0001000018237824 */ /* 0x048fe200078e00ff */
[----:B------:R-:W-:Y:S01]  /*ee60*/  LOP3.LUT R34, R24, 0xffff0000, RZ, 0xc0, !PT ;  /* 0xffff000018227812 */ /* 0x000fe200078ec0ff */
[----:B------:R-:W-:Y:S01]  /*ee70*/  IMAD.U32 R47, R26, 0x10000, RZ ;  /* 0x000100001a2f7824 */ /* 0x000fe200078e00ff */
[C---:B------:R-:W-:Y:S01]  /*ee80*/  SHF.L.U32 R24, R25.reuse, 0x10, RZ ;  /* 0x0000001019187819 */ /* 0x040fe200000006ff */
[----:B----4-:R-:W-:Y:S01]  /*ee90*/  IMAD.U32 R50, R20, 0x10000, RZ ;  /* 0x0001000014327824 */ /* 0x010fe200078e00ff */
[----:B------:R-:W-:Y:S01]  /*eea0*/  LOP3.LUT R48, R25, 0xffff0000, RZ, 0xc0, !PT ;  /* 0xffff000019307812 */ /* 0x000fe200078ec0ff */
[----:B------:R-:W-:Y:S01]  /*eeb0*/  IMAD.U32 R52, R22, 0x10000, RZ ;  /* 0x0001000016347824 */ /* 0x000fe200078e00ff */
[----:B------:R-:W-:Y:S01]  /*eec0*/  SHF.L.U32 R25, R27, 0x10, RZ ;  /* 0x000000101b197819 */ /* 0x000fe200000006ff */
        /* <DEDUP_REMOVED lines=13> */
[----:B------:R-:W-:Y:S01]  /*efa0*/  SHF.L.U32 R20, R23, 0x10, RZ ;  /* 0x0000001017147819 */ /* 0x000fe200000006ff */
[----:B------:R-:W-:Y:S01]  /*efb0*/  FMUL.FTZ R53, R53, R48 ;  /* 0x0000003035357220 */ /* 0x000fe20000410000 */
[----:B------:R-:W-:Y:S01]  /*efc0*/  LOP3.LUT R22, R23, 0xffff0000, RZ, 0xc0, !PT ;  /* 0xffff000017167812 */ /* 0x000fe200078ec0ff */
[----:B------:R-:W-:Y:S01]  /*efd0*/  @!P0 FADD.FTZ R47, -R47, -RZ ;  /* 0x800000ff2f2f8221 */ /* 0x000fe20000010100 */
[----:B------:R-:W-:-:S02]  /*efe0*/  IMAD.U32 R23, R28, 0x10000, RZ ;  /* 0x000100001c177824 */ /* 0x000fc400078e00ff */
[----:B------:R-:W-:Y:S01]  /*eff0*/  FMUL.FTZ R25, R20, R25 ;  /* 0x0000001914197220 */ /* 0x000fe20000410000 */
[----:B------:R-:W-:Y:S01]  /*f000*/  SHF.L.U32 R20, R29, 0x10, RZ ;  /* 0x000000101d147819 */ /* 0x000fe200000006ff */
[----:B------:R-:W-:Y:S01]  /*f010*/  FMUL.FTZ R27, R22, R27 ;  /* 0x0000001b161b7220 */ /* 0x000fe20000410000 */
[----:B------:R-:W-:Y:S01]  /*f020*/  LOP3.LUT R22, R28, 0xffff0000, RZ, 0xc0, !PT ;  /* 0xffff00001c167812 */ /* 0x000fe200078ec0ff */
[----:B------:R-:W-:Y:S01]  /*f030*/  FMUL.FTZ R21, R21, R26 ;  /* 0x0000001a15157220 */ /* 0x000fe20000410000 */
[----:B------:R-:W-:Y:S01]  /*f040*/  LOP3.LUT R48, R29, 0xffff0000, RZ, 0xc0, !PT ;  /* 0xffff00001d307812 */ /* 0x000fe200078ec0ff */
[C---:B------:R-:W-:Y:S01]  /*f050*/  IMAD.U32 R29, R30.reuse, 0x10000, RZ ;  /* 0x000100001e1d7824 */ /* 0x040fe200078e00ff */
[----:B------:R-:W-:Y:S01]  /*f060*/  LOP3.LUT R28, R30, 0xffff0000, RZ, 0xc0, !PT ;  /* 0xffff00001e1c7812 */ /* 0x000fe200078ec0ff */
[----:B------:R-:W-:Y:S01]  /*f070*/  FMUL.FTZ R35, R50, R35 ;  /* 0x0000002332237220 */ /* 0x000fe20000410000 */
[----:B------:R-:W-:Y:S01]  /*f080*/  SHF.L.U32 R26, R31, 0x10, RZ ;  /* 0x000000101f1a7819 */ /* 0x000fe200000006ff */
[----:B------:R-:W-:Y:S01]  /*f090*/  FMUL.FTZ R34, R51, R34 ;  /* 0x0000002233227220 */ /* 0x000fe20000410000 */
[----:B------:R-:W-:Y:S01]  /*f0a0*/  LOP3.LUT R30, R31, 0xffff0000, RZ, 0xc0, !PT ;  /* 0xffff00001f1e7812 */ /* 0x000fe200078ec0ff */
[----:B------:R-:W-:Y:S01]  /*f0b0*/  FMUL.FTZ R24, R49, R24 ;  /* 0x0000001831187220 */ /* 0x000fe20000410000 */
[----:B------:R-:W-:Y:S01]  /*f0c0*/  FMUL.FTZ R47, R52, R47 ;  /* 0x0000002f342f7220 */ /* 0x000fe20000410000 */
        /* <DEDUP_REMOVED lines=12> */
.L_x_1021:
[----:B------:R-:W-:Y:S05]  /*f190*/  BSYNC B0 ;  /* 0x0000000000007941 */ /* 0x000fea0003800000 */
.L_x_1020:
[----:B-----5:R3:W-:Y:S02]  /*f1a0*/  STS.128 [R211+0x800], R32 ;  /* 0x00080020d3007388 */ /* 0x0207e40000000c00 */
.L_x_1019:
[----:B------:R-:W-:Y:S05]  /*f1b0*/  BSYNC B1 ;  /* 0x0000000000017941 */ /* 0x000fea0003800000 */
.L_x_1018:
        /* <DEDUP_REMOVED lines=8> */
[----:B------:R-:W-:Y:S01]  /*f240*/  ISETP.GE.AND P0, PT, R10, R15, PT ;  /* 0x0000000f0a00720c */ /* 0x000fe20003f06270 */
[----:B------:R-:W-:Y:S02]  /*f250*/  VIADD R4, R6, 0x40 ;  /* 0x0000004006047836 */ /* 0x000fe40000000000 */
[----:B------:R-:W-:Y:S02]  /*f260*/  IMAD.MOV.U32 R23, RZ, RZ, RZ ;  /* 0x000000ffff177224 */ /* 0x000fe400078e00ff */
[----:B------:R-:W-:Y:S01]  /*f270*/  IMAD.MOV.U32 R21, RZ, RZ, R15 ;  /* 0x000000ffff157224 */ /* 0x000fe200078e000f */
[----:B------:R-:W-:-:S04]  /*f280*/  IADD3 R5, P1, R4, R2, RZ ;  /* 0x0000000204057210 */ /* 0x000fc80007f3e0ff */
[----:B------:R-:W-:-:S03]  /*f290*/  LEA.HI.X.SX32 R4, R4, R3, 0x1, P1 ;  /* 0x0000000304047211 */ /* 0x000fc600008f0eff */
[----:B------:R-:W-:Y:S01]  /*f2a0*/  @P0 IADD3 R23, -R15, RZ, RZ ;  /* 0x000000ff0f170210 */ /* 0x000fe20007ffe1ff */
[----:B------:R-:W-:-:S03]  /*f2b0*/  @P0 IMAD.MOV R21, RZ, RZ, -R15 ;  /* 0x000000ffff150224 */ /* 0x000fc600078e0a0f */
[----:B------:R-:W-:-:S04]  /*f2c0*/  IADD3 R25, P1, R23, R5, RZ ;  /* 0x0000000517197210 */ /* 0x000fc80007f3e0ff */
[----:B------:R-:W-:Y:S02]  /*f2d0*/  LEA.HI.X.SX32 R23, R23, R4, 0x1, P1 ;  /* 0x0000000417177211 */ /* 0x000fe400008f0eff */
[C---:B------:R-:W-:Y:S02]  /*f2e0*/  LEA R24, P1, R25.reuse, R36, 0x1 ;  /* 0x0000002419187211 */ /* 0x040fe400078208ff */
[----:B------:R-:W-:Y:S01]  /*f2f0*/  MOV R8, RZ ;  /* 0x000000ff00087202 */ /* 0x000fe20000000f00 */
[----:B------:R-:W-:Y:S01]  /*f300*/  @P0 IMAD.MOV R8, RZ, RZ, -R15 ;  /* 0x000000ffff080224 */ /* 0x000fe200078e0a0f */
[----:B------:R-:W-:Y:S01]  /*f310*/  LEA.HI.X R25, R25, R37, R23, 0x1, P1 ;  /* 0x0000002519197211 */ /* 0x000fe200008f0c17 */
[----:B------:R-:W-:-:S03]  /*f320*/  IMAD.WIDE R20, R21, 0x2, R44 ;  /* 0x0000000215147825 */ /* 0x000fc600078e022c */
[C---:B------:R-:W-:Y:S02]  /*f330*/  IADD3 R5, P1, R8.reuse, R5, RZ ;  /* 0x0000000508057210 */ /* 0x040fe40007f3e0ff */
[----:B------:R-:W3:Y:S02]  /*f340*/  LD.E.128 R24, desc[UR6][R24.64] ;  /* 0x0000000618187980 */ /* 0x000ee4000c101d00 */
[----:B------:R-:W-:Y:S02]  /*f350*/  LEA.HI.X.SX32 R4, R8, R4, 0x1, P1 ;  /* 0x0000000408047211 */ /* 0x000fe400008f0eff */
[C---:B------:R-:W-:Y:S01]  /*f360*/  LEA R28, P1, R5.reuse, R38, 0x1 ;  /* 0x00000026051c7211 */ /* 0x040fe200078208ff */
[----:B------:R-:W4:Y:S03]  /*f370*/  LD.E.128 R20, desc[UR6][R20.64+0x80] ;  /* 0x0000800614147980 */ /* 0x000f26000c101d00 */
[----:B------:R-:W-:-:S06]  /*f380*/  LEA.HI.X R29, R5, R39, R4, 0x1, P1 ;  /* 0x00000027051d7211 */ /* 0x000fcc00008f0c04 */
[----:B------:R-:W4:Y:S01]  /*f390*/  LD.E.128 R28, desc[UR6][R28.64] ;  /* 0x000000061c1c7980 */ /* 0x000f22000c101d00 */
[C---:B-----5:R-:W-:Y:S01]  /*f3a0*/  IMAD.U32 R8, R32.reuse, 0x10000, RZ ;  /* 0x0001000020087824 */ /* 0x060fe200078e00ff */
[----:B------:R-:W-:Y:S01]  /*f3b0*/  LOP3.LUT R5, R32, 0xffff0000, RZ, 0xc0, !PT ;  /* 0xffff000020057812 */ /* 0x000fe200078ec0ff */
[C---:B------:R-:W-:Y:S01]  /*f3c0*/  IMAD.U32 R32, R34.reuse, 0x10000, RZ ;  /* 0x0001000022207824 */ /* 0x040fe200078e00ff */
[----:B------:R-:W-:Y:S02]  /*f3d0*/  LOP3.LUT R18, R34, 0xffff0000, RZ, 0xc0, !PT ;  /* 0xffff000022127812 */ /* 0x000fe400078ec0ff */
[C---:B------:R-:W-:Y:S02]  /*f3e0*/  LOP3.LUT R14, R35.reuse, 0xffff0000, RZ, 0xc0, !PT ;  /* 0xffff0000230e7812 */ /* 0x040fe400078ec0ff */
[----:B--2---:R-:W-:Y:S02]  /*f3f0*/  SHF.L.U32 R46, R35, 0x10, RZ ;  /* 0x00000010232e7819 */ /* 0x004fe400000006ff */
[----:B------:R-:W-:-:S02]  /*f400*/  LOP3.LUT R4, R33, 0xffff0000, RZ, 0xc0, !PT ;  /* 0xffff000021047812 */ /* 0x000fc400078ec0ff */
[----:B------:R-:W-:Y:S01]  /*f410*/  SHF.L.U32 R33, R33, 0x10, RZ ;  /* 0x0000001021217819 */ /* 0x000fe200000006ff */
[C---:B---3--:R-:W-:Y:S01]  /*f420*/  IMAD.U32 R35, R24.reuse, 0x10000, RZ ;  /* 0x0001000018237824 */ /* 0x048fe200078e00ff */
[----:B------:R-:W-:Y:S01]  /*f430*/  LOP3.LUT R34, R24, 0xffff0000, RZ, 0xc0, !PT ;  /* 0xffff000018227812 */ /* 0x000fe200078ec0ff */
[----:B------:R-:W-:Y:S01]  /*f440*/  IMAD.U32 R47, R26, 0x10000, RZ ;  /* 0x000100001a2f7824 */ /* 0x000fe200078e00ff */
[----:B------:R-:W-:Y:S01]  /*f450*/  SHF.L.U32 R24, R25, 0x10, RZ ;  /* 0x0000001019187819 */ /* 0x000fe200000006ff */
[----:B------:R-:W-:Y:S01]  /*f460*/  @!P0 FADD.FTZ R35, -R35, -RZ ;  /* 0x800000ff23238221 */ /* 0x000fe20000010100 */
        /* <DEDUP_REMOVED lines=47> */
.L_x_1025:
[----:B------:R-:W-:Y:S05]  /*f760*/  BSYNC B0 ;  /* 0x0000000000007941 */ /* 0x000fea0003800000 */
.L_x_1024:
[----:B-----5:R3:W-:Y:S02]  /*f770*/  STS.128 [R211+0x2800], R32 ;  /* 0x00280020d3007388 */ /* 0x0207e40000000c00 */
.L_x_1023:
[----:B------:R-:W-:Y:S05]  /*f780*/  BSYNC B1 ;  /* 0x0000000000017941 */ /* 0x000fea0003800000 */
.L_x_1022:
[----:B------:R-:W-:-:S13]  /*f790*/  ISETP.GE.AND P0, PT, R9, R11, PT ;  /* 0x0000000b0900720c */ /* 0x000fda0003f06270 */
[----:B------:R1:W-:Y:S01]  /*f7a0*/  @P0 STS.128 [R211+0x4800], RZ ;  /* 0x004800ffd3000388 */ /* 0x0003e20000000c00 */
[----:B------:R-:W-:Y:S05]  /*f7b0*/  @P0 BRA `(.L_x_1017) ;  /* 0x0000000400640947 */ /* 0x000fea0003800000 */
[----:B------:R1:W5:Y:S01]  /*f7c0*/  LD.E.128 R20, desc[UR6][R44.64+0x100] ;  /* 0x000100062c147980 */ /* 0x000362000c101d00 */
        /* <DEDUP_REMOVED lines=11> */
[C---:B------:R-:W-:Y:S02]  /*f880*/  IADD3 R27, P1, R25.reuse, R5, RZ ;  /* 0x00000005191b7210 */ /* 0x040fe40007f3e0ff */
[----:B------:R-:W-:Y:S02]  /*f890*/  MOV R6, RZ ;  /* 0x000000ff00067202 */ /* 0x000fe40000000f00 */
[----:B------:R-:W-:Y:S02]  /*f8a0*/  LEA.HI.X.SX32 R25, R25, R4, 0x1, P1 ;  /* 0x0000000419197211 */ /* 0x000fe400008f0eff */
[----:B------:R-:W-:Y:S01]  /*f8b0*/  LEA R24, P1, R27, R36, 0x1 ;  /* 0x000000241b187211 */ /* 0x000fe200078208ff */
[----:B------:R-:W-:-:S03]  /*f8c0*/  @P0 IMAD.MOV R6, RZ, RZ, -R15 ;  /* 0x000000ffff060224 */ /* 0x000fc600078e0a0f */
[----:B------:R-:W-:Y:S01]  /*f8d0*/  LEA.HI.X R25, R27, R37, R25, 0x1, P1 ;  /* 0x000000251b197211 */ /* 0x000fe200008f0c19 */
[----:B------:R-:W-:Y:S01]  /*f8e0*/  IMAD.WIDE R28, R29, 0x2, R44 ;  /* 0x000000021d1c7825 */ /* 0x000fe200078e022c */
[----:B------:R-:W-:-:S04]  /*f8f0*/  IADD3 R5, P1, R6, R5, RZ ;  /* 0x0000000506057210 */ /* 0x000fc80007f3e0ff */
[----:B------:R-:W2:Y:S01]  /*f900*/  LD.E.128 R24, desc[UR6][R24.64] ;  /* 0x0000000618187980 */ /* 0x000ea2000c101d00 */
[----:B------:R-:W-:Y:S02]  /*f910*/  LEA.HI.X.SX32 R4, R6, R4, 0x1, P1 ;  /* 0x0000000406047211 */ /* 0x000fe400008f0eff */
[C---:B-1-3--:R-:W-:Y:S01]  /*f920*/  LEA R32, P1, R5.reuse, R38, 0x1 ;  /* 0x0000002605207211 */ /* 0x04afe200078208ff */
[----:B------:R-:W3:Y:S03]  /*f930*/  LD.E.128 R28, desc[UR6][R28.64+0x100] ;  /* 0x000100061c1c7980 */ /* 0x000ee6000c101d00 */
[----:B------:R-:W-:-:S06]  /*f940*/  LEA.HI.X R33, R5, R39, R4, 0x1, P1 ;  /* 0x0000002705217211 */ /* 0x000fcc00008f0c04 */
[----:B------:R-:W4:Y:S01]  /*f950*/  LD.E.128 R32, desc[UR6][R32.64] ;  /* 0x0000000620207980 */ /* 0x000f22000c101d00 */
[C---:B-----5:R-:W-:Y:S01]  /*f960*/  IMAD.U32 R6, R20.reuse, 0x10000, RZ ;  /* 0x0001000014067824 */ /* 0x060fe200078e00ff */
[----:B------:R-:W-:Y:S01]  /*f970*/  LOP3.LUT R5, R20, 0xffff0000, RZ, 0xc0, !PT ;  /* 0xffff000014057812 */ /* 0x000fe200078ec0ff */
[C---:B------:R-:W-:Y:S01]  /*f980*/  IMAD.U32 R18, R22.reuse, 0x10000, RZ ;  /* 0x0001000016127824 */ /* 0x040fe200078e00ff */
[----:B------:R-:W-:Y:S01]  /*f990*/  LOP3.LUT R4, R21, 0xffff0000, RZ, 0xc0, !PT ;  /* 0xffff000015047812 */ /* 0x000fe200078ec0ff */
[----:B------:R-:W-:Y:S01]  /*f9a0*/  IMAD.U32 R44, R23, 0x10000, RZ ;  /* 0x00010000172c7824 */ /* 0x000fe200078e00ff */
[----:B------:R-:W-:Y:S02]  /*f9b0*/  SHF.L.U32 R20, R21, 0x10, RZ ;  /* 0x0000001015147819 */ /* 0x000fe400000006ff */
[----:B------:R-:W-:Y:S02]  /*f9c0*/  LOP3.LUT R14, R22, 0xffff0000, RZ, 0xc0, !PT ;  /* 0xffff0000160e7812 */ /* 0x000fe400078ec0ff */
[----:B------:R-:W-:Y:S01]  /*f9d0*/  LOP3.LUT R8, R23, 0xffff0000, RZ, 0xc0, !PT ;  /* 0xffff000017087812 */ /* 0x000fe200078ec0ff */
[C---:B--2---:R-:W-:Y:S01]  /*f9e0*/  IMAD.U32 R21, R25.reuse, 0x10000, RZ ;  /* 0x0001000019157824 */ /* 0x044fe200078e00ff */
[----:B------:R-:W-:-:S02]  /*f9f0*/  LOP3.LUT R46, R25, 0xffff0000, RZ, 0xc0, !PT ;  /* 0xffff0000192e7812 */ /* 0x000fc400078ec0ff */
[C---:B------:R-:W-:Y:S01]  /*fa00*/  SHF.L.U32 R23, R24.reuse, 0x10, RZ ;  /* 0x0000001018177819 */ /* 0x040fe200000006ff */
[----:B------:R-:W-:Y:S01]  /*fa10*/  @!P0 FADD.FTZ R21, -R21, -RZ ;  /* 0x800000ff15158221 */ /* 0x000fe20000010100 */
[----:B------:R-:W-:Y:S01]  /*fa20*/  LOP3.LUT R22, R24, 0xffff0000, RZ, 0xc0, !PT ;  /* 0xffff000018167812 */ /* 0x000fe200078ec0ff */
[----:B------:R-:W-:Y:S01]  /*fa30*/  IMAD.U32 R24, R27, 0x10000, RZ ;  /* 0x000100001b187824 */ /* 0x000fe200078e00ff */
[C---:B------:R-:W-:Y:S01]  /*fa40*/  SHF.L.U32 R45, R26.reuse, 0x10, RZ ;  /* 0x000000101a2d7819 */ /* 0x040fe200000006ff */
[----:B------:R-:W-:Y:S01]  /*fa50*/  @!P0 FADD.FTZ R23, -R23, -RZ ;  /* 0x800000ff17178221 */ /* 0x000fe20000010100 */
[----:B------:R-:W-:Y:S01]  /*fa60*/  LOP3.LUT R25, R26, 0xffff0000, RZ, 0xc0, !PT ;  /* 0xffff00001a197812 */ /* 0x000fe200078ec0ff */
[----:B------:R-:W-:Y:S01]  /*fa70*/  @!P0 FADD.FTZ R22, -R22, -RZ ;  /* 0x800000ff16168221 */ /* 0x000fe20000010100 */
[----:B------:R-:W-:Y:S01]  /*fa80*/  LOP3.LUT R26, R27, 0xffff0000, RZ, 0xc0, !PT ;  /* 0xffff00001b1a7812 */ /* 0x000fe200078ec0ff */
[----:B------:R-:W-:Y:S01]  /*fa90*/  @!P0 FADD.FTZ R24, -R24, -RZ ;  /* 0x800000ff18188221 */ /* 0x000fe20000010100 */
[C---:B---3--:R-:W-:Y:S01]  /*faa0*/  SHF.L.U32 R48, R28.reuse, 0x10, RZ ;  /* 0x000000101c307819 */ /* 0x048fe200000006ff */
[----:B------:R-:W-:Y:S01]  /*fab0*/  @!P0 FADD.FTZ R25, -R25, -RZ ;  /* 0x800000ff19198221 */ /* 0x000fe20000010100 */
[----:B------:R-:W-:Y:S01]  /*fac0*/  LOP3.LUT R27, R28, 0xffff0000, RZ, 0xc0, !PT ;  /* 0xffff00001c1b7812 */ /* 0x000fe200078ec0ff */
[C---:B------:R-:W-:Y:S01]  /*fad0*/  IMAD.U32 R28, R29.reuse, 0x10000, RZ ;  /* 0x000100001d1c7824 */ /* 0x040fe200078e00ff */
[----:B------:R-:W-:Y:S01]  /*fae0*/  LOP3.LUT R47, R29, 0xffff0000, RZ, 0xc0, !PT ;  /* 0xffff00001d2f7812 */ /* 0x000fe200078ec0ff */
[C---:B------:R-:W-:Y:S01]  /*faf0*/  IMAD.U32 R29, R31.reuse, 0x10000, RZ ;  /* 0x000100001f1d7824 */ /* 0x040fe200078e00ff */
[----:B------:R-:W-:Y:S01]  /*fb00*/  LOP3.LUT R31, R31, 0xffff0000, RZ, 0xc0, !PT ;  /* 0xffff00001f1f7812 */ /* 0x000fe200078ec0ff */
[----:B------:R-:W-:Y:S01]  /*fb10*/  @!P0 FADD.FTZ R26, -R26, -RZ ;  /* 0x800000ff1a1a8221 */ /* 0x000fe20000010100 */
[C---:B------:R-:W-:Y:S01]  /*fb20*/  SHF.L.U32 R50, R30.reuse, 0x10, RZ ;  /* 0x000000101e327819 */ /* 0x040fe200000006ff */
[----:B------:R-:W-:Y:S01]  /*fb30*/  FMUL.FTZ R22, R27, R22 ;  /* 0x000000161b167220 */ /* 0x000fe20000410000 */
[----:B------:R-:W-:Y:S01]  /*fb40*/  LOP3.LUT R30, R30, 0xffff0000, RZ, 0xc0, !PT ;  /* 0xffff00001e1e7812 */ /* 0x000fe200078ec0ff */
[----:B------:R-:W-:Y:S01]  /*fb50*/  FMUL.FTZ R31, R31, R26 ;  /* 0x0000001a1f1f7220 */ /* 0x000fe20000410000 */
[----:B------:R-:W-:Y:S01]  /*fb60*/  @!P0 FADD.FTZ R46, -R46, -RZ ;  /* 0x800000ff2e2e8221 */ /* 0x000fe20000010100 */
[----:B----4-:R-:W-:Y:S01]  /*fb70*/  SHF.L.U32 R27, R32, 0x10, RZ ;  /* 0x00000010201b7819 */ /* 0x010fe200000006ff */
[----:B------:R-:W-:Y:S01]  /*fb80*/  FMUL.FTZ R23, R48, R23 ;  /* 0x0000001730177220 */ /* 0x000fe20000410000 */
[----:B------:R-:W-:Y:S01]  /*fb90*/  LOP3.LUT R26, R32, 0xffff0000, RZ, 0xc0, !PT ;  /* 0xffff0000201a7812 */ /* 0x000fe200078ec0ff */
        /* <DEDUP_REMOVED lines=9> */
[----:B------:R-:W-:Y:S01]  /*fc30*/  FMUL.FTZ R45, R50, R45 ;  /* 0x0000002d322d7220 */ /* 0x000fe20000410000 */
[C---:B------:R-:W-:Y:S01]  /*fc40*/  LOP3.LUT R34, R35.reuse, 0xffff0000, RZ, 0xc0, !PT ;  /* 0xffff000023227812 */ /* 0x040fe200078ec0ff */
[----:B------:R-:W-:-:S02]  /*fc50*/  IMAD.U32 R28, R35, 0x10000, RZ ;  /* 0x00010000231c7824 */ /* 0x000fc400078e00ff */
        /* <DEDUP_REMOVED lines=8> */
[----:B------:R-:W-:Y:S02]  /*fce0*/  F2FP.BF16.F32.PACK_AB R5, R5, R6 ;  /* 0x000000060505723e */ /* 0x000fe400000010ff */
[----:B------:R-:W-:-:S02]  /*fcf0*/  F2FP.BF16.F32.PACK_AB R21, R33, R20 ;  /* 0x000000142115723e */ /* 0x000fc400000010ff */
[----:B------:R-:W-:Y:S02]  /*fd00*/  F2FP.BF16.F32.PACK_AB R22, R25, R18 ;  /* 0x000000121916723e */ /* 0x000fe400000010ff */
[----:B------:R-:W-:Y:S02]  /*fd10*/  F2FP.BF16.F32.PACK_AB R23, R31, R28 ;  /* 0x0000001c1f17723e */ /* 0x000fe400000010ff */
[----:B------:R-:W-:Y:S02]  /*fd20*/  MOV R20, R5 ;  /* 0x0000000500147202 */ /* 0x000fe40000000f00 */
.L_x_1027:
[----:B------:R-:W-:Y:S05]  /*fd30*/  BSYNC B0 ;  /* 0x0000000000007941 */ /* 0x000fea0003800000 */
.L_x_1026:
[----:B-----5:R1:W-:Y:S02]  /*fd40*/  STS.128 [R211+0x4800], R20 ;  /* 0x00480014d3007388 */ /* 0x0203e40000000c00 */
.L_x_1017:
[----:B------:R-:W-:Y:S05]  /*fd50*/  BSYNC B2 ;  /* 0x0000000000027941 */ /* 0x000fea0003800000 */
.L_x_1016:
        /* <DEDUP_REMOVED lines=14> */
[----:B------:R-:W-:Y:S02]  /*fe40*/  IMAD.SHL.U32 R4, R15, 0x20, RZ ;  /* 0x000000200f047824 */ /* 0x000fe400078e00ff */
        /* <DEDUP_REMOVED lines=25> */
[----:B------:R-:W-:Y:S02]  /*ffe0*/  SHF.L.U32 R44, R35, 0x10, RZ ;  /* 0x00000010232c7819 */ /* 0x000fe400000006ff */
[----:B------:R-:W-:-:S02]  /*fff0*/  LOP3.LUT R4, R33, 0xffff0000, RZ, 0xc0, !PT ;  /* 0xffff000021047812 */ /* 0x000fc400078ec0ff */
[----:B------:R-:W-:Y:S01]  /*10000*/  SHF.L.U32 R33, R33, 0x10, RZ ;  /* 0x0000001021217819 */ /* 0x000fe200000006ff */
[C---:B---3--:R-:W-:Y:S01]  /*10010*/  IMAD.U32 R35, R24.reuse, 0x10000, RZ ;  /* 0x0001000018237824 */ /* 0x048fe200078e00ff */
[----:B------:R-:W-:Y:S01]  /*10020*/  LOP3.LUT R34, R24, 0xffff0000, RZ, 0xc0, !PT ;  /* 0xffff000018227812 */ /* 0x000fe200078ec0ff */
[----:B------:R-:W-:Y:S01]  /*10030*/  IMAD.U32 R45, R26, 0x10000, RZ ;  /* 0x000100001a2d7824 */ /* 0x000fe200078e00ff */
[----:B------:R-:W-:Y:S01]  /*10040*/  SHF.L.U32 R24, R25, 0x10, RZ ;  /* 0x0000001019187819 */ /* 0x000fe200000006ff */
[----:B------:R-:W-:Y:S01]  /*10050*/  @!P0 FADD.FTZ R35, -R35, -RZ ;  /* 0x800000ff23238221 */ /* 0x000fe20000010100 */
[----:B--2---:R-:W-:Y:S01]  /*10060*/  LOP3.LUT R46, R25, 0xffff0000, RZ, 0xc0, !PT ;  /* 0xffff0000192e7812 */ /* 0x004fe200078ec0ff */
        /* <DEDUP_REMOVED lines=46> */
.L_x_1033:
[----:B------:R-:W-:Y:S05]  /*10350*/  BSYNC B0 ;  /* 0x0000000000007941 */ /* 0x000fea0003800000 */
.L_x_1032:
[----:B-----5:R3:W-:Y:S02]  /*10360*/  STS.128 [R211+0x1000], R32 ;  /* 0x00100020d3007388 */ /* 0x0207e40000000c00 */
.L_x_1031:
[----:B------:R-:W-:Y:S05]  /*10370*/  BSYNC B1 ;  /* 0x0000000000017941 */ /* 0x000fea0003800000 */
.L_x_1030:
        /* <DEDUP_REMOVED lines=10> */
[----:B------:R-:W-:Y:S02]  /*10420*/  LEA R4, R15, 0x40, 0x5 ;  /* 0x000000400f047811 */ /* 0x000fe400078e28ff */
[----:B------:R-:W-:Y:S02]  /*10430*/  MOV R21, R15 ;  /* 0x0000000f00157202 */ /* 0x000fe40000000f00 */
[----:B------:R-:W-:-:S04]  /*10440*/  IADD3 R5, P1, R4, R2, RZ ;  /* 0x0000000204057210 */ /* 0x000fc80007f3e0ff */
[----:B------:R-:W-:-:S03]  /*10450*/  LEA.HI.X.SX32 R4, R4, R3, 0x1, P1 ;  /* 0x0000000304047211 */ /* 0x000fc600008f0eff */
        /* <DEDUP_REMOVED lines=13> */
[----:B------:R-:W2:Y:S03]  /*10530*/  LD.E.128 R20, desc[UR6][R20.64+0x80] ;  /* 0x0000800614147980 */ /* 0x000ea6000c101d00 */
[----:B------:R-:W-:-:S06]  /*10540*/  LEA.HI.X R29, R5, R39, R4, 0x1, P1 ;  /* 0x00000027051d7211 */ /* 0x000fcc00008f0c04 */
[----:B------:R-:W4:Y:S01]  /*10550*/  LD.E.128 R28, desc[UR6][R28.64] ;  /* 0x000000061c1c7980 */ /* 0x000f22000c101d00 */
[C---:B-----5:R-:W-:Y:S01]  /*10560*/  IMAD.U32 R8, R32.reuse, 0x10000, RZ ;  /* 0x0001000020087824 */ /* 0x060fe200078e00ff */
[----:B------:R-:W-:Y:S01]  /*10570*/  LOP3.LUT R5, R32, 0xffff0000, RZ, 0xc0, !PT ;  /* 0xffff000020057812 */ /* 0x000fe200078ec0ff */
[C---:B------:R-:W-:Y:S01]  /*10580*/  IMAD.U32 R44, R35.reuse, 0x10000, RZ ;  /* 0x00010000232c7824 */ /* 0x040fe200078e00ff */
        /* <DEDUP_REMOVED lines=9> */
[----:B--2---:R-:W-:Y:S01]  /*10620*/  IMAD.U32 R48, R20, 0x10000, RZ ;  /* 0x0001000014307824 */ /* 0x004fe200078e00ff */
        /* <DEDUP_REMOVED lines=20> */
[----:B----4-:R-:W-:-:S02]  /*10770*/  IMAD.U32 R23, R28, 0x10000, RZ ;  /* 0x000100001c177824 */ /* 0x010fc400078e00ff */
        /* <DEDUP_REMOVED lines=26> */
.L_x_1037:
[----:B------:R-:W-:Y:S05]  /*10920*/  BSYNC B0 ;  /* 0x0000000000007941 */ /* 0x000fea0003800000 */
.L_x_1036:
[----:B-----5:R3:W-:Y:S02]  /*10930*/  STS.128 [R211+0x3000], R32 ;  /* 0x00300020d3007388 */ /* 0x0207e40000000c00 */
.L_x_1035:
[----:B------:R-:W-:Y:S05]  /*10940*/  BSYNC B1 ;  /* 0x0000000000017941 */ /* 0x000fea0003800000 */
.L_x_1034:
[----:B------:R-:W-:-:S13]  /*10950*/  ISETP.GE.AND P0, PT, R9, R11, PT ;  /* 0x0000000b0900720c */ /* 0x000fda0003f06270 */
[----:B------:R1:W-:Y:S01]  /*10960*/  @P0 STS.128 [R211+0x5000], RZ ;  /* 0x005000ffd3000388 */ /* 0x0003e20000000c00 */
[----:B------:R-:W-:Y:S05]  /*10970*/  @P0 BRA `(.L_x_1029) ;  /* 0x0000000400640947 */ /* 0x000fea0003800000 */
[----:B------:R1:W5:Y:S01]  /*10980*/  LD.E.128 R24, desc[UR6][R42.64+0x100] ;  /* 0x000100062a187980 */ /* 0x000362000c101d00 */
[----:B------:R-:W-:Y:S01]  /*10990*/  ISETP.GE.AND P0, PT, R9, R7, PT ;  /* 0x000000070900720c */ /* 0x000fe20003f06270 */
[----:B------:R-:W-:-:S12]  /*109a0*/  BSSY B0, `(.L_x_1038) ;  /* 0x0000055000007945 */ /* 0x000fd80003800000 */
[----:B------:R-:W-:Y:S05]  /*109b0*/  @P0 BRA `(.L_x_1039) ;  /* 0x00000004004c0947 */ /* 0x000fea0003800000 */
[-C--:B------:R-:W-:Y:S01]  /*109c0*/  ISETP.GE.AND P0, PT, R9, R15.reuse, PT ;  /* 0x0000000f0900720c */ /* 0x080fe20003f06270 */
[----:B-1----:R-:W-:Y:S01]  /*109d0*/  IMAD.MOV.U32 R21, RZ, RZ, RZ ;  /* 0x000000ffff157224 */ /* 0x002fe200078e00ff */
        /* <DEDUP_REMOVED lines=14> */
[----:B------:R-:W2:Y:S01]  /*10ac0*/  LD.E.128 R20, desc[UR6][R20.64] ;  /* 0x0000000614147980 */ /* 0x000ea2000c101d00 */
[----:B------:R-:W-:Y:S02]  /*10ad0*/  LEA.HI.X.SX32 R4, R8, R4, 0x1, P1 ;  /* 0x0000000408047211 */ /* 0x000fe400008f0eff */
[C---:B---3--:R-:W-:Y:S01]  /*10ae0*/  LEA R32, P1, R5.reuse, R38, 0x1 ;  /* 0x0000002605207211 */ /* 0x048fe200078208ff */
[----:B------:R-:W3:Y:S03]  /*10af0*/  LD.E.128 R28, desc[UR6][R28.64+0x100] ;  /* 0x000100061c1c7980 */ /* 0x000ee6000c101d00 */
        /* <DEDUP_REMOVED lines=10> */
[C---:B--2---:R-:W-:Y:S01]  /*10ba0*/  IMAD.U32 R27, R20.reuse, 0x10000, RZ ;  /* 0x00010000141b7824 */ /* 0x044fe200078e00ff */
[----:B------:R-:W-:Y:S01]  /*10bb0*/  LOP3.LUT R26, R20, 0xffff0000, RZ, 0xc0, !PT ;  /* 0xffff0000141a7812 */ /* 0x000fe200078ec0ff */
[C---:B------:R-:W-:Y:S01]  /*10bc0*/  IMAD.U32 R43, R22.reuse, 0x10000, RZ ;  /* 0x00010000162b7824 */ /* 0x040fe200078e00ff */
[----:B------:R-:W-:Y:S01]  /*10bd0*/  SHF.L.U32 R20, R21, 0x10, RZ ;  /* 0x0000001015147819 */ /* 0x000fe200000006ff */
[----:B---3--:R-:W-:Y:S01]  /*10be0*/  IMAD.U32 R45, R29, 0x10000, RZ ;  /* 0x000100001d2d7824 */ /* 0x008fe200078e00ff */
[----:B------:R-:W-:Y:S01]  /*10bf0*/  LOP3.LUT R44, R21, 0xffff0000, RZ, 0xc0, !PT ;  /* 0xffff0000152c7812 */ /* 0x000fe200078ec0ff */
[C---:B------:R-:W-:Y:S01]  /*10c00*/  IMAD.U32 R21, R23.reuse, 0x10000, RZ ;  /* 0x0001000017157824 */ /* 0x040fe200078e00ff */
        /* <DEDUP_REMOVED lines=10> */
[----:B------:R-:W-:Y:S01]  /*10cb0*/  SHF.L.U32 R46, R28, 0x10, RZ ;  /* 0x000000101c2e7819 */ /* 0x000fe200000006ff */
[----:B------:R-:W-:Y:S01]  /*10cc0*/  @!P0 FADD.FTZ R22, -R22, -RZ ;  /* 0x800000ff16168221 */ /* 0x000fe20000010100 */
[----:B------:R-:W-:Y:S01]  /*10cd0*/  LOP3.LUT R47, R28, 0xffff0000, RZ, 0xc0, !PT ;  /* 0xffff00001c2f7812 */ /* 0x000fe200078ec0ff */
[C---:B------:R-:W-:Y:S01]  /*10ce0*/  IMAD.U32 R28, R31.reuse, 0x10000, RZ ;  /* 0x000100001f1c7824 */ /* 0x040fe200078e00ff */
[----:B------:R-:W-:Y:S01]  /*10cf0*/  LOP3.LUT R30, R31, 0xffff0000, RZ, 0xc0, !PT ;  /* 0xffff00001f1e7812 */ /* 0x000fe200078ec0ff */
[----:B------:R-:W-:Y:S01]  /*10d00*/  @!P0 FADD.FTZ R43, -R43, -RZ ;  /* 0x800000ff2b2b8221 */ /* 0x000fe20000010100 */
[----:B------:R-:W-:Y:S01]  /*10d10*/  @!P0 FADD.FTZ R20, -R20, -RZ ;  /* 0x800000ff14148221 */ /* 0x000fe20000010100 */
[----:B------:R-:W-:Y:S01]  /*10d20*/  FMUL.FTZ R21, R28, R21 ;  /* 0x000000151c157220 */ /* 0x000fe20000410000 */
[----:B----4-:R-:W-:Y:S01]  /*10d30*/  LOP3.LUT R28, R32, 0xffff0000, RZ, 0xc0, !PT ;  /* 0xffff0000201c7812 */ /* 0x010fe200078ec0ff */
[----:B------:R-:W-:Y:S01]  /*10d40*/  FMUL.FTZ R23, R30, R23 ;  /* 0x000000171e177220 */ /* 0x000fe20000410000 */
[----:B------:R-:W-:Y:S01]  /*10d50*/  SHF.L.U32 R30, R32, 0x10, RZ ;  /* 0x00000010201e7819 */ /* 0x000fe200000006ff */
[----:B------:R-:W-:Y:S01]  /*10d60*/  FMUL.FTZ R27, R46, R27 ;  /* 0x0000001b2e1b7220 */ /* 0x000fe20000410000 */
[----:B------:R-:W-:Y:S01]  /*10d70*/  FMUL.FTZ R26, R47, R26 ;  /* 0x0000001a2f1a7220 */ /* 0x000fe20000410000 */
        /* <DEDUP_REMOVED lines=22> */
[----:B------:R-:W-:Y:S02]  /*10ee0*/  MOV R24, R5 ;  /* 0x0000000500187202 */ /* 0x000fe40000000f00 */
.L_x_1039:
[----:B------:R-:W-:Y:S05]  /*10ef0*/  BSYNC B0 ;  /* 0x0000000000007941 */ /* 0x000fea0003800000 */
.L_x_1038:
[----:B-----5:R1:W-:Y:S02]  /*10f00*/  STS.128 [R211+0x5000], R24 ;  /* 0x00500018d3007388 */ /* 0x0203e40000000c00 */
.L_x_1029:
[----:B------:R-:W-:Y:S05]  /*10f10*/  BSYNC B2 ;  /* 0x0000000000027941 */ /* 0x000fea0003800000 */
.L_x_1028:
[----:B------:R-:W-:-:S05]  /*10f20*/  VIADD R4, R162, 0x30 ;  /* 0x00000030a2047836 */ /* 0x000fca0000000000 */
[----:B------:R-:W-:-:S04]  /*10f30*/  ISETP.GE.AND P0, PT, R4, R19, PT ;  /* 0x000000130400720c */ /* 0x000fc80003f06270 */
[----:B------:R-:W-:-:S13]  /*10f40*/  ISETP.LT.OR P0, PT, R72, -0x187, P0 ;  /* 0xfffffe794800780c */ /* 0x000fda0000701670 */
[----:B------:R-:W-:Y:S05]  /*10f50*/  @P0 BRA `(.L_x_993) ;  /* 0x00000018004c0947 */ /* 0x000fea0003800000 */
[----:B------:R-:W-:Y:S01]  /*10f60*/  ISETP.GE.AND P0, PT, R12, R11, PT ;  /* 0x0000000b0c00720c */ /* 0x000fe20003f06270 */
[----:B------:R-:W-:-:S12]  /*10f70*/  BSSY B1, `(.L_x_1040) ;  /* 0x000005b000017945 */ /* 0x000fd80003800000 */
[----:B------:R1:W-:Y:S01]  /*10f80*/  @P0 STS.128 [R211+0x1800], RZ ;  /* 0x001800ffd3000388 */ /* 0x0003e20000000c00 */
[----:B------:R-:W-:Y:S05]  /*10f90*/  @P0 BRA `(.L_x_1041) ;  /* 0x0000000400600947 */ /* 0x000fea0003800000 */
[----:B-1----:R1:W5:Y:S01]  /*10fa0*/  LD.E.128 R20, desc[UR6][R40.64] ;  /* 0x0000000628147980 */ /* 0x002362000c101d00 */
[----:B------:R-:W-:Y:S01]  /*10fb0*/  ISETP.GE.AND P0, PT, R12, R7, PT ;  /* 0x000000070c00720c */ /* 0x000fe20003f06270 */
[----:B------:R-:W-:-:S12]  /*10fc0*/  BSSY B0, `(.L_x_1042) ;  /* 0x0000054000007945 */ /* 0x000fd80003800000 */
[----:B------:R-:W-:Y:S05]  /*10fd0*/  @P0 BRA `(.L_x_1043) ;  /* 0x0000000400480947 */ /* 0x000fea0003800000 */
[-C--:B------:R-:W-:Y:S01]  /*10fe0*/  ISETP.GE.AND P0, PT, R12, R15.reuse, PT ;  /* 0x0000000f0c00720c */ /* 0x080fe20003f06270 */
[----:B------:R-:W-:Y:S01]  /*10ff0*/  IMAD R5, R15, 0x30, RZ ;  /* 0x000000300f057824 */ /* 0x000fe200078e02ff */
[----:B------:R-:W-:Y:S01]  /*11000*/  MOV R13, R15 ;  /* 0x0000000f000d7202 */ /* 0x000fe20000000f00 */
[----:B------:R-:W-:-:S03]  /*11010*/  IMAD.MOV.U32 R19, RZ, RZ, RZ ;  /* 0x000000ffff137224 */ /* 0x000fc600078e00ff */
[----:B------:R-:W-:-:S04]  /*11020*/  IADD3 R8, P1, R5, R2, RZ ;  /* 0x0000000205087210 */ /* 0x000fc80007f3e0ff */
[----:B------:R-:W-:-:S03]  /*11030*/  LEA.HI.X.SX32 R5, R5, R3, 0x1, P1 ;  /* 0x0000000305057211 */ /* 0x000fc600008f0eff */
[--C-:B------:R-:W-:Y:S02]  /*11040*/  @P0 IMAD.MOV R19, RZ, RZ, -R15.reuse ;  /* 0x000000ffff130224 */ /* 0x100fe400078e0a0f */
[----:B------:R-:W-:-:S03]  /*11050*/  @P0 IMAD.MOV R13, RZ, RZ, -R15 ;  /* 0x000000ffff0d0224 */ /* 0x000fc600078e0a0f */
[----:B------:R-:W-:Y:S01]  /*11060*/  IADD3 R25, P1, R19, R8, RZ ;  /* 0x0000000813197210 */ /* 0x000fe20007f3e0ff */
[----:B------:R-:W-:-:S03]  /*11070*/  IMAD.MOV.U32 R12, RZ, RZ, RZ ;  /* 0x000000ffff0c7224 */ /* 0x000fc600078e00ff */
        /* <DEDUP_REMOVED lines=23> */
[C---:B------:R-:W-:Y:S01]  /*111f0*/  SHF.L.U32 R19, R29.reuse, 0x10, RZ ;  /* 0x000000101d137819 */ /* 0x040fe200000006ff */
[----:B---3--:R-:W-:Y:S01]  /*11200*/  IMAD.U32 R45, R26, 0x10000, RZ ;  /* 0x000100001a2d7824 */ /* 0x008fe200078e00ff */
[----:B------:R-:W-:Y:S01]  /*11210*/  LOP3.LUT R43, R29, 0xffff0000, RZ, 0xc0, !PT ;  /* 0xffff00001d2b7812 */ /* 0x000fe200078ec0ff */
        /* <DEDUP_REMOVED lines=9> */
[C---:B------:R-:W-:Y:S01]  /*112b0*/  SHF.L.U32 R24, R25.reuse, 0x10, RZ ;  /* 0x0000001019187819 */ /* 0x040fe200000006ff */
[----:B------:R-:W-:Y:S01]  /*112c0*/  @!P0 FADD.FTZ R30, -R30, -RZ ;  /* 0x800000ff1e1e8221 */ /* 0x000fe20000010100 */
[----:B------:R-:W-:Y:S01]  /*112d0*/  LOP3.LUT R46, R25, 0xffff0000, RZ, 0xc0, !PT ;  /* 0xffff0000192e7812 */ /* 0x000fe200078ec0ff */
[----:B------:R-:W-:Y:S01]  /*112e0*/  @!P0 FADD.FTZ R29, -R29, -RZ ;  /* 0x800000ff1d1d8221 */ /* 0x000fe20000010100 */
[----:B------:R-:W-:Y:S01]  /*112f0*/  SHF.L.U32 R25, R27, 0x10, RZ ;  /* 0x000000101b197819 */ /* 0x000fe200000006ff */
[----:B------:R-:W-:Y:S01]  /*11300*/  @!P0 FADD.FTZ R43, -R43, -RZ ;  /* 0x800000ff2b2b8221 */ /* 0x000fe20000010100 */
[----:B------:R-:W-:Y:S01]  /*11310*/  LOP3.LUT R27, R27, 0xffff0000, RZ, 0xc0, !PT ;  /* 0xffff00001b1b7812 */ /* 0x000fe200078ec0ff */
[----:B------:R-:W-:Y:S01]  /*11320*/  FMUL.FTZ R19, R24, R19 ;  /* 0x0000001318137220 */ /* 0x000fe20000410000 */
[----:B------:R-:W-:Y:S01]  /*11330*/  LOP3.LUT R26, R26, 0xffff0000, RZ, 0xc0, !PT ;  /* 0xffff00001a1a7812 */ /* 0x000fe200078ec0ff */
[----:B------:R-:W-:Y:S01]  /*11340*/  @!P0 FADD.FTZ R42, -R42, -RZ ;  /* 0x800000ff2a2a8221 */ /* 0x000fe20000010100 */
[----:B------:R-:W-:Y:S01]  /*11350*/  FMUL.FTZ R28, R25, R28 ;  /* 0x0000001c191c7220 */ /* 0x000fe20000410000 */
[----:B------:R-:W-:Y:S01]  /*11360*/  FMUL.FTZ R31, R31, R22 ;  /* 0x000000161f1f7220 */ /* 0x000fe20000410000 */
[----:B------:R-:W-:Y:S01]  /*11370*/  FMUL.FTZ R30, R27, R30 ;  /* 0x0000001e1b1e7220 */ /* 0x000fe20000410000 */
[C---:B----4-:R-:W-:Y:S01]  /*11380*/  IMAD.U32 R25, R32.reuse, 0x10000, RZ ;  /* 0x0001000020197824 */ /* 0x050fe200078e00ff */
[----:B------:R-:W-:Y:S01]  /*11390*/  LOP3.LUT R24, R32, 0xffff0000, RZ, 0xc0, !PT ;  /* 0xffff000020187812 */ /* 0x000fe200078ec0ff */
[----:B------:R-:W-:Y:S01]  /*113a0*/  FMUL.FTZ R29, R26, R29 ;  /* 0x0000001d1a1d7220 */ /* 0x000fe20000410000 */
[C---:B------:R-:W-:Y:S01]  /*113b0*/  SHF.L.U32 R22, R33.reuse, 0x10, RZ ;  /* 0x0000001021167819 */ /* 0x040fe200000006ff */
[C---:B------:R-:W-:Y:S01]  /*113c0*/  IMAD.U32 R32, R34.reuse, 0x10000, RZ ;  /* 0x0001000022207824 */ /* 0x040fe200078e00ff */
[----:B------:R-:W-:Y:S01]  /*113d0*/  LOP3.LUT R27, R34, 0xffff0000, RZ, 0xc0, !PT ;  /* 0xffff0000221b7812 */ /* 0x000fe200078ec0ff */
[----:B------:R-:W-:Y:S01]  /*113e0*/  FMUL.FTZ R21, R44, R21 ;  /* 0x000000152c157220 */ /* 0x000fe20000410000 */
[----:B------:R-:W-:Y:S01]  /*113f0*/  LOP3.LUT R33, R33, 0xffff0000, RZ, 0xc0, !PT ;  /* 0xffff000021217812 */ /* 0x000fe200078ec0ff */
[----:B------:R-:W-:Y:S01]  /*11400*/  FMUL.FTZ R46, R46, R43 ;  /* 0x0000002b2e2e7220 */ /* 0x000fe20000410000 */
[----:B------:R-:W-:Y:S01]  /*11410*/  SHF.L.U32 R26, R35, 0x10, RZ ;  /* 0x00000010231a7819 */ /* 0x000fe200000006ff */
        /* <DEDUP_REMOVED lines=14> */
.L_x_1043:
[----:B------:R-:W-:Y:S05]  /*11500*/  BSYNC B0 ;  /* 0x0000000000007941 */ /* 0x000fea0003800000 */
.L_x_1042:
[----:B-----5:R1:W-:Y:S02]  /*11510*/  STS.128 [R211+0x1800], R20 ;  /* 0x00180014d3007388 */ /* 0x0203e40000000c00 */
.L_x_1041:
[----:B------:R-:W-:Y:S05]  /*11520*/  BSYNC B1 ;  /* 0x0000000000017941 */ /* 0x000fea0003800000 */
.L_x_1040:
        /* <DEDUP_REMOVED lines=8> */
[----:B------:R-:W-:Y:S01]  /*115b0*/  ISETP.GE.AND P0, PT, R10, R15, PT ;  /* 0x0000000f0a00720c */ /* 0x000fe20003f06270 */
[----:B------:R-:W-:Y:S02]  /*115c0*/  IMAD.MOV.U32 R8, RZ, RZ, 0x30 ;  /* 0x00000030ff087424 */ /* 0x000fe400078e00ff */
[----:B------:R-:W-:Y:S02]  /*115d0*/  IMAD.MOV.U32 R19, RZ, RZ, RZ ;  /* 0x000000ffff137224 */ /* 0x000fe400078e00ff */
[----:B------:R-:W-:Y:S02]  /*115e0*/  IMAD R5, R15, R8, 0x40 ;  /* 0x000000400f057424 */ /* 0x000fe400078e0208 */
[----:B------:R-:W-:-:S03]  /*115f0*/  IMAD.MOV.U32 R13, RZ, RZ, R15 ;  /* 0x000000ffff0d7224 */ /* 0x000fc600078e000f */
[----:B------:R-:W-:-:S03]  /*11600*/  IADD3 R8, P1, R5, R2, RZ ;  /* 0x0000000205087210 */ /* 0x000fc60007f3e0ff */
[----:B------:R-:W-:Y:S01]  /*11610*/  @P0 IADD3 R19, -R15, RZ, RZ ;  /* 0x000000ff0f130210 */ /* 0x000fe20007ffe1ff */
[--C-:B------:R-:W-:Y:S01]  /*11620*/  @P0 IMAD.MOV R13, RZ, RZ, -R15.reuse ;  /* 0x000000ffff0d0224 */ /* 0x100fe200078e0a0f */
[----:B------:R-:W-:Y:S02]  /*11630*/  LEA.HI.X.SX32 R5, R5, R3, 0x1, P1 ;  /* 0x0000000305057211 */ /* 0x000fe400008f0eff */
[C---:B------:R-:W-:Y:S02]  /*11640*/  IADD3 R25, P1, R19.reuse, R8, RZ ;  /* 0x0000000813197210 */ /* 0x040fe40007f3e0ff */
[----:B------:R-:W-:Y:S02]  /*11650*/  MOV R10, RZ ;  /* 0x000000ff000a7202 */ /* 0x000fe40000000f00 */
[----:B------:R-:W-:Y:S01]  /*11660*/  LEA.HI.X.SX32 R19, R19, R5, 0x1, P1 ;  /* 0x0000000513137211 */ /* 0x000fe200008f0eff */
[----:B------:R-:W-:Y:S01]  /*11670*/  @P0 IMAD.MOV R10, RZ, RZ, -R15 ;  /* 0x000000ffff0a0224 */ /* 0x000fe200078e0a0f */
[----:B------:R-:W-:-:S04]  /*11680*/  LEA R28, P1, R25, R36, 0x1 ;  /* 0x00000024191c7211 */ /* 0x000fc800078208ff */
        /* <DEDUP_REMOVED lines=9> */
[C---:B-----5:R-:W-:Y:S02]  /*11720*/  SHF.L.U32 R10, R20.reuse, 0x10, RZ ;  /* 0x00000010140a7819 */ /* 0x060fe400000006ff */
[----:B------:R-:W-:Y:S01]  /*11730*/  LOP3.LUT R8, R20, 0xffff0000, RZ, 0xc0, !PT ;  /* 0xffff000014087812 */ /* 0x000fe200078ec0ff */
[C---:B------:R-:W-:Y:S01]  /*11740*/  IMAD.U32 R20, R21.reuse, 0x10000, RZ ;  /* 0x0001000015147824 */ /* 0x040fe200078e00ff */
[----:B------:R-:W-:Y:S02]  /*11750*/  LOP3.LUT R5, R21, 0xffff0000, RZ, 0xc0, !PT ;  /* 0xffff000015057812 */ /* 0x000fe400078ec0ff */
[C---:B------:R-:W-:Y:S02]  /*11760*/  SHF.L.U32 R14, R22.reuse, 0x10, RZ ;  /* 0x00000010160e7819 */ /* 0x040fe400000006ff */
[----:B------:R-:W-:Y:S01]  /*11770*/  LOP3.LUT R13, R22, 0xffff0000, RZ, 0xc0, !PT ;  /* 0xffff0000160d7812 */ /* 0x000fe200078ec0ff */
[C---:B------:R-:W-:Y:S01]  /*11780*/  IMAD.U32 R22, R23.reuse, 0x10000, RZ ;  /* 0x0001000017167824 */ /* 0x040fe200078e00ff */
[----:B------:R-:W-:-:S02]  /*11790*/  LOP3.LUT R12, R23, 0xffff0000, RZ, 0xc0, !PT ;  /* 0xffff0000170c7812 */ /* 0x000fc400078ec0ff */
[C---:B--2---:R-:W-:Y:S01]  /*117a0*/  SHF.L.U32 R21, R28.reuse, 0x10, RZ ;  /* 0x000000101c157819 */ /* 0x044fe200000006ff */
[----:B------:R-:W-:Y:S01]  /*117b0*/  IMAD.U32 R18, R29, 0x10000, RZ ;  /* 0x000100001d127824 */ /* 0x000fe200078e00ff */
[----:B------:R-:W-:Y:S01]  /*117c0*/  LOP3.LUT R19, R28, 0xffff0000, RZ, 0xc0, !PT ;  /* 0xffff00001c137812 */ /* 0x000fe200078ec0ff */
[----:B------:R-:W-:Y:S01]  /*117d0*/  IMAD.U32 R23, R31, 0x10000, RZ ;  /* 0x000100001f177824 */ /* 0x000fe200078e00ff */
[----:B------:R-:W-:Y:S01]  /*117e0*/  LOP3.LUT R42, R29, 0xffff0000, RZ, 0xc0, !PT ;  /* 0xffff00001d2a7812 */ /* 0x000fe200078ec0ff */
[----:B------:R-:W-:Y:S01]  /*117f0*/  @!P0 FADD.FTZ R18, -R18, -RZ ;  /* 0x800000ff12128221 */ /* 0x000fe20000010100 */
[C---:B------:R-:W-:Y:S01]  /*11800*/  SHF.L.U32 R29, R30.reuse, 0x10, RZ ;  /* 0x000000101e1d7819 */ /* 0x040fe200000006ff */
[----:B------:R-:W-:Y:S01]  /*11810*/  @!P0 FADD.FTZ R19, -R19, -RZ ;  /* 0x800000ff13138221 */ /* 0x000fe20000010100 */
[----:B------:R-:W-:Y:S01]  /*11820*/  LOP3.LUT R28, R30, 0xffff0000, RZ, 0xc0, !PT ;  /* 0xffff00001e1c7812 */ /* 0x000fe200078ec0ff */
[----:B------:R-:W-:Y:S01]  /*11830*/  @!P0 FADD.FTZ R23, -R23, -RZ ;  /* 0x800000ff17178221 */ /* 0x000fe20000010100 */
[----:B------:R-:W-:Y:S01]  /*11840*/  LOP3.LUT R30, R31, 0xffff0000, RZ, 0xc0, !PT ;  /* 0xffff00001f1e7812 */ /* 0x000fe200078ec0ff */
[C---:B---3--:R-:W-:Y:S01]  /*11850*/  IMAD.U32 R31, R25.reuse, 0x10000, RZ ;  /* 0x00010000191f7824 */ /* 0x048fe200078e00ff */
[----:B------:R-:W-:Y:S01]  /*11860*/  LOP3.LUT R43, R25, 0xffff0000, RZ, 0xc0, !PT ;  /* 0xffff0000192b7812 */ /* 0x000fe200078ec0ff */
[----:B------:R-:W-:Y:S01]  /*11870*/  @!P0 FADD.FTZ R28, -R28, -RZ ;  /* 0x800000ff1c1c8221 */ /* 0x000fe20000010100 */
[----:B------:R-:W-:Y:S01]  /*11880*/  SHF.L.U32 R44, R24, 0x10, RZ ;  /* 0x00000010182c7819 */ /* 0x000fe200000006ff */
[----:B------:R-:W-:Y:S01]  /*11890*/  @!P0 FADD.FTZ R30, -R30, -RZ ;  /* 0x800000ff1e1e8221 */ /* 0x000fe20000010100 */
[C---:B------:R-:W-:Y:S01]  /*118a0*/  SHF.L.U32 R46, R26.reuse, 0x10, RZ ;  /* 0x000000101a2e7819 */ /* 0x040fe200000006ff */
[----:B------:R-:W-:Y:S01]  /*118b0*/  @!P0 FADD.FTZ R29, -R29, -RZ ;  /* 0x800000ff1d1d8221 */ /* 0x000fe20000010100 */
[----:B------:R-:W-:Y:S01]  /*118c0*/  LOP3.LUT R25, R26, 0xffff0000, RZ, 0xc0, !PT ;  /* 0xffff00001a197812 */ /* 0x000fe200078ec0ff */
[----:B------:R-:W-:Y:S01]  /*118d0*/  IMAD.U32 R26, R27, 0x10000, RZ ;  /* 0x000100001b1a7824 */ /* 0x000fe200078e00ff */
[----:B------:R-:W-:Y:S01]  /*118e0*/  LOP3.LUT R24, R24, 0xffff0000, RZ, 0xc0, !PT ;  /* 0xffff000018187812 */ /* 0x000fe200078ec0ff */
[----:B------:R-:W-:Y:S01]  /*118f0*/  @!P0 FADD.FTZ R21, -R21, -RZ ;  /* 0x800000ff15158221 */ /* 0x000fe20000010100 */
[----:B------:R-:W-:Y:S01]  /*11900*/  LOP3.LUT R27, R27, 0xffff0000, RZ, 0xc0, !PT ;  /* 0xffff00001b1b7812 */ /* 0x000fe200078ec0ff */
[----:B------:R-:W-:Y:S01]  /*11910*/  FMUL.FTZ R28, R25, R28 ;  /* 0x0000001c191c7220 */ /* 0x000fe20000410000 */
[----:B----4-:R-:W-:Y:S01]  /*11920*/  SHF.L.U32 R25, R32, 0x10, RZ ;  /* 0x0000001020197819 */ /* 0x010fe200000006ff */
[----:B------:R-:W-:Y:S01]  /*11930*/  FMUL.FTZ R19, R24, R19 ;  /* 0x0000001318137220 */ /* 0x000fe20000410000 */
[----:B------:R-:W-:Y:S01]  /*11940*/  LOP3.LUT R24, R32, 0xffff0000, RZ, 0xc0, !PT ;  /* 0xffff000020187812 */ /* 0x000fe200078ec0ff */
[----:B------:R-:W-:Y:S01]  /*11950*/  FMUL.FTZ R27, R27, R30 ;  /* 0x0000001e1b1b7220 */ /* 0x000fe20000410000 */
[----:B------:R-:W-:Y:S01]  /*11960*/  SHF.L.U32 R32, R34, 0x10, RZ ;  /* 0x0000001022207819 */ /* 0x000fe200000006ff */
[----:B------:R-:W-:Y:S01]  /*11970*/  @!P0 FADD.FTZ R42, -R42, -RZ ;  /* 0x800000ff2a2a8221 */ /* 0x000fe20000010100 */
[----:B------:R-:W-:Y:S01]  /*11980*/  LOP3.LUT R30, R34, 0xffff0000, RZ, 0xc0, !PT ;  /* 0xffff0000221e7812 */ /* 0x000fe200078ec0ff */
[----:B------:R-:W-:Y:S01]  /*11990*/  FMUL.FTZ R29, R46, R29 ;  /* 0x0000001d2e1d7220 */ /* 0x000fe20000410000 */
[----:B------:R-:W-:Y:S01]  /*119a0*/  FMUL.FTZ R31, R31, R18 ;  /* 0x000000121f1f7220 */ /* 0x000fe20000410000 */
[----:B------:R-:W-:Y:S01]  /*119b0*/  FMUL.FTZ R23, R26, R23 ;  /* 0x000000171a177220 */ /* 0x000fe20000410000 */
[----:B------:R-:W-:Y:S01]  /*119c0*/  IMAD.U32 R18, R33, 0x10000, RZ ;  /* 0x0001000021127824 */ /* 0x000fe200078e00ff */
[C---:B------:R-:W-:Y:S01]  /*119d0*/  LOP3.LUT R34, R35.reuse, 0xffff0000, RZ, 0xc0, !PT ;  /* 0xffff000023227812 */ /* 0x040fe200078ec0ff */
[----:B------:R-:W-:Y:S01]  /*119e0*/  IMAD.U32 R26, R35, 0x10000, RZ ;  /* 0x00010000231a7824 */ /* 0x000fe200078e00ff */
        /* <DEDUP_REMOVED lines=16> */
.L_x_1047:
[----:B------:R-:W-:Y:S05]  /*11af0*/  BSYNC B0 ;  /* 0x0000000000007941 */ /* 0x000fea0003800000 */
.L_x_1046:
[----:B-----5:R1:W-:Y:S02]  /*11b00*/  STS.128 [R211+0x3800], R20 ;  /* 0x00380014d3007388 */ /* 0x0203e40000000c00 */
.L_x_1045:
[----:B------:R-:W-:Y:S05]  /*11b10*/  BSYNC B1 ;  /* 0x0000000000017941 */ /* 0x000fea0003800000 */
.L_x_1044:
[----:B------:R-:W-:-:S13]  /*11b20*/  ISETP.GE.AND P0, PT, R9, R11, PT ;  /* 0x0000000b0900720c */ /* 0x000fda0003f06270 */
[----:B------:R1:W-:Y:S01]  /*11b30*/  @P0 STS.128 [R211+0x5800], RZ ;  /* 0x005800ffd3000388 */ /* 0x0003e20000000c00 */
[----:B------:R-:W-:Y:S05]  /*11b40*/  @P0 BRA `(.L_x_993) ;  /* 0x0000000c00500947 */ /* 0x000fea0003800000 */
[----:B-1----:R1:W5:Y:S01]  /*11b50*/  LD.E.128 R20, desc[UR6][R40.64+0x100] ;  /* 0x0001000628147980 */ /* 0x002362000c101d00 */
[----:B------:R-:W-:Y:S01]  /*11b60*/  ISETP.GE.AND P0, PT, R9, R7, PT ;  /* 0x000000070900720c */ /* 0x000fe20003f06270 */
[----:B------:R-:W-:Y:S01]  /*11b70*/  BSSY B0, `(.L_x_1048) ;  /* 0x0000057000007945 */ /* 0x000fe20003800000 */
[----:B------:R-:W-:-:S05]  /*11b80*/  IADD3 R10, P1, R40, 0x100, RZ ;  /* 0x00000100280a7810 */ /* 0x000fca0007f3e0ff */
[----:B------:R-:W-:-:S06]  /*11b90*/  IMAD.X R11, RZ, RZ, R41, P1 ;  /* 0x000000ffff0b7224 */ /* 0x000fcc00008e0629 */
[----:B------:R-:W-:Y:S05]  /*11ba0*/  @P0 BRA `(.L_x_1049) ;  /* 0x00000004004c0947 */ /* 0x000fea0003800000 */
[-C--:B------:R-:W-:Y:S01]  /*11bb0*/  ISETP.GE.AND P0, PT, R9, R15.reuse, PT ;  /* 0x0000000f0900720c */ /* 0x080fe20003f06270 */
[----:B------:R-:W-:Y:S02]  /*11bc0*/  IMAD.MOV.U32 R8, RZ, RZ, 0x30 ;  /* 0x00000030ff087424 */ /* 0x000fe400078e00ff */
[----:B------:R-:W-:Y:S02]  /*11bd0*/  IMAD.MOV.U32 R5, RZ, RZ, RZ ;  /* 0x000000ffff057224 */ /* 0x000fe400078e00ff */
[----:B------:R-:W-:Y:S01]  /*11be0*/  IMAD R7, R15, R8, 0x80 ;  /* 0x000000800f077424 */ /* 0x000fe200078e0208 */
[----:B------:R-:W-:-:S04]  /*11bf0*/  MOV R8, R15 ;  /* 0x0000000f00087202 */ /* 0x000fc80000000f00 */
[----:B------:R-:W-:-:S03]  /*11c00*/  IADD3 R2, P1, R7, R2, RZ ;  /* 0x0000000207027210 */ /* 0x000fc60007f3e0ff */
[--C-:B------:R-:W-:Y:S01]  /*11c10*/  @P0 IMAD.MOV R5, RZ, RZ, -R15.reuse ;  /* 0x000000ffff050224 */ /* 0x100fe200078e0a0f */
[----:B------:R-:W-:Y:S01]  /*11c20*/  LEA.HI.X.SX32 R3, R7, R3, 0x1, P1 ;  /* 0x0000000307037211 */ /* 0x000fe200008f0eff */
[----:B------:R-:W-:-:S03]  /*11c30*/  @P0 IMAD.MOV R8, RZ, RZ, -R15 ;  /* 0x000000ffff080224 */ /* 0x000fc600078e0a0f */
[----:B------:R-:W-:Y:S01]  /*11c40*/  IADD3 R7, P1, R5, R2, RZ ;  /* 0x0000000205077210 */ /* 0x000fe20007f3e0ff */
[----:B------:R-:W-:-:S03]  /*11c50*/  IMAD.WIDE R10, R8, 0x2, R10 ;  /* 0x00000002080a7825 */ /* 0x000fc600078e020a */
[----:B------:R-:W-:Y:S02]  /*11c60*/  LEA.HI.X.SX32 R5, R5, R3, 0x1, P1 ;  /* 0x0000000305057211 */ /* 0x000fe400008f0eff */
[C---:B------:R-:W-:Y:S01]  /*11c70*/  LEA R24, P1, R7.reuse, R36, 0x1 ;  /* 0x0000002407187211 */ /* 0x040fe200078208ff */
[----:B------:R-:W2:Y:S03]  /*11c80*/  LD.E.128 R8, desc[UR6][R10.64] ;  /* 0x000000060a087980 */ /* 0x000ea6000c101d00 */
[----:B------:R-:W-:Y:S02]  /*11c90*/  LEA.HI.X R25, R7, R37, R5, 0x1, P1 ;  /* 0x0000002507197211 */ /* 0x000fe400008f0c05 */
[----:B------:R-:W-:Y:S01]  /*11ca0*/  MOV R5, RZ ;  /* 0x000000ff00057202 */ /* 0x000fe20000000f00 */
[----:B------:R-:W-:-:S03]  /*11cb0*/  @P0 IMAD.MOV R5, RZ, RZ, -R15 ;  /* 0x000000ffff050224 */ /* 0x000fc600078e0a0f */
[----:B------:R-:W3:Y:S02]  /*11cc0*/  LD.E.128 R24, desc[UR6][R24.64] ;  /* 0x0000000618187980 */ /* 0x000ee4000c101d00 */
[----:B------:R-:W-:-:S04]  /*11cd0*/  IADD3 R7, P1, R5, R2, RZ ;  /* 0x0000000205077210 */ /* 0x000fc80007f3e0ff */
        /* <DEDUP_REMOVED lines=19> */
[----:B---3--:R-:W-:Y:S01]  /*11e10*/  IMAD.U32 R33, R26, 0x10000, RZ ;  /* 0x000100001a217824 */ /* 0x008fe200078e00ff */
        /* <DEDUP_REMOVED lines=15> */
[----:B------:R-:W-:Y:S01]  /*11f10*/  @!P0 FADD.FTZ R24, -R24, -RZ ;  /* 0x800000ff18188221 */ /* 0x000fe20000010100 */
[----:B------:R-:W-:Y:S01]  /*11f20*/  FMUL.FTZ R11, R8, R11 ;  /* 0x0000000b080b7220 */ /* 0x000fe20000410000 */
[----:B------:R-:W-:Y:S01]  /*11f30*/  FMUL.FTZ R30, R30, R27 ;  /* 0x0000001b1e1e7220 */ /* 0x000fe20000410000 */
[----:B------:R-:W-:Y:S01]  /*11f40*/  FMUL.FTZ R25, R10, R25 ;  /* 0x000000190a197220 */ /* 0x000fe20000410000 */
[----:B------:R-:W-:Y:S01]  /*11f50*/  FMUL.FTZ R24, R21, R24 ;  /* 0x0000001815187220 */ /* 0x000fe20000410000 */
[----:B------:R-:W-:Y:S01]  /*11f60*/  FMUL.FTZ R26, R9, R26 ;  /* 0x0000001a091a7220 */ /* 0x000fe20000410000 */
[C---:B----4-:R-:W-:Y:S01]  /*11f70*/  SHF.L.U32 R8, R13.reuse, 0x10, RZ ;  /* 0x000000100d087819 */ /* 0x050fe200000006ff */
[----:B------:R-:W-:Y:S01]  /*11f80*/  IMAD.U32 R10, R12, 0x10000, RZ ;  /* 0x000100000c0a7824 */ /* 0x000fe200078e00ff */
[----:B------:R-:W-:Y:S01]  /*11f90*/  LOP3.LUT R27, R13, 0xffff0000, RZ, 0xc0, !PT ;  /* 0xffff00000d1b7812 */ /* 0x000fe200078ec0ff */
[----:B------:R-:W-:Y:S01]  /*11fa0*/  IMAD.U32 R21, R14, 0x10000, RZ ;  /* 0x000100000e157824 */ /* 0x000fe200078e00ff */
[----:B------:R-:W-:Y:S01]  /*11fb0*/  LOP3.LUT R9, R12, 0xffff0000, RZ, 0xc0, !PT ;  /* 0xffff00000c097812 */ /* 0x000fe200078ec0ff */
[----:B------:R-:W-:Y:S01]  /*11fc0*/  FMUL.FTZ R22, R22, R31 ;  /* 0x0000001f16167220 */ /* 0x000fe20000410000 */
        /* <DEDUP_REMOVED lines=17> */
.L_x_1049:
[----:B------:R-:W-:Y:S05]  /*120e0*/  BSYNC B0 ;  /* 0x0000000000007941 */ /* 0x000fea0003800000 */
.L_x_1048:
[----:B-----5:R1:W-:Y:S01]  /*120f0*/  STS.128 [R211+0x5800], R20 ;  /* 0x00580014d3007388 */ /* 0x0203e20000000c00 */
[----:B------:R-:W-:Y:S05]  /*12100*/  BRA `(.L_x_993) ;  /* 0x0000000400e07947 */ /* 0x000fea0003800000 */
.L_x_955:
[----:B------:R-:W-:Y:S01]  /*12110*/  IMAD.IADD R7, R209, 0x1, -R56 ;  /* 0x00000001d1077824 */ /* 0x000fe200078e0a38 */
[----:B------:R-:W-:Y:S01]  /*12120*/  BSSY B0, `(.L_x_1050) ;  /* 0x0000022000007945 */ /* 0x000fe20003800000 */
[C---:B------:R-:W-:Y:S01]  /*12130*/  VIADD R0, R162.reuse, 0x10 ;  /* 0x00000010a2007836 */ /* 0x040fe20000000000 */
[----:B------:R-:W-:Y:S01]  /*12140*/  ISETP.GE.AND P1, PT, R9, R79, PT ;  /* 0x0000004f0900720c */ /* 0x000fe20003f26270 */
[C---:B------:R-:W-:Y:S01]  /*12150*/  VIADD R6, R162.reuse, 0x20 ;  /* 0x00000020a2067836 */ /* 0x040fe20000000000 */
[CC--:B------:R-:W-:Y:S01]  /*12160*/  ISETP.GE.AND P2, PT, R162.reuse, R7.reuse, PT ;  /* 0x00000007a200720c */ /* 0x0c0fe20003f46270 */
[----:B------:R-:W-:Y:S01]  /*12170*/  VIADD R4, R162, 0x30 ;  /* 0x00000030a2047836 */ /* 0x000fe20000000000 */
[-C--:B------:R-:W-:Y:S02]  /*12180*/  ISETP.GE.AND P6, PT, R0, R7.reuse, PT ;  /* 0x000000070000720c */ /* 0x080fe40003fc6270 */
[-C--:B------:R-:W-:Y:S02]  /*12190*/  ISETP.GE.AND P5, PT, R6, R7.reuse, PT ;  /* 0x000000070600720c */ /* 0x080fe40003fa6270 */
[----:B------:R-:W-:-:S02]  /*121a0*/  ISETP.GE.AND P4, PT, R4, R7, PT ;  /* 0x000000070400720c */ /* 0x000fc40003f86270 */
[----:B------:R-:W-:-:S05]  /*121b0*/  ISETP.GE.AND P0, PT, R10, R79, PT ;  /* 0x0000004f0a00720c */ /* 0x000fca0003f06270 */
[----:B------:R-:W-:Y:S08]  /*121c0*/  @P2 BRA `(.L_x_1051) ;  /* 0x00000000005c2947 */ /* 0x000ff00003800000 */
[----:B------:R-:W-:-:S13]  /*121d0*/  ISETP.GE.AND P3, PT, R12, R79, PT ;  /* 0x0000004f0c00720c */ /* 0x000fda0003f66270 */
[CC--:B-----5:R-:W-:Y:S01]  /*121e0*/  @!P3 LEA R10, P2, R166.reuse, R172.reuse, 0x1 ;  /* 0x000000aca60ab211 */ /* 0x0e0fe200078408ff */
[----:B------:R1:W-:Y:S03]  /*121f0*/  @P3 STS.128 [R211], RZ ;  /* 0x000000ffd3003388 */ /* 0x0003e60000000c00 */
[C---:B------:R-:W-:Y:S02]  /*12200*/  @!P3 LEA.HI.X R11, R166.reuse, R173, R169, 0x1, P2 ;  /* 0x000000ada60bb211 */ /* 0x040fe400010f0ca9 */
[----:B------:R-:W-:-:S03]  /*12210*/  @!P0 LEA R8, P2, R166, R172, 0x1 ;  /* 0x000000aca6088211 */ /* 0x000fc600078408ff */
        /* <DEDUP_REMOVED lines=18> */
.L_x_1051:
[----:B------:R-:W-:Y:S05]  /*12340*/  BSYNC B0 ;  /* 0x0000000000007941 */ /* 0x000fea0003800000 */
.L_x_1050:
[----:B------:R-:W-:Y:S04]  /*12350*/  BSSY B0, `(.L_x_1052) ;  /* 0x000001b000007945 */ /* 0x000fe80003800000 */
[----:B------:R-:W-:Y:S05]  /*12360*/  @P6 BRA `(.L_x_1053) ;  /* 0x0000000000646947 */ /* 0x000fea0003800000 */
[----:B------:R-:W-:Y:S02]  /*12370*/  ISETP.GE.AND P3, PT, R12, R79, PT ;  /* 0x0000004f0c00720c */ /* 0x000fe40003f66270 */
[----:B------:R-:W-:-:S05]  /*12380*/  IADD3 R5, P2, R5, R166, RZ ;  /* 0x000000a605057210 */ /* 0x000fca0007f5e0ff */
[----:B------:R-:W-:Y:S01]  /*12390*/  IMAD.X R3, R3, 0x1, R169, P2 ;  /* 0x0000000103037824 */ /* 0x000fe200010e06a9 */
[----:B-12--5:R-:W-:-:S04]  /*123a0*/  @!P0 LEA R8, P2, R5, R172, 0x1 ;  /* 0x000000ac05088211 */ /* 0x026fc800078408ff */
[C---:B------:R-:W-:Y:S01]  /*123b0*/  @!P0 LEA.HI.X R9, R5.reuse, R173, R3, 0x1, P2 ;  /* 0x000000ad05098211 */ /* 0x040fe200010f0c03 */
[----:B------:R3:W-:Y:S01]  /*123c0*/  @P3 STS.128 [R211+0x800], RZ ;  /* 0x000800ffd3003388 */ /* 0x0007e20000000c00 */
[----:B------:R-:W-:-:S04]  /*123d0*/  @!P3 LEA R10, P6, R5, R172, 0x1 ;  /* 0x000000ac050ab211 */ /* 0x000fc800078c08ff */
[----:B------:R-:W-:-:S05]  /*123e0*/  @!P3 LEA.HI.X R11, R5, R173, R3, 0x1, P6 ;  /* 0x000000ad050bb211 */ /* 0x000fca00030f0c03 */
        /* <DEDUP_REMOVED lines=17> */
.L_x_1053:
[----:B------:R-:W-:Y:S05]  /*12500*/  BSYNC B0 ;  /* 0x0000000000007941 */ /* 0x000fea0003800000 */
.L_x_1052:
[----:B------:R-:W-:Y:S04]  /*12510*/  BSSY B0, `(.L_x_1054) ;  /* 0x000001b000007945 */ /* 0x000fe80003800000 */
[----:B------:R-:W-:Y:S05]  /*12520*/  @P5 BRA `(.L_x_1055) ;  /* 0x0000000000645947 */ /* 0x000fea0003800000 */
[----:B------:R-:W-:Y:S02]  /*12530*/  ISETP.GE.AND P3, PT, R12, R79, PT ;  /* 0x0000004f0c00720c */ /* 0x000fe40003f66270 */
[----:B------:R-:W-:-:S04]  /*12540*/  LEA R5, P2, R170, R166, 0x5 ;  /* 0x000000a6aa057211 */ /* 0x000fc800078428ff */
[----:B----4-:R-:W-:Y:S02]  /*12550*/  LEA.HI.X R3, R170, R169, R171, 0x5, P2 ;  /* 0x000000a9aa037211 */ /* 0x010fe400010f2cab */
[----:B-123-5:R-:W-:-:S04]  /*12560*/  @!P0 LEA R8, P2, R5, R172, 0x1 ;  /* 0x000000ac05088211 */ /* 0x02efc800078408ff */
        /* <DEDUP_REMOVED lines=21> */
.L_x_1055:
[----:B------:R-:W-:Y:S05]  /*126c0*/  BSYNC B0 ;  /* 0x0000000000007941 */ /* 0x000fea0003800000 */
.L_x_1054:
[----:B------:R-:W-:Y:S05]  /*126d0*/  @P4 BRA `(.L_x_993) ;  /* 0x00000000006c4947 */ /* 0x000fea0003800000 */
[----:B------:R-:W-:Y:S01]  /*126e0*/  ISETP.GE.AND P3, PT, R12, R79, PT ;  /* 0x0000004f0c00720c */ /* 0x000fe20003f66270 */
[----:B------:R-:W-:Y:S02]  /*126f0*/  IMAD.MOV.U32 R167, RZ, RZ, R169 ;  /* 0x000000ffffa77224 */ /* 0x000fe400078e00a9 */
[----:B--2-4-:R-:W-:Y:S02]  /*12700*/  IMAD R2, R171, 0x30, RZ ;  /* 0x00000030ab027824 */ /* 0x014fe400078e02ff */
[----:B------:R-:W-:-:S04]  /*12710*/  IMAD.WIDE.U32 R170, R170, 0x30, R166 ;  /* 0x00000030aaaa7825 */ /* 0x000fc800078e00a6 */
[----:B------:R-:W-:Y:S01]  /*12720*/  IMAD.IADD R3, R2, 0x1, R171 ;  /* 0x0000000102037824 */ /* 0x000fe200078e02ab */
[----:B-1-3-5:R-:W-:-:S03]  /*12730*/  @!P0 LEA R8, P2, R170, R172, 0x1 ;  /* 0x000000acaa088211 */ /* 0x02afc600078408ff */
[C---:B------:R-:W-:Y:S01]  /*12740*/  @!P3 LEA R10, P4, R170.reuse, R172, 0x1 ;  /* 0x000000acaa0ab211 */ /* 0x040fe200078808ff */
[----:B------:R1:W-:Y:S01]  /*12750*/  @P3 STS.128 [R211+0x1800], RZ ;  /* 0x001800ffd3003388 */ /* 0x0003e20000000c00 */
[CCC-:B------:R-:W-:Y:S02]  /*12760*/  @!P0 LEA.HI.X R9, R170.reuse, R173.reuse, R3.reuse, 0x1, P2 ;  /* 0x000000adaa098211 */ /* 0x1c0fe400010f0c03 */
        /* <DEDUP_REMOVED lines=18> */
.L_x_993:
[----:B------:R-:W-:Y:S05]  /*12890*/  BSYNC B3 ;  /* 0x0000000000037941 */ /* 0x000fea0003800000 */
.L_x_954:
[----:B------:R-:W-:Y:S01]  /*128a0*/  VIADD R214, R133, 0xffffffff ;  /* 0xffffffff85d67836 */ /* 0x000fe20000000000 */
[----:B------:R-:W-:Y:S01]  /*128b0*/  BSSY B0, `(.L_x_1056) ;  /* 0x0000020000007945 */ /* 0x000fe20003800000 */
[----:B------:R-:W-:-:S03]  /*128c0*/  LOP3.LUT R215, R74, 0xff, RZ, 0xc0, !PT ;  /* 0x000000ff4ad77812 */ /* 0x000fc600078ec0ff */
[----:B--2-4-:R-:W-:-:S05]  /*128d0*/  SHF.L.U32 R3, R214, 0x6, RZ ;  /* 0x00000006d6037819 */ /* 0x014fca00000006ff */
[----:B------:R-:W-:-:S05]  /*128e0*/  IMAD.IADD R5, R68, 0x1, -R3 ;  /* 0x0000000144057824 */ /* 0x000fca00078e0a03 */
[----:B------:R-:W-:-:S13]  /*128f0*/  ISETP.GE.AND P0, PT, R162, R5, PT ;  /* 0x00000005a200720c */ /* 0x000fda0003f06270 */
[----:B------:R-:W-:Y:S05]  /*12900*/  @P0 BRA `(.L_x_1057) ;  /* 0x0000000000680947 */ /* 0x000fea0003800000 */
[C---:B------:R-:W-:Y:S02]  /*12910*/  LOP3.LUT R2, R215.reuse, 0x1, RZ, 0xc0, !PT ;  /* 0x00000001d7027812 */ /* 0x040fe400078ec0ff */
[----:B------:R-:W-:Y:S02]  /*12920*/  R2P PR, R215, 0x6 ;  /* 0x00000006d7007804 */ /* 0x000fe40000000000 */
[----:B------:R-:W-:-:S11]  /*12930*/  ISETP.NE.U32.AND P0, PT, R2, 0x1, PT ;  /* 0x000000010200780c */ /* 0x000fd60003f05070 */
[----:B-1-3--:R-:W-:Y:S02]  /*12940*/  @P1 IMAD.MOV.U32 R8, RZ, RZ, R204 ;  /* 0x000000ffff081224 */ /* 0x00afe400078e00cc */
[----:B------:R-:W-:Y:S01]  /*12950*/  @!P0 MOV R10, R204 ;  /* 0x000000cc000a8202 */ /* 0x000fe20000000f00 */
[--C-:B------:R-:W-:Y:S02]  /*12960*/  @!P0 IMAD.MOV.U32 R11, RZ, RZ, R203.reuse ;  /* 0x000000ffff0b8224 */ /* 0x100fe400078e00cb */
[----:B------:R-:W-:-:S03]  /*12970*/  @P1 IMAD.MOV.U32 R9, RZ, RZ, R203 ;  /* 0x000000ffff091224 */ /* 0x000fc600078e00cb */
        /* <DEDUP_REMOVED lines=8> */
[----:B------:R1:W-:Y:S04]  /*12a00*/  @P1 LDGSTS.E.BYPASS.LTC128B.128 [R211+0x8000], desc[UR6][R8.64+0x80] ;  /* 0x0800008008d31fae */ /* 0x0003e8000b901d46 */
[----:B------:R1:W-:Y:S01]  /*12a10*/  @!P1 STS.128 [R211+0x8000], RZ ;  /* 0x008000ffd3009388 */ /* 0x0003e20000000c00 */
[----:B------:R-:W-:Y:S05]  /*12a20*/  @!P2 BRA `(.L_x_1058) ;  /* 0x00000000001ca947 */ /* 0x000fea0003800000 */
[----:B-1----:R-:W-:Y:S02]  /*12a30*/  MOV R8, R204 ;  /* 0x000000cc00087202 */ /* 0x002fe40000000f00 */
[----:B------:R-:W-:-:S05]  /*12a40*/  MOV R9, R203 ;  /* 0x000000cb00097202 */ /* 0x000fca0000000f00 */
[----:B------:R-:W-:Y:S01]  /*12a50*/  @!PT LDS RZ, [RZ] ;  /* 0x00000000fffff984 */ /* 0x000fe20000000800 */
[----:B------:R-:W-:Y:S01]  /*12a60*/  @!PT LDS RZ, [RZ] ;  /* 0x00000000fffff984 */ /* 0x000fe20000000800 */
[----:B------:R-:W-:Y:S01]  /*12a70*/  @!PT LDS RZ, [RZ] ;  /* 0x00000000fffff984 */ /* 0x000fe20000000800 */
[----:B------:R2:W-:Y:S01]  /*12a80*/  LDGSTS.E.BYPASS.LTC128B.128 [R211+0xa000], desc[UR6][R8.64+0x100] ;  /* 0x0a00010008d37fae */ /* 0x0005e2000b901d46 */
[----:B------:R-:W-:Y:S05]  /*12a90*/  BRA `(.L_x_1057) ;  /* 0x0000000000047947 */ /* 0x000fea0003800000 */
.L_x_1058:
[----:B------:R4:W-:Y:S02]  /*12aa0*/  STS.128 [R211+0xa000], RZ ;  /* 0x00a000ffd3007388 */ /* 0x0009e40000000c00 */
.L_x_1057:
[----:B------:R-:W-:Y:S05]  /*12ab0*/  BSYNC B0 ;  /* 0x0000000000007941 */ /* 0x000fea0003800000 */
.L_x_1056:
[----:B------:R-:W-:Y:S01]  /*12ac0*/  ISETP.GE.AND P0, PT, R0, R5, PT ;  /* 0x000000050000720c */ /* 0x000fe20003f06270 */
[----:B------:R-:W-:-:S12]  /*12ad0*/  BSSY B0, `(.L_x_1059) ;  /* 0x000001f000007945 */ /* 0x000fd80003800000 */
[----:B------:R-:W-:Y:S05]  /*12ae0*/  @P0 BRA `(.L_x_1060) ;  /* 0x0000000000740947 */ /* 0x000fea0003800000 */
[C---:B------:R-:W-:Y:S02]  /*12af0*/  LOP3.LUT R2, R215.reuse, 0x1, RZ, 0xc0, !PT ;  /* 0x00000001d7027812 */ /* 0x040fe400078ec0ff */
[----:B------:R-:W-:Y:S02]  /*12b00*/  LOP3.LUT P0, RZ, R215, 0x2, RZ, 0xc0, !PT ;  /* 0x00000002d7ff7812 */ /* 0x000fe4000780c0ff */
[----:B------:R-:W-:Y:S02]  /*12b10*/  ISETP.NE.U32.AND P1, PT, R2, 0x1, PT ;  /* 0x000000010200780c */ /* 0x000fe40003f25070 */
[----:B-123--:R-:W-:-:S05]  /*12b20*/  IADD3 R9, P2, R201, R158, RZ ;  /* 0x0000009ec9097210 */ /* 0x00efca0007f5e0ff */
[----:B------:R-:W-:-:S04]  /*12b30*/  IMAD.X R7, R202, 0x1, R157, P2 ;  /* 0x00000001ca077824 */ /* 0x000fc800010e069d */
[----:B------:R-:W-:Y:S02]  /*12b40*/  @P0 LEA R10, P2, R9, R164, 0x1 ;  /* 0x000000a4090a0211 */ /* 0x000fe400078408ff */
[----:B------:R-:W-:Y:S02]  /*12b50*/  @!P1 LEA R12, P3, R201, R204, 0x1 ;  /* 0x000000ccc90c9211 */ /* 0x000fe400078608ff */
[----:B------:R-:W-:Y:S02]  /*12b60*/  @P0 LEA.HI.X R11, R9, R165, R7, 0x1, P2 ;  /* 0x000000a5090b0211 */ /* 0x000fe400010f0c07 */
        /* <DEDUP_REMOVED lines=11> */
[----:B------:R-:W-:-:S13]  /*12c20*/  LOP3.LUT P0, RZ, R215, 0x4, RZ, 0xc0, !PT ;  /* 0x00000004d7ff7812 */ /* 0x000fda000780c0ff */
[----:B------:R-:W-:Y:S05]  /*12c30*/  @!P0 BRA `(.L_x_1061) ;  /* 0x00000000001c8947 */ /* 0x000fea0003800000 */
[----:B------:R-:W-:-:S04]  /*12c40*/  LEA R8, P0, R9, R164, 0x1 ;  /* 0x000000a409087211 */ /* 0x000fc800078008ff */
[----:B------:R-:W-:-:S05]  /*12c50*/  LEA.HI.X R9, R9, R165, R7, 0x1, P0 ;  /* 0x000000a509097211 */ /* 0x000fca00000f0c07 */
[----:B------:R-:W-:Y:S01]  /*12c60*/  @!PT LDS RZ, [RZ] ;  /* 0x00000000fffff984 */ /* 0x000fe20000000800 */
[----:B------:R-:W-:Y:S01]  /*12c70*/  @!PT LDS RZ, [RZ] ;  /* 0x00000000fffff984 */ /* 0x000fe20000000800 */
[----:B------:R-:W-:Y:S01]  /*12c80*/  @!PT LDS RZ, [RZ] ;  /* 0x00000000fffff984 */ /* 0x000fe20000000800 */
[----:B------:R2:W-:Y:S01]  /*12c90*/  LDGSTS.E.BYPASS.LTC128B.128 [R211+0xa800], desc[UR6][R8.64+0x100] ;  /* 0x0a80010008d37fae */ /* 0x0005e2000b901d46 */
[----:B------:R-:W-:Y:S05]  /*12ca0*/  BRA `(.L_x_1060) ;  /* 0x0000000000047947 */ /* 0x000fea0003800000 */
.L_x_1061:
[----:B------:R2:W-:Y:S02]  /*12cb0*/  STS.128 [R211+0xa800], RZ ;  /* 0x00a800ffd3007388 */ /* 0x0005e40000000c00 */
.L_x_1060:
[----:B------:R-:W-:Y:S05]  /*12cc0*/  BSYNC B0 ;  /* 0x0000000000007941 */ /* 0x000fea0003800000 */
.L_x_1059:
[----:B------:R-:W-:Y:S01]  /*12cd0*/  ISETP.GE.AND P0, PT, R6, R5, PT ;  /* 0x000000050600720c */ /* 0x000fe20003f06270 */
[----:B------:R-:W-:-:S12]  /*12ce0*/  BSSY B0, `(.L_x_1062) ;  /* 0x0000021000007945 */ /* 0x000fd80003800000 */
[----:B------:R-:W-:Y:S05]  /*12cf0*/  @P0 BRA `(.L_x_1063) ;  /* 0x00000000007c0947 */ /* 0x000fea0003800000 */
[C---:B------:R-:W-:Y:S02]  /*12d00*/  LOP3.LUT R2, R215.reuse, 0x1, RZ, 0xc0, !PT ;  /* 0x00000001d7027812 */ /* 0x040fe400078ec0ff */
[----:B------:R-:W-:Y:S02]  /*12d10*/  LOP3.LUT P0, RZ, R215, 0x2, RZ, 0xc0, !PT ;  /* 0x00000002d7ff7812 */ /* 0x000fe4000780c0ff */
[----:B------:R-:W-:Y:S01]  /*12d20*/  ISETP.NE.U32.AND P1, PT, R2, 0x1, PT ;  /* 0x000000010200780c */ /* 0x000fe20003f25070 */
[C---:B------:R-:W-:Y:S01]  /*12d30*/  IMAD.SHL.U32 R2, R64.reuse, 0x20, RZ ;  /* 0x0000002040027824 */ /* 0x040fe200078e00ff */
[C---:B-1-3--:R-:W-:Y:S02]  /*12d40*/  LEA R11, P2, R64.reuse, R158, 0x5 ;  /* 0x0000009e400b7211 */ /* 0x04afe400078428ff */
[C-C-:B------:R-:W-:Y:S02]  /*12d50*/  SHF.L.U64.HI R7, R64.reuse, 0x5, R65.reuse ;  /* 0x0000000540077819 */ /* 0x140fe40000010241 */
[----:B--2---:R-:W-:-:S05]  /*12d60*/  LEA.HI.X R9, R64, R157, R65, 0x5, P2 ;  /* 0x0000009d40097211 */ /* 0x004fca00010f2c41 */
[C---:B------:R-:W-:Y:S02]  /*12d70*/  @P0 LEA R12, P2, R11.reuse, R164, 0x1 ;  /* 0x000000a40b0c0211 */ /* 0x040fe400078408ff */
[C---:B------:R-:W-:Y:S02]  /*12d80*/  @!P1 LEA R14, P3, R2.reuse, R204, 0x1 ;  /* 0x000000cc020e9211 */ /* 0x040fe400078608ff */
        /* <DEDUP_REMOVED lines=21> */
.L_x_1064:
[----:B------:R2:W-:Y:S02]  /*12ee0*/  STS.128 [R211+0xb000], RZ ;  /* 0x00b000ffd3007388 */ /* 0x0005e40000000c00 */
.L_x_1063:
[----:B------:R-:W-:Y:S05]  /*12ef0*/  BSYNC B0 ;  /* 0x0000000000007941 */ /* 0x000fea0003800000 */
.L_x_1062:
[----:B------:R-:W-:Y:S01]  /*12f00*/  ISETP.GE.AND P0, PT, R4, R5, PT ;  /* 0x000000050400720c */ /* 0x000fe20003f06270 */
[----:B------:R-:W-:-:S12]  /*12f10*/  BSSY B0, `(.L_x_1065) ;  /* 0x0000022000007945 */ /* 0x000fd80003800000 */
[----:B------:R-:W-:Y:S05]  /*12f20*/  @P0 BRA `(.L_x_1066) ;  /* 0x0000000000800947 */ /* 0x000fea0003800000 */
[C---:B------:R-:W-:Y:S01]  /*12f30*/  LOP3.LUT R2, R215.reuse, 0x1, RZ, 0xc0, !PT ;  /* 0x00000001d7027812 */ /* 0x040fe200078ec0ff */
[----:B------:R-:W-:Y:S01]  /*12f40*/  IMAD.MOV.U32 R156, RZ, RZ, R158 ;  /* 0x000000ffff9c7224 */ /* 0x000fe200078e009e */
[----:B------:R-:W-:Y:S02]  /*12f50*/  LOP3.LUT P2, RZ, R215, 0x2, RZ, 0xc0, !PT ;  /* 0x00000002d7ff7812 */ /* 0x000fe4000784c0ff */
[----:B------:R-:W-:Y:S01]  /*12f60*/  ISETP.NE.U32.AND P3, PT, R2, 0x1, PT ;  /* 0x000000010200780c */ /* 0x000fe20003f65070 */
[----:B------:R-:W-:Y:S01]  /*12f70*/  IMAD R2, R65, 0x30, RZ ;  /* 0x0000003041027824 */ /* 0x000fe200078e02ff */
[----:B------:R-:W-:Y:S01]  /*12f80*/  LOP3.LUT P1, RZ, R215, 0x4, RZ, 0xc0, !PT ;  /* 0x00000004d7ff7812 */ /* 0x000fe2000782c0ff */
[----:B------:R-:W-:-:S04]  /*12f90*/  IMAD.WIDE.U32 R156, R64, 0x30, R156 ;  /* 0x00000030409c7825 */ /* 0x000fc800078e009c */
[----:B------:R-:W-:-:S04]  /*12fa0*/  IMAD.IADD R7, R157, 0x1, R2 ;  /* 0x000000019d077824 */ /* 0x000fc800078e0202 */
[CC--:B-1-3--:R-:W-:Y:S02]  /*12fb0*/  @P2 LEA R10, P4, R156.reuse, R164.reuse, 0x1 ;  /* 0x000000a49c0a2211 */ /* 0x0cafe400078808ff */
[----:B--2---:R-:W-:Y:S01]  /*12fc0*/  @!P3 MOV R9, R203 ;  /* 0x000000cb0009b202 */ /* 0x004fe20000000f00 */
[----:B------:R-:W-:Y:S01]  /*12fd0*/  @!P3 IMAD.MOV.U32 R8, RZ, RZ, R204 ;  /* 0x000000ffff08b224 */ /* 0x000fe200078e00cc */
[C---:B------:R-:W-:Y:S01]  /*12fe0*/  @P1 LEA R12, P0, R156.reuse, R164, 0x1 ;  /* 0x000000a49c0c1211 */ /* 0x040fe200078008ff */
[----:B------:R-:W-:Y:S01]  /*12ff0*/  @!P3 IMAD R65, R65, 0x60, RZ ;  /* 0x000000604141b824 */ /* 0x000fe200078e02ff */
[-C--:B------:R-:W-:Y:S01]  /*13000*/  @P2 LEA.HI.X R11, R156, R165.reuse, R7, 0x1, P4 ;  /* 0x000000a59c0b2211 */ /* 0x080fe200020f0c07 */
[----:B------:R-:W-:Y:S01]  /*13010*/  @!P3 IMAD.WIDE.U32 R8, R64, 0x60, R8 ;  /* 0x000000604008b825 */ /* 0x000fe200078e0008 */
[----:B------:R-:W-:-:S04]  /*13020*/  @P1 LEA.HI.X R13, R156, R165, R7, 0x1, P0 ;  /* 0x000000a59c0d1211 */ /* 0x000fc800000f0c07 */
[----:B------:R-:W-:-:S05]  /*13030*/  @!P3 IADD3 R9, R65, R9, RZ ;  /* 0x000000094109b210 */ /* 0x000fca0007ffe0ff */
        /* <DEDUP_REMOVED lines=9> */
[----:B------:R1:W-:Y:S04]  /*130d0*/  @!P2 STS.128 [R211+0x9800], RZ ;  /* 0x009800ffd300a388 */ /* 0x0003e80000000c00 */
[----:B------:R-:W-:Y:S01]  /*130e0*/  @!PT LDS RZ, [RZ] ;  /* 0x00000000fffff984 */ /* 0x000fe20000000800 */
[----:B------:R-:W-:Y:S01]  /*130f0*/  @!PT LDS RZ, [RZ] ;  /* 0x00000000fffff984 */ /* 0x000fe20000000800 */
[----:B------:R-:W-:Y:S01]  /*13100*/  @!PT LDS RZ, [RZ] ;  /* 0x00000000fffff984 */ /* 0x000fe20000000800 */
[----:B------:R1:W-:Y:S04]  /*13110*/  @P1 LDGSTS.E.BYPASS.LTC128B.128 [R211+0xb800], desc[UR6][R12.64+0x100] ;  /* 0x0b8001000cd31fae */ /* 0x0003e8000b901d46 */
[----:B------:R1:W-:Y:S02]  /*13120*/  @!P1 STS.128 [R211+0xb800], RZ ;  /* 0x00b800ffd3009388 */ /* 0x0003e40000000c00 */
.L_x_1066:
[----:B------:R-:W-:Y:S05]  /*13130*/  BSYNC B0 ;  /* 0x0000000000007941 */ /* 0x000fea0003800000 */
.L_x_1065:
[----:B------:R-:W0:Y:S04]  /*13140*/  LDGDEPBAR ;  /* 0x00000000000079af */ /* 0x000e280000000000 */
[----:B------:R4:W5:Y:S01]  /*13150*/  LD.E R2, desc[UR6][R16.64+0x188] ;  /* 0x0001880610027980 */ /* 0x000962000c101900 */
[----:B------:R-:W-:Y:S01]  /*13160*/  ISETP.GE.AND P0, PT, R162, R5, PT ;  /* 0x00000005a200720c */ /* 0x000fe20003f06270 */
[----:B------:R-:W-:Y:S01]  /*13170*/  IMAD.SHL.U32 R18, R72, 0x2, RZ ;  /* 0x0000000248127824 */ /* 0x000fe200078e00ff */
[----:B-123--:R-:W-:Y:S01]  /*13180*/  SHF.R.S32.HI R8, RZ, 0x1f, R73 ;  /* 0x0000001fff087819 */ /* 0x00efe20000011449 */
[----:B------:R-:W-:Y:S03]  /*13190*/  BSSY B0, `(.L_x_1067) ;  /* 0x0000020000007945 */ /* 0x000fe60003800000 */
[----:B------:R-:W-:-:S02]  /*131a0*/  LEA.HI R8, R8, R73, RZ, 0x2 ;  /* 0x0000004908087211 */ /* 0x000fc400078f10ff */
[----:B------:R-:W-:Y:S02]  /*131b0*/  LOP3.LUT R18, R18, 0x6, RZ, 0xc0, !PT ;  /* 0x0000000612127812 */ /* 0x000fe400078ec0ff */
[----:B------:R-:W-:Y:S01]  /*131c0*/  SHF.R.S32.HI R52, RZ, 0x2, R8 ;  /* 0x00000002ff347819 */ /* 0x000fe20000011408 */
[----:B------:R-:W-:-:S04]  /*131d0*/  DEPBAR.LE SB0, 0x0 ;  /* 0x000080000000791a */ /* 0x000fc80000000000 */
[----:B------:R-:W-:Y:S06]  /*131e0*/  BAR.SYNC.DEFER_BLOCKING 0x0 ;  /* 0x0000000000007b1d */ /* 0x000fec0000010000 */
[----:B------:R4:W-:Y:S04]  /*131f0*/  @P0 STS.128 [R211+0xc000], RZ ;  /* 0x00c000ffd3000388 */ /* 0x0009e80000000c00 */
[----:B------:R4:W-:Y:S04]  /*13200*/  @P0 STS.128 [R211+0xe000], RZ ;  /* 0x00e000ffd3000388 */ /* 0x0009e80000000c00 */
[----:B------:R4:W-:Y:S01]  /*13210*/  @P0 STS.128 [R211+0x10000], RZ ;  /* 0x010000ffd3000388 */ /* 0x0009e20000000c00 */
[----:B------:R-:W-:Y:S05]  /*13220*/  @P0 BRA `(.L_x_1068) ;  /* 0x0000000000580947 */ /* 0x000fea0003800000 */
[C---:B------:R-:W-:Y:S02]  /*13230*/  LOP3.LUT R7, R215.reuse, 0x1, RZ, 0xc0, !PT ;  /* 0x00000001d7077812 */ /* 0x040fe400078ec0ff */
[----:B------:R-:W-:Y:S02]  /*13240*/  R2P PR, R215, 0x6 ;  /* 0x00000006d7007804 */ /* 0x000fe40000000000 */
[----:B------:R-:W-:-:S13]  /*13250*/  ISETP.NE.U32.AND P0, PT, R7, 0x1, PT ;  /* 0x000000010700780c */ /* 0x000fda0003f05070 */
[----:B------:R-:W-:Y:S02]  /*13260*/  @!P0 IMAD.MOV.U32 R8, RZ, RZ, R160 ;  /* 0x000000ffff088224 */ /* 0x000fe400078e00a0 */
[----:B------:R-:W-:-:S05]  /*13270*/  @!P0 IMAD.MOV.U32 R9, RZ, RZ, R161 ;  /* 0x000000ffff098224 */ /* 0x000fca00078e00a1 */
        /* <DEDUP_REMOVED lines=11> */
[----:B------:R-:W-:Y:S01]  /*13330*/  @!PT LDS RZ, [RZ] ;  /* 0x00000000fffff984 */ /* 0x000fe20000000800 */
[----:B------:R-:W-:Y:S01]  /*13340*/  @!PT LDS RZ, [RZ] ;  /* 0x00000000fffff984 */ /* 0x000fe20000000800 */
[----:B------:R-:W-:Y:S01]  /*13350*/  @!PT LDS RZ, [RZ] ;  /* 0x00000000fffff984 */ /* 0x000fe20000000800 */
[----:B------:R3:W-:Y:S01]  /*13360*/  LDGSTS.E.BYPASS.LTC128B.128 [R211+0x10000], desc[UR6][R160.64+0x100] ;  /* 0x10000100a0d37fae */ /* 0x0007e2000b901d46 */
[----:B------:R-:W-:Y:S05]  /*13370*/  BRA `(.L_x_1068) ;  /* 0x0000000000047947 */ /* 0x000fea0003800000 */
.L_x_1069:
[----:B------:R2:W-:Y:S02]  /*13380*/  STS.128 [R211+0x10000], RZ ;  /* 0x010000ffd3007388 */ /* 0x0005e40000000c00 */
.L_x_1068:
[----:B------:R-:W-:Y:S05]  /*13390*/  BSYNC B0 ;  /* 0x0000000000007941 */ /* 0x000fea0003800000 */
.L_x_1067:
[----:B------:R-:W-:Y:S01]  /*133a0*/  ISETP.GE.AND P0, PT, R0, R5, PT ;  /* 0x000000050000720c */ /* 0x000fe20003f06270 */
[----:B------:R-:W-:-:S12]  /*133b0*/  BSSY B0, `(.L_x_1070) ;  /* 0x0000020000007945 */ /* 0x000fd80003800000 */
[----:B------:R1:W-:Y:S04]  /*133c0*/  @P0 STS.128 [R211+0xc800], RZ ;  /* 0x00c800ffd3000388 */ /* 0x0003e80000000c00 */
[----:B------:R1:W-:Y:S04]  /*133d0*/  @P0 STS.128 [R211+0xe800], RZ ;  /* 0x00e800ffd3000388 */ /* 0x0003e80000000c00 */
[----:B------:R1:W-:Y:S01]  /*133e0*/  @P0 STS.128 [R211+0x10800], RZ ;  /* 0x010800ffd3000388 */ /* 0x0003e20000000c00 */
[----:B------:R-:W-:Y:S05]  /*133f0*/  @P0 BRA `(.L_x_1071) ;  /* 0x00000000006c0947 */ /* 0x000fea0003800000 */
[C---:B------:R-:W-:Y:S02]  /*13400*/  LOP3.LUT R0, R215.reuse, 0x1, RZ, 0xc0, !PT ;  /* 0x00000001d7007812 */ /* 0x040fe400078ec0ff */
[----:B------:R-:W-:Y:S02]  /*13410*/  LOP3.LUT P1, RZ, R215, 0x2, RZ, 0xc0, !PT ;  /* 0x00000002d7ff7812 */ /* 0x000fe4000782c0ff */
[----:B------:R-:W-:-:S11]  /*13420*/  ISETP.NE.U32.AND P2, PT, R0, 0x1, PT ;  /* 0x000000010000780c */ /* 0x000fd60003f45070 */
[CC--:B-1----:R-:W-:Y:S02]  /*13430*/  @P1 LEA R8, P0, R199.reuse, R160.reuse, 0x1 ;  /* 0x000000a0c7081211 */ /* 0x0c2fe400078008ff */
[C---:B------:R-:W-:Y:S02]  /*13440*/  @!P2 LEA R10, P3, R199.reuse, R160, 0x1 ;  /* 0x000000a0c70aa211 */ /* 0x040fe400078608ff */
[CCC-:B------:R-:W-:Y:S02]  /*13450*/  @P1 LEA.HI.X R9, R199.reuse, R161.reuse, R200.reuse, 0x1, P0 ;  /* 0x000000a1c7091211 */ /* 0x1c0fe400000f0cc8 */
[----:B------:R-:W-:Y:S02]  /*13460*/  @!P2 LEA.HI.X R11, R199, R161, R200, 0x1, P3 ;  /* 0x000000a1c70ba211 */ /* 0x000fe400018f0cc8 */
[----:B------:R-:W-:-:S03]  /*13470*/  LOP3.LUT P0, RZ, R215, 0x4, RZ, 0xc0, !PT ;  /* 0x00000004d7ff7812 */ /* 0x000fc6000780c0ff */
        /* <DEDUP_REMOVED lines=11> */
[----:B-1----:R-:W-:-:S04]  /*13530*/  LEA R8, P0, R199, R160, 0x1 ;  /* 0x000000a0c7087211 */ /* 0x002fc800078008ff */
[----:B------:R-:W-:-:S05]  /*13540*/  LEA.HI.X R9, R199, R161, R200, 0x1, P0 ;  /* 0x000000a1c7097211 */ /* 0x000fca00000f0cc8 */
[----:B------:R-:W-:Y:S01]  /*13550*/  @!PT LDS RZ, [RZ] ;  /* 0x00000000fffff984 */ /* 0x000fe20000000800 */
[----:B------:R-:W-:Y:S01]  /*13560*/  @!PT LDS RZ, [RZ] ;  /* 0x00000000fffff984 */ /* 0x000fe20000000800 */
[----:B------:R-:W-:Y:S01]  /*13570*/  @!PT LDS RZ, [RZ] ;  /* 0x00000000fffff984 */ /* 0x000fe20000000800 */
[----:B------:R1:W-:Y:S01]  /*13580*/  LDGSTS.E.BYPASS.LTC128B.128 [R211+0x10800], desc[UR6][R8.64+0x100] ;  /* 0x1080010008d37fae */ /* 0x0003e2000b901d46 */
[----:B------:R-:W-:Y:S05]  /*13590*/  BRA `(.L_x_1071) ;  /* 0x0000000000047947 */ /* 0x000fea0003800000 */
.L_x_1072:
[----:B------:R1:W-:Y:S02]  /*135a0*/  STS.128 [R211+0x10800], RZ ;  /* 0x010800ffd3007388 */ /* 0x0003e40000000c00 */
.L_x_1071:
[----:B------:R-:W-:Y:S05]  /*135b0*/  BSYNC B0 ;  /* 0x0000000000007941 */ /* 0x000fea0003800000 */
.L_x_1070:
        /* <DEDUP_REMOVED lines=8> */
[----:B------:R-:W-:Y:S01]  /*13640*/  ISETP.NE.U32.AND P2, PT, R0, 0x1, PT ;  /* 0x000000010000780c */ /* 0x000fe20003f45070 */
[C---:B------:R-:W-:Y:S01]  /*13650*/  IMAD.SHL.U32 R0, R66.reuse, 0x20, RZ ;  /* 0x0000002042007824 */ /* 0x040fe200078e00ff */
[----:B------:R-:W-:-:S09]  /*13660*/  SHF.L.U64.HI R6, R66, 0x5, R67 ;  /* 0x0000000542067819 */ /* 0x000fd20000010243 */
        /* <DEDUP_REMOVED lines=23> */
.L_x_1075:
[----:B------:R1:W-:Y:S02]  /*137e0*/  STS.128 [R211+0x11000], RZ ;  /* 0x011000ffd3007388 */ /* 0x0003e40000000c00 */
.L_x_1074:
[----:B------:R-:W-:Y:S05]  /*137f0*/  BSYNC B0 ;  /* 0x0000000000007941 */ /* 0x000fea0003800000 */
.L_x_1073:
[----:B------:R-:W-:Y:S01]  /*13800*/  ISETP.GE.AND P0, PT, R4, R5, PT ;  /* 0x000000050400720c */ /* 0x000fe20003f06270 */
[----:B------:R-:W-:-:S12]  /*13810*/  BSSY B0, `(.L_x_1076) ;  /* 0x0000023000007945 */ /* 0x000fd80003800000 */
[----:B------:R1:W-:Y:S04]  /*13820*/  @P0 STS.128 [R211+0xd800], RZ ;  /* 0x00d800ffd3000388 */ /* 0x0003e80000000c00 */
[----:B------:R1:W-:Y:S04]  /*13830*/  @P0 STS.128 [R211+0xf800], RZ ;  /* 0x00f800ffd3000388 */ /* 0x0003e80000000c00 */
[----:B------:R1:W-:Y:S01]  /*13840*/  @P0 STS.128 [R211+0x11800], RZ ;  /* 0x011800ffd3000388 */ /* 0x0003e20000000c00 */
[----:B------:R-:W-:Y:S05]  /*13850*/  @P0 BRA `(.L_x_1077) ;  /* 0x0000000000780947 */ /* 0x000fea0003800000 */
[C---:B------:R-:W-:Y:S02]  /*13860*/  LOP3.LUT R0, R215.reuse, 0x1, RZ, 0xc0, !PT ;  /* 0x00000001d7007812 */ /* 0x040fe400078ec0ff */
[----:B------:R-:W-:Y:S02]  /*13870*/  R2P PR, R215, 0x6 ;  /* 0x00000006d7007804 */ /* 0x000fe40000000000 */
[----:B------:R-:W-:-:S11]  /*13880*/  ISETP.NE.U32.AND P0, PT, R0, 0x1, PT ;  /* 0x000000010000780c */ /* 0x000fd60003f05070 */
[C---:B------:R-:W-:Y:S02]  /*13890*/  @P1 IMAD R5, R67.reuse, 0x60, RZ ;  /* 0x0000006043051824 */ /* 0x040fe400078e02ff */
[----:B------:R-:W-:Y:S02]  /*138a0*/  @!P0 IMAD R0, R67, 0x60, RZ ;  /* 0x0000006043008824 */ /* 0x000fe400078e02ff */
[----:B-1----:R-:W-:-:S04]  /*138b0*/  @!P0 IMAD.WIDE.U32 R8, R66, 0x60, R160 ;  /* 0x0000006042088825 */ /* 0x002fc800078e00a0 */
[----:B------:R-:W-:Y:S01]  /*138c0*/  @P1 IMAD.WIDE.U32 R6, R66, 0x60, R160 ;  /* 0x0000006042061825 */ /* 0x000fe200078e00a0 */
[----:B------:R-:W-:-:S04]  /*138d0*/  @!P0 IADD3 R9, R0, R9, RZ ;  /* 0x0000000900098210 */ /* 0x000fc80007ffe0ff */
[----:B------:R-:W-:Y:S01]  /*138e0*/  @P1 IADD3 R5, R5, R7, RZ ;  /* 0x0000000705051210 */ /* 0x000fe20007ffe0ff */
[----:B------:R-:W-:Y:S01]  /*138f0*/  @!PT LDS RZ, [RZ] ;  /* 0x00000000fffff984 */ /* 0x000fe20000000800 */
[----:B------:R-:W-:Y:S01]  /*13900*/  @!PT LDS RZ, [RZ] ;  /* 0x00000000fffff984 */ /* 0x000fe20000000800 */
[----:B------:R-:W-:Y:S01]  /*13910*/  @!PT LDS RZ, [RZ] ;  /* 0x00000000fffff984 */ /* 0x000fe20000000800 */
[----:B------:R1:W-:Y:S01]  /*13920*/  @!P0 LDGSTS.E.BYPASS.LTC128B.128 [R211+0xd800], desc[UR6][R8.64] ;  /* 0x0d80000008d38fae */ /* 0x0003e2000b901d46 */
[----:B------:R-:W-:-:S03]  /*13930*/  @P1 MOV R4, R6 ;  /* 0x0000000600041202 */ /* 0x000fc60000000f00 */
[----:B------:R1:W-:Y:S04]  /*13940*/  @P0 STS.128 [R211+0xd800], RZ ;  /* 0x00d800ffd3000388 */ /* 0x0003e80000000c00 */
[----:B------:R-:W-:Y:S01]  /*13950*/  @!PT LDS RZ, [RZ] ;  /* 0x00000000fffff984 */ /* 0x000fe20000000800 */
[----:B------:R-:W-:Y:S01]  /*13960*/  @!PT LDS RZ, [RZ] ;  /* 0x00000000fffff984 */ /* 0x000fe20000000800 */
[----:B------:R-:W-:Y:S01]  /*13970*/  @!PT LDS RZ, [RZ] ;  /* 0x00000000fffff984 */ /* 0x000fe20000000800 */
[----:B------:R1:W-:Y:S04]  /*13980*/  @P1 LDGSTS.E.BYPASS.LTC128B.128 [R211+0xf800], desc[UR6][R4.64+0x80] ;  /* 0x0f80008004d31fae */ /* 0x0003e8000b901d46 */
[----:B------:R1:W-:Y:S01]  /*13990*/  @!P1 STS.128 [R211+0xf800], RZ ;  /* 0x00f800ffd3009388 */ /* 0x0003e20000000c00 */
[----:B------:R-:W-:Y:S05]  /*139a0*/  @!P2 BRA `(.L_x_1078) ;  /* 0x000000000020a947 */ /* 0x000fea0003800000 */
[----:B------:R-:W-:Y:S02]  /*139b0*/  IMAD R67, R67, 0x60, RZ ;  /* 0x0000006043437824 */ /* 0x000fe400078e02ff */
[----:B-1----:R-:W-:-:S05]  /*139c0*/  IMAD.WIDE.U32 R4, R66, 0x60, R160 ;  /* 0x0000006042047825 */ /* 0x002fca00078e00a0 */
[----:B------:R-:W-:-:S05]  /*139d0*/  IADD3 R5, R67, R5, RZ ;  /* 0x0000000543057210 */ /* 0x000fca0007ffe0ff */
[----:B------:R-:W-:Y:S01]  /*139e0*/  @!PT LDS RZ, [RZ] ;  /* 0x00000000fffff984 */ /* 0x000fe20000000800 */
[----:B------:R-:W-:Y:S01]  /*139f0*/  @!PT LDS RZ, [RZ] ;  /* 0x00000000fffff984 */ /* 0x000fe20000000800 */
[----:B------:R-:W-:Y:S01]  /*13a00*/  @!PT LDS RZ, [RZ] ;  /* 0x00000000fffff984 */ /* 0x000fe20000000800 */
[----:B------:R1:W-:Y:S01]  /*13a10*/  LDGSTS.E.BYPASS.LTC128B.128 [R211+0x11800], desc[UR6][R4.64+0x100] ;  /* 0x1180010004d37fae */ /* 0x0003e2000b901d46 */
[----:B------:R-:W-:Y:S05]  /*13a20*/  BRA `(.L_x_1077) ;  /* 0x0000000000047947 */ /* 0x000fea0003800000 */
.L_x_1078:
[----:B------:R1:W-:Y:S02]  /*13a30*/  STS.128 [R211+0x11800], RZ ;  /* 0x011800ffd3007388 */ /* 0x0003e40000000c00 */
.L_x_1077:
[----:B------:R-:W-:Y:S05]  /*13a40*/  BSYNC B0 ;  /* 0x0000000000007941 */ /* 0x000fea0003800000 */
.L_x_1076:
[C---:B------:R-:W-:Y:S01]  /*13a50*/  IMAD.SHL.U32 R0, R70.reuse, 0x40, RZ ;  /* 0x0000004046007824 */ /* 0x040fe200078e00ff */
[----:B------:R-:W-:Y:S01]  /*13a60*/  R2P PR, R70, 0x6 ;  /* 0x0000000646007804 */ /* 0x000fe20000000000 */
[----:B------:R-:W-:Y:S01]  /*13a70*/  IMAD.SHL.U32 R162, R162, 0x8, RZ ;  /* 0x00000008a2a27824 */ /* 0x000fe200078e00ff */
[----:B------:R-:W0:Y:S01]  /*13a80*/  LDGDEPBAR ;  /* 0x00000000000079af */ /* 0x000e220000000000 */
[C---:B------:R-:W-:Y:S01]  /*13a90*/  IMAD R194, R69.reuse, 0x400, R54 ;  /* 0x0000040045c27824 */ /* 0x040fe200078e0236 */
[----:B-1----:R-:W-:Y:S01]  /*13aa0*/  LOP3.LUT R5, R0, 0x1c0, RZ, 0xc0, !PT ;  /* 0x000001c000057812 */ /* 0x002fe200078ec0ff */
[----:B------:R-:W-:Y:S01]  /*13ab0*/  IMAD R69, R69, 0x10, R52 ;  /* 0x0000001045457824 */ /* 0x000fe200078e0234 */
[----:B------:R-:W-:Y:S01]  /*13ac0*/  ISETP.GE.AND P5, PT, R133, 0x2, PT ;  /* 0x000000028500780c */ /* 0x000fe20003fa6270 */
[----:B------:R-:W-:Y:S01]  /*13ad0*/  BSSY B1, `(.L_x_1079) ;  /* 0x0000165000017945 */ /* 0x000fe20003800000 */
[----:B------:R-:W-:Y:S02]  /*13ae0*/  LOP3.LUT R0, R5, 0x8, R162, 0xf8, !PT ;  /* 0x0000000805007812 */ /* 0x000fe400078ef8a2 */
[----:B------:R-:W-:-:S02]  /*13af0*/  SHF.R.U32.HI R5, RZ, 0x3, R5 ;  /* 0x00000003ff057819 */ /* 0x000fc40000011605 */
[----:B------:R-:W-:Y:S02]  /*13b00*/  LEA R194, R194, UR4, 0x1 ;  /* 0x00000004c2c27c11 */ /* 0x000fe4000f8e08ff */
[----:B------:R-:W-:Y:S02]  /*13b10*/  LOP3.LUT R0, R0, R5, RZ, 0x3c, !PT ;  /* 0x0000000500007212 */ /* 0x000fe400078e3cff */
[----:B------:R-:W-:Y:S01]  /*13b20*/  IADD3 R69, R69, 0x1, R56 ;  /* 0x0000000145457810 */ /* 0x000fe20007ffe038 */
[----:B------:R-:W-:Y:S01]  /*13b30*/  LDSM.16.M88.4 R12, [R194] ;  /* 0x00000000c20c783b */ /* 0x000fe20000000200 */
[----:B------:R-:W-:Y:S01]  /*13b40*/  LEA R193, R71, R0, 0x9 ;  /* 0x0000000047c17211 */ /* 0x000fe200078e48ff */
[--C-:B------:R-:W-:Y:S01]  /*13b50*/  IMAD R192, R57, 0x2, R194.reuse ;  /* 0x0000000239c07824 */ /* 0x100fe200078e02c2 */
[----:B------:R-:W-:Y:S01]  /*13b60*/  ISETP.NE.U32.AND P0, PT, R212, RZ, PT ;  /* 0x000000ffd400720c */ /* 0x000fe20003f05070 */
[----:B------:R-:W-:Y:S01]  /*13b70*/  IMAD R190, R55, 0x2, R194 ;  /* 0x0000000237be7824 */ /* 0x000fe200078e02c2 */
[----:B------:R-:W-:-:S02]  /*13b80*/  LEA R193, R193, UR4, 0x1 ;  /* 0x00000004c1c17c11 */ /* 0x000fc4000f8e08ff */
[----:B------:R-:W-:Y:S01]  /*13b90*/  LDSM.16.M88.4 R64, [R192] ;  /* 0x00000000c040783b */ /* 0x000fe20000000200 */
[----:B------:R-:W-:Y:S02]  /*13ba0*/  LEA R189, R55, R192, 0x1 ;  /* 0x000000c037bd7211 */ /* 0x000fe400078e08ff */
[C---:B------:R-:W-:Y:S01]  /*13bb0*/  VIADD R0, R193.reuse, 0x6000 ;  /* 0x00006000c1007836 */ /* 0x040fe20000000000 */
[----:B------:R-:W1:Y:S01]  /*13bc0*/  LDSM.16.M88.4 R32, [R193+0x6800] ;  /* 0x00680000c120783b */ /* 0x000e620000000200 */
[----:B------:R-:W-:Y:S01]  /*13bd0*/  VIADD R191, R193, 0x6020 ;  /* 0x00006020c1bf7836 */ /* 0x000fe20000000000 */
[----:B------:R-:W-:Y:S02]  /*13be0*/  ISETP.NE.AND.EX P0, PT, R213, RZ, PT, P0 ;  /* 0x000000ffd500720c */ /* 0x000fe40003f05300 */
[----:B------:R-:W2:Y:S01]  /*13bf0*/  LDSM.16.M88.4 R40, [R193+0x6000] ;  /* 0x00600000c128783b */ /* 0x000ea20000000200 */
[----:B------:R-:W-:Y:S01]  /*13c00*/  @P1 IADD3 R191, R0, -0x20, RZ ;  /* 0xffffffe000bf1810 */ /* 0x000fe20007ffe0ff */
[----:B------:R-:W-:-:S02]  /*13c10*/  IMAD.MOV.U32 R0, RZ, RZ, 0x40 ;  /* 0x00000040ff007424 */ /* 0x000fc400078e00ff */
[----:B------:R-:W3:Y:S01]  /*13c20*/  LDSM.16.M88.4 R24, [R193+0x7000] ;  /* 0x00700000c118783b */ /* 0x000ee20000000200 */
[C---:B------:R-:W-:Y:S01]  /*13c30*/  IADD3 R187, R191.reuse, 0x800, RZ ;  /* 0x00000800bfbb7810 */ /* 0x040fe20007ffe0ff */
[C---:B------:R-:W-:Y:S01]  /*13c40*/  VIADD R186, R191.reuse, 0x1000 ;  /* 0x00001000bfba7836 */ /* 0x040fe20000000000 */
[----:B------:R-:W-:Y:S01]  /*13c50*/  SEL R0, R0, 0xffffffc0, !P2 ;  /* 0xffffffc000007807 */ /* 0x000fe20005000000 */
[----:B------:R-:W4:Y:S01]  /*13c60*/  LDSM.16.M88.4 R84, [R193+0x7800] ;  /* 0x00780000c154783b */ /* 0x000f220000000200 */
[C---:B------:R-:W-:Y:S01]  /*13c70*/  VIADD R185, R191.reuse, 0x1800 ;  /* 0x00001800bfb97836 */ /* 0x040fe20000000000 */
[C---:B------:R-:W-:Y:S01]  /*13c80*/  IADD3 R183, R191.reuse, 0x2000, RZ ;  /* 0x00002000bfb77810 */ /* 0x040fe20007ffe0ff */
[----:B------:R-:W-:Y:S01]  /*13c90*/  VIADD R182, R191, 0x2800 ;  /* 0x00002800bfb67836 */ /* 0x000fe20000000000 */
[----:B------:R-:W4:Y:S01]  /*13ca0*/  LDSM.16.M88.4 R8, [R191+0x800] ;  /* 0x00080000bf08783b */ /* 0x000f220000000200 */
[----:B------:R-:W-:Y:S01]  /*13cb0*/  IMAD.IADD R188, R193, 0x1, R0 ;  /* 0x00000001c1bc7824 */ /* 0x000fe200078e0200 */
[C---:B------:R-:W-:Y:S01]  /*13cc0*/  IADD3 R180, R191.reuse, 0x3800, RZ ;  /* 0x00003800bfb47810 */ /* 0x040fe20007ffe0ff */
[----:B------:R-:W-:Y:S01]  /*13cd0*/  IMAD.IADD R184, R0, 0x1, R191 ;  /* 0x0000000100b87824 */ /* 0x000fe200078e02bf */
[----:B------:R-:W4:Y:S01]  /*13ce0*/  LDSM.16.M88.4 R76, [R191] ;  /* 0x00000000bf4c783b */ /* 0x000f220000000200 */
[C---:B------:R-:W-:Y:S01]  /*13cf0*/  VIADD R181, R191.reuse, 0x3000 ;  /* 0x00003000bfb57836 */ /* 0x040fe20000000000 */
[C---:B------:R-:W-:Y:S01]  /*13d00*/  IADD3 R177, R191.reuse, 0x5000, RZ ;  /* 0x00005000bfb17810 */ /* 0x040fe20007ffe0ff */
[C---:B------:R-:W-:Y:S01]  /*13d10*/  VIADD R179, R191.reuse, 0x4000 ;  /* 0x00004000bfb37836 */ /* 0x040fe20000000000 */
[----:B------:R-:W4:Y:S01]  /*13d20*/  LDSM.16.M88.4 R4, [R191+0x1000] ;  /* 0x00100000bf04783b */ /* 0x000f220000000200 */
[----:B------:R-:W-:-:S02]  /*13d30*/  VIADD R178, R191, 0x4800 ;  /* 0x00004800bfb27836 */ /* 0x000fc40000000000 */
[----:B------:R-:W-:Y:S01]  /*13d40*/  VIADD R176, R191, 0x5800 ;  /* 0x00005800bfb07836 */ /* 0x000fe20000000000 */
[----:B------:R-:W4:Y:S04]  /*13d50*/  LDSM.16.M88.4 R72, [R191+0x1800] ;  /* 0x00180000bf48783b */ /* 0x000f280000000200 */
[----:B------:R-:W-:Y:S04]  /*13d60*/  LDSM.16.M88.4 R80, [R190] ;  /* 0x00000000be50783b */ /* 0x000fe80000000200 */
[----:B------:R-:W4:Y:S01]  /*13d70*/  LDSM.16.M88.4 R60, [R188+0x6000] ;  /* 0x00600000bc3c783b */ /* 0x000f220000000200 */
[C---:B-1----:R-:W-:Y:S03]  /*13d80*/  HMMA.16816.F32.BF16 R36, R12.reuse, R32, RZ ;  /* 0x000000200c24723c */ /* 0x042fe600000418ff */
[----:B------:R-:W1:Y:S04]  /*13d90*/  LDSM.16.M88.4 R48, [R188+0x6800] ;  /* 0x00680000bc30783b */ /* 0x000e680000000200 */
[----:B------:R-:W-:Y:S01]  /*13da0*/  LDSM.16.M88.4 R88, [R188+0x7800] ;  /* 0x00780000bc58783b */ /* 0x000fe20000000200 */
[C---:B--2---:R-:W-:Y:S06]  /*13db0*/  HMMA.16816.F32.BF16 R44, R12.reuse, R40, RZ ;  /* 0x000000280c2c723c */ /* 0x044fec00000418ff */
[C---:B------:R-:W-:Y:S06]  /*13dc0*/  HMMA.16816.F32.BF16 R32, R12.reuse, R34, RZ ;  /* 0x000000220c20723c */ /* 0x040fec00000418ff */
[C---:B------:R-:W-:Y:S06]  /*13dd0*/  HMMA.16816.F32.BF16 R40, R12.reuse, R42, RZ ;  /* 0x0000002a0c28723c */ /* 0x040fec00000418ff */
[C---:B---3--:R-:W-:Y:S06]  /*13de0*/  HMMA.16816.F32.BF16 R28, R12.reuse, R24, RZ ;  /* 0x000000180c1c723c */ /* 0x048fec00000418ff */
[C---:B------:R-:W-:Y:S06]  /*13df0*/  HMMA.16816.F32.BF16 R24, R12.reuse, R26, RZ ;  /* 0x0000001a0c18723c */ /* 0x040fec00000418ff */
[C---:B----45:R-:W-:Y:S06]  /*13e00*/  HMMA.16816.F32.BF16 R20, R12.reuse, R84, RZ ;  /* 0x000000540c14723c */ /* 0x070fec00000418ff */
[----:B------:R-:W-:Y:S01]  /*13e10*/  HMMA.16816.F32.BF16 R12, R12, R86, RZ ;  /* 0x000000560c0c723c */ /* 0x000fe200000418ff */
[----:B------:R-:W-:Y:S05]  /*13e20*/  LDSM.16.M88.4 R84, [R184] ;  /* 0x00000000b854783b */ /* 0x000fea0000000200 */
[C---:B------:R-:W-:Y:S06]  /*13e30*/  HMMA.16816.F32.BF16 R36, R64.reuse, R8, R36 ;  /* 0x000000084024723c */ /* 0x040fec0000041824 */
[C---:B------:R-:W-:Y:S01]  /*13e40*/  HMMA.16816.F32.BF16 R32, R64.reuse, R10, R32 ;  /* 0x0000000a4020723c */ /* 0x040fe20000041820 */
[----:B------:R-:W2:Y:S05]  /*13e50*/  LDSM.16.M88.4 R8, [R188+0x7000] ;  /* 0x00700000bc08783b */ /* 0x000eaa0000000200 */
[C---:B------:R-:W-:Y:S06]  /*13e60*/  HMMA.16816.F32.BF16 R44, R64.reuse, R76, R44 ;  /* 0x0000004c402c723c */ /* 0x040fec000004182c */
[C---:B------:R-:W-:Y:S01]  /*13e70*/  HMMA.16816.F32.BF16 R40, R64.reuse, R78, R40 ;  /* 0x0000004e4028723c */ /* 0x040fe20000041828 */
[----:B------:R-:W-:Y:S05]  /*13e80*/  LDSM.16.M88.4 R76, [R184+0x800] ;  /* 0x00080000b84c783b */ /* 0x000fea0000000200 */
[C---:B------:R-:W-:Y:S06]  /*13e90*/  HMMA.16816.F32.BF16 R28, R64.reuse, R4, R28 ;  /* 0x00000004401c723c */ /* 0x040fec000004181c */
[C---:B------:R-:W-:Y:S01]  /*13ea0*/  HMMA.16816.F32.BF16 R24, R64.reuse, R6, R24 ;  /* 0x000000064018723c */ /* 0x040fe20000041818 */
[----:B------:R-:W3:Y:S05]  /*13eb0*/  LDSM.16.M88.4 R4, [R189] ;  /* 0x00000000bd04783b */ /* 0x000eea0000000200 */
[C---:B------:R-:W-:Y:S06]  /*13ec0*/  HMMA.16816.F32.BF16 R20, R64.reuse, R72, R20 ;  /* 0x000000484014723c */ /* 0x040fec0000041814 */
[----:B------:R-:W-:Y:S01]  /*13ed0*/  HMMA.16816.F32.BF16 R12, R64, R74, R12 ;  /* 0x0000004a400c723c */ /* 0x000fe2000004180c */
[----:B------:R-:W4:Y:S04]  /*13ee0*/  LDSM.16.M88.4 R72, [R184+0x1000] ;  /* 0x00100000b848783b */ /* 0x000f280000000200 */
[----:B------:R-:W-:Y:S01]  /*13ef0*/  LDSM.16.M88.4 R64, [R193+0x8800] ;  /* 0x00880000c140783b */ /* 0x000fe20000000200 */
[C---:B------:R-:W-:Y:S06]  /*13f00*/  HMMA.16816.F32.BF16 R44, R80.reuse, R60, R44 ;  /* 0x0000003c502c723c */ /* 0x040fec000004182c */
[C---:B------:R-:W-:Y:S01]  /*13f10*/  HMMA.16816.F32.BF16 R40, R80.reuse, R62, R40 ;  /* 0x0000003e5028723c */ /* 0x040fe20000041828 */
[----:B------:R-:W4:Y:S05]  /*13f20*/  LDSM.16.M88.4 R60, [R184+0x1800] ;  /* 0x00180000b83c783b */ /* 0x000f2a0000000200 */
[C---:B-1----:R-:W-:Y:S06]  /*13f30*/  HMMA.16816.F32.BF16 R36, R80.reuse, R48, R36 ;  /* 0x000000305024723c */ /* 0x042fec0000041824 */
[C---:B------:R-:W-:Y:S01]  /*13f40*/  HMMA.16816.F32.BF16 R32, R80.reuse, R50, R32 ;  /* 0x000000325020723c */ /* 0x040fe20000041820 */
[----:B------:R-:W-:Y:S05]  /*13f50*/  LDSM.16.M88.4 R48, [R194+0x2000] ;  /* 0x00200000c230783b */ /* 0x000fea0000000200 */
[C---:B--2---:R-:W-:Y:S06]  /*13f60*/  HMMA.16816.F32.BF16 R28, R80.reuse, R8, R28 ;  /* 0x00000008501c723c */ /* 0x044fec000004181c */
[C---:B------:R-:W-:Y:S01]  /*13f70*/  HMMA.16816.F32.BF16 R24, R80.reuse, R10, R24 ;  /* 0x0000000a5018723c */ /* 0x040fe20000041818 */
[----:B------:R-:W1:Y:S05]  /*13f80*/  LDSM.16.M88.4 R8, [R193+0x8000] ;  /* 0x00800000c108783b */ /* 0x000e6a0000000200 */
[C---:B------:R-:W-:Y:S06]  /*13f90*/  HMMA.16816.F32.BF16 R20, R80.reuse, R88, R20 ;  /* 0x000000585014723c */ /* 0x040fec0000041814 */
[----:B------:R-:W-:Y:S01]  /*13fa0*/  HMMA.16816.F32.BF16 R80, R80, R90, R12 ;  /* 0x0000005a5050723c */ /* 0x000fe2000004180c */
[----:B------:R-:W2:Y:S04]  /*13fb0*/  LDSM.16.M88.4 R12, [R193+0x9000] ;  /* 0x00900000c10c783b */ /* 0x000ea80000000200 */
[----:B------:R-:W-:Y:S01]  /*13fc0*/  LDSM.16.M88.4 R88, [R188+0x9800] ;  /* 0x00980000bc58783b */ /* 0x000fe20000000200 */
[C---:B---3--:R-:W-:Y:S06]  /*13fd0*/  HMMA.16816.F32.BF16 R44, R4.reuse, R84, R44 ;  /* 0x00000054042c723c */ /* 0x048fec000004182c */
[C---:B------:R-:W-:Y:S01]  /*13fe0*/  HMMA.16816.F32.BF16 R40, R4.reuse, R86, R40 ;  /* 0x000000560428723c */ /* 0x040fe20000041828 */
[----:B------:R-:W3:Y:S05]  /*13ff0*/  LDSM.16.M88.4 R84, [R193+0x9800] ;  /* 0x00980000c154783b */ /* 0x000eea0000000200 */
[C---:B------:R-:W-:Y:S06]  /*14000*/  HMMA.16816.F32.BF16 R36, R4.reuse, R76, R36 ;  /* 0x0000004c0424723c */ /* 0x040fec0000041824 */
[C---:B------:R-:W-:Y:S01]  /*14010*/  HMMA.16816.F32.BF16 R32, R4.reuse, R78, R32 ;  /* 0x0000004e0420723c */ /* 0x040fe20000041820 */
[----:B------:R-:W-:Y:S05]  /*14020*/  LDSM.16.M88.4 R76, [R191+0x2800] ;  /* 0x00280000bf4c783b */ /* 0x000fea0000000200 */
[C---:B----4-:R-:W-:Y:S06]  /*14030*/  HMMA.16816.F32.BF16 R28, R4.reuse, R72, R28 ;  /* 0x00000048041c723c */ /* 0x050fec000004181c */
[C---:B------:R-:W-:Y:S01]  /*14040*/  HMMA.16816.F32.BF16 R24, R4.reuse, R74, R24 ;  /* 0x0000004a0418723c */ /* 0x040fe20000041818 */
[----:B------:R-:W-:Y:S05]  /*14050*/  LDSM.16.M88.4 R72, [R191+0x3800] ;  /* 0x00380000bf48783b */ /* 0x000fea0000000200 */
[C---:B------:R-:W-:Y:S06]  /*14060*/  HMMA.16816.F32.BF16 R20, R4.reuse, R60, R20 ;  /* 0x0000003c0414723c */ /* 0x040fec0000041814 */
[----:B------:R-:W-:Y:S01]  /*14070*/  HMMA.16816.F32.BF16 R80, R4, R62, R80 ;  /* 0x0000003e0450723c */ /* 0x000fe20000041850 */
[----:B------:R-:W-:Y:S04]  /*14080*/  LDSM.16.M88.4 R60, [R192+0x2000] ;  /* 0x00200000c03c783b */ /* 0x000fe80000000200 */
[----:B------:R-:W4:Y:S01]  /*14090*/  LDSM.16.M88.4 R4, [R191+0x2000] ;  /* 0x00200000bf04783b */ /* 0x000f220000000200 */
[C---:B-1----:R-:W-:Y:S06]  /*140a0*/  HMMA.16816.F32.BF16 R44, R48.reuse, R8, R44 ;  /* 0x00000008302c723c */ /* 0x042fec000004182c */
[C---:B------:R-:W-:Y:S01]  /*140b0*/  HMMA.16816.F32.BF16 R40, R48.reuse, R10, R40 ;  /* 0x0000000a3028723c */ /* 0x040fe20000041828 */
[----:B------:R-:W1:Y:S05]  /*140c0*/  LDSM.16.M88.4 R8, [R191+0x3000] ;  /* 0x00300000bf08783b */ /* 0x000e6a0000000200 */
[C---:B------:R-:W-:Y:S06]  /*140d0*/  HMMA.16816.F32.BF16 R36, R48.reuse, R64, R36 ;  /* 0x000000403024723c */ /* 0x040fec0000041824 */
[C---:B------:R-:W-:Y:S01]  /*140e0*/  HMMA.16816.F32.BF16 R32, R48.reuse, R66, R32 ;  /* 0x000000423020723c */ /* 0x040fe20000041820 */
[----:B------:R-:W-:Y:S05]  /*140f0*/  LDSM.16.M88.4 R64, [R190+0x2000] ;  /* 0x00200000be40783b */ /* 0x000fea0000000200 */
[C---:B--2---:R-:W-:Y:S06]  /*14100*/  HMMA.16816.F32.BF16 R28, R48.reuse, R12, R28 ;  /* 0x0000000c301c723c */ /* 0x044fec000004181c */
[C---:B------:R-:W-:Y:S01]  /*14110*/  HMMA.16816.F32.BF16 R24, R48.reuse, R14, R24 ;  /* 0x0000000e3018723c */ /* 0x040fe20000041818 */
[----:B------:R-:W2:Y:S05]  /*14120*/  LDSM.16.M88.4 R12, [R188+0x8000] ;  /* 0x00800000bc0c783b */ /* 0x000eaa0000000200 */
[C---:B---3--:R-:W-:Y:S06]  /*14130*/  HMMA.16816.F32.BF16 R20, R48.reuse, R84, R20 ;  /* 0x000000543014723c */ /* 0x048fec0000041814 */
[----:B------:R-:W-:Y:S01]  /*14140*/  HMMA.16816.F32.BF16 R80, R48, R86, R80 ;  /* 0x000000563050723c */ /* 0x000fe20000041850 */
[----:B------:R-:W-:Y:S04]  /*14150*/  LDSM.16.M88.4 R48, [R188+0x8800] ;  /* 0x00880000bc30783b */ /* 0x000fe80000000200 */
[----:B------:R-:W-:Y:S01]  /*14160*/  LDSM.16.M88.4 R84, [R184+0x2000] ;  /* 0x00200000b854783b */ /* 0x000fe20000000200 */
[C---:B----4-:R-:W-:Y:S06]  /*14170*/  HMMA.16816.F32.BF16 R44, R60.reuse, R4, R44 ;  /* 0x000000043c2c723c */ /* 0x050fec000004182c */
[C---:B------:R-:W-:Y:S01]  /*14180*/  HMMA.16816.F32.BF16 R40, R60.reuse, R6, R40 ;  /* 0x000000063c28723c */ /* 0x040fe20000041828 */
[----:B------:R-:W3:Y:S05]  /*14190*/  LDSM.16.M88.4 R4, [R188+0x9000] ;  /* 0x00900000bc04783b */ /* 0x000eea0000000200 */
        /* <DEDUP_REMOVED lines=8> */
[----:B------:R-:W4:Y:S04]  /*14220*/  LDSM.16.M88.4 R60, [R184+0x3000] ;  /* 0x00300000b83c783b */ /* 0x000f280000000200 */
[----:B------:R-:W-:Y:S01]  /*14230*/  LDSM.16.M88.4 R72, [R193+0xa800] ;  /* 0x00a80000c148783b */ /* 0x000fe20000000200 */
[C---:B--2---:R-:W-:Y:S06]  /*14240*/  HMMA.16816.F32.BF16 R44, R64.reuse, R12, R44 ;  /* 0x0000000c402c723c */ /* 0x044fec000004182c */
[C---:B------:R-:W-:Y:S01]  /*14250*/  HMMA.16816.F32.BF16 R40, R64.reuse, R14, R40 ;  /* 0x0000000e4028723c */ /* 0x040fe20000041828 */
[----:B------:R-:W2:Y:S05]  /*14260*/  LDSM.16.M88.4 R12, [R184+0x3800] ;  /* 0x00380000b80c783b */ /* 0x000eaa0000000200 */
[C---:B---3--:R-:W-:Y:S06]  /*14270*/  HMMA.16816.F32.BF16 R28, R64.reuse, R4, R28 ;  /* 0x00000004401c723c */ /* 0x048fec000004181c */
[C---:B------:R-:W-:Y:S01]  /*14280*/  HMMA.16816.F32.BF16 R24, R64.reuse, R6, R24 ;  /* 0x000000064018723c */ /* 0x040fe20000041818 */
[----:B------:R-:W-:Y:S05]  /*14290*/  LDSM.16.M88.4 R4, [R193+0xa000] ;  /* 0x00a00000c104783b */ /* 0x000fea0000000200 */
[C---:B------:R-:W-:Y:S06]  /*142a0*/  HMMA.16816.F32.BF16 R36, R64.reuse, R48, R36 ;  /* 0x000000304024723c */ /* 0x040fec0000041824 */
[C---:B------:R-:W-:Y:S01]  /*142b0*/  HMMA.16816.F32.BF16 R32, R64.reuse, R50, R32 ;  /* 0x000000324020723c */ /* 0x040fe20000041820 */
[----:B------:R-:W3:Y:S05]  /*142c0*/  LDSM.16.M88.4 R48, [R194+0x4000] ;  /* 0x00400000c230783b */ /* 0x000eea0000000200 */
[C---:B------:R-:W-:Y:S06]  /*142d0*/  HMMA.16816.F32.BF16 R20, R64.reuse, R88, R20 ;  /* 0x000000584014723c */ /* 0x040fec0000041814 */
[----:B------:R-:W-:Y:S01]  /*142e0*/  HMMA.16816.F32.BF16 R80, R64, R90, R80 ;  /* 0x0000005a4050723c */ /* 0x000fe20000041850 */
[----:B------:R-:W3:Y:S04]  /*142f0*/  LDSM.16.M88.4 R64, [R193+0xb000] ;  /* 0x00b00000c140783b */ /* 0x000ee80000000200 */
[----:B------:R-:W-:Y:S01]  /*14300*/  LDSM.16.M88.4 R88, [R191+0x5800] ;  /* 0x00580000bf58783b */ /* 0x000fe20000000200 */
[C---:B-1----:R-:W-:Y:S06]  /*14310*/  HMMA.16816.F32.BF16 R44, R8.reuse, R84, R44 ;  /* 0x00000054082c723c */ /* 0x042fec000004182c */
[C---:B------:R-:W-:Y:S01]  /*14320*/  HMMA.16816.F32.BF16 R40, R8.reuse, R86, R40 ;  /* 0x000000560828723c */ /* 0x040fe20000041828 */
[----:B------:R-:W-:Y:S05]  /*14330*/  LDSM.16.M88.4 R84, [R192+0x4000] ;  /* 0x00400000c054783b */ /* 0x000fea0000000200 */
[C---:B----4-:R-:W-:Y:S06]  /*14340*/  HMMA.16816.F32.BF16 R28, R8.reuse, R60, R28 ;  /* 0x0000003c081c723c */ /* 0x050fec000004181c */
[C---:B------:R-:W-:Y:S01]  /*14350*/  HMMA.16816.F32.BF16 R24, R8.reuse, R62, R24 ;  /* 0x0000003e0818723c */ /* 0x040fe20000041818 */
[----:B------:R-:W1:Y:S05]  /*14360*/  LDSM.16.M88.4 R60, [R193+0xb800] ;  /* 0x00b80000c13c783b */ /* 0x000e6a0000000200 */
        /* <DEDUP_REMOVED lines=9> */
[----:B------:R-:W3:Y:S05]  /*14400*/  LDSM.16.M88.4 R4, [R191+0x5000] ;  /* 0x00500000bf04783b */ /* 0x000eea0000000200 */
[C---:B------:R-:W-:Y:S06]  /*14410*/  HMMA.16816.F32.BF16 R36, R48.reuse, R72, R36 ;  /* 0x000000483024723c */ /* 0x040fec0000041824 */
[C---:B------:R-:W-:Y:S01]  /*14420*/  HMMA.16816.F32.BF16 R32, R48.reuse, R74, R32 ;  /* 0x0000004a3020723c */ /* 0x040fe20000041820 */
[----:B------:R-:W3:Y:S05]  /*14430*/  LDSM.16.M88.4 R72, [R188+0xa000] ;  /* 0x00a00000bc48783b */ /* 0x000eea0000000200 */
[C---:B------:R-:W-:Y:S06]  /*14440*/  HMMA.16816.F32.BF16 R28, R48.reuse, R64, R28 ;  /* 0x00000040301c723c */ /* 0x040fec000004181c */
[C---:B------:R-:W-:Y:S01]  /*14450*/  HMMA.16816.F32.BF16 R24, R48.reuse, R66, R24 ;  /* 0x000000423018723c */ /* 0x040fe20000041818 */
[----:B------:R-:W3:Y:S05]  /*14460*/  LDSM.16.M88.4 R64, [R188+0xa800] ;  /* 0x00a80000bc40783b */ /* 0x000eea0000000200 */
[C---:B-1----:R-:W-:Y:S06]  /*14470*/  HMMA.16816.F32.BF16 R20, R48.reuse, R60, R20 ;  /* 0x0000003c3014723c */ /* 0x042fec0000041814 */
[----:B------:R-:W-:Y:S01]  /*14480*/  HMMA.16816.F32.BF16 R80, R48, R62, R80 ;  /* 0x0000003e3050723c */ /* 0x000fe20000041850 */
[----:B------:R-:W1:Y:S04]  /*14490*/  LDSM.16.M88.4 R60, [R188+0xb000] ;  /* 0x00b00000bc3c783b */ /* 0x000e680000000200 */
[----:B------:R-:W1:Y:S01]  /*144a0*/  LDSM.16.M88.4 R48, [R188+0xb800] ;  /* 0x00b80000bc30783b */ /* 0x000e620000000200 */
[C---:B--2---:R-:W-:Y:S06]  /*144b0*/  HMMA.16816.F32.BF16 R44, R84.reuse, R12, R44 ;  /* 0x0000000c542c723c */ /* 0x044fec000004182c */
[C---:B------:R-:W-:Y:S01]  /*144c0*/  HMMA.16816.F32.BF16 R40, R84.reuse, R14, R40 ;  /* 0x0000000e5428723c */ /* 0x040fe20000041828 */
[----:B------:R-:W-:Y:S05]  /*144d0*/  LDSM.16.M88.4 R12, [R189+0x4000] ;  /* 0x00400000bd0c783b */ /* 0x000fea0000000200 */
[C---:B----4-:R-:W-:Y:S06]  /*144e0*/  HMMA.16816.F32.BF16 R36, R84.reuse, R8, R36 ;  /* 0x000000085424723c */ /* 0x050fec0000041824 */
[C---:B---3--:R-:W-:Y:S06]  /*144f0*/  HMMA.16816.F32.BF16 R28, R84.reuse, R4, R28 ;  /* 0x00000004541c723c */ /* 0x048fec000004181c */
[C---:B------:R-:W-:Y:S01]  /*14500*/  HMMA.16816.F32.BF16 R24, R84.reuse, R6, R24 ;  /* 0x000000065418723c */ /* 0x040fe20000041818 */
[----:B------:R-:W2:Y:S05]  /*14510*/  LDSM.16.M88.4 R4, [R184+0x4800] ;  /* 0x00480000b804783b */ /* 0x000eaa0000000200 */
[C---:B------:R-:W-:Y:S01]  /*14520*/  HMMA.16816.F32.BF16 R32, R84.reuse, R10, R32 ;  /* 0x0000000a5420723c */ /* 0x040fe20000041820 */
[----:B------:R-:W3:Y:S05]  /*14530*/  LDSM.16.M88.4 R8, [R184+0x4000] ;  /* 0x00400000b808783b */ /* 0x000eea0000000200 */
[C---:B------:R-:W-:Y:S06]  /*14540*/  HMMA.16816.F32.BF16 R20, R84.reuse, R88, R20 ;  /* 0x000000585414723c */ /* 0x040fec0000041814 */
[----:B------:R-:W-:Y:S01]  /*14550*/  HMMA.16816.F32.BF16 R80, R84, R90, R80 ;  /* 0x0000005a5450723c */ /* 0x000fe20000041850 */
[----:B------:R-:W4:Y:S05]  /*14560*/  LDSM.16.M88.4 R84, [R184+0x5000] ;  /* 0x00500000b854783b */ /* 0x000f2a0000000200 */
[C---:B------:R-:W-:Y:S06]  /*14570*/  HMMA.16816.F32.BF16 R44, R76.reuse, R72, R44 ;  /* 0x000000484c2c723c */ /* 0x040fec000004182c */
[----:B------:R-:W-:Y:S01]  /*14580*/  HMMA.16816.F32.BF16 R40, R76, R74, R40 ;  /* 0x0000004a4c28723c */ /* 0x000fe20000041828 */
[----:B------:R-:W4:Y:S01]  /*14590*/  LDSM.16.M88.4 R72, [R184+0x5800] ;  /* 0x00580000b848783b */ /* 0x000f220000000200 */
[----:B------:R-:W-:-:S04]  /*145a0*/  DEPBAR.LE SB0, 0x0 ;  /* 0x000080000000791a */ /* 0x000fc80000000000 */
[C---:B------:R-:W-:Y:S06]  /*145b0*/  HMMA.16816.F32.BF16 R36, R76.reuse, R64, R36 ;  /* 0x000000404c24723c */ /* 0x040fec0000041824 */
[C---:B------:R-:W-:Y:S06]  /*145c0*/  HMMA.16816.F32.BF16 R32, R76.reuse, R66, R32 ;  /* 0x000000424c20723c */ /* 0x040fec0000041820 */
[C---:B-1----:R-:W-:Y:S06]  /*145d0*/  HMMA.16816.F32.BF16 R28, R76.reuse, R60, R28 ;  /* 0x0000003c4c1c723c */ /* 0x042fec000004181c */
[C---:B------:R-:W-:Y:S06]  /*145e0*/  HMMA.16816.F32.BF16 R24, R76.reuse, R62, R24 ;  /* 0x0000003e4c18723c */ /* 0x040fec0000041818 */
[C---:B------:R-:W-:Y:S06]  /*145f0*/  HMMA.16816.F32.BF16 R20, R76.reuse, R48, R20 ;  /* 0x000000304c14723c */ /* 0x040fec0000041814 */
[----:B------:R-:W-:Y:S06]  /*14600*/  HMMA.16816.F32.BF16 R80, R76, R50, R80 ;  /* 0x000000324c50723c */ /* 0x000fec0000041850 */
[C---:B--2---:R-:W-:Y:S06]  /*14610*/  HMMA.16816.F32.BF16 R36, R12.reuse, R4, R36 ;  /* 0x000000040c24723c */ /* 0x044fec0000041824 */
[----:B---3--:R-:W-:Y:S01]  /*14620*/  HMMA.16816.F32.BF16 R44, R12, R8, R44 ;  /* 0x000000080c2c723c */ /* 0x008fe2000004182c */
[----:B------:R-:W-:-:S05]  /*14630*/  IADD3 R5, R68, R69, -R209 ;  /* 0x0000004544057210 */ /* 0x000fca0007ffe8d1 */
[----:B------:R-:W-:Y:S01]  /*14640*/  IMAD.IADD R5, R2, 0x1, R5 ;  /* 0x0000000102057824 */ /* 0x000fe200078e0205 */
[C---:B------:R-:W-:Y:S04]  /*14650*/  HMMA.16816.F32.BF16 R40, R12.reuse, R10, R40 ;  /* 0x0000000a0c28723c */ /* 0x040fe80000041828 */
[C---:B------:R-:W-:Y:S02]  /*14660*/  VIMNMX R0, R5.reuse, R68, PT ;  /* 0x0000004405007248 */ /* 0x040fe40003fe0100 */
[----:B------:R-:W-:Y:S01]  /*14670*/  HMMA.16816.F32.BF16 R32, R12, R6, R32 ;  /* 0x000000060c20723c */ /* 0x000fe20000041820 */
[----:B------:R-:W-:-:S05]  /*14680*/  VIADDMNMX R2, R5, 0x8, R68, PT ;  /* 0x0000000805027846 */ /* 0x000fca0003800144 */
[C---:B----4-:R-:W-:Y:S06]  /*14690*/  HMMA.16816.F32.BF16 R28, R12.reuse, R84, R28 ;  /* 0x000000540c1c723c */ /* 0x050fec000004181c */
[C---:B------:R-:W-:Y:S06]  /*146a0*/  HMMA.16816.F32.BF16 R24, R12.reuse, R86, R24 ;  /* 0x000000560c18723c */ /* 0x040fec0000041818 */
[C---:B------:R-:W-:Y:S06]  /*146b0*/  HMMA.16816.F32.BF16 R20, R12.reuse, R72, R20 ;  /* 0x000000480c14723c */ /* 0x040fec0000041814 */
[----:B------:R-:W-:Y:S01]  /*146c0*/  HMMA.16816.F32.BF16 R80, R12, R74, R80 ;  /* 0x0000004a0c50723c */ /* 0x000fe20000041850 */
[----:B------:R-:W-:Y:S06]  /*146d0*/  BAR.SYNC.DEFER_BLOCKING 0x0 ;  /* 0x0000000000007b1d */ /* 0x000fec0000010000 */
[----:B------:R-:W-:-:S02]  /*146e0*/  NOP ;  /* 0x0000000000007918 */ /* 0x000fc40000000000 */
[----:B------:R-:W-:-:S15]  /*146f0*/  @!P5 BRA `(.L_x_1080) ;  /* 0x000000080088d947 */ /* 0x000fde0003800000 */
[----:B------:R-:W-:Y:S04]  /*14700*/  BSSY B0, `(.L_x_1081) ;  /* 0x0000041000007945 */ /* 0x000fe80003800000 */
[----:B------:R-:W-:Y:S05]  /*14710*/  @!P0 BRA `(.L_x_1082) ;  /* 0x0000000000f08947 */ /* 0x000fea0003800000 */
[----:B------:R-:W2:Y:S01]  /*14720*/  LD.E R6, desc[UR6][R16.64+0x170] ;  /* 0x0001700610067980 */ /* 0x000ea2000c101900 */
[----:B------:R-:W-:Y:S02]  /*14730*/  IADD3 R11, R3, -0x40, RZ ;  /* 0xffffffc0030b7810 */ /* 0x000fe40007ffe0ff */
[----:B------:R-:W-:Y:S02]  /*14740*/  IABS R8, R3 ;  /* 0x0000000300087213 */ /* 0x000fe40000000000 */
[-C--:B--2---:R-:W-:Y:S02]  /*14750*/  IABS R7, R6.reuse ;  /* 0x0000000600077213 */ /* 0x084fe40000000000 */
[----:B------:R-:W-:Y:S02]  /*14760*/  IABS R5, R6 ;  /* 0x0000000600057213 */ /* 0x000fe40000000000 */
[----:B------:R-:W1:Y:S02]  /*14770*/  I2F.RP R9, R7 ;  /* 0x0000000700097306 */ /* 0x000e640000209400 */
[----:B------:R-:W-:-:S06]  /*14780*/  IADD3 R5, RZ, -R5, RZ ;  /* 0x80000005ff057210 */ /* 0x000fcc0007ffe0ff */
[----:B-1----:R-:W1:Y:S02]  /*14790*/  MUFU.RCP R14, R9 ;  /* 0x00000009000e7308 */ /* 0x002e640000001000 */
[----:B-1----:R-:W-:-:S06]  /*147a0*/  VIADD R14, R14, 0xffffffe ;  /* 0x0ffffffe0e0e7836 */ /* 0x002fcc0000000000 */
[----:B------:R-:W1:Y:S02]  /*147b0*/  F2I.FTZ.U32.TRUNC.NTZ R15, R14 ;  /* 0x0000000e000f7305 */ /* 0x000e64000021f000 */
[--C-:B-1----:R-:W-:Y:S02]  /*147c0*/  IMAD.MOV R4, RZ, RZ, -R15.reuse ;  /* 0x000000ffff047224 */ /* 0x102fe400078e0a0f */
[----:B------:R-:W-:Y:S02]  /*147d0*/  IMAD.MOV.U32 R14, RZ, RZ, RZ ;  /* 0x000000ffff0e7224 */ /* 0x000fe400078e00ff */
[----:B------:R-:W-:Y:S01]  /*147e0*/  IMAD R13, R4, R7, RZ ;  /* 0x00000007040d7224 */ /* 0x000fe200078e02ff */
[----:B------:R-:W-:Y:S02]  /*147f0*/  IABS R4, R11 ;  /* 0x0000000b00047213 */ /* 0x000fe40000000000 */
[----:B------:R-:W-:Y:S01]  /*14800*/  LOP3.LUT R11, R11, R6, RZ, 0x3c, !PT ;  /* 0x000000060b0b7212 */ /* 0x000fe200078e3cff */
[----:B------:R-:W-:-:S03]  /*14810*/  IMAD.HI.U32 R13, R15, R13, R14 ;  /* 0x0000000d0f0d7227 */ /* 0x000fc600078e000e */
[----:B------:R-:W-:-:S03]  /*14820*/  ISETP.GE.AND P1, PT, R11, RZ, PT ;  /* 0x000000ff0b00720c */ /* 0x000fc60003f26270 */
[----:B------:R-:W-:-:S04]  /*14830*/  IMAD.HI.U32 R9, R13, R4, RZ ;  /* 0x000000040d097227 */ /* 0x000fc800078e00ff */
[----:B------:R-:W-:Y:S02]  /*14840*/  IMAD.HI.U32 R10, R13, R8, RZ ;  /* 0x000000080d0a7227 */ /* 0x000fe400078e00ff */
[----:B------:R-:W2:Y:S02]  /*14850*/  LD.E.64 R12, desc[UR6][R16.64+0x20] ;  /* 0x00002006100c7980 */ /* 0x000ea4000c101b00 */
[-C--:B------:R-:W-:Y:S02]  /*14860*/  IMAD R4, R9, R5.reuse, R4 ;  /* 0x0000000509047224 */ /* 0x080fe400078e0204 */
[----:B------:R-:W-:-:S03]  /*14870*/  IMAD R8, R10, R5, R8 ;  /* 0x000000050a087224 */ /* 0x000fc600078e0208 */
[C---:B------:R-:W-:Y:S02]  /*14880*/  ISETP.GT.U32.AND P2, PT, R7.reuse, R4, PT ;  /* 0x000000040700720c */ /* 0x040fe40003f44070 */
[----:B------:R-:W-:-:S11]  /*14890*/  ISETP.GT.U32.AND P3, PT, R7, R8, PT ;  /* 0x000000080700720c */ /* 0x000fd60003f64070 */
[----:B------:R-:W-:Y:S01]  /*148a0*/  @!P2 IMAD.IADD R4, R4, 0x1, -R7 ;  /* 0x000000010404a824 */ /* 0x000fe200078e0a07 */
[----:B------:R-:W-:Y:S01]  /*148b0*/  @!P2 IADD3 R9, R9, 0x1, RZ ;  /* 0x000000010909a810 */ /* 0x000fe20007ffe0ff */
[----:B------:R-:W-:Y:S01]  /*148c0*/  @!P3 VIADD R10, R10, 0x1 ;  /* 0x000000010a0ab836 */ /* 0x000fe20000000000 */
[-C--:B------:R-:W-:Y:S02]  /*148d0*/  @!P3 IADD3 R8, R8, -R7.reuse, RZ ;  /* 0x800000070808b210 */ /* 0x080fe40007ffe0ff */
[-C--:B------:R-:W-:Y:S02]  /*148e0*/  ISETP.GE.U32.AND P4, PT, R4, R7.reuse, PT ;  /* 0x000000070400720c */ /* 0x080fe40003f86070 */
[----:B------:R-:W-:Y:S02]  /*148f0*/  ISETP.GE.U32.AND P6, PT, R8, R7, PT ;  /* 0x000000070800720c */ /* 0x000fe40003fc6070 */
[----:B------:R-:W-:Y:S02]  /*14900*/  LOP3.LUT R4, R3, R6, RZ, 0x3c, !PT ;  /* 0x0000000603047212 */ /* 0x000fe400078e3cff */
[----:B------:R-:W-:-:S02]  /*14910*/  ISETP.NE.AND P2, PT, R6, RZ, PT ;  /* 0x000000ff0600720c */ /* 0x000fc40003f45270 */
[----:B------:R-:W-:Y:S02]  /*14920*/  ISETP.GE.AND P3, PT, R4, RZ, PT ;  /* 0x000000ff0400720c */ /* 0x000fe40003f66270 */
[----:B------:R-:W-:-:S03]  /*14930*/  LOP3.LUT R8, RZ, R6, RZ, 0x33, !PT ;  /* 0x00000006ff087212 */ /* 0x000fc600078e33ff */
[----:B------:R-:W-:Y:S02]  /*14940*/  @P4 VIADD R9, R9, 0x1 ;  /* 0x0000000109094836 */ /* 0x000fe40000000000 */
[----:B------:R-:W-:Y:S02]  /*14950*/  @P6 IADD3 R10, R10, 0x1, RZ ;  /* 0x000000010a0a6810 */ /* 0x000fe40007ffe0ff */
[----:B------:R-:W-:-:S04]  /*14960*/  @!P1 IMAD.MOV R9, RZ, RZ, -R9 ;  /* 0x000000ffff099224 */ /* 0x000fc800078e0a09 */
[----:B------:R-:W-:Y:S02]  /*14970*/  @!P3 IADD3 R10, -R10, RZ, RZ ;  /* 0x000000ff0a0ab210 */ /* 0x000fe40007ffe1ff */
[C---:B------:R-:W-:Y:S02]  /*14980*/  SEL R4, R8.reuse, R9, !P2 ;  /* 0x0000000908047207 */ /* 0x040fe40005000000 */
[----:B------:R-:W-:Y:S02]  /*14990*/  SEL R5, R8, R10, !P2 ;  /* 0x0000000a08057207 */ /* 0x000fe40005000000 */
[----:B------:R-:W3:Y:S01]  /*149a0*/  LD.E.64 R10, desc[UR6][R16.64+0x38] ;  /* 0x00003806100a7980 */ /* 0x000ee2000c101b00 */
[----:B------:R-:W-:-:S04]  /*149b0*/  IMAD.WIDE R48, R4, 0x4, R212 ;  /* 0x0000000404307825 */ /* 0x000fc800078e02d4 */
[C---:B------:R-:W-:Y:S01]  /*149c0*/  IMAD.WIDE R14, R5.reuse, 0x4, R212 ;  /* 0x00000004050e7825 */ /* 0x040fe200078e02d4 */
[----:B------:R-:W4:Y:S04]  /*149d0*/  LD.E R7, desc[UR6][R48.64] ;  /* 0x0000000630077980 */ /* 0x000f28000c101900 */
[----:B------:R-:W4:Y:S01]  /*149e0*/  LD.E R8, desc[UR6][R14.64] ;  /* 0x000000060e087980 */ /* 0x000f22000c101900 */
[----:B------:R-:W-:-:S04]  /*149f0*/  IMAD.IADD R5, R5, 0x1, -R4 ;  /* 0x0000000105057824 */ /* 0x000fc800078e0a04 */
[----:B------:R-:W-:-:S05]  /*14a00*/  IMAD R6, R6, R5, -0x40 ;  /* 0xffffffc006067424 */ /* 0x000fca00078e0205 */
[----:B------:R-:W-:Y:S01]  /*14a10*/  SHF.R.S32.HI R5, RZ, 0x1f, R6 ;  /* 0x0000001fff057819 */ /* 0x000fe20000011406 */
[----:B---3--:R-:W-:-:S04]  /*14a20*/  IMAD R4, R11, R6, RZ ;  /* 0x000000060b047224 */ /* 0x008fc800078e02ff */
[----:B------:R-:W-:Y:S01]  /*14a30*/  IMAD R4, R10, R5, R4 ;  /* 0x000000050a047224 */ /* 0x000fe200078e0204 */
[----:B----4-:R-:W-:Y:S01]  /*14a40*/  IADD3 R7, -R8, R7, RZ ;  /* 0x0000000708077210 */ /* 0x010fe20007ffe1ff */
[----:B------:R-:W-:-:S03]  /*14a50*/  IMAD.WIDE.U32 R8, R10, R6, RZ ;  /* 0x000000060a087225 */ /* 0x000fc600078e00ff */
[----:B------:R-:W-:Y:S01]  /*14a60*/  SHF.R.S32.HI R6, RZ, 0x1f, R7 ;  /* 0x0000001fff067819 */ /* 0x000fe20000011407 */
[----:B--2---:R-:W-:Y:S02]  /*14a70*/  IMAD R5, R13, R7, RZ ;  /* 0x000000070d057224 */ /* 0x004fe400078e02ff */
[----:B------:R-:W-:Y:S02]  /*14a80*/  IMAD.IADD R9, R9, 0x1, R4 ;  /* 0x0000000109097824 */ /* 0x000fe400078e0204 */
[----:B------:R-:W-:Y:S02]  /*14a90*/  IMAD R5, R12, R6, R5 ;  /* 0x000000060c057224 */ /* 0x000fe400078e0205 */
[----:B------:R-:W-:-:S04]  /*14aa0*/  IMAD.WIDE.U32 R8, R7, R12, R8 ;  /* 0x0000000c07087225 */ /* 0x000fc800078e0008 */
[----:B------:R-:W-:Y:S01]  /*14ab0*/  IMAD.MOV.U32 R4, RZ, RZ, R8 ;  /* 0x000000ffff047224 */ /* 0x000fe200078e0008 */
[----:B------:R-:W-:Y:S01]  /*14ac0*/  IADD3 R5, R9, R5, RZ ;  /* 0x0000000509057210 */ /* 0x000fe20007ffe0ff */
[----:B------:R-:W-:Y:S05]  /*14ad0*/  BRA `(.L_x_1083) ;  /* 0x00000000000c7947 */ /* 0x000fea0003800000 */
.L_x_1082:
[----:B------:R-:W2:Y:S02]  /*14ae0*/  LD.E R4, desc[UR6][R16.64+0x38] ;  /* 0x0000380610047980 */ /* 0x000ea4000c101900 */
[----:B--2---:R-:W-:-:S04]  /*14af0*/  LEA R4, -R4, RZ, 0x6 ;  /* 0x000000ff04047211 */ /* 0x004fc800078e31ff */
[----:B------:R-:W-:Y:S02]  /*14b00*/  SHF.R.S32.HI R5, RZ, 0x1f, R4 ;  /* 0x0000001fff057819 */ /* 0x000fe40000011404 */
.L_x_1083:
[----:B------:R-:W-:Y:S05]  /*14b10*/  BSYNC B0 ;  /* 0x0000000000007941 */ /* 0x000fea0003800000 */
.L_x_1081:
[C---:B------:R-:W-:Y:S02]  /*14b20*/  LOP3.LUT P6, RZ, R215.reuse, 0x1, RZ, 0xc0, !PT ;  /* 0x00000001d7ff7812 */ /* 0x040fe400078cc0ff */
[C---:B------:R-:W-:Y:S02]  /*14b30*/  LOP3.LUT P4, RZ, R215.reuse, 0x2, RZ, 0xc0, !PT ;  /* 0x00000002d7ff7812 */ /* 0x040fe4000788c0ff */
[----:B------:R-:W-:Y:S02]  /*14b40*/  LOP3.LUT P3, RZ, R215, 0x4, RZ, 0xc0, !PT ;  /* 0x00000004d7ff7812 */ /* 0x000fe4000786c0ff */
[C---:B------:R-:W-:Y:S02]  /*14b50*/  IADD3 R7, P1, R4.reuse, R201, RZ ;  /* 0x000000c904077210 */ /* 0x040fe40007f3e0ff */
[----:B------:R-:W-:-:S03]  /*14b60*/  LEA R14, P2, R4, R204, 0x1 ;  /* 0x000000cc040e7211 */ /* 0x000fc600078408ff */
[----:B------:R-:W-:Y:S01]  /*14b70*/  IMAD.X R6, R5, 0x1, R202, P1 ;  /* 0x0000000105067824 */ /* 0x000fe200008e06ca */
[-C--:B------:R-:W-:Y:S02]  /*14b80*/  LEA.HI.X R15, R4, R203.reuse, R5, 0x1, P2 ;  /* 0x000000cb040f7211 */ /* 0x080fe400010f0c05 */
[CC--:B------:R-:W-:Y:S02]  /*14b90*/  @P6 LEA R12, P1, R7.reuse, R204.reuse, 0x1 ;  /* 0x000000cc070c6211 */ /* 0x0c0fe400078208ff */
[CC--:B------:R-:W-:Y:S01]  /*14ba0*/  @P4 LEA R10, P2, R7.reuse, R204.reuse, 0x1 ;  /* 0x000000cc070a4211 */ /* 0x0c0fe200078408ff */
[----:B------:R-:W-:Y:S01]  /*14bb0*/  @!PT LDS RZ, [RZ] ;  /* 0x00000000fffff984 */ /* 0x000fe20000000800 */
[----:B------:R-:W-:Y:S01]  /*14bc0*/  @!PT LDS RZ, [RZ] ;  /* 0x00000000fffff984 */ /* 0x000fe20000000800 */
[----:B------:R-:W-:Y:S01]  /*14bd0*/  @!PT LDS RZ, [RZ] ;  /* 0x00000000fffff984 */ /* 0x000fe20000000800 */
[----:B------:R-:W-:Y:S01]  /*14be0*/  @P6 LDGSTS.E.BYPASS.LTC128B.128 [R211+0x6000], desc[UR6][R14.64] ;  /* 0x060000000ed36fae */ /* 0x000fe2000b901d46 */
[CCC-:B------:R-:W-:Y:S02]  /*14bf0*/  @P6 LEA.HI.X R13, R7.reuse, R203.reuse, R6.reuse, 0x1, P1 ;  /* 0x000000cb070d6211 */ /* 0x1c0fe400008f0c06 */
[C---:B------:R-:W-:Y:S01]  /*14c00*/  @P4 LEA.HI.X R11, R7.reuse, R203, R6, 0x1, P2 ;  /* 0x000000cb070b4211 */ /* 0x040fe200010f0c06 */
[----:B------:R1:W-:Y:S01]  /*14c10*/  @!P6 STS.128 [R211+0x6000], RZ ;  /* 0x006000ffd300e388 */ /* 0x0003e20000000c00 */
[----:B------:R-:W-:-:S02]  /*14c20*/  @P3 LEA R8, P1, R7, R204, 0x1 ;  /* 0x000000cc07083211 */ /* 0x000fc400078208ff */
[C---:B------:R-:W-:Y:S02]  /*14c30*/  IADD3 R5, P2, R7.reuse, R201, RZ ;  /* 0x000000c907057210 */ /* 0x040fe40007f5e0ff */
[----:B------:R-:W-:Y:S02]  /*14c40*/  @P3 LEA.HI.X R9, R7, R203, R6, 0x1, P1 ;  /* 0x000000cb07093211 */ /* 0x000fe400008f0c06 */
[CC--:B------:R-:W-:Y:S01]  /*14c50*/  @P6 LEA R52, P1, R5.reuse, R204.reuse, 0x1 ;  /* 0x000000cc05346211 */ /* 0x0c0fe200078208ff */
[----:B------:R-:W-:Y:S01]  /*14c60*/  IMAD.X R6, R6, 0x1, R202, P2 ;  /* 0x0000000106067824 */ /* 0x000fe200010e06ca */
[----:B------:R-:W-:-:S04]  /*14c70*/  @P4 LEA R50, P2, R5, R204, 0x1 ;  /* 0x000000cc05324211 */ /* 0x000fc800078408ff */
[CCC-:B------:R-:W-:Y:S02]  /*14c80*/  @P6 LEA.HI.X R53, R5.reuse, R203.reuse, R6.reuse, 0x1, P1 ;  /* 0x000000cb05356211 */ /* 0x1c0fe400008f0c06 */
[C-C-:B------:R-:W-:Y:S02]  /*14c90*/  @P4 LEA.HI.X R51, R5.reuse, R203, R6.reuse, 0x1, P2 ;  /* 0x000000cb05334211 */ /* 0x140fe400010f0c06 */
[CC--:B------:R-:W-:Y:S02]  /*14ca0*/  @P3 LEA R48, P1, R5.reuse, R204.reuse, 0x1 ;  /* 0x000000cc05303211 */ /* 0x0c0fe400078208ff */
[C---:B------:R-:W-:Y:S02]  /*14cb0*/  IADD3 R4, P2, R5.reuse, R201, RZ ;  /* 0x000000c905047210 */ /* 0x040fe40007f5e0ff */
[----:B------:R-:W-:Y:S01]  /*14cc0*/  @P3 LEA.HI.X R49, R5, R203, R6, 0x1, P1 ;  /* 0x000000cb05313211 */ /* 0x000fe200008f0c06 */
[----:B------:R-:W-:Y:S01]  /*14cd0*/  @P4 IMAD.MOV.U32 R5, RZ, RZ, R15 ;  /* 0x000000ffff054224 */ /* 0x000fe200078e000f */
[-C--:B------:R-:W-:Y:S01]  /*14ce0*/  @P6 LEA R60, P1, R4, R204.reuse, 0x1 ;  /* 0x000000cc043c6211 */ /* 0x080fe200078208ff */
[----:B------:R-:W-:Y:S01]  /*14cf0*/  IMAD.X R6, R6, 0x1, R202, P2 ;  /* 0x0000000106067824 */ /* 0x000fe200010e06ca */
[----:B------:R-:W-:-:S04]  /*14d00*/  @P4 LEA R58, P2, R4, R204, 0x1 ;  /* 0x000000cc043a4211 */ /* 0x000fc800078408ff */
[CC--:B------:R-:W-:Y:S02]  /*14d10*/  @P6 LEA.HI.X R61, R4.reuse, R203.reuse, R6, 0x1, P1 ;  /* 0x000000cb043d6211 */ /* 0x0c0fe400008f0c06 */
[C---:B------:R-:W-:Y:S01]  /*14d20*/  @P3 LEA R62, P1, R4.reuse, R204, 0x1 ;  /* 0x000000cc043e3211 */ /* 0x040fe200078208ff */
[----:B------:R-:W-:Y:S01]  /*14d30*/  IMAD.MOV.U32 R204, RZ, RZ, R14 ;  /* 0x000000ffffcc7224 */ /* 0x000fe200078e000e */
[CCC-:B------:R-:W-:Y:S02]  /*14d40*/  @P4 LEA.HI.X R59, R4.reuse, R203.reuse, R6.reuse, 0x1, P2 ;  /* 0x000000cb043b4211 */ /* 0x1c0fe400010f0c06 */
[----:B------:R-:W-:Y:S01]  /*14d50*/  @P3 LEA.HI.X R63, R4, R203, R6, 0x1, P1 ;  /* 0x000000cb043f3211 */ /* 0x000fe200008f0c06 */
[----:B------:R-:W-:Y:S02]  /*14d60*/  @P4 IMAD.MOV.U32 R4, RZ, RZ, R14 ;  /* 0x000000ffff044224 */ /* 0x000fe400078e000e */
[----:B------:R-:W-:-:S03]  /*14d70*/  IMAD.MOV.U32 R203, RZ, RZ, R15 ;  /* 0x000000ffffcb7224 */ /* 0x000fc600078e000f */
[----:B------:R-:W-:Y:S01]  /*14d80*/  @!PT LDS RZ, [RZ] ;  /* 0x00000000fffff984 */ /* 0x000fe20000000800 */
[----:B------:R-:W-:Y:S01]  /*14d90*/  @!PT LDS RZ, [RZ] ;  /* 0x00000000fffff984 */ /* 0x000fe20000000800 */
[----:B------:R-:W-:Y:S01]  /*14da0*/  @!PT LDS RZ, [RZ] ;  /* 0x00000000fffff984 */ /* 0x000fe20000000800 */
[----:B------:R2:W-:Y:S04]  /*14db0*/  @P4 LDGSTS.E.BYPASS.LTC128B.128 [R211+0x8000], desc[UR6][R4.64+0x80] ;  /* 0x0800008004d34fae */ /* 0x0005e8000b901d46 */
[----:B------:R1:W-:Y:S01]  /*14dc0*/  @!P4 STS.128 [R211+0x8000], RZ ;  /* 0x008000ffd300c388 */ /* 0x0003e20000000c00 */
[----:B--2---:R-:W-:Y:S02]  /*14dd0*/  @P3 IMAD.MOV.U32 R4, RZ, RZ, R14 ;  /* 0x000000ffff043224 */ /* 0x004fe400078e000e */
[----:B------:R-:W-:-:S05]  /*14de0*/  @P3 IMAD.MOV.U32 R5, RZ, RZ, R15 ;  /* 0x000000ffff053224 */ /* 0x000fca00078e000f */
        /* <DEDUP_REMOVED lines=50> */
[----:B------:R-:W0:Y:S02]  /*15110*/  LDGDEPBAR ;  /* 0x00000000000079af */ /* 0x000e240000000000 */
.L_x_1080:
[----:B------:R-:W-:Y:S05]  /*15120*/  BSYNC B1 ;  /* 0x0000000000017941 */ /* 0x000fea0003800000 */
.L_x_1079:
[----:B------:R2:W3:Y:S01]  /*15130*/  LD.E R166, desc[UR6][R16.64+0xdc] ;  /* 0x0000dc0610a67980 */ /* 0x0004e2000c101900 */
[----:B------:R-:W-:Y:S01]  /*15140*/  IMAD.IADD R3, R3, 0x1, R18 ;  /* 0x0000000103037824 */ /* 0x000fe200078e0212 */
[----:B------:R-:W-:-:S03]  /*15150*/  LEA R198, R54, UR4, 0x1 ;  /* 0x0000000436c67c11 */ /* 0x000fc6000f8e08ff */
[C---:B-1----:R-:W-:Y:S02]  /*15160*/  VIADD R5, R3.reuse, 0x1 ;  /* 0x0000000103057836 */ /* 0x042fe40000000000 */
[C---:B------:R-:W-:Y:S01]  /*15170*/  VIADD R7, R3.reuse, 0x8 ;  /* 0x0000000803077836 */ /* 0x040fe20000000000 */
[----:B------:R-:W-:Y:S01]  /*15180*/  LDSM.16.MT88.4 R64, [R198+0xe000] ;  /* 0x00e00000c640783b */ /* 0x000fe20000004200 */
[----:B------:R-:W-:Y:S01]  /*15190*/  VIADD R9, R3, 0x30 ;  /* 0x0000003003097836 */ /* 0x000fe20000000000 */
[----:B------:R-:W-:Y:S01]  /*151a0*/  ISETP.GE.AND P6, PT, R5, R0, PT ;  /* 0x000000000500720c */ /* 0x000fe20003fc6270 */
[--C-:B------:R-:W-:Y:S01]  /*151b0*/  IMAD R197, R57, 0x2, R198.reuse ;  /* 0x0000000239c57824 */ /* 0x100fe200078e02c6 */
[----:B------:R-:W-:Y:S01]  /*151c0*/  ISETP.GE.AND P2, PT, R5, R2, PT ;  /* 0x000000020500720c */ /* 0x000fe20003f46270 */
[----:B------:R-:W-:Y:S01]  /*151d0*/  VIADD R5, R3, 0x9 ;  /* 0x0000000903057836 */ /* 0x000fe20000000000 */
[----:B------:R-:W-:Y:S01]  /*151e0*/  ISETP.GE.AND P1, PT, R7, R0, PT ;  /* 0x000000000700720c */ /* 0x000fe20003f26270 */
[----:B------:R-:W-:Y:S01]  /*151f0*/  IMAD R196, R55, 0x2, R198 ;  /* 0x0000000237c47824 */ /* 0x000fe200078e02c6 */
[----:B------:R-:W-:Y:S01]  /*15200*/  ISETP.GE.AND P3, PT, R7, R2, PT ;  /* 0x000000020700720c */ /* 0x000fe20003f66270 */
[----:B------:R-:W-:Y:S01]  /*15210*/  VIADD R7, R3, 0x10 ;  /* 0x0000001003077836 */ /* 0x000fe20000000000 */
[----:B------:R-:W-:Y:S01]  /*15220*/  ISETP.GE.AND P4, PT, R5, R0, PT ;  /* 0x000000000500720c */ /* 0x000fe20003f86270 */
        /* <DEDUP_REMOVED lines=8> */
[C---:B------:R-:W-:Y:S01]  /*152b0*/  ISETP.GE.AND P4, PT, R7.reuse, R2, PT ;  /* 0x000000020700720c */ /* 0x040fe20003f86270 */
[----:B------:R-:W-:Y:S01]  /*152c0*/  LDSM.16.MT88.4 R104, [R197+0x10000] ;  /* 0x01000000c568783b */ /* 0x000fe20000004200 */
[-C--:B------:R-:W-:Y:S01]  /*152d0*/  ISETP.GE.AND P3, PT, R7, R0.reuse, PT ;  /* 0x000000000700720c */ /* 0x080fe20003f66270 */
[----:B------:R-:W-:Y:S01]  /*152e0*/  VIADD R7, R3, 0x18 ;  /* 0x0000001803077836 */ /* 0x000fe20000000000 */
[----:B--2---:R-:W-:Y:S01]  /*152f0*/  FSEL R16, R43, -INF , !P1 ;  /* 0xff8000002b107808 */ /* 0x004fe20004800000 */
[----:B------:R-:W-:Y:S01]  /*15300*/  LDSM.16.MT88.4 R124, [R198+0xc000] ;  /* 0x00c00000c67c783b */ /* 0x000fe20000004200 */
[----:B------:R-:W-:Y:S02]  /*15310*/  ISETP.GE.AND P1, PT, R5, R0, PT ;  /* 0x000000000500720c */ /* 0x000fe40003f26270 */
[----:B------:R-:W-:Y:S01]  /*15320*/  FSEL R8, R38, -INF , !P4 ;  /* 0xff80000026087808 */ /* 0x000fe20006000000 */
[----:B------:R-:W-:Y:S01]  /*15330*/  LDSM.16.MT88.4 R56, [R195+0xc000] ;  /* 0x00c00000c338783b */ /* 0x000fe20000004200 */
[----:B------:R-:W-:-:S02]  /*15340*/  FSEL R14, R36, -INF , !P3 ;  /* 0xff800000240e7808 */ /* 0x000fc40005800000 */
[----:B------:R-:W-:Y:S01]  /*15350*/  FSEL R38, R45, -INF , !P6 ;  /* 0xff8000002d267808 */ /* 0x000fe20007000000 */
[----:B------:R-:W-:Y:S01]  /*15360*/  LDSM.16.MT88.4 R72, [R197+0xe000] ;  /* 0x00e00000c548783b */ /* 0x000fe20000004200 */
[----:B------:R-:W-:Y:S01]  /*15370*/  ISETP.GE.AND P3, PT, R5, R2, PT ;  /* 0x000000020500720c */ /* 0x000fe20003f66270 */
[----:B------:R-:W-:Y:S01]  /*15380*/  VIADD R5, R3, 0x19 ;  /* 0x0000001903057836 */ /* 0x000fe20000000000 */
[----:B------:R-:W-:Y:S01]  /*15390*/  FSEL R12, R37, -INF , !P1 ;  /* 0xff800000250c7808 */ /* 0x000fe20004800000 */
[----:B------:R-:W-:Y:S01]  /*153a0*/  LDSM.16.MT88.4 R108, [R196+0x10000] ;  /* 0x01000000c46c783b */ /* 0x000fe20000004200 */
[-C--:B------:R-:W-:Y:S02]  /*153b0*/  ISETP.GE.AND P6, PT, R3, R0.reuse, PT ;  /* 0x000000000300720c */ /* 0x080fe40003fc6270 */
[C---:B------:R-:W-:Y:S01]  /*153c0*/  ISETP.GE.AND P4, PT, R7.reuse, R0, PT ;  /* 0x000000000700720c */ /* 0x040fe20003f86270 */
[----:B------:R-:W-:Y:S01]  /*153d0*/  LDSM.16.MT88.4 R140, [R195+0x10000] ;  /* 0x01000000c38c783b */ /* 0x000fe20000004200 */
[----:B------:R-:W-:Y:S01]  /*153e0*/  ISETP.GE.AND P1, PT, R7, R2, PT ;  /* 0x000000020700720c */ /* 0x000fe20003f26270 */
[----:B------:R-:W-:Y:S01]  /*153f0*/  VIADD R7, R3, 0x20 ;  /* 0x0000002003077836 */ /* 0x000fe20000000000 */
[----:B------:R-:W-:Y:S01]  /*15400*/  FSEL R44, R44, -INF , !P6 ;  /* 0xff8000002c2c7808 */ /* 0x000fe20007000000 */
[----:B------:R-:W-:Y:S01]  /*15410*/  LDSM.16.MT88.4 R136, [R198+0xc800] ;  /* 0x00c80000c688783b */ /* 0x000fe20000004200 */
[----:B------:R-:W-:-:S02]  /*15420*/  FSEL R6, R39, -INF , !P3 ;  /* 0xff80000027067808 */ /* 0x000fc40005800000 */
[----:B------:R-:W-:Y:S02]  /*15430*/  FSEL R36, R47, -INF , !P2 ;  /* 0xff8000002f247808 */ /* 0x000fe40005000000 */
[C---:B------:R-:W-:Y:S02]  /*15440*/  ISETP.GE.AND P3, PT, R5.reuse, R2, PT ;  /* 0x000000020500720c */ /* 0x040fe40003f66270 */
[----:B------:R-:W-:Y:S02]  /*15450*/  FSEL R32, R32, -INF , !P4 ;  /* 0xff80000020207808 */ /* 0x000fe40006000000 */
[----:B------:R-:W-:Y:S02]  /*15460*/  FSEL R34, R34, -INF , !P1 ;  /* 0xff80000022227808 */ /* 0x000fe40004800000 */
[-C--:B------:R-:W-:Y:S01]  /*15470*/  ISETP.GE.AND P2, PT, R5, R0.reuse, PT ;  /* 0x000000000500720c */ /* 0x080fe20003f46270 */
[----:B------:R-:W-:Y:S01]  /*15480*/  VIADD R5, R3, 0x21 ;  /* 0x0000002103057836 */ /* 0x000fe20000000000 */
[----:B------:R-:W-:-:S02]  /*15490*/  ISETP.GE.AND P4, PT, R7, R0, PT ;  /* 0x000000000700720c */ /* 0x000fc40003f86270 */
[----:B------:R-:W-:Y:S02]  /*154a0*/  ISETP.GE.AND P1, PT, R7, R2, PT ;  /* 0x000000020700720c */ /* 0x000fe40003f26270 */
[----:B------:R-:W-:Y:S02]  /*154b0*/  FMNMX.FTZ R7, R44, R38, !PT ;  /* 0x000000262c077209 */ /* 0x000fe40007810000 */
[----:B------:R-:W-:Y:S02]  /*154c0*/  FSEL R4, R35, -INF , !P3 ;  /* 0xff80000023047808 */ /* 0x000fe40005800000 */
[----:B------:R-:W-:Y:S02]  /*154d0*/  ISETP.GE.AND P3, PT, R3, R2, PT ;  /* 0x000000020300720c */ /* 0x000fe40003f66270 */
[----:B------:R-:W-:Y:S02]  /*154e0*/  FSEL R10, R33, -INF , !P2 ;  /* 0xff800000210a7808 */ /* 0x000fe40005000000 */
[----:B------:R-:W-:-:S02]  /*154f0*/  FMNMX.FTZ R7, R48, R7, !PT ;  /* 0x0000000730077209 */ /* 0x000fc40007810000 */
[C---:B------:R-:W-:Y:S02]  /*15500*/  ISETP.GE.AND P6, PT, R5.reuse, R0, PT ;  /* 0x000000000500720c */ /* 0x040fe40003fc6270 */
[----:B------:R-:W-:Y:S01]  /*15510*/  ISETP.GE.AND P2, PT, R5, R2, PT ;  /* 0x000000020500720c */ /* 0x000fe20003f46270 */
[----:B------:R-:W-:Y:S01]  /*15520*/  VIADD R5, R3, 0x28 ;  /* 0x0000002803057836 */ /* 0x000fe20000000000 */
[----:B------:R-:W-:Y:S02]  /*15530*/  FSEL R46, R46, -INF , !P3 ;  /* 0xff8000002e2e7808 */ /* 0x000fe40005800000 */
[----:B------:R-:W-:Y:S02]  /*15540*/  FMNMX.FTZ R7, R40, R7, !PT ;  /* 0x0000000728077209 */ /* 0x000fe40007810000 */
[----:B------:R-:W-:Y:S02]  /*15550*/  FSEL R158, R28, -INF , !P4 ;  /* 0xff8000001c9e7808 */ /* 0x000fe40006000000 */
[----:B------:R-:W-:-:S02]  /*15560*/  FSEL R164, R30, -INF , !P1 ;  /* 0xff8000001ea47808 */ /* 0x000fc40004800000 */
[C---:B------:R-:W-:Y:S02]  /*15570*/  ISETP.GE.AND P4, PT, R5.reuse, R0, PT ;  /* 0x000000000500720c */ /* 0x040fe40003f86270 */
[----:B------:R-:W-:Y:S02]  /*15580*/  ISETP.GE.AND P1, PT, R5, R2, PT ;  /* 0x000000020500720c */ /* 0x000fe40003f26270 */
[----:B------:R-:W-:Y:S02]  /*15590*/  FMNMX.FTZ R11, R46, R36, !PT ;  /* 0x000000242e0b7209 */ /* 0x000fe40007810000 */
[----:B------:R-:W-:Y:S01]  /*155a0*/  FMNMX.FTZ R5, R14, R7, !PT ;  /* 0x000000070e057209 */ /* 0x000fe20007810000 */
[----:B------:R-:W-:Y:S01]  /*155b0*/  VIADD R7, R3, 0x29 ;  /* 0x0000002903077836 */ /* 0x000fe20000000000 */
[----:B------:R-:W-:Y:S02]  /*155c0*/  FMNMX.FTZ R11, R18, R11, !PT ;  /* 0x0000000b120b7209 */ /* 0x000fe40007810000 */
[----:B------:R-:W-:-:S02]  /*155d0*/  FMNMX.FTZ R5, R12, R5, !PT ;  /* 0x000000050c057209 */ /* 0x000fc40007810000 */
[----:B------:R-:W-:Y:S02]  /*155e0*/  FMNMX.FTZ R11, R16, R11, !PT ;  /* 0x0000000b100b7209 */ /* 0x000fe40007810000 */
[----:B------:R-:W-:Y:S01]  /*155f0*/  FMNMX.FTZ R13, R32, R5, !PT ;  /* 0x00000005200d7209 */ /* 0x000fe20007810000 */
[----:B------:R-:W-:Y:S01]  /*15600*/  VIADD R5, R3, 0x38 ;  /* 0x0000003803057836 */ /* 0x000fe20000000000 */
[----:B------:R-:W-:Y:S02]  /*15610*/  FMNMX.FTZ R11, R8, R11, !PT ;  /* 0x0000000b080b7209 */ /* 0x000fe40007810000 */
[----:B------:R-:W-:Y:S02]  /*15620*/  FMNMX.FTZ R13, R10, R13, !PT ;  /* 0x0000000d0a0d7209 */ /* 0x000fe40007810000 */
[----:B------:R-:W-:Y:S02]  /*15630*/  FMNMX.FTZ R11, R6, R11, !PT ;  /* 0x0000000b060b7209 */ /* 0x000fe40007810000 */
[----:B------:R-:W-:-:S02]  /*15640*/  FSEL R232, R29, -INF , !P6 ;  /* 0xff8000001de87808 */ /* 0x000fc40007000000 */
[----:B------:R-:W-:Y:S02]  /*15650*/  FMNMX.FTZ R13, R158, R13, !PT ;  /* 0x0000000d9e0d7209 */ /* 0x000fe40007810000 */
[----:B------:R-:W-:Y:S02]  /*15660*/  FMNMX.FTZ R11, R34, R11, !PT ;  /* 0x0000000b220b7209 */ /* 0x000fe40007810000 */
[C---:B------:R-:W-:Y:S02]  /*15670*/  ISETP.GE.AND P6, PT, R7.reuse, R0, PT ;  /* 0x000000000700720c */ /* 0x040fe40003fc6270 */
[----:B------:R-:W-:Y:S02]  /*15680*/  FSEL R162, R24, -INF , !P4 ;  /* 0xff80000018a27808 */ /* 0x000fe40006000000 */
[----:B------:R-:W-:Y:S02]  /*15690*/  FMNMX.FTZ R13, R232, R13, !PT ;  /* 0x0000000de80d7209 */ /* 0x000fe40007810000 */
[----:B------:R-:W-:Y:S01]  /*156a0*/  ISETP.GE.AND P3, PT, R7, R2, PT ;  /* 0x000000020700720c */ /* 0x000fe20003f66270 */
[----:B------:R-:W-:Y:S01]  /*156b0*/  VIADD R7, R3, 0x31 ;  /* 0x0000003103077836 */ /* 0x000fe20000000000 */
[----:B------:R-:W-:Y:S01]  /*156c0*/  FSEL R228, R31, -INF , !P2 ;  /* 0xff8000001fe47808 */ /* 0x000fe20005000000 */
[----:B------:R-:W-:Y:S01]  /*156d0*/  VIADD R3, R3, 0x39 ;  /* 0x0000003903037836 */ /* 0x000fe20000000000 */
[----:B------:R-:W-:Y:S01]  /*156e0*/  FMNMX.FTZ R11, R4, R11, !PT ;  /* 0x0000000b040b7209 */ /* 0x000fe20007810000 */
[----:B------:R-:W-:Y:S01]  /*156f0*/  LDSM.16.MT88.4 R28, [R195+0xc800] ;  /* 0x00c80000c31c783b */ /* 0x000fe20000004200 */
        /* <DEDUP_REMOVED lines=33> */
[----:B------:R-:W-:Y:S01]  /*15910*/  FMNMX.FTZ R11, R170, R11, !PT ;  /* 0x0000000baa0b7209 */ /* 0x000fe20007810000 */
[----:B------:R-:W-:Y:S03]  /*15920*/  LDSM.16.MT88.4 R80, [R196+0xe000] ;  /* 0x00e00000c450783b */ /* 0x000fe60000004200 */
[----:B------:R-:W-:-:S05]  /*15930*/  FMNMX.FTZ R22, R168, R11, !PT ;  /* 0x0000000ba8167209 */ /* 0x000fca0007810000 */
[----:B------:R-:W2:Y:S01]  /*15940*/  SHFL.BFLY PT, R3, R22, 0x2, 0x1f ;  /* 0x0c401f0016037f89 */ /* 0x000ea200000e0000 */
[----:B-1----:R-:W-:-:S05]  /*15950*/  FMNMX.FTZ R9, R9, R20, !PT ;  /* 0x0000001409097209 */ /* 0x002fca0007810000 */
[----:B------:R-:W1:Y:S01]  /*15960*/  SHFL.BFLY PT, R132, R9, 0x1, 0x1f ;  /* 0x0c201f0009847f89 */ /* 0x000e6200000e0000 */
[----:B--2---:R-:W-:-:S05]  /*15970*/  FMNMX.FTZ R20, R22, R3, !PT ;  /* 0x0000000316147209 */ /* 0x004fca0007810000 */
[----:B------:R-:W2:Y:S01]  /*15980*/  SHFL.BFLY PT, R3, R20, 0x1, 0x1f ;  /* 0x0c201f0014037f89 */ /* 0x000ea200000e0000 */
[----:B-1----:R-:W-:-:S04]  /*15990*/  FMNMX.FTZ R132, R9, R132, !PT ;  /* 0x0000008409847209 */ /* 0x002fc80007810000 */
[----:B------:R-:W-:Y:S02]  /*159a0*/  FSETP.NEU.FTZ.AND P1, PT, R132, -INF , PT ;  /* 0xff8000008400780b */ /* 0x000fe40003f3d000 */
[----:B--2---:R-:W-:Y:S02]  /*159b0*/  FMNMX.FTZ R3, R20, R3, !PT ;  /* 0x0000000314037209 */ /* 0x004fe40007810000 */
[----:B------:R-:W-:Y:S01]  /*159c0*/  LDSM.16.MT88.4 R20, [R196+0xe800] ;  /* 0x00e80000c414783b */ /* 0x000fe20000004200 */
[C---:B---3--:R-:W-:Y:S02]  /*159d0*/  FMUL.FTZ R171, R166.reuse, R132 ;  /* 0x00000084a6ab7220 */ /* 0x048fe40000410000 */
[----:B------:R-:W-:-:S03]  /*159e0*/  FMUL.FTZ R165, R166, R3 ;  /* 0x00000003a6a57220 */ /* 0x000fc60000410000 */
[----:B------:R-:W-:Y:S02]  /*159f0*/  FSEL R171, R171, RZ, P1 ;  /* 0x000000ffabab7208 */ /* 0x000fe40000800000 */
[----:B------:R-:W-:-:S03]  /*15a00*/  FSETP.NEU.FTZ.AND P1, PT, R3, -INF , PT ;  /* 0xff8000000300780b */ /* 0x000fc60003f3d000 */
[-CC-:B------:R-:W-:Y:S01]  /*15a10*/  FFMA.FTZ R150, R40, R166.reuse, -R171.reuse ;  /* 0x000000a628967223 */ /* 0x180fe200000108ab */
[----:B------:R-:W-:Y:S01]  /*15a20*/  FSEL R165, R165, RZ, P1 ;  /* 0x000000ffa5a57208 */ /* 0x000fe20000800000 */
[----:B------:R-:W1:Y:S01]  /*15a30*/  LDSM.16.MT88.4 R40, [R197+0xc000] ;  /* 0x00c00000c528783b */ /* 0x000e620000004200 */
[-CC-:B------:R-:W-:Y:S01]  /*15a40*/  FFMA.FTZ R155, R44, R166.reuse, -R171.reuse ;  /* 0x000000a62c9b7223 */ /* 0x180fe200000108ab */
[-CC-:B------:R-:W-:Y:S01]  /*15a50*/  FFMA.FTZ R154, R38, R166.reuse, -R171.reuse ;  /* 0x000000a6269a7223 */ /* 0x180fe200000108ab */
[-C--:B------:R-:W-:Y:S01]  /*15a60*/  FFMA.FTZ R153, R48, R166.reuse, -R171 ;  /* 0x000000a630997223 */ /* 0x080fe200000108ab */
[-CC-:B------:R-:W-:Y:S01]  /*15a70*/  FFMA.FTZ R156, R46, R166.reuse, -R165.reuse ;  /* 0x000000a62e9c7223 */ /* 0x180fe200000108a5 */
[-CC-:B------:R-:W-:Y:S01]  /*15a80*/  FFMA.FTZ R157, R36, R166.reuse, -R165.reuse ;  /* 0x000000a6249d7223 */ /* 0x180fe200000108a5 */
[-CC-:B------:R-:W-:Y:S01]  /*15a90*/  FFMA.FTZ R152, R18, R166.reuse, -R165.reuse ;  /* 0x000000a612987223 */ /* 0x180fe200000108a5 */
[-C--:B------:R-:W-:Y:S01]  /*15aa0*/  FFMA.FTZ R151, R16, R166.reuse, -R165 ;  /* 0x000000a610977223 */ /* 0x080fe200000108a5 */
[----:B------:R-:W-:Y:S01]  /*15ab0*/  MUFU.EX2 R155, R155 ;  /* 0x0000009b009b7308 */ /* 0x000fe20000000800 */
[-CC-:B------:R-:W-:Y:S01]  /*15ac0*/  FFMA.FTZ R149, R14, R166.reuse, -R171.reuse ;  /* 0x000000a60e957223 */ /* 0x180fe200000108ab */
[-CC-:B------:R-:W-:Y:S01]  /*15ad0*/  FFMA.FTZ R146, R12, R166.reuse, -R171.reuse ;  /* 0x000000a60c927223 */ /* 0x180fe200000108ab */
[-C--:B------:R-:W-:Y:S01]  /*15ae0*/  FFMA.FTZ R134, R10, R166.reuse, -R171 ;  /* 0x000000a60a867223 */ /* 0x080fe200000108ab */
[-C--:B------:R-:W-:Y:S01]  /*15af0*/  FFMA.FTZ R148, R8, R166.reuse, -R165 ;  /* 0x000000a608947223 */ /* 0x080fe200000108a5 */
[----:B------:R-:W2:Y:S01]  /*15b00*/  LDSM.16.MT88.4 R12, [R197+0xc800] ;  /* 0x00c80000c50c783b */ /* 0x000ea20000004200 */
[-C--:B------:R-:W-:Y:S01]  /*15b10*/  FFMA.FTZ R147, R32, R166.reuse, -R171 ;  /* 0x000000a620937223 */ /* 0x080fe200000108ab */
[-CC-:B------:R-:W-:Y:S01]  /*15b20*/  FFMA.FTZ R145, R6, R166.reuse, -R165.reuse ;  /* 0x000000a606917223 */ /* 0x180fe200000108a5 */
[----:B------:R-:W3:Y:S01]  /*15b30*/  MUFU.EX2 R154, R154 ;  /* 0x0000009a009a7308 */ /* 0x000ee20000000800 */
[----:B------:R-:W4:Y:S01]  /*15b40*/  LDSM.16.MT88.4 R8, [R198+0xe800] ;  /* 0x00e80000c608783b */ /* 0x000f220000004200 */
[-CC-:B------:R-:W-:Y:S01]  /*15b50*/  FFMA.FTZ R144, R34, R166.reuse, -R165.reuse ;  /* 0x000000a622907223 */ /* 0x180fe200000108a5 */
[-C--:B------:R-:W-:Y:S01]  /*15b60*/  FFMA.FTZ R135, R4, R166.reuse, -R165 ;  /* 0x000000a604877223 */ /* 0x080fe200000108a5 */
[-CC-:B------:R-:W-:Y:S01]  /*15b70*/  FFMA.FTZ R158, R158, R166.reuse, -R171.reuse ;  /* 0x000000a69e9e7223 */ /* 0x180fe200000108ab */
[----:B------:R-:W5:Y:S01]  /*15b80*/  LDSM.16.MT88.4 R48, [R196+0xc000] ;  /* 0x00c00000c430783b */ /* 0x000f620000004200 */
[-CC-:B------:R-:W-:Y:S01]  /*15b90*/  FFMA.FTZ R159, R232, R166.reuse, -R171.reuse ;  /* 0x000000a6e89f7223 */ /* 0x180fe200000108ab */
[-CC-:B------:R-:W-:Y:S01]  /*15ba0*/  FFMA.FTZ R162, R162, R166.reuse, -R171.reuse ;  /* 0x000000a6a2a27223 */ /* 0x180fe200000108ab */
[----:B------:R-:W-:Y:S01]  /*15bb0*/  MUFU.EX2 R153, R153 ;  /* 0x0000009900997308 */ /* 0x000fe20000000800 */
[----:B------:R-:W5:Y:S01]  /*15bc0*/  LDSM.16.MT88.4 R16, [R195+0xe800] ;  /* 0x00e80000c310783b */ /* 0x000f620000004200 */
[-C--:B------:R-:W-:Y:S01]  /*15bd0*/  FFMA.FTZ R163, R230, R166.reuse, -R171 ;  /* 0x000000a6e6a37223 */ /* 0x080fe200000108ab */
[-CC-:B------:R-:W-:Y:S01]  /*15be0*/  FFMA.FTZ R164, R164, R166.reuse, -R165.reuse ;  /* 0x000000a6a4a47223 */ /* 0x180fe200000108a5 */
[-CC-:B------:R-:W-:Y:S01]  /*15bf0*/  FFMA.FTZ R167, R228, R166.reuse, -R165.reuse ;  /* 0x000000a6e4a77223 */ /* 0x180fe200000108a5 */
[----:B------:R-:W-:Y:S01]  /*15c00*/  LDSM.16.MT88.4 R32, [R196+0xc800] ;  /* 0x00c80000c420783b */ /* 0x000fe20000004200 */
[-CC-:B------:R-:W-:Y:S01]  /*15c10*/  FFMA.FTZ R169, R226, R166.reuse, -R165.reuse ;  /* 0x000000a6e2a97223 */ /* 0x180fe200000108a5 */
[-C--:B------:R-:W-:Y:S01]  /*15c20*/  FFMA.FTZ R174, R174, R166.reuse, -R165 ;  /* 0x000000a6aeae7223 */ /* 0x080fe200000108a5 */
[----:B------:R-:W1:Y:S01]  /*15c30*/  MUFU.EX2 R150, R150 ;  /* 0x0000009600967308 */ /* 0x000e620000000800 */
[----:B---3--:R-:W-:Y:S01]  /*15c40*/  F2FP.BF16.F32.PACK_AB R112, R154, R155 ;  /* 0x0000009b9a70723e */ /* 0x008fe200000010ff */
[-CC-:B------:R-:W-:Y:S01]  /*15c50*/  FFMA.FTZ R173, R224, R166.reuse, -R171.reuse ;  /* 0x000000a6e0ad7223 */ /* 0x180fe200000108ab */
[-CC-:B------:R-:W-:Y:S01]  /*15c60*/  FFMA.FTZ R222, R222, R166.reuse, -R171.reuse ;  /* 0x000000a6dede7223 */ /* 0x180fe200000108ab */
[-CC-:B------:R-:W-:Y:S01]  /*15c70*/  FFMA.FTZ R175, R220, R166.reuse, -R171.reuse ;  /* 0x000000a6dcaf7223 */ /* 0x180fe200000108ab */
[-C--:B------:R-:W-:Y:S01]  /*15c80*/  FFMA.FTZ R218, R218, R166.reuse, -R171 ;  /* 0x000000a6dada7223 */ /* 0x080fe200000108ab */
[-CC-:B------:R-:W-:Y:S01]  /*15c90*/  FFMA.FTZ R171, R216, R166.reuse, -R165.reuse ;  /* 0x000000a6d8ab7223 */ /* 0x180fe200000108a5 */
[-CC-:B------:R-:W-:Y:S01]  /*15ca0*/  FFMA.FTZ R172, R172, R166.reuse, -R165.reuse ;  /* 0x000000a6acac7223 */ /* 0x180fe200000108a5 */
[----:B------:R-:W-:Y:S01]  /*15cb0*/  MUFU.EX2 R156, R156 ;  /* 0x0000009c009c7308 */ /* 0x000fe20000000800 */
[-CC-:B------:R-:W-:Y:S01]  /*15cc0*/  FFMA.FTZ R170, R170, R166.reuse, -R165.reuse ;  /* 0x000000a6aaaa7223 */ /* 0x180fe200000108a5 */
[----:B------:R-:W-:Y:S01]  /*15cd0*/  FFMA.FTZ R217, R168, R166, -R165 ;  /* 0x000000a6a8d97223 */ /* 0x000fe200000108a5 */
[----:B------:R-:W-:-:S05]  /*15ce0*/  FADD.FTZ R154, R155, R154 ;  /* 0x0000009a9b9a7221 */ /* 0x000fca0000010000 */
[----:B------:R-:W3:Y:S01]  /*15cf0*/  MUFU.EX2 R157, R157 ;  /* 0x0000009d009d7308 */ /* 0x000ee20000000800 */
[----:B-1----:R-:W-:Y:S01]  /*15d00*/  F2FP.BF16.F32.PACK_AB R114, R150, R153 ;  /* 0x000000999672723e */ /* 0x002fe200000010ff */
[----:B------:R-:W-:-:S04]  /*15d10*/  FADD.FTZ R153, R153, R154 ;  /* 0x0000009a99997221 */ /* 0x000fc80000010000 */
[----:B------:R-:W-:Y:S02]  /*15d20*/  FADD.FTZ R150, R150, R153 ;  /* 0x0000009996967221 */ /* 0x000fe40000010000 */
[----:B------:R-:W-:Y:S08]  /*15d30*/  MUFU.EX2 R152, R152 ;  /* 0x0000009800987308 */ /* 0x000ff00000000800 */
        /* <DEDUP_REMOVED lines=40> */
[----:B------:R-:W-:Y:S05]  /*15fc0*/  MUFU.EX2 R162, R162 ;  /* 0x000000a200a27308 */ /* 0x000fea0000000800 */
[C---:B------:R-:W-:Y:S01]  /*15fd0*/  HMMA.16816.F32.BF16 R40, R4.reuse, R14, R40 ;  /* 0x0000000e0428723c */ /* 0x040fe20000041828 */
[----:B------:R-:W2:Y:S02]  /*15fe0*/  LDSM.16.MT88.4 R12, [R198+0x10800] ;  /* 0x01080000c60c783b */ /* 0x000ea40000004200 */
[----:B------:R-:W3:Y:S03]  /*15ff0*/  MUFU.EX2 R163, R163 ;  /* 0x000000a300a37308 */ /* 0x000ee60000000800 */
[C---:B----4-:R-:W-:Y:S05]  /*16000*/  HMMA.16816.F32.BF16 R60, R4.reuse, R8, R60 ;  /* 0x00000008043c723c */ /* 0x050fea000004183c */
[----:B------:R-:W-:Y:S01]  /*16010*/  MUFU.EX2 R164, R164 ;  /* 0x000000a400a47308 */ /* 0x000fe20000000800 */
[----:B------:R-:W-:Y:S01]  /*16020*/  HMMA.16816.F32.BF16 R64, R4, R10, R64 ;  /* 0x0000000a0440723c */ /* 0x000fe20000041840 */
[----:B------:R-:W4:Y:S05]  /*16030*/  LDSM.16.MT88.4 R8, [R197+0x10800] ;  /* 0x01080000c508783b */ /* 0x000f2a0000004200 */
[C---:B------:R-:W-:Y:S01]  /*16040*/  HMMA.16816.F32.BF16 R104, R112.reuse, R106, RZ ;  /* 0x0000006a7068723c */ /* 0x040fe200000418ff */
[----:B------:R-:W3:Y:S05]  /*16050*/  MUFU.EX2 R167, R167 ;  /* 0x000000a700a77308 */ /* 0x000eea0000000800 */
[----:B-----5:R-:W-:Y:S03]  /*16060*/  HMMA.16816.F32.BF16 R44, R112, R48, RZ ;  /* 0x00000030702c723c */ /* 0x020fe600000418ff */
[----:B------:R-:W-:Y:S03]  /*16070*/  MUFU.EX2 R169, R169 ;  /* 0x000000a900a97308 */ /* 0x000fe60000000800 */
[C---:B------:R-:W-:Y:S05]  /*16080*/  HMMA.16816.F32.BF16 R76, R4.reuse, R20, R76 ;  /* 0x00000014044c723c */ /* 0x040fea000004184c */
[----:B------:R-:W5:Y:S01]  /*16090*/  MUFU.EX2 R174, R174 ;  /* 0x000000ae00ae7308 */ /* 0x000f620000000800 */
[C---:B------:R-:W-:Y:S01]  /*160a0*/  HMMA.16816.F32.BF16 R80, R4.reuse, R22, R80 ;  /* 0x000000160450723c */ /* 0x040fe20000041850 */
[----:B------:R-:W1:Y:S05]  /*160b0*/  LDSM.16.MT88.4 R20, [R196+0x10800] ;  /* 0x01080000c414783b */ /* 0x000e6a0000004200 */
[C---:B------:R-:W-:Y:S01]  /*160c0*/  HMMA.16816.F32.BF16 R84, R4.reuse, R16, R84 ;  /* 0x000000100454723c */ /* 0x040fe20000041854 */
[----:B------:R-:W-:Y:S05]  /*160d0*/  MUFU.EX2 R173, R173 ;  /* 0x000000ad00ad7308 */ /* 0x000fea0000000800 */
[----:B------:R-:W-:Y:S01]  /*160e0*/  HMMA.16816.F32.BF16 R88, R4, R18, R88 ;  /* 0x000000120458723c */ /* 0x000fe20000041858 */
[----:B------:R-:W3:Y:S02]  /*160f0*/  LDSM.16.MT88.4 R16, [R195+0x10800] ;  /* 0x01080000c310783b */ /* 0x000ee40000004200 */
[----:B------:R-:W5:Y:S03]  /*16100*/  MUFU.EX2 R222, R222 ;  /* 0x000000de00de7308 */ /* 0x000f660000000800 */
[----:B------:R-:W-:Y:S05]  /*16110*/  HMMA.16816.F32.BF16 R48, R112, R50, RZ ;  /* 0x000000327030723c */ /* 0x000fea00000418ff */
[----:B------:R-:W-:Y:S01]  /*16120*/  MUFU.EX2 R175, R175 ;  /* 0x000000af00af7308 */ /* 0x000fe20000000800 */
[C---:B--2---:R-:W-:Y:S06]  /*16130*/  HMMA.16816.F32.BF16 R92, R4.reuse, R12, R92 ;  /* 0x0000000c045c723c */ /* 0x044fec000004185c */
[C---:B------:R-:W-:Y:S01]  /*16140*/  HMMA.16816.F32.BF16 R96, R4.reuse, R14, R96 ;  /* 0x0000000e0460723c */ /* 0x040fe20000041860 */
[----:B------:R-:W2:Y:S01]  /*16150*/  LDSM.16.MT88.4 R12, [R196+0xd000] ;  /* 0x00d00000c40c783b */ /* 0x000ea20000004200 */
[----:B------:R-:W2:Y:S04]  /*16160*/  MUFU.EX2 R218, R218 ;  /* 0x000000da00da7308 */ /* 0x000ea80000000800 */
[C---:B----4-:R-:W-:Y:S04]  /*16170*/  HMMA.16816.F32.BF16 R100, R4.reuse, R8, R100 ;  /* 0x000000080464723c */ /* 0x050fe80000041864 */
[----:B------:R-:W-:Y:S02]  /*16180*/  MUFU.EX2 R171, R171 ;  /* 0x000000ab00ab7308 */ /* 0x000fe40000000800 */
[----:B------:R-:W-:Y:S01]  /*16190*/  HMMA.16816.F32.BF16 R104, R4, R10, R104 ;  /* 0x0000000a0468723c */ /* 0x000fe20000041868 */
[----:B------:R-:W4:Y:S05]  /*161a0*/  LDSM.16.MT88.4 R8, [R196+0xf000] ;  /* 0x00f00000c408783b */ /* 0x000f2a0000004200 */
[C---:B------:R-:W-:Y:S01]  /*161b0*/  HMMA.16816.F32.BF16 R128, R112.reuse, R124, RZ ;  /* 0x0000007c7080723c */ /* 0x040fe200000418ff */
[----:B------:R-:W4:Y:S05]  /*161c0*/  MUFU.EX2 R172, R172 ;  /* 0x000000ac00ac7308 */ /* 0x000f2a0000000800 */
[C---:B------:R-:W-:Y:S03]  /*161d0*/  HMMA.16816.F32.BF16 R52, R112.reuse, R56, RZ ;  /* 0x000000387034723c */ /* 0x040fe600000418ff */
[----:B------:R-:W-:Y:S03]  /*161e0*/  MUFU.EX2 R170, R170 ;  /* 0x000000aa00aa7308 */ /* 0x000fe60000000800 */
[C---:B------:R-:W-:Y:S05]  /*161f0*/  HMMA.16816.F32.BF16 R68, R112.reuse, R72, RZ ;  /* 0x000000487044723c */ /* 0x040fea00000418ff */
[----:B------:R-:W4:Y:S01]  /*16200*/  MUFU.EX2 R217, R217 ;  /* 0x000000d900d97308 */ /* 0x000f220000000800 */
[C---:B------:R-:W-:Y:S06]  /*16210*/  HMMA.16816.F32.BF16 R120, R112.reuse, R108, RZ ;  /* 0x0000006c7078723c */ /* 0x040fec00000418ff */
[C---:B------:R-:W-:Y:S06]  /*16220*/  HMMA.16816.F32.BF16 R124, R112.reuse, R126, RZ ;  /* 0x0000007e707c723c */ /* 0x040fec00000418ff */
[C---:B------:R-:W-:Y:S06]  /*16230*/  HMMA.16816.F32.BF16 R56, R112.reuse, R58, RZ ;  /* 0x0000003a7038723c */ /* 0x040fec00000418ff */
[C---:B------:R-:W-:Y:S06]  /*16240*/  HMMA.16816.F32.BF16 R72, R112.reuse, R74, RZ ;  /* 0x0000004a7048723c */ /* 0x040fec00000418ff */
[C---:B------:R-:W-:Y:S06]  /*16250*/  HMMA.16816.F32.BF16 R108, R112.reuse, R110, RZ ;  /* 0x0000006e706c723c */ /* 0x040fec00000418ff */
[C---:B------:R-:W-:Y:S06]  /*16260*/  HMMA.16816.F32.BF16 R116, R112.reuse, R140, RZ ;  /* 0x0000008c7074723c */ /* 0x040fec00000418ff */
[----:B------:R-:W-:Y:S01]  /*16270*/  HMMA.16816.F32.BF16 R112, R112, R142, RZ ;  /* 0x0000008e7070723c */ /* 0x000fe200000418ff */
        /* <DEDUP_REMOVED lines=13> */
[C---:B-1----:R-:W-:Y:S06]  /*16350*/  HMMA.16816.F32.BF16 R120, R4.reuse, R20, R120 ;  /* 0x000000140478723c */ /* 0x042fec0000041878 */
[C---:B------:R-:W-:Y:S01]  /*16360*/  HMMA.16816.F32.BF16 R108, R4.reuse, R22, R108 ;  /* 0x00000016046c723c */ /* 0x040fe2000004186c */
[----:B------:R-:W1:Y:S05]  /*16370*/  LDSM.16.MT88.4 R20, [R195+0xf000] ;  /* 0x00f00000c314783b */ /* 0x000e6a0000004200 */
[C---:B---3--:R-:W-:Y:S06]  /*16380*/  HMMA.16816.F32.BF16 R116, R4.reuse, R16, R116 ;  /* 0x000000100474723c */ /* 0x048fec0000041874 */
[----:B------:R-:W-:Y:S01]  /*16390*/  HMMA.16816.F32.BF16 R112, R4, R18, R112 ;  /* 0x000000120470723c */ /* 0x000fe20000041870 */
[----:B------:R-:W3:Y:S06]  /*163a0*/  LDSM.16.MT88.4 R16, [R198+0x11000] ;  /* 0x01100000c610783b */ /* 0x000eec0000004200 */
[----:B------:R-:W-:Y:S01]  /*163b0*/  F2FP.BF16.F32.PACK_AB R4, R159, R158 ;  /* 0x0000009e9f04723e */ /* 0x000fe200000010ff */
[----:B------:R-:W-:Y:S01]  /*163c0*/  FADD.FTZ R158, R158, R147 ;  /* 0x000000939e9e7221 */ /* 0x000fe20000010000 */
[----:B------:R-:W-:-:S02]  /*163d0*/  F2FP.BF16.F32.PACK_AB R6, R163, R162 ;  /* 0x000000a2a306723e */ /* 0x000fc400000010ff */
[----:B------:R-:W-:Y:S01]  /*163e0*/  F2FP.BF16.F32.PACK_AB R5, R167, R164 ;  /* 0x000000a4a705723e */ /* 0x000fe200000010ff */
[----:B------:R-:W-:Y:S01]  /*163f0*/  FADD.FTZ R164, R164, R135 ;  /* 0x00000087a4a47221 */ /* 0x000fe20000010000 */
[----:B-----5:R-:W-:Y:S01]  /*16400*/  F2FP.BF16.F32.PACK_AB R7, R174, R169 ;  /* 0x000000a9ae07723e */ /* 0x020fe200000010ff */
[----:B------:R-:W-:Y:S02]  /*16410*/  FADD.FTZ R159, R159, R158 ;  /* 0x0000009e9f9f7221 */ /* 0x000fe40000010000 */
[----:B------:R-:W-:Y:S02]  /*16420*/  FADD.FTZ R164, R167, R164 ;  /* 0x000000a4a7a47221 */ /* 0x000fe40000010000 */
[----:B------:R-:W-:Y:S02]  /*16430*/  FADD.FTZ R162, R162, R159 ;  /* 0x0000009fa2a27221 */ /* 0x000fe40000010000 */
[----:B--2---:R-:W-:Y:S01]  /*16440*/  HMMA.16816.F32.BF16 R44, R4, R12, R44 ;  /* 0x0000000c042c723c */ /* 0x004fe2000004182c */
[----:B------:R-:W-:Y:S01]  /*16450*/  FADD.FTZ R169, R169, R164 ;  /* 0x000000a4a9a97221 */ /* 0x000fe20000010000 */
[----:B------:R-:W-:-:S03]  /*16460*/  FADD.FTZ R162, R163, R162 ;  /* 0x000000a2a3a27221 */ /* 0x000fc60000010000 */
[----:B------:R-:W-:Y:S01]  /*16470*/  FADD.FTZ R174, R174, R169 ;  /* 0x000000a9aeae7221 */ /* 0x000fe20000010000 */
[C---:B------:R-:W-:Y:S01]  /*16480*/  HMMA.16816.F32.BF16 R48, R4.reuse, R14, R48 ;  /* 0x0000000e0430723c */ /* 0x040fe20000041830 */
[----:B------:R-:W2:Y:S05]  /*16490*/  LDSM.16.MT88.4 R12, [R197+0x11000] ;  /* 0x01100000c50c783b */ /* 0x000eaa0000004200 */
[C---:B----4-:R-:W-:Y:S06]  /*164a0*/  HMMA.16816.F32.BF16 R76, R4.reuse, R8, R76 ;  /* 0x00000008044c723c */ /* 0x050fec000004184c */
[C---:B------:R-:W-:Y:S01]  /*164b0*/  HMMA.16816.F32.BF16 R80, R4.reuse, R10, R80 ;  /* 0x0000000a0450723c */ /* 0x040fe20000041850 */
[----:B------:R-:W4:Y:S05]  /*164c0*/  LDSM.16.MT88.4 R8, [R196+0x11000] ;  /* 0x01100000c408783b */ /* 0x000f2a0000004200 */
[C---:B-1----:R-:W-:Y:S06]  /*164d0*/  HMMA.16816.F32.BF16 R84, R4.reuse, R20, R84 ;  /* 0x000000140454723c */ /* 0x042fec0000041854 */
[C---:B------:R-:W-:Y:S01]  /*164e0*/  HMMA.16816.F32.BF16 R88, R4.reuse, R22, R88 ;  /* 0x000000160458723c */ /* 0x040fe20000041858 */
[----:B------:R-:W1:Y:S05]  /*164f0*/  LDSM.16.MT88.4 R20, [R195+0x11000] ;  /* 0x01100000c314783b */ /* 0x000e6a0000004200 */
[C---:B---3--:R-:W-:Y:S06]  /*16500*/  HMMA.16816.F32.BF16 R92, R4.reuse, R16, R92 ;  /* 0x00000010045c723c */ /* 0x048fec000004185c */
[C---:B------:R-:W-:Y:S01]  /*16510*/  HMMA.16816.F32.BF16 R96, R4.reuse, R18, R96 ;  /* 0x000000120460723c */ /* 0x040fe20000041860 */
[----:B------:R-:W3:Y:S05]  /*16520*/  LDSM.16.MT88.4 R16, [R198+0xd800] ;  /* 0x00d80000c610783b */ /* 0x000eea0000004200 */
[C---:B--2---:R-:W-:Y:S06]  /*16530*/  HMMA.16816.F32.BF16 R100, R4.reuse, R12, R100 ;  /* 0x0000000c0464723c */ /* 0x044fec0000041864 */
[C---:B------:R-:W-:Y:S01]  /*16540*/  HMMA.16816.F32.BF16 R104, R4.reuse, R14, R104 ;  /* 0x0000000e0468723c */ /* 0x040fe20000041868 */
[----:B------:R-:W2:Y:S05]  /*16550*/  LDSM.16.MT88.4 R12, [R197+0xd800] ;  /* 0x00d80000c50c783b */ /* 0x000eaa0000004200 */
[C---:B----4-:R-:W-:Y:S06]  /*16560*/  HMMA.16816.F32.BF16 R120, R4.reuse, R8, R120 ;  /* 0x000000080478723c */ /* 0x050fec0000041878 */
[C---:B------:R-:W-:Y:S01]  /*16570*/  HMMA.16816.F32.BF16 R108, R4.reuse, R10, R108 ;  /* 0x0000000a046c723c */ /* 0x040fe2000004186c */
[----:B------:R-:W4:Y:S05]  /*16580*/  LDSM.16.MT88.4 R8, [R196+0xf800] ;  /* 0x00f80000c408783b */ /* 0x000f2a0000004200 */
[C---:B------:R-:W-:Y:S06]  /*16590*/  HMMA.16816.F32.BF16 R128, R4.reuse, R140, R128 ;  /* 0x0000008c0480723c */ /* 0x040fec0000041880 */
[C---:B------:R-:W-:Y:S01]  /*165a0*/  HMMA.16816.F32.BF16 R124, R4.reuse, R142, R124 ;  /* 0x0000008e047c723c */ /* 0x040fe2000004187c */
[----:B------:R-:W5:Y:S05]  /*165b0*/  LDSM.16.MT88.4 R140, [R196+0xd800] ;  /* 0x00d80000c48c783b */ /* 0x000f6a0000004200 */
        /* <DEDUP_REMOVED lines=12> */
[C---:B-1----:R-:W-:Y:S06]  /*16680*/  HMMA.16816.F32.BF16 R116, R4.reuse, R20, R116 ;  /* 0x000000140474723c */ /* 0x042fec0000041874 */
[----:B------:R-:W-:Y:S01]  /*16690*/  HMMA.16816.F32.BF16 R112, R4, R22, R112 ;  /* 0x000000160470723c */ /* 0x000fe20000041870 */
[----:B------:R-:W1:Y:S06]  /*166a0*/  LDSM.16.MT88.4 R20, [R198+0x11800] ;  /* 0x01180000c614783b */ /* 0x000e6c0000004200 */
[----:B------:R-:W-:Y:S01]  /*166b0*/  F2FP.BF16.F32.PACK_AB R4, R222, R173 ;  /* 0x000000adde04723e */ /* 0x000fe200000010ff */
[----:B------:R-:W-:Y:S01]  /*166c0*/  FADD.FTZ R173, R173, R162 ;  /* 0x000000a2adad7221 */ /* 0x000fe20000010000 */
[----:B------:R-:W-:-:S02]  /*166d0*/  F2FP.BF16.F32.PACK_AB R6, R218, R175 ;  /* 0x000000afda06723e */ /* 0x000fc400000010ff */
[----:B------:R-:W-:Y:S01]  /*166e0*/  F2FP.BF16.F32.PACK_AB R5, R172, R171 ;  /* 0x000000abac05723e */ /* 0x000fe200000010ff */
[----:B------:R-:W-:Y:S01]  /*166f0*/  FADD.FTZ R171, R171, R174 ;  /* 0x000000aeabab7221 */ /* 0x000fe20000010000 */
[----:B------:R-:W-:Y:S01]  /*16700*/  F2FP.BF16.F32.PACK_AB R7, R217, R170 ;  /* 0x000000aad907723e */ /* 0x000fe200000010ff */
[----:B------:R-:W-:Y:S02]  /*16710*/  FADD.FTZ R222, R222, R173 ;  /* 0x000000addede7221 */ /* 0x000fe40000010000 */
[----:B------:R-:W-:Y:S02]  /*16720*/  FADD.FTZ R171, R172, R171 ;  /* 0x000000abacab7221 */ /* 0x000fe40000010000 */
[----:B------:R-:W-:Y:S02]  /*16730*/  FADD.FTZ R175, R175, R222 ;  /* 0x000000deafaf7221 */ /* 0x000fe40000010000 */
[----:B---3--:R-:W-:Y:S01]  /*16740*/  HMMA.16816.F32.BF16 R128, R4, R16, R128 ;  /* 0x000000100480723c */ /* 0x008fe20000041880 */
[----:B------:R-:W-:Y:S01]  /*16750*/  FADD.FTZ R170, R170, R171 ;  /* 0x000000abaaaa7221 */ /* 0x000fe20000010000 */
[----:B------:R-:W-:-:S03]  /*16760*/  FADD.FTZ R219, R218, R175 ;  /* 0x000000afdadb7221 */ /* 0x000fc60000010000 */
[----:B------:R-:W-:Y:S01]  /*16770*/  FADD.FTZ R217, R217, R170 ;  /* 0x000000aad9d97221 */ /* 0x000fe20000010000 */
        /* <DEDUP_REMOVED lines=8> */
[C---:B-----5:R-:W-:Y:S06]  /*16800*/  HMMA.16816.F32.BF16 R44, R4.reuse, R140, R44 ;  /* 0x0000008c042c723c */ /* 0x060fec000004182c */
        /* <DEDUP_REMOVED lines=14> */
[C---:B------:R-:W-:Y:S06]  /*168f0*/  HMMA.16816.F32.BF16 R108, R4.reuse, R14, R108 ;  /* 0x0000000e046c723c */ /* 0x040fec000004186c */
[C---:B----4-:R-:W-:Y:S06]  /*16900*/  HMMA.16816.F32.BF16 R116, R4.reuse, R8, R116 ;  /* 0x000000080474723c */ /* 0x050fec0000041874 */
[----:B------:R-:W-:Y:S01]  /*16910*/  HMMA.16816.F32.BF16 R112, R4, R10, R112 ;  /* 0x0000000a0470723c */ /* 0x000fe20000041870 */
[----:B------:R-:W-:-:S08]  /*16920*/  NOP ;  /* 0x0000000000007918 */ /* 0x000fd00000000000 */
[----:B------:R-:W-:-:S15]  /*16930*/  @!P5 BRA `(.L_x_1084) ;  /* 0x00000040007cd947 */ /* 0x000fde0003800000 */
[----:B------:R-:W1:Y:S01]  /*16940*/  LDC.64 R224, c[0x0][0x198] ;  /* 0x00006600ffe07b82 */ /* 0x000e620000000a00 */
[----:B------:R-:W-:-:S04]  /*16950*/  DEPBAR.LE SB0, 0x0 ;  /* 0x000080000000791a */ /* 0x000fc80000000000 */
[----:B------:R-:W-:Y:S05]  /*16960*/  WARPSYNC.ALL ;  /* 0x0000000000007948 */ /* 0x000fea0003800000 */
[----:B------:R-:W2:Y:S01]  /*16970*/  LDC.64 R134, c[0x0][0x208] ;  /* 0x00008200ff867b82 */ /* 0x000ea20000000a00 */
[----:B------:R-:W-:Y:S01]  /*16980*/  BSSY B0, `(.L_x_1085) ;  /* 0x000004d000007945 */ /* 0x000fe20003800000 */
[----:B------:R-:W-:-:S06]  /*16990*/  IADD3 R214, R133, -0x2, RZ ;  /* 0xfffffffe85d67810 */ /* 0x000fcc0007ffe0ff */
[----:B------:R-:W-:Y:S06]  /*169a0*/  BAR.SYNC.DEFER_BLOCKING 0x0 ;  /* 0x0000000000007b1d */ /* 0x000fec0000010000 */
[----:B------:R-:W-:Y:S05]  /*169b0*/  @!P0 BRA `(.L_x_1086) ;  /* 0x0000000400108947 */ /* 0x000fea0003800000 */
[----:B--2---:R-:W-:Y:S02]  /*169c0*/  R2UR UR4, R134 ;  /* 0x00000000860472ca */ /* 0x004fe400000e0000 */
[----:B------:R-:W-:-:S13]  /*169d0*/  R2UR UR5, R135 ;  /* 0x00000000870572ca */ /* 0x000fda00000e0000 */
[----:B-1----:R-:W2:Y:S01]  /*169e0*/  LD.E R11, desc[UR4][R224.64+0x170] ;  /* 0x00017004e00b7980 */ /* 0x002ea2000c101900 */
[----:B------:R-:W-:Y:S01]  /*169f0*/  IMAD.SHL.U32 R4, R214, 0x40, RZ ;  /* 0x00000040d6047824 */ /* 0x000fe200078e00ff */
[----:B------:R-:W-:Y:S02]  /*16a00*/  R2UR UR10, R134 ;  /* 0x00000000860a72ca */ /* 0x000fe400000e0000 */
[----:B------:R-:W-:Y:S02]  /*16a10*/  R2UR UR11, R135 ;  /* 0x00000000870b72ca */ /* 0x000fe400000e0000 */
[----:B------:R-:W-:Y:S02]  /*16a20*/  IADD3 R12, R4, 0x40, RZ ;  /* 0x00000040040c7810 */ /* 0x000fe40007ffe0ff */
[----:B------:R-:W-:Y:S02]  /*16a30*/  IABS R5, R4 ;  /* 0x0000000400057213 */ /* 0x000fe40000000000 */
[----:B------:R-:W-:-:S02]  /*16a40*/  R2UR UR12, R134 ;  /* 0x00000000860c72ca */ /* 0x000fc400000e0000 */
[C---:B------:R-:W-:Y:S02]  /*16a50*/  R2UR UR13, R135.reuse ;  /* 0x00000000870d72ca */ /* 0x040fe400000e0000 */
[----:B------:R-:W-:Y:S02]  /*16a60*/  R2UR UR8, R134 ;  /* 0x00000000860872ca */ /* 0x000fe400000e0000 */
[----:B------:R-:W-:Y:S02]  /*16a70*/  R2UR UR9, R135 ;  /* 0x00000000870972ca */ /* 0x000fe400000e0000 */
[-C--:B--2---:R-:W-:Y:S02]  /*16a80*/  IABS R8, R11.reuse ;  /* 0x0000000b00087213 */ /* 0x084fe40000000000 */
[-C--:B------:R-:W-:Y:S02]  /*16a90*/  IABS R6, R11.reuse ;  /* 0x0000000b00067213 */ /* 0x080fe40000000000 */
[----:B------:R-:W1:Y:S01]  /*16aa0*/  I2F.RP R9, R8 ;  /* 0x0000000800097306 */ /* 0x000e620000209400 */
[----:B------:R-:W-:-:S02]  /*16ab0*/  LOP3.LUT R4, R4, R11, RZ, 0x3c, !PT ;  /* 0x0000000b04047212 */ /* 0x000fc400078e3cff */
[----:B------:R-:W-:Y:S02]  /*16ac0*/  IMAD.MOV R6, RZ, RZ, -R6 ;  /* 0x000000ffff067224 */ /* 0x000fe400078e0a06 */
[----:B------:R-:W-:Y:S02]  /*16ad0*/  ISETP.GE.AND P1, PT, R4, RZ, PT ;  /* 0x000000ff0400720c */ /* 0x000fe40003f26270 */
[----:B------:R-:W-:Y:S01]  /*16ae0*/  LOP3.LUT R4, RZ, R11, RZ, 0x33, !PT ;  /* 0x0000000bff047212 */ /* 0x000fe200078e33ff */
        /* <DEDUP_REMOVED lines=9> */
[----:B------:R-:W-:Y:S02]  /*16b80*/  ISETP.GE.AND P3, PT, R12, RZ, PT ;  /* 0x000000ff0c00720c */ /* 0x000fe40003f66270 */
[----:B------:R-:W2:Y:S01]  /*16b90*/  LD.E.64 R12, desc[UR8][R224.64+0x28] ;  /* 0x00002808e00c7980 */ /* 0x000ea2000c101b00 */
[----:B------:R-:W-:-:S04]  /*16ba0*/  IMAD.HI.U32 R9, R10, R5, RZ ;  /* 0x000000050a097227 */ /* 0x000fc800078e00ff */
[----:B------:R-:W-:-:S04]  /*16bb0*/  IMAD.HI.U32 R10, R10, R7, RZ ;  /* 0x000000070a0a7227 */ /* 0x000fc800078e00ff */
[-C--:B------:R-:W-:Y:S02]  /*16bc0*/  IMAD R5, R9, R6.reuse, R5 ;  /* 0x0000000609057224 */ /* 0x080fe400078e0205 */
[----:B------:R-:W-:-:S03]  /*16bd0*/  IMAD R7, R10, R6, R7 ;  /* 0x000000060a077224 */ /* 0x000fc600078e0207 */
[C---:B------:R-:W-:Y:S02]  /*16be0*/  ISETP.GT.U32.AND P2, PT, R8.reuse, R5, PT ;  /* 0x000000050800720c */ /* 0x040fe40003f44070 */
[----:B------:R-:W-:-:S11]  /*16bf0*/  ISETP.GT.U32.AND P4, PT, R8, R7, PT ;  /* 0x000000070800720c */ /* 0x000fd60003f84070 */
[----:B------:R-:W-:Y:S02]  /*16c00*/  @!P2 IMAD.IADD R5, R5, 0x1, -R8 ;  /* 0x000000010505a824 */ /* 0x000fe400078e0a08 */
[-C--:B------:R-:W-:Y:S01]  /*16c10*/  @!P4 IADD3 R7, R7, -R8.reuse, RZ ;  /* 0x800000080707c210 */ /* 0x080fe20007ffe0ff */
[----:B------:R-:W-:Y:S01]  /*16c20*/  @!P2 VIADD R9, R9, 0x1 ;  /* 0x000000010909a836 */ /* 0x000fe20000000000 */
[----:B------:R-:W-:Y:S01]  /*16c30*/  ISETP.NE.AND P2, PT, R11, RZ, PT ;  /* 0x000000ff0b00720c */ /* 0x000fe20003f45270 */
[----:B------:R-:W-:Y:S01]  /*16c40*/  @!P4 VIADD R10, R10, 0x1 ;  /* 0x000000010a0ac836 */ /* 0x000fe20000000000 */
[-C--:B------:R-:W-:Y:S02]  /*16c50*/  ISETP.GE.U32.AND P5, PT, R5, R8.reuse, PT ;  /* 0x000000080500720c */ /* 0x080fe40003fa6070 */
[----:B------:R-:W-:-:S11]  /*16c60*/  ISETP.GE.U32.AND P6, PT, R7, R8, PT ;  /* 0x000000080700720c */ /* 0x000fd60003fc6070 */
[----:B------:R-:W-:Y:S02]  /*16c70*/  @P5 IADD3 R9, R9, 0x1, RZ ;  /* 0x0000000109095810 */ /* 0x000fe40007ffe0ff */
[----:B------:R-:W-:-:S03]  /*16c80*/  @P6 VIADD R10, R10, 0x1 ;  /* 0x000000010a0a6836 */ /* 0x000fc60000000000 */
[----:B------:R-:W-:Y:S02]  /*16c90*/  @!P1 IMAD.MOV R9, RZ, RZ, -R9 ;  /* 0x000000ffff099224 */ /* 0x000fe400078e0a09 */
[----:B------:R-:W-:-:S03]  /*16ca0*/  @!P3 IADD3 R10, -R10, RZ, RZ ;  /* 0x000000ff0a0ab210 */ /* 0x000fc60007ffe1ff */
[C---:B------:R-:W-:Y:S02]  /*16cb0*/  SEL R6, R4.reuse, R9, !P2 ;  /* 0x0000000904067207 */ /* 0x040fe40005000000 */
[----:B------:R-:W-:Y:S01]  /*16cc0*/  SEL R7, R4, R10, !P2 ;  /* 0x0000000a04077207 */ /* 0x000fe20005000000 */
[----:B------:R-:W3:Y:S02]  /*16cd0*/  LD.E.64 R8, desc[UR4][R224.64+0x40] ;  /* 0x00004004e0087980 */ /* 0x000ee4000c101b00 */
[----:B------:R-:W-:-:S04]  /*16ce0*/  IMAD.WIDE R16, R6, 0x4, R212 ;  /* 0x0000000406107825 */ /* 0x000fc800078e02d4 */
[C---:B------:R-:W-:Y:S01]  /*16cf0*/  IMAD.WIDE R14, R7.reuse, 0x4, R212 ;  /* 0x00000004070e7825 */ /* 0x040fe200078e02d4 */
[----:B------:R-:W4:Y:S04]  /*16d00*/  LD.E R4, desc[UR10][R16.64] ;  /* 0x0000000a10047980 */ /* 0x000f28000c101900 */
[----:B------:R-:W4:Y:S01]  /*16d10*/  LD.E R5, desc[UR12][R14.64] ;  /* 0x0000000c0e057980 */ /* 0x000f22000c101900 */
[----:B------:R-:W-:-:S04]  /*16d20*/  IMAD.IADD R6, R7, 0x1, -R6 ;  /* 0x0000000107067824 */ /* 0x000fc800078e0a06 */
[----:B------:R-:W-:-:S05]  /*16d30*/  IMAD R11, R11, R6, -0x40 ;  /* 0xffffffc00b0b7424 */ /* 0x000fca00078e0206 */
[----:B------:R-:W-:Y:S01]  /*16d40*/  SHF.R.S32.HI R7, RZ, 0x1f, R11 ;  /* 0x0000001fff077819 */ /* 0x000fe2000001140b */
[-C--:B---3--:R-:W-:Y:S02]  /*16d50*/  IMAD R6, R9, R11.reuse, RZ ;  /* 0x0000000b09067224 */ /* 0x088fe400078e02ff */
[----:B------:R-:W-:-:S04]  /*16d60*/  IMAD.WIDE.U32 R10, R8, R11, RZ ;  /* 0x0000000b080a7225 */ /* 0x000fc800078e00ff */
[----:B------:R-:W-:Y:S02]  /*16d70*/  IMAD R6, R8, R7, R6 ;  /* 0x0000000708067224 */ /* 0x000fe400078e0206 */
[----:B----4-:R-:W-:-:S03]  /*16d80*/  IMAD.IADD R5, R4, 0x1, -R5 ;  /* 0x0000000104057824 */ /* 0x010fc600078e0a05 */
[----:B------:R-:W-:Y:S01]  /*16d90*/  IADD3 R11, R11, R6, RZ ;  /* 0x000000060b0b7210 */ /* 0x000fe20007ffe0ff */
[----:B--2---:R-:W-:Y:S01]  /*16da0*/  IMAD R7, R13, R5, RZ ;  /* 0x000000050d077224 */ /* 0x004fe200078e02ff */
[----:B------:R-:W-:Y:S01]  /*16db0*/  SHF.R.S32.HI R4, RZ, 0x1f, R5 ;  /* 0x0000001fff047819 */ /* 0x000fe20000011405 */
[----:B------:R-:W-:-:S04]  /*16dc0*/  IMAD.WIDE.U32 R8, R5, R12, R10 ;  /* 0x0000000c05087225 */ /* 0x000fc800078e000a */
[----:B------:R-:W-:-:S04]  /*16dd0*/  IMAD R4, R12, R4, R7 ;  /* 0x000000040c047224 */ /* 0x000fc800078e0207 */
[----:B------:R-:W-:Y:S01]  /*16de0*/  IMAD.IADD R4, R9, 0x1, R4 ;  /* 0x0000000109047824 */ /* 0x000fe200078e0204 */
[----:B------:R-:W-:Y:S05]  /*16df0*/  BRA `(.L_x_1087) ;  /* 0x0000000000147947 */ /* 0x000fea0003800000 */
.L_x_1086:
[----:B--2---:R-:W-:Y:S02]  /*16e00*/  R2UR UR4, R134 ;  /* 0x00000000860472ca */ /* 0x004fe400000e0000 */
[----:B------:R-:W-:-:S13]  /*16e10*/  R2UR UR5, R135 ;  /* 0x00000000870572ca */ /* 0x000fda00000e0000 */
[----:B-1----:R-:W2:Y:S02]  /*16e20*/  LD.E R8, desc[UR4][R224.64+0x40] ;  /* 0x00004004e0087980 */ /* 0x002ea4000c101900 */
[----:B--2---:R-:W-:-:S05]  /*16e30*/  IMAD.U32 R8, R8, -0x40, RZ ;  /* 0xffffffc008087824 */ /* 0x004fca00078e00ff */
[----:B------:R-:W-:Y:S02]  /*16e40*/  SHF.R.S32.HI R4, RZ, 0x1f, R8 ;  /* 0x0000001fff047819 */ /* 0x000fe40000011408 */
.L_x_1087:
[----:B------:R-:W-:Y:S05]  /*16e50*/  BSYNC B0 ;  /* 0x0000000000007941 */ /* 0x000fea0003800000 */
.L_x_1085:
[C---:B------:R-:W-:Y:S01]  /*16e60*/  LOP3.LUT P5, RZ, R215.reuse, 0x1, RZ, 0xc0, !PT ;  /* 0x00000001d7ff7812 */ /* 0x040fe200078ac0ff */
[----:B------:R-:W-:Y:S01]  /*16e70*/  BSSY B1, `(.L_x_1088) ;  /* 0x000022f000017945 */ /* 0x000fe20003800000 */
[C---:B------:R-:W-:Y:S02]  /*16e80*/  LOP3.LUT P2, RZ, R215.reuse, 0x2, RZ, 0xc0, !PT ;  /* 0x00000002d7ff7812 */ /* 0x040fe4000784c0ff */
[----:B------:R-:W-:Y:S02]  /*16e90*/  LOP3.LUT P1, RZ, R215, 0x4, RZ, 0xc0, !PT ;  /* 0x00000004d7ff7812 */ /* 0x000fe4000782c0ff */
[C---:B------:R-:W-:Y:S02]  /*16ea0*/  IADD3 R7, P4, R8.reuse, R199, RZ ;  /* 0x000000c708077210 */ /* 0x040fe40007f9e0ff */
[----:B------:R-:W-:-:S03]  /*16eb0*/  LEA R226, P3, R8, R160, 0x1 ;  /* 0x000000a008e27211 */ /* 0x000fc600078608ff */
[----:B------:R-:W-:Y:S01]  /*16ec0*/  IMAD.X R6, R4, 0x1, R200, P4 ;  /* 0x0000000104067824 */ /* 0x000fe200020e06c8 */
[-C--:B------:R-:W-:Y:S02]  /*16ed0*/  LEA.HI.X R227, R8, R161.reuse, R4, 0x1, P3 ;  /* 0x000000a108e37211 */ /* 0x080fe400018f0c04 */
[CC--:B------:R-:W-:Y:S02]  /*16ee0*/  @P5 LEA R12, P6, R7.reuse, R160.reuse, 0x1 ;  /* 0x000000a0070c5211 */ /* 0x0c0fe400078c08ff */
[CC--:B------:R-:W-:Y:S02]  /*16ef0*/  @P2 LEA R10, P4, R7.reuse, R160.reuse, 0x1 ;  /* 0x000000a0070a2211 */ /* 0x0c0fe400078808ff */
[C---:B------:R-:W-:Y:S02]  /*16f00*/  @P5 LEA.HI.X R13, R7.reuse, R161, R6, 0x1, P6 ;  /* 0x000000a1070d5211 */ /* 0x040fe400030f0c06 */
[C---:B------:R-:W-:Y:S02]  /*16f10*/  @P1 LEA R8, P3, R7.reuse, R160, 0x1 ;  /* 0x000000a007081211 */ /* 0x040fe400078608ff */
[----:B------:R-:W-:-:S02]  /*16f20*/  IADD3 R5, P6, R7, R199, RZ ;  /* 0x000000c707057210 */ /* 0x000fc40007fde0ff */
[CCC-:B------:R-:W-:Y:S02]  /*16f30*/  @P2 LEA.HI.X R11, R7.reuse, R161.reuse, R6.reuse, 0x1, P4 ;  /* 0x000000a1070b2211 */ /* 0x1c0fe400020f0c06 */
[----:B------:R-:W-:Y:S01]  /*16f40*/  @P1 LEA.HI.X R9, R7, R161, R6, 0x1, P3 ;  /* 0x000000a107091211 */ /* 0x000fe200018f0c06 */
[----:B------:R-:W-:Y:S01]  /*16f50*/  IMAD.X R6, R6, 0x1, R200, P6 ;  /* 0x0000000106067824 */ /* 0x000fe200030e06c8 */
[----:B------:R-:W-:Y:S02]  /*16f60*/  @P5 R2UR UR4, R134 ;  /* 0x00000000860452ca */ /* 0x000fe400000e0000 */
[----:B------:R-:W-:Y:S02]  /*16f70*/  @P5 R2UR UR5, R135 ;  /* 0x00000000870552ca */ /* 0x000fe400000e0000 */
[CC--:B------:R-:W-:Y:S02]  /*16f80*/  @P5 LEA R18, P6, R5.reuse, R160.reuse, 0x1 ;  /* 0x000000a005125211 */ /* 0x0c0fe400078c08ff */
[----:B------:R-:W-:-:S02]  /*16f90*/  @P2 LEA R14, P4, R5, R160, 0x1 ;  /* 0x000000a0050e2211 */ /* 0x000fc400078808ff */
[C-C-:B------:R-:W-:Y:S02]  /*16fa0*/  @P5 LEA.HI.X R19, R5.reuse, R161, R6.reuse, 0x1, P6 ;  /* 0x000000a105135211 */ /* 0x140fe400030f0c06 */
[CC--:B------:R-:W-:Y:S02]  /*16fb0*/  @P1 LEA R16, P3, R5.reuse, R160.reuse, 0x1 ;  /* 0x000000a005101211 */ /* 0x0c0fe400078608ff */
[----:B------:R-:W-:Y:S02]  /*16fc0*/  IADD3 R4, P6, R5, R199, RZ ;  /* 0x000000c705047210 */ /* 0x000fe40007fde0ff */
[----:B------:R-:W-:Y:S01]  /*16fd0*/  @P2 R2UR UR8, R134 ;  /* 0x00000000860822ca */ /* 0x000fe200000e0000 */
[----:B------:R-:W-:Y:S01]  /*16fe0*/  @!PT LDS RZ, [RZ] ;  /* 0x00000000fffff984 */ /* 0x000fe20000000800 */
[----:B------:R-:W-:Y:S01]  /*16ff0*/  @!PT LDS RZ, [RZ] ;  /* 0x00000000fffff984 */ /* 0x000fe20000000800 */
[----:B------:R-:W-:Y:S01]  /*17000*/  @!PT LDS RZ, [RZ] ;  /* 0x00000000fffff984 */ /* 0x000fe20000000800 */
[----:B------:R-:W-:Y:S01]  /*17010*/  @P5 LDGSTS.E.BYPASS.LTC128B.128 [R211+0xc000], desc[UR4][R226.64] ;  /* 0x0c000000e2d35fae */ /* 0x000fe2000b901d44 */
[----:B------:R-:W-:Y:S02]  /*17020*/  @P2 R2UR UR9, R135 ;  /* 0x00000000870922ca */ /* 0x000fe400000e0000 */
[CCC-:B------:R-:W-:Y:S01]  /*17030*/  @P2 LEA.HI.X R15, R5.reuse, R161.reuse, R6.reuse, 0x1, P4 ;  /* 0x000000a1050f2211 */ /* 0x1c0fe200020f0c06 */
[----:B------:R-:W-:Y:S01]  /*17040*/  @!P5 STS.128 [R211+0xc000], RZ ;  /* 0x00c000ffd300d388 */ /* 0x000fe20000000c00 */
[----:B------:R-:W-:Y:S01]  /*17050*/  @P1 LEA.HI.X R17, R5, R161, R6, 0x1, P3 ;  /* 0x000000a105111211 */ /* 0x000fe200018f0c06 */
[----:B------:R-:W-:Y:S01]  /*17060*/  IMAD.X R6, R6, 0x1, R200, P6 ;  /* 0x0000000106067824 */ /* 0x000fe200030e06c8 */
[CC--:B------:R-:W-:Y:S01]  /*17070*/  @P5 LEA R20, P6, R4.reuse, R160.reuse, 0x1 ;  /* 0x000000a004145211 */ /* 0x0c0fe200078c08ff */
[----:B------:R-:W-:Y:S01]  /*17080*/  @P2 IMAD.MOV.U32 R5, RZ, RZ, R227 ;  /* 0x000000ffff052224 */ /* 0x000fe200078e00e3 */
[----:B------:R-:W-:-:S02]  /*17090*/  @P2 LEA R24, P4, R4, R160, 0x1 ;  /* 0x000000a004182211 */ /* 0x000fc400078808ff */
[----:B------:R-:W-:Y:S02]  /*170a0*/  @P1 LEA R26, P3, R4, R160, 0x1 ;  /* 0x000000a0041a1211 */ /* 0x000fe400078608ff */
[----:B------:R-:W-:Y:S02]  /*170b0*/  @P1 R2UR UR4, R134 ;  /* 0x00000000860412ca */ /* 0x000fe400000e0000 */
[----:B------:R-:W-:Y:S02]  /*170c0*/  @P1 R2UR UR5, R135 ;  /* 0x00000000870512ca */ /* 0x000fe400000e0000 */
[CCC-:B------:R-:W-:Y:S02]  /*170d0*/  @P5 LEA.HI.X R21, R4.reuse, R161.reuse, R6.reuse, 0x1, P6 ;  /* 0x000000a104155211 */ /* 0x1c0fe400030f0c06 */
[CCC-:B------:R-:W-:Y:S02]  /*170e0*/  @P2 LEA.HI.X R25, R4.reuse, R161.reuse, R6.reuse, 0x1, P4 ;  /* 0x000000a104192211 */ /* 0x1c0fe400020f0c06 */
[----:B------:R-:W-:Y:S01]  /*170f0*/  @P1 LEA.HI.X R27, R4, R161, R6, 0x1, P3 ;  /* 0x000000a1041b1211 */ /* 0x000fe200018f0c06 */
[----:B------:R-:W-:Y:S01]  /*17100*/  @P2 IMAD.MOV.U32 R4, RZ, RZ, R226 ;  /* 0x000000ffff042224 */ /* 0x000fe200078e00e2 */
[----:B------:R-:W-:-:S02]  /*17110*/  @P5 R2UR UR12, R134 ;  /* 0x00000000860c52ca */ /* 0x000fc400000e0000 */
[C---:B------:R-:W-:Y:S02]  /*17120*/  @P5 R2UR UR13, R135.reuse ;  /* 0x00000000870d52ca */ /* 0x040fe400000e0000 */
[----:B------:R-:W-:Y:S01]  /*17130*/  @!PT LDS RZ, [RZ] ;  /* 0x00000000fffff984 */ /* 0x000fe20000000800 */
[----:B------:R-:W-:Y:S01]  /*17140*/  @!PT LDS RZ, [RZ] ;  /* 0x00000000fffff984 */ /* 0x000fe20000000800 */
[----:B------:R-:W-:Y:S01]  /*17150*/  @!PT LDS RZ, [RZ] ;  /* 0x00000000fffff984 */ /* 0x000fe20000000800 */
[----:B------:R1:W-:Y:S01]  /*17160*/  @P2 LDGSTS.E.BYPASS.LTC128B.128 [R211+0xe000], desc[UR8][R4.64+0x80] ;  /* 0x0e00008004d32fae */ /* 0x0003e2000b901d48 */
[C---:B------:R-:W-:Y:S02]  /*17170*/  @P2 R2UR UR10, R134.reuse ;  /* 0x00000000860a22ca */ /* 0x040fe400000e0000 */
[C---:B------:R-:W-:Y:S01]  /*17180*/  @P2 R2UR UR11, R135.reuse ;  /* 0x00000000870b22ca */ /* 0x040fe200000e0000 */
[----:B------:R-:W-:Y:S01]  /*17190*/  @!P2 STS.128 [R211+0xe000], RZ ;  /* 0x00e000ffd300a388 */ /* 0x000fe20000000c00 */
[C---:B------:R-:W-:Y:S02]  /*171a0*/  @P1 R2UR UR8, R134.reuse ;  /* 0x00000000860812ca */ /* 0x040fe400000e0000 */
[----:B------:R-:W-:Y:S02]  /*171b0*/  @P1 R2UR UR9, R135 ;  /* 0x00000000870912ca */ /* 0x000fe400000e0000 */
[----:B------:R-:W-:-:S02]  /*171c0*/  @P2 R2UR UR14, R134 ;  /* 0x00000000860e22ca */ /* 0x000fc400000e0000 */
[----:B------:R-:W-:Y:S02]  /*171d0*/  @P2 R2UR UR15, R135 ;  /* 0x00000000870f22ca */ /* 0x000fe400000e0000 */
[----:B------:R-:W-:Y:S01]  /*171e0*/  ISETP.GE.AND P3, PT, R133, 0x3, PT ;  /* 0x000000038500780c */ /* 0x000fe20003f66270 */
[----:B-1----:R-:W-:Y:S02]  /*171f0*/  @P1 IMAD.MOV.U32 R4, RZ, RZ, R226 ;  /* 0x000000ffff041224 */ /* 0x002fe400078e00e2 */
[----:B------:R-:W-:-:S05]  /*17200*/  @P1 IMAD.MOV.U32 R5, RZ, RZ, R227 ;  /* 0x000000ffff051224 */ /* 0x000fca00078e00e3 */
[----:B------:R-:W-:Y:S01]  /*17210*/  @!PT LDS RZ, [RZ] ;  /* 0x00000000fffff984 */ /* 0x000fe20000000800 */
[----:B------:R-:W-:Y:S01]  /*17220*/  @!PT LDS RZ, [RZ] ;  /* 0x00000000fffff984 */ /* 0x000fe20000000800 */
[----:B------:R-:W-:Y:S01]  /*17230*/  @!PT LDS RZ, [RZ] ;  /* 0x00000000fffff984 */ /* 0x000fe20000000800 */
[----:B------:R-:W-:Y:S01]  /*17240*/  @P1 LDGSTS.E.BYPASS.LTC128B.128 [R211+0x10000], desc[UR4][R4.64+0x100] ;  /* 0x1000010004d31fae */ /* 0x000fe2000b901d44 */
[C---:B------:R-:W-:Y:S02]  /*17250*/  @P5 R2UR UR4, R134.reuse ;  /* 0x00000000860452ca */ /* 0x040fe400000e0000 */
[C---:B------:R-:W-:Y:S01]  /*17260*/  @P5 R2UR UR5, R135.reuse ;  /* 0x00000000870552ca */ /* 0x040fe200000e0000 */
[----:B------:R-:W-:Y:S04]  /*17270*/  @!P1 STS.128 [R211+0x10000], RZ ;  /* 0x010000ffd3009388 */ /* 0x000fe80000000c00 */
[----:B------:R-:W-:Y:S01]  /*17280*/  @!PT LDS RZ, [RZ] ;  /* 0x00000000fffff984 */ /* 0x000fe20000000800 */
[----:B------:R-:W-:Y:S01]  /*17290*/  @!PT LDS RZ, [RZ] ;  /* 0x00000000fffff984 */ /* 0x000fe20000000800 */
[----:B------:R-:W-:Y:S01]  /*172a0*/  @!PT LDS RZ, [RZ] ;  /* 0x00000000fffff984 */ /* 0x000fe20000000800 */
[----:B------:R-:W-:Y:S01]  /*172b0*/  @P5 LDGSTS.E.BYPASS.LTC128B.128 [R211+0xc800], desc[UR12][R12.64] ;  /* 0x0c8000000cd35fae */ /* 0x000fe2000b901d4c */
[C---:B------:R-:W-:Y:S02]  /*172c0*/  @P1 R2UR UR12, R134.reuse ;  /* 0x00000000860c12ca */ /* 0x040fe400000e0000 */
[----:B------:R-:W-:Y:S01]  /*172d0*/  @P1 R2UR UR13, R135 ;  /* 0x00000000870d12ca */ /* 0x000fe200000e0000 */
[----:B------:R-:W-:Y:S04]  /*172e0*/  @!P5 STS.128 [R211+0xc800], RZ ;  /* 0x00c800ffd300d388 */ /* 0x000fe80000000c00 */
[----:B------:R-:W-:Y:S01]  /*172f0*/  @!PT LDS RZ, [RZ] ;  /* 0x00000000fffff984 */ /* 0x000fe20000000800 */
[----:B------:R-:W-:Y:S01]  /*17300*/  @!PT LDS RZ, [RZ] ;  /* 0x00000000fffff984 */ /* 0x000fe20000000800 */
[----:B------:R-:W-:Y:S01]  /*17310*/  @!PT LDS RZ, [RZ] ;  /* 0x00000000fffff984 */ /* 0x000fe20000000800 */
[----:B------:R-:W-:Y:S01]  /*17320*/  @P2 LDGSTS.E.BYPASS.LTC128B.128 [R211+0xe800], desc[UR10][R10.64+0x80] ;  /* 0x0e8000800ad32fae */ /* 0x000fe2000b901d4a */
[----:B------:R-:W-:-:S02]  /*17330*/  @P5 R2UR UR10, R134 ;  /* 0x00000000860a52ca */ /* 0x000fc400000e0000 */
        /* <DEDUP_REMOVED lines=14> */
[----:B------:R-:W-:Y:S01]  /*17420*/  @P1 R2UR UR5, R135 ;  /* 0x00000000870512ca */ /* 0x000fe200000e0000 */
[----:B------:R-:W-:Y:S04]  /*17430*/  @!P5 STS.128 [R211+0xd000], RZ ;  /* 0x00d000ffd300d388 */ /* 0x000fe80000000c00 */
[----:B------:R-:W-:Y:S01]  /*17440*/  @!PT LDS RZ, [RZ] ;  /* 0x00000000fffff984 */ /* 0x000fe20000000800 */
[----:B------:R-:W-:Y:S01]  /*17450*/  @!PT LDS RZ, [RZ] ;  /* 0x00000000fffff984 */ /* 0x000fe20000000800 */
[----:B------:R-:W-:Y:S01]  /*17460*/  @!PT LDS RZ, [RZ] ;  /* 0x00000000fffff984 */ /* 0x000fe20000000800 */
[----:B------:R1:W-:Y:S04]  /*17470*/  @P2 LDGSTS.E.BYPASS.LTC128B.128 [R211+0xf000], desc[UR14][R14.64+0x80] ;  /* 0x0f0000800ed32fae */ /* 0x0003e8000b901d4e */
[----:B------:R-:W-:Y:S04]  /*17480*/  @!P2 STS.128 [R211+0xf000], RZ ;  /* 0x00f000ffd300a388 */ /* 0x000fe80000000c00 */
[----:B------:R-:W-:Y:S01]  /*17490*/  @!PT LDS RZ, [RZ] ;  /* 0x00000000fffff984 */ /* 0x000fe20000000800 */
[----:B------:R-:W-:Y:S01]  /*174a0*/  @!PT LDS RZ, [RZ] ;  /* 0x00000000fffff984 */ /* 0x000fe20000000800 */
[----:B------:R-:W-:Y:S01]  /*174b0*/  @!PT LDS RZ, [RZ] ;  /* 0x00000000fffff984 */ /* 0x000fe20000000800 */
[----:B------:R-:W-:Y:S04]  /*174c0*/  @P1 LDGSTS.E.BYPASS.LTC128B.128 [R211+0x11000], desc[UR12][R16.64+0x100] ;  /* 0x1100010010d31fae */ /* 0x000fe8000b901d4c */
        /* <DEDUP_REMOVED lines=16> */
[----:B------:R-:W-:Y:S04]  /*175d0*/  LDSM.16.M88.4 R140, [R194] ;  /* 0x00000000c28c783b */ /* 0x000fe80000000200 */
[----:B-1----:R-:W1:Y:S04]  /*175e0*/  LDSM.16.M88.4 R12, [R193+0x6000] ;  /* 0x00600000c10c783b */ /* 0x002e680000000200 */
[----:B------:R-:W4:Y:S04]  /*175f0*/  LDSM.16.M88.4 R148, [R193+0x7000] ;  /* 0x00700000c194783b */ /* 0x000f280000000200 */
[----:B------:R-:W5:Y:S04]  /*17600*/  LDSM.16.M88.4 R156, [R193+0x6800] ;  /* 0x00680000c19c783b */ /* 0x000f680000000200 */
[----:B------:R-:W5:Y:S04]  /*17610*/  LDSM.16.M88.4 R28, [R193+0x7800] ;  /* 0x00780000c11c783b */ /* 0x000f680000000200 */
[----:B--2---:R-:W-:Y:S04]  /*17620*/  LDSM.16.M88.4 R20, [R192] ;  /* 0x00000000c014783b */ /* 0x004fe80000000200 */
[----:B------:R-:W2:Y:S04]  /*17630*/  LDSM.16.M88.4 R4, [R191] ;  /* 0x00000000bf04783b */ /* 0x000ea80000000200 */
[----:B------:R-:W2:Y:S04]  /*17640*/  LDSM.16.M88.4 R168, [R186] ;  /* 0x00000000baa8783b */ /* 0x000ea80000000200 */
[----:B------:R-:W2:Y:S04]  /*17650*/  LDSM.16.M88.4 R164, [R185] ;  /* 0x00000000b9a4783b */ /* 0x000ea80000000200 */
[----:B------:R-:W2:Y:S04]  /*17660*/  LDSM.16.M88.4 R172, [R187] ;  /* 0x00000000bbac783b */ /* 0x000ea80000000200 */
[----:B---3--:R-:W-:Y:S01]  /*17670*/  LDSM.16.M88.4 R24, [R190] ;  /* 0x00000000be18783b */ /* 0x008fe20000000200 */
[C---:B-1----:R-:W-:Y:S03]  /*17680*/  HMMA.16816.F32.BF16 R16, R140.reuse, R12, RZ ;  /* 0x0000000c8c10723c */ /* 0x042fe600000418ff */
[----:B------:R-:W1:Y:S04]  /*17690*/  LDSM.16.M88.4 R8, [R188+0x6000] ;  /* 0x00600000bc08783b */ /* 0x000e680000000200 */
[----:B------:R-:W3:Y:S01]  /*176a0*/  LDSM.16.M88.4 R136, [R188+0x7000] ;  /* 0x00700000bc88783b */ /* 0x000ee20000000200 */
[C---:B----4-:R-:W-:Y:S03]  /*176b0*/  HMMA.16816.F32.BF16 R152, R140.reuse, R148, RZ ;  /* 0x000000948c98723c */ /* 0x050fe600000418ff */
[----:B------:R-:W-:Y:S03]  /*176c0*/  LDSM.16.M88.4 R220, [R188+0x6800] ;  /* 0x00680000bcdc783b */ /* 0x000fe60000000200 */
[C---:B------:R-:W-:Y:S01]  /*176d0*/  HMMA.16816.F32.BF16 R12, R140.reuse, R14, RZ ;  /* 0x0000000e8c0c723c */ /* 0x040fe200000418ff */
[----:B------:R-:W-:Y:S04]  /*176e0*/  LDSM.16.M88.4 R32, [R189] ;  /* 0x00000000bd20783b */ /* 0x000fe80000000200 */
[----:B------:R-:W0:Y:S01]  /*176f0*/  LDGDEPBAR ;  /* 0x00000000000079af */ /* 0x000e220000000000 */
[C---:B-----5:R-:W-:Y:S06]  /*17700*/  HMMA.16816.F32.BF16 R160, R140.reuse, R156, RZ ;  /* 0x0000009c8ca0723c */ /* 0x060fec00000418ff */
[C---:B------:R-:W-:Y:S06]  /*17710*/  HMMA.16816.F32.BF16 R156, R140.reuse, R158, RZ ;  /* 0x0000009e8c9c723c */ /* 0x040fec00000418ff */
[C---:B------:R-:W-:Y:S06]  /*17720*/  HMMA.16816.F32.BF16 R148, R140.reuse, R150, RZ ;  /* 0x000000968c94723c */ /* 0x040fec00000418ff */
[C---:B------:R-:W-:Y:S06]  /*17730*/  HMMA.16816.F32.BF16 R144, R140.reuse, R28, RZ ;  /* 0x0000001c8c90723c */ /* 0x040fec00000418ff */
[----:B------:R-:W-:Y:S01]  /*17740*/  HMMA.16816.F32.BF16 R140, R140, R30, RZ ;  /* 0x0000001e8c8c723c */ /* 0x000fe200000418ff */
[----:B------:R-:W4:Y:S05]  /*17750*/  LDSM.16.M88.4 R28, [R188+0x7800] ;  /* 0x00780000bc1c783b */ /* 0x000f2a0000000200 */
[C---:B--2---:R-:W-:Y:S06]  /*17760*/  HMMA.16816.F32.BF16 R16, R20.reuse, R4, R16 ;  /* 0x000000041410723c */ /* 0x044fec0000041810 */
[C---:B------:R-:W-:Y:S06]  /*17770*/  HMMA.16816.F32.BF16 R152, R20.reuse, R168, R152 ;  /* 0x000000a81498723c */ /* 0x040fec0000041898 */
[C---:B------:R-:W-:Y:S01]  /*17780*/  HMMA.16816.F32.BF16 R12, R20.reuse, R6, R12 ;  /* 0x00000006140c723c */ /* 0x040fe2000004180c */
[----:B------:R-:W2:Y:S05]  /*17790*/  LDSM.16.M88.4 R4, [R184] ;  /* 0x00000000b804783b */ /* 0x000eaa0000000200 */
[C---:B------:R-:W-:Y:S01]  /*177a0*/  HMMA.16816.F32.BF16 R148, R20.reuse, R170, R148 ;  /* 0x000000aa1494723c */ /* 0x040fe20000041894 */
[----:B------:R-:W5:Y:S05]  /*177b0*/  LDSM.16.M88.4 R168, [R184+0x1000] ;  /* 0x00100000b8a8783b */ /* 0x000f6a0000000200 */
[C---:B------:R-:W-:Y:S06]  /*177c0*/  HMMA.16816.F32.BF16 R144, R20.reuse, R164, R144 ;  /* 0x000000a41490723c */ /* 0x040fec0000041890 */
[C---:B------:R-:W-:Y:S01]  /*177d0*/  HMMA.16816.F32.BF16 R140, R20.reuse, R166, R140 ;  /* 0x000000a6148c723c */ /* 0x040fe2000004188c */
[----:B------:R-:W5:Y:S05]  /*177e0*/  LDSM.16.M88.4 R164, [R184+0x1800] ;  /* 0x00180000b8a4783b */ /* 0x000f6a0000000200 */
[C---:B------:R-:W-:Y:S06]  /*177f0*/  HMMA.16816.F32.BF16 R160, R20.reuse, R172, R160 ;  /* 0x000000ac14a0723c */ /* 0x040fec00000418a0 */
[----:B------:R-:W-:Y:S01]  /*17800*/  HMMA.16816.F32.BF16 R156, R20, R174, R156 ;  /* 0x000000ae149c723c */ /* 0x000fe2000004189c */
[----:B------:R-:W5:Y:S04]  /*17810*/  LDSM.16.M88.4 R172, [R184+0x800] ;  /* 0x00080000b8ac783b */ /* 0x000f680000000200 */
[----:B------:R-:W-:Y:S01]  /*17820*/  LDSM.16.M88.4 R20, [R194+0x2000] ;  /* 0x00200000c214783b */ /* 0x000fe20000000200 */
[C---:B-1----:R-:W-:Y:S06]  /*17830*/  HMMA.16816.F32.BF16 R16, R24.reuse, R8, R16 ;  /* 0x000000081810723c */ /* 0x042fec0000041810 */
[C---:B---3--:R-:W-:Y:S06]  /*17840*/  HMMA.16816.F32.BF16 R152, R24.reuse, R136, R152 ;  /* 0x000000881898723c */ /* 0x048fec0000041898 */
[C---:B------:R-:W-:Y:S01]  /*17850*/  HMMA.16816.F32.BF16 R12, R24.reuse, R10, R12 ;  /* 0x0000000a180c723c */ /* 0x040fe2000004180c */
[----:B------:R-:W1:Y:S05]  /*17860*/  LDSM.16.M88.4 R8, [R193+0x8000] ;  /* 0x00800000c108783b */ /* 0x000e6a0000000200 */
[C---:B------:R-:W-:Y:S01]  /*17870*/  HMMA.16816.F32.BF16 R148, R24.reuse, R138, R148 ;  /* 0x0000008a1894723c */ /* 0x040fe20000041894 */
[----:B------:R-:W-:Y:S05]  /*17880*/  LDSM.16.M88.4 R136, [R192+0x2000] ;  /* 0x00200000c088783b */ /* 0x000fea0000000200 */
[C---:B----4-:R-:W-:Y:S06]  /*17890*/  HMMA.16816.F32.BF16 R144, R24.reuse, R28, R144 ;  /* 0x0000001c1890723c */ /* 0x050fec0000041890 */
[C---:B------:R-:W-:Y:S01]  /*178a0*/  HMMA.16816.F32.BF16 R140, R24.reuse, R30, R140 ;  /* 0x0000001e188c723c */ /* 0x040fe2000004188c */
[----:B------:R-:W3:Y:S05]  /*178b0*/  LDSM.16.M88.4 R28, [R193+0x9000] ;  /* 0x00900000c11c783b */ /* 0x000eea0000000200 */
[C---:B------:R-:W-:Y:S06]  /*178c0*/  HMMA.16816.F32.BF16 R160, R24.reuse, R220, R160 ;  /* 0x000000dc18a0723c */ /* 0x040fec00000418a0 */
[----:B------:R-:W-:Y:S01]  /*178d0*/  HMMA.16816.F32.BF16 R156, R24, R222, R156 ;  /* 0x000000de189c723c */ /* 0x000fe2000004189c */
[----:B------:R-:W4:Y:S04]  /*178e0*/  LDSM.16.M88.4 R24, [R193+0x9800] ;  /* 0x00980000c118783b */ /* 0x000f280000000200 */
[----:B------:R-:W4:Y:S01]  /*178f0*/  LDSM.16.M88.4 R220, [R193+0x8800] ;  /* 0x00880000c1dc783b */ /* 0x000f220000000200 */
[C---:B--2---:R-:W-:Y:S06]  /*17900*/  HMMA.16816.F32.BF16 R16, R32.reuse, R4, R16 ;  /* 0x000000042010723c */ /* 0x044fec0000041810 */
[C---:B-----5:R-:W-:Y:S06]  /*17910*/  HMMA.16816.F32.BF16 R152, R32.reuse, R168, R152 ;  /* 0x000000a82098723c */ /* 0x060fec0000041898 */
[C---:B------:R-:W-:Y:S01]  /*17920*/  HMMA.16816.F32.BF16 R12, R32.reuse, R6, R12 ;  /* 0x00000006200c723c */ /* 0x040fe2000004180c */
[----:B------:R-:W2:Y:S05]  /*17930*/  LDSM.16.M88.4 R4, [R183] ;  /* 0x00000000b704783b */ /* 0x000eaa0000000200 */
[C---:B------:R-:W-:Y:S01]  /*17940*/  HMMA.16816.F32.BF16 R148, R32.reuse, R170, R148 ;  /* 0x000000aa2094723c */ /* 0x040fe20000041894 */
[----:B------:R-:W5:Y:S05]  /*17950*/  LDSM.16.M88.4 R168, [R181] ;  /* 0x00000000b5a8783b */ /* 0x000f6a0000000200 */
[C---:B------:R-:W-:Y:S06]  /*17960*/  HMMA.16816.F32.BF16 R144, R32.reuse, R164, R144 ;  /* 0x000000a42090723c */ /* 0x040fec0000041890 */
[C---:B------:R-:W-:Y:S01]  /*17970*/  HMMA.16816.F32.BF16 R140, R32.reuse, R166, R140 ;  /* 0x000000a6208c723c */ /* 0x040fe2000004188c */
[----:B------:R-:W-:Y:S05]  /*17980*/  LDSM.16.M88.4 R164, [R180] ;  /* 0x00000000b4a4783b */ /* 0x000fea0000000200 */
[C---:B------:R-:W-:Y:S06]  /*17990*/  HMMA.16816.F32.BF16 R160, R32.reuse, R172, R160 ;  /* 0x000000ac20a0723c */ /* 0x040fec00000418a0 */
[----:B------:R-:W-:Y:S01]  /*179a0*/  HMMA.16816.F32.BF16 R156, R32, R174, R156 ;  /* 0x000000ae209c723c */ /* 0x000fe2000004189c */
[----:B------:R-:W5:Y:S04]  /*179b0*/  LDSM.16.M88.4 R172, [R182] ;  /* 0x00000000b6ac783b */ /* 0x000f680000000200 */
        /* <DEDUP_REMOVED lines=13> */
[----:B------:R-:W-:Y:S01]  /*17a90*/  LDSM.16.M88.4 R220, [R189+0x2000] ;  /* 0x00200000bddc783b */ /* 0x000fe20000000200 */
[C---:B--2---:R-:W-:Y:S06]  /*17aa0*/  HMMA.16816.F32.BF16 R16, R136.reuse, R4, R16 ;  /* 0x000000048810723c */ /* 0x044fec0000041810 */
[C---:B-----5:R-:W-:Y:S06]  /*17ab0*/  HMMA.16816.F32.BF16 R152, R136.reuse, R168, R152 ;  /* 0x000000a88898723c */ /* 0x060fec0000041898 */
[C---:B------:R-:W-:Y:S01]  /*17ac0*/  HMMA.16816.F32.BF16 R12, R136.reuse, R6, R12 ;  /* 0x00000006880c723c */ /* 0x040fe2000004180c */
[----:B------:R-:W2:Y:S05]  /*17ad0*/  LDSM.16.M88.4 R4, [R184+0x2000] ;  /* 0x00200000b804783b */ /* 0x000eaa0000000200 */
        /* <DEDUP_REMOVED lines=14> */
[----:B------:R-:W3:Y:S05]  /*17bc0*/  LDSM.16.M88.4 R24, [R193+0xb000] ;  /* 0x00b00000c118783b */ /* 0x000eea0000000200 */
[C---:B------:R-:W-:Y:S06]  /*17bd0*/  HMMA.16816.F32.BF16 R160, R8.reuse, R28, R160 ;  /* 0x0000001c08a0723c */ /* 0x040fec00000418a0 */
[C---:B------:R-:W-:Y:S01]  /*17be0*/  HMMA.16816.F32.BF16 R156, R8.reuse, R30, R156 ;  /* 0x0000001e089c723c */ /* 0x040fe2000004189c */
[----:B------:R-:W3:Y:S05]  /*17bf0*/  LDSM.16.M88.4 R28, [R193+0xa800] ;  /* 0x00a80000c11c783b */ /* 0x000eea0000000200 */
[C---:B----4-:R-:W-:Y:S06]  /*17c00*/  HMMA.16816.F32.BF16 R144, R8.reuse, R20, R144 ;  /* 0x000000140890723c */ /* 0x050fec0000041890 */
[----:B------:R-:W-:Y:S01]  /*17c10*/  HMMA.16816.F32.BF16 R140, R8, R22, R140 ;  /* 0x00000016088c723c */ /* 0x000fe2000004188c */
[----:B------:R-:W4:Y:S04]  /*17c20*/  LDSM.16.M88.4 R20, [R193+0xb800] ;  /* 0x00b80000c114783b */ /* 0x000f280000000200 */
[----:B------:R-:W-:Y:S01]  /*17c30*/  LDSM.16.M88.4 R8, [R192+0x4000] ;  /* 0x00400000c008783b */ /* 0x000fe20000000200 */
[C---:B--2---:R-:W-:Y:S06]  /*17c40*/  HMMA.16816.F32.BF16 R16, R220.reuse, R4, R16 ;  /* 0x00000004dc10723c */ /* 0x044fec0000041810 */
[C---:B-----5:R-:W-:Y:S06]  /*17c50*/  HMMA.16816.F32.BF16 R152, R220.reuse, R168, R152 ;  /* 0x000000a8dc98723c */ /* 0x060fec0000041898 */
[C---:B------:R-:W-:Y:S01]  /*17c60*/  HMMA.16816.F32.BF16 R12, R220.reuse, R6, R12 ;  /* 0x00000006dc0c723c */ /* 0x040fe2000004180c */
[----:B------:R-:W2:Y:S05]  /*17c70*/  LDSM.16.M88.4 R4, [R179] ;  /* 0x00000000b304783b */ /* 0x000eaa0000000200 */
[C---:B------:R-:W-:Y:S01]  /*17c80*/  HMMA.16816.F32.BF16 R148, R220.reuse, R170, R148 ;  /* 0x000000aadc94723c */ /* 0x040fe20000041894 */
[----:B------:R-:W5:Y:S05]  /*17c90*/  LDSM.16.M88.4 R168, [R177] ;  /* 0x00000000b1a8783b */ /* 0x000f6a0000000200 */
[C---:B------:R-:W-:Y:S06]  /*17ca0*/  HMMA.16816.F32.BF16 R160, R220.reuse, R172, R160 ;  /* 0x000000acdca0723c */ /* 0x040fec00000418a0 */
[C---:B------:R-:W-:Y:S06]  /*17cb0*/  HMMA.16816.F32.BF16 R156, R220.reuse, R174, R156 ;  /* 0x000000aedc9c723c */ /* 0x040fec000004189c */
[C---:B------:R-:W-:Y:S06]  /*17cc0*/  HMMA.16816.F32.BF16 R144, R220.reuse, R164, R144 ;  /* 0x000000a4dc90723c */ /* 0x040fec0000041890 */
[----:B------:R-:W-:Y:S01]  /*17cd0*/  HMMA.16816.F32.BF16 R164, R220, R166, R140 ;  /* 0x000000a6dca4723c */ /* 0x000fe2000004188c */
[----:B------:R-:W5:Y:S05]  /*17ce0*/  LDSM.16.M88.4 R140, [R178] ;  /* 0x00000000b28c783b */ /* 0x000f6a0000000200 */
[C---:B-1----:R-:W-:Y:S06]  /*17cf0*/  HMMA.16816.F32.BF16 R16, R136.reuse, R32, R16 ;  /* 0x000000208810723c */ /* 0x042fec0000041810 */
[C---:B---3--:R-:W-:Y:S06]  /*17d00*/  HMMA.16816.F32.BF16 R152, R136.reuse, R24, R152 ;  /* 0x000000188898723c */ /* 0x048fec0000041898 */
[C---:B------:R-:W-:Y:S01]  /*17d10*/  HMMA.16816.F32.BF16 R172, R136.reuse, R34, R12 ;  /* 0x0000002288ac723c */ /* 0x040fe2000004180c */
[----:B------:R-:W-:Y:S04]  /*17d20*/  LDSM.16.M88.4 R32, [R190+0x4000] ;  /* 0x00400000be20783b */ /* 0x000fe80000000200 */
[----:B------:R-:W1:Y:S01]  /*17d30*/  LDSM.16.M88.4 R12, [R188+0xa000] ;  /* 0x00a00000bc0c783b */ /* 0x000e620000000200 */
[C---:B------:R-:W-:Y:S03]  /*17d40*/  HMMA.16816.F32.BF16 R148, R136.reuse, R26, R148 ;  /* 0x0000001a8894723c */ /* 0x040fe60000041894 */
[----:B------:R-:W3:Y:S03]  /*17d50*/  LDSM.16.M88.4 R24, [R176] ;  /* 0x00000000b018783b */ /* 0x000ee60000000200 */
[C---:B------:R-:W-:Y:S06]  /*17d60*/  HMMA.16816.F32.BF16 R160, R136.reuse, R28, R160 ;  /* 0x0000001c88a0723c */ /* 0x040fec00000418a0 */
[C---:B------:R-:W-:Y:S01]  /*17d70*/  HMMA.16816.F32.BF16 R156, R136.reuse, R30, R156 ;  /* 0x0000001e889c723c */ /* 0x040fe2000004189c */
[----:B------:R-:W-:Y:S05]  /*17d80*/  LDSM.16.M88.4 R28, [R189+0x4000] ;  /* 0x00400000bd1c783b */ /* 0x000fea0000000200 */
[C---:B----4-:R-:W-:Y:S06]  /*17d90*/  HMMA.16816.F32.BF16 R144, R136.reuse, R20, R144 ;  /* 0x000000148890723c */ /* 0x050fec0000041890 */
[----:B------:R-:W-:Y:S01]  /*17da0*/  HMMA.16816.F32.BF16 R164, R136, R22, R164 ;  /* 0x0000001688a4723c */ /* 0x000fe200000418a4 */
[----:B------:R-:W4:Y:S04]  /*17db0*/  LDSM.16.M88.4 R20, [R188+0xa800] ;  /* 0x00a80000bc14783b */ /* 0x000f280000000200 */
[----:B------:R-:W-:Y:S01]  /*17dc0*/  LDSM.16.M88.4 R136, [R184+0x4800] ;  /* 0x00480000b888783b */ /* 0x000fe20000000200 */
[C---:B--2---:R-:W-:Y:S06]  /*17dd0*/  HMMA.16816.F32.BF16 R16, R8.reuse, R4, R16 ;  /* 0x000000040810723c */ /* 0x044fec0000041810 */
[C---:B-----5:R-:W-:Y:S01]  /*17de0*/  HMMA.16816.F32.BF16 R152, R8.reuse, R168, R152 ;  /* 0x000000a80898723c */ /* 0x060fe20000041898 */
[----:B------:R-:W2:Y:S05]  /*17df0*/  S2R R168, SR_TID.X ;  /* 0x0000000000a87919 */ /* 0x000eaa0000002100 */
[C---:B------:R-:W-:Y:S01]  /*17e00*/  HMMA.16816.F32.BF16 R172, R8.reuse, R6, R172 ;  /* 0x0000000608ac723c */ /* 0x040fe200000418ac */
[----:B------:R-:W5:Y:S05]  /*17e10*/  LDSM.16.M88.4 R4, [R184+0x4000] ;  /* 0x00400000b804783b */ /* 0x000f6a0000000200 */
[C---:B------:R-:W-:Y:S06]  /*17e20*/  HMMA.16816.F32.BF16 R160, R8.reuse, R140, R160 ;  /* 0x0000008c08a0723c */ /* 0x040fec00000418a0 */
[----:B------:R-:W-:Y:S01]  /*17e30*/  HMMA.16816.F32.BF16 R156, R8, R142, R156 ;  /* 0x0000008e089c723c */ /* 0x000fe2000004189c */
[----:B------:R-:W5:Y:S05]  /*17e40*/  LDSM.16.M88.4 R140, [R188+0xb000] ;  /* 0x00b00000bc8c783b */ /* 0x000f6a0000000200 */
[C---:B-1----:R-:W-:Y:S06]  /*17e50*/  HMMA.16816.F32.BF16 R16, R32.reuse, R12, R16 ;  /* 0x0000000c2010723c */ /* 0x042fec0000041810 */
[----:B------:R-:W-:Y:S01]  /*17e60*/  HMMA.16816.F32.BF16 R172, R32, R14, R172 ;  /* 0x0000000e20ac723c */ /* 0x000fe200000418ac */
[----:B------:R-:W-:Y:S01]  /*17e70*/  LDSM.16.M88.4 R12, [R184+0x5000] ;  /* 0x00500000b80c783b */ /* 0x000fe20000000200 */
[----:B--2---:R-:W-:-:S04]  /*17e80*/  IMAD.SHL.U32 R168, R168, 0x2, RZ ;  /* 0x00000002a8a87824 */ /* 0x004fc800078e00ff */
[C---:B------:R-:W-:Y:S06]  /*17e90*/  HMMA.16816.F32.BF16 R148, R8.reuse, R170, R148 ;  /* 0x000000aa0894723c */ /* 0x040fec0000041894 */
[C---:B---3--:R-:W-:Y:S06]  /*17ea0*/  HMMA.16816.F32.BF16 R144, R8.reuse, R24, R144 ;  /* 0x000000180890723c */ /* 0x048fec0000041890 */
[----:B------:R-:W-:Y:S01]  /*17eb0*/  HMMA.16816.F32.BF16 R164, R8, R26, R164 ;  /* 0x0000001a08a4723c */ /* 0x000fe200000418a4 */
[----:B------:R-:W1:Y:S05]  /*17ec0*/  LDSM.16.M88.4 R8, [R188+0xb800] ;  /* 0x00b80000bc08783b */ /* 0x000e6a0000000200 */
[C---:B----4-:R-:W-:Y:S06]  /*17ed0*/  HMMA.16816.F32.BF16 R160, R32.reuse, R20, R160 ;  /* 0x0000001420a0723c */ /* 0x050fec00000418a0 */
[----:B------:R-:W-:Y:S01]  /*17ee0*/  HMMA.16816.F32.BF16 R156, R32, R22, R156 ;  /* 0x00000016209c723c */ /* 0x000fe2000004189c */
[----:B------:R-:W-:-:S05]  /*17ef0*/  LOP3.LUT R21, R168, 0x6, RZ, 0xc0, !PT ;  /* 0x00000006a8157812 */ /* 0x000fca00078ec0ff */
[----:B------:R-:W-:Y:S01]  /*17f00*/  IMAD R21, R214, 0x40, R21 ;  /* 0x00000040d6157824 */ /* 0x000fe200078e0215 */
[C---:B-----5:R-:W-:Y:S03]  /*17f10*/  HMMA.16816.F32.BF16 R16, R28.reuse, R4, R16 ;  /* 0x000000041c10723c */ /* 0x060fe60000041810 */
[C---:B------:R-:W-:Y:S02]  /*17f20*/  VIADD R23, R21.reuse, 0x8 ;  /* 0x0000000815177836 */ /* 0x040fe40000000000 */
[C---:B------:R-:W-:Y:S01]  /*17f30*/  VIADD R25, R21.reuse, 0x9 ;  /* 0x0000000915197836 */ /* 0x040fe20000000000 */
[----:B------:R-:W-:Y:S01]  /*17f40*/  HMMA.16816.F32.BF16 R172, R28, R6, R172 ;  /* 0x000000061cac723c */ /* 0x000fe200000418ac */
[----:B------:R-:W-:Y:S01]  /*17f50*/  VIADD R5, R21, 0x1 ;  /* 0x0000000115057836 */ /* 0x000fe20000000000 */
[----:B------:R-:W-:Y:S01]  /*17f60*/  ISETP.GE.AND P5, PT, R23, R0, PT ;  /* 0x000000001700720c */ /* 0x000fe20003fa6270 */
[----:B------:R-:W-:-:S02]  /*17f70*/  VIADD R27, R21, 0x10 ;  /* 0x00000010151b7836 */ /* 0x000fc40000000000 */
[----:B------:R-:W-:Y:S01]  /*17f80*/  VIADD R133, R21, 0x18 ;  /* 0x0000001815857836 */ /* 0x000fe20000000000 */
[C---:B------:R-:W-:Y:S01]  /*17f90*/  ISETP.GE.AND P6, PT, R5.reuse, R0, PT ;  /* 0x000000000500720c */ /* 0x040fe20003fc6270 */
[----:B------:R-:W-:Y:S01]  /*17fa0*/  HMMA.16816.F32.BF16 R152, R32, R140, R152 ;  /* 0x0000008c2098723c */ /* 0x000fe20000041898 */
[----:B------:R-:W-:Y:S02]  /*17fb0*/  ISETP.GE.AND P4, PT, R5, R2, PT ;  /* 0x000000020500720c */ /* 0x000fe40003f86270 */
[----:B------:R-:W2:Y:S01]  /*17fc0*/  LDSM.16.M88.4 R4, [R184+0x5800] ;  /* 0x00580000b804783b */ /* 0x000ea20000000200 */
[----:B------:R-:W-:-:S04]  /*17fd0*/  DEPBAR.LE SB0, 0x0 ;  /* 0x000080000000791a */ /* 0x000fc80000000000 */
[----:B------:R-:W-:Y:S03]  /*17fe0*/  HMMA.16816.F32.BF16 R148, R32, R142, R148 ;  /* 0x0000008e2094723c */ /* 0x000fe60000041894 */
[----:B------:R-:W-:Y:S02]  /*17ff0*/  FSEL R17, R17, -INF , !P6 ;  /* 0xff80000011117808 */ /* 0x000fe40007000000 */
[----:B------:R-:W-:Y:S01]  /*18000*/  FSEL R19, R19, -INF , !P4 ;  /* 0xff80000013137808 */ /* 0x000fe20006000000 */
[----:B------:R-:W-:Y:S01]  /*18010*/  HMMA.16816.F32.BF16 R160, R28, R136, R160 ;  /* 0x000000881ca0723c */ /* 0x000fe200000418a0 */
[----:B------:R-:W-:Y:S01]  /*18020*/  BAR.SYNC.DEFER_BLOCKING 0x0 ;  /* 0x0000000000007b1d */ /* 0x000fe20000010000 */
[----:B------:R-:W-:Y:S02]  /*18030*/  ISETP.GE.AND P6, PT, R23, R2, PT ;  /* 0x000000021700720c */ /* 0x000fe40003fc6270 */
[----:B------:R-:W-:-:S02]  /*18040*/  ISETP.GE.AND P4, PT, R25, R0, PT ;  /* 0x000000001900720c */ /* 0x000fc40003f86270 */
[----:B-1----:R-:W-:Y:S01]  /*18050*/  HMMA.16816.F32.BF16 R144, R32, R8, R144 ;  /* 0x000000082090723c */ /* 0x002fe20000041890 */
[----:B------:R-:W-:Y:S02]  /*18060*/  FSEL R23, R172, -INF , !P5 ;  /* 0xff800000ac177808 */ /* 0x000fe40006800000 */
[----:B------:R-:W-:Y:S02]  /*18070*/  ISETP.GE.AND P5, PT, R25, R2, PT ;  /* 0x000000021900720c */ /* 0x000fe40003fa6270 */
[----:B------:R-:W-:Y:S01]  /*18080*/  FSEL R25, R173, -INF , !P4 ;  /* 0xff800000ad197808 */ /* 0x000fe20006000000 */
[----:B------:R-:W-:Y:S01]  /*18090*/  HMMA.16816.F32.BF16 R156, R28, R138, R156 ;  /* 0x0000008a1c9c723c */ /* 0x000fe2000004189c */
[----:B------:R-:W-:Y:S02]  /*180a0*/  FSEL R9, R174, -INF , !P6 ;  /* 0xff800000ae097808 */ /* 0x000fe40007000000 */
[C---:B------:R-:W-:Y:S02]  /*180b0*/  ISETP.GE.AND P6, PT, R27.reuse, R0, PT ;  /* 0x000000001b00720c */ /* 0x040fe40003fc6270 */
[----:B------:R-:W-:Y:S01]  /*180c0*/  ISETP.GE.AND P4, PT, R27, R2, PT ;  /* 0x000000021b00720c */ /* 0x000fe20003f86270 */
[----:B------:R-:W-:Y:S01]  /*180d0*/  HMMA.16816.F32.BF16 R164, R32, R10, R164 ;  /* 0x0000000a20a4723c */ /* 0x000fe200000418a4 */
[----:B------:R-:W-:-:S05]  /*180e0*/  VIADD R27, R21, 0x11 ;  /* 0x00000011151b7836 */ /* 0x000fca0000000000 */
[C---:B------:R-:W-:Y:S01]  /*180f0*/  HMMA.16816.F32.BF16 R152, R28.reuse, R12, R152 ;  /* 0x0000000c1c98723c */ /* 0x040fe20000041898 */
[----:B------:R-:W-:Y:S01]  /*18100*/  FSEL R239, R160, -INF , !P6 ;  /* 0xff800000a0ef7808 */ /* 0x000fe20007000000 */
[----:B------:R-:W-:Y:S01]  /*18110*/  VIADD R11, R21, 0x19 ;  /* 0x00000019150b7836 */ /* 0x000fe20000000000 */
[----:B------:R-:W-:Y:S01]  /*18120*/  FSEL R137, R162, -INF , !P4 ;  /* 0xff800000a2897808 */ /* 0x000fe20006000000 */
[----:B------:R-:W-:Y:S01]  /*18130*/  IMAD.MOV.U32 R160, RZ, RZ, R226 ;  /* 0x000000ffffa07224 */ /* 0x000fe200078e00e2 */
[----:B------:R-:W-:Y:S01]  /*18140*/  ISETP.GE.AND P6, PT, R27, R2, PT ;  /* 0x000000021b00720c */ /* 0x000fe20003fc6270 */
[C---:B------:R-:W-:Y:S01]  /*18150*/  HMMA.16816.F32.BF16 R148, R28.reuse, R14, R148 ;  /* 0x0000000e1c94723c */ /* 0x040fe20000041894 */
[----:B------:R-:W-:Y:S02]  /*18160*/  FSEL R13, R175, -INF , !P5 ;  /* 0xff800000af0d7808 */ /* 0x000fe40006800000 */
[-C--:B------:R-:W-:Y:S02]  /*18170*/  ISETP.GE.AND P5, PT, R27, R0.reuse, PT ;  /* 0x000000001b00720c */ /* 0x080fe40003fa6270 */
[----:B------:R-:W-:Y:S01]  /*18180*/  ISETP.GE.AND P4, PT, R133, R0, PT ;  /* 0x000000008500720c */ /* 0x000fe20003f86270 */
[C---:B--2---:R-:W-:Y:S01]  /*18190*/  HMMA.16816.F32.BF16 R144, R28.reuse, R4, R144 ;  /* 0x000000041c90723c */ /* 0x044fe20000041890 */
[----:B------:R-:W-:Y:S01]  /*181a0*/  FSEL R143, R161, -INF , !P5 ;  /* 0xff800000a18f7808 */ /* 0x000fe20006800000 */
[----:B------:R-:W-:Y:S01]  /*181b0*/  VIADD R15, R21, 0x20 ;  /* 0x00000020150f7836 */ /* 0x000fe20000000000 */
[----:B------:R-:W-:Y:S01]  /*181c0*/  ISETP.GE.AND P5, PT, R133, R2, PT ;  /* 0x000000028500720c */ /* 0x000fe20003fa6270 */
[----:B------:R-:W-:Y:S01]  /*181d0*/  IMAD.MOV.U32 R161, RZ, RZ, R227 ;  /* 0x000000ffffa17224 */ /* 0x000fe200078e00e3 */
[----:B------:R-:W-:Y:S01]  /*181e0*/  FSEL R133, R163, -INF , !P6 ;  /* 0xff800000a3857808 */ /* 0x000fe20007000000 */
[----:B------:R-:W-:Y:S01]  /*181f0*/  HMMA.16816.F32.BF16 R164, R28, R6, R164 ;  /* 0x000000061ca4723c */ /* 0x000fe200000418a4 */
[----:B------:R-:W-:Y:S01]  /*18200*/  FSEL R139, R156, -INF , !P4 ;  /* 0xff8000009c8b7808 */ /* 0x000fe20006000000 */
[----:B------:R-:W-:Y:S01]  /*18210*/  VIADD R5, R21, 0x28 ;  /* 0x0000002815057836 */ /* 0x000fe20000000000 */
[----:B------:R-:W-:-:S02]  /*18220*/  ISETP.GE.AND P6, PT, R11, R0, PT ;  /* 0x000000000b00720c */ /* 0x000fc40003fc6270 */
[-C--:B------:R-:W-:Y:S01]  /*18230*/  ISETP.GE.AND P4, PT, R11, R2.reuse, PT ;  /* 0x000000020b00720c */ /* 0x080fe20003f86270 */
[----:B------:R-:W-:Y:S01]  /*18240*/  VIADD R11, R21, 0x21 ;  /* 0x00000021150b7836 */ /* 0x000fe20000000000 */
[----:B------:R-:W-:Y:S01]  /*18250*/  FSEL R141, R157, -INF , !P6 ;  /* 0xff8000009d8d7808 */ /* 0x000fe20007000000 */
[----:B------:R-:W-:Y:S01]  /*18260*/  VIADD R7, R21, 0x30 ;  /* 0x0000003015077836 */ /* 0x000fe20000000000 */
[----:B------:R-:W-:Y:S02]  /*18270*/  FSEL R241, R159, -INF , !P4 ;  /* 0xff8000009ff17808 */ /* 0x000fe40006000000 */
[----:B------:R-:W-:Y:S02]  /*18280*/  FSEL R237, R158, -INF , !P5 ;  /* 0xff8000009eed7808 */ /* 0x000fe40006800000 */
        /* <DEDUP_REMOVED lines=16> */
[----:B------:R-:W-:-:S02]  /*18390*/  ISETP.GE.AND P4, PT, R7, R0, PT ;  /* 0x000000000700720c */ /* 0x000fc40003f86270 */
[----:B------:R-:W-:Y:S02]  /*183a0*/  FSEL R149, R149, -INF , !P5 ;  /* 0xff80000095957808 */ /* 0x000fe40006800000 */
[----:B------:R-:W-:Y:S01]  /*183b0*/  ISETP.GE.AND P5, PT, R7, R2, PT ;  /* 0x000000020700720c */ /* 0x000fe20003fa6270 */
[----:B------:R-:W-:Y:S01]  /*183c0*/  VIADD R7, R21, 0x38 ;  /* 0x0000003815077836 */ /* 0x000fe20000000000 */
        /* <DEDUP_REMOVED lines=10> */
[----:B------:R-:W-:Y:S02]  /*18470*/  ISETP.GE.AND P4, PT, R21, R0, PT ;  /* 0x000000001500720c */ /* 0x000fe40003f86270 */
[----:B------:R-:W-:-:S02]  /*18480*/  FSEL R230, R164, -INF , !P5 ;  /* 0xff800000a4e67808 */ /* 0x000fc40006800000 */
[----:B------:R-:W-:Y:S02]  /*18490*/  FSEL R173, R166, -INF , !P6 ;  /* 0xff800000a6ad7808 */ /* 0x000fe40007000000 */
[----:B------:R-:W-:Y:S02]  /*184a0*/  FSEL R7, R16, -INF , !P4 ;  /* 0xff80000010077808 */ /* 0x000fe40006000000 */
[----:B------:R-:W-:Y:S02]  /*184b0*/  ISETP.GE.AND P5, PT, R21, R2, PT ;  /* 0x000000021500720c */ /* 0x000fe40003fa6270 */
[C---:B------:R-:W-:Y:S02]  /*184c0*/  ISETP.GE.AND P6, PT, R5.reuse, R0, PT ;  /* 0x000000000500720c */ /* 0x040fe40003fc6270 */
[----:B------:R-:W-:Y:S02]  /*184d0*/  ISETP.GE.AND P4, PT, R5, R2, PT ;  /* 0x000000020500720c */ /* 0x000fe40003f86270 */
[----:B------:R-:W-:-:S02]  /*184e0*/  FSEL R5, R18, -INF , !P5 ;  /* 0xff80000012057808 */ /* 0x000fc40006800000 */
[----:B------:R-:W-:Y:S02]  /*184f0*/  FSEL R228, R165, -INF , !P6 ;  /* 0xff800000a5e47808 */ /* 0x000fe40007000000 */
[----:B------:R-:W-:Y:S01]  /*18500*/  FSEL R172, R167, -INF , !P4 ;  /* 0xff800000a7ac7808 */ /* 0x000fe20006000000 */
[----:B------:R-:W-:Y:S05]  /*18510*/  @!P3 BRA `(.L_x_1089) ;  /* 0x0000000c0010b947 */ /* 0x000fea0003800000 */
[----:B------:R-:W-:Y:S04]  /*18520*/  BSSY B0, `(.L_x_1090) ;  /* 0x000004c000007945 */ /* 0x000fe80003800000 */
[----:B------:R-:W-:Y:S05]  /*18530*/  @!P0 BRA `(.L_x_1091) ;  /* 0x0000000400148947 */ /* 0x000fea0003800000 */
[----:B------:R-:W-:Y:S02]  /*18540*/  R2UR UR4, R134 ;  /* 0x00000000860472ca */ /* 0x000fe400000e0000 */
[----:B------:R-:W-:-:S13]  /*18550*/  R2UR UR5, R135 ;  /* 0x00000000870572ca */ /* 0x000fda00000e0000 */
[----:B------:R-:W2:Y:S01]  /*18560*/  LD.E R15, desc[UR4][R224.64+0x170] ;  /* 0x00017004e00f7980 */ /* 0x000ea2000c101900 */
[----:B------:R-:W-:Y:S01]  /*18570*/  IMAD.SHL.U32 R0, R214, 0x40, RZ ;  /* 0x00000040d6007824 */ /* 0x000fe200078e00ff */
[----:B------:R-:W-:Y:S02]  /*18580*/  R2UR UR12, R134 ;  /* 0x00000000860c72ca */ /* 0x000fe400000e0000 */
[----:B------:R-:W-:Y:S02]  /*18590*/  R2UR UR13, R135 ;  /* 0x00000000870d72ca */ /* 0x000fe400000e0000 */
[----:B------:R-:W-:Y:S02]  /*185a0*/  IADD3 R10, R0, -0x40, RZ ;  /* 0xffffffc0000a7810 */ /* 0x000fe40007ffe0ff */
[----:B------:R-:W-:Y:S02]  /*185b0*/  IABS R4, R0 ;  /* 0x0000000000047213 */ /* 0x000fe40000000000 */
[----:B------:R-:W-:-:S02]  /*185c0*/  IABS R2, R10 ;  /* 0x0000000a00027213 */ /* 0x000fc40000000000 */
[C---:B------:R-:W-:Y:S02]  /*185d0*/  R2UR UR10, R134.reuse ;  /* 0x00000000860a72ca */ /* 0x040fe400000e0000 */
[C---:B------:R-:W-:Y:S02]  /*185e0*/  R2UR UR11, R135.reuse ;  /* 0x00000000870b72ca */ /* 0x040fe400000e0000 */
[----:B------:R-:W-:Y:S02]  /*185f0*/  R2UR UR8, R134 ;  /* 0x00000000860872ca */ /* 0x000fe400000e0000 */
[----:B------:R-:W-:-:S13]  /*18600*/  R2UR UR9, R135 ;  /* 0x00000000870972ca */ /* 0x000fda00000e0000 */
[----:B------:R-:W3:Y:S01]  /*18610*/  LD.E.64 R28, desc[UR8][R224.64+0x20] ;  /* 0x00002008e01c7980 */ /* 0x000ee2000c101b00 */
[-C--:B--2---:R-:W-:Y:S02]  /*18620*/  IABS R6, R15.reuse ;  /* 0x0000000f00067213 */ /* 0x084fe40000000000 */
[-C--:B------:R-:W-:Y:S02]  /*18630*/  IABS R11, R15.reuse ;  /* 0x0000000f000b7213 */ /* 0x080fe40000000000 */
[----:B------:R-:W1:Y:S01]  /*18640*/  I2F.RP R8, R6 ;  /* 0x0000000600087306 */ /* 0x000e620000209400 */
[-C--:B------:R-:W-:Y:S02]  /*18650*/  LOP3.LUT R0, R0, R15.reuse, RZ, 0x3c, !PT ;  /* 0x0000000f00007212 */ /* 0x080fe400078e3cff */
[----:B------:R-:W-:Y:S01]  /*18660*/  IMAD.MOV R11, RZ, RZ, -R11 ;  /* 0x000000ffff0b7224 */ /* 0x000fe200078e0a0b */
[----:B------:R-:W-:Y:S02]  /*18670*/  LOP3.LUT R10, R10, R15, RZ, 0x3c, !PT ;  /* 0x0000000f0a0a7212 */ /* 0x000fe400078e3cff */
[----:B------:R-:W-:-:S02]  /*18680*/  ISETP.GE.AND P4, PT, R0, RZ, PT ;  /* 0x000000ff0000720c */ /* 0x000fc40003f86270 */
[----:B-1----:R-:W1:Y:S02]  /*18690*/  MUFU.RCP R26, R8 ;  /* 0x00000008001a7308 */ /* 0x002e640000001000 */
[----:B-1----:R-:W-:-:S06]  /*186a0*/  VIADD R26, R26, 0xffffffe ;  /* 0x0ffffffe1a1a7836 */ /* 0x002fcc0000000000 */
[----:B------:R-:W1:Y:S02]  /*186b0*/  F2I.FTZ.U32.TRUNC.NTZ R27, R26 ;  /* 0x0000001a001b7305 */ /* 0x000e64000021f000 */
[----:B-1----:R-:W-:Y:S02]  /*186c0*/  IMAD.MOV R21, RZ, RZ, -R27 ;  /* 0x000000ffff157224 */ /* 0x002fe400078e0a1b */
[----:B------:R-:W-:Y:S02]  /*186d0*/  IMAD.MOV.U32 R26, RZ, RZ, RZ ;  /* 0x000000ffff1a7224 */ /* 0x000fe400078e00ff */
[----:B------:R-:W-:-:S04]  /*186e0*/  IMAD R21, R21, R6, RZ ;  /* 0x0000000615157224 */ /* 0x000fc800078e02ff */
[----:B------:R-:W-:Y:S02]  /*186f0*/  IMAD.HI.U32 R21, R27, R21, R26 ;  /* 0x000000151b157227 */ /* 0x000fe400078e001a */
[----:B------:R-:W2:Y:S04]  /*18700*/  LD.E.64 R26, desc[UR4][R224.64+0x38] ;  /* 0x00003804e01a7980 */ /* 0x000ea8000c101b00 */
        /* <DEDUP_REMOVED lines=9> */
[----:B------:R-:W-:Y:S01]  /*187a0*/  ISETP.GE.AND P0, PT, R10, RZ, PT ;  /* 0x000000ff0a00720c */ /* 0x000fe20003f06270 */
[----:B------:R-:W-:Y:S01]  /*187b0*/  @!P3 VIADD R8, R8, 0x1 ;  /* 0x000000010808b836 */ /* 0x000fe20000000000 */
[-C--:B------:R-:W-:Y:S02]  /*187c0*/  ISETP.GE.U32.AND P5, PT, R11, R6.reuse, PT ;  /* 0x000000060b00720c */ /* 0x080fe40003fa6070 */
[----:B------:R-:W-:Y:S02]  /*187d0*/  ISETP.GE.U32.AND P6, PT, R21, R6, PT ;  /* 0x000000061500720c */ /* 0x000fe40003fc6070 */
[----:B------:R-:W-:-:S02]  /*187e0*/  ISETP.NE.AND P3, PT, R15, RZ, PT ;  /* 0x000000ff0f00720c */ /* 0x000fc40003f65270 */
[----:B------:R-:W-:-:S07]  /*187f0*/  LOP3.LUT R11, RZ, R15, RZ, 0x33, !PT ;  /* 0x0000000fff0b7212 */ /* 0x000fce00078e33ff */
[----:B------:R-:W-:Y:S02]  /*18800*/  @P5 IADD3 R8, R8, 0x1, RZ ;  /* 0x0000000108085810 */ /* 0x000fe40007ffe0ff */
[----:B------:R-:W-:-:S03]  /*18810*/  @P6 VIADD R12, R12, 0x1 ;  /* 0x000000010c0c6836 */ /* 0x000fc60000000000 */
[----:B------:R-:W-:Y:S02]  /*18820*/  @!P0 IMAD.MOV R8, RZ, RZ, -R8 ;  /* 0x000000ffff088224 */ /* 0x000fe400078e0a08 */
[----:B------:R-:W-:-:S03]  /*18830*/  @!P4 IMAD.MOV R12, RZ, RZ, -R12 ;  /* 0x000000ffff0cc224 */ /* 0x000fc600078e0a0c */
[C---:B------:R-:W-:Y:S02]  /*18840*/  SEL R2, R11.reuse, R8, !P3 ;  /* 0x000000080b027207 */ /* 0x040fe40005800000 */
[----:B------:R-:W-:-:S03]  /*18850*/  SEL R21, R11, R12, !P3 ;  /* 0x0000000c0b157207 */ /* 0x000fc60005800000 */
[----:B------:R-:W-:-:S04]  /*18860*/  IMAD.WIDE R30, R2, 0x4, R212 ;  /* 0x00000004021e7825 */ /* 0x000fc800078e02d4 */
[C---:B------:R-:W-:Y:S01]  /*18870*/  IMAD.WIDE R32, R21.reuse, 0x4, R212 ;  /* 0x0000000415207825 */ /* 0x040fe200078e02d4 */
[----:B------:R-:W4:Y:S04]  /*18880*/  LD.E R0, desc[UR10][R30.64] ;  /* 0x0000000a1e007980 */ /* 0x000f28000c101900 */
[----:B------:R-:W4:Y:S01]  /*18890*/  LD.E R11, desc[UR12][R32.64] ;  /* 0x0000000c200b7980 */ /* 0x000f22000c101900 */
[----:B------:R-:W-:-:S05]  /*188a0*/  IADD3 R4, R21, -R2, RZ ;  /* 0x8000000215047210 */ /* 0x000fca0007ffe0ff */
[----:B------:R-:W-:-:S05]  /*188b0*/  IMAD R4, R15, R4, -0x40 ;  /* 0xffffffc00f047424 */ /* 0x000fca00078e0204 */
[----:B------:R-:W-:Y:S01]  /*188c0*/  SHF.R.S32.HI R15, RZ, 0x1f, R4 ;  /* 0x0000001fff0f7819 */ /* 0x000fe20000011404 */
[-C--:B--2---:R-:W-:Y:S02]  /*188d0*/  IMAD R2, R27, R4.reuse, RZ ;  /* 0x000000041b027224 */ /* 0x084fe400078e02ff */
[----:B------:R-:W-:-:S04]  /*188e0*/  IMAD.WIDE.U32 R20, R26, R4, RZ ;  /* 0x000000041a147225 */ /* 0x000fc800078e00ff */
[----:B------:R-:W-:-:S04]  /*188f0*/  IMAD R2, R26, R15, R2 ;  /* 0x0000000f1a027224 */ /* 0x000fc800078e0202 */
[----:B------:R-:W-:Y:S02]  /*18900*/  IMAD.IADD R21, R21, 0x1, R2 ;  /* 0x0000000115157824 */ /* 0x000fe400078e0202 */
[----:B----4-:R-:W-:-:S04]  /*18910*/  IMAD.IADD R11, R0, 0x1, -R11 ;  /* 0x00000001000b7824 */ /* 0x010fc800078e0a0b */
[----:B---3--:R-:W-:Y:S01]  /*18920*/  IMAD R15, R29, R11, RZ ;  /* 0x0000000b1d0f7224 */ /* 0x008fe200078e02ff */
[----:B------:R-:W-:Y:S01]  /*18930*/  SHF.R.S32.HI R0, RZ, 0x1f, R11 ;  /* 0x0000001fff007819 */ /* 0x000fe2000001140b */
[----:B------:R-:W-:-:S04]  /*18940*/  IMAD.WIDE.U32 R20, R11, R28, R20 ;  /* 0x0000001c0b147225 */ /* 0x000fc800078e0014 */
[----:B------:R-:W-:Y:S02]  /*18950*/  IMAD R0, R28, R0, R15 ;  /* 0x000000001c007224 */ /* 0x000fe400078e020f */
[----:B------:R-:W-:-:S03]  /*18960*/  IMAD.MOV.U32 R4, RZ, RZ, R20 ;  /* 0x000000ffff047224 */ /* 0x000fc600078e0014 */
[----:B------:R-:W-:Y:S01]  /*18970*/  IADD3 R21, R21, R0, RZ ;  /* 0x0000000015157210 */ /* 0x000fe20007ffe0ff */
[----:B------:R-:W-:Y:S05]  /*18980*/  BRA `(.L_x_1092) ;  /* 0x0000000000147947 */ /* 0x000fea0003800000 */
.L_x_1091:
[----:B------:R-:W-:Y:S02]  /*18990*/  R2UR UR4, R134 ;  /* 0x00000000860472ca */ /* 0x000fe400000e0000 */
[----:B------:R-:W-:-:S13]  /*189a0*/  R2UR UR5, R135 ;  /* 0x00000000870572ca */ /* 0x000fda00000e0000 */
[----:B------:R-:W2:Y:S02]  /*189b0*/  LD.E R4, desc[UR4][R224.64+0x38] ;  /* 0x00003804e0047980 */ /* 0x000ea4000c101900 */
[----:B--2---:R-:W-:-:S05]  /*189c0*/  IMAD.U32 R4, R4, -0x40, RZ ;  /* 0xffffffc004047824 */ /* 0x004fca00078e00ff */
[----:B------:R-:W-:Y:S02]  /*189d0*/  SHF.R.S32.HI R21, RZ, 0x1f, R4 ;  /* 0x0000001fff157819 */ /* 0x000fe40000011404 */
.L_x_1092:
[----:B------:R-:W-:Y:S05]  /*189e0*/  BSYNC B0 ;  /* 0x0000000000007941 */ /* 0x000fea0003800000 */
.L_x_1090:
[----:B------:R-:W-:Y:S02]  /*189f0*/  LOP3.LUT R0, R215, 0x1, RZ, 0xc0, !PT ;  /* 0x00000001d7007812 */ /* 0x000fe400078ec0ff */
[-C--:B------:R-:W-:Y:S02]  /*18a00*/  @P2 IADD3 R15, P3, R4, R201.reuse, RZ ;  /* 0x000000c9040f2210 */ /* 0x080fe40007f7e0ff */
[----:B------:R-:W-:Y:S02]  /*18a10*/  ISETP.NE.U32.AND P4, PT, R0, 0x1, PT ;  /* 0x000000010000780c */ /* 0x000fe40003f85070 */
[C---:B------:R-:W-:Y:S01]  /*18a20*/  @P1 IADD3 R11, P0, R4.reuse, R201, RZ ;  /* 0x000000c9040b1210 */ /* 0x040fe20007f1e0ff */
[--C-:B------:R-:W-:Y:S01]  /*18a30*/  @P2 IMAD.X R2, R21, 0x1, R202.reuse, P3 ;  /* 0x0000000115022824 */ /* 0x100fe200018e06ca */
[-C--:B------:R-:W-:Y:S02]  /*18a40*/  LEA R28, P5, R4, R204.reuse, 0x1 ;  /* 0x000000cc041c7211 */ /* 0x080fe400078a08ff */
[-C--:B------:R-:W-:Y:S01]  /*18a50*/  @P2 LEA R26, P3, R15, R204.reuse, 0x1 ;  /* 0x000000cc0f1a2211 */ /* 0x080fe200078608ff */
[----:B------:R-:W-:Y:S01]  /*18a60*/  @P1 IMAD.X R0, R21, 0x1, R202, P0 ;  /* 0x0000000115001824 */ /* 0x000fe200000e06ca */
[----:B------:R-:W-:-:S02]  /*18a70*/  @P1 LEA R10, P0, R11, R204, 0x1 ;  /* 0x000000cc0b0a1211 */ /* 0x000fc400078008ff */
[-C--:B------:R-:W-:Y:S02]  /*18a80*/  LEA.HI.X R29, R4, R203.reuse, R21, 0x1, P5 ;  /* 0x000000cb041d7211 */ /* 0x080fe400028f0c15 */
[-C--:B------:R-:W-:Y:S02]  /*18a90*/  @P2 LEA.HI.X R27, R15, R203.reuse, R2, 0x1, P3 ;  /* 0x000000cb0f1b2211 */ /* 0x080fe400018f0c02 */
[----:B------:R-:W-:Y:S02]  /*18aa0*/  @!P4 R2UR UR4, R134 ;  /* 0x000000008604c2ca */ /* 0x000fe400000e0000 */
[----:B------:R-:W-:Y:S02]  /*18ab0*/  @!P4 R2UR UR5, R135 ;  /* 0x000000008705c2ca */ /* 0x000fe400000e0000 */
[----:B------:R-:W-:Y:S02]  /*18ac0*/  @P1 LEA.HI.X R11, R11, R203, R0, 0x1, P0 ;  /* 0x000000cb0b0b1211 */ /* 0x000fe400000f0c00 */
[----:B------:R-:W-:-:S02]  /*18ad0*/  IADD3 R15, P3, P0, R201, R201, R4 ;  /* 0x000000c9c90f7210 */ /* 0x000fc4000787e004 */
[----:B------:R-:W-:Y:S02]  /*18ae0*/  @P2 R2UR UR8, R134 ;  /* 0x00000000860822ca */ /* 0x000fe400000e0000 */
[----:B------:R-:W-:Y:S02]  /*18af0*/  @P2 R2UR UR9, R135 ;  /* 0x00000000870922ca */ /* 0x000fe400000e0000 */
[----:B------:R-:W-:Y:S02]  /*18b00*/  IADD3.X R2, R202, R202, R21, P3, P0 ;  /* 0x000000caca027210 */ /* 0x000fe40001fe0415 */
[----:B------:R-:W-:Y:S01]  /*18b10*/  @P2 LEA R32, P3, R15, R204, 0x1 ;  /* 0x000000cc0f202211 */ /* 0x000fe200078608ff */
[----:B------:R-:W-:Y:S01]  /*18b20*/  @!PT LDS RZ, [RZ] ;  /* 0x00000000fffff984 */ /* 0x000fe20000000800 */
[----:B------:R-:W-:Y:S01]  /*18b30*/  @!PT LDS RZ, [RZ] ;  /* 0x00000000fffff984 */ /* 0x000fe20000000800 */
[----:B------:R-:W-:Y:S01]  /*18b40*/  @!PT LDS RZ, [RZ] ;  /* 0x00000000fffff984 */ /* 0x000fe20000000800 */
[----:B------:R1:W-:Y:S01]  /*18b50*/  @!P4 LDGSTS.E.BYPASS.LTC128B.128 [R211+0x6000], desc[UR4][R28.64] ;  /* 0x060000001cd3cfae */ /* 0x0003e2000b901d44 */
[----:B------:R-:W-:Y:S02]  /*18b60*/  @P1 R2UR UR4, R134 ;  /* 0x00000000860412ca */ /* 0x000fe400000e0000 */
[----:B------:R-:W-:Y:S01]  /*18b70*/  @P1 R2UR UR5, R135 ;  /* 0x00000000870512ca */ /* 0x000fe200000e0000 */
[----:B------:R1:W-:Y:S01]  /*18b80*/  @P4 STS.128 [R211+0x6000], RZ ;  /* 0x006000ffd3004388 */ /* 0x0003e20000000c00 */
[----:B------:R-:W-:-:S02]  /*18b90*/  @P2 LEA.HI.X R33, R15, R203, R2, 0x1, P3 ;  /* 0x000000cb0f212211 */ /* 0x000fc400018f0c02 */
[CC--:B------:R-:W-:Y:S01]  /*18ba0*/  @P1 LEA R30, P0, R15.reuse, R204.reuse, 0x1 ;  /* 0x000000cc0f1e1211 */ /* 0x0c0fe200078008ff */
[----:B------:R-:W-:Y:S01]  /*18bb0*/  @!PT LDS RZ, [RZ] ;  /* 0x00000000fffff984 */ /* 0x000fe20000000800 */
[----:B------:R-:W-:Y:S01]  /*18bc0*/  @!PT LDS RZ, [RZ] ;  /* 0x00000000fffff984 */ /* 0x000fe20000000800 */
[----:B------:R-:W-:Y:S01]  /*18bd0*/  @!PT LDS RZ, [RZ] ;  /* 0x00000000fffff984 */ /* 0x000fe20000000800 */
[----:B------:R1:W-:Y:S01]  /*18be0*/  @P2 LDGSTS.E.BYPASS.LTC128B.128 [R211+0x8000], desc[UR8][R28.64+0x80] ;  /* 0x080000801cd32fae */ /* 0x0003e2000b901d48 */
[-C--:B------:R-:W-:Y:S02]  /*18bf0*/  @!P4 IADD3 R4, P3, R4, R201.reuse, RZ ;  /* 0x000000c90404c210 */ /* 0x080fe40007f7e0ff */
[----:B------:R-:W-:Y:S01]  /*18c00*/  @!P4 LEA R14, P6, R15, R204, 0x1 ;  /* 0x000000cc0f0ec211 */ /* 0x000fe200078c08ff */
[----:B------:R1:W-:Y:S01]  /*18c10*/  @!P2 STS.128 [R211+0x8000], RZ ;  /* 0x008000ffd300a388 */ /* 0x0003e20000000c00 */
[----:B------:R-:W-:Y:S01]  /*18c20*/  @!P4 R2UR UR12, R134 ;  /* 0x00000000860cc2ca */ /* 0x000fe200000e0000 */
[----:B------:R-:W-:Y:S01]  /*18c30*/  @!P4 IMAD.X R21, R21, 0x1, R202, P3 ;  /* 0x000000011515c824 */ /* 0x000fe200018e06ca */
[----:B------:R-:W-:Y:S01]  /*18c40*/  @!P4 R2UR UR13, R135 ;  /* 0x00000000870dc2ca */ /* 0x000fe200000e0000 */
[----:B------:R-:W-:Y:S01]  /*18c50*/  @!PT LDS RZ, [RZ] ;  /* 0x00000000fffff984 */ /* 0x000fe20000000800 */
[----:B------:R-:W-:Y:S01]  /*18c60*/  @!PT LDS RZ, [RZ] ;  /* 0x00000000fffff984 */ /* 0x000fe20000000800 */
[----:B------:R-:W-:Y:S01]  /*18c70*/  @!PT LDS RZ, [RZ] ;  /* 0x00000000fffff984 */ /* 0x000fe20000000800 */
[----:B------:R1:W-:Y:S01]  /*18c80*/  @P1 LDGSTS.E.BYPASS.LTC128B.128 [R211+0xa000], desc[UR4][R28.64+0x100] ;  /* 0x0a0001001cd31fae */ /* 0x0003e2000b901d44 */
[----:B------:R-:W-:-:S02]  /*18c90*/  IADD3 R0, P5, R15, R201, RZ ;  /* 0x000000c90f007210 */ /* 0x000fc40007fbe0ff */
[-CC-:B------:R-:W-:Y:S01]  /*18ca0*/  @P1 LEA.HI.X R31, R15, R203.reuse, R2.reuse, 0x1, P0 ;  /* 0x000000cb0f1f1211 */ /* 0x180fe200000f0c02 */
[----:B------:R1:W-:Y:S01]  /*18cb0*/  @!P1 STS.128 [R211+0xa000], RZ ;  /* 0x00a000ffd3009388 */ /* 0x0003e20000000c00 */
[----:B------:R-:W-:Y:S02]  /*18cc0*/  @P2 R2UR UR10, R134 ;  /* 0x00000000860a22ca */ /* 0x000fe400000e0000 */
[----:B------:R-:W-:Y:S02]  /*18cd0*/  @P2 R2UR UR11, R135 ;  /* 0x00000000870b22ca */ /* 0x000fe400000e0000 */
[----:B------:R-:W-:Y:S01]  /*18ce0*/  @!P4 LEA.HI.X R15, R15, R203, R2, 0x1, P6 ;  /* 0x000000cb0f0fc211 */ /* 0x000fe200030f0c02 */
[----:B------:R-:W-:Y:S01]  /*18cf0*/  IMAD.X R2, R2, 0x1, R202, P5 ;  /* 0x0000000102027824 */ /* 0x000fe200028e06ca */
[----:B------:R-:W-:Y:S02]  /*18d00*/  @!P4 LEA R20, P6, R4, R204, 0x1 ;  /* 0x000000cc0414c211 */ /* 0x000fe400078c08ff */
[----:B------:R-:W-:-:S02]  /*18d10*/  @P1 R2UR UR8, R134 ;  /* 0x00000000860812ca */ /* 0x000fc400000e0000 */
[C---:B------:R-:W-:Y:S02]  /*18d20*/  @P1 R2UR UR9, R135.reuse ;  /* 0x00000000870912ca */ /* 0x040fe400000e0000 */
[----:B------:R-:W-:Y:S02]  /*18d30*/  @!P4 R2UR UR4, R134 ;  /* 0x000000008604c2ca */ /* 0x000fe400000e0000 */
[C---:B------:R-:W-:Y:S02]  /*18d40*/  @!P4 R2UR UR5, R135.reuse ;  /* 0x000000008705c2ca */ /* 0x040fe400000e0000 */
[----:B------:R-:W-:Y:S02]  /*18d50*/  @!P4 LEA.HI.X R21, R4, R203, R21, 0x1, P6 ;  /* 0x000000cb0415c211 */ /* 0x000fe400030f0c15 */
[C---:B------:R-:W-:Y:S02]  /*18d60*/  @P2 R2UR UR14, R134.reuse ;  /* 0x00000000860e22ca */ /* 0x040fe400000e0000 */
[----:B------:R-:W-:Y:S01]  /*18d70*/  @P2 R2UR UR15, R135 ;  /* 0x00000000870f22ca */ /* 0x000fe200000e0000 */
[----:B------:R-:W-:Y:S01]  /*18d80*/  @!PT LDS RZ, [RZ] ;  /* 0x00000000fffff984 */ /* 0x000fe20000000800 */
[----:B------:R-:W-:Y:S01]  /*18d90*/  @!PT LDS RZ, [RZ] ;  /* 0x00000000fffff984 */ /* 0x000fe20000000800 */
[----:B------:R-:W-:Y:S01]  /*18da0*/  @!PT LDS RZ, [RZ] ;  /* 0x00000000fffff984 */ /* 0x000fe20000000800 */
[----:B------:R1:W-:Y:S01]  /*18db0*/  @!P4 LDGSTS.E.BYPASS.LTC128B.128 [R211+0x6800], desc[UR12][R20.64] ;  /* 0x0680000014d3cfae */ /* 0x0003e2000b901d4c */
[----:B------:R-:W-:-:S02]  /*18dc0*/  @P1 R2UR UR12, R134 ;  /* 0x00000000860c12ca */ /* 0x000fc400000e0000 */
[C---:B------:R-:W-:Y:S01]  /*18dd0*/  @P1 R2UR UR13, R135.reuse ;  /* 0x00000000870d12ca */ /* 0x040fe200000e0000 */
[----:B------:R1:W-:Y:S01]  /*18de0*/  @P4 STS.128 [R211+0x6800], RZ ;  /* 0x006800ffd3004388 */ /* 0x0003e20000000c00 */
[CC--:B------:R-:W-:Y:S02]  /*18df0*/  @!P4 LEA R144, P5, R0.reuse, R204.reuse, 0x1 ;  /* 0x000000cc0090c211 */ /* 0x0c0fe400078a08ff */
[-C--:B------:R-:W-:Y:S01]  /*18e00*/  @P2 LEA R34, P0, R0, R204.reuse, 0x1 ;  /* 0x000000cc00222211 */ /* 0x080fe200078008ff */
[----:B------:R-:W-:Y:S01]  /*18e10*/  @!PT LDS RZ, [RZ] ;  /* 0x00000000fffff984 */ /* 0x000fe20000000800 */
[----:B------:R-:W-:Y:S01]  /*18e20*/  @!PT LDS RZ, [RZ] ;  /* 0x00000000fffff984 */ /* 0x000fe20000000800 */
[----:B------:R-:W-:Y:S01]  /*18e30*/  @!PT LDS RZ, [RZ] ;  /* 0x00000000fffff984 */ /* 0x000fe20000000800 */
[----:B------:R1:W-:Y:S01]  /*18e40*/  @P2 LDGSTS.E.BYPASS.LTC128B.128 [R211+0x8800], desc[UR10][R26.64+0x80] ;  /* 0x088000801ad32fae */ /* 0x0003e2000b901d4a */
[----:B------:R-:W-:Y:S02]  /*18e50*/  @!P4 R2UR UR10, R134 ;  /* 0x00000000860ac2ca */ /* 0x000fe400000e0000 */
[----:B------:R-:W-:Y:S01]  /*18e60*/  @!P4 R2UR UR11, R135 ;  /* 0x00000000870bc2ca */ /* 0x000fe200000e0000 */
[----:B------:R1:W-:Y:S01]  /*18e70*/  @!P2 STS.128 [R211+0x8800], RZ ;  /* 0x008800ffd300a388 */ /* 0x0003e20000000c00 */
[C---:B------:R-:W-:Y:S01]  /*18e80*/  @P1 LEA R146, P3, R0.reuse, R204, 0x1 ;  /* 0x000000cc00921211 */ /* 0x040fe200078608ff */
[----:B------:R-:W-:Y:S01]  /*18e90*/  IMAD.MOV.U32 R204, RZ, RZ, R28 ;  /* 0x000000ffffcc7224 */ /* 0x000fe200078e001c */
[----:B------:R-:W-:Y:S01]  /*18ea0*/  @!P4 LEA.HI.X R145, R0, R203, R2, 0x1, P5 ;  /* 0x000000cb0091c211 */ /* 0x000fe200028f0c02 */
[----:B------:R-:W-:Y:S01]  /*18eb0*/  @!PT LDS RZ, [RZ] ;  /* 0x00000000fffff984 */ /* 0x000fe20000000800 */
[----:B------:R-:W-:Y:S01]  /*18ec0*/  @!PT LDS RZ, [RZ] ;  /* 0x00000000fffff984 */ /* 0x000fe20000000800 */
[----:B------:R-:W-:Y:S01]  /*18ed0*/  @!PT LDS RZ, [RZ] ;  /* 0x00000000fffff984 */ /* 0x000fe20000000800 */
[----:B------:R1:W-:Y:S01]  /*18ee0*/  @P1 LDGSTS.E.BYPASS.LTC128B.128 [R211+0xa800], desc[UR8][R10.64+0x100] ;  /* 0x0a8001000ad31fae */ /* 0x0003e2000b901d48 */
[----:B------:R-:W-:-:S02]  /*18ef0*/  @P2 R2UR UR8, R134 ;  /* 0x00000000860822ca */ /* 0x000fc400000e0000 */
[C---:B------:R-:W-:Y:S01]  /*18f00*/  @P2 R2UR UR9, R135.reuse ;  /* 0x00000000870922ca */ /* 0x040fe200000e0000 */
[----:B------:R1:W-:Y:S01]  /*18f10*/  @!P1 STS.128 [R211+0xa800], RZ ;  /* 0x00a800ffd3009388 */ /* 0x0003e20000000c00 */
[CCC-:B------:R-:W-:Y:S02]  /*18f20*/  @P2 LEA.HI.X R35, R0.reuse, R203.reuse, R2.reuse, 0x1, P0 ;  /* 0x000000cb00232211 */ /* 0x1c0fe400000f0c02 */
[----:B------:R-:W-:Y:S01]  /*18f30*/  @P1 LEA.HI.X R147, R0, R203, R2, 0x1, P3 ;  /* 0x000000cb00931211 */ /* 0x000fe200018f0c02 */
[----:B------:R-:W-:Y:S01]  /*18f40*/  @!PT LDS RZ, [RZ] ;  /* 0x00000000fffff984 */ /* 0x000fe20000000800 */
[----:B------:R-:W-:Y:S01]  /*18f50*/  @!PT LDS RZ, [RZ] ;  /* 0x00000000fffff984 */ /* 0x000fe20000000800 */
[----:B------:R-:W-:Y:S01]  /*18f60*/  @!PT LDS RZ, [RZ] ;  /* 0x00000000fffff984 */ /* 0x000fe20000000800 */
[----:B------:R1:W-:Y:S01]  /*18f70*/  @!P4 LDGSTS.E.BYPASS.LTC128B.128 [R211+0x7000], desc[UR4][R14.64] ;  /* 0x070000000ed3cfae */ /* 0x0003e2000b901d44 */
[----:B------:R-:W-:Y:S01]  /*18f80*/  @P1 R2UR UR4, R134 ;  /* 0x00000000860412ca */ /* 0x000fe200000e0000 */
[----:B------:R-:W-:Y:S01]  /*18f90*/  IMAD.MOV.U32 R203, RZ, RZ, R29 ;  /* 0x000000ffffcb7224 */ /* 0x000fe200078e001d */
[----:B------:R-:W-:Y:S01]  /*18fa0*/  @P1 R2UR UR5, R135 ;  /* 0x00000000870512ca */ /* 0x000fe200000e0000 */
        /* <DEDUP_REMOVED lines=27> */
.L_x_1089:
[----:B------:R-:W-:Y:S05]  /*19160*/  BSYNC B1 ;  /* 0x0000000000017941 */ /* 0x000fea0003800000 */
.L_x_1088:
[----:B------:R-:W-:Y:S01]  /*19170*/  R2UR UR4, R134 ;  /* 0x00000000860472ca */ /* 0x000fe200000e0000 */
[----:B-1----:R-:W-:Y:S01]  /*19180*/  LDSM.16.MT88.4 R32, [R195+0xc000] ;  /* 0x00c00000c320783b */ /* 0x002fe20000004200 */
[----:B------:R-:W-:Y:S02]  /*19190*/  R2UR UR5, R135 ;  /* 0x00000000870572ca */ /* 0x000fe400000e0000 */
[----:B------:R-:W-:Y:S01]  /*191a0*/  FMNMX.FTZ R2, R132, R7, !PT ;  /* 0x0000000784027209 */ /* 0x000fe20007810000 */
[----:B------:R-:W-:Y:S01]  /*191b0*/  LDSM.16.MT88.4 R144, [R195+0xd000] ;  /* 0x00d00000c390783b */ /* 0x000fe20000004200 */
[----:B------:R-:W-:-:S03]  /*191c0*/  FMNMX.FTZ R0, R3, R5, !PT ;  /* 0x0000000503007209 */ /* 0x000fc60007810000 */
[----:B------:R-:W-:Y:S06]  /*191d0*/  LDSM.16.MT88.4 R164, [R197+0xd000] ;  /* 0x00d00000c5a4783b */ /* 0x000fec0000004200 */
[----:B------:R-:W2:Y:S01]  /*191e0*/  LD.E R175, desc[UR4][R224.64+0xdc] ;  /* 0x0000dc04e0af7980 */ /* 0x000ea2000c101900 */
        /* <DEDUP_REMOVED lines=29> */
[----:B------:R-:W-:-:S03]  /*193c0*/  FMNMX.FTZ R15, R172, R15, !PT ;  /* 0x0000000fac0f7209 */ /* 0x000fc60007810000 */
[----:B------:R-:W1:Y:S04]  /*193d0*/  SHFL.BFLY PT, R11, R2, 0x2, 0x1f ;  /* 0x0c401f00020b7f89 */ /* 0x000e6800000e0000 */
[----:B------:R-:W3:Y:S01]  /*193e0*/  SHFL.BFLY PT, R0, R15, 0x2, 0x1f ;  /* 0x0c401f000f007f89 */ /* 0x000ee200000e0000 */
[----:B-1----:R-:W-:Y:S02]  /*193f0*/  FMNMX.FTZ R11, R2, R11, !PT ;  /* 0x0000000b020b7209 */ /* 0x002fe40007810000 */
[----:B---3--:R-:W-:-:S03]  /*19400*/  FMNMX.FTZ R0, R15, R0, !PT ;  /* 0x000000000f007209 */ /* 0x008fc60007810000 */
[----:B------:R-:W1:Y:S04]  /*19410*/  SHFL.BFLY PT, R222, R11, 0x1, 0x1f ;  /* 0x0c201f000bde7f89 */ /* 0x000e6800000e0000 */
[----:B------:R-:W3:Y:S01]  /*19420*/  SHFL.BFLY PT, R221, R0, 0x1, 0x1f ;  /* 0x0c201f0000dd7f89 */ /* 0x000ee200000e0000 */
[----:B-1----:R-:W-:Y:S02]  /*19430*/  FMNMX.FTZ R222, R11, R222, !PT ;  /* 0x000000de0bde7209 */ /* 0x002fe40007810000 */
[----:B---3--:R-:W-:Y:S02]  /*19440*/  FMNMX.FTZ R221, R0, R221, !PT ;  /* 0x000000dd00dd7209 */ /* 0x008fe40007810000 */
[----:B------:R-:W-:Y:S02]  /*19450*/  FSETP.NEU.FTZ.AND P1, PT, R222, -INF , PT ;  /* 0xff800000de00780b */ /* 0x000fe40003f3d000 */
[----:B------:R-:W-:-:S04]  /*19460*/  FSETP.NEU.FTZ.AND P0, PT, R221, -INF , PT ;  /* 0xff800000dd00780b */ /* 0x000fc80003f1d000 */
[----:B------:R-:W-:-:S05]  /*19470*/  FSEL R6, R221, RZ, P0 ;  /* 0x000000ffdd067208 */ /* 0x000fca0000000000 */
[----:B------:R-:W-:Y:S01]  /*19480*/  FADD.FTZ R6, R3, -R6 ;  /* 0x8000000603067221 */ /* 0x000fe20000010000 */
[C---:B--2---:R-:W-:Y:S01]  /*19490*/  FMUL.FTZ R226, R175.reuse, R222 ;  /* 0x000000deafe27220 */ /* 0x044fe20000410000 */
[C---:B------:R-:W-:Y:S02]  /*194a0*/  FMUL.FTZ R174, R175.reuse, R221 ;  /* 0x000000ddafae7220 */ /* 0x040fe40000410000 */
[----:B------:R-:W-:Y:S02]  /*194b0*/  FMUL.FTZ R3, R175, R6 ;  /* 0x00000006af037220 */ /* 0x000fe40000410000 */
[----:B------:R-:W-:Y:S02]  /*194c0*/  FSEL R226, R226, RZ, P1 ;  /* 0x000000ffe2e27208 */ /* 0x000fe40000800000 */
[----:B------:R-:W-:Y:S02]  /*194d0*/  FSEL R174, R174, RZ, P0 ;  /* 0x000000ffaeae7208 */ /* 0x000fe40000000000 */
[----:B------:R-:W1:Y:S01]  /*194e0*/  MUFU.EX2 R3, R3 ;  /* 0x0000000300037308 */ /* 0x000e620000000800 */
[-CC-:B------:R-:W-:Y:S01]  /*194f0*/  FFMA.FTZ R218, R17, R175.reuse, -R226.reuse ;  /* 0x000000af11da7223 */ /* 0x180fe200000108e2 */
[-C--:B------:R-:W-:Y:S01]  /*19500*/  FFMA.FTZ R220, R7, R175.reuse, -R226 ;  /* 0x000000af07dc7223 */ /* 0x080fe200000108e2 */
[-CC-:B------:R-:W-:Y:S01]  /*19510*/  FFMA.FTZ R2, R19, R175.reuse, -R174.reuse ;  /* 0x000000af13027223 */ /* 0x180fe200000108ae */
[-C--:B------:R-:W-:Y:S01]  /*19520*/  FFMA.FTZ R162, R5, R175.reuse, -R174 ;  /* 0x000000af05a27223 */ /* 0x080fe200000108ae */
[----:B------:R-:W2:Y:S01]  /*19530*/  LDSM.16.MT88.4 R16, [R197+0xc000] ;  /* 0x00c00000c510783b */ /* 0x000ea20000004200 */
[----:B------:R-:W-:Y:S01]  /*19540*/  FSEL R5, R222, RZ, P1 ;  /* 0x000000ffde057208 */ /* 0x000fe20000800000 */
[-CC-:B------:R-:W-:Y:S01]  /*19550*/  FFMA.FTZ R216, R23, R175.reuse, -R226.reuse ;  /* 0x000000af17d87223 */ /* 0x180fe200000108e2 */
[-C--:B------:R-:W-:Y:S01]  /*19560*/  FFMA.FTZ R163, R25, R175.reuse, -R226 ;  /* 0x000000af19a37223 */ /* 0x080fe200000108e2 */
[-CC-:B------:R-:W-:Y:S01]  /*19570*/  FFMA.FTZ R0, R9, R175.reuse, -R174.reuse ;  /* 0x000000af09007223 */ /* 0x180fe200000108ae */
[-C--:B------:R-:W-:Y:S01]  /*19580*/  FFMA.FTZ R223, R13, R175.reuse, -R174 ;  /* 0x000000af0ddf7223 */ /* 0x080fe200000108ae */
[----:B------:R-:W-:Y:S01]  /*19590*/  FADD.FTZ R4, R132, -R5 ;  /* 0x8000000584047221 */ /* 0x000fe20000010000 */
[----:B------:R-:W-:Y:S01]  /*195a0*/  MUFU.EX2 R220, R220 ;  /* 0x000000dc00dc7308 */ /* 0x000fe20000000800 */
[----:B------:R-:W3:Y:S01]  /*195b0*/  LDSM.16.MT88.4 R24, [R196+0xc000] ;  /* 0x00c00000c418783b */ /* 0x000ee20000004200 */
[--C-:B------:R-:W-:Y:S01]  /*195c0*/  FFMA.FTZ R225, R239, R175, -R226.reuse ;  /* 0x000000afefe17223 */ /* 0x100fe200000108e2 */
[----:B------:R-:W-:Y:S01]  /*195d0*/  FMUL.FTZ R224, R175, R4 ;  /* 0x00000004afe07220 */ /* 0x000fe20000410000 */
[-C--:B-1----:R-:W-:Y:S01]  /*195e0*/  FMUL.FTZ R22, R38, R3.reuse ;  /* 0x0000000326167220 */ /* 0x082fe20000410000 */
[-C--:B------:R-:W-:Y:S01]  /*195f0*/  FMUL.FTZ R23, R39, R3.reuse ;  /* 0x0000000327177220 */ /* 0x080fe20000410000 */
[-C--:B------:R-:W-:Y:S01]  /*19600*/  FMUL.FTZ R42, R42, R3.reuse ;  /* 0x000000032a2a7220 */ /* 0x080fe20000410000 */
[-C--:B------:R-:W-:Y:S01]  /*19610*/  FMUL.FTZ R43, R43, R3.reuse ;  /* 0x000000032b2b7220 */ /* 0x080fe20000410000 */
[----:B------:R-:W1:Y:S01]  /*19620*/  MUFU.EX2 R218, R218 ;  /* 0x000000da00da7308 */ /* 0x000e620000000800 */
[----:B------:R-:W4:Y:S01]  /*19630*/  LDSM.16.MT88.4 R8, [R198+0xc000] ;  /* 0x00c00000c608783b */ /* 0x000f220000004200 */
[-C--:B------:R-:W-:Y:S01]  /*19640*/  FMUL.FTZ R30, R46, R3.reuse ;  /* 0x000000032e1e7220 */ /* 0x080fe20000410000 */
[-C--:B------:R-:W-:Y:S01]  /*19650*/  FMUL.FTZ R31, R47, R3.reuse ;  /* 0x000000032f1f7220 */ /* 0x080fe20000410000 */
[-C--:B------:R-:W-:Y:S01]  /*19660*/  FMUL.FTZ R46, R62, R3.reuse ;  /* 0x000000033e2e7220 */ /* 0x080fe20000410000 */
[-C--:B------:R-:W-:Y:S01]  /*19670*/  FMUL.FTZ R47, R63, R3.reuse ;  /* 0x000000033f2f7220 */ /* 0x080fe20000410000 */
[-C--:B------:R-:W-:Y:S01]  /*19680*/  FMUL.FTZ R50, R50, R3.reuse ;  /* 0x0000000332327220 */ /* 0x080fe20000410000 */
[-C--:B------:R-:W-:Y:S01]  /*19690*/  FMUL.FTZ R51, R51, R3.reuse ;  /* 0x0000000333337220 */ /* 0x080fe20000410000 */
[----:B------:R-:W-:Y:S01]  /*196a0*/  MUFU.EX2 R216, R216 ;  /* 0x000000d800d87308 */ /* 0x000fe20000000800 */
[-C--:B------:R-:W-:Y:S01]  /*196b0*/  FMUL.FTZ R66, R66, R3.reuse ;  /* 0x0000000342427220 */ /* 0x080fe20000410000 */
[-C--:B------:R-:W-:Y:S01]  /*196c0*/  FMUL.FTZ R67, R67, R3.reuse ;  /* 0x0000000343437220 */ /* 0x080fe20000410000 */
[-C--:B------:R-:W-:Y:S01]  /*196d0*/  FMUL.FTZ R14, R130, R3.reuse ;  /* 0x00000003820e7220 */ /* 0x080fe20000410000 */
[-C--:B------:R-:W-:Y:S01]  /*196e0*/  FMUL.FTZ R15, R131, R3.reuse ;  /* 0x00000003830f7220 */ /* 0x080fe20000410000 */
[-C--:B------:R-:W-:Y:S01]  /*196f0*/  FMUL.FTZ R126, R126, R3.reuse ;  /* 0x000000037e7e7220 */ /* 0x080fe20000410000 */
[-C--:B------:R-:W-:Y:S01]  /*19700*/  FMUL.FTZ R127, R127, R3.reuse ;  /* 0x000000037f7f7220 */ /* 0x080fe20000410000 */
[-C--:B------:R-:W-:Y:S01]  /*19710*/  FMUL.FTZ R38, R54, R3.reuse ;  /* 0x0000000336267220 */ /* 0x080fe20000410000 */
[----:B------:R-:W5:Y:S01]  /*19720*/  MUFU.EX2 R163, R163 ;  /* 0x000000a300a37308 */ /* 0x000f620000000800 */
[----:B-1----:R-:W-:Y:S01]  /*19730*/  F2FP.BF16.F32.PACK_AB R4, R218, R220 ;  /* 0x000000dcda04723e */ /* 0x002fe200000010ff */
        /* <DEDUP_REMOVED lines=14> */
[----:B------:R-:W1:Y:S01]  /*19820*/  MUFU.EX2 R2, R2 ;  /* 0x0000000200027308 */ /* 0x000e620000000800 */
[----:B-----5:R-:W-:Y:S01]  /*19830*/  F2FP.BF16.F32.PACK_AB R6, R163, R216 ;  /* 0x000000d8a306723e */ /* 0x020fe200000010ff */
[-C--:B------:R-:W-:Y:S01]  /*19840*/  FMUL.FTZ R74, R74, R3.reuse ;  /* 0x000000034a4a7220 */ /* 0x080fe20000410000 */
[-C--:B------:R-:W-:Y:S01]  /*19850*/  FMUL.FTZ R75, R75, R3.reuse ;  /* 0x000000034b4b7220 */ /* 0x080fe20000410000 */
[-C--:B------:R-:W-:Y:S01]  /*19860*/  FMUL.FTZ R90, R90, R3.reuse ;  /* 0x000000035a5a7220 */ /* 0x080fe20000410000 */
[----:B------:R-:W-:Y:S01]  /*19870*/  FMUL.FTZ R91, R91, R3 ;  /* 0x000000035b5b7220 */ /* 0x000fe20000410000 */
[-CC-:B------:R-:W-:Y:S01]  /*19880*/  FFMA.FTZ R232, R143, R175.reuse, -R226.reuse ;  /* 0x000000af8fe87223 */ /* 0x180fe200000108e2 */
[-CC-:B------:R-:W-:Y:S01]  /*19890*/  FFMA.FTZ R227, R139, R175.reuse, -R226.reuse ;  /* 0x000000af8be37223 */ /* 0x180fe200000108e2 */
[----:B------:R-:W-:Y:S01]  /*198a0*/  MUFU.EX2 R0, R0 ;  /* 0x0000000000007308 */ /* 0x000fe20000000800 */
[-C--:B------:R-:W-:Y:S01]  /*198b0*/  FFMA.FTZ R234, R141, R175.reuse, -R226 ;  /* 0x000000af8dea7223 */ /* 0x080fe200000108e2 */
[--C-:B------:R-:W-:Y:S01]  /*198c0*/  FFMA.FTZ R236, R137, R175, -R174.reuse ;  /* 0x000000af89ec7223 */ /* 0x100fe200000108ae */
[-C--:B------:R-:W-:Y:S01]  /*198d0*/  FMUL.FTZ R86, R122, R3.reuse ;  /* 0x000000037a567220 */ /* 0x080fe20000410000 */
[----:B------:R-:W-:Y:S01]  /*198e0*/  FMUL.FTZ R87, R123, R3 ;  /* 0x000000037b577220 */ /* 0x000fe20000410000 */
[-CC-:B------:R-:W-:Y:S01]  /*198f0*/  FFMA.FTZ R239, R133, R175.reuse, -R174.reuse ;  /* 0x000000af85ef7223 */ /* 0x180fe200000108ae */
[-CC-:B------:R-:W-:Y:S01]  /*19900*/  FFMA.FTZ R237, R237, R175.reuse, -R174.reuse ;  /* 0x000000afeded7223 */ /* 0x180fe200000108ae */
[----:B------:R-:W-:Y:S01]  /*19910*/  FFMA.FTZ R238, R241, R175, -R174 ;  /* 0x000000aff1ee7223 */ /* 0x000fe200000108ae */
[----:B------:R-:W5:Y:S01]  /*19920*/  MUFU.EX2 R223, R223 ;  /* 0x000000df00df7308 */ /* 0x000f620000000800 */
[----:B-1----:R-:W-:Y:S01]  /*19930*/  F2FP.BF16.F32.PACK_AB R5, R2, R162 ;  /* 0x000000a20205723e */ /* 0x002fe200000010ff */
[----:B------:R-:W-:Y:S01]  /*19940*/  LDSM.16.MT88.4 R140, [R195+0x10000] ;  /* 0x01000000c38c783b */ /* 0x000fe20000004200 */
[-C--:B------:R-:W-:Y:S01]  /*19950*/  FMUL.FTZ R82, R82, R3.reuse ;  /* 0x0000000352527220 */ /* 0x080fe20000410000 */
[-C--:B------:R-:W-:Y:S01]  /*19960*/  FMUL.FTZ R83, R83, R3.reuse ;  /* 0x0000000353537220 */ /* 0x080fe20000410000 */
[-C--:B------:R-:W-:Y:S01]  /*19970*/  FMUL.FTZ R98, R98, R3.reuse ;  /* 0x0000000362627220 */ /* 0x080fe20000410000 */
[----:B------:R-:W-:Y:S01]  /*19980*/  LDSM.16.MT88.4 R136, [R198+0xc800] ;  /* 0x00c80000c688783b */ /* 0x000fe20000004200 */
[-C--:B------:R-:W-:Y:S01]  /*19990*/  FMUL.FTZ R99, R99, R3.reuse ;  /* 0x0000000363637220 */ /* 0x080fe20000410000 */
[----:B------:R-:W1:Y:S01]  /*199a0*/  MUFU.EX2 R224, R224 ;  /* 0x000000e000e07308 */ /* 0x000e620000000800 */
[-C--:B------:R-:W-:Y:S01]  /*199b0*/  FMUL.FTZ R114, R114, R3.reuse ;  /* 0x0000000372727220 */ /* 0x080fe20000410000 */
[----:B------:R-:W-:Y:S01]  /*199c0*/  FMUL.FTZ R115, R115, R3 ;  /* 0x0000000373737220 */ /* 0x000fe20000410000 */
[-CC-:B------:R-:W-:Y:S01]  /*199d0*/  FFMA.FTZ R240, R169, R175.reuse, -R226.reuse ;  /* 0x000000afa9f07223 */ /* 0x180fe200000108e2 */
[-CC-:B------:R-:W-:Y:S01]  /*199e0*/  FFMA.FTZ R241, R153, R175.reuse, -R226.reuse ;  /* 0x000000af99f17223 */ /* 0x180fe200000108e2 */
[-CC-:B------:R-:W-:Y:S01]  /*199f0*/  FFMA.FTZ R242, R171, R175.reuse, -R226.reuse ;  /* 0x000000afabf27223 */ /* 0x180fe200000108e2 */
[-C--:B------:R-:W-:Y:S01]  /*19a00*/  FFMA.FTZ R243, R149, R175.reuse, -R226 ;  /* 0x000000af95f37223 */ /* 0x080fe200000108e2 */
[-CC-:B------:R-:W-:Y:S01]  /*19a10*/  FFMA.FTZ R244, R159, R175.reuse, -R174.reuse ;  /* 0x000000af9ff47223 */ /* 0x180fe200000108ae */
[----:B------:R-:W-:Y:S01]  /*19a20*/  MUFU.EX2 R225, R225 ;  /* 0x000000e100e17308 */ /* 0x000fe20000000800 */
[----:B-----5:R-:W-:Y:S01]  /*19a30*/  F2FP.BF16.F32.PACK_AB R7, R223, R0 ;  /* 0x00000000df07723e */ /* 0x020fe200000010ff */
[-CC-:B------:R-:W-:Y:S01]  /*19a40*/  FFMA.FTZ R245, R155, R175.reuse, -R174.reuse ;  /* 0x000000af9bf57223 */ /* 0x180fe200000108ae */
[-CC-:B------:R-:W-:Y:S01]  /*19a50*/  FFMA.FTZ R246, R157, R175.reuse, -R174.reuse ;  /* 0x000000af9df67223 */ /* 0x180fe200000108ae */
[-C--:B------:R-:W-:Y:S01]  /*19a60*/  FFMA.FTZ R247, R151, R175.reuse, -R174 ;  /* 0x000000af97f77223 */ /* 0x080fe200000108ae */
[----:B------:R-:W-:Y:S01]  /*19a70*/  LDSM.16.MT88.4 R132, [R197+0xc800] ;  /* 0x00c80000c584783b */ /* 0x000fe20000004200 */
[-CC-:B------:R-:W-:Y:S01]  /*19a80*/  FFMA.FTZ R248, R233, R175.reuse, -R226.reuse ;  /* 0x000000afe9f87223 */ /* 0x180fe200000108e2 */
[-CC-:B------:R-:W-:Y:S01]  /*19a90*/  FFMA.FTZ R235, R235, R175.reuse, -R226.reuse ;  /* 0x000000afebeb7223 */ /* 0x180fe200000108e2 */
[----:B------:R-:W5:Y:S01]  /*19aa0*/  MUFU.EX2 R232, R232 ;  /* 0x000000e800e87308 */ /* 0x000f620000000800 */
[-C--:B-1----:R-:W-:Y:S01]  /*19ab0*/  FMUL.FTZ R20, R36, R224.reuse ;  /* 0x000000e024147220 */ /* 0x082fe20000410000 */
        /* <DEDUP_REMOVED lines=19> */
[C---:B---3--:R-:W-:Y:S01]  /*19bf0*/  HMMA.16816.F32.BF16 R28, R4.reuse, R24, R28 ;  /* 0x00000018041c723c */ /* 0x048fe2000004181c */
[-C--:B------:R-:W-:Y:S01]  /*19c00*/  FMUL.FTZ R37, R53, R224.reuse ;  /* 0x000000e035257220 */ /* 0x080fe20000410000 */
[-C--:B------:R-:W-:Y:S01]  /*19c10*/  FMUL.FTZ R56, R56, R224.reuse ;  /* 0x000000e038387220 */ /* 0x080fe20000410000 */
[-C--:B------:R-:W-:Y:S01]  /*19c20*/  FMUL.FTZ R57, R57, R224.reuse ;  /* 0x000000e039397220 */ /* 0x080fe20000410000 */
[-C--:B------:R-:W-:Y:S01]  /*19c30*/  FMUL.FTZ R60, R76, R224.reuse ;  /* 0x000000e04c3c7220 */ /* 0x080fe20000410000 */
[-C--:B------:R-:W-:Y:S01]  /*19c40*/  FMUL.FTZ R61, R77, R224.reuse ;  /* 0x000000e04d3d7220 */ /* 0x080fe20000410000 */
[C---:B------:R-:W-:Y:S01]  /*19c50*/  HMMA.16816.F32.BF16 R24, R4.reuse, R26, R48 ;  /* 0x0000001a0418723c */ /* 0x040fe20000041830 */
[----:B------:R-:W2:Y:S01]  /*19c60*/  LDSM.16.MT88.4 R48, [R197+0xe000] ;  /* 0x00e00000c530783b */ /* 0x000ea20000004200 */
[-C--:B------:R-:W-:Y:S01]  /*19c70*/  FMUL.FTZ R76, R92, R224.reuse ;  /* 0x000000e05c4c7220 */ /* 0x080fe20000410000 */
[-C--:B------:R-:W-:Y:S01]  /*19c80*/  FMUL.FTZ R77, R93, R224.reuse ;  /* 0x000000e05d4d7220 */ /* 0x080fe20000410000 */
[-C--:B------:R-:W-:Y:S01]  /*19c90*/  FMUL.FTZ R52, R68, R224.reuse ;  /* 0x000000e044347220 */ /* 0x080fe20000410000 */
[-C--:B------:R-:W-:Y:S01]  /*19ca0*/  FMUL.FTZ R53, R69, R224.reuse ;  /* 0x000000e045357220 */ /* 0x080fe20000410000 */
[C---:B----4-:R-:W-:Y:S01]  /*19cb0*/  HMMA.16816.F32.BF16 R12, R4.reuse, R8, R12 ;  /* 0x00000008040c723c */ /* 0x050fe2000004180c */
[-C--:B------:R-:W-:Y:S01]  /*19cc0*/  FMUL.FTZ R92, R108, R224.reuse ;  /* 0x000000e06c5c7220 */ /* 0x080fe20000410000 */
[-C--:B------:R-:W-:Y:S01]  /*19cd0*/  FMUL.FTZ R93, R109, R224.reuse ;  /* 0x000000e06d5d7220 */ /* 0x080fe20000410000 */
[-C--:B------:R-:W-:Y:S01]  /*19ce0*/  FMUL.FTZ R68, R84, R224.reuse ;  /* 0x000000e054447220 */ /* 0x080fe20000410000 */
[-C--:B------:R-:W-:Y:S01]  /*19cf0*/  FMUL.FTZ R69, R85, R224.reuse ;  /* 0x000000e055457220 */ /* 0x080fe20000410000 */
[----:B------:R-:W-:Y:S01]  /*19d00*/  LDSM.16.MT88.4 R108, [R197+0xe800] ;  /* 0x00e80000c56c783b */ /* 0x000fe20000004200 */
[C---:B------:R-:W-:Y:S01]  /*19d10*/  HMMA.16816.F32.BF16 R8, R4.reuse, R10, R124 ;  /* 0x0000000a0408723c */ /* 0x040fe2000004187c */
[-C--:B------:R-:W-:Y:S01]  /*19d20*/  FMUL.FTZ R72, R72, R224.reuse ;  /* 0x000000e048487220 */ /* 0x080fe20000410000 */
[-C--:B------:R-:W-:Y:S01]  /*19d30*/  FMUL.FTZ R73, R73, R224.reuse ;  /* 0x000000e049497220 */ /* 0x080fe20000410000 */
[----:B------:R-:W3:Y:S01]  /*19d40*/  LDSM.16.MT88.4 R124, [R196+0x10000] ;  /* 0x01000000c47c783b */ /* 0x000ee20000004200 */
[-C--:B------:R-:W-:Y:S01]  /*19d50*/  FMUL.FTZ R88, R88, R224.reuse ;  /* 0x000000e058587220 */ /* 0x080fe20000410000 */
[-C--:B------:R-:W-:Y:S01]  /*19d60*/  FMUL.FTZ R89, R89, R224.reuse ;  /* 0x000000e059597220 */ /* 0x080fe20000410000 */
[C---:B------:R-:W-:Y:S01]  /*19d70*/  HMMA.16816.F32.BF16 R36, R4.reuse, R32, R36 ;  /* 0x000000200424723c */ /* 0x040fe20000041824 */
[-C--:B------:R-:W-:Y:S01]  /*19d80*/  FMUL.FTZ R84, R120, R224.reuse ;  /* 0x000000e078547220 */ /* 0x080fe20000410000 */
[-C--:B------:R-:W-:Y:S01]  /*19d90*/  FMUL.FTZ R85, R121, R224.reuse ;  /* 0x000000e079557220 */ /* 0x080fe20000410000 */
[----:B------:R-:W-:Y:S01]  /*19da0*/  LDSM.16.MT88.4 R128, [R197+0x10000] ;  /* 0x01000000c580783b */ /* 0x000fe20000004200 */
[----:B------:R-:W-:Y:S01]  /*19db0*/  MUFU.EX2 R227, R227 ;  /* 0x000000e300e37308 */ /* 0x000fe20000000800 */
[-C--:B------:R-:W-:Y:S01]  /*19dc0*/  FMUL.FTZ R80, R80, R224.reuse ;  /* 0x000000e050507220 */ /* 0x080fe20000410000 */
[C---:B------:R-:W-:Y:S01]  /*19dd0*/  HMMA.16816.F32.BF16 R32, R4.reuse, R34, R56 ;  /* 0x000000220420723c */ /* 0x040fe20000041838 */
[----:B------:R-:W4:Y:S01]  /*19de0*/  LDSM.16.MT88.4 R56, [R196+0xe000] ;  /* 0x00e00000c438783b */ /* 0x000f220000004200 */
[-C--:B------:R-:W-:Y:S01]  /*19df0*/  FMUL.FTZ R81, R81, R224.reuse ;  /* 0x000000e051517220 */ /* 0x080fe20000410000 */
[-C--:B------:R-:W-:Y:S01]  /*19e00*/  FMUL.FTZ R96, R96, R224.reuse ;  /* 0x000000e060607220 */ /* 0x080fe20000410000 */
[-C--:B------:R-:W-:Y:S01]  /*19e10*/  FMUL.FTZ R97, R97, R224.reuse ;  /* 0x000000e061617220 */ /* 0x080fe20000410000 */
[-C--:B------:R-:W-:Y:S01]  /*19e20*/  FMUL.FTZ R112, R112, R224.reuse ;  /* 0x000000e070707220 */ /* 0x080fe20000410000 */
[C---:B-1----:R-:W-:Y:S01]  /*19e30*/  HMMA.16816.F32.BF16 R44, R4.reuse, R40, R44 ;  /* 0x00000028042c723c */ /* 0x042fe2000004182c */
[----:B------:R-:W-:Y:S01]  /*19e40*/  MUFU.EX2 R234, R234 ;  /* 0x000000ea00ea7308 */ /* 0x000fe20000000800 */
[-C--:B------:R-:W-:Y:S01]  /*19e50*/  FMUL.FTZ R113, R113, R224.reuse ;  /* 0x000000e071717220 */ /* 0x080fe20000410000 */
[----:B------:R-:W-:Y:S01]  /*19e60*/  LDSM.16.MT88.4 R120, [R198+0xe800] ;  /* 0x00e80000c678783b */ /* 0x000fe20000004200 */
[-CC-:B------:R-:W-:Y:S01]  /*19e70*/  FFMA.FTZ R230, R230, R175.reuse, -R226.reuse ;  /* 0x000000afe6e67223 */ /* 0x180fe200000108e2 */
[-C--:B------:R-:W-:Y:S01]  /*19e80*/  FFMA.FTZ R233, R228, R175.reuse, -R226 ;  /* 0x000000afe4e97223 */ /* 0x080fe200000108e2 */
[C---:B------:R-:W-:Y:S01]  /*19e90*/  HMMA.16816.F32.BF16 R40, R4.reuse, R42, R64 ;  /* 0x0000002a0428723c */ /* 0x040fe20000041840 */
[----:B------:R-:W1:Y:S01]  /*19ea0*/  LDSM.16.MT88.4 R64, [R195+0xe000] ;  /* 0x00e00000c340783b */ /* 0x000e620000004200 */
[-CC-:B------:R-:W-:Y:S01]  /*19eb0*/  FFMA.FTZ R226, R231, R175.reuse, -R174.reuse ;  /* 0x000000afe7e27223 */ /* 0x180fe200000108ae */
[----:B------:R-:W-:Y:S01]  /*19ec0*/  MUFU.EX2 R236, R236 ;  /* 0x000000ec00ec7308 */ /* 0x000fe20000000800 */
[-CC-:B------:R-:W-:Y:S01]  /*19ed0*/  FFMA.FTZ R229, R229, R175.reuse, -R174.reuse ;  /* 0x000000afe5e57223 */ /* 0x180fe200000108ae */
[----:B------:R-:W-:Y:S01]  /*19ee0*/  LDSM.16.MT88.4 R152, [R196+0xd000] ;  /* 0x00d00000c498783b */ /* 0x000fe20000004200 */
[----:B--2---:R-:W-:Y:S01]  /*19ef0*/  HMMA.16816.F32.BF16 R52, R4, R48, R52 ;  /* 0x000000300434723c */ /* 0x004fe20000041834 */
[-CC-:B------:R-:W-:Y:S01]  /*19f00*/  FFMA.FTZ R228, R173, R175.reuse, -R174.reuse ;  /* 0x000000afade47223 */ /* 0x180fe200000108ae */
[----:B------:R-:W-:Y:S01]  /*19f10*/  FFMA.FTZ R231, R172, R175, -R174 ;  /* 0x000000aface77223 */ /* 0x000fe200000108ae */
[----:B------:R-:W-:-:S02]  /*19f20*/  FFMA.FTZ R219, R219, R224, R220 ;  /* 0x000000e0dbdb7223 */ /* 0x000fc400000100dc */
[----:B------:R-:W2:Y:S01]  /*19f30*/  MUFU.EX2 R239, R239 ;  /* 0x000000ef00ef7308 */ /* 0x000ea20000000800 */
[----:B------:R-:W-:Y:S01]  /*19f40*/  HMMA.16816.F32.BF16 R48, R4, R50, R72 ;  /* 0x000000320430723c */ /* 0x000fe20000041848 */
[----:B------:R-:W2:Y:S01]  /*19f50*/  LDSM.16.MT88.4 R72, [R198+0x10000] ;  /* 0x01000000c648783b */ /* 0x000ea20000004200 */
[----:B------:R-:W-:-:S04]  /*19f60*/  FADD.FTZ R219, R218, R219 ;  /* 0x000000dbdadb7221 */ /* 0x000fc80000010000 */
[----:B------:R-:W-:Y:S01]  /*19f70*/  FADD.FTZ R216, R216, R219 ;  /* 0x000000dbd8d87221 */ /* 0x000fe20000010000 */
[----:B------:R-:W-:Y:S01]  /*19f80*/  MUFU.EX2 R237, R237 ;  /* 0x000000ed00ed7308 */ /* 0x000fe20000000800 */
[----:B---3--:R-:W-:Y:S02]  /*19f90*/  HMMA.16816.F32.BF16 R84, R4, R124, R84 ;  /* 0x0000007c0454723c */ /* 0x008fe40000041854 */
[----:B------:R-:W-:-:S04]  /*19fa0*/  FADD.FTZ R216, R163, R216 ;  /* 0x000000d8a3d87221 */ /* 0x000fc80000010000 */
[C---:B------:R-:W-:Y:S01]  /*19fb0*/  HMMA.16816.F32.BF16 R92, R4.reuse, R126, R92 ;  /* 0x0000007e045c723c */ /* 0x040fe2000004185c */
[----:B------:R-:W3:Y:S01]  /*19fc0*/  MUFU.EX2 R238, R238 ;  /* 0x000000ee00ee7308 */ /* 0x000ee20000000800 */
[----:B------:R-:W3:Y:S04]  /*19fd0*/  LDSM.16.MT88.4 R124, [R195+0xc800] ;  /* 0x00c80000c37c783b */ /* 0x000ee80000004200 */
[C---:B----4-:R-:W-:Y:S03]  /*19fe0*/  HMMA.16816.F32.BF16 R60, R4.reuse, R56, R60 ;  /* 0x00000038043c723c */ /* 0x050fe6000004183c */
[----:B------:R-:W-:Y:S03]  /*19ff0*/  MUFU.EX2 R240, R240 ;  /* 0x000000f000f07308 */ /* 0x000fe60000000800 */
[C---:B------:R-:W-:Y:S05]  /*1a000*/  HMMA.16816.F32.BF16 R56, R4.reuse, R58, R80 ;  /* 0x0000003a0438723c */ /* 0x040fea0000041850 */
[----:B------:R-:W-:Y:S01]  /*1a010*/  MUFU.EX2 R241, R241 ;  /* 0x000000f100f17308 */ /* 0x000fe20000000800 */
[C---:B-1----:R-:W-:Y:S01]  /*1a020*/  HMMA.16816.F32.BF16 R68, R4.reuse, R64, R68 ;  /* 0x000000400444723c */ /* 0x042fe20000041844 */
[-C--:B------:R-:W-:Y:S01]  /*1a030*/  FMUL.FTZ R80, R100, R224.reuse ;  /* 0x000000e064507220 */ /* 0x080fe20000410000 */
[----:B------:R-:W-:Y:S01]  /*1a040*/  FMUL.FTZ R81, R101, R224 ;  /* 0x000000e065517220 */ /* 0x000fe20000410000 */
[-C--:B------:R-:W-:Y:S01]  /*1a050*/  FMUL.FTZ R82, R102, R3.reuse ;  /* 0x0000000366527220 */ /* 0x080fe20000410000 */
[----:B------:R-:W-:Y:S01]  /*1a060*/  FMUL.FTZ R83, R103, R3 ;  /* 0x0000000367537220 */ /* 0x000fe20000410000 */
[----:B-----5:R-:W-:Y:S01]  /*1a070*/  F2FP.BF16.F32.PACK_AB R100, R232, R225 ;  /* 0x000000e1e864723e */ /* 0x020fe200000010ff */
[C---:B------:R-:W-:Y:S01]  /*1a080*/  HMMA.16816.F32.BF16 R64, R4.reuse, R66, R88 ;  /* 0x000000420440723c */ /* 0x040fe20000041858 */
[----:B--2---:R-:W-:Y:S01]  /*1a090*/  F2FP.BF16.F32.PACK_AB R101, R239, R236 ;  /* 0x000000ecef65723e */ /* 0x004fe200000010ff */
[----:B------:R-:W-:Y:S01]  /*1a0a0*/  MUFU.EX2 R242, R242 ;  /* 0x000000f200f27308 */ /* 0x000fe20000000800 */
[----:B------:R-:W-:Y:S01]  /*1a0b0*/  F2FP.BF16.F32.PACK_AB R102, R234, R227 ;  /* 0x000000e3ea66723e */ /* 0x000fe200000010ff */
[----:B------:R-:W-:Y:S01]  /*1a0c0*/  FADD.FTZ R225, R225, R216 ;  /* 0x000000d8e1e17221 */ /* 0x000fe20000010000 */
[----:B---3--:R-:W-:Y:S01]  /*1a0d0*/  F2FP.BF16.F32.PACK_AB R103, R238, R237 ;  /* 0x000000edee67723e */ /* 0x008fe200000010ff */
[----:B------:R-:W-:Y:S01]  /*1a0e0*/  HMMA.16816.F32.BF16 R76, R4, R72, R76 ;  /* 0x00000048044c723c */ /* 0x000fe2000004184c */
[-C--:B------:R-:W-:Y:S01]  /*1a0f0*/  FMUL.FTZ R88, R104, R224.reuse ;  /* 0x000000e068587220 */ /* 0x080fe20000410000 */
[----:B------:R-:W-:Y:S01]  /*1a100*/  FMUL.FTZ R89, R105, R224 ;  /* 0x000000e069597220 */ /* 0x000fe20000410000 */
[-C--:B------:R-:W-:Y:S01]  /*1a110*/  FMUL.FTZ R90, R106, R3.reuse ;  /* 0x000000036a5a7220 */ /* 0x080fe20000410000 */
[----:B------:R-:W-:Y:S01]  /*1a120*/  FMUL.FTZ R91, R107, R3 ;  /* 0x000000036b5b7220 */ /* 0x000fe20000410000 */
[----:B------:R-:W-:Y:S01]  /*1a130*/  MUFU.EX2 R243, R243 ;  /* 0x000000f300f37308 */ /* 0x000fe20000000800 */
[----:B------:R-:W1:Y:S01]  /*1a140*/  LDSM.16.MT88.4 R104, [R196+0xe800] ;  /* 0x00e80000c468783b */ /* 0x000e620000004200 */
[----:B------:R-:W-:Y:S01]  /*1a150*/  HMMA.16816.F32.BF16 R52, R100, R108, R52 ;  /* 0x0000006c6434723c */ /* 0x000fe20000041834 */
[----:B------:R-:W-:-:S05]  /*1a160*/  FADD.FTZ R232, R232, R225 ;  /* 0x000000e1e8e87221 */ /* 0x000fca0000010000 */
[----:B------:R-:W-:Y:S01]  /*1a170*/  HMMA.16816.F32.BF16 R48, R100, R110, R48 ;  /* 0x0000006e6430723c */ /* 0x000fe20000041830 */
[----:B------:R-:W2:Y:S01]  /*1a180*/  LDSM.16.MT88.4 R108, [R197+0x10800] ;  /* 0x01080000c56c783b */ /* 0x000ea20000004200 */
[----:B------:R-:W-:Y:S04]  /*1a190*/  MUFU.EX2 R244, R244 ;  /* 0x000000f400f47308 */ /* 0x000fe80000000800 */
[C---:B------:R-:W-:Y:S04]  /*1a1a0*/  HMMA.16816.F32.BF16 R72, R4.reuse, R74, R96 ;  /* 0x0000004a0448723c */ /* 0x040fe80000041860 */
[----:B------:R-:W-:Y:S02]  /*1a1b0*/  MUFU.EX2 R245, R245 ;  /* 0x000000f500f57308 */ /* 0x000fe40000000800 */
[C---:B------:R-:W-:Y:S01]  /*1a1c0*/  HMMA.16816.F32.BF16 R80, R4.reuse, R128, R80 ;  /* 0x000000800450723c */ /* 0x040fe20000041850 */
[-C--:B------:R-:W-:Y:S01]  /*1a1d0*/  FMUL.FTZ R96, R116, R224.reuse ;  /* 0x000000e074607220 */ /* 0x080fe20000410000 */
[----:B------:R-:W-:Y:S01]  /*1a1e0*/  FMUL.FTZ R97, R117, R224 ;  /* 0x000000e075617220 */ /* 0x000fe20000410000 */
[-C--:B------:R-:W-:Y:S01]  /*1a1f0*/  FMUL.FTZ R98, R118, R3.reuse ;  /* 0x0000000376627220 */ /* 0x080fe20000410000 */
[-C--:B------:R-:W-:Y:S01]  /*1a200*/  FMUL.FTZ R99, R119, R3.reuse ;  /* 0x0000000377637220 */ /* 0x080fe20000410000 */
[----:B------:R-:W-:Y:S01]  /*1a210*/  FFMA.FTZ R3, R217, R3, R162 ;  /* 0x00000003d9037223 */ /* 0x000fe200000100a2 */
[----:B------:R-:W-:Y:S01]  /*1a220*/  HMMA.16816.F32.BF16 R88, R4, R130, R88 ;  /* 0x000000820458723c */ /* 0x000fe20000041858 */
[----:B------:R-:W-:Y:S01]  /*1a230*/  LDSM.16.MT88.4 R128, [R196+0xc800] ;  /* 0x00c80000c480783b */ /* 0x000fe20000004200 */
[----:B------:R-:W-:Y:S01]  /*1a240*/  MUFU.EX2 R246, R246 ;  /* 0x000000f600f67308 */ /* 0x000fe20000000800 */
[----:B------:R-:W-:-:S02]  /*1a250*/  FADD.FTZ R3, R2, R3 ;  /* 0x0000000302037221 */ /* 0x000fc40000010000 */
[----:B------:R-:W-:Y:S01]  /*1a260*/  LDSM.16.MT88.4 R116, [R198+0x10800] ;  /* 0x01080000c674783b */ /* 0x000fe20000004200 */
[----:B------:R-:W-:Y:S01]  /*1a270*/  HMMA.16816.F32.BF16 R96, R4, R140, R96 ;  /* 0x0000008c0460723c */ /* 0x000fe20000041860 */
[----:B------:R-:W-:Y:S01]  /*1a280*/  FADD.FTZ R0, R0, R3 ;  /* 0x0000000300007221 */ /* 0x000fe20000010000 */
[----:B------:R-:W-:Y:S02]  /*1a290*/  FADD.FTZ R3, R227, R232 ;  /* 0x000000e8e3037221 */ /* 0x000fe40000010000 */
[----:B------:R-:W-:Y:S01]  /*1a2a0*/  MUFU.EX2 R247, R247 ;  /* 0x000000f700f77308 */ /* 0x000fe20000000800 */
[----:B------:R-:W-:Y:S01]  /*1a2b0*/  FADD.FTZ R223, R223, R0 ;  /* 0x00000000dfdf7221 */ /* 0x000fe20000010000 */
[----:B------:R-:W-:Y:S01]  /*1a2c0*/  HMMA.16816.F32.BF16 R36, R100, R124, R36 ;  /* 0x0000007c6424723c */ /* 0x000fe20000041824 */
[----:B------:R-:W-:Y:S02]  /*1a2d0*/  FADD.FTZ R3, R234, R3 ;  /* 0x00000003ea037221 */ /* 0x000fe40000010000 */
[----:B------:R-:W-:-:S03]  /*1a2e0*/  FADD.FTZ R0, R236, R223 ;  /* 0x000000dfec007221 */ /* 0x000fc60000010000 */
[----:B-1----:R-:W-:Y:S01]  /*1a2f0*/  HMMA.16816.F32.BF16 R60, R100, R104, R60 ;  /* 0x00000068643c723c */ /* 0x002fe2000004183c */
[----:B------:R-:W-:Y:S01]  /*1a300*/  MUFU.EX2 R235, R235 ;  /* 0x000000eb00eb7308 */ /* 0x000fe20000000800 */
[----:B------:R-:W-:-:S04]  /*1a310*/  FADD.FTZ R0, R239, R0 ;  /* 0x00000000ef007221 */ /* 0x000fc80000010000 */
[C---:B------:R-:W-:Y:S01]  /*1a320*/  HMMA.16816.F32.BF16 R56, R100.reuse, R106, R56 ;  /* 0x0000006a6438723c */ /* 0x040fe20000041838 */
[----:B------:R-:W1:Y:S02]  /*1a330*/  LDSM.16.MT88.4 R104, [R196+0x10800] ;  /* 0x01080000c468783b */ /* 0x000e640000004200 */
[----:B------:R-:W3:Y:S03]  /*1a340*/  MUFU.EX2 R248, R248 ;  /* 0x000000f800f87308 */ /* 0x000ee60000000800 */
[----:B------:R-:W-:Y:S01]  /*1a350*/  HMMA.16816.F32.BF16 R32, R100, R126, R32 ;  /* 0x0000007e6420723c */ /* 0x000fe20000041820 */
[----:B------:R-:W4:Y:S04]  /*1a360*/  LDSM.16.MT88.4 R124, [R198+0xd000] ;  /* 0x00d00000c67c783b */ /* 0x000f280000004200 */
[----:B------:R-:W-:Y:S01]  /*1a370*/  MUFU.EX2 R230, R230 ;  /* 0x000000e600e67308 */ /* 0x000fe20000000800 */
[----:B------:R-:W-:Y:S01]  /*1a380*/  HMMA.16816.F32.BF16 R4, R4, R142, R112 ;  /* 0x0000008e0404723c */ /* 0x000fe20000041870 */
[----:B------:R-:W5:Y:S05]  /*1a390*/  LDSM.16.MT88.4 R112, [R195+0xe800] ;  /* 0x00e80000c370783b */ /* 0x000f6a0000004200 */
[----:B------:R-:W-:Y:S01]  /*1a3a0*/  HMMA.16816.F32.BF16 R12, R100, R136, R12 ;  /* 0x00000088640c723c */ /* 0x000fe2000004180c */
[----:B------:R-:W1:Y:S01]  /*1a3b0*/  MUFU.EX2 R233, R233 ;  /* 0x000000e900e97308 */ /* 0x000e620000000800 */
[----:B---3--:R-:W-:-:S04]  /*1a3c0*/  F2FP.BF16.F32.PACK_AB R172, R248, R235 ;  /* 0x000000ebf8ac723e */ /* 0x008fc800000010ff */
[C---:B--2---:R-:W-:Y:S03]  /*1a3d0*/  HMMA.16816.F32.BF16 R80, R100.reuse, R108, R80 ;  /* 0x0000006c6450723c */ /* 0x044fe60000041850 */
[----:B------:R-:W-:Y:S03]  /*1a3e0*/  MUFU.EX2 R226, R226 ;  /* 0x000000e200e27308 */ /* 0x000fe60000000800 */
[C---:B------:R-:W-:Y:S01]  /*1a3f0*/  HMMA.16816.F32.BF16 R88, R100.reuse, R110, R88 ;  /* 0x0000006e6458723c */ /* 0x040fe20000041858 */
[----:B------:R-:W2:Y:S04]  /*1a400*/  LDSM.16.MT88.4 R108, [R196+0xf000] ;  /* 0x00f00000c46c783b */ /* 0x000ea80000004200 */
[----:B------:R-:W3:Y:S01]  /*1a410*/  MUFU.EX2 R229, R229 ;  /* 0x000000e500e57308 */ /* 0x000ee20000000800 */
[----:B------:R-:W-:Y:S01]  /*1a420*/  HMMA.16816.F32.BF16 R8, R100, R138, R8 ;  /* 0x0000008a6408723c */ /* 0x000fe20000041808 */
[----:B------:R-:W2:Y:S01]  /*1a430*/  LDSM.16.MT88.4 R136, [R198+0xf000] ;  /* 0x00f00000c688783b */ /* 0x000ea20000004200 */
[----:B-1----:R-:W-:-:S04]  /*1a440*/  F2FP.BF16.F32.PACK_AB R174, R233, R230 ;  /* 0x000000e6e9ae723e */ /* 0x002fc800000010ff */
[C---:B------:R-:W-:Y:S01]  /*1a450*/  HMMA.16816.F32.BF16 R84, R100.reuse, R104, R84 ;  /* 0x000000686454723c */ /* 0x040fe20000041854 */
[----:B------:R-:W-:Y:S05]  /*1a460*/  MUFU.EX2 R228, R228 ;  /* 0x000000e400e47308 */ /* 0x000fea0000000800 */
[C---:B------:R-:W-:Y:S01]  /*1a470*/  HMMA.16816.F32.BF16 R92, R100.reuse, R106, R92 ;  /* 0x0000006a645c723c */ /* 0x040fe2000004185c */
[----:B------:R-:W-:Y:S01]  /*1a480*/  F2FP.BF16.F32.PACK_AB R104, R241, R240 ;  /* 0x000000f0f168723e */ /* 0x000fe200000010ff */
[----:B------:R-:W-:Y:S01]  /*1a490*/  FADD.FTZ R240, R240, R3 ;  /* 0x00000003f0f07221 */ /* 0x000fe20000010000 */
[----:B------:R-:W-:Y:S01]  /*1a4a0*/  F2FP.BF16.F32.PACK_AB R105, R245, R244 ;  /* 0x000000f4f569723e */ /* 0x000fe200000010ff */
[----:B------:R-:W1:Y:S01]  /*1a4b0*/  MUFU.EX2 R231, R231 ;  /* 0x000000e700e77308 */ /* 0x000e620000000800 */
[----:B---3--:R-:W-:Y:S01]  /*1a4c0*/  F2FP.BF16.F32.PACK_AB R173, R229, R226 ;  /* 0x000000e2e5ad723e */ /* 0x008fe200000010ff */
[----:B------:R-:W-:Y:S01]  /*1a4d0*/  HMMA.16816.F32.BF16 R28, R100, R128, R28 ;  /* 0x00000080641c723c */ /* 0x000fe2000004181c */
[----:B------:R-:W-:Y:S01]  /*1a4e0*/  F2FP.BF16.F32.PACK_AB R106, R243, R242 ;  /* 0x000000f2f36a723e */ /* 0x000fe200000010ff */
[----:B------:R-:W-:Y:S01]  /*1a4f0*/  FADD.FTZ R241, R241, R240 ;  /* 0x000000f0f1f17221 */ /* 0x000fe20000010000 */
[----:B------:R-:W-:-:S02]  /*1a500*/  F2FP.BF16.F32.PACK_AB R107, R247, R246 ;  /* 0x000000f6f76b723e */ /* 0x000fc400000010ff */
[----:B------:R-:W-:Y:S01]  /*1a510*/  MOV R3, R221 ;  /* 0x000000dd00037202 */ /* 0x000fe20000000f00 */
[C---:B------:R-:W-:Y:S06]  /*1a520*/  HMMA.16816.F32.BF16 R24, R100.reuse, R130, R24 ;  /* 0x000000826418723c */ /* 0x040fec0000041818 */
[----:B------:R-:W-:Y:S01]  /*1a530*/  HMMA.16816.F32.BF16 R44, R100, R120, R44 ;  /* 0x00000078642c723c */ /* 0x000fe2000004182c */
[----:B-1----:R-:W-:-:S05]  /*1a540*/  F2FP.BF16.F32.PACK_AB R175, R231, R228 ;  /* 0x000000e4e7af723e */ /* 0x002fca00000010ff */
[----:B------:R-:W-:Y:S01]  /*1a550*/  HMMA.16816.F32.BF16 R40, R100, R122, R40 ;  /* 0x0000007a6428723c */ /* 0x000fe20000041828 */
[----:B------:R-:W1:Y:S05]  /*1a560*/  LDSM.16.MT88.4 R120, [R195+0x10800] ;  /* 0x01080000c378783b */ /* 0x000e6a0000004200 */
[----:B----4-:R-:W-:Y:S01]  /*1a570*/  HMMA.16816.F32.BF16 R128, R104, R124, R12 ;  /* 0x0000007c6880723c */ /* 0x010fe2000004180c */
[----:B------:R-:W3:Y:S05]  /*1a580*/  LDSM.16.MT88.4 R12, [R198+0x11000] ;  /* 0x01100000c60c783b */ /* 0x000eea0000004200 */
[C---:B-----5:R-:W-:Y:S06]  /*1a590*/  HMMA.16816.F32.BF16 R68, R100.reuse, R112, R68 ;  /* 0x000000706444723c */ /* 0x060fec0000041844 */
[C---:B------:R-:W-:Y:S01]  /*1a5a0*/  HMMA.16816.F32.BF16 R64, R100.reuse, R114, R64 ;  /* 0x000000726440723c */ /* 0x040fe20000041840 */
[----:B------:R-:W4:Y:S05]  /*1a5b0*/  LDSM.16.MT88.4 R112, [R197+0xf000] ;  /* 0x00f00000c570783b */ /* 0x000f2a0000004200 */
[C---:B------:R-:W-:Y:S06]  /*1a5c0*/  HMMA.16816.F32.BF16 R20, R100.reuse, R132, R20 ;  /* 0x000000846414723c */ /* 0x040fec0000041814 */
[C---:B------:R-:W-:Y:S06]  /*1a5d0*/  HMMA.16816.F32.BF16 R16, R100.reuse, R134, R16 ;  /* 0x000000866410723c */ /* 0x040fec0000041810 */
[C---:B------:R-:W-:Y:S06]  /*1a5e0*/  HMMA.16816.F32.BF16 R76, R100.reuse, R116, R76 ;  /* 0x00000074644c723c */ /* 0x040fec000004184c */
[----:B------:R-:W-:Y:S01]  /*1a5f0*/  HMMA.16816.F32.BF16 R72, R100, R118, R72 ;  /* 0x000000766448723c */ /* 0x000fe20000041848 */
[----:B------:R-:W5:Y:S05]  /*1a600*/  LDSM.16.MT88.4 R116, [R195+0xf000] ;  /* 0x00f00000c374783b */ /* 0x000f6a0000004200 */
[C---:B------:R-:W-:Y:S01]  /*1a610*/  HMMA.16816.F32.BF16 R148, R104.reuse, R144, R36 ;  /* 0x000000906894723c */ /* 0x040fe20000041824 */
[----:B------:R-:W-:Y:S05]  /*1a620*/  LDSM.16.MT88.4 R36, [R198+0xd800] ;  /* 0x00d80000c624783b */ /* 0x000fea0000004200 */
[C---:B------:R-:W-:Y:S06]  /*1a630*/  HMMA.16816.F32.BF16 R156, R104.reuse, R152, R28 ;  /* 0x00000098689c723c */ /* 0x040fec000004181c */
[C---:B------:R-:W-:Y:S06]  /*1a640*/  HMMA.16816.F32.BF16 R144, R104.reuse, R146, R32 ;  /* 0x000000926890723c */ /* 0x040fec0000041820 */
[C---:B------:R-:W-:Y:S01]  /*1a650*/  HMMA.16816.F32.BF16 R124, R104.reuse, R126, R8 ;  /* 0x0000007e687c723c */ /* 0x040fe20000041808 */
[----:B------:R-:W5:Y:S05]  /*1a660*/  LDSM.16.MT88.4 R8, [R197+0x11000] ;  /* 0x01100000c508783b */ /* 0x000f6a0000004200 */
[C---:B--2---:R-:W-:Y:S06]  /*1a670*/  HMMA.16816.F32.BF16 R32, R104.reuse, R108, R60 ;  /* 0x0000006c6820723c */ /* 0x044fec000004183c */
[C---:B------:R-:W-:Y:S01]  /*1a680*/  HMMA.16816.F32.BF16 R28, R104.reuse, R110, R56 ;  /* 0x0000006e681c723c */ /* 0x040fe20000041838 */
[----:B------:R-:W2:Y:S04]  /*1a690*/  LDSM.16.MT88.4 R108, [R196+0x11000] ;  /* 0x01100000c46c783b */ /* 0x000ea80000004200 */
[----:B------:R-:W-:Y:S01]  /*1a6a0*/  LDSM.16.MT88.4 R56, [R195+0xd800] ;  /* 0x00d80000c338783b */ /* 0x000fe20000004200 */
[C---:B------:R-:W-:Y:S03]  /*1a6b0*/  HMMA.16816.F32.BF16 R140, R104.reuse, R136, R44 ;  /* 0x00000088688c723c */ /* 0x040fe6000004182c */
[----:B------:R-:W2:Y:S03]  /*1a6c0*/  LDSM.16.MT88.4 R44, [R195+0x11000] ;  /* 0x01100000c32c783b */ /* 0x000ea60000004200 */
[C---:B------:R-:W-:Y:S06]  /*1a6d0*/  HMMA.16816.F32.BF16 R168, R104.reuse, R164, R20 ;  /* 0x000000a468a8723c */ /* 0x040fec0000041814 */
[----:B------:R-:W-:Y:S06]  /*1a6e0*/  HMMA.16816.F32.BF16 R164, R104, R166, R16 ;  /* 0x000000a668a4723c */ /* 0x000fec0000041810 */
[C---:B-1----:R-:W-:Y:S06]  /*1a6f0*/  HMMA.16816.F32.BF16 R96, R100.reuse, R120, R96 ;  /* 0x000000786460723c */ /* 0x042fec0000041860 */
[----:B------:R-:W-:Y:S06]  /*1a700*/  HMMA.16816.F32.BF16 R4, R100, R122, R4 ;  /* 0x0000007a6404723c */ /* 0x000fec0000041804 */
[C---:B---3--:R-:W-:Y:S06]  /*1a710*/  HMMA.16816.F32.BF16 R16, R104.reuse, R12, R76 ;  /* 0x0000000c6810723c */ /* 0x048fec000004184c */
[C---:B----4-:R-:W-:Y:S06]  /*1a720*/  HMMA.16816.F32.BF16 R132, R104.reuse, R112, R52 ;  /* 0x000000706884723c */ /* 0x050fec0000041834 */
[C---:B------:R-:W-:Y:S01]  /*1a730*/  HMMA.16816.F32.BF16 R12, R104.reuse, R14, R72 ;  /* 0x0000000e680c723c */ /* 0x040fe20000041848 */
[----:B------:R-:W1:Y:S05]  /*1a740*/  LDSM.16.MT88.4 R72, [R197+0xf800] ;  /* 0x00f80000c548783b */ /* 0x000e6a0000004200 */
[C---:B------:R-:W-:Y:S01]  /*1a750*/  HMMA.16816.F32.BF16 R112, R104.reuse, R114, R48 ;  /* 0x000000726870723c */ /* 0x040fe20000041830 */
[----:B------:R-:W3:Y:S05]  /*1a760*/  LDSM.16.MT88.4 R48, [R196+0xd800] ;  /* 0x00d80000c430783b */ /* 0x000eea0000004200 */
[C---:B------:R-:W-:Y:S06]  /*1a770*/  HMMA.16816.F32.BF16 R152, R104.reuse, R154, R24 ;  /* 0x0000009a6898723c */ /* 0x040fec0000041818 */
[C---:B-----5:R-:W-:Y:S06]  /*1a780*/  HMMA.16816.F32.BF16 R24, R104.reuse, R116, R68 ;  /* 0x000000746818723c */ /* 0x060fec0000041844 */
[C---:B------:R-:W-:Y:S01]  /*1a790*/  HMMA.16816.F32.BF16 R20, R104.reuse, R118, R64 ;  /* 0x000000766814723c */ /* 0x040fe20000041840 */
[----:B------:R-:W-:Y:S05]  /*1a7a0*/  LDSM.16.MT88.4 R64, [R198+0xf800] ;  /* 0x00f80000c640783b */ /* 0x000fea0000004200 */
[C---:B------:R-:W-:Y:S01]  /*1a7b0*/  HMMA.16816.F32.BF16 R100, R104.reuse, R8, R80 ;  /* 0x000000086864723c */ /* 0x040fe20000041850 */
[----:B------:R-:W-:Y:S05]  /*1a7c0*/  LDSM.16.MT88.4 R80, [R196+0xf800] ;  /* 0x00f80000c450783b */ /* 0x000fea0000004200 */
[C---:B--2---:R-:W-:Y:S06]  /*1a7d0*/  HMMA.16816.F32.BF16 R120, R104.reuse, R108, R84 ;  /* 0x0000006c6878723c */ /* 0x044fec0000041854 */
[C---:B------:R-:W-:Y:S01]  /*1a7e0*/  HMMA.16816.F32.BF16 R136, R104.reuse, R138, R40 ;  /* 0x0000008a6888723c */ /* 0x040fe20000041828 */
[----:B------:R-:W-:Y:S05]  /*1a7f0*/  LDSM.16.MT88.4 R40, [R197+0xd800] ;  /* 0x00d80000c528783b */ /* 0x000fea0000004200 */
[C---:B------:R-:W-:Y:S01]  /*1a800*/  HMMA.16816.F32.BF16 R8, R104.reuse, R10, R88 ;  /* 0x0000000a6808723c */ /* 0x040fe20000041858 */
[----:B------:R-:W-:Y:S05]  /*1a810*/  LDSM.16.MT88.4 R88, [R195+0xf800] ;  /* 0x00f80000c358783b */ /* 0x000fea0000004200 */
[C---:B------:R-:W-:Y:S06]  /*1a820*/  HMMA.16816.F32.BF16 R108, R104.reuse, R110, R92 ;  /* 0x0000006e686c723c */ /* 0x040fec000004185c */
[C---:B------:R-:W-:Y:S01]  /*1a830*/  HMMA.16816.F32.BF16 R116, R104.reuse, R44, R96 ;  /* 0x0000002c6874723c */ /* 0x040fe20000041860 */
[----:B------:R-:W-:Y:S05]  /*1a840*/  LDSM.16.MT88.4 R96, [R198+0x11800] ;  /* 0x01180000c660783b */ /* 0x000fea0000004200 */
[----:B------:R-:W-:Y:S01]  /*1a850*/  HMMA.16816.F32.BF16 R4, R104, R46, R4 ;  /* 0x0000002e6804723c */ /* 0x000fe20000041804 */
[----:B------:R-:W2:Y:S05]  /*1a860*/  LDSM.16.MT88.4 R104, [R197+0x11800] ;  /* 0x01180000c568783b */ /* 0x000eaa0000004200 */
[C---:B-1----:R-:W-:Y:S06]  /*1a870*/  HMMA.16816.F32.BF16 R68, R172.reuse, R72, R132 ;  /* 0x00000048ac44723c */ /* 0x042fec0000041884 */
[----:B---3--:R-:W-:Y:S01]  /*1a880*/  HMMA.16816.F32.BF16 R44, R172, R48, R156 ;  /* 0x00000030ac2c723c */ /* 0x008fe2000004189c */
[----:B------:R-:W-:-:S05]  /*1a890*/  MOV R132, R222 ;  /* 0x000000de00847202 */ /* 0x000fca0000000f00 */
[C---:B------:R-:W-:Y:S01]  /*1a8a0*/  HMMA.16816.F32.BF16 R72, R172.reuse, R74, R112 ;  /* 0x0000004aac48723c */ /* 0x040fe20000041870 */
[----:B------:R-:W1:Y:S05]  /*1a8b0*/  LDSM.16.MT88.4 R112, [R195+0x11800] ;  /* 0x01180000c370783b */ /* 0x000e6a0000004200 */
[C---:B------:R-:W-:Y:S01]  /*1a8c0*/  HMMA.16816.F32.BF16 R48, R172.reuse, R50, R152 ;  /* 0x00000032ac30723c */ /* 0x040fe20000041898 */
[----:B------:R-:W3:Y:S05]  /*1a8d0*/  LDSM.16.MT88.4 R152, [R196+0x11800] ;  /* 0x01180000c498783b */ /* 0x000eea0000004200 */
[C---:B------:R-:W-:Y:S06]  /*1a8e0*/  HMMA.16816.F32.BF16 R128, R172.reuse, R36, R128 ;  /* 0x00000024ac80723c */ /* 0x040fec0000041880 */
[C---:B------:R-:W-:Y:S06]  /*1a8f0*/  HMMA.16816.F32.BF16 R124, R172.reuse, R38, R124 ;  /* 0x00000026ac7c723c */ /* 0x040fec000004187c */
[C---:B--2---:R-:W-:Y:S06]  /*1a900*/  HMMA.16816.F32.BF16 R100, R172.reuse, R104, R100 ;  /* 0x00000068ac64723c */ /* 0x044fec0000041864 */
[C---:B------:R-:W-:Y:S06]  /*1a910*/  HMMA.16816.F32.BF16 R104, R172.reuse, R106, R8 ;  /* 0x0000006aac68723c */ /* 0x040fec0000041808 */
[----:B------:R-:W-:Y:S01]  /*1a920*/  HMMA.16816.F32.BF16 R36, R172, R40, R168 ;  /* 0x00000028ac24723c */ /* 0x000fe200000418a8 */
[----:B------:R-:W-:Y:S01]  /*1a930*/  FADD.FTZ R9, R237, R0 ;  /* 0x00000000ed097221 */ /* 0x000fe20000010000 */
[----:B------:R-:W-:-:S03]  /*1a940*/  FADD.FTZ R0, R242, R241 ;  /* 0x000000f1f2007221 */ /* 0x000fc60000010000 */
[----:B------:R-:W-:Y:S01]  /*1a950*/  FADD.FTZ R9, R238, R9 ;  /* 0x00000009ee097221 */ /* 0x000fe20000010000 */
[C---:B------:R-:W-:Y:S01]  /*1a960*/  HMMA.16816.F32.BF16 R52, R172.reuse, R56, R148 ;  /* 0x00000038ac34723c */ /* 0x040fe20000041894 */
[----:B------:R-:W-:Y:S02]  /*1a970*/  FADD.FTZ R0, R243, R0 ;  /* 0x00000000f3007221 */ /* 0x000fe40000010000 */
[----:B------:R-:W-:Y:S02]  /*1a980*/  FADD.FTZ R244, R244, R9 ;  /* 0x00000009f4f47221 */ /* 0x000fe40000010000 */
[----:B------:R-:W-:Y:S01]  /*1a990*/  FADD.FTZ R235, R235, R0 ;  /* 0x00000000ebeb7221 */ /* 0x000fe20000010000 */
[----:B------:R-:W-:Y:S01]  /*1a9a0*/  HMMA.16816.F32.BF16 R60, R172, R64, R140 ;  /* 0x00000040ac3c723c */ /* 0x000fe2000004188c */
[----:B------:R-:W-:Y:S02]  /*1a9b0*/  FADD.FTZ R245, R245, R244 ;  /* 0x000000f4f5f57221 */ /* 0x000fe40000010000 */
[----:B------:R-:W-:-:S02]  /*1a9c0*/  FADD.FTZ R235, R248, R235 ;  /* 0x000000ebf8eb7221 */ /* 0x000fc40000010000 */
[----:B------:R-:W-:Y:S01]  /*1a9d0*/  FADD.FTZ R246, R246, R245 ;  /* 0x000000f5f6f67221 */ /* 0x000fe20000010000 */
[C---:B------:R-:W-:Y:S01]  /*1a9e0*/  HMMA.16816.F32.BF16 R76, R172.reuse, R80, R32 ;  /* 0x00000050ac4c723c */ /* 0x040fe20000041820 */
[----:B------:R-:W-:Y:S02]  /*1a9f0*/  FADD.FTZ R230, R230, R235 ;  /* 0x000000ebe6e67221 */ /* 0x000fe40000010000 */
[----:B------:R-:W-:Y:S02]  /*1aa00*/  FADD.FTZ R247, R247, R246 ;  /* 0x000000f6f7f77221 */ /* 0x000fe40000010000 */
[----:B------:R-:W-:Y:S01]  /*1aa10*/  FADD.FTZ R219, R233, R230 ;  /* 0x000000e6e9db7221 */ /* 0x000fe20000010000 */
[----:B------:R-:W-:Y:S01]  /*1aa20*/  HMMA.16816.F32.BF16 R84, R172, R88, R24 ;  /* 0x00000058ac54723c */ /* 0x000fe20000041818 */
[----:B------:R-:W-:-:S04]  /*1aa30*/  FADD.FTZ R226, R226, R247 ;  /* 0x000000f7e2e27221 */ /* 0x000fc80000010000 */
[----:B------:R-:W-:Y:S01]  /*1aa40*/  FADD.FTZ R229, R229, R226 ;  /* 0x000000e2e5e57221 */ /* 0x000fe20000010000 */
[----:B------:R-:W-:Y:S03]  /*1aa50*/  HMMA.16816.F32.BF16 R92, R172, R96, R16 ;  /* 0x00000060ac5c723c */ /* 0x000fe60000041810 */
[----:B------:R-:W-:-:S03]  /*1aa60*/  FADD.FTZ R228, R228, R229 ;  /* 0x000000e5e4e47221 */ /* 0x000fc60000010000 */
[----:B-1----:R-:W-:Y:S01]  /*1aa70*/  HMMA.16816.F32.BF16 R116, R172, R112, R116 ;  /* 0x00000070ac74723c */ /* 0x002fe20000041874 */
[----:B------:R-:W-:-:S05]  /*1aa80*/  FADD.FTZ R217, R231, R228 ;  /* 0x000000e4e7d97221 */ /* 0x000fca0000010000 */
[C---:B------:R-:W-:Y:S06]  /*1aa90*/  HMMA.16816.F32.BF16 R40, R172.reuse, R42, R164 ;  /* 0x0000002aac28723c */ /* 0x040fec00000418a4 */
[C---:B------:R-:W-:Y:S06]  /*1aaa0*/  HMMA.16816.F32.BF16 R56, R172.reuse, R58, R144 ;  /* 0x0000003aac38723c */ /* 0x040fec0000041890 */
[C---:B------:R-:W-:Y:S06]  /*1aab0*/  HMMA.16816.F32.BF16 R64, R172.reuse, R66, R136 ;  /* 0x00000042ac40723c */ /* 0x040fec0000041888 */
[C---:B------:R-:W-:Y:S06]  /*1aac0*/  HMMA.16816.F32.BF16 R80, R172.reuse, R82, R28 ;  /* 0x00000052ac50723c */ /* 0x040fec000004181c */
[C---:B------:R-:W-:Y:S06]  /*1aad0*/  HMMA.16816.F32.BF16 R88, R172.reuse, R90, R20 ;  /* 0x0000005aac58723c */ /* 0x040fec0000041814 */
[C---:B------:R-:W-:Y:S06]  /*1aae0*/  HMMA.16816.F32.BF16 R96, R172.reuse, R98, R12 ;  /* 0x00000062ac60723c */ /* 0x040fec000004180c */
[C---:B---3--:R-:W-:Y:S06]  /*1aaf0*/  HMMA.16816.F32.BF16 R120, R172.reuse, R152, R120 ;  /* 0x00000098ac78723c */ /* 0x048fec0000041878 */
[C---:B------:R-:W-:Y:S06]  /*1ab00*/  HMMA.16816.F32.BF16 R108, R172.reuse, R154, R108 ;  /* 0x0000009aac6c723c */ /* 0x040fec000004186c */
[----:B------:R-:W-:-:S15]  /*1ab10*/  HMMA.16816.F32.BF16 R112, R172, R114, R4 ;  /* 0x00000072ac70723c */ /* 0x000fde0000041804 */
[----:B------:R-:W-:-:S09]  /*1ab20*/  NOP ;  /* 0x0000000000007918 */ /* 0x000fd20000000000 */
.L_x_1084:
[----:B------:R-:W-:-:S13]  /*1ab30*/  ISETP.GE.AND P0, PT, R214, 0x1, PT ;  /* 0x00000001d600780c */ /* 0x000fda0003f06270 */
[----:B------:R-:W-:Y:S05]  /*1ab40*/  @!P0 BRA `(.L_x_1093) ;  /* 0x0000003c00508947 */ /* 0x000fea0003800000 */
[----:B------:R-:W-:Y:S02]  /*1ab50*/  MOV R0, R3 ;  /* 0x0000000300007202 */ /* 0x000fe40000000f00 */
[----:B------:R-:W-:-:S07]  /*1ab60*/  MOV R135, R132 ;  /* 0x0000008400877202 */ /* 0x000fce0000000f00 */
.L_x_1102:
[----:B------:R-:W1:Y:S01]  /*1ab70*/  LDC.64 R2, c[0x0][0x198] ;  /* 0x00006600ff027b82 */ /* 0x000e620000000a00 */
[----:B------:R-:W-:Y:S04]  /*1ab80*/  DEPBAR.LE SB0, 0x0 ;  /* 0x000080000000791a */ /* 0x000fe80000000000 */
[----:B------:R-:W-:Y:S05]  /*1ab90*/  WARPSYNC.ALL ;  /* 0x0000000000007948 */ /* 0x000fea0003800000 */
[----:B------:R-:W2:Y:S08]  /*1aba0*/  LDC.64 R132, c[0x0][0x208] ;  /* 0x00008200ff847b82 */ /* 0x000eb00000000a00 */
[----:B------:R-:W-:Y:S01]  /*1abb0*/  BAR.SYNC.DEFER_BLOCKING 0x0 ;  /* 0x0000000000007b1d */ /* 0x000fe20000010000 */
[----:B------:R-:W-:Y:S04]  /*1abc0*/  ISETP.NE.U32.AND P0, PT, R212, RZ, PT ;  /* 0x000000ffd400720c */ /* 0x000fe80003f05070 */
[----:B------:R-:W-:Y:S01]  /*1abd0*/  ISETP.NE.AND.EX P0, PT, R213, RZ, PT, P0 ;  /* 0x000000ffd500720c */ /* 0x000fe20003f05300 */
[----:B------:R-:W-:Y:S11]  /*1abe0*/  BSSY B0, `(.L_x_1094) ;  /* 0x000004f000007945 */ /* 0x000ff60003800000 */
[----:B------:R-:W-:Y:S01]  /*1abf0*/  @!UPT UIADD3 URZ, URZ, URZ, URZ ;  /* 0x0000003f3f3ff290 */ /* 0x000fe2000fffe03f */
[----:B------:R-:W-:Y:S05]  /*1ac00*/  @!P0 BRA `(.L_x_1095) ;  /* 0x0000000400188947 */ /* 0x000fea0003800000 */
[----:B------:R-:W-:Y:S01]  /*1ac10*/  IMAD.SHL.U32 R12, R214, 0x40, RZ ;  /* 0x00000040d60c7824 */ /* 0x000fe200078e00ff */
[C---:B--2---:R-:W-:Y:S02]  /*1ac20*/  R2UR UR4, R132.reuse ;  /* 0x00000000840472ca */ /* 0x044fe400000e0000 */
[C---:B------:R-:W-:Y:S02]  /*1ac30*/  R2UR UR5, R133.reuse ;  /* 0x00000000850572ca */ /* 0x040fe400000e0000 */
[C---:B------:R-:W-:Y:S02]  /*1ac40*/  R2UR UR10, R132.reuse ;  /* 0x00000000840a72ca */ /* 0x040fe400000e0000 */
[C---:B------:R-:W-:Y:S02]  /*1ac50*/  R2UR UR11, R133.reuse ;  /* 0x00000000850b72ca */ /* 0x040fe400000e0000 */
[C---:B------:R-:W-:Y:S02]  /*1ac60*/  R2UR UR12, R132.reuse ;  /* 0x00000000840c72ca */ /* 0x040fe400000e0000 */
[C---:B------:R-:W-:Y:S02]  /*1ac70*/  R2UR UR13, R133.reuse ;  /* 0x00000000850d72ca */ /* 0x040fe400000e0000 */
[----:B------:R-:W-:Y:S02]  /*1ac80*/  R2UR UR8, R132 ;  /* 0x00000000840872ca */ /* 0x000fe400000e0000 */
[----:B------:R-:W-:Y:S01]  /*1ac90*/  R2UR UR9, R133 ;  /* 0x00000000850972ca */ /* 0x000fe200000e0000 */
[----:B-1----:R-:W2:Y:S02]  /*1aca0*/  LD.E R11, desc[UR4][R2.64+0x170] ;  /* 0x00017004020b7980 */ /* 0x002ea4000c101900 */
[-C--:B--2---:R-:W-:Y:S02]  /*1acb0*/  IABS R8, R11.reuse ;  /* 0x0000000b00087213 */ /* 0x084fe40000000000 */
[-C--:B------:R-:W-:Y:S02]  /*1acc0*/  IABS R6, R11.reuse ;  /* 0x0000000b00067213 */ /* 0x080fe40000000000 */
[----:B------:R-:W1:Y:S03]  /*1acd0*/  I2F.RP R7, R8 ;  /* 0x0000000800077306 */ /* 0x000e660000209400 */
[----:B------:R-:W-:Y:S07]  /*1ace0*/  IMAD.MOV R6, RZ, RZ, -R6 ;  /* 0x000000ffff067224 */ /* 0x000fee00078e0a06 */
[----:B-1----:R-:W1:Y:S02]  /*1acf0*/  MUFU.RCP R4, R7 ;  /* 0x0000000700047308 */ /* 0x002e640000001000 */
[----:B-1----:R-:W-:Y:S01]  /*1ad00*/  VIADD R14, R4, 0xffffffe ;  /* 0x0ffffffe040e7836 */ /* 0x002fe20000000000 */
[----:B------:R-:W-:Y:S01]  /*1ad10*/  IABS R7, R12 ;  /* 0x0000000c00077213 */ /* 0x000fe20000000000 */
[C---:B------:R-:W-:Y:S01]  /*1ad20*/  VIADD R4, R12.reuse, 0xffffffc0 ;  /* 0xffffffc00c047836 */ /* 0x040fe20000000000 */
[-C--:B------:R-:W-:Y:S05]  /*1ad30*/  LOP3.LUT R12, R12, R11.reuse, RZ, 0x3c, !PT ;  /* 0x0000000b0c0c7212 */ /* 0x080fea00078e3cff */
[----:B------:R-:W1:Y:S02]  /*1ad40*/  F2I.FTZ.U32.TRUNC.NTZ R15, R14 ;  /* 0x0000000e000f7305 */ /* 0x000e64000021f000 */
[--C-:B-1----:R-:W-:Y:S02]  /*1ad50*/  IMAD.MOV R5, RZ, RZ, -R15.reuse ;  /* 0x000000ffff057224 */ /* 0x102fe400078e0a0f */
[----:B------:R-:W-:Y:S02]  /*1ad60*/  IMAD.MOV.U32 R14, RZ, RZ, RZ ;  /* 0x000000ffff0e7224 */ /* 0x000fe400078e00ff */
[----:B------:R-:W-:Y:S01]  /*1ad70*/  IMAD R10, R5, R8, RZ ;  /* 0x00000008050a7224 */ /* 0x000fe200078e02ff */
[----:B------:R-:W-:Y:S02]  /*1ad80*/  IABS R5, R4 ;  /* 0x0000000400057213 */ /* 0x000fe40000000000 */
[----:B------:R-:W-:Y:S01]  /*1ad90*/  LOP3.LUT R4, R4, R11, RZ, 0x3c, !PT ;  /* 0x0000000b04047212 */ /* 0x000fe200078e3cff */
[----:B------:R-:W-:Y:S02]  /*1ada0*/  IMAD.HI.U32 R10, R15, R10, R14 ;  /* 0x0000000a0f0a7227 */ /* 0x000fe400078e000e */
[----:B------:R-:W2:Y:S01]  /*1adb0*/  LD.E.64 R14, desc[UR8][R2.64+0x28] ;  /* 0x00002808020e7980 */ /* 0x000ea2000c101b00 */
[----:B------:R-:W-:Y:S03]  /*1adc0*/  ISETP.GE.AND P0, PT, R4, RZ, PT ;  /* 0x000000ff0400720c */ /* 0x000fe60003f06270 */
[C---:B------:R-:W-:Y:S04]  /*1add0*/  IMAD.HI.U32 R9, R10.reuse, R5, RZ ;  /* 0x000000050a097227 */ /* 0x040fe800078e00ff */
[----:B------:R-:W-:Y:S04]  /*1ade0*/  IMAD.HI.U32 R10, R10, R7, RZ ;  /* 0x000000070a0a7227 */ /* 0x000fe800078e00ff */
[-C--:B------:R-:W-:Y:S02]  /*1adf0*/  IMAD R5, R9, R6.reuse, R5 ;  /* 0x0000000609057224 */ /* 0x080fe400078e0205 */
[----:B------:R-:W-:Y:S03]  /*1ae00*/  IMAD R7, R10, R6, R7 ;  /* 0x000000060a077224 */ /* 0x000fe600078e0207 */
[C---:B------:R-:W-:Y:S02]  /*1ae10*/  ISETP.GT.U32.AND P1, PT, R8.reuse, R5, PT ;  /* 0x000000050800720c */ /* 0x040fe40003f24070 */
[----:B------:R-:W-:Y:S11]  /*1ae20*/  ISETP.GT.U32.AND P2, PT, R8, R7, PT ;  /* 0x000000070800720c */ /* 0x000ff60003f44070 */
[--C-:B------:R-:W-:Y:S02]  /*1ae30*/  @!P1 IMAD.IADD R5, R5, 0x1, -R8.reuse ;  /* 0x0000000105059824 */ /* 0x100fe400078e0a08 */
[----:B------:R-:W-:Y:S01]  /*1ae40*/  @!P2 IMAD.IADD R7, R7, 0x1, -R8 ;  /* 0x000000010707a824 */ /* 0x000fe200078e0a08 */
[----:B------:R-:W-:Y:S01]  /*1ae50*/  @!P2 IADD3 R10, R10, 0x1, RZ ;  /* 0x000000010a0aa810 */ /* 0x000fe20007ffe0ff */
[----:B------:R-:W-:Y:S01]  /*1ae60*/  @!P1 VIADD R9, R9, 0x1 ;  /* 0x0000000109099836 */ /* 0x000fe20000000000 */
[-C--:B------:R-:W-:Y:S02]  /*1ae70*/  ISETP.GE.U32.AND P3, PT, R5, R8.reuse, PT ;  /* 0x000000080500720c */ /* 0x080fe40003f66070 */
[----:B------:R-:W-:Y:S02]  /*1ae80*/  ISETP.GE.U32.AND P4, PT, R7, R8, PT ;  /* 0x000000080700720c */ /* 0x000fe40003f86070 */
[----:B------:R-:W-:Y:S02]  /*1ae90*/  ISETP.GE.AND P1, PT, R12, RZ, PT ;  /* 0x000000ff0c00720c */ /* 0x000fe40003f26270 */
[----:B------:R-:W3:Y:S01]  /*1aea0*/  LD.E.64 R12, desc[UR4][R2.64+0x40] ;  /* 0x00004004020c7980 */ /* 0x000ee2000c101b00 */
[----:B------:R-:W-:Y:S02]  /*1aeb0*/  ISETP.NE.AND P2, PT, R11, RZ, PT ;  /* 0x000000ff0b00720c */ /* 0x000fe40003f45270 */
[----:B------:R-:W-:Y:S04]  /*1aec0*/  LOP3.LUT R7, RZ, R11, RZ, 0x33, !PT ;  /* 0x0000000bff077212 */ /* 0x000fe800078e33ff */
[----:B------:R-:W-:Y:S02]  /*1aed0*/  @P3 VIADD R9, R9, 0x1 ;  /* 0x0000000109093836 */ /* 0x000fe40000000000 */
[----:B------:R-:W-:Y:S02]  /*1aee0*/  @P4 VIADD R10, R10, 0x1 ;  /* 0x000000010a0a4836 */ /* 0x000fe40000000000 */
[----:B------:R-:W-:Y:S02]  /*1aef0*/  @!P0 IMAD.MOV R9, RZ, RZ, -R9 ;  /* 0x000000ffff098224 */ /* 0x000fe400078e0a09 */
[----:B------:R-:W-:Y:S03]  /*1af00*/  @!P1 IMAD.MOV R10, RZ, RZ, -R10 ;  /* 0x000000ffff0a9224 */ /* 0x000fe600078e0a0a */
[C---:B------:R-:W-:Y:S02]  /*1af10*/  SEL R9, R7.reuse, R9, !P2 ;  /* 0x0000000907097207 */ /* 0x040fe40005000000 */
[----:B------:R-:W-:Y:S02]  /*1af20*/  SEL R7, R7, R10, !P2 ;  /* 0x0000000a07077207 */ /* 0x000fe40005000000 */
[-C--:B------:R-:W-:Y:S02]  /*1af30*/  LEA R18, P1, R9, R212.reuse, 0x2 ;  /* 0x000000d409127211 */ /* 0x080fe400078210ff */
[----:B------:R-:W-:Y:S02]  /*1af40*/  LEA R16, P0, R7, R212, 0x2 ;  /* 0x000000d407107211 */ /* 0x000fe400078010ff */
[-C--:B------:R-:W-:Y:S02]  /*1af50*/  LEA.HI.X.SX32 R19, R9, R213.reuse, 0x2, P1 ;  /* 0x000000d509137211 */ /* 0x080fe400008f16ff */
[C---:B------:R-:W-:Y:S02]  /*1af60*/  LEA.HI.X.SX32 R17, R7.reuse, R213, 0x2, P0 ;  /* 0x000000d507117211 */ /* 0x040fe400000f16ff */
[----:B------:R-:W-:Y:S01]  /*1af70*/  IADD3 R6, R7, -R9, RZ ;  /* 0x8000000907067210 */ /* 0x000fe20007ffe0ff */
[----:B------:R-:W4:Y:S04]  /*1af80*/  LD.E R4, desc[UR10][R18.64] ;  /* 0x0000000a12047980 */ /* 0x000f28000c101900 */
[----:B------:R-:W-:Y:S01]  /*1af90*/  IMAD R11, R11, R6, -0x40 ;  /* 0xffffffc00b0b7424 */ /* 0x000fe200078e0206 */
[----:B------:R-:W4:Y:S04]  /*1afa0*/  LD.E R5, desc[UR12][R16.64] ;  /* 0x0000000c10057980 */ /* 0x000f28000c101900 */
[----:B------:R-:W-:Y:S01]  /*1afb0*/  SHF.R.S32.HI R7, RZ, 0x1f, R11 ;  /* 0x0000001fff077819 */ /* 0x000fe2000001140b */
[-C--:B---3--:R-:W-:Y:S02]  /*1afc0*/  IMAD R6, R13, R11.reuse, RZ ;  /* 0x0000000b0d067224 */ /* 0x088fe400078e02ff */
[C---:B------:R-:W-:Y:S04]  /*1afd0*/  IMAD.WIDE.U32 R8, R12.reuse, R11, RZ ;  /* 0x0000000b0c087225 */ /* 0x040fe800078e00ff */
[----:B------:R-:W-:Y:S04]  /*1afe0*/  IMAD R6, R12, R7, R6 ;  /* 0x000000070c067224 */ /* 0x000fe800078e0206 */
[----:B------:R-:W-:Y:S02]  /*1aff0*/  IMAD.IADD R9, R9, 0x1, R6 ;  /* 0x0000000109097824 */ /* 0x000fe400078e0206 */
[----:B----4-:R-:W-:Y:S04]  /*1b000*/  IMAD.IADD R5, R4, 0x1, -R5 ;  /* 0x0000000104057824 */ /* 0x010fe800078e0a05 */
[----:B--2---:R-:W-:Y:S01]  /*1b010*/  IMAD R7, R15, R5, RZ ;  /* 0x000000050f077224 */ /* 0x004fe200078e02ff */
[----:B------:R-:W-:Y:S01]  /*1b020*/  SHF.R.S32.HI R4, RZ, 0x1f, R5 ;  /* 0x0000001fff047819 */ /* 0x000fe20000011405 */
[----:B------:R-:W-:Y:S04]  /*1b030*/  IMAD.WIDE.U32 R8, R5, R14, R8 ;  /* 0x0000000e05087225 */ /* 0x000fe800078e0008 */
[----:B------:R-:W-:Y:S04]  /*1b040*/  IMAD R7, R14, R4, R7 ;  /* 0x000000040e077224 */ /* 0x000fe800078e0207 */
[----:B------:R-:W-:Y:S01]  /*1b050*/  IMAD.IADD R5, R9, 0x1, R7 ;  /* 0x0000000109057824 */ /* 0x000fe200078e0207 */
[----:B------:R-:W-:Y:S05]  /*1b060*/  BRA `(.L_x_1096) ;  /* 0x0000000000187947 */ /* 0x000fea0003800000 */
.L_x_1095:
[----:B--2---:R-:W-:Y:S02]  /*1b070*/  R2UR UR4, R132 ;  /* 0x00000000840472ca */ /* 0x004fe400000e0000 */
[----:B------:R-:W-:Y:S11]  /*1b080*/  R2UR UR5, R133 ;  /* 0x00000000850572ca */ /* 0x000ff600000e0000 */
[----:B------:R-:W-:Y:S02]  /*1b090*/  @!UPT UIADD3 URZ, URZ, URZ, URZ ;  /* 0x0000003f3f3ff290 */ /* 0x000fe4000fffe03f */
[----:B-1----:R-:W2:Y:S02]  /*1b0a0*/  LD.E R8, desc[UR4][R2.64+0x40] ;  /* 0x0000400402087980 */ /* 0x002ea4000c101900 */
[----:B--2---:R-:W-:Y:S05]  /*1b0b0*/  IMAD.U32 R8, R8, -0x40, RZ ;  /* 0xffffffc008087824 */ /* 0x004fea00078e00ff */
[----:B------:R-:W-:Y:S02]  /*1b0c0*/  SHF.R.S32.HI R5, RZ, 0x1f, R8 ;  /* 0x0000001fff057819 */ /* 0x000fe40000011408 */
.L_x_1096:
[----:B------:R-:W-:Y:S05]  /*1b0d0*/  BSYNC B0 ;  /* 0x0000000000007941 */ /* 0x000fea0003800000 */
.L_x_1094:
[C---:B------:R-:W-:Y:S01]  /*1b0e0*/  LOP3.LUT P4, RZ, R215.reuse, 0x1, RZ, 0xc0, !PT ;  /* 0x00000001d7ff7812 */ /* 0x040fe2000788c0ff */
[----:B------:R-:W-:Y:S01]  /*1b0f0*/  BSSY B1, `(.L_x_1097) ;  /* 0x00001da000017945 */ /* 0x000fe20003800000 */
[C---:B------:R-:W-:Y:S02]  /*1b100*/  LOP3.LUT P3, RZ, R215.reuse, 0x2, RZ, 0xc0, !PT ;  /* 0x00000002d7ff7812 */ /* 0x040fe4000786c0ff */
[----:B------:R-:W-:Y:S02]  /*1b110*/  LOP3.LUT P2, RZ, R215, 0x4, RZ, 0xc0, !PT ;  /* 0x00000004d7ff7812 */ /* 0x000fe4000784c0ff */
[CC--:B------:R-:W-:Y:S04]  /*1b120*/  LEA R220, P0, R8.reuse, R160.reuse, 0x1 ;  /* 0x000000a008dc7211 */ /* 0x0c0fe800078008ff */
[C---:B------:R-:W-:Y:S02]  /*1b130*/  LEA.HI.X R221, R8.reuse, R161, R5, 0x1, P0 ;  /* 0x000000a108dd7211 */ /* 0x040fe400000f0c05 */
[----:B------:R-:W-:Y:S02]  /*1b140*/  IADD3 R7, P0, R8, R199, RZ ;  /* 0x000000c708077210 */ /* 0x000fe40007f1e0ff */
[C---:B------:R-:W-:Y:S02]  /*1b150*/  @P4 R2UR UR4, R132.reuse ;  /* 0x00000000840442ca */ /* 0x040fe400000e0000 */
[----:B------:R-:W-:Y:S01]  /*1b160*/  @P4 R2UR UR5, R133 ;  /* 0x00000000850542ca */ /* 0x000fe200000e0000 */
[----:B------:R-:W-:Y:S01]  /*1b170*/  IMAD.X R6, R5, 0x1, R200, P0 ;  /* 0x0000000105067824 */ /* 0x000fe200000e06c8 */
[C---:B------:R-:W-:Y:S02]  /*1b180*/  @P3 R2UR UR8, R132.reuse ;  /* 0x00000000840832ca */ /* 0x040fe400000e0000 */
[C---:B------:R-:W-:Y:S02]  /*1b190*/  @P3 R2UR UR9, R133.reuse ;  /* 0x00000000850932ca */ /* 0x040fe400000e0000 */
[C---:B------:R-:W-:Y:S02]  /*1b1a0*/  @P4 R2UR UR12, R132.reuse ;  /* 0x00000000840c42ca */ /* 0x040fe400000e0000 */
[----:B------:R-:W-:Y:S02]  /*1b1b0*/  @P4 R2UR UR13, R133 ;  /* 0x00000000850d42ca */ /* 0x000fe400000e0000 */
[-C--:B------:R-:W-:Y:S02]  /*1b1c0*/  @P4 LEA R12, P6, R7, R160.reuse, 0x1 ;  /* 0x000000a0070c4211 */ /* 0x080fe400078c08ff */
[C---:B------:R-:W-:Y:S01]  /*1b1d0*/  @P3 R2UR UR10, R132.reuse ;  /* 0x00000000840a32ca */ /* 0x040fe200000e0000 */
[----:B------:R-:W-:Y:S01]  /*1b1e0*/  @!PT LDS RZ, [RZ] ;  /* 0x00000000fffff984 */ /* 0x000fe20000000800 */
[----:B------:R-:W-:Y:S01]  /*1b1f0*/  @!PT LDS RZ, [RZ] ;  /* 0x00000000fffff984 */ /* 0x000fe20000000800 */
[----:B------:R-:W-:Y:S01]  /*1b200*/  @!PT LDS RZ, [RZ] ;  /* 0x00000000fffff984 */ /* 0x000fe20000000800 */
[----:B------:R-:W-:Y:S01]  /*1b210*/  @P4 LDGSTS.E.BYPASS.LTC128B.128 [R211+0xc000], desc[UR4][R220.64] ;  /* 0x0c000000dcd34fae */ /* 0x000fe2000b901d44 */
[C---:B------:R-:W-:Y:S02]  /*1b220*/  @P2 R2UR UR4, R132.reuse ;  /* 0x00000000840422ca */ /* 0x040fe400000e0000 */
[----:B------:R-:W-:Y:S01]  /*1b230*/  @P2 R2UR UR5, R133 ;  /* 0x00000000850522ca */ /* 0x000fe200000e0000 */
[----:B------:R-:W-:Y:S01]  /*1b240*/  @!P4 STS.128 [R211+0xc000], RZ ;  /* 0x00c000ffd300c388 */ /* 0x000fe20000000c00 */
[-CC-:B------:R-:W-:Y:S02]  /*1b250*/  @P4 LEA.HI.X R13, R7, R161.reuse, R6.reuse, 0x1, P6 ;  /* 0x000000a1070d4211 */ /* 0x180fe400030f0c06 */
[----:B------:R-:W-:Y:S01]  /*1b260*/  @P3 R2UR UR11, R133 ;  /* 0x00000000850b32ca */ /* 0x000fe200000e0000 */
[----:B------:R-:W-:Y:S01]  /*1b270*/  @!PT LDS RZ, [RZ] ;  /* 0x00000000fffff984 */ /* 0x000fe20000000800 */
[----:B------:R-:W-:Y:S01]  /*1b280*/  @!PT LDS RZ, [RZ] ;  /* 0x00000000fffff984 */ /* 0x000fe20000000800 */
[----:B------:R-:W-:Y:S01]  /*1b290*/  @!PT LDS RZ, [RZ] ;  /* 0x00000000fffff984 */ /* 0x000fe20000000800 */
[----:B------:R-:W-:Y:S01]  /*1b2a0*/  @P3 LDGSTS.E.BYPASS.LTC128B.128 [R211+0xe000], desc[UR8][R220.64+0x80] ;  /* 0x0e000080dcd33fae */ /* 0x000fe2000b901d48 */
[CC--:B------:R-:W-:Y:S02]  /*1b2b0*/  @P3 LEA R10, P1, R7.reuse, R160.reuse, 0x1 ;  /* 0x000000a0070a3211 */ /* 0x0c0fe400078208ff */
[C---:B------:R-:W-:Y:S01]  /*1b2c0*/  @P2 R2UR UR8, R132.reuse ;  /* 0x00000000840822ca */ /* 0x040fe200000e0000 */
[----:B------:R-:W-:Y:S01]  /*1b2d0*/  @!P3 STS.128 [R211+0xe000], RZ ;  /* 0x00e000ffd300b388 */ /* 0x000fe20000000c00 */
[--C-:B------:R-:W-:Y:S02]  /*1b2e0*/  @P3 LEA.HI.X R11, R7, R161, R6.reuse, 0x1, P1 ;  /* 0x000000a1070b3211 */ /* 0x100fe400008f0c06 */
[----:B------:R-:W-:Y:S01]  /*1b2f0*/  @P2 R2UR UR9, R133 ;  /* 0x00000000850922ca */ /* 0x000fe200000e0000 */
[----:B------:R-:W-:Y:S01]  /*1b300*/  @!PT LDS RZ, [RZ] ;  /* 0x00000000fffff984 */ /* 0x000fe20000000800 */
[----:B------:R-:W-:Y:S01]  /*1b310*/  @!PT LDS RZ, [RZ] ;  /* 0x00000000fffff984 */ /* 0x000fe20000000800 */
[----:B------:R-:W-:Y:S01]  /*1b320*/  @!PT LDS RZ, [RZ] ;  /* 0x00000000fffff984 */ /* 0x000fe20000000800 */
[----:B------:R-:W-:Y:S01]  /*1b330*/  @P2 LDGSTS.E.BYPASS.LTC128B.128 [R211+0x10000], desc[UR4][R220.64+0x100] ;  /* 0x10000100dcd32fae */ /* 0x000fe2000b901d44 */
[CC--:B------:R-:W-:Y:S02]  /*1b340*/  @P2 LEA R8, P0, R7.reuse, R160.reuse, 0x1 ;  /* 0x000000a007082211 */ /* 0x0c0fe400078008ff */
[C---:B------:R-:W-:Y:S01]  /*1b350*/  IADD3 R5, P5, R7.reuse, R199, RZ ;  /* 0x000000c707057210 */ /* 0x040fe20007fbe0ff */
[----:B------:R-:W-:Y:S01]  /*1b360*/  @!P2 STS.128 [R211+0x10000], RZ ;  /* 0x010000ffd300a388 */ /* 0x000fe20000000c00 */
[-C--:B------:R-:W-:Y:S02]  /*1b370*/  @P2 LEA.HI.X R9, R7, R161.reuse, R6, 0x1, P0 ;  /* 0x000000a107092211 */ /* 0x080fe400000f0c06 */
[----:B------:R-:W-:Y:S01]  /*1b380*/  @P4 R2UR UR4, R132 ;  /* 0x00000000840442ca */ /* 0x000fe200000e0000 */
[----:B------:R-:W-:Y:S01]  /*1b390*/  @!PT LDS RZ, [RZ] ;  /* 0x00000000fffff984 */ /* 0x000fe20000000800 */
[----:B------:R-:W-:Y:S01]  /*1b3a0*/  @!PT LDS RZ, [RZ] ;  /* 0x00000000fffff984 */ /* 0x000fe20000000800 */
[----:B------:R-:W-:Y:S01]  /*1b3b0*/  @!PT LDS RZ, [RZ] ;  /* 0x00000000fffff984 */ /* 0x000fe20000000800 */
[----:B------:R-:W-:Y:S01]  /*1b3c0*/  @P4 LDGSTS.E.BYPASS.LTC128B.128 [R211+0xc800], desc[UR12][R12.64] ;  /* 0x0c8000000cd34fae */ /* 0x000fe2000b901d4c */
[----:B------:R-:W-:Y:S01]  /*1b3d0*/  @P4 R2UR UR5, R133 ;  /* 0x00000000850542ca */ /* 0x000fe200000e0000 */
[----:B------:R-:W-:Y:S01]  /*1b3e0*/  IMAD.X R6, R6, 0x1, R200, P5 ;  /* 0x0000000106067824 */ /* 0x000fe200028e06c8 */
[CC--:B------:R-:W-:Y:S01]  /*1b3f0*/  @P4 LEA R18, P6, R5.reuse, R160.reuse, 0x1 ;  /* 0x000000a005124211 */ /* 0x0c0fe200078c08ff */
[----:B------:R-:W-:Y:S01]  /*1b400*/  @!P4 STS.128 [R211+0xc800], RZ ;  /* 0x00c800ffd300c388 */ /* 0x000fe20000000c00 */
[C---:B------:R-:W-:Y:S02]  /*1b410*/  @P3 R2UR UR14, R132.reuse ;  /* 0x00000000840e32ca */ /* 0x040fe400000e0000 */
[-CC-:B------:R-:W-:Y:S01]  /*1b420*/  @P4 LEA.HI.X R19, R5, R161.reuse, R6.reuse, 0x1, P6 ;  /* 0x000000a105134211 */ /* 0x180fe200030f0c06 */
[----:B------:R-:W-:Y:S01]  /*1b430*/  @!PT LDS RZ, [RZ] ;  /* 0x00000000fffff984 */ /* 0x000fe20000000800 */
[----:B------:R-:W-:Y:S01]  /*1b440*/  @!PT LDS RZ, [RZ] ;  /* 0x00000000fffff984 */ /* 0x000fe20000000800 */
[----:B------:R-:W-:Y:S01]  /*1b450*/  @!PT LDS RZ, [RZ] ;  /* 0x00000000fffff984 */ /* 0x000fe20000000800 */
[----:B------:R-:W-:Y:S01]  /*1b460*/  @P3 LDGSTS.E.BYPASS.LTC128B.128 [R211+0xe800], desc[UR10][R10.64+0x80] ;  /* 0x0e8000800ad33fae */ /* 0x000fe2000b901d4a */
[----:B------:R-:W-:Y:S02]  /*1b470*/  @P3 R2UR UR15, R133 ;  /* 0x00000000850f32ca */ /* 0x000fe400000e0000 */
[CC--:B------:R-:W-:Y:S01]  /*1b480*/  @P3 LEA R16, P1, R5.reuse, R160.reuse, 0x1 ;  /* 0x000000a005103211 */ /* 0x0c0fe200078208ff */
[----:B------:R-:W-:Y:S01]  /*1b490*/  @!P3 STS.128 [R211+0xe800], RZ ;  /* 0x00e800ffd300b388 */ /* 0x000fe20000000c00 */
[C---:B------:R-:W-:Y:S02]  /*1b4a0*/  @P2 R2UR UR12, R132.reuse ;  /* 0x00000000840c22ca */ /* 0x040fe400000e0000 */
[--C-:B------:R-:W-:Y:S01]  /*1b4b0*/  @P3 LEA.HI.X R17, R5, R161, R6.reuse, 0x1, P1 ;  /* 0x000000a105113211 */ /* 0x100fe200008f0c06 */
[----:B------:R-:W-:Y:S01]  /*1b4c0*/  @!PT LDS RZ, [RZ] ;  /* 0x00000000fffff984 */ /* 0x000fe20000000800 */
[----:B------:R-:W-:Y:S01]  /*1b4d0*/  @!PT LDS RZ, [RZ] ;  /* 0x00000000fffff984 */ /* 0x000fe20000000800 */
[----:B------:R-:W-:Y:S01]  /*1b4e0*/  @!PT LDS RZ, [RZ] ;  /* 0x00000000fffff984 */ /* 0x000fe20000000800 */
[----:B------:R1:W-:Y:S01]  /*1b4f0*/  @P2 LDGSTS.E.BYPASS.LTC128B.128 [R211+0x10800], desc[UR8][R8.64+0x100] ;  /* 0x1080010008d32fae */ /* 0x0003e2000b901d48 */
[----:B------:R-:W-:Y:S02]  /*1b500*/  @P2 R2UR UR13, R133 ;  /* 0x00000000850d22ca */ /* 0x000fe400000e0000 */
[CC--:B------:R-:W-:Y:S01]  /*1b510*/  @P2 LEA R14, P0, R5.reuse, R160.reuse, 0x1 ;  /* 0x000000a0050e2211 */ /* 0x0c0fe200078008ff */
[----:B------:R-:W-:Y:S01]  /*1b520*/  @!P2 STS.128 [R211+0x10800], RZ ;  /* 0x010800ffd300a388 */ /* 0x000fe20000000c00 */
[C---:B------:R-:W-:Y:S02]  /*1b530*/  IADD3 R4, P5, R5.reuse, R199, RZ ;  /* 0x000000c705047210 */ /* 0x040fe40007fbe0ff */
[-C--:B------:R-:W-:Y:S01]  /*1b540*/  @P2 LEA.HI.X R15, R5, R161.reuse, R6, 0x1, P0 ;  /* 0x000000a1050f2211 */ /* 0x080fe200000f0c06 */
[----:B------:R-:W-:Y:S01]  /*1b550*/  @!PT LDS RZ, [RZ] ;  /* 0x00000000fffff984 */ /* 0x000fe20000000800 */
[----:B------:R-:W-:Y:S01]  /*1b560*/  @!PT LDS RZ, [RZ] ;  /* 0x00000000fffff984 */ /* 0x000fe20000000800 */
[----:B------:R-:W-:Y:S01]  /*1b570*/  @!PT LDS RZ, [RZ] ;  /* 0x00000000fffff984 */ /* 0x000fe20000000800 */
[----:B------:R-:W-:Y:S01]  /*1b580*/  @P4 LDGSTS.E.BYPASS.LTC128B.128 [R211+0xd000], desc[UR4][R18.64] ;  /* 0x0d00000012d34fae */ /* 0x000fe2000b901d44 */
[----:B------:R-:W-:Y:S01]  /*1b590*/  @P4 R2UR UR10, R132 ;  /* 0x00000000840a42ca */ /* 0x000fe200000e0000 */
[----:B------:R-:W-:Y:S01]  /*1b5a0*/  IMAD.X R6, R6, 0x1, R200, P5 ;  /* 0x0000000106067824 */ /* 0x000fe200028e06c8 */
[C---:B------:R-:W-:Y:S01]  /*1b5b0*/  @P4 R2UR UR11, R133.reuse ;  /* 0x00000000850b42ca */ /* 0x040fe200000e0000 */
[----:B------:R-:W-:Y:S01]  /*1b5c0*/  @!P4 STS.128 [R211+0xd000], RZ ;  /* 0x00d000ffd300c388 */ /* 0x000fe20000000c00 */
[-C--:B------:R-:W-:Y:S02]  /*1b5d0*/  @P4 LEA R22, P5, R4, R160.reuse, 0x1 ;  /* 0x000000a004164211 */ /* 0x080fe400078a08ff */
[----:B------:R-:W-:Y:S01]  /*1b5e0*/  @P3 R2UR UR8, R132 ;  /* 0x00000000840832ca */ /* 0x000fe200000e0000 */
[----:B------:R-:W-:Y:S01]  /*1b5f0*/  @!PT LDS RZ, [RZ] ;  /* 0x00000000fffff984 */ /* 0x000fe20000000800 */
[----:B------:R-:W-:Y:S01]  /*1b600*/  @!PT LDS RZ, [RZ] ;  /* 0x00000000fffff984 */ /* 0x000fe20000000800 */
[----:B------:R-:W-:Y:S01]  /*1b610*/  @!PT LDS RZ, [RZ] ;  /* 0x00000000fffff984 */ /* 0x000fe20000000800 */
[----:B------:R-:W-:Y:S01]  /*1b620*/  @P3 LDGSTS.E.BYPASS.LTC128B.128 [R211+0xf000], desc[UR14][R16.64+0x80] ;  /* 0x0f00008010d33fae */ /* 0x000fe2000b901d4e */
[CCC-:B------:R-:W-:Y:S02]  /*1b630*/  @P4 LEA.HI.X R23, R4.reuse, R161.reuse, R6.reuse, 0x1, P5 ;  /* 0x000000a104174211 */ /* 0x1c0fe400028f0c06 */
[C---:B------:R-:W-:Y:S01]  /*1b640*/  @P3 R2UR UR9, R133.reuse ;  /* 0x00000000850932ca */ /* 0x040fe200000e0000 */
[----:B------:R-:W-:Y:S01]  /*1b650*/  @!P3 STS.128 [R211+0xf000], RZ ;  /* 0x00f000ffd300b388 */ /* 0x000fe20000000c00 */
[-C--:B------:R-:W-:Y:S02]  /*1b660*/  @P3 LEA R20, P1, R4, R160.reuse, 0x1 ;  /* 0x000000a004143211 */ /* 0x080fe400078208ff */
[----:B------:R-:W-:Y:S01]  /*1b670*/  @P2 R2UR UR4, R132 ;  /* 0x00000000840422ca */ /* 0x000fe200000e0000 */
[----:B------:R-:W-:Y:S01]  /*1b680*/  @!PT LDS RZ, [RZ] ;  /* 0x00000000fffff984 */ /* 0x000fe20000000800 */
[----:B------:R-:W-:Y:S01]  /*1b690*/  @!PT LDS RZ, [RZ] ;  /* 0x00000000fffff984 */ /* 0x000fe20000000800 */
[----:B------:R-:W-:Y:S01]  /*1b6a0*/  @!PT LDS RZ, [RZ] ;  /* 0x00000000fffff984 */ /* 0x000fe20000000800 */
[----:B------:R2:W-:Y:S01]  /*1b6b0*/  @P2 LDGSTS.E.BYPASS.LTC128B.128 [R211+0x11000], desc[UR12][R14.64+0x100] ;  /* 0x110001000ed32fae */ /* 0x0005e2000b901d4c */
[CCC-:B------:R-:W-:Y:S02]  /*1b6c0*/  @P3 LEA.HI.X R21, R4.reuse, R161.reuse, R6.reuse, 0x1, P1 ;  /* 0x000000a104153211 */ /* 0x1c0fe400008f0c06 */
[----:B------:R-:W-:Y:S01]  /*1b6d0*/  @P2 R2UR UR5, R133 ;  /* 0x00000000850522ca */ /* 0x000fe200000e0000 */
[----:B------:R-:W-:Y:S01]  /*1b6e0*/  @!P2 STS.128 [R211+0x11000], RZ ;  /* 0x011000ffd300a388 */ /* 0x000fe20000000c00 */
[C---:B------:R-:W-:Y:S03]  /*1b6f0*/  @P2 LEA R24, P0, R4.reuse, R160, 0x1 ;  /* 0x000000a004182211 */ /* 0x040fe600078008ff */
[----:B------:R-:W-:Y:S01]  /*1b700*/  @!PT LDS RZ, [RZ] ;  /* 0x00000000fffff984 */ /* 0x000fe20000000800 */
[----:B------:R-:W-:Y:S01]  /*1b710*/  @!PT LDS RZ, [RZ] ;  /* 0x00000000fffff984 */ /* 0x000fe20000000800 */
[----:B------:R-:W-:Y:S01]  /*1b720*/  @!PT LDS RZ, [RZ] ;  /* 0x00000000fffff984 */ /* 0x000fe20000000800 */
[----:B------:R-:W-:Y:S01]  /*1b730*/  @P4 LDGSTS.E.BYPASS.LTC128B.128 [R211+0xd800], desc[UR10][R22.64] ;  /* 0x0d80000016d34fae */ /* 0x000fe2000b901d4a */
[----:B------:R-:W-:Y:S02]  /*1b740*/  @P2 LEA.HI.X R25, R4, R161, R6, 0x1, P0 ;  /* 0x000000a104192211 */ /* 0x000fe400000f0c06 */
[----:B------:R-:W-:Y:S01]  /*1b750*/  ISETP.GE.AND P0, PT, R214, 0x2, PT ;  /* 0x00000002d600780c */ /* 0x000fe20003f06270 */
        /* <DEDUP_REMOVED lines=9> */
[----:B------:R4:W-:Y:S04]  /*1b7f0*/  @P2 LDGSTS.E.BYPASS.LTC128B.128 [R211+0x11800], desc[UR4][R24.64+0x100] ;  /* 0x1180010018d32fae */ /* 0x0009e8000b901d44 */
[----:B------:R-:W-:Y:S04]  /*1b800*/  @!P2 STS.128 [R211+0x11800], RZ ;  /* 0x011800ffd300a388 */ /* 0x000fe80000000c00 */
[----:B------:R-:W-:Y:S04]  /*1b810*/  LDSM.16.M88.4 R136, [R194] ;  /* 0x00000000c288783b */ /* 0x000fe80000000200 */
[----:B------:R-:W5:Y:S04]  /*1b820*/  LDSM.16.M88.4 R140, [R193+0x6000] ;  /* 0x00600000c18c783b */ /* 0x000f680000000200 */
[----:B------:R-:W2:Y:S04]  /*1b830*/  LDSM.16.M88.4 R144, [R193+0x6800] ;  /* 0x00680000c190783b */ /* 0x000ea80000000200 */
[----:B------:R-:W3:Y:S04]  /*1b840*/  LDSM.16.M88.4 R148, [R193+0x7000] ;  /* 0x00700000c194783b */ /* 0x000ee80000000200 */
[----:B------:R-:W4:Y:S04]  /*1b850*/  LDSM.16.M88.4 R152, [R193+0x7800] ;  /* 0x00780000c198783b */ /* 0x000f280000000200 */
[----:B------:R-:W0:Y:S04]  /*1b860*/  LDGDEPBAR ;  /* 0x00000000000079af */ /* 0x000e280000000000 */
[----:B------:R-:W-:Y:S04]  /*1b870*/  LDSM.16.M88.4 R156, [R192] ;  /* 0x00000000c09c783b */ /* 0x000fe80000000200 */
[----:B------:R-:W4:Y:S04]  /*1b880*/  LDSM.16.M88.4 R160, [R191] ;  /* 0x00000000bfa0783b */ /* 0x000f280000000200 */
[----:B------:R-:W4:Y:S04]  /*1b890*/  LDSM.16.M88.4 R164, [R187] ;  /* 0x00000000bba4783b */ /* 0x000f280000000200 */
[----:B------:R-:W4:Y:S04]  /*1b8a0*/  LDSM.16.M88.4 R168, [R186] ;  /* 0x00000000baa8783b */ /* 0x000f280000000200 */
[----:B------:R-:W4:Y:S01]  /*1b8b0*/  LDSM.16.M88.4 R172, [R185] ;  /* 0x00000000b9ac783b */ /* 0x000f220000000200 */
[C---:B-----5:R-:W-:Y:S06]  /*1b8c0*/  HMMA.16816.F32.BF16 R4, R136.reuse, R140, RZ ;  /* 0x0000008c8804723c */ /* 0x060fec00000418ff */
[C---:B-1----:R-:W-:Y:S01]  /*1b8d0*/  HMMA.16816.F32.BF16 R8, R136.reuse, R142, RZ ;  /* 0x0000008e8808723c */ /* 0x042fe200000418ff */
[----:B------:R-:W-:Y:S05]  /*1b8e0*/  LDSM.16.M88.4 R140, [R190] ;  /* 0x00000000be8c783b */ /* 0x000fea0000000200 */
[C---:B--2---:R-:W-:Y:S06]  /*1b8f0*/  HMMA.16816.F32.BF16 R12, R136.reuse, R144, RZ ;  /* 0x00000090880c723c */ /* 0x044fec00000418ff */
[C---:B------:R-:W-:Y:S01]  /*1b900*/  HMMA.16816.F32.BF16 R16, R136.reuse, R146, RZ ;  /* 0x000000928810723c */ /* 0x040fe200000418ff */
[----:B------:R-:W1:Y:S05]  /*1b910*/  LDSM.16.M88.4 R144, [R188+0x6000] ;  /* 0x00600000bc90783b */ /* 0x000e6a0000000200 */
[C---:B---3--:R-:W-:Y:S06]  /*1b920*/  HMMA.16816.F32.BF16 R20, R136.reuse, R148, RZ ;  /* 0x000000948814723c */ /* 0x048fec00000418ff */
[C---:B----4-:R-:W-:Y:S01]  /*1b930*/  HMMA.16816.F32.BF16 R24, R136.reuse, R150, RZ ;  /* 0x000000968818723c */ /* 0x050fe200000418ff */
[----:B------:R-:W2:Y:S05]  /*1b940*/  LDSM.16.M88.4 R148, [R188+0x6800] ;  /* 0x00680000bc94783b */ /* 0x000eaa0000000200 */
[C---:B------:R-:W-:Y:S06]  /*1b950*/  HMMA.16816.F32.BF16 R28, R136.reuse, R152, RZ ;  /* 0x00000098881c723c */ /* 0x040fec00000418ff */
[----:B------:R-:W-:Y:S01]  /*1b960*/  HMMA.16816.F32.BF16 R32, R136, R154, RZ ;  /* 0x0000009a8820723c */ /* 0x000fe200000418ff */
[----:B------:R-:W3:Y:S04]  /*1b970*/  LDSM.16.M88.4 R136, [R188+0x7000] ;  /* 0x00700000bc88783b */ /* 0x000ee80000000200 */
[----:B------:R-:W4:Y:S01]  /*1b980*/  LDSM.16.M88.4 R152, [R188+0x7800] ;  /* 0x00780000bc98783b */ /* 0x000f220000000200 */
[C---:B------:R-:W-:Y:S06]  /*1b990*/  HMMA.16816.F32.BF16 R4, R156.reuse, R160, R4 ;  /* 0x000000a09c04723c */ /* 0x040fec0000041804 */
[C---:B------:R-:W-:Y:S01]  /*1b9a0*/  HMMA.16816.F32.BF16 R8, R156.reuse, R162, R8 ;  /* 0x000000a29c08723c */ /* 0x040fe20000041808 */
[----:B------:R-:W-:Y:S05]  /*1b9b0*/  LDSM.16.M88.4 R160, [R189] ;  /* 0x00000000bda0783b */ /* 0x000fea0000000200 */
[C---:B------:R-:W-:Y:S06]  /*1b9c0*/  HMMA.16816.F32.BF16 R12, R156.reuse, R164, R12 ;  /* 0x000000a49c0c723c */ /* 0x040fec000004180c */
[C---:B------:R-:W-:Y:S01]  /*1b9d0*/  HMMA.16816.F32.BF16 R16, R156.reuse, R166, R16 ;  /* 0x000000a69c10723c */ /* 0x040fe20000041810 */
[----:B------:R-:W5:Y:S05]  /*1b9e0*/  LDSM.16.M88.4 R164, [R184] ;  /* 0x00000000b8a4783b */ /* 0x000f6a0000000200 */
[C---:B------:R-:W-:Y:S06]  /*1b9f0*/  HMMA.16816.F32.BF16 R20, R156.reuse, R168, R20 ;  /* 0x000000a89c14723c */ /* 0x040fec0000041814 */
[C---:B------:R-:W-:Y:S01]  /*1ba00*/  HMMA.16816.F32.BF16 R24, R156.reuse, R170, R24 ;  /* 0x000000aa9c18723c */ /* 0x040fe20000041818 */
[----:B------:R-:W5:Y:S05]  /*1ba10*/  LDSM.16.M88.4 R168, [R184+0x800] ;  /* 0x00080000b8a8783b */ /* 0x000f6a0000000200 */
[C---:B------:R-:W-:Y:S06]  /*1ba20*/  HMMA.16816.F32.BF16 R28, R156.reuse, R172, R28 ;  /* 0x000000ac9c1c723c */ /* 0x040fec000004181c */
[----:B------:R-:W-:Y:S01]  /*1ba30*/  HMMA.16816.F32.BF16 R32, R156, R174, R32 ;  /* 0x000000ae9c20723c */ /* 0x000fe20000041820 */
[----:B------:R-:W5:Y:S04]  /*1ba40*/  LDSM.16.M88.4 R156, [R184+0x1000] ;  /* 0x00100000b89c783b */ /* 0x000f680000000200 */
[----:B------:R-:W5:Y:S01]  /*1ba50*/  LDSM.16.M88.4 R172, [R184+0x1800] ;  /* 0x00180000b8ac783b */ /* 0x000f620000000200 */
[C---:B-1----:R-:W-:Y:S06]  /*1ba60*/  HMMA.16816.F32.BF16 R4, R140.reuse, R144, R4 ;  /* 0x000000908c04723c */ /* 0x042fec0000041804 */
[C---:B------:R-:W-:Y:S01]  /*1ba70*/  HMMA.16816.F32.BF16 R8, R140.reuse, R146, R8 ;  /* 0x000000928c08723c */ /* 0x040fe20000041808 */
[----:B------:R-:W-:Y:S05]  /*1ba80*/  LDSM.16.M88.4 R144, [R193+0x8000] ;  /* 0x00800000c190783b */ /* 0x000fea0000000200 */
[C---:B--2---:R-:W-:Y:S06]  /*1ba90*/  HMMA.16816.F32.BF16 R12, R140.reuse, R148, R12 ;  /* 0x000000948c0c723c */ /* 0x044fec000004180c */
[C---:B------:R-:W-:Y:S01]  /*1baa0*/  HMMA.16816.F32.BF16 R16, R140.reuse, R150, R16 ;  /* 0x000000968c10723c */ /* 0x040fe20000041810 */
[----:B------:R-:W-:Y:S05]  /*1bab0*/  LDSM.16.M88.4 R148, [R193+0x8800] ;  /* 0x00880000c194783b */ /* 0x000fea0000000200 */
[C---:B---3--:R-:W-:Y:S06]  /*1bac0*/  HMMA.16816.F32.BF16 R20, R140.reuse, R136, R20 ;  /* 0x000000888c14723c */ /* 0x048fec0000041814 */
[C---:B------:R-:W-:Y:S01]  /*1bad0*/  HMMA.16816.F32.BF16 R24, R140.reuse, R138, R24 ;  /* 0x0000008a8c18723c */ /* 0x040fe20000041818 */
[----:B------:R-:W1:Y:S05]  /*1bae0*/  LDSM.16.M88.4 R136, [R194+0x2000] ;  /* 0x00200000c288783b */ /* 0x000e6a0000000200 */
[C---:B----4-:R-:W-:Y:S06]  /*1baf0*/  HMMA.16816.F32.BF16 R28, R140.reuse, R152, R28 ;  /* 0x000000988c1c723c */ /* 0x050fec000004181c */
[----:B------:R-:W-:Y:S01]  /*1bb00*/  HMMA.16816.F32.BF16 R32, R140, R154, R32 ;  /* 0x0000009a8c20723c */ /* 0x000fe20000041820 */
[----:B------:R-:W2:Y:S04]  /*1bb10*/  LDSM.16.M88.4 R140, [R193+0x9000] ;  /* 0x00900000c18c783b */ /* 0x000ea80000000200 */
[----:B------:R-:W3:Y:S01]  /*1bb20*/  LDSM.16.M88.4 R152, [R193+0x9800] ;  /* 0x00980000c198783b */ /* 0x000ee20000000200 */
[C---:B-----5:R-:W-:Y:S06]  /*1bb30*/  HMMA.16816.F32.BF16 R4, R160.reuse, R164, R4 ;  /* 0x000000a4a004723c */ /* 0x060fec0000041804 */
[C---:B------:R-:W-:Y:S01]  /*1bb40*/  HMMA.16816.F32.BF16 R8, R160.reuse, R166, R8 ;  /* 0x000000a6a008723c */ /* 0x040fe20000041808 */
[----:B------:R-:W-:Y:S05]  /*1bb50*/  LDSM.16.M88.4 R164, [R183] ;  /* 0x00000000b7a4783b */ /* 0x000fea0000000200 */
[C---:B------:R-:W-:Y:S06]  /*1bb60*/  HMMA.16816.F32.BF16 R12, R160.reuse, R168, R12 ;  /* 0x000000a8a00c723c */ /* 0x040fec000004180c */
[C---:B------:R-:W-:Y:S01]  /*1bb70*/  HMMA.16816.F32.BF16 R16, R160.reuse, R170, R16 ;  /* 0x000000aaa010723c */ /* 0x040fe20000041810 */
[----:B------:R-:W-:Y:S05]  /*1bb80*/  LDSM.16.M88.4 R168, [R182] ;  /* 0x00000000b6a8783b */ /* 0x000fea0000000200 */
[C---:B------:R-:W-:Y:S06]  /*1bb90*/  HMMA.16816.F32.BF16 R20, R160.reuse, R156, R20 ;  /* 0x0000009ca014723c */ /* 0x040fec0000041814 */
[C---:B------:R-:W-:Y:S01]  /*1bba0*/  HMMA.16816.F32.BF16 R24, R160.reuse, R158, R24 ;  /* 0x0000009ea018723c */ /* 0x040fe20000041818 */
[----:B------:R-:W4:Y:S05]  /*1bbb0*/  LDSM.16.M88.4 R156, [R192+0x2000] ;  /* 0x00200000c09c783b */ /* 0x000f2a0000000200 */
[C---:B------:R-:W-:Y:S06]  /*1bbc0*/  HMMA.16816.F32.BF16 R28, R160.reuse, R172, R28 ;  /* 0x000000aca01c723c */ /* 0x040fec000004181c */
[----:B------:R-:W-:Y:S01]  /*1bbd0*/  HMMA.16816.F32.BF16 R32, R160, R174, R32 ;  /* 0x000000aea020723c */ /* 0x000fe20000041820 */
[----:B------:R-:W5:Y:S04]  /*1bbe0*/  LDSM.16.M88.4 R160, [R181] ;  /* 0x00000000b5a0783b */ /* 0x000f680000000200 */
[----:B------:R-:W5:Y:S01]  /*1bbf0*/  LDSM.16.M88.4 R172, [R180] ;  /* 0x00000000b4ac783b */ /* 0x000f620000000200 */
[C---:B-1----:R-:W-:Y:S06]  /*1bc00*/  HMMA.16816.F32.BF16 R4, R136.reuse, R144, R4 ;  /* 0x000000908804723c */ /* 0x042fec0000041804 */
[C---:B------:R-:W-:Y:S01]  /*1bc10*/  HMMA.16816.F32.BF16 R8, R136.reuse, R146, R8 ;  /* 0x000000928808723c */ /* 0x040fe20000041808 */
[----:B------:R-:W-:Y:S05]  /*1bc20*/  LDSM.16.M88.4 R144, [R188+0x8000] ;  /* 0x00800000bc90783b */ /* 0x000fea0000000200 */
[C---:B------:R-:W-:Y:S06]  /*1bc30*/  HMMA.16816.F32.BF16 R12, R136.reuse, R148, R12 ;  /* 0x00000094880c723c */ /* 0x040fec000004180c */
[C---:B------:R-:W-:Y:S01]  /*1bc40*/  HMMA.16816.F32.BF16 R16, R136.reuse, R150, R16 ;  /* 0x000000968810723c */ /* 0x040fe20000041810 */
[----:B------:R-:W-:Y:S05]  /*1bc50*/  LDSM.16.M88.4 R148, [R188+0x8800] ;  /* 0x00880000bc94783b */ /* 0x000fea0000000200 */
[C---:B--2---:R-:W-:Y:S06]  /*1bc60*/  HMMA.16816.F32.BF16 R20, R136.reuse, R140, R20 ;  /* 0x0000008c8814723c */ /* 0x044fec0000041814 */
[C---:B------:R-:W-:Y:S01]  /*1bc70*/  HMMA.16816.F32.BF16 R24, R136.reuse, R142, R24 ;  /* 0x0000008e8818723c */ /* 0x040fe20000041818 */
[----:B------:R-:W1:Y:S05]  /*1bc80*/  LDSM.16.M88.4 R140, [R190+0x2000] ;  /* 0x00200000be8c783b */ /* 0x000e6a0000000200 */
[C---:B---3--:R-:W-:Y:S06]  /*1bc90*/  HMMA.16816.F32.BF16 R28, R136.reuse, R152, R28 ;  /* 0x00000098881c723c */ /* 0x048fec000004181c */
[----:B------:R-:W-:Y:S01]  /*1bca0*/  HMMA.16816.F32.BF16 R32, R136, R154, R32 ;  /* 0x0000009a8820723c */ /* 0x000fe20000041820 */
[----:B------:R-:W2:Y:S04]  /*1bcb0*/  LDSM.16.M88.4 R136, [R188+0x9000] ;  /* 0x00900000bc88783b */ /* 0x000ea80000000200 */
[----:B------:R-:W3:Y:S01]  /*1bcc0*/  LDSM.16.M88.4 R152, [R188+0x9800] ;  /* 0x00980000bc98783b */ /* 0x000ee20000000200 */
[C---:B----4-:R-:W-:Y:S06]  /*1bcd0*/  HMMA.16816.F32.BF16 R4, R156.reuse, R164, R4 ;  /* 0x000000a49c04723c */ /* 0x050fec0000041804 */
[C---:B------:R-:W-:Y:S01]  /*1bce0*/  HMMA.16816.F32.BF16 R8, R156.reuse, R166, R8 ;  /* 0x000000a69c08723c */ /* 0x040fe20000041808 */
[----:B------:R-:W-:Y:S05]  /*1bcf0*/  LDSM.16.M88.4 R164, [R184+0x2000] ;  /* 0x00200000b8a4783b */ /* 0x000fea0000000200 */
[C---:B------:R-:W-:Y:S06]  /*1bd00*/  HMMA.16816.F32.BF16 R12, R156.reuse, R168, R12 ;  /* 0x000000a89c0c723c */ /* 0x040fec000004180c */
[C---:B------:R-:W-:Y:S01]  /*1bd10*/  HMMA.16816.F32.BF16 R16, R156.reuse, R170, R16 ;  /* 0x000000aa9c10723c */ /* 0x040fe20000041810 */
[----:B------:R-:W-:Y:S05]  /*1bd20*/  LDSM.16.M88.4 R168, [R184+0x2800] ;  /* 0x00280000b8a8783b */ /* 0x000fea0000000200 */
[C---:B-----5:R-:W-:Y:S06]  /*1bd30*/  HMMA.16816.F32.BF16 R20, R156.reuse, R160, R20 ;  /* 0x000000a09c14723c */ /* 0x060fec0000041814 */
[C---:B------:R-:W-:Y:S01]  /*1bd40*/  HMMA.16816.F32.BF16 R24, R156.reuse, R162, R24 ;  /* 0x000000a29c18723c */ /* 0x040fe20000041818 */
[----:B------:R-:W4:Y:S05]  /*1bd50*/  LDSM.16.M88.4 R160, [R189+0x2000] ;  /* 0x00200000bda0783b */ /* 0x000f2a0000000200 */
[C---:B------:R-:W-:Y:S06]  /*1bd60*/  HMMA.16816.F32.BF16 R28, R156.reuse, R172, R28 ;  /* 0x000000ac9c1c723c */ /* 0x040fec000004181c */
[----:B------:R-:W-:Y:S01]  /*1bd70*/  HMMA.16816.F32.BF16 R32, R156, R174, R32 ;  /* 0x000000ae9c20723c */ /* 0x000fe20000041820 */
[----:B------:R-:W5:Y:S04]  /*1bd80*/  LDSM.16.M88.4 R156, [R184+0x3000] ;  /* 0x00300000b89c783b */ /* 0x000f680000000200 */
[----:B------:R-:W5:Y:S01]  /*1bd90*/  LDSM.16.M88.4 R172, [R184+0x3800] ;  /* 0x00380000b8ac783b */ /* 0x000f620000000200 */
        /* <DEDUP_REMOVED lines=15> */
[----:B------:R-:W-:Y:S05]  /*1be90*/  LDSM.16.M88.4 R164, [R179] ;  /* 0x00000000b3a4783b */ /* 0x000fea0000000200 */
[C---:B------:R-:W-:Y:S06]  /*1bea0*/  HMMA.16816.F32.BF16 R12, R160.reuse, R168, R12 ;  /* 0x000000a8a00c723c */ /* 0x040fec000004180c */
[C---:B------:R-:W-:Y:S01]  /*1beb0*/  HMMA.16816.F32.BF16 R16, R160.reuse, R170, R16 ;  /* 0x000000aaa010723c */ /* 0x040fe20000041810 */
[----:B------:R-:W-:Y:S05]  /*1bec0*/  LDSM.16.M88.4 R168, [R178] ;  /* 0x00000000b2a8783b */ /* 0x000fea0000000200 */
[C---:B-----5:R-:W-:Y:S06]  /*1bed0*/  HMMA.16816.F32.BF16 R20, R160.reuse, R156, R20 ;  /* 0x0000009ca014723c */ /* 0x060fec0000041814 */
        /* <DEDUP_REMOVED lines=32> */
[C---:B-1----:R-:W-:Y:S01]  /*1c0e0*/  HMMA.16816.F32.BF16 R4, R140.reuse, R144, R4 ;  /* 0x000000908c04723c */ /* 0x042fe20000041804 */
[----:B------:R-:W-:Y:S04]  /*1c0f0*/  DEPBAR.LE SB0, 0x0 ;  /* 0x000080000000791a */ /* 0x000fe80000000000 */
[----:B------:R-:W-:Y:S01]  /*1c100*/  BAR.SYNC.DEFER_BLOCKING 0x0 ;  /* 0x0000000000007b1d */ /* 0x000fe20000010000 */
[C---:B------:R-:W-:Y:S06]  /*1c110*/  HMMA.16816.F32.BF16 R8, R140.reuse, R146, R8 ;  /* 0x000000928c08723c */ /* 0x040fec0000041808 */
[C---:B------:R-:W-:Y:S06]  /*1c120*/  HMMA.16816.F32.BF16 R12, R140.reuse, R148, R12 ;  /* 0x000000948c0c723c */ /* 0x040fec000004180c */
[C---:B------:R-:W-:Y:S06]  /*1c130*/  HMMA.16816.F32.BF16 R16, R140.reuse, R150, R16 ;  /* 0x000000968c10723c */ /* 0x040fec0000041810 */
[C---:B--2---:R-:W-:Y:S06]  /*1c140*/  HMMA.16816.F32.BF16 R20, R140.reuse, R136, R20 ;  /* 0x000000888c14723c */ /* 0x044fec0000041814 */
[C---:B------:R-:W-:Y:S06]  /*1c150*/  HMMA.16816.F32.BF16 R24, R140.reuse, R138, R24 ;  /* 0x0000008a8c18723c */ /* 0x040fec0000041818 */
[C---:B---3--:R-:W-:Y:S06]  /*1c160*/  HMMA.16816.F32.BF16 R28, R140.reuse, R152, R28 ;  /* 0x000000988c1c723c */ /* 0x048fec000004181c */
[----:B------:R-:W-:Y:S06]  /*1c170*/  HMMA.16816.F32.BF16 R32, R140, R154, R32 ;  /* 0x0000009a8c20723c */ /* 0x000fec0000041820 */
[C---:B----4-:R-:W-:Y:S06]  /*1c180*/  HMMA.16816.F32.BF16 R4, R160.reuse, R164, R4 ;  /* 0x000000a4a004723c */ /* 0x050fec0000041804 */
[C---:B------:R-:W-:Y:S06]  /*1c190*/  HMMA.16816.F32.BF16 R8, R160.reuse, R166, R8 ;  /* 0x000000a6a008723c */ /* 0x040fec0000041808 */
[C---:B------:R-:W-:Y:S06]  /*1c1a0*/  HMMA.16816.F32.BF16 R12, R160.reuse, R168, R12 ;  /* 0x000000a8a00c723c */ /* 0x040fec000004180c */
[C---:B------:R-:W-:Y:S06]  /*1c1b0*/  HMMA.16816.F32.BF16 R16, R160.reuse, R170, R16 ;  /* 0x000000aaa010723c */ /* 0x040fec0000041810 */
[C---:B-----5:R-:W-:Y:S06]  /*1c1c0*/  HMMA.16816.F32.BF16 R20, R160.reuse, R156, R20 ;  /* 0x0000009ca014723c */ /* 0x060fec0000041814 */
[C---:B------:R-:W-:Y:S06]  /*1c1d0*/  HMMA.16816.F32.BF16 R24, R160.reuse, R158, R24 ;  /* 0x0000009ea018723c */ /* 0x040fec0000041818 */
[C---:B------:R-:W-:Y:S06]  /*1c1e0*/  HMMA.16816.F32.BF16 R28, R160.reuse, R172, R28 ;  /* 0x000000aca01c723c */ /* 0x040fec000004181c */
[----:B------:R-:W-:Y:S07]  /*1c1f0*/  HMMA.16816.F32.BF16 R32, R160, R174, R32 ;  /* 0x000000aea020723c */ /* 0x000fee0000041820 */
[----:B------:R-:W-:Y:S04]  /*1c200*/  IMAD.MOV.U32 R160, RZ, RZ, R220 ;  /* 0x000000ffffa07224 */ /* 0x000fe800078e00dc */
[----:B------:R-:W-:Y:S01]  /*1c210*/  IMAD.MOV.U32 R161, RZ, RZ, R221 ;  /* 0x000000ffffa17224 */ /* 0x000fe200078e00dd */
[----:B------:R-:W-:Y:S01]  /*1c220*/  @!UPT UIADD3 URZ, URZ, URZ, URZ ;  /* 0x0000003f3f3ff290 */ /* 0x000fe2000fffe03f */
[----:B------:R-:W-:Y:S11]  /*1c230*/  @!P0 BRA `(.L_x_1098) ;  /* 0x0000000c00148947 */ /* 0x000ff60003800000 */
[----:B------:R-:W-:Y:S01]  /*1c240*/  ISETP.NE.U32.AND P0, PT, R212, RZ, PT ;  /* 0x000000ffd400720c */ /* 0x000fe20003f05070 */
[----:B------:R-:W-:Y:S03]  /*1c250*/  BSSY B0, `(.L_x_1099) ;  /* 0x0000052000007945 */ /* 0x000fe60003800000 */
[----:B------:R-:W-:Y:S11]  /*1c260*/  ISETP.NE.AND.EX P0, PT, R213, RZ, PT, P0 ;  /* 0x000000ffd500720c */ /* 0x000ff60003f05300 */
[----:B------:R-:W-:Y:S02]  /*1c270*/  @!UPT UIADD3 URZ, URZ, URZ, URZ ;  /* 0x0000003f3f3ff290 */ /* 0x000fe4000fffe03f */
[----:B------:R-:W-:Y:S05]  /*1c280*/  @!P0 BRA `(.L_x_1100) ;  /* 0x0000000400208947 */ /* 0x000fea0003800000 */
[----:B------:R-:W-:Y:S01]  /*1c290*/  IMAD.SHL.U32 R142, R214, 0x40, RZ ;  /* 0x00000040d68e7824 */ /* 0x000fe200078e00ff */
[----:B------:R-:W-:Y:S02]  /*1c2a0*/  R2UR UR4, R132 ;  /* 0x00000000840472ca */ /* 0x000fe400000e0000 */
[C---:B------:R-:W-:Y:S01]  /*1c2b0*/  R2UR UR5, R133.reuse ;  /* 0x00000000850572ca */ /* 0x040fe200000e0000 */
[----:B------:R-:W-:Y:S01]  /*1c2c0*/  VIADD R140, R142, 0xffffff80 ;  /* 0xffffff808e8c7836 */ /* 0x000fe20000000000 */
[----:B------:R-:W-:Y:S01]  /*1c2d0*/  R2UR UR10, R132 ;  /* 0x00000000840a72ca */ /* 0x000fe200000e0000 */
[----:B------:R-:W-:Y:S01]  /*1c2e0*/  VIADD R142, R142, 0xffffffc0 ;  /* 0xffffffc08e8e7836 */ /* 0x000fe20000000000 */
[C---:B------:R-:W-:Y:S02]  /*1c2f0*/  R2UR UR11, R133.reuse ;  /* 0x00000000850b72ca */ /* 0x040fe400000e0000 */
[C---:B------:R-:W-:Y:S02]  /*1c300*/  R2UR UR12, R132.reuse ;  /* 0x00000000840c72ca */ /* 0x040fe400000e0000 */
[C---:B------:R-:W-:Y:S02]  /*1c310*/  R2UR UR13, R133.reuse ;  /* 0x00000000850d72ca */ /* 0x040fe400000e0000 */
[----:B------:R-:W-:Y:S02]  /*1c320*/  R2UR UR8, R132 ;  /* 0x00000000840872ca */ /* 0x000fe400000e0000 */
[----:B------:R-:W-:Y:S01]  /*1c330*/  R2UR UR9, R133 ;  /* 0x00000000850972ca */ /* 0x000fe200000e0000 */
[----:B------:R-:W2:Y:S11]  /*1c340*/  LD.E R143, desc[UR4][R2.64+0x170] ;  /* 0x00017004028f7980 */ /* 0x000eb6000c101900 */
[----:B------:R-:W-:Y:S01]  /*1c350*/  @!UPT UIADD3 URZ, URZ, URZ, URZ ;  /* 0x0000003f3f3ff290 */ /* 0x000fe2000fffe03f */
[----:B------:R-:W3:Y:S01]  /*1c360*/  LD.E.64 R146, desc[UR8][R2.64+0x20] ;  /* 0x0000200802927980 */ /* 0x000ee2000c101b00 */
[-C--:B--2---:R-:W-:Y:S02]  /*1c370*/  IABS R139, R143.reuse ;  /* 0x0000008f008b7213 */ /* 0x084fe40000000000 */
[-C--:B------:R-:W-:Y:S02]  /*1c380*/  IABS R137, R143.reuse ;  /* 0x0000008f00897213 */ /* 0x080fe40000000000 */
[----:B------:R-:W1:Y:S03]  /*1c390*/  I2F.RP R136, R139 ;  /* 0x0000008b00887306 */ /* 0x000e660000209400 */
[----:B------:R-:W-:Y:S07]  /*1c3a0*/  IMAD.MOV R137, RZ, RZ, -R137 ;  /* 0x000000ffff897224 */ /* 0x000fee00078e0a89 */
[----:B-1----:R-:W1:Y:S02]  /*1c3b0*/  MUFU.RCP R134, R136 ;  /* 0x0000008800867308 */ /* 0x002e640000001000 */
[----:B-1----:R-:W-:Y:S01]  /*1c3c0*/  VIADD R144, R134, 0xffffffe ;  /* 0x0ffffffe86907836 */ /* 0x002fe20000000000 */
[----:B------:R-:W-:Y:S02]  /*1c3d0*/  IABS R136, R142 ;  /* 0x0000008e00887213 */ /* 0x000fe40000000000 */
[----:B------:R-:W-:Y:S05]  /*1c3e0*/  LOP3.LUT R142, R142, R143, RZ, 0x3c, !PT ;  /* 0x0000008f8e8e7212 */ /* 0x000fea00078e3cff */
[----:B------:R-:W1:Y:S02]  /*1c3f0*/  F2I.FTZ.U32.TRUNC.NTZ R145, R144 ;  /* 0x0000009000917305 */ /* 0x000e64000021f000 */
[--C-:B-1----:R-:W-:Y:S02]  /*1c400*/  IMAD.MOV R134, RZ, RZ, -R145.reuse ;  /* 0x000000ffff867224 */ /* 0x102fe400078e0a91 */
[----:B------:R-:W-:Y:S02]  /*1c410*/  IMAD.MOV.U32 R144, RZ, RZ, RZ ;  /* 0x000000ffff907224 */ /* 0x000fe400078e00ff */
[----:B------:R-:W-:Y:S01]  /*1c420*/  IMAD R141, R134, R139, RZ ;  /* 0x0000008b868d7224 */ /* 0x000fe200078e02ff */
[----:B------:R-:W-:Y:S02]  /*1c430*/  IABS R134, R140 ;  /* 0x0000008c00867213 */ /* 0x000fe40000000000 */
[----:B------:R-:W-:Y:S01]  /*1c440*/  LOP3.LUT R140, R140, R143, RZ, 0x3c, !PT ;  /* 0x0000008f8c8c7212 */ /* 0x000fe200078e3cff */
        /* <DEDUP_REMOVED lines=8> */
[--C-:B------:R-:W-:Y:S01]  /*1c4d0*/  @!P0 IMAD.IADD R134, R134, 0x1, -R139.reuse ;  /* 0x0000000186868824 */ /* 0x100fe200078e0a8b */
[----:B------:R-:W-:Y:S01]  /*1c4e0*/  @!P0 IADD3 R138, R138, 0x1, RZ ;  /* 0x000000018a8a8810 */ /* 0x000fe20007ffe0ff */
[----:B------:R-:W-:Y:S01]  /*1c4f0*/  @!P1 IMAD.IADD R136, R136, 0x1, -R139 ;  /* 0x0000000188889824 */ /* 0x000fe200078e0a8b */
[----:B------:R-:W-:Y:S01]  /*1c500*/  ISETP.GE.AND P0, PT, R140, RZ, PT ;  /* 0x000000ff8c00720c */ /* 0x000fe20003f06270 */
[----:B------:R-:W-:Y:S01]  /*1c510*/  @!P1 VIADD R141, R141, 0x1 ;  /* 0x000000018d8d9836 */ /* 0x000fe20000000000 */
[-C--:B------:R-:W-:Y:S02]  /*1c520*/  ISETP.GE.U32.AND P5, PT, R134, R139.reuse, PT ;  /* 0x0000008b8600720c */ /* 0x080fe40003fa6070 */
[----:B------:R-:W-:Y:S02]  /*1c530*/  ISETP.GE.U32.AND P6, PT, R136, R139, PT ;  /* 0x0000008b8800720c */ /* 0x000fe40003fc6070 */
[----:B------:R-:W-:Y:S02]  /*1c540*/  ISETP.GE.AND P1, PT, R142, RZ, PT ;  /* 0x000000ff8e00720c */ /* 0x000fe40003f26270 */
[----:B------:R-:W-:Y:S07]  /*1c550*/  LOP3.LUT R134, RZ, R143, RZ, 0x33, !PT ;  /* 0x0000008fff867212 */ /* 0x000fee00078e33ff */
[----:B------:R-:W-:Y:S01]  /*1c560*/  @P5 VIADD R138, R138, 0x1 ;  /* 0x000000018a8a5836 */ /* 0x000fe20000000000 */
[----:B------:R-:W-:Y:S01]  /*1c570*/  ISETP.NE.AND P5, PT, R143, RZ, PT ;  /* 0x000000ff8f00720c */ /* 0x000fe20003fa5270 */
        /* <DEDUP_REMOVED lines=14> */
[-C--:B--2---:R-:W-:Y:S02]  /*1c660*/  IMAD R136, R145, R143.reuse, RZ ;  /* 0x0000008f91887224 */ /* 0x084fe400078e02ff */
[C---:B------:R-:W-:Y:S04]  /*1c670*/  IMAD.WIDE.U32 R140, R144.reuse, R143, RZ ;  /* 0x0000008f908c7225 */ /* 0x040fe800078e00ff */
[----:B------:R-:W-:Y:S04]  /*1c680*/  IMAD R136, R144, R139, R136 ;  /* 0x0000008b90887224 */ /* 0x000fe800078e0288 */
[----:B------:R-:W-:Y:S02]  /*1c690*/  IMAD.IADD R141, R141, 0x1, R136 ;  /* 0x000000018d8d7824 */ /* 0x000fe400078e0288 */
[----:B----4-:R-:W-:Y:S04]  /*1c6a0*/  IMAD.IADD R137, R134, 0x1, -R137 ;  /* 0x0000000186897824 */ /* 0x010fe800078e0a89 */
[----:B---3--:R-:W-:Y:S01]  /*1c6b0*/  IMAD R139, R147, R137, RZ ;  /* 0x00000089938b7224 */ /* 0x008fe200078e02ff */
[----:B------:R-:W-:Y:S01]  /*1c6c0*/  SHF.R.S32.HI R134, RZ, 0x1f, R137 ;  /* 0x0000001fff867819 */ /* 0x000fe20000011489 */
[----:B------:R-:W-:Y:S04]  /*1c6d0*/  IMAD.WIDE.U32 R140, R137, R146, R140 ;  /* 0x00000092898c7225 */ /* 0x000fe800078e008c */
[----:B------:R-:W-:Y:S04]  /*1c6e0*/  IMAD R139, R146, R134, R139 ;  /* 0x00000086928b7224 */ /* 0x000fe800078e028b */
[----:B------:R-:W-:Y:S01]  /*1c6f0*/  IMAD.IADD R137, R141, 0x1, R139 ;  /* 0x000000018d897824 */ /* 0x000fe200078e028b */
[----:B------:R-:W-:Y:S05]  /*1c700*/  BRA `(.L_x_1101) ;  /* 0x0000000000187947 */ /* 0x000fea0003800000 */
.L_x_1100:
[----:B------:R-:W-:Y:S02]  /*1c710*/  R2UR UR4, R132 ;  /* 0x00000000840472ca */ /* 0x000fe400000e0000 */
[----:B------:R-:W-:Y:S11]  /*1c720*/  R2UR UR5, R133 ;  /* 0x00000000850572ca */ /* 0x000ff600000e0000 */
[----:B------:R-:W-:Y:S02]  /*1c730*/  @!UPT UIADD3 URZ, URZ, URZ, URZ ;  /* 0x0000003f3f3ff290 */ /* 0x000fe4000fffe03f */
[----:B------:R-:W2:Y:S02]  /*1c740*/  LD.E R140, desc[UR4][R2.64+0x38] ;  /* 0x00003804028c7980 */ /* 0x000ea4000c101900 */
[----:B--2---:R-:W-:Y:S05]  /*1c750*/  IMAD.U32 R140, R140, -0x40, RZ ;  /* 0xffffffc08c8c7824 */ /* 0x004fea00078e00ff */
[----:B------:R-:W-:Y:S02]  /*1c760*/  SHF.R.S32.HI R137, RZ, 0x1f, R140 ;  /* 0x0000001fff897819 */ /* 0x000fe4000001148c */
.L_x_1101:
[----:B------:R-:W-:Y:S05]  /*1c770*/  BSYNC B0 ;  /* 0x0000000000007941 */ /* 0x000fea0003800000 */
.L_x_1099:
[----:B------:R-:W-:Y:S02]  /*1c780*/  @P4 R2UR UR4, R132 ;  /* 0x00000000840442ca */ /* 0x000fe400000e0000 */
[C---:B------:R-:W-:Y:S02]  /*1c790*/  @P4 R2UR UR5, R133.reuse ;  /* 0x00000000850542ca */ /* 0x040fe400000e0000 */
[-C--:B------:R-:W-:Y:S02]  /*1c7a0*/  LEA R144, P0, R140, R204.reuse, 0x1 ;  /* 0x000000cc8c907211 */ /* 0x080fe400078008ff */
[----:B------:R-:W-:Y:S02]  /*1c7b0*/  @P3 R2UR UR8, R132 ;  /* 0x00000000840832ca */ /* 0x000fe400000e0000 */
[----:B------:R-:W-:Y:S02]  /*1c7c0*/  LEA.HI.X R145, R140, R203, R137, 0x1, P0 ;  /* 0x000000cb8c917211 */ /* 0x000fe400000f0c89 */
[C---:B------:R-:W-:Y:S02]  /*1c7d0*/  @P3 R2UR UR9, R133.reuse ;  /* 0x00000000850932ca */ /* 0x040fe400000e0000 */
[C---:B------:R-:W-:Y:S02]  /*1c7e0*/  @P4 R2UR UR12, R132.reuse ;  /* 0x00000000840c42ca */ /* 0x040fe400000e0000 */
[C---:B------:R-:W-:Y:S01]  /*1c7f0*/  @P4 R2UR UR13, R133.reuse ;  /* 0x00000000850d42ca */ /* 0x040fe200000e0000 */
[----:B------:R-:W-:Y:S01]  /*1c800*/  @!PT LDS RZ, [RZ] ;  /* 0x00000000fffff984 */ /* 0x000fe20000000800 */
[----:B------:R-:W-:Y:S01]  /*1c810*/  @!PT LDS RZ, [RZ] ;  /* 0x00000000fffff984 */ /* 0x000fe20000000800 */
[----:B------:R-:W-:Y:S01]  /*1c820*/  @!PT LDS RZ, [RZ] ;  /* 0x00000000fffff984 */ /* 0x000fe20000000800 */
[----:B------:R1:W-:Y:S01]  /*1c830*/  @P4 LDGSTS.E.BYPASS.LTC128B.128 [R211+0x6000], desc[UR4][R144.64] ;  /* 0x0600000090d34fae */ /* 0x0003e2000b901d44 */
[C---:B------:R-:W-:Y:S02]  /*1c840*/  @P2 R2UR UR4, R132.reuse ;  /* 0x00000000840422ca */ /* 0x040fe400000e0000 */
[C---:B------:R-:W-:Y:S01]  /*1c850*/  @P2 R2UR UR5, R133.reuse ;  /* 0x00000000850522ca */ /* 0x040fe200000e0000 */
[----:B------:R1:W-:Y:S01]  /*1c860*/  @!P4 STS.128 [R211+0x6000], RZ ;  /* 0x006000ffd300c388 */ /* 0x0003e20000000c00 */
[----:B------:R-:W-:Y:S02]  /*1c870*/  @P3 R2UR UR10, R132 ;  /* 0x00000000840a32ca */ /* 0x000fe400000e0000 */
[----:B------:R-:W-:Y:S01]  /*1c880*/  @P3 R2UR UR11, R133 ;  /* 0x00000000850b32ca */ /* 0x000fe200000e0000 */
[----:B------:R-:W-:Y:S01]  /*1c890*/  @!PT LDS RZ, [RZ] ;  /* 0x00000000fffff984 */ /* 0x000fe20000000800 */
[----:B------:R-:W-:Y:S01]  /*1c8a0*/  @!PT LDS RZ, [RZ] ;  /* 0x00000000fffff984 */ /* 0x000fe20000000800 */
[----:B------:R-:W-:Y:S01]  /*1c8b0*/  @!PT LDS RZ, [RZ] ;  /* 0x00000000fffff984 */ /* 0x000fe20000000800 */
[----:B------:R1:W-:Y:S01]  /*1c8c0*/  @P3 LDGSTS.E.BYPASS.LTC128B.128 [R211+0x8000], desc[UR8][R144.64+0x80] ;  /* 0x0800008090d33fae */ /* 0x0003e2000b901d48 */
[----:B------:R-:W-:Y:S02]  /*1c8d0*/  IADD3 R139, P0, R140, R201, RZ ;  /* 0x000000c98c8b7210 */ /* 0x000fe40007f1e0ff */
[C---:B------:R-:W-:Y:S01]  /*1c8e0*/  @P2 R2UR UR8, R132.reuse ;  /* 0x00000000840822ca */ /* 0x040fe200000e0000 */
[----:B------:R1:W-:Y:S01]  /*1c8f0*/  @!P3 STS.128 [R211+0x8000], RZ ;  /* 0x008000ffd300b388 */ /* 0x0003e20000000c00 */
[-C--:B------:R-:W-:Y:S01]  /*1c900*/  @P4 LEA R142, P6, R139, R204.reuse, 0x1 ;  /* 0x000000cc8b8e4211 */ /* 0x080fe200078c08ff */
[----:B------:R-:W-:Y:S01]  /*1c910*/  IMAD.X R136, R137, 0x1, R202, P0 ;  /* 0x0000000189887824 */ /* 0x000fe200000e06ca */
[-C--:B------:R-:W-:Y:S01]  /*1c920*/  @P3 LEA R140, P1, R139, R204.reuse, 0x1 ;  /* 0x000000cc8b8c3211 */ /* 0x080fe200078208ff */
[----:B------:R-:W-:Y:S01]  /*1c930*/  @!PT LDS RZ, [RZ] ;  /* 0x00000000fffff984 */ /* 0x000fe20000000800 */
[----:B------:R-:W-:Y:S01]  /*1c940*/  @!PT LDS RZ, [RZ] ;  /* 0x00000000fffff984 */ /* 0x000fe20000000800 */
[----:B------:R-:W-:Y:S01]  /*1c950*/  @!PT LDS RZ, [RZ] ;  /* 0x00000000fffff984 */ /* 0x000fe20000000800 */
[----:B------:R1:W-:Y:S01]  /*1c960*/  @P2 LDGSTS.E.BYPASS.LTC128B.128 [R211+0xa000], desc[UR4][R144.64+0x100] ;  /* 0x0a00010090d32fae */ /* 0x0003e2000b901d44 */
[----:B------:R-:W-:Y:S02]  /*1c970*/  @P2 R2UR UR9, R133 ;  /* 0x00000000850922ca */ /* 0x000fe400000e0000 */
[CCC-:B------:R-:W-:Y:S01]  /*1c980*/  @P4 LEA.HI.X R143, R139.reuse, R203.reuse, R136.reuse, 0x1, P6 ;  /* 0x000000cb8b8f4211 */ /* 0x1c0fe200030f0c88 */
[----:B------:R1:W-:Y:S01]  /*1c990*/  @!P2 STS.128 [R211+0xa000], RZ ;  /* 0x00a000ffd300a388 */ /* 0x0003e20000000c00 */
[C-C-:B------:R-:W-:Y:S02]  /*1c9a0*/  @P3 LEA.HI.X R141, R139.reuse, R203, R136.reuse, 0x1, P1 ;  /* 0x000000cb8b8d3211 */ /* 0x140fe400008f0c88 */
[-C--:B------:R-:W-:Y:S01]  /*1c9b0*/  @P2 LEA R138, P0, R139, R204.reuse, 0x1 ;  /* 0x000000cc8b8a2211 */ /* 0x080fe200078008ff */
        /* <DEDUP_REMOVED lines=13> */
[C---:B------:R-:W-:Y:S02]  /*1ca90*/  IADD3 R137, P5, R139.reuse, R201, RZ ;  /* 0x000000c98b897210 */ /* 0x040fe40007fbe0ff */
[-C--:B------:R-:W-:Y:S01]  /*1caa0*/  @P2 LEA.HI.X R139, R139, R203.reuse, R136, 0x1, P0 ;  /* 0x000000cb8b8b2211 */ /* 0x080fe200000f0c88 */
[----:B------:R1:W-:Y:S01]  /*1cab0*/  @!P3 STS.128 [R211+0x8800], RZ ;  /* 0x008800ffd300b388 */ /* 0x0003e20000000c00 */
[CC--:B------:R-:W-:Y:S01]  /*1cac0*/  @P4 LEA R150, P6, R137.reuse, R204.reuse, 0x1 ;  /* 0x000000cc89964211 */ /* 0x0c0fe200078c08ff */
[----:B------:R-:W-:Y:S01]  /*1cad0*/  IMAD.X R136, R136, 0x1, R202, P5 ;  /* 0x0000000188887824 */ /* 0x000fe200028e06ca */
[CC--:B------:R-:W-:Y:S01]  /*1cae0*/  @P3 LEA R148, P1, R137.reuse, R204.reuse, 0x1 ;  /* 0x000000cc89943211 */ /* 0x0c0fe200078208ff */
[----:B------:R-:W-:Y:S01]  /*1caf0*/  @!PT LDS RZ, [RZ] ;  /* 0x00000000fffff984 */ /* 0x000fe20000000800 */
[----:B------:R-:W-:Y:S01]  /*1cb00*/  @!PT LDS RZ, [RZ] ;  /* 0x00000000fffff984 */ /* 0x000fe20000000800 */
[----:B------:R-:W-:Y:S01]  /*1cb10*/  @!PT LDS RZ, [RZ] ;  /* 0x00000000fffff984 */ /* 0x000fe20000000800 */
[----:B------:R1:W-:Y:S01]  /*1cb20*/  @P2 LDGSTS.E.BYPASS.LTC128B.128 [R211+0xa800], desc[UR8][R138.64+0x100] ;  /* 0x0a8001008ad32fae */ /* 0x0003e2000b901d48 */
[C---:B------:R-:W-:Y:S02]  /*1cb30*/  @P2 R2UR UR12, R132.reuse ;  /* 0x00000000840c22ca */ /* 0x040fe400000e0000 */
[CCC-:B------:R-:W-:Y:S01]  /*1cb40*/  @P4 LEA.HI.X R151, R137.reuse, R203.reuse, R136.reuse, 0x1, P6 ;  /* 0x000000cb89974211 */ /* 0x1c0fe200030f0c88 */
[----:B------:R1:W-:Y:S01]  /*1cb50*/  @!P2 STS.128 [R211+0xa800], RZ ;  /* 0x00a800ffd300a388 */ /* 0x0003e20000000c00 */
[-CC-:B------:R-:W-:Y:S02]  /*1cb60*/  @P3 LEA.HI.X R149, R137, R203.reuse, R136.reuse, 0x1, P1 ;  /* 0x000000cb89953211 */ /* 0x180fe400008f0c88 */
[----:B------:R-:W-:Y:S01]  /*1cb70*/  @P2 R2UR UR13, R133 ;  /* 0x00000000850d22ca */ /* 0x000fe200000e0000 */
[----:B------:R-:W-:Y:S01]  /*1cb80*/  @!PT LDS RZ, [RZ] ;  /* 0x00000000fffff984 */ /* 0x000fe20000000800 */
[----:B------:R-:W-:Y:S01]  /*1cb90*/  @!PT LDS RZ, [RZ] ;  /* 0x00000000fffff984 */ /* 0x000fe20000000800 */
[----:B------:R-:W-:Y:S01]  /*1cba0*/  @!PT LDS RZ, [RZ] ;  /* 0x00000000fffff984 */ /* 0x000fe20000000800 */
[----:B------:R1:W-:Y:S01]  /*1cbb0*/  @P4 LDGSTS.E.BYPASS.LTC128B.128 [R211+0x7000], desc[UR4][R150.64] ;  /* 0x0700000096d34fae */ /* 0x0003e2000b901d44 */
[CC--:B------:R-:W-:Y:S02]  /*1cbc0*/  @P2 LEA R146, P0, R137.reuse, R204.reuse, 0x1 ;  /* 0x000000cc89922211 */ /* 0x0c0fe400078008ff */
[C---:B------:R-:W-:Y:S01]  /*1cbd0*/  @P4 R2UR UR10, R132.reuse ;  /* 0x00000000840a42ca */ /* 0x040fe200000e0000 */
[----:B------:R1:W-:Y:S01]  /*1cbe0*/  @!P4 STS.128 [R211+0x7000], RZ ;  /* 0x007000ffd300c388 */ /* 0x0003e20000000c00 */
[----:B------:R-:W-:Y:S02]  /*1cbf0*/  @P2 LEA.HI.X R147, R137, R203, R136, 0x1, P0 ;  /* 0x000000cb89932211 */ /* 0x000fe400000f0c88 */
[----:B------:R-:W-:Y:S01]  /*1cc00*/  @P4 R2UR UR11, R133 ;  /* 0x00000000850b42ca */ /* 0x000fe200000e0000 */
[----:B------:R-:W-:Y:S01]  /*1cc10*/  @!PT LDS RZ, [RZ] ;  /* 0x00000000fffff984 */ /* 0x000fe20000000800 */
[----:B------:R-:W-:Y:S01]  /*1cc20*/  @!PT LDS RZ, [RZ] ;  /* 0x00000000fffff984 */ /* 0x000fe20000000800 */
[----:B------:R-:W-:Y:S01]  /*1cc30*/  @!PT LDS RZ, [RZ] ;  /* 0x00000000fffff984 */ /* 0x000fe20000000800 */
[----:B------:R1:W-:Y:S01]  /*1cc40*/  @P3 LDGSTS.E.BYPASS.LTC128B.128 [R211+0x9000], desc[UR14][R148.64+0x80] ;  /* 0x0900008094d33fae */ /* 0x0003e2000b901d4e */
[----:B------:R-:W-:Y:S02]  /*1cc50*/  IADD3 R134, P5, R137, R201, RZ ;  /* 0x000000c989867210 */ /* 0x000fe40007fbe0ff */
[----:B------:R-:W-:Y:S01]  /*1cc60*/  @P3 R2UR UR8, R132 ;  /* 0x00000000840832ca */ /* 0x000fe200000e0000 */
[----:B------:R1:W-:Y:S01]  /*1cc70*/  @!P3 STS.128 [R211+0x9000], RZ ;  /* 0x009000ffd300b388 */ /* 0x0003e20000000c00 */
[C---:B------:R-:W-:Y:S01]  /*1cc80*/  @P3 R2UR UR9, R133.reuse ;  /* 0x00000000850932ca */ /* 0x040fe200000e0000 */
[----:B------:R-:W-:Y:S01]  /*1cc90*/  IMAD.X R136, R136, 0x1, R202, P5 ;  /* 0x0000000188887824 */ /* 0x000fe200028e06ca */
[CC--:B------:R-:W-:Y:S01]  /*1cca0*/  @P4 LEA R154, P5, R134.reuse, R204.reuse, 0x1 ;  /* 0x000000cc869a4211 */ /* 0x0c0fe200078a08ff */
[----:B------:R-:W-:Y:S01]  /*1ccb0*/  @!PT LDS RZ, [RZ] ;  /* 0x00000000fffff984 */ /* 0x000fe20000000800 */
[----:B------:R-:W-:Y:S01]  /*1ccc0*/  @!PT LDS RZ, [RZ] ;  /* 0x00000000fffff984 */ /* 0x000fe20000000800 */
[----:B------:R-:W-:Y:S01]  /*1ccd0*/  @!PT LDS RZ, [RZ] ;  /* 0x00000000fffff984 */ /* 0x000fe20000000800 */
[----:B------:R1:W-:Y:S01]  /*1cce0*/  @P2 LDGSTS.E.BYPASS.LTC128B.128 [R211+0xb000], desc[UR12][R146.64+0x100] ;  /* 0x0b00010092d32fae */ /* 0x0003e2000b901d4c */
[CC--:B------:R-:W-:Y:S02]  /*1ccf0*/  @P3 LEA R152, P1, R134.reuse, R204.reuse, 0x1 ;  /* 0x000000cc86983211 */ /* 0x0c0fe400078208ff */
[CCC-:B------:R-:W-:Y:S01]  /*1cd00*/  @P4 LEA.HI.X R155, R134.reuse, R203.reuse, R136.reuse, 0x1, P5 ;  /* 0x000000cb869b4211 */ /* 0x1c0fe200028f0c88 */
[----:B------:R1:W-:Y:S01]  /*1cd10*/  @!P2 STS.128 [R211+0xb000], RZ ;  /* 0x00b000ffd300a388 */ /* 0x0003e20000000c00 */
[-C--:B------:R-:W-:Y:S02]  /*1cd20*/  @P3 LEA.HI.X R153, R134, R203.reuse, R136, 0x1, P1 ;  /* 0x000000cb86993211 */ /* 0x080fe400008f0c88 */
[----:B------:R-:W-:Y:S01]  /*1cd30*/  @P2 R2UR UR4, R132 ;  /* 0x00000000840422ca */ /* 0x000fe200000e0000 */
[----:B------:R-:W-:Y:S01]  /*1cd40*/  @!PT LDS RZ, [RZ] ;  /* 0x00000000fffff984 */ /* 0x000fe20000000800 */
[----:B------:R-:W-:Y:S01]  /*1cd50*/  @!PT LDS RZ, [RZ] ;  /* 0x00000000fffff984 */ /* 0x000fe20000000800 */
[----:B------:R-:W-:Y:S01]  /*1cd60*/  @!PT LDS RZ, [RZ] ;  /* 0x00000000fffff984 */ /* 0x000fe20000000800 */
[----:B------:R1:W-:Y:S01]  /*1cd70*/  @P4 LDGSTS.E.BYPASS.LTC128B.128 [R211+0x7800], desc[UR10][R154.64] ;  /* 0x078000009ad34fae */ /* 0x0003e2000b901d4a */
[----:B------:R-:W-:Y:S02]  /*1cd80*/  @P2 R2UR UR5, R133 ;  /* 0x00000000850522ca */ /* 0x000fe400000e0000 */
[C---:B------:R-:W-:Y:S01]  /*1cd90*/  @P2 LEA R156, P0, R134.reuse, R204, 0x1 ;  /* 0x000000cc869c2211 */ /* 0x040fe200078008ff */
[----:B------:R1:W-:Y:S01]  /*1cda0*/  @!P4 STS.128 [R211+0x7800], RZ ;  /* 0x007800ffd300c388 */ /* 0x0003e20000000c00 */
[----:B------:R-:W-:Y:S02]  /*1cdb0*/  IMAD.MOV.U32 R204, RZ, RZ, R144 ;  /* 0x000000ffffcc7224 */ /* 0x000fe400078e0090 */
[----:B------:R-:W-:Y:S01]  /*1cdc0*/  @P2 LEA.HI.X R157, R134, R203, R136, 0x1, P0 ;  /* 0x000000cb869d2211 */ /* 0x000fe200000f0c88 */
[----:B------:R-:W-:Y:S01]  /*1cdd0*/  @!PT LDS RZ, [RZ] ;  /* 0x00000000fffff984 */ /* 0x000fe20000000800 */
[----:B------:R-:W-:Y:S01]  /*1cde0*/  @!PT LDS RZ, [RZ] ;  /* 0x00000000fffff984 */ /* 0x000fe20000000800 */
[----:B------:R-:W-:Y:S01]  /*1cdf0*/  @!PT LDS RZ, [RZ] ;  /* 0x00000000fffff984 */ /* 0x000fe20000000800 */
[----:B------:R1:W-:Y:S01]  /*1ce00*/  @P3 LDGSTS.E.BYPASS.LTC128B.128 [R211+0x9800], desc[UR8][R152.64+0x80] ;  /* 0x0980008098d33fae */ /* 0x0003e2000b901d48 */
[----:B------:R-:W-:Y:S03]  /*1ce10*/  IMAD.MOV.U32 R203, RZ, RZ, R145 ;  /* 0x000000ffffcb7224 */ /* 0x000fe600078e0091 */
[----:B------:R1:W-:Y:S04]  /*1ce20*/  @!P3 STS.128 [R211+0x9800], RZ ;  /* 0x009800ffd300b388 */ /* 0x0003e80000000c00 */
[----:B------:R-:W-:Y:S01]  /*1ce30*/  @!PT LDS RZ, [RZ] ;  /* 0x00000000fffff984 */ /* 0x000fe20000000800 */
[----:B------:R-:W-:Y:S01]  /*1ce40*/  @!PT LDS RZ, [RZ] ;  /* 0x00000000fffff984 */ /* 0x000fe20000000800 */
[----:B------:R-:W-:Y:S01]  /*1ce50*/  @!PT LDS RZ, [RZ] ;  /* 0x00000000fffff984 */ /* 0x000fe20000000800 */
[----:B------:R1:W-:Y:S04]  /*1ce60*/  @P2 LDGSTS.E.BYPASS.LTC128B.128 [R211+0xb800], desc[UR4][R156.64+0x100] ;  /* 0x0b8001009cd32fae */ /* 0x0003e8000b901d44 */
[----:B------:R1:W-:Y:S04]  /*1ce70*/  @!P2 STS.128 [R211+0xb800], RZ ;  /* 0x00b800ffd300a388 */ /* 0x0003e80000000c00 */
[----:B------:R-:W0:Y:S02]  /*1ce80*/  LDGDEPBAR ;  /* 0x00000000000079af */ /* 0x000e240000000000 */
.L_x_1098:
[----:B------:R-:W-:Y:S05]  /*1ce90*/  BSYNC B1 ;  /* 0x0000000000017941 */ /* 0x000fea0003800000 */
.L_x_1097:
[----:B------:R-:W-:Y:S01]  /*1cea0*/  R2UR UR4, R132 ;  /* 0x00000000840472ca */ /* 0x000fe200000e0000 */
[----:B-1----:R-:W-:Y:S01]  /*1ceb0*/  LDSM.16.MT88.4 R140, [R197+0xc000] ;  /* 0x00c00000c58c783b */ /* 0x002fe20000004200 */
[----:B------:R-:W-:Y:S02]  /*1cec0*/  R2UR UR5, R133 ;  /* 0x00000000850572ca */ /* 0x000fe400000e0000 */
        /* <DEDUP_REMOVED lines=8> */
[----:B------:R1:W2:Y:S01]  /*1cf50*/  LD.E R133, desc[UR4][R2.64+0xdc] ;  /* 0x0000dc0402857980 */ /* 0x0002a2000c101900 */
[----:B------:R-:W-:Y:S02]  /*1cf60*/  FMNMX.FTZ R139, R11, R136, !PT ;  /* 0x000000880b8b7209 */ /* 0x000fe40007810000 */
[----:B------:R-:W-:Y:S01]  /*1cf70*/  FMNMX.FTZ R134, R12, R137, !PT ;  /* 0x000000890c867209 */ /* 0x000fe20007810000 */
[----:B------:R-:W-:Y:S03]  /*1cf80*/  LDSM.16.MT88.4 R148, [R195+0xc000] ;  /* 0x00c00000c394783b */ /* 0x000fe60000004200 */
[----:B------:R-:W-:Y:S02]  /*1cf90*/  FMNMX.FTZ R137, R13, R134, !PT ;  /* 0x000000860d897209 */ /* 0x000fe40007810000 */
[----:B------:R-:W-:Y:S03]  /*1cfa0*/  FMNMX.FTZ R134, R14, R139, !PT ;  /* 0x0000008b0e867209 */ /* 0x000fe60007810000 */
[----:B------:R-:W-:Y:S08]  /*1cfb0*/  LDSM.16.MT88.4 R152, [R197+0xe800] ;  /* 0x00e80000c598783b */ /* 0x000ff00000004200 */
[----:B------:R-:W-:Y:S01]  /*1cfc0*/  LDSM.16.MT88.4 R156, [R196+0xe800] ;  /* 0x00e80000c49c783b */ /* 0x000fe20000004200 */
[----:B-1----:R-:W-:Y:S02]  /*1cfd0*/  FMNMX.FTZ R2, R16, R137, !PT ;  /* 0x0000008910027209 */ /* 0x002fe40007810000 */
[----:B------:R-:W-:Y:S02]  /*1cfe0*/  FMNMX.FTZ R137, R15, R134, !PT ;  /* 0x000000860f897209 */ /* 0x000fe40007810000 */
        /* <DEDUP_REMOVED lines=17> */
[----:B------:R-:W-:Y:S03]  /*1d100*/  FMNMX.FTZ R2, R34, R3, !PT ;  /* 0x0000000322027209 */ /* 0x000fe60007810000 */
[----:B------:R-:W1:Y:S01]  /*1d110*/  SHFL.BFLY PT, R3, R138, 0x2, 0x1f ;  /* 0x0c401f008a037f89 */ /* 0x000e6200000e0000 */
[----:B------:R-:W-:Y:S07]  /*1d120*/  FMNMX.FTZ R137, R35, R2, !PT ;  /* 0x0000000223897209 */ /* 0x000fee0007810000 */
[----:B------:R-:W3:Y:S01]  /*1d130*/  SHFL.BFLY PT, R2, R137, 0x2, 0x1f ;  /* 0x0c401f0089027f89 */ /* 0x000ee200000e0000 */
[----:B-1----:R-:W-:Y:S07]  /*1d140*/  FMNMX.FTZ R139, R138, R3, !PT ;  /* 0x000000038a8b7209 */ /* 0x002fee0007810000 */
[----:B------:R-:W1:Y:S01]  /*1d150*/  SHFL.BFLY PT, R136, R139, 0x1, 0x1f ;  /* 0x0c201f008b887f89 */ /* 0x000e6200000e0000 */
[----:B---3--:R-:W-:Y:S07]  /*1d160*/  FMNMX.FTZ R134, R137, R2, !PT ;  /* 0x0000000289867209 */ /* 0x008fee0007810000 */
[----:B------:R-:W3:Y:S01]  /*1d170*/  SHFL.BFLY PT, R3, R134, 0x1, 0x1f ;  /* 0x0c201f0086037f89 */ /* 0x000ee200000e0000 */
[----:B-1----:R-:W-:Y:S04]  /*1d180*/  FMNMX.FTZ R132, R139, R136, !PT ;  /* 0x000000888b847209 */ /* 0x002fe80007810000 */
[C---:B------:R-:W-:Y:S01]  /*1d190*/  FSETP.NEU.FTZ.AND P0, PT, R132.reuse, -INF , PT ;  /* 0xff8000008400780b */ /* 0x040fe20003f1d000 */
[----:B------:R-:W-:Y:S01]  /*1d1a0*/  FADD.FTZ R2, -R132, R135 ;  /* 0x0000008784027221 */ /* 0x000fe20000010100 */
[----:B---3--:R-:W-:Y:S05]  /*1d1b0*/  FMNMX.FTZ R3, R134, R3, !PT ;  /* 0x0000000386037209 */ /* 0x008fea0007810000 */
[----:B------:R-:W-:Y:S04]  /*1d1c0*/  FADD.FTZ R0, -R3, R0 ;  /* 0x0000000003007221 */ /* 0x000fe80000010100 */
[C---:B--2---:R-:W-:Y:S01]  /*1d1d0*/  FMUL.FTZ R136, R133.reuse, R0 ;  /* 0x0000000085887220 */ /* 0x044fe20000410000 */
[C---:B------:R-:W-:Y:S01]  /*1d1e0*/  FMUL.FTZ R135, R133.reuse, R2 ;  /* 0x0000000285877220 */ /* 0x040fe20000410000 */
[C---:B------:R-:W-:Y:S01]  /*1d1f0*/  FMUL.FTZ R168, R133.reuse, R132 ;  /* 0x0000008485a87220 */ /* 0x040fe20000410000 */
[----:B------:R-:W-:Y:S01]  /*1d200*/  FMUL.FTZ R166, R133, R3 ;  /* 0x0000000385a67220 */ /* 0x000fe20000410000 */
[----:B------:R1:W2:Y:S03]  /*1d210*/  MUFU.EX2 R0, R136 ;  /* 0x0000008800007308 */ /* 0x0002a60000000800 */
[----:B------:R-:W-:Y:S02]  /*1d220*/  FSEL R168, R168, RZ, P0 ;  /* 0x000000ffa8a87208 */ /* 0x000fe40000000000 */
[----:B------:R-:W-:Y:S05]  /*1d230*/  FSETP.NEU.FTZ.AND P0, PT, R3, -INF , PT ;  /* 0xff8000000300780b */ /* 0x000fea0003f1d000 */
[----:B------:R3:W4:Y:S01]  /*1d240*/  MUFU.EX2 R2, R135 ;  /* 0x0000008700027308 */ /* 0x0007220000000800 */
[----:B------:R-:W-:Y:S01]  /*1d250*/  FSEL R166, R166, RZ, P0 ;  /* 0x000000ffa6a67208 */ /* 0x000fe20000000000 */
[-CC-:B------:R-:W-:Y:S01]  /*1d260*/  FFMA.FTZ R163, R4, R133.reuse, -R168.reuse ;  /* 0x0000008504a37223 */ /* 0x180fe200000108a8 */
[-CC-:B------:R-:W-:Y:S01]  /*1d270*/  FFMA.FTZ R134, R5, R133.reuse, -R168.reuse ;  /* 0x0000008505867223 */ /* 0x180fe200000108a8 */
[-CC-:B------:R-:W-:Y:S01]  /*1d280*/  FFMA.FTZ R162, R8, R133.reuse, -R168.reuse ;  /* 0x0000008508a27223 */ /* 0x180fe200000108a8 */
[-C--:B------:R-:W-:Y:S01]  /*1d290*/  FFMA.FTZ R165, R9, R133.reuse, -R168 ;  /* 0x0000008509a57223 */ /* 0x080fe200000108a8 */
[-CC-:B------:R-:W-:Y:S01]  /*1d2a0*/  FFMA.FTZ R167, R6, R133.reuse, -R166.reuse ;  /* 0x0000008506a77223 */ /* 0x180fe200000108a6 */
[-CC-:B------:R-:W-:Y:S01]  /*1d2b0*/  FFMA.FTZ R164, R10, R133.reuse, -R166.reuse ;  /* 0x000000850aa47223 */ /* 0x180fe200000108a6 */
[--C-:B------:R-:W-:Y:S01]  /*1d2c0*/  FFMA.FTZ R169, R11, R133, -R166.reuse ;  /* 0x000000850ba97223 */ /* 0x100fe200000108a6 */
[----:B-1----:R-:W1:Y:S01]  /*1d2d0*/  LDSM.16.MT88.4 R136, [R198+0xc000] ;  /* 0x00c00000c688783b */ /* 0x002e620000004200 */
[----:B------:R-:W-:Y:S01]  /*1d2e0*/  MUFU.EX2 R163, R163 ;  /* 0x000000a300a37308 */ /* 0x000fe20000000800 */
[C---:B--2---:R-:W-:Y:S01]  /*1d2f0*/  FMUL.FTZ R6, R0.reuse, R130 ;  /* 0x0000008200067220 */ /* 0x044fe20000410000 */
[C---:B------:R-:W-:Y:S01]  /*1d300*/  FMUL.FTZ R10, R0.reuse, R126 ;  /* 0x0000007e000a7220 */ /* 0x040fe20000410000 */
[C---:B------:R-:W-:Y:S01]  /*1d310*/  FMUL.FTZ R11, R0.reuse, R127 ;  /* 0x0000007f000b7220 */ /* 0x040fe20000410000 */
[C---:B------:R-:W-:Y:S01]  /*1d320*/  FMUL.FTZ R38, R0.reuse, R38 ;  /* 0x0000002600267220 */ /* 0x040fe20000410000 */
[C---:B------:R-:W-:Y:S01]  /*1d330*/  FMUL.FTZ R39, R0.reuse, R39 ;  /* 0x0000002700277220 */ /* 0x040fe20000410000 */
[----:B------:R-:W-:Y:S01]  /*1d340*/  FMUL.FTZ R42, R0, R42 ;  /* 0x0000002a002a7220 */ /* 0x000fe20000410000 */
[----:B---3--:R-:W-:Y:S03]  /*1d350*/  FFMA.FTZ R135, R7, R133, -R166 ;  /* 0x0000008507877223 */ /* 0x008fe600000108a6 */
[----:B------:R-:W2:Y:S01]  /*1d360*/  MUFU.EX2 R134, R134 ;  /* 0x0000008600867308 */ /* 0x000ea20000000800 */
[C---:B----4-:R-:W-:Y:S01]  /*1d370*/  FMUL.FTZ R4, R2.reuse, R128 ;  /* 0x0000008002047220 */ /* 0x050fe20000410000 */
[----:B------:R-:W-:Y:S01]  /*1d380*/  FMUL.FTZ R5, R2, R129 ;  /* 0x0000008102057220 */ /* 0x000fe20000410000 */
[----:B------:R-:W-:Y:S01]  /*1d390*/  FMUL.FTZ R7, R0, R131 ;  /* 0x0000008300077220 */ /* 0x000fe20000410000 */
[C---:B------:R-:W-:Y:S01]  /*1d3a0*/  FMUL.FTZ R8, R2.reuse, R124 ;  /* 0x0000007c02087220 */ /* 0x040fe20000410000 */
[C---:B------:R-:W-:Y:S01]  /*1d3b0*/  FMUL.FTZ R9, R2.reuse, R125 ;  /* 0x0000007d02097220 */ /* 0x040fe20000410000 */
[C---:B------:R-:W-:Y:S01]  /*1d3c0*/  FMUL.FTZ R36, R2.reuse, R36 ;  /* 0x0000002402247220 */ /* 0x040fe20000410000 */
[C---:B------:R-:W-:Y:S03]  /*1d3d0*/  FMUL.FTZ R37, R2.reuse, R37 ;  /* 0x0000002502257220 */ /* 0x040fe60000410000 */
[----:B------:R-:W-:Y:S01]  /*1d3e0*/  MUFU.EX2 R167, R167 ;  /* 0x000000a700a77308 */ /* 0x000fe20000000800 */
[----:B------:R-:W3:Y:S01]  /*1d3f0*/  LDSM.16.MT88.4 R124, [R198+0xe000] ;  /* 0x00e00000c67c783b */ /* 0x000ee20000004200 */
[C---:B------:R-:W-:Y:S01]  /*1d400*/  FMUL.FTZ R40, R2.reuse, R40 ;  /* 0x0000002802287220 */ /* 0x040fe20000410000 */
[----:B------:R-:W-:Y:S01]  /*1d410*/  FMUL.FTZ R41, R2, R41 ;  /* 0x0000002902297220 */ /* 0x000fe20000410000 */
[----:B------:R-:W-:Y:S01]  /*1d420*/  FMUL.FTZ R43, R0, R43 ;  /* 0x0000002b002b7220 */ /* 0x000fe20000410000 */
[-CC-:B------:R-:W-:Y:S01]  /*1d430*/  FFMA.FTZ R218, R28, R133.reuse, -R168.reuse ;  /* 0x000000851cda7223 */ /* 0x180fe200000108a8 */
[-C--:B------:R-:W-:Y:S01]  /*1d440*/  FFMA.FTZ R223, R29, R133.reuse, -R168 ;  /* 0x000000851ddf7223 */ /* 0x080fe200000108a8 */
[--C-:B------:R-:W-:Y:S03]  /*1d450*/  FFMA.FTZ R220, R30, R133, -R166.reuse ;  /* 0x000000851edc7223 */ /* 0x100fe600000108a6 */
[----:B------:R-:W4:Y:S01]  /*1d460*/  MUFU.EX2 R135, R135 ;  /* 0x0000008700877308 */ /* 0x000f220000000800 */
[----:B--2---:R-:W-:Y:S01]  /*1d470*/  F2FP.BF16.F32.PACK_AB R128, R134, R163 ;  /* 0x000000a38680723e */ /* 0x004fe200000010ff */
[-C--:B------:R-:W-:Y:S01]  /*1d480*/  FFMA.FTZ R225, R31, R133.reuse, -R166 ;  /* 0x000000851fe17223 */ /* 0x080fe200000108a6 */
[-C--:B------:R-:W-:Y:S01]  /*1d490*/  FFMA.FTZ R222, R32, R133.reuse, -R168 ;  /* 0x0000008520de7223 */ /* 0x080fe200000108a8 */
[----:B------:R-:W-:Y:S01]  /*1d4a0*/  LDSM.16.MT88.4 R28, [R198+0xd800] ;  /* 0x00d80000c61c783b */ /* 0x000fe20000004200 */
[----:B------:R-:W-:Y:S01]  /*1d4b0*/  FFMA.FTZ R224, R34, R133, -R166 ;  /* 0x0000008522e07223 */ /* 0x000fe200000108a6 */
        /* <DEDUP_REMOVED lines=10> */
[----:B------:R-:W2:Y:S01]  /*1d560*/  MUFU.EX2 R165, R165 ;  /* 0x000000a500a57308 */ /* 0x000ea20000000800 */
[----:B----4-:R-:W-:Y:S01]  /*1d570*/  F2FP.BF16.F32.PACK_AB R129, R135, R167 ;  /* 0x000000a78781723e */ /* 0x010fe200000010ff */
        /* <DEDUP_REMOVED lines=14> */
[----:B------:R-:W4:Y:S01]  /*1d660*/  MUFU.EX2 R169, R169 ;  /* 0x000000a900a97308 */ /* 0x000f220000000800 */
        /* <DEDUP_REMOVED lines=16> */
[----:B----4-:R-:W-:Y:S01]  /*1d770*/  F2FP.BF16.F32.PACK_AB R131, R169, R164 ;  /* 0x000000a4a983723e */ /* 0x010fe200000010ff */
[----:B------:R-:W-:Y:S01]  /*1d780*/  FMUL.FTZ R81, R2, R81 ;  /* 0x0000005102517220 */ /* 0x000fe20000410000 */
[C---:B------:R-:W-:Y:S01]  /*1d790*/  FMUL.FTZ R82, R0.reuse, R82 ;  /* 0x0000005200527220 */ /* 0x040fe20000410000 */
[----:B------:R-:W-:Y:S01]  /*1d7a0*/  FMUL.FTZ R83, R0, R83 ;  /* 0x0000005300537220 */ /* 0x000fe20000410000 */
[C---:B------:R-:W-:Y:S01]  /*1d7b0*/  FMUL.FTZ R84, R2.reuse, R84 ;  /* 0x0000005402547220 */ /* 0x040fe20000410000 */
[----:B------:R-:W-:Y:S01]  /*1d7c0*/  FMUL.FTZ R85, R2, R85 ;  /* 0x0000005502557220 */ /* 0x000fe20000410000 */
[C---:B------:R-:W-:Y:S01]  /*1d7d0*/  FMUL.FTZ R86, R0.reuse, R86 ;  /* 0x0000005600567220 */ /* 0x040fe20000410000 */
[C---:B-1----:R-:W-:Y:S01]  /*1d7e0*/  HMMA.16816.F32.BF16 R4, R128.reuse, R136, R4 ;  /* 0x000000888004723c */ /* 0x042fe20000041804 */
[----:B------:R-:W-:Y:S04]  /*1d7f0*/  MUFU.EX2 R218, R218 ;  /* 0x000000da00da7308 */ /* 0x000fe80000000800 */
[----:B------:R-:W-:Y:S01]  /*1d800*/  FMUL.FTZ R87, R0, R87 ;  /* 0x0000005700577220 */ /* 0x000fe20000410000 */
[C---:B------:R-:W-:Y:S01]  /*1d810*/  HMMA.16816.F32.BF16 R8, R128.reuse, R138, R8 ;  /* 0x0000008a8008723c */ /* 0x040fe20000041808 */
[----:B------:R-:W1:Y:S04]  /*1d820*/  LDSM.16.MT88.4 R136, [R197+0xe000] ;  /* 0x00e00000c588783b */ /* 0x000e680000004200 */
[----:B------:R-:W-:Y:S01]  /*1d830*/  MUFU.EX2 R223, R223 ;  /* 0x000000df00df7308 */ /* 0x000fe20000000800 */
[----:B------:R-:W-:Y:S01]  /*1d840*/  ISETP.GT.AND P0, PT, R214, 0x1, PT ;  /* 0x00000001d600780c */ /* 0x000fe20003f04270 */
[C---:B------:R-:W-:Y:S01]  /*1d850*/  FMUL.FTZ R88, R2.reuse, R88 ;  /* 0x0000005802587220 */ /* 0x040fe20000410000 */
[C---:B------:R-:W-:Y:S03]  /*1d860*/  HMMA.16816.F32.BF16 R36, R128.reuse, R140, R36 ;  /* 0x0000008c8024723c */ /* 0x040fe60000041824 */
[----:B------:R-:W-:Y:S03]  /*1d870*/  FMUL.FTZ R89, R2, R89 ;  /* 0x0000005902597220 */ /* 0x000fe60000410000 */
        /* <DEDUP_REMOVED lines=8> */
[----:B------:R-:W4:Y:S02]  /*1d900*/  LDSM.16.MT88.4 R144, [R195+0xe000] ;  /* 0x00e00000c390783b */ /* 0x000f240000004200 */
[C---:B------:R-:W-:Y:S03]  /*1d910*/  FMUL.FTZ R92, R2.reuse, R92 ;  /* 0x0000005c025c7220 */ /* 0x040fe60000410000 */
[C---:B------:R-:W-:Y:S02]  /*1d920*/  HMMA.16816.F32.BF16 R52, R128.reuse, R148, R52 ;  /* 0x000000948034723c */ /* 0x040fe40000041834 */
[----:B------:R-:W-:Y:S03]  /*1d930*/  MUFU.EX2 R222, R222 ;  /* 0x000000de00de7308 */ /* 0x000fe60000000800 */
[----:B------:R-:W-:Y:S01]  /*1d940*/  FMUL.FTZ R93, R2, R93 ;  /* 0x0000005d025d7220 */ /* 0x000fe20000410000 */
[C---:B------:R-:W-:Y:S01]  /*1d950*/  HMMA.16816.F32.BF16 R56, R128.reuse, R150, R56 ;  /* 0x000000968038723c */ /* 0x040fe20000041838 */
[----:B------:R-:W-:Y:S05]  /*1d960*/  LDSM.16.MT88.4 R148, [R198+0xe800] ;  /* 0x00e80000c694783b */ /* 0x000fea0000004200 */
[----:B------:R-:W-:Y:S01]  /*1d970*/  MUFU.EX2 R224, R224 ;  /* 0x000000e000e07308 */ /* 0x000fe20000000800 */
[C---:B------:R-:W-:Y:S01]  /*1d980*/  FMUL.FTZ R94, R0.reuse, R94 ;  /* 0x0000005e005e7220 */ /* 0x040fe20000410000 */
[C---:B---3--:R-:W-:Y:S03]  /*1d990*/  HMMA.16816.F32.BF16 R60, R128.reuse, R124, R60 ;  /* 0x0000007c803c723c */ /* 0x048fe6000004183c */
[----:B------:R-:W-:Y:S03]  /*1d9a0*/  FMUL.FTZ R95, R0, R95 ;  /* 0x0000005f005f7220 */ /* 0x000fe60000410000 */
[C---:B------:R-:W-:Y:S01]  /*1d9b0*/  HMMA.16816.F32.BF16 R64, R128.reuse, R126, R64 ;  /* 0x0000007e8040723c */ /* 0x040fe20000041840 */
[----:B------:R-:W3:Y:S04]  /*1d9c0*/  LDSM.16.MT88.4 R124, [R198+0x10000] ;  /* 0x01000000c67c783b */ /* 0x000ee80000004200 */
[-CC-:B------:R-:W-:Y:S01]  /*1d9d0*/  FFMA.FTZ R170, R12, R133.reuse, -R168.reuse ;  /* 0x000000850caa7223 */ /* 0x180fe200000108a8 */
[C---:B-1----:R-:W-:Y:S05]  /*1d9e0*/  HMMA.16816.F32.BF16 R68, R128.reuse, R136, R68 ;  /* 0x000000888044723c */ /* 0x042fea0000041844 */
[C---:B------:R-:W-:Y:S01]  /*1d9f0*/  FMUL.FTZ R12, R2.reuse, R120 ;  /* 0x00000078020c7220 */ /* 0x040fe20000410000 */
[C---:B------:R-:W-:Y:S01]  /*1da00*/  HMMA.16816.F32.BF16 R72, R128.reuse, R138, R72 ;  /* 0x0000008a8048723c */ /* 0x040fe20000041848 */
[----:B------:R-:W1:Y:S01]  /*1da10*/  LDSM.16.MT88.4 R136, [R197+0x10000] ;  /* 0x01000000c588783b */ /* 0x000e620000004200 */
[----:B------:R-:W-:Y:S03]  /*1da20*/  MUFU.EX2 R170, R170 ;  /* 0x000000aa00aa7308 */ /* 0x000fe60000000800 */
[----:B------:R-:W-:Y:S01]  /*1da30*/  FFMA.FTZ R171, R13, R133, -R168 ;  /* 0x000000850dab7223 */ /* 0x000fe200000108a8 */
[C---:B--2---:R-:W-:Y:S05]  /*1da40*/  HMMA.16816.F32.BF16 R76, R128.reuse, R140, R76 ;  /* 0x0000008c804c723c */ /* 0x044fea000004184c */
[----:B------:R-:W-:Y:S01]  /*1da50*/  FMUL.FTZ R13, R2, R121 ;  /* 0x00000079020d7220 */ /* 0x000fe20000410000 */
[C---:B------:R-:W-:Y:S01]  /*1da60*/  HMMA.16816.F32.BF16 R80, R128.reuse, R142, R80 ;  /* 0x0000008e8050723c */ /* 0x040fe20000041850 */
[----:B------:R-:W2:Y:S01]  /*1da70*/  LDSM.16.MT88.4 R140, [R196+0x10000] ;  /* 0x01000000c48c783b */ /* 0x000ea20000004200 */
[----:B------:R-:W5:Y:S03]  /*1da80*/  MUFU.EX2 R171, R171 ;  /* 0x000000ab00ab7308 */ /* 0x000f660000000800 */
[-CC-:B------:R-:W-:Y:S01]  /*1da90*/  FFMA.FTZ R172, R14, R133.reuse, -R166.reuse ;  /* 0x000000850eac7223 */ /* 0x180fe200000108a6 */
[C---:B----4-:R-:W-:Y:S05]  /*1daa0*/  HMMA.16816.F32.BF16 R84, R128.reuse, R144, R84 ;  /* 0x000000908054723c */ /* 0x050fea0000041854 */
[----:B------:R-:W-:Y:S01]  /*1dab0*/  FFMA.FTZ R173, R15, R133, -R166 ;  /* 0x000000850fad7223 */ /* 0x000fe200000108a6 */
[C---:B------:R-:W-:Y:S01]  /*1dac0*/  HMMA.16816.F32.BF16 R88, R128.reuse, R146, R88 ;  /* 0x000000928058723c */ /* 0x040fe20000041858 */
[----:B------:R-:W-:Y:S01]  /*1dad0*/  LDSM.16.MT88.4 R144, [R196+0xc800] ;  /* 0x00c80000c490783b */ /* 0x000fe20000004200 */
[----:B------:R-:W-:Y:S03]  /*1dae0*/  MUFU.EX2 R172, R172 ;  /* 0x000000ac00ac7308 */ /* 0x000fe60000000800 */
[C---:B------:R-:W-:Y:S01]  /*1daf0*/  FMUL.FTZ R14, R0.reuse, R122 ;  /* 0x0000007a000e7220 */ /* 0x040fe20000410000 */
[C---:B---3--:R-:W-:Y:S06]  /*1db00*/  HMMA.16816.F32.BF16 R92, R128.reuse, R124, R92 ;  /* 0x0000007c805c723c */ /* 0x048fec000004185c */
[----:B------:R-:W3:Y:S01]  /*1db10*/  MUFU.EX2 R173, R173 ;  /* 0x000000ad00ad7308 */ /* 0x000ee20000000800 */
[----:B------:R-:W-:Y:S01]  /*1db20*/  FMUL.FTZ R15, R0, R123 ;  /* 0x0000007b000f7220 */ /* 0x000fe20000410000 */
[C---:B------:R-:W-:Y:S01]  /*1db30*/  FMUL.FTZ R96, R2.reuse, R96 ;  /* 0x0000006002607220 */ /* 0x040fe20000410000 */
[----:B------:R-:W4:Y:S02]  /*1db40*/  LDSM.16.MT88.4 R120, [R195+0x10000] ;  /* 0x01000000c378783b */ /* 0x000f240000004200 */
        /* <DEDUP_REMOVED lines=9> */
[C---:B------:R-:W-:Y:S01]  /*1dbe0*/  HMMA.16816.F32.BF16 R96, R128.reuse, R126, R96 ;  /* 0x0000007e8060723c */ /* 0x040fe20000041860 */
[----:B------:R-:W3:Y:S02]  /*1dbf0*/  LDSM.16.MT88.4 R124, [R198+0xc800] ;  /* 0x00c80000c67c783b */ /* 0x000ee40000004200 */
[C---:B------:R-:W-:Y:S01]  /*1dc00*/  FMUL.FTZ R106, R0.reuse, R106 ;  /* 0x0000006a006a7220 */ /* 0x040fe20000410000 */
[----:B------:R-:W-:Y:S01]  /*1dc10*/  FMUL.FTZ R107, R0, R107 ;  /* 0x0000006b006b7220 */ /* 0x000fe20000410000 */
[-CC-:B------:R-:W-:Y:S01]  /*1dc20*/  FFMA.FTZ R174, R16, R133.reuse, -R168.reuse ;  /* 0x0000008510ae7223 */ /* 0x180fe200000108a8 */
[C---:B-1----:R-:W-:Y:S05]  /*1dc30*/  HMMA.16816.F32.BF16 R100, R128.reuse, R136, R100 ;  /* 0x000000888064723c */ /* 0x042fea0000041864 */
[-C--:B------:R-:W-:Y:S01]  /*1dc40*/  FFMA.FTZ R175, R17, R133.reuse, -R168 ;  /* 0x0000008511af7223 */ /* 0x080fe200000108a8 */
[C---:B------:R-:W-:Y:S01]  /*1dc50*/  HMMA.16816.F32.BF16 R104, R128.reuse, R138, R104 ;  /* 0x0000008a8068723c */ /* 0x040fe20000041868 */
[----:B------:R-:W1:Y:S01]  /*1dc60*/  LDSM.16.MT88.4 R136, [R197+0xc800] ;  /* 0x00c80000c588783b */ /* 0x000e620000004200 */
[----:B------:R-:W-:Y:S03]  /*1dc70*/  MUFU.EX2 R174, R174 ;  /* 0x000000ae00ae7308 */ /* 0x000fe60000000800 */
[-CC-:B------:R-:W-:Y:S01]  /*1dc80*/  FFMA.FTZ R216, R18, R133.reuse, -R166.reuse ;  /* 0x0000008512d87223 */ /* 0x180fe200000108a6 */
[C---:B--2---:R-:W-:Y:S06]  /*1dc90*/  HMMA.16816.F32.BF16 R12, R128.reuse, R140, R12 ;  /* 0x0000008c800c723c */ /* 0x044fec000004180c */
[----:B------:R-:W2:Y:S01]  /*1dca0*/  MUFU.EX2 R175, R175 ;  /* 0x000000af00af7308 */ /* 0x000ea20000000800 */
[----:B------:R-:W-:Y:S01]  /*1dcb0*/  FFMA.FTZ R221, R19, R133, -R166 ;  /* 0x0000008513dd7223 */ /* 0x000fe200000108a6 */
[C---:B------:R-:W-:Y:S03]  /*1dcc0*/  FMUL.FTZ R108, R2.reuse, R108 ;  /* 0x0000006c026c7220 */ /* 0x040fe60000410000 */
        /* <DEDUP_REMOVED lines=8> */
[----:B-----5:R-:W-:Y:S01]  /*1dd50*/  F2FP.BF16.F32.PACK_AB R116, R171, R170 ;  /* 0x000000aaab74723e */ /* 0x020fe200000010ff */
[C---:B------:R-:W-:Y:S01]  /*1dd60*/  HMMA.16816.F32.BF16 R108, R128.reuse, R142, R108 ;  /* 0x0000008e806c723c */ /* 0x040fe2000004186c */
[----:B------:R-:W5:Y:S03]  /*1dd70*/  LDSM.16.MT88.4 R140, [R195+0xc800] ;  /* 0x00c80000c38c783b */ /* 0x000f660000004200 */
[----:B------:R-:W1:Y:S01]  /*1dd80*/  MUFU.EX2 R221, R221 ;  /* 0x000000dd00dd7308 */ /* 0x000e620000000800 */
[C---:B------:R-:W-:Y:S01]  /*1dd90*/  FMUL.FTZ R112, R2.reuse, R112 ;  /* 0x0000007002707220 */ /* 0x040fe20000410000 */
[----:B------:R-:W-:Y:S01]  /*1dda0*/  FMUL.FTZ R113, R2, R113 ;  /* 0x0000007102717220 */ /* 0x000fe20000410000 */
[C---:B------:R-:W-:Y:S01]  /*1ddb0*/  FMUL.FTZ R114, R0.reuse, R114 ;  /* 0x0000007200727220 */ /* 0x040fe20000410000 */
[C---:B----4-:R-:W-:Y:S03]  /*1ddc0*/  HMMA.16816.F32.BF16 R16, R128.reuse, R120, R16 ;  /* 0x000000788010723c */ /* 0x050fe60000041810 */
[----:B------:R-:W-:Y:S01]  /*1ddd0*/  FMUL.FTZ R115, R0, R115 ;  /* 0x0000007300737220 */ /* 0x000fe20000410000 */
[----:B---3--:R-:W-:Y:S01]  /*1dde0*/  F2FP.BF16.F32.PACK_AB R117, R173, R172 ;  /* 0x000000acad75723e */ /* 0x008fe200000010ff */
[----:B------:R-:W-:Y:S01]  /*1ddf0*/  FFMA.FTZ R163, R2, R219, R163 ;  /* 0x000000db02a37223 */ /* 0x000fe200000100a3 */
[----:B--2---:R-:W-:Y:S01]  /*1de00*/  F2FP.BF16.F32.PACK_AB R118, R175, R174 ;  /* 0x000000aeaf76723e */ /* 0x004fe200000010ff */
[----:B------:R-:W-:Y:S03]  /*1de10*/  FFMA.FTZ R167, R0, R217, R167 ;  /* 0x000000d900a77223 */ /* 0x000fe600000100a7 */
[----:B------:R-:W-:Y:S01]  /*1de20*/  HMMA.16816.F32.BF16 R112, R128, R122, R112 ;  /* 0x0000007a8070723c */ /* 0x000fe20000041870 */
[----:B------:R-:W2:Y:S02]  /*1de30*/  LDSM.16.MT88.4 R120, [R195+0xe800] ;  /* 0x00e80000c378783b */ /* 0x000ea40000004200 */
[----:B-1----:R-:W-:Y:S01]  /*1de40*/  F2FP.BF16.F32.PACK_AB R119, R221, R216 ;  /* 0x000000d8dd77723e */ /* 0x002fe200000010ff */
[----:B------:R-:W-:Y:S01]  /*1de50*/  FADD.FTZ R163, R134, R163 ;  /* 0x000000a386a37221 */ /* 0x000fe20000010000 */
[----:B------:R-:W-:Y:S01]  /*1de60*/  IADD3 R0, R214, -0x1, RZ ;  /* 0xffffffffd6007810 */ /* 0x000fe20007ffe0ff */
[----:B------:R-:W-:Y:S01]  /*1de70*/  FADD.FTZ R167, R135, R167 ;  /* 0x000000a787a77221 */ /* 0x000fe20000010000 */
[----:B------:R-:W-:Y:S01]  /*1de80*/  MOV R135, R132 ;  /* 0x0000008400877202 */ /* 0x000fe20000000f00 */
[----:B------:R-:W-:Y:S01]  /*1de90*/  FADD.FTZ R162, R162, R163 ;  /* 0x000000a3a2a27221 */ /* 0x000fe20000010000 */
[----:B------:R-:W-:Y:S01]  /*1dea0*/  LDSM.16.MT88.4 R128, [R197+0x10800] ;  /* 0x01080000c580783b */ /* 0x000fe20000004200 */
        /* <DEDUP_REMOVED lines=8> */
[----:B------:R-:W3:Y:S04]  /*1df30*/  LDSM.16.MT88.4 R136, [R196+0x10800] ;  /* 0x01080000c488783b */ /* 0x000ee80000004200 */
[----:B------:R-:W-:Y:S01]  /*1df40*/  FADD.FTZ R170, R170, R165 ;  /* 0x000000a5aaaa7221 */ /* 0x000fe20000010000 */
[C---:B------:R-:W-:Y:S05]  /*1df50*/  HMMA.16816.F32.BF16 R44, R116.reuse, R144, R44 ;  /* 0x00000090742c723c */ /* 0x040fea000004182c */
[----:B------:R-:W-:Y:S01]  /*1df60*/  FADD.FTZ R172, R172, R169 ;  /* 0x000000a9acac7221 */ /* 0x000fe20000010000 */
[C---:B------:R-:W-:Y:S01]  /*1df70*/  HMMA.16816.F32.BF16 R48, R116.reuse, R146, R48 ;  /* 0x000000927430723c */ /* 0x040fe20000041830 */
[----:B------:R-:W-:Y:S04]  /*1df80*/  LDSM.16.MT88.4 R144, [R198+0xf000] ;  /* 0x00f00000c690783b */ /* 0x000fe80000004200 */
[----:B------:R-:W-:Y:S01]  /*1df90*/  FADD.FTZ R171, R171, R170 ;  /* 0x000000aaabab7221 */ /* 0x000fe20000010000 */
[C---:B-----5:R-:W-:Y:S05]  /*1dfa0*/  HMMA.16816.F32.BF16 R52, R116.reuse, R140, R52 ;  /* 0x0000008c7434723c */ /* 0x060fea0000041834 */
        /* <DEDUP_REMOVED lines=12> */
[-CC-:B------:R-:W-:Y:S01]  /*1e070*/  FFMA.FTZ R152, R20, R133.reuse, -R168.reuse ;  /* 0x0000008514987223 */ /* 0x180fe200000108a8 */
[C---:B------:R-:W-:Y:S05]  /*1e080*/  HMMA.16816.F32.BF16 R76, R116.reuse, R156, R76 ;  /* 0x0000009c744c723c */ /* 0x040fea000004184c */
[-C--:B------:R-:W-:Y:S01]  /*1e090*/  FFMA.FTZ R153, R21, R133.reuse, -R168 ;  /* 0x0000008515997223 */ /* 0x080fe200000108a8 */
[C---:B------:R-:W-:Y:S01]  /*1e0a0*/  HMMA.16816.F32.BF16 R80, R116.reuse, R158, R80 ;  /* 0x0000009e7450723c */ /* 0x040fe20000041850 */
[----:B------:R-:W-:Y:S04]  /*1e0b0*/  MUFU.EX2 R152, R152 ;  /* 0x0000009800987308 */ /* 0x000fe80000000800 */
[-CC-:B------:R-:W-:Y:S01]  /*1e0c0*/  FFMA.FTZ R154, R22, R133.reuse, -R166.reuse ;  /* 0x00000085169a7223 */ /* 0x180fe200000108a6 */
[C---:B--2---:R-:W-:Y:S05]  /*1e0d0*/  HMMA.16816.F32.BF16 R84, R116.reuse, R120, R84 ;  /* 0x000000787454723c */ /* 0x044fea0000041854 */
[----:B------:R-:W2:Y:S01]  /*1e0e0*/  MUFU.EX2 R153, R153 ;  /* 0x0000009900997308 */ /* 0x000ea20000000800 */
[-C--:B------:R-:W-:Y:S01]  /*1e0f0*/  FFMA.FTZ R155, R23, R133.reuse, -R166 ;  /* 0x00000085179b7223 */ /* 0x080fe200000108a6 */
[C---:B------:R-:W-:Y:S01]  /*1e100*/  HMMA.16816.F32.BF16 R88, R116.reuse, R122, R88 ;  /* 0x0000007a7458723c */ /* 0x040fe20000041858 */
[----:B------:R-:W4:Y:S03]  /*1e110*/  LDSM.16.MT88.4 R20, [R195+0x10800] ;  /* 0x01080000c314783b */ /* 0x000f260000004200 */
[-CC-:B------:R-:W-:Y:S02]  /*1e120*/  FFMA.FTZ R156, R24, R133.reuse, -R168.reuse ;  /* 0x00000085189c7223 */ /* 0x180fe400000108a8 */
[C---:B-1----:R-:W-:Y:S02]  /*1e130*/  HMMA.16816.F32.BF16 R92, R116.reuse, R124, R92 ;  /* 0x0000007c745c723c */ /* 0x042fe4000004185c */
[----:B------:R-:W-:Y:S01]  /*1e140*/  MUFU.EX2 R154, R154 ;  /* 0x0000009a009a7308 */ /* 0x000fe20000000800 */
[----:B------:R-:W1:Y:S02]  /*1e150*/  LDSM.16.MT88.4 R120, [R198+0xd000] ;  /* 0x00d00000c678783b */ /* 0x000e640000004200 */
[-C--:B------:R-:W-:Y:S01]  /*1e160*/  FFMA.FTZ R157, R25, R133.reuse, -R168 ;  /* 0x00000085199d7223 */ /* 0x080fe200000108a8 */
[C---:B------:R-:W-:Y:S06]  /*1e170*/  HMMA.16816.F32.BF16 R96, R116.reuse, R126, R96 ;  /* 0x0000007e7460723c */ /* 0x040fec0000041860 */
[----:B------:R-:W5:Y:S01]  /*1e180*/  MUFU.EX2 R155, R155 ;  /* 0x0000009b009b7308 */ /* 0x000f620000000800 */
[----:B------:R-:W1:Y:S01]  /*1e190*/  LDSM.16.MT88.4 R124, [R197+0xd000] ;  /* 0x00d00000c57c783b */ /* 0x000e620000004200 */
[C---:B------:R-:W-:Y:S03]  /*1e1a0*/  HMMA.16816.F32.BF16 R100, R116.reuse, R128, R100 ;  /* 0x000000807464723c */ /* 0x040fe60000041864 */
[----:B--2---:R-:W-:Y:S03]  /*1e1b0*/  F2FP.BF16.F32.PACK_AB R24, R153, R152 ;  /* 0x000000989918723e */ /* 0x004fe600000010ff */
[C---:B------:R-:W-:Y:S01]  /*1e1c0*/  HMMA.16816.F32.BF16 R104, R116.reuse, R130, R104 ;  /* 0x000000827468723c */ /* 0x040fe20000041868 */
[----:B------:R-:W2:Y:S01]  /*1e1d0*/  LDSM.16.MT88.4 R128, [R196+0xd000] ;  /* 0x00d00000c480783b */ /* 0x000ea20000004200 */
[----:B------:R-:W-:Y:S03]  /*1e1e0*/  MUFU.EX2 R156, R156 ;  /* 0x0000009c009c7308 */ /* 0x000fe60000000800 */
[-CC-:B------:R-:W-:Y:S01]  /*1e1f0*/  FFMA.FTZ R158, R26, R133.reuse, -R166.reuse ;  /* 0x000000851a9e7223 */ /* 0x180fe200000108a6 */
[C---:B---3--:R-:W-:Y:S06]  /*1e200*/  HMMA.16816.F32.BF16 R12, R116.reuse, R136, R12 ;  /* 0x00000088740c723c */ /* 0x048fec000004180c */
[----:B------:R-:W3:Y:S01]  /*1e210*/  MUFU.EX2 R157, R157 ;  /* 0x0000009d009d7308 */ /* 0x000ee20000000800 */
[-C--:B------:R-:W-:Y:S01]  /*1e220*/  FFMA.FTZ R159, R27, R133.reuse, -R166 ;  /* 0x000000851b9f7223 */ /* 0x080fe200000108a6 */
[C---:B------:R-:W-:Y:S01]  /*1e230*/  HMMA.16816.F32.BF16 R108, R116.reuse, R138, R108 ;  /* 0x0000008a746c723c */ /* 0x040fe2000004186c */
[----:B------:R-:W2:Y:S02]  /*1e240*/  LDSM.16.MT88.4 R136, [R197+0xf000] ;  /* 0x00f00000c588783b */ /* 0x000ea40000004200 */
[----:B-----5:R-:W-:Y:S03]  /*1e250*/  F2FP.BF16.F32.PACK_AB R25, R155, R154 ;  /* 0x0000009a9b19723e */ /* 0x020fe600000010ff */
[C---:B----4-:R-:W-:Y:S02]  /*1e260*/  HMMA.16816.F32.BF16 R16, R116.reuse, R20, R16 ;  /* 0x000000147410723c */ /* 0x050fe40000041810 */
[----:B------:R-:W-:Y:S03]  /*1e270*/  MUFU.EX2 R158, R158 ;  /* 0x0000009e009e7308 */ /* 0x000fe60000000800 */
[-C--:B------:R-:W-:Y:S01]  /*1e280*/  FFMA.FTZ R168, R33, R133.reuse, -R168 ;  /* 0x0000008521a87223 */ /* 0x080fe200000108a8 */
[----:B------:R-:W-:Y:S01]  /*1e290*/  HMMA.16816.F32.BF16 R112, R116, R22, R112 ;  /* 0x000000167470723c */ /* 0x000fe20000041870 */
[----:B------:R-:W4:Y:S05]  /*1e2a0*/  LDSM.16.MT88.4 R20, [R195+0xf000] ;  /* 0x00f00000c314783b */ /* 0x000f2a0000004200 */
[----:B------:R-:W5:Y:S01]  /*1e2b0*/  MUFU.EX2 R159, R159 ;  /* 0x0000009f009f7308 */ /* 0x000f620000000800 */
[----:B---3--:R-:W-:Y:S01]  /*1e2c0*/  F2FP.BF16.F32.PACK_AB R26, R157, R156 ;  /* 0x0000009c9d1a723e */ /* 0x008fe200000010ff */
[----:B------:R-:W-:Y:S03]  /*1e2d0*/  FFMA.FTZ R166, R35, R133, -R166 ;  /* 0x0000008523a67223 */ /* 0x000fe600000108a6 */
[----:B------:R-:W-:Y:S01]  /*1e2e0*/  FADD.FTZ R152, R152, R175 ;  /* 0x000000af98987221 */ /* 0x000fe20000010000 */
[----:B------:R-:W-:Y:S01]  /*1e2f0*/  MOV R214, R0 ;  /* 0x0000000000d67202 */ /* 0x000fe20000000f00 */
[----:B------:R-:W3:Y:S03]  /*1e300*/  LDSM.16.MT88.4 R116, [R198+0x11000] ;  /* 0x01100000c674783b */ /* 0x000ee60000004200 */
[----:B------:R-:W3:Y:S01]  /*1e310*/  MUFU.EX2 R227, R168 ;  /* 0x000000a800e37308 */ /* 0x000ee20000000800 */
[----:B------:R-:W-:Y:S01]  /*1e320*/  FADD.FTZ R154, R154, R221 ;  /* 0x000000dd9a9a7221 */ /* 0x000fe20000010000 */
[----:B------:R-:W-:Y:S01]  /*1e330*/  FADD.FTZ R153, R153, R152 ;  /* 0x0000009899997221 */ /* 0x000fe20000010000 */
[----:B------:R-:W-:Y:S02]  /*1e340*/  MOV R0, R3 ;  /* 0x0000000300007202 */ /* 0x000fe40000000f00 */
[----:B------:R-:W-:Y:S01]  /*1e350*/  FADD.FTZ R155, R155, R154 ;  /* 0x0000009a9b9b7221 */ /* 0x000fe20000010000 */
[----:B------:R-:W-:Y:S01]  /*1e360*/  LDSM.16.MT88.4 R32, [R195+0xd800] ;  /* 0x00d80000c320783b */ /* 0x000fe20000004200 */
[----:B------:R-:W-:Y:S03]  /*1e370*/  FADD.FTZ R156, R156, R153 ;  /* 0x000000999c9c7221 */ /* 0x000fe60000010000 */
[----:B------:R-:W3:Y:S01]  /*1e380*/  MUFU.EX2 R229, R166 ;  /* 0x000000a600e57308 */ /* 0x000ee20000000800 */
[----:B-----5:R-:W-:Y:S01]  /*1e390*/  F2FP.BF16.F32.PACK_AB R27, R159, R158 ;  /* 0x0000009e9f1b723e */ /* 0x020fe200000010ff */
[----:B------:R-:W-:Y:S01]  /*1e3a0*/  FADD.FTZ R158, R158, R155 ;  /* 0x0000009b9e9e7221 */ /* 0x000fe20000010000 */
[----:B------:R-:W-:Y:S03]  /*1e3b0*/  FADD.FTZ R157, R157, R156 ;  /* 0x0000009c9d9d7221 */ /* 0x000fe60000010000 */
[----:B------:R-:W-:Y:S02]  /*1e3c0*/  FADD.FTZ R159, R159, R158 ;  /* 0x0000009e9f9f7221 */ /* 0x000fe40000010000 */
[C---:B-1----:R-:W-:Y:S06]  /*1e3d0*/  HMMA.16816.F32.BF16 R4, R24.reuse, R120, R4 ;  /* 0x000000781804723c */ /* 0x042fec0000041804 */
[C---:B------:R-:W-:Y:S01]  /*1e3e0*/  HMMA.16816.F32.BF16 R8, R24.reuse, R122, R8 ;  /* 0x0000007a1808723c */ /* 0x040fe20000041808 */
[----:B------:R-:W1:Y:S05]  /*1e3f0*/  LDSM.16.MT88.4 R120, [R197+0x11000] ;  /* 0x01100000c578783b */ /* 0x000e6a0000004200 */
[C---:B------:R-:W-:Y:S06]  /*1e400*/  HMMA.16816.F32.BF16 R36, R24.reuse, R124, R36 ;  /* 0x0000007c1824723c */ /* 0x040fec0000041824 */
[C---:B------:R-:W-:Y:S01]  /*1e410*/  HMMA.16816.F32.BF16 R40, R24.reuse, R126, R40 ;  /* 0x0000007e1828723c */ /* 0x040fe20000041828 */
[----:B------:R-:W5:Y:S05]  /*1e420*/  LDSM.16.MT88.4 R124, [R196+0x11000] ;  /* 0x01100000c47c783b */ /* 0x000f6a0000004200 */
[C---:B--2---:R-:W-:Y:S06]  /*1e430*/  HMMA.16816.F32.BF16 R44, R24.reuse, R128, R44 ;  /* 0x00000080182c723c */ /* 0x044fec000004182c */
[C---:B------:R-:W-:Y:S01]  /*1e440*/  HMMA.16816.F32.BF16 R48, R24.reuse, R130, R48 ;  /* 0x000000821830723c */ /* 0x040fe20000041830 */
[----:B------:R-:W2:Y:S05]  /*1e450*/  LDSM.16.MT88.4 R128, [R195+0x11000] ;  /* 0x01100000c380783b */ /* 0x000eaa0000004200 */
        /* <DEDUP_REMOVED lines=12> */
[C---:B----4-:R-:W-:Y:S06]  /*1e520*/  HMMA.16816.F32.BF16 R84, R24.reuse, R20, R84 ;  /* 0x000000141854723c */ /* 0x050fec0000041854 */
[C---:B------:R-:W-:Y:S05]  /*1e530*/  HMMA.16816.F32.BF16 R88, R24.reuse, R22, R88 ;  /* 0x000000161858723c */ /* 0x040fea0000041858 */
[----:B------:R-:W-:Y:S01]  /*1e540*/  F2FP.BF16.F32.PACK_AB R20, R223, R218 ;  /* 0x000000dadf14723e */ /* 0x000fe200000010ff */
[C---:B---3--:R-:W-:Y:S05]  /*1e550*/  HMMA.16816.F32.BF16 R92, R24.reuse, R116, R92 ;  /* 0x00000074185c723c */ /* 0x048fea000004185c */
        /* <DEDUP_REMOVED lines=9> */
[C---:B-----5:R-:W-:Y:S05]  /*1e5f0*/  HMMA.16816.F32.BF16 R12, R24.reuse, R124, R12 ;  /* 0x0000007c180c723c */ /* 0x060fea000004180c */
[----:B------:R-:W-:Y:S01]  /*1e600*/  FADD.FTZ R220, R220, R159 ;  /* 0x0000009fdcdc7221 */ /* 0x000fe20000010000 */
[C---:B------:R-:W-:Y:S05]  /*1e610*/  HMMA.16816.F32.BF16 R108, R24.reuse, R126, R108 ;  /* 0x0000007e186c723c */ /* 0x040fea000004186c */
[----:B------:R-:W-:Y:S01]  /*1e620*/  FADD.FTZ R223, R223, R218 ;  /* 0x000000dadfdf7221 */ /* 0x000fe20000010000 */
[C---:B--2---:R-:W-:Y:S05]  /*1e630*/  HMMA.16816.F32.BF16 R16, R24.reuse, R128, R16 ;  /* 0x000000801810723c */ /* 0x044fea0000041810 */
[----:B------:R-:W-:Y:S01]  /*1e640*/  FADD.FTZ R225, R225, R220 ;  /* 0x000000dce1e17221 */ /* 0x000fe20000010000 */
[----:B------:R-:W-:Y:S01]  /*1e650*/  HMMA.16816.F32.BF16 R112, R24, R130, R112 ;  /* 0x000000821870723c */ /* 0x000fe20000041870 */
[----:B------:R-:W2:Y:S04]  /*1e660*/  LDSM.16.MT88.4 R24, [R198+0x11800] ;  /* 0x01180000c618783b */ /* 0x000ea80000004200 */
[----:B------:R-:W-:Y:S01]  /*1e670*/  FADD.FTZ R222, R222, R223 ;  /* 0x000000dfdede7221 */ /* 0x000fe20000010000 */
[C---:B------:R-:W-:Y:S03]  /*1e680*/  HMMA.16816.F32.BF16 R128, R20.reuse, R28, R4 ;  /* 0x0000001c1480723c */ /* 0x040fe60000041804 */
[----:B------:R-:W4:Y:S02]  /*1e690*/  LDSM.16.MT88.4 R4, [R197+0x11800] ;  /* 0x01180000c504783b */ /* 0x000f240000004200 */
[----:B------:R-:W-:Y:S01]  /*1e6a0*/  FADD.FTZ R224, R224, R225 ;  /* 0x000000e1e0e07221 */ /* 0x000fe20000010000 */
[C---:B------:R-:W-:Y:S05]  /*1e6b0*/  HMMA.16816.F32.BF16 R124, R20.reuse, R30, R8 ;  /* 0x0000001e147c723c */ /* 0x040fea0000041808 */
[----:B------:R-:W5:Y:S01]  /*1e6c0*/  LDSM.16.MT88.4 R8, [R196+0x11800] ;  /* 0x01180000c408783b */ /* 0x000f620000004200 */
        /* <DEDUP_REMOVED lines=8> */
[C---:B------:R-:W-:Y:S06]  /*1e750*/  HMMA.16816.F32.BF16 R56, R20.reuse, R34, R56 ;  /* 0x000000221438723c */ /* 0x040fec0000041838 */
[C---:B-1----:R-:W-:Y:S06]  /*1e760*/  HMMA.16816.F32.BF16 R60, R20.reuse, R120, R60 ;  /* 0x00000078143c723c */ /* 0x042fec000004183c */
[C---:B------:R-:W-:Y:S06]  /*1e770*/  HMMA.16816.F32.BF16 R64, R20.reuse, R122, R64 ;  /* 0x0000007a1440723c */ /* 0x040fec0000041840 */
[C---:B------:R-:W-:Y:S06]  /*1e780*/  HMMA.16816.F32.BF16 R68, R20.reuse, R140, R68 ;  /* 0x0000008c1444723c */ /* 0x040fec0000041844 */
[C---:B------:R-:W-:Y:S06]  /*1e790*/  HMMA.16816.F32.BF16 R72, R20.reuse, R142, R72 ;  /* 0x0000008e1448723c */ /* 0x040fec0000041848 */
[C---:B------:R-:W-:Y:S06]  /*1e7a0*/  HMMA.16816.F32.BF16 R76, R20.reuse, R144, R76 ;  /* 0x00000090144c723c */ /* 0x040fec000004184c */
[C---:B------:R-:W-:Y:S06]  /*1e7b0*/  HMMA.16816.F32.BF16 R80, R20.reuse, R146, R80 ;  /* 0x000000921450723c */ /* 0x040fec0000041850 */
[C---:B------:R-:W-:Y:S06]  /*1e7c0*/  HMMA.16816.F32.BF16 R84, R20.reuse, R148, R84 ;  /* 0x000000941454723c */ /* 0x040fec0000041854 */
[C---:B------:R-:W-:Y:S06]  /*1e7d0*/  HMMA.16816.F32.BF16 R88, R20.reuse, R150, R88 ;  /* 0x000000961458723c */ /* 0x040fec0000041858 */
[C---:B--2---:R-:W-:Y:S06]  /*1e7e0*/  HMMA.16816.F32.BF16 R92, R20.reuse, R24, R92 ;  /* 0x00000018145c723c */ /* 0x044fec000004185c */
[C---:B------:R-:W-:Y:S06]  /*1e7f0*/  HMMA.16816.F32.BF16 R96, R20.reuse, R26, R96 ;  /* 0x0000001a1460723c */ /* 0x040fec0000041860 */
[C---:B----4-:R-:W-:Y:S06]  /*1e800*/  HMMA.16816.F32.BF16 R100, R20.reuse, R4, R100 ;  /* 0x000000041464723c */ /* 0x050fec0000041864 */
[C---:B------:R-:W-:Y:S06]  /*1e810*/  HMMA.16816.F32.BF16 R104, R20.reuse, R6, R104 ;  /* 0x000000061468723c */ /* 0x040fec0000041868 */
[C---:B-----5:R-:W-:Y:S06]  /*1e820*/  HMMA.16816.F32.BF16 R120, R20.reuse, R8, R12 ;  /* 0x000000081478723c */ /* 0x060fec000004180c */
[C---:B------:R-:W-:Y:S06]  /*1e830*/  HMMA.16816.F32.BF16 R108, R20.reuse, R10, R108 ;  /* 0x0000000a146c723c */ /* 0x040fec000004186c */
[C---:B---3--:R-:W-:Y:S06]  /*1e840*/  HMMA.16816.F32.BF16 R116, R20.reuse, R28, R16 ;  /* 0x0000001c1474723c */ /* 0x048fec0000041810 */
[----:B------:R-:W-:Y:S01]  /*1e850*/  HMMA.16816.F32.BF16 R112, R20, R30, R112 ;  /* 0x0000001e1470723c */ /* 0x000fe20000041870 */
[----:B------:R-:W-:Y:S11]  /*1e860*/  @!UPT UIADD3 URZ, URZ, URZ, URZ ;  /* 0x0000003f3f3ff290 */ /* 0x000ff6000fffe03f */
[----:B------:R-:W-:Y:S01]  /*1e870*/  @!UPT UIADD3 URZ, URZ, URZ, URZ ;  /* 0x0000003f3f3ff290 */ /* 0x000fe2000fffe03f */
[----:B------:R-:W-:Y:S11]  /*1e880*/  @P0 BRA `(.L_x_1102) ;  /* 0xffffffc000b80947 */ /* 0x000ff6000383ffff */
.L_x_1093:
[----:B------:R-:W1:Y:S08]  /*1e890*/  LDC.64 R10, c[0x0][0x208] ;  /* 0x00008200ff0a7b82 */ /* 0x000e700000000a00 */
[----:B------:R-:W2:Y:S01]  /*1e8a0*/  LDC.64 R6, c[0x0][0x198] ;  /* 0x00006600ff067b82 */ /* 0x000ea20000000a00 */
[----:B-1----:R-:W-:Y:S02]  /*1e8b0*/  R2UR UR4, R10 ;  /* 0x000000000a0472ca */ /* 0x002fe400000e0000 */
[----:B------:R-:W-:-:S13]  /*1e8c0*/  R2UR UR5, R11 ;  /* 0x000000000b0572ca */ /* 0x000fda00000e0000 */
[----:B--2---:R1:W5:Y:S01]  /*1e8d0*/  LD.E R4, desc[UR4][R6.64+0xd8] ;  /* 0x0000d80406047980 */ /* 0x004362000c101900 */
[----:B------:R-:W-:-:S03]  /*1e8e0*/  UMOV UR4, 0xffffffff ;  /* 0xffffffff00047882 */ /* 0x000fc60000000000 */
[----:B------:R-:W-:Y:S05]  /*1e8f0*/  BRA.DIV UR4, `(.L_x_1103) ;  /* 0x0000001e04907947 */ /* 0x000fea000b800000 */
[----:B------:R-:W2:Y:S04]  /*1e900*/  SHFL.BFLY PT, R8, R219, 0x2, 0x1f ;  /* 0x0c401f00db087f89 */ /* 0x000ea800000e0000 */
[----:B------:R-:W3:Y:S01]  /*1e910*/  SHFL.BFLY PT, R13, R217, 0x2, 0x1f ;  /* 0x0c401f00d90d7f89 */ /* 0x000ee200000e0000 */
[----:B--2---:R-:W-:Y:S01]  /*1e920*/  FADD.FTZ R9, R8, R219 ;  /* 0x000000db08097221 */ /* 0x004fe20000010000 */
[----:B---3--:R-:W-:-:S04]  /*1e930*/  FADD.FTZ R12, R13, R217 ;  /* 0x000000d90d0c7221 */ /* 0x008fc80000010000 */
[----:B------:R-:W2:Y:S04]  /*1e940*/  SHFL.BFLY PT, R8, R9, 0x1, 0x1f ;  /* 0x0c201f0009087f89 */ /* 0x000ea800000e0000 */
[----:B------:R3:W4:Y:S01]  /*1e950*/  SHFL.BFLY PT, R13, R12, 0x1, 0x1f ;  /* 0x0c201f000c0d7f89 */ /* 0x00072200000e0000 */
[----:B--2---:R-:W-:-:S07]  /*1e960*/  FADD.FTZ R8, R9, R8 ;  /* 0x0000000809087221 */ /* 0x004fce0000010000 */
.L_x_1119:
[----:B------:R-:W2:Y:S01]  /*1e970*/  S2R R2, SR_TID.X ;  /* 0x0000000000027919 */ /* 0x000ea20000002100 */
[----:B------:R-:W-:Y:S01]  /*1e980*/  FSETP.NE.FTZ.AND P4, PT, R8, RZ, PT ;  /* 0x000000ff0800720b */ /* 0x000fe20003f95000 */
[----:B----4-:R-:W-:Y:S01]  /*1e990*/  FADD.FTZ R13, R12, R13 ;  /* 0x0000000d0c0d7221 */ /* 0x010fe20000010000 */
[----:B------:R-:W-:Y:S01]  /*1e9a0*/  MOV R0, 0x3f800000 ;  /* 0x3f80000000007802 */ /* 0x000fe20000000f00 */
[----:B------:R-:W4:Y:S01]  /*1e9b0*/  S2UR UR4, SR_CgaCtaId ;  /* 0x00000000000479c3 */ /* 0x000f220000008800 */
[----:B------:R-:W-:Y:S01]  /*1e9c0*/  UMOV UR5, 0x400 ;  /* 0x0000040000057882 */ /* 0x000fe20000000000 */
[----:B------:R-:W-:Y:S02]  /*1e9d0*/  R2UR UR10, R10 ;  /* 0x000000000a0a72ca */ /* 0x000fe400000e0000 */
[----:B------:R-:W-:Y:S02]  /*1e9e0*/  FSETP.NE.FTZ.AND P3, PT, R13, RZ, PT ;  /* 0x000000ff0d00720b */ /* 0x000fe40003f75000 */
[----:B------:R-:W-:-:S04]  /*1e9f0*/  R2UR UR11, R11 ;  /* 0x000000000b0b72ca */ /* 0x000fc800000e0000 */
[----:B------:R-:W1:Y:S01]  /*1ea00*/  @P4 MUFU.RCP R0, R8 ;  /* 0x0000000800004308 */ /* 0x000e620000001000 */
[----:B----4-:R-:W-:Y:S01]  /*1ea10*/  ULEA UR4, UR4, UR5, 0x18 ;  /* 0x0000000504047291 */ /* 0x010fe2000f8ec03f */
[----:B------:R-:W-:Y:S01]  /*1ea20*/  R2UR UR5, R11 ;  /* 0x000000000b0572ca */ /* 0x000fe200000e0000 */
[C---:B-1----:R-:W-:Y:S01]  /*1ea30*/  FMUL.FTZ R128, R0.reuse, R128 ;  /* 0x0000008000807220 */ /* 0x042fe20000410000 */
[----:B--2---:R-:W-:Y:S01]  /*1ea40*/  SHF.R.S32.HI R5, RZ, 0x1f, R2 ;  /* 0x0000001fff057819 */ /* 0x004fe20000011402 */
[C---:B------:R-:W-:Y:S01]  /*1ea50*/  FMUL.FTZ R129, R0.reuse, R129 ;  /* 0x0000008100817220 */ /* 0x040fe20000410000 */
[C---:B------:R-:W-:Y:S01]  /*1ea60*/  FMUL.FTZ R124, R0.reuse, R124 ;  /* 0x0000007c007c7220 */ /* 0x040fe20000410000 */
[C---:B------:R-:W-:Y:S01]  /*1ea70*/  FMUL.FTZ R125, R0.reuse, R125 ;  /* 0x0000007d007d7220 */ /* 0x040fe20000410000 */
[----:B------:R-:W-:Y:S01]  /*1ea80*/  LEA.HI R9, R5, R2, RZ, 0x2 ;  /* 0x0000000205097211 */ /* 0x000fe200078f10ff */
[C---:B------:R-:W-:Y:S01]  /*1ea90*/  FMUL.FTZ R36, R0.reuse, R36 ;  /* 0x0000002400247220 */ /* 0x040fe20000410000 */
[C---:B------:R-:W-:Y:S01]  /*1eaa0*/  FMUL.FTZ R37, R0.reuse, R37 ;  /* 0x0000002500257220 */ /* 0x040fe20000410000 */
[C---:B------:R-:W-:Y:S01]  /*1eab0*/  FMUL.FTZ R40, R0.reuse, R40 ;  /* 0x0000002800287220 */ /* 0x040fe20000410000 */
[--C-:B------:R-:W-:Y:S01]  /*1eac0*/  SHF.R.S32.HI R15, RZ, 0x2, R9.reuse ;  /* 0x00000002ff0f7819 */ /* 0x100fe20000011409 */
[C---:B------:R-:W-:Y:S01]  /*1ead0*/  FMUL.FTZ R41, R0.reuse, R41 ;  /* 0x0000002900297220 */ /* 0x040fe20000410000 */
[----:B---3--:R-:W-:Y:S01]  /*1eae0*/  SHF.R.S32.HI R12, RZ, 0x1f, R9 ;  /* 0x0000001fff0c7819 */ /* 0x008fe20000011409 */
[C---:B------:R-:W-:Y:S01]  /*1eaf0*/  FMUL.FTZ R44, R0.reuse, R44 ;  /* 0x0000002c002c7220 */ /* 0x040fe20000410000 */
[C---:B------:R-:W-:Y:S01]  /*1eb00*/  FMUL.FTZ R45, R0.reuse, R45 ;  /* 0x0000002d002d7220 */ /* 0x040fe20000410000 */
[----:B------:R-:W-:Y:S01]  /*1eb10*/  FMUL.FTZ R48, R0, R48 ;  /* 0x0000003000307220 */ /* 0x000fe20000410000 */
[----:B------:R-:W-:Y:S01]  /*1eb20*/  LEA.HI R12, R12, R15, RZ, 0x3 ;  /* 0x0000000f0c0c7211 */ /* 0x000fe200078f18ff */
[C---:B------:R-:W-:Y:S01]  /*1eb30*/  FMUL.FTZ R49, R0.reuse, R49 ;  /* 0x0000003100317220 */ /* 0x040fe20000410000 */
[C---:B------:R-:W-:Y:S01]  /*1eb40*/  FMUL.FTZ R52, R0.reuse, R52 ;  /* 0x0000003400347220 */ /* 0x040fe20000410000 */
[----:B------:R-:W-:Y:S01]  /*1eb50*/  FMUL.FTZ R53, R0, R53 ;  /* 0x0000003500357220 */ /* 0x000fe20000410000 */
[----:B------:R-:W-:Y:S01]  /*1eb60*/  LOP3.LUT R12, R12, 0xfffffff8, RZ, 0xc0, !PT ;  /* 0xfffffff80c0c7812 */ /* 0x000fe200078ec0ff */
[C---:B------:R-:W-:Y:S01]  /*1eb70*/  FMUL.FTZ R56, R0.reuse, R56 ;  /* 0x0000003800387220 */ /* 0x040fe20000410000 */
        /* <DEDUP_REMOVED lines=32> */
[----:B------:R-:W-:Y:S01]  /*1ed80*/  FMUL.FTZ R113, R0, R113 ;  /* 0x0000007100717220 */ /* 0x000fe20000410000 */
[----:B------:R-:W-:-:S02]  /*1ed90*/  MOV R0, 0x3f800000 ;  /* 0x3f80000000007802 */ /* 0x000fc40000000f00 */
[----:B------:R-:W-:Y:S02]  /*1eda0*/  IADD3 R15, R15, -R12, RZ ;  /* 0x8000000c0f0f7210 */ /* 0x000fe40007ffe0ff */
[-C--:B------:R-:W-:Y:S02]  /*1edb0*/  LEA.HI R12, R5, R2.reuse, RZ, 0x5 ;  /* 0x00000002050c7211 */ /* 0x080fe400078f28ff */
[----:B------:R-:W1:Y:S01]  /*1edc0*/  @P3 MUFU.RCP R0, R13 ;  /* 0x0000000d00003308 */ /* 0x000e620000001000 */
[----:B------:R-:W-:Y:S02]  /*1edd0*/  LOP3.LUT R9, R9, 0x3ffffffc, RZ, 0xc0, !PT ;  /* 0x3ffffffc09097812 */ /* 0x000fe400078ec0ff */
[----:B------:R-:W-:Y:S02]  /*1ede0*/  SHF.L.U32 R16, R15, 0x6, RZ ;  /* 0x000000060f107819 */ /* 0x000fe400000006ff */
[----:B------:R-:W-:Y:S02]  /*1edf0*/  SHF.R.S32.HI R14, RZ, 0x5, R12 ;  /* 0x00000005ff0e7819 */ /* 0x000fe4000001140c */
[----:B------:R-:W-:-:S02]  /*1ee00*/  IADD3 R9, -R9, R2, RZ ;  /* 0x0000000209097210 */ /* 0x000fc40007ffe1ff */
[----:B------:R-:W-:Y:S02]  /*1ee10*/  LOP3.LUT R16, R16, 0x1c0, RZ, 0xc0, !PT ;  /* 0x000001c010107812 */ /* 0x000fe400078ec0ff */
[----:B------:R-:W-:Y:S02]  /*1ee20*/  LOP3.LUT R17, R15, 0x1, RZ, 0xc0, !PT ;  /* 0x000000010f117812 */ /* 0x000fe400078ec0ff */
[----:B------:R-:W-:Y:S02]  /*1ee30*/  LEA R9, R14, R9, 0x9 ;  /* 0x000000090e097211 */ /* 0x000fe400078e48ff */
[----:B------:R-:W-:Y:S02]  /*1ee40*/  LEA.HI R16, R16, R16, RZ, 0x1d ;  /* 0x0000001010107211 */ /* 0x000fe400078fe8ff */
[----:B------:R-:W-:Y:S01]  /*1ee50*/  ISETP.NE.U32.AND P0, PT, R17, 0x1, PT ;  /* 0x000000011100780c */ /* 0x000fe20003f05070 */
[C---:B-1----:R-:W-:Y:S01]  /*1ee60*/  FMUL.FTZ R131, R0.reuse, R131 ;  /* 0x0000008300837220 */ /* 0x042fe20000410000 */
[----:B------:R-:W-:Y:S01]  /*1ee70*/  LEA R9, R9, R16, 0x1 ;  /* 0x0000001009097211 */ /* 0x000fe200078e08ff */
[C---:B------:R-:W-:Y:S01]  /*1ee80*/  FMUL.FTZ R130, R0.reuse, R130 ;  /* 0x0000008200827220 */ /* 0x040fe20000410000 */
[----:B------:R-:W-:Y:S01]  /*1ee90*/  R2P PR, R15, 0x6 ;  /* 0x000000060f007804 */ /* 0x000fe20000000000 */
[C---:B------:R-:W-:Y:S01]  /*1eea0*/  FMUL.FTZ R127, R0.reuse, R127 ;  /* 0x0000007f007f7220 */ /* 0x040fe20000410000 */
[----:B------:R-:W-:Y:S01]  /*1eeb0*/  MOV R15, 0x20 ;  /* 0x00000020000f7802 */ /* 0x000fe20000000f00 */
[C---:B------:R-:W-:Y:S01]  /*1eec0*/  FMUL.FTZ R126, R0.reuse, R126 ;  /* 0x0000007e007e7220 */ /* 0x040fe20000410000 */
[----:B------:R-:W-:Y:S01]  /*1eed0*/  LEA R9, R9, UR4, 0x1 ;  /* 0x0000000409097c11 */ /* 0x000fe2000f8e08ff */
[C---:B------:R-:W-:Y:S01]  /*1eee0*/  FMUL.FTZ R39, R0.reuse, R39 ;  /* 0x0000002700277220 */ /* 0x040fe20000410000 */
[----:B------:R-:W-:Y:S01]  /*1eef0*/  SEL R16, R15, 0xffffffe0, !P1 ;  /* 0xffffffe00f107807 */ /* 0x000fe20004800000 */
[C---:B------:R-:W-:Y:S01]  /*1ef00*/  FMUL.FTZ R38, R0.reuse, R38 ;  /* 0x0000002600267220 */ /* 0x040fe20000410000 */
[----:B------:R-:W-:Y:S01]  /*1ef10*/  MOV R15, 0x40 ;  /* 0x00000040000f7802 */ /* 0x000fe20000000f00 */
[C---:B------:R-:W-:Y:S01]  /*1ef20*/  FMUL.FTZ R43, R0.reuse, R43 ;  /* 0x0000002b002b7220 */ /* 0x040fe20000410000 */
[C---:B------:R-:W-:Y:S01]  /*1ef30*/  FMUL.FTZ R42, R0.reuse, R42 ;  /* 0x0000002a002a7220 */ /* 0x040fe20000410000 */
[C---:B------:R-:W-:Y:S01]  /*1ef40*/  IADD3 R17, R9.reuse, -0x10, RZ ;  /* 0xfffffff009117810 */ /* 0x040fe20007ffe0ff */
[C---:B------:R-:W-:Y:S01]  /*1ef50*/  FMUL.FTZ R47, R0.reuse, R47 ;  /* 0x0000002f002f7220 */ /* 0x040fe20000410000 */
[C---:B------:R-:W-:Y:S01]  /*1ef60*/  FMUL.FTZ R46, R0.reuse, R46 ;  /* 0x0000002e002e7220 */ /* 0x040fe20000410000 */
[----:B------:R-:W-:Y:S01]  /*1ef70*/  @P0 IADD3 R17, R9, 0x10, RZ ;  /* 0x0000001009110810 */ /* 0x000fe20007ffe0ff */
[C---:B------:R-:W-:Y:S01]  /*1ef80*/  FMUL.FTZ R51, R0.reuse, R51 ;  /* 0x0000003300337220 */ /* 0x040fe20000410000 */
[----:B------:R-:W-:Y:S01]  /*1ef90*/  F2FP.BF16.F32.PACK_AB R128, R129, R128 ;  /* 0x000000808180723e */ /* 0x000fe200000010ff */
[C---:B------:R-:W-:Y:S01]  /*1efa0*/  FMUL.FTZ R50, R0.reuse, R50 ;  /* 0x0000003200327220 */ /* 0x040fe20000410000 */
[----:B------:R-:W-:Y:S01]  /*1efb0*/  F2FP.BF16.F32.PACK_AB R130, R131, R130 ;  /* 0x000000828382723e */ /* 0x000fe200000010ff */
[C---:B------:R-:W-:Y:S01]  /*1efc0*/  FMUL.FTZ R55, R0.reuse, R55 ;  /* 0x0000003700377220 */ /* 0x040fe20000410000 */
[----:B------:R-:W-:Y:S01]  /*1efd0*/  SEL R18, R15, 0xffffffc0, !P2 ;  /* 0xffffffc00f127807 */ /* 0x000fe20005000000 */
[C---:B------:R-:W-:Y:S01]  /*1efe0*/  FMUL.FTZ R54, R0.reuse, R54 ;  /* 0x0000003600367220 */ /* 0x040fe20000410000 */
[----:B------:R-:W-:Y:S01]  /*1eff0*/  F2FP.BF16.F32.PACK_AB R124, R125, R124 ;  /* 0x0000007c7d7c723e */ /* 0x000fe200000010ff */
[C---:B------:R-:W-:Y:S01]  /*1f000*/  FMUL.FTZ R59, R0.reuse, R59 ;  /* 0x0000003b003b7220 */ /* 0x040fe20000410000 */
[----:B------:R-:W-:Y:S01]  /*1f010*/  F2FP.BF16.F32.PACK_AB R126, R127, R126 ;  /* 0x0000007e7f7e723e */ /* 0x000fe200000010ff */
[C---:B------:R-:W-:Y:S01]  /*1f020*/  FMUL.FTZ R58, R0.reuse, R58 ;  /* 0x0000003a003a7220 */ /* 0x040fe20000410000 */
[----:B------:R-:W-:Y:S01]  /*1f030*/  F2FP.BF16.F32.PACK_AB R36, R37, R36 ;  /* 0x000000242524723e */ /* 0x000fe200000010ff */
[C---:B------:R-:W-:Y:S01]  /*1f040*/  FMUL.FTZ R63, R0.reuse, R63 ;  /* 0x0000003f003f7220 */ /* 0x040fe20000410000 */
[----:B------:R-:W-:Y:S01]  /*1f050*/  F2FP.BF16.F32.PACK_AB R38, R39, R38 ;  /* 0x000000262726723e */ /* 0x000fe200000010ff */
[C---:B------:R-:W-:Y:S01]  /*1f060*/  FMUL.FTZ R62, R0.reuse, R62 ;  /* 0x0000003e003e7220 */ /* 0x040fe20000410000 */
[----:B------:R-:W-:Y:S01]  /*1f070*/  IADD3 R19, R9, R16, RZ ;  /* 0x0000001009137210 */ /* 0x000fe20007ffe0ff */
[C---:B------:R-:W-:Y:S01]  /*1f080*/  FMUL.FTZ R67, R0.reuse, R67 ;  /* 0x0000004300437220 */ /* 0x040fe20000410000 */
[----:B------:R-:W-:Y:S01]  /*1f090*/  F2FP.BF16.F32.PACK_AB R40, R41, R40 ;  /* 0x000000282928723e */ /* 0x000fe200000010ff */
[C---:B------:R-:W-:Y:S01]  /*1f0a0*/  FMUL.FTZ R66, R0.reuse, R66 ;  /* 0x0000004200427220 */ /* 0x040fe20000410000 */
[----:B------:R-:W-:Y:S01]  /*1f0b0*/  F2FP.BF16.F32.PACK_AB R42, R43, R42 ;  /* 0x0000002a2b2a723e */ /* 0x000fe200000010ff */
[----:B------:R-:W-:Y:S01]  /*1f0c0*/  FMUL.FTZ R71, R0, R71 ;  /* 0x0000004700477220 */ /* 0x000fe20000410000 */
[----:B------:R-:W-:Y:S01]  /*1f0d0*/  IADD3 R15, R16, R17, RZ ;  /* 0x00000011100f7210 */ /* 0x000fe20007ffe0ff */
[C---:B------:R-:W-:Y:S01]  /*1f0e0*/  FMUL.FTZ R70, R0.reuse, R70 ;  /* 0x0000004600467220 */ /* 0x040fe20000410000 */
[----:B------:R-:W-:Y:S01]  /*1f0f0*/  F2FP.BF16.F32.PACK_AB R44, R45, R44 ;  /* 0x0000002c2d2c723e */ /* 0x000fe200000010ff */
[----:B------:R-:W-:Y:S01]  /*1f100*/  STS [R9], R128 ;  /* 0x0000008009007388 */ /* 0x000fe20000000800 */
[----:B------:R-:W-:Y:S01]  /*1f110*/  F2FP.BF16.F32.PACK_AB R46, R47, R46 ;  /* 0x0000002e2f2e723e */ /* 0x000fe200000010ff */
[C---:B------:R-:W-:Y:S01]  /*1f120*/  FMUL.FTZ R75, R0.reuse, R75 ;  /* 0x0000004b004b7220 */ /* 0x040fe20000410000 */
[----:B------:R-:W-:Y:S01]  /*1f130*/  IADD3 R21, R9, R18, RZ ;  /* 0x0000001209157210 */ /* 0x000fe20007ffe0ff */
[----:B------:R-:W-:Y:S01]  /*1f140*/  STS [R9+0x400], R130 ;  /* 0x0004008209007388 */ /* 0x000fe20000000800 */
[----:B------:R-:W-:Y:S01]  /*1f150*/  F2FP.BF16.F32.PACK_AB R48, R49, R48 ;  /* 0x000000303130723e */ /* 0x000fe200000010ff */
[----:B------:R-:W-:Y:S01]  /*1f160*/  FMUL.FTZ R74, R0, R74 ;  /* 0x0000004a004a7220 */ /* 0x000fe20000410000 */
[----:B------:R-:W-:Y:S01]  /*1f170*/  F2FP.BF16.F32.PACK_AB R50, R51, R50 ;  /* 0x000000323332723e */ /* 0x000fe200000010ff */
[----:B------:R-:W-:Y:S01]  /*1f180*/  STS [R17], R124 ;  /* 0x0000007c11007388 */ /* 0x000fe20000000800 */
[----:B------:R-:W-:Y:S01]  /*1f190*/  IADD3 R23, R18, R17, RZ ;  /* 0x0000001112177210 */ /* 0x000fe20007ffe0ff */
[C---:B------:R-:W-:Y:S01]  /*1f1a0*/  FMUL.FTZ R79, R0.reuse, R79 ;  /* 0x0000004f004f7220 */ /* 0x040fe20000410000 */
[----:B------:R-:W-:Y:S01]  /*1f1b0*/  F2FP.BF16.F32.PACK_AB R52, R53, R52 ;  /* 0x000000343534723e */ /* 0x000fe200000010ff */
[----:B------:R-:W-:Y:S01]  /*1f1c0*/  STS [R17+0x400], R126 ;  /* 0x0004007e11007388 */ /* 0x000fe20000000800 */
[----:B------:R-:W-:Y:S01]  /*1f1d0*/  F2FP.BF16.F32.PACK_AB R54, R55, R54 ;  /* 0x000000363736723e */ /* 0x000fe200000010ff */
[C---:B------:R-:W-:Y:S01]  /*1f1e0*/  FMUL.FTZ R78, R0.reuse, R78 ;  /* 0x0000004e004e7220 */ /* 0x040fe20000410000 */
[----:B------:R-:W-:Y:S01]  /*1f1f0*/  IADD3 R25, R19, R18, RZ ;  /* 0x0000001213197210 */ /* 0x000fe20007ffe0ff */
[----:B------:R-:W-:Y:S01]  /*1f200*/  STS [R19], R36 ;  /* 0x0000002413007388 */ /* 0x000fe20000000800 */
[----:B------:R-:W-:Y:S01]  /*1f210*/  F2FP.BF16.F32.PACK_AB R56, R57, R56 ;  /* 0x000000383938723e */ /* 0x000fe200000010ff */
[C---:B------:R-:W-:Y:S01]  /*1f220*/  FMUL.FTZ R83, R0.reuse, R83 ;  /* 0x0000005300537220 */ /* 0x040fe20000410000 */
[----:B------:R-:W-:Y:S01]  /*1f230*/  F2FP.BF16.F32.PACK_AB R58, R59, R58 ;  /* 0x0000003a3b3a723e */ /* 0x000fe200000010ff */
[----:B------:R-:W-:Y:S01]  /*1f240*/  STS [R19+0x400], R38 ;  /* 0x0004002613007388 */ /* 0x000fe20000000800 */
[----:B------:R-:W-:Y:S01]  /*1f250*/  IADD3 R27, R15, R18, RZ ;  /* 0x000000120f1b7210 */ /* 0x000fe20007ffe0ff */
[----:B------:R-:W-:Y:S01]  /*1f260*/  FMUL.FTZ R82, R0, R82 ;  /* 0x0000005200527220 */ /* 0x000fe20000410000 */
[----:B------:R-:W-:Y:S01]  /*1f270*/  ISETP.NE.AND P0, PT, R210, -0x1, PT ;  /* 0xffffffffd200780c */ /* 0x000fe20003f05270 */
[----:B------:R-:W-:Y:S01]  /*1f280*/  STS [R15], R40 ;  /* 0x000000280f007388 */ /* 0x000fe20000000800 */
[----:B------:R-:W-:Y:S01]  /*1f290*/  F2FP.BF16.F32.PACK_AB R60, R61, R60 ;  /* 0x0000003c3d3c723e */ /* 0x000fe200000010ff */
[C---:B------:R-:W-:Y:S01]  /*1f2a0*/  FMUL.FTZ R87, R0.reuse, R87 ;  /* 0x0000005700577220 */ /* 0x040fe20000410000 */
[----:B------:R-:W-:Y:S01]  /*1f2b0*/  F2FP.BF16.F32.PACK_AB R62, R63, R62 ;  /* 0x0000003e3f3e723e */ /* 0x000fe200000010ff */
[----:B------:R-:W-:Y:S01]  /*1f2c0*/  STS [R15+0x400], R42 ;  /* 0x0004002a0f007388 */ /* 0x000fe20000000800 */
[----:B------:R-:W-:Y:S01]  /*1f2d0*/  F2FP.BF16.F32.PACK_AB R64, R65, R64 ;  /* 0x000000404140723e */ /* 0x000fe200000010ff */
[C---:B------:R-:W-:Y:S01]  /*1f2e0*/  FMUL.FTZ R86, R0.reuse, R86 ;  /* 0x0000005600567220 */ /* 0x040fe20000410000 */
[----:B------:R-:W-:Y:S01]  /*1f2f0*/  F2FP.BF16.F32.PACK_AB R66, R67, R66 ;  /* 0x000000424342723e */ /* 0x000fe200000010ff */
[----:B------:R-:W-:Y:S01]  /*1f300*/  STS [R21], R44 ;  /* 0x0000002c15007388 */ /* 0x000fe20000000800 */
[----:B------:R-:W-:Y:S01]  /*1f310*/  F2FP.BF16.F32.PACK_AB R68, R69, R68 ;  /* 0x000000444544723e */ /* 0x000fe200000010ff */
[C---:B------:R-:W-:Y:S01]  /*1f320*/  FMUL.FTZ R91, R0.reuse, R91 ;  /* 0x0000005b005b7220 */ /* 0x040fe20000410000 */
[C---:B------:R-:W-:Y:S01]  /*1f330*/  FMUL.FTZ R90, R0.reuse, R90 ;  /* 0x0000005a005a7220 */ /* 0x040fe20000410000 */
[----:B------:R-:W-:Y:S01]  /*1f340*/  STS [R21+0x400], R46 ;  /* 0x0004002e15007388 */ /* 0x000fe20000000800 */
[----:B------:R-:W-:Y:S01]  /*1f350*/  F2FP.BF16.F32.PACK_AB R70, R71, R70 ;  /* 0x000000464746723e */ /* 0x000fe200000010ff */
[C---:B------:R-:W-:Y:S01]  /*1f360*/  FMUL.FTZ R95, R0.reuse, R95 ;  /* 0x0000005f005f7220 */ /* 0x040fe20000410000 */
[----:B------:R-:W-:Y:S01]  /*1f370*/  F2FP.BF16.F32.PACK_AB R72, R73, R72 ;  /* 0x000000484948723e */ /* 0x000fe200000010ff */
[----:B------:R-:W-:Y:S01]  /*1f380*/  STS [R23], R48 ;  /* 0x0000003017007388 */ /* 0x000fe20000000800 */
[C---:B------:R-:W-:Y:S01]  /*1f390*/  FMUL.FTZ R94, R0.reuse, R94 ;  /* 0x0000005e005e7220 */ /* 0x040fe20000410000 */
[----:B------:R-:W-:Y:S01]  /*1f3a0*/  F2FP.BF16.F32.PACK_AB R74, R75, R74 ;  /* 0x0000004a4b4a723e */ /* 0x000fe200000010ff */
[C---:B------:R-:W-:Y:S01]  /*1f3b0*/  FMUL.FTZ R99, R0.reuse, R99 ;  /* 0x0000006300637220 */ /* 0x040fe20000410000 */
        /* <DEDUP_REMOVED lines=20> */
[----:B------:R-:W-:Y:S01]  /*1f500*/  STS [R9+0x2000], R60 ;  /* 0x0020003c09007388 */ /* 0x000fe20000000800 */
[----:B------:R-:W-:Y:S01]  /*1f510*/  F2FP.BF16.F32.PACK_AB R92, R93, R92 ;  /* 0x0000005c5d5c723e */ /* 0x000fe200000010ff */
[C---:B------:R-:W-:Y:S01]  /*1f520*/  FMUL.FTZ R111, R0.reuse, R111 ;  /* 0x0000006f006f7220 */ /* 0x040fe20000410000 */
[C---:B------:R-:W-:Y:S01]  /*1f530*/  FMUL.FTZ R110, R0.reuse, R110 ;  /* 0x0000006e006e7220 */ /* 0x040fe20000410000 */
[----:B------:R-:W-:Y:S01]  /*1f540*/  STS [R9+0x2400], R62 ;  /* 0x0024003e09007388 */ /* 0x000fe20000000800 */
[----:B------:R-:W-:Y:S01]  /*1f550*/  F2FP.BF16.F32.PACK_AB R94, R95, R94 ;  /* 0x0000005e5f5e723e */ /* 0x000fe200000010ff */
[----:B------:R-:W-:Y:S01]  /*1f560*/  FMUL.FTZ R119, R0, R119 ;  /* 0x0000007700777220 */ /* 0x000fe20000410000 */
[----:B------:R-:W-:Y:S01]  /*1f570*/  R2UR UR4, R10 ;  /* 0x000000000a0472ca */ /* 0x000fe200000e0000 */
[----:B------:R-:W-:Y:S01]  /*1f580*/  STS [R17+0x2000], R64 ;  /* 0x0020004011007388 */ /* 0x000fe20000000800 */
[----:B------:R-:W-:Y:S01]  /*1f590*/  F2FP.BF16.F32.PACK_AB R96, R97, R96 ;  /* 0x000000606160723e */ /* 0x000fe200000010ff */
[C---:B------:R-:W-:Y:S01]  /*1f5a0*/  FMUL.FTZ R118, R0.reuse, R118 ;  /* 0x0000007600767220 */ /* 0x040fe20000410000 */
[C---:B------:R-:W-:Y:S01]  /*1f5b0*/  FMUL.FTZ R115, R0.reuse, R115 ;  /* 0x0000007300737220 */ /* 0x040fe20000410000 */
[----:B------:R-:W-:Y:S01]  /*1f5c0*/  STS [R17+0x2400], R66 ;  /* 0x0024004211007388 */ /* 0x000fe20000000800 */
[----:B------:R-:W-:Y:S01]  /*1f5d0*/  F2FP.BF16.F32.PACK_AB R98, R99, R98 ;  /* 0x000000626362723e */ /* 0x000fe200000010ff */
[----:B------:R-:W-:Y:S01]  /*1f5e0*/  FMUL.FTZ R0, R0, R114 ;  /* 0x0000007200007220 */ /* 0x000fe20000410000 */
[----:B------:R-:W-:Y:S01]  /*1f5f0*/  F2FP.BF16.F32.PACK_AB R100, R101, R100 ;  /* 0x000000646564723e */ /* 0x000fe200000010ff */
[----:B------:R-:W-:Y:S01]  /*1f600*/  STS [R19+0x2000], R68 ;  /* 0x0020004413007388 */ /* 0x000fe20000000800 */
[----:B------:R-:W-:-:S02]  /*1f610*/  F2FP.BF16.F32.PACK_AB R102, R103, R102 ;  /* 0x000000666766723e */ /* 0x000fc400000010ff */
[----:B------:R-:W-:Y:S01]  /*1f620*/  F2FP.BF16.F32.PACK_AB R104, R105, R104 ;  /* 0x000000686968723e */ /* 0x000fe200000010ff */
[----:B------:R-:W-:Y:S01]  /*1f630*/  STS [R19+0x2400], R70 ;  /* 0x0024004613007388 */ /* 0x000fe20000000800 */
[----:B------:R-:W-:Y:S02]  /*1f640*/  F2FP.BF16.F32.PACK_AB R106, R107, R106 ;  /* 0x0000006a6b6a723e */ /* 0x000fe400000010ff */
[----:B------:R-:W-:Y:S01]  /*1f650*/  F2FP.BF16.F32.PACK_AB R120, R121, R120 ;  /* 0x000000787978723e */ /* 0x000fe200000010ff */
[----:B------:R-:W-:Y:S01]  /*1f660*/  STS [R15+0x2000], R72 ;  /* 0x002000480f007388 */ /* 0x000fe20000000800 */
[----:B------:R-:W-:Y:S02]  /*1f670*/  F2FP.BF16.F32.PACK_AB R122, R123, R122 ;  /* 0x0000007a7b7a723e */ /* 0x000fe400000010ff */
[----:B------:R-:W-:Y:S01]  /*1f680*/  @!P0 R2UR UR8, R10 ;  /* 0x000000000a0882ca */ /* 0x000fe200000e0000 */
[----:B------:R-:W-:Y:S01]  /*1f690*/  STS [R15+0x2400], R74 ;  /* 0x0024004a0f007388 */ /* 0x000fe20000000800 */
[----:B------:R-:W-:-:S02]  /*1f6a0*/  @!P0 R2UR UR9, R11 ;  /* 0x000000000b0982ca */ /* 0x000fc400000e0000 */
[----:B------:R-:W-:Y:S01]  /*1f6b0*/  F2FP.BF16.F32.PACK_AB R108, R109, R108 ;  /* 0x0000006c6d6c723e */ /* 0x000fe200000010ff */
[----:B------:R-:W-:Y:S01]  /*1f6c0*/  STS [R21+0x2000], R76 ;  /* 0x0020004c15007388 */ /* 0x000fe20000000800 */
[----:B------:R-:W-:Y:S02]  /*1f6d0*/  F2FP.BF16.F32.PACK_AB R110, R111, R110 ;  /* 0x0000006e6f6e723e */ /* 0x000fe400000010ff */
[----:B------:R-:W-:Y:S01]  /*1f6e0*/  F2FP.BF16.F32.PACK_AB R116, R117, R116 ;  /* 0x000000747574723e */ /* 0x000fe200000010ff */
[----:B------:R-:W-:Y:S01]  /*1f6f0*/  STS [R21+0x2400], R78 ;  /* 0x0024004e15007388 */ /* 0x000fe20000000800 */
[----:B------:R-:W-:Y:S02]  /*1f700*/  F2FP.BF16.F32.PACK_AB R118, R119, R118 ;  /* 0x000000767776723e */ /* 0x000fe400000010ff */
[----:B------:R-:W-:Y:S01]  /*1f710*/  F2FP.BF16.F32.PACK_AB R112, R113, R112 ;  /* 0x000000707170723e */ /* 0x000fe200000010ff */
[----:B------:R-:W-:Y:S01]  /*1f720*/  STS [R23+0x2000], R80 ;  /* 0x0020005017007388 */ /* 0x000fe20000000800 */
[----:B------:R-:W-:-:S03]  /*1f730*/  F2FP.BF16.F32.PACK_AB R0, R115, R0 ;  /* 0x000000007300723e */ /* 0x000fc600000010ff */
[----:B------:R-:W-:Y:S04]  /*1f740*/  STS [R23+0x2400], R82 ;  /* 0x0024005217007388 */ /* 0x000fe80000000800 */
[----:B------:R-:W-:Y:S04]  /*1f750*/  STS [R25+0x2000], R84 ;  /* 0x0020005419007388 */ /* 0x000fe80000000800 */
[----:B------:R-:W-:Y:S04]  /*1f760*/  STS [R25+0x2400], R86 ;  /* 0x0024005619007388 */ /* 0x000fe80000000800 */
[----:B------:R-:W-:Y:S04]  /*1f770*/  STS [R27+0x2000], R88 ;  /* 0x002000581b007388 */ /* 0x000fe80000000800 */
[----:B------:R-:W-:Y:S04]  /*1f780*/  STS [R27+0x2400], R90 ;  /* 0x0024005a1b007388 */ /* 0x000fe80000000800 */
[----:B------:R-:W-:Y:S04]  /*1f790*/  STS [R9+0x4000], R92 ;  /* 0x0040005c09007388 */ /* 0x000fe80000000800 */
[----:B------:R1:W-:Y:S04]  /*1f7a0*/  STS [R9+0x4400], R94 ;  /* 0x0044005e09007388 */ /* 0x0003e80000000800 */
[----:B------:R-:W-:Y:S04]  /*1f7b0*/  STS [R17+0x4000], R96 ;  /* 0x0040006011007388 */ /* 0x000fe80000000800 */
[----:B------:R-:W-:Y:S04]  /*1f7c0*/  STS [R17+0x4400], R98 ;  /* 0x0044006211007388 */ /* 0x000fe80000000800 */
[----:B------:R-:W-:Y:S04]  /*1f7d0*/  STS [R19+0x4000], R100 ;  /* 0x0040006413007388 */ /* 0x000fe80000000800 */
[----:B------:R2:W-:Y:S04]  /*1f7e0*/  STS [R19+0x4400], R102 ;  /* 0x0044006613007388 */ /* 0x0005e80000000800 */
[----:B------:R-:W-:Y:S04]  /*1f7f0*/  STS [R15+0x4000], R104 ;  /* 0x004000680f007388 */ /* 0x000fe80000000800 */
[----:B------:R3:W-:Y:S04]  /*1f800*/  STS [R15+0x4400], R106 ;  /* 0x0044006a0f007388 */ /* 0x0007e80000000800 */
[----:B------:R-:W-:Y:S04]  /*1f810*/  STS [R21+0x4000], R120 ;  /* 0x0040007815007388 */ /* 0x000fe80000000800 */
[----:B------:R-:W-:Y:S04]  /*1f820*/  STS [R21+0x4400], R122 ;  /* 0x0044007a15007388 */ /* 0x000fe80000000800 */
[----:B------:R-:W-:Y:S04]  /*1f830*/  STS [R23+0x4000], R108 ;  /* 0x0040006c17007388 */ /* 0x000fe80000000800 */
[----:B------:R-:W-:Y:S04]  /*1f840*/  STS [R23+0x4400], R110 ;  /* 0x0044006e17007388 */ /* 0x000fe80000000800 */
[----:B------:R-:W-:Y:S04]  /*1f850*/  STS [R25+0x4000], R116 ;  /* 0x0040007419007388 */ /* 0x000fe80000000800 */
[----:B------:R-:W-:Y:S04]  /*1f860*/  STS [R25+0x4400], R118 ;  /* 0x0044007619007388 */ /* 0x000fe80000000800 */
[----:B------:R-:W-:Y:S04]  /*1f870*/  STS [R27+0x4000], R112 ;  /* 0x004000701b007388 */ /* 0x000fe80000000800 */
[----:B------:R4:W-:Y:S04]  /*1f880*/  STS [R27+0x4400], R0 ;  /* 0x004400001b007388 */ /* 0x0009e80000000800 */
[----:B-1----:R-:W3:Y:S04]  /*1f890*/  LD.E.U8 R9, desc[UR4][R6.64+0x1c8] ;  /* 0x0001c80406097980 */ /* 0x002ee8000c101100 */
[----:B--2---:R-:W2:Y:S04]  /*1f8a0*/  @!P0 LD.E.64 R18, desc[UR8][R6.64+0x80] ;  /* 0x0000800806128980 */ /* 0x004ea8000c101b00 */
[----:B------:R-:W4:Y:S01]  /*1f8b0*/  LD.E.64 R68, desc[UR10][R6.64+0x88] ;  /* 0x0000880a06447980 */ /* 0x000f22000c101b00 */
[----:B------:R-:W1:Y:S08]  /*1f8c0*/  @P4 MUFU.LG2 R17, R8 ;  /* 0x0000000800114308 */ /* 0x000e700000000c00 */
[----:B------:R-:W1:Y:S01]  /*1f8d0*/  @P3 MUFU.LG2 R16, R13 ;  /* 0x0000000d00103308 */ /* 0x000e620000000c00 */
[----:B------:R-:W-:Y:S01]  /*1f8e0*/  @!P0 SHF.R.S32.HI R20, RZ, 0x1f, R207 ;  /* 0x0000001fff148819 */ /* 0x000fe200000114cf */
[----:B------:R2:W5:Y:S01]  /*1f8f0*/  LD.E.64 R66, desc[UR4][R6.64+0x90] ;  /* 0x0000900406427980 */ /* 0x000562000c101b00 */
[----:B------:R-:W-:Y:S01]  /*1f900*/  BSSY B0, `(.L_x_1104) ;  /* 0x0000024000007945 */ /* 0x000fe20003800000 */
[----:B------:R-:W-:Y:S01]  /*1f910*/  MOV R60, 0x7f800000 ;  /* 0x7f800000003c7802 */ /* 0x000fe20000000f00 */
[----:B-1----:R-:W-:Y:S01]  /*1f920*/  @P4 FMUL.FTZ R17, R17, 0.69314718246459960938 ;  /* 0x3f31721811114820 */ /* 0x002fe20000410000 */
[----:B------:R-:W-:-:S04]  /*1f930*/  @P3 FMUL.FTZ R16, R16, 0.69314718246459960938 ;  /* 0x3f31721810103820 */ /* 0x000fc80000410000 */
[----:B-----5:R-:W-:Y:S01]  /*1f940*/  @P3 FFMA.FTZ R60, R4, R3, R16 ;  /* 0x00000003043c3223 */ /* 0x020fe20000010010 */
[----:B---3--:R-:W-:Y:S01]  /*1f950*/  ISETP.NE.AND P1, PT, R9, RZ, PT ;  /* 0x000000ff0900720c */ /* 0x008fe20003f25270 */
[----:B--2---:R-:W-:-:S04]  /*1f960*/  @!P0 IMAD R15, R19, R207, RZ ;  /* 0x000000cf130f8224 */ /* 0x004fc800078e02ff */
[----:B------:R-:W-:Y:S02]  /*1f970*/  @!P0 IMAD R15, R18, R20, R15 ;  /* 0x00000014120f8224 */ /* 0x000fe400078e020f */
[-C--:B----4-:R-:W-:Y:S02]  /*1f980*/  @P0 IMAD R0, R69, R210.reuse, RZ ;  /* 0x000000d245000224 */ /* 0x090fe400078e02ff */
[----:B------:R-:W-:-:S04]  /*1f990*/  @P0 IMAD.WIDE.U32 R20, R68, R210, RZ ;  /* 0x000000d244140225 */ /* 0x000fc800078e00ff */
[----:B------:R-:W-:Y:S01]  /*1f9a0*/  @!P0 IMAD.WIDE.U32 R18, R18, R207, RZ ;  /* 0x000000cf12128225 */ /* 0x000fe200078e00ff */
[----:B------:R-:W-:-:S03]  /*1f9b0*/  MOV R9, 0x7f800000 ;  /* 0x7f80000000097802 */ /* 0x000fc60000000f00 */
[----:B------:R-:W-:Y:S01]  /*1f9c0*/  @P4 FFMA.FTZ R9, R4, R132, R17 ;  /* 0x0000008404094223 */ /* 0x000fe20000010011 */
[----:B------:R-:W-:Y:S02]  /*1f9d0*/  @P0 IADD3 R0, R21, R0, RZ ;  /* 0x0000000015000210 */ /* 0x000fe40007ffe0ff */
[----:B------:R-:W-:Y:S02]  /*1f9e0*/  @P0 MOV R8, R20 ;  /* 0x0000001400080202 */ /* 0x000fe40000000f00 */
[----:B------:R-:W-:Y:S02]  /*1f9f0*/  @!P0 IADD3 R0, R19, R15, RZ ;  /* 0x0000000f13008210 */ /* 0x000fe40007ffe0ff */
[----:B------:R-:W-:Y:S01]  /*1fa00*/  @!P0 MOV R8, R18 ;  /* 0x0000001200088202 */ /* 0x000fe20000000f00 */
[----:B------:R-:W-:Y:S06]  /*1fa10*/  @!P1 BRA `(.L_x_1105) ;  /* 0x0000000000289947 */ /* 0x000fec0003800000 */
[----:B------:R-:W-:Y:S02]  /*1fa20*/  ISETP.NE.AND P0, PT, R210, -0x1, PT ;  /* 0xffffffffd200780c */ /* 0x000fe40003f05270 */
[----:B------:R-:W-:Y:S02]  /*1fa30*/  R2UR UR8, R10 ;  /* 0x000000000a0872ca */ /* 0x000fe400000e0000 */
[----:B------:R-:W-:-:S09]  /*1fa40*/  R2UR UR9, R11 ;  /* 0x000000000b0972ca */ /* 0x000fd200000e0000 */
[----:B------:R-:W-:Y:S02]  /*1fa50*/  @!P0 R2UR UR4, R10 ;  /* 0x000000000a0482ca */ /* 0x000fe400000e0000 */
[----:B------:R-:W-:Y:S02]  /*1fa60*/  @!P0 R2UR UR5, R11 ;  /* 0x000000000b0582ca */ /* 0x000fe400000e0000 */
[----:B------:R-:W2:Y:S11]  /*1fa70*/  LD.E R61, desc[UR8][R6.64+0xd4] ;  /* 0x0000d408063d7980 */ /* 0x000eb6000c101900 */
[----:B------:R-:W3:Y:S02]  /*1fa80*/  @!P0 LD.E R4, desc[UR4][R6.64+0xb4] ;  /* 0x0000b40406048980 */ /* 0x000ee4000c101900 */
[----:B---3--:R-:W-:-:S04]  /*1fa90*/  @!P0 IMAD R210, R4, R207, RZ ;  /* 0x000000cf04d28224 */ /* 0x008fc800078e02ff */
[----:B--2---:R-:W-:Y:S01]  /*1faa0*/  IMAD R61, R61, R205, R210 ;  /* 0x000000cd3d3d7224 */ /* 0x004fe200078e02d2 */
[----:B------:R-:W-:Y:S05]  /*1fab0*/  BRA `(.L_x_1106) ;  /* 0x0000000000207947 */ /* 0x000fea0003800000 */
.L_x_1105:
[C---:B------:R-:W-:Y:S02]  /*1fac0*/  R2UR UR8, R10.reuse ;  /* 0x000000000a0872ca */ /* 0x040fe400000e0000 */
[C---:B------:R-:W-:Y:S02]  /*1fad0*/  R2UR UR9, R11.reuse ;  /* 0x000000000b0972ca */ /* 0x040fe400000e0000 */
[----:B------:R-:W-:Y:S02]  /*1fae0*/  R2UR UR4, R10 ;  /* 0x000000000a0472ca */ /* 0x000fe400000e0000 */
[----:B------:R-:W-:-:S09]  /*1faf0*/  R2UR UR5, R11 ;  /* 0x000000000b0572ca */ /* 0x000fd200000e0000 */
[----:B------:R-:W2:Y:S04]  /*1fb00*/  LD.E R4, desc[UR8][R6.64+0x60] ;  /* 0x0000600806047980 */ /* 0x000ea8000c101900 */
[----:B------:R-:W3:Y:S01]  /*1fb10*/  LD.E R61, desc[UR4][R6.64+0xb4] ;  /* 0x0000b404063d7980 */ /* 0x000ee2000c101900 */
[----:B--2---:R-:W-:-:S04]  /*1fb20*/  IMAD R4, R4, R207, R205 ;  /* 0x000000cf04047224 */ /* 0x004fc800078e02cd */
[----:B---3--:R-:W-:Y:S02]  /*1fb30*/  IMAD R61, R61, R4, RZ ;  /* 0x000000043d3d7224 */ /* 0x008fe400078e02ff */
.L_x_1106:
[----:B------:R-:W-:Y:S05]  /*1fb40*/  BSYNC B0 ;  /* 0x0000000000007941 */ /* 0x000fea0003800000 */
.L_x_1104:
[----:B------:R-:W1:Y:S01]  /*1fb50*/  S2R R4, SR_TID.X ;  /* 0x0000000000047919 */ /* 0x000e620000002100 */
[C---:B------:R-:W-:Y:S02]  /*1fb60*/  R2UR UR8, R10.reuse ;  /* 0x000000000a0872ca */ /* 0x040fe400000e0000 */
[C---:B------:R-:W-:Y:S02]  /*1fb70*/  R2UR UR9, R11.reuse ;  /* 0x000000000b0972ca */ /* 0x040fe400000e0000 */
[----:B------:R-:W-:Y:S02]  /*1fb80*/  R2UR UR4, R10 ;  /* 0x000000000a0472ca */ /* 0x000fe400000e0000 */
[----:B------:R-:W-:Y:S02]  /*1fb90*/  R2UR UR5, R11 ;  /* 0x000000000b0572ca */ /* 0x000fe400000e0000 */
[----:B------:R-:W-:Y:S02]  /*1fba0*/  SHF.R.S32.HI R13, RZ, 0x1f, R14 ;  /* 0x0000001fff0d7819 */ /* 0x000fe4000001140e */
[----:B------:R-:W-:-:S02]  /*1fbb0*/  LOP3.LUT R17, R12, 0xffffffe0, RZ, 0xc0, !PT ;  /* 0xffffffe00c117812 */ /* 0x000fc400078ec0ff */
[----:B------:R-:W-:-:S03]  /*1fbc0*/  LEA.HI R13, R13, R14, RZ, 0x2 ;  /* 0x0000000e0d0d7211 */ /* 0x000fc600078f10ff */
[----:B------:R2:W5:Y:S01]  /*1fbd0*/  LD.E.64 R70, desc[UR8][R6.64+0x70] ;  /* 0x0000700806467980 */ /* 0x000562000c101b00 */
[----:B------:R-:W-:Y:S01]  /*1fbe0*/  LOP3.LUT R13, R13, 0xffffffc, RZ, 0xc0, !PT ;  /* 0x0ffffffc0d0d7812 */ /* 0x000fe200078ec0ff */
[----:B------:R-:W-:Y:S02]  /*1fbf0*/  IMAD.IADD R12, R2, 0x1, -R17 ;  /* 0x00000001020c7824 */ /* 0x000fe400078e0a11 */
[----:B------:R2:W5:Y:S01]  /*1fc00*/  LD.E.64 R72, desc[UR4][R6.64+0xa0] ;  /* 0x0000a00406487980 */ /* 0x000562000c101b00 */
[----:B------:R-:W-:Y:S05]  /*1fc10*/  WARPSYNC.ALL ;  /* 0x0000000000007948 */ /* 0x000fea0003800000 */
[----:B------:R-:W-:Y:S01]  /*1fc20*/  BAR.SYNC.DEFER_BLOCKING 0x0 ;  /* 0x0000000000007b1d */ /* 0x000fe20000010000 */
[----:B------:R-:W-:Y:S01]  /*1fc30*/  IMAD.IADD R13, R14, 0x1, -R13 ;  /* 0x000000010e0d7824 */ /* 0x000fe200078e0a0d */
[----:B------:R-:W-:-:S02]  /*1fc40*/  LOP3.LUT P0, RZ, R12, 0x3, RZ, 0xc0, !PT ;  /* 0x000000030cff7812 */ /* 0x000fc4000780c0ff */
[----:B-1----:R-:W-:-:S04]  /*1fc50*/  SHF.R.S32.HI R3, RZ, 0x1f, R4 ;  /* 0x0000001fff037819 */ /* 0x002fc80000011404 */
[----:B------:R-:W-:-:S04]  /*1fc60*/  LEA.HI R15, R3, R4, RZ, 0x5 ;  /* 0x00000004030f7211 */ /* 0x000fc800078f28ff */
[----:B------:R-:W-:-:S05]  /*1fc70*/  LOP3.LUT R15, R15, 0xffffffe0, RZ, 0xc0, !PT ;  /* 0xffffffe00f0f7812 */ /* 0x000fca00078ec0ff */
[----:B------:R-:W-:-:S05]  /*1fc80*/  IMAD.IADD R15, R4, 0x1, -R15 ;  /* 0x00000001040f7824 */ /* 0x000fca00078e0a0f */
[----:B------:R-:W-:Y:S01]  /*1fc90*/  SHF.R.S32.HI R62, RZ, 0x1f, R15 ;  /* 0x0000001fff3e7819 */ /* 0x000fe2000001140f */
[----:B------:R2:W1:Y:S03]  /*1fca0*/  LDS.128 R52, [R211] ;  /* 0x00000000d3347984 */ /* 0x0004660000000c00 */
[----:B------:R-:W-:Y:S01]  /*1fcb0*/  LEA.HI R62, R62, R15, RZ, 0x2 ;  /* 0x0000000f3e3e7211 */ /* 0x000fe200078f10ff */
[----:B------:R2:W3:Y:S03]  /*1fcc0*/  LDS.128 R48, [R211+0x800] ;  /* 0x00080000d3307984 */ /* 0x0004e60000000c00 */
[----:B------:R-:W-:Y:S01]  /*1fcd0*/  SHF.R.S32.HI R62, RZ, 0x2, R62 ;  /* 0x00000002ff3e7819 */ /* 0x000fe2000001143e */
[----:B------:R2:W4:Y:S04]  /*1fce0*/  LDS.128 R44, [R211+0x1000] ;  /* 0x00100000d32c7984 */ /* 0x0005280000000c00 */
[----:B------:R-:W-:Y:S01]  /*1fcf0*/  IMAD R62, R13, 0x10, R62 ;  /* 0x000000100d3e7824 */ /* 0x000fe200078e023e */
[----:B------:R2:W1:Y:S04]  /*1fd00*/  LDS.128 R40, [R211+0x1800] ;  /* 0x00180000d3287984 */ /* 0x0004680000000c00 */
[----:B------:R2:W1:Y:S04]  /*1fd10*/  LDS.128 R36, [R211+0x2000] ;  /* 0x00200000d3247984 */ /* 0x0004680000000c00 */
[----:B------:R2:W1:Y:S04]  /*1fd20*/  LDS.128 R32, [R211+0x2800] ;  /* 0x00280000d3207984 */ /* 0x0004680000000c00 */
[----:B------:R2:W1:Y:S04]  /*1fd30*/  LDS.128 R28, [R211+0x3000] ;  /* 0x00300000d31c7984 */ /* 0x0004680000000c00 */
[----:B------:R2:W1:Y:S04]  /*1fd40*/  LDS.128 R24, [R211+0x3800] ;  /* 0x00380000d3187984 */ /* 0x0004680000000c00 */
[----:B------:R2:W1:Y:S04]  /*1fd50*/  LDS.128 R20, [R211+0x4000] ;  /* 0x00400000d3147984 */ /* 0x0004680000000c00 */
[----:B------:R2:W1:Y:S04]  /*1fd60*/  LDS.128 R16, [R211+0x4800] ;  /* 0x00480000d3107984 */ /* 0x0004680000000c00 */
[----:B------:R2:W1:Y:S04]  /*1fd70*/  LDS.128 R12, [R211+0x5000] ;  /* 0x00500000d30c7984 */ /* 0x0004680000000c00 */
[----:B------:R2:W1:Y:S01]  /*1fd80*/  LDS.128 R56, [R211+0x5800] ;  /* 0x00580000d3387984 */ /* 0x0004620000000c00 */
[----:B------:R-:W-:Y:S04]  /*1fd90*/  BSSY B0, `(.L_x_1107) ;  /* 0x0000012000007945 */ /* 0x000fe80003800000 */
[----:B---34-:R-:W-:Y:S05]  /*1fda0*/  @P0 BRA `(.L_x_1108) ;  /* 0x0000000000400947 */ /* 0x018fea0003800000 */
[----:B------:R-:W-:Y:S02]  /*1fdb0*/  IMAD R63, R208, -0x40, R209 ;  /* 0xffffffc0d03f7824 */ /* 0x000fe400078e02d1 */
[----:B------:R-:W-:Y:S02]  /*1fdc0*/  VIADD R64, R62, 0x8 ;  /* 0x000000083e407836 */ /* 0x000fe40000000000 */
[----:B------:R-:W-:Y:S01]  /*1fdd0*/  IMAD R61, R208, 0x40, R61 ;  /* 0x00000040d03d7824 */ /* 0x000fe200078e023d */
[-C--:B------:R-:W-:Y:S02]  /*1fde0*/  ISETP.GE.AND P2, PT, R62, R63.reuse, PT ;  /* 0x0000003f3e00720c */ /* 0x080fe40003f46270 */
[----:B------:R-:W-:Y:S02]  /*1fdf0*/  ISETP.GE.AND P1, PT, R64, R63, PT ;  /* 0x0000003f4000720c */ /* 0x000fe40003f26270 */
[----:B------:R-:W-:Y:S02]  /*1fe00*/  SHF.R.S32.HI R63, RZ, 0x1f, R61 ;  /* 0x0000001fff3f7819 */ /* 0x000fe4000001143d */
[----:B------:R-:W-:-:S04]  /*1fe10*/  IADD3 R61, P0, R62, R61, RZ ;  /* 0x0000003d3e3d7210 */ /* 0x000fc80007f1e0ff */
[----:B------:R-:W-:Y:S02]  /*1fe20*/  LEA.HI.X.SX32 R62, R62, R63, 0x1, P0 ;  /* 0x0000003f3e3e7211 */ /* 0x000fe400000f0eff */
[----:B-----5:R-:W-:Y:S02]  /*1fe30*/  LEA R64, P0, R61, R72, 0x2 ;  /* 0x000000483d407211 */ /* 0x020fe400078010ff */
[C---:B------:R-:W-:Y:S02]  /*1fe40*/  @!P2 R2UR UR8, R10.reuse ;  /* 0x000000000a08a2ca */ /* 0x040fe400000e0000 */
[C---:B------:R-:W-:Y:S02]  /*1fe50*/  @!P2 R2UR UR9, R11.reuse ;  /* 0x000000000b09a2ca */ /* 0x040fe400000e0000 */
[----:B------:R-:W-:Y:S02]  /*1fe60*/  @!P1 R2UR UR4, R10 ;  /* 0x000000000a0492ca */ /* 0x000fe400000e0000 */
[----:B------:R-:W-:-:S02]  /*1fe70*/  @!P1 R2UR UR5, R11 ;  /* 0x000000000b0592ca */ /* 0x000fc400000e0000 */
[----:B------:R-:W-:-:S07]  /*1fe80*/  LEA.HI.X R65, R61, R73, R62, 0x2, P0 ;  /* 0x000000493d417211 */ /* 0x000fce00000f143e */
[----:B------:R3:W-:Y:S04]  /*1fe90*/  @!P2 ST.E desc[UR8][R64.64], R9 ;  /* 0x000000094000a985 */ /* 0x0007e8000c101908 */
[----:B------:R3:W-:Y:S02]  /*1fea0*/  @!P1 ST.E desc[UR4][R64.64+0x20], R60 ;  /* 0x0000203c40009985 */ /* 0x0007e4000c101904 */
.L_x_1108:
[----:B------:R-:W-:Y:S05]  /*1feb0*/  BSYNC B0 ;  /* 0x0000000000007941 */ /* 0x000fea0003800000 */
.L_x_1107:
[----:B------:R-:W-:Y:S02]  /*1fec0*/  LEA.HI R5, R5, R2, RZ, 0x3 ;  /* 0x0000000205057211 */ /* 0x000fe400078f18ff */
[----:B------:R-:W-:Y:S02]  /*1fed0*/  R2UR UR4, R10 ;  /* 0x000000000a0472ca */ /* 0x000fe400000e0000 */
[----:B------:R-:W-:Y:S02]  /*1fee0*/  LOP3.LUT R5, R5, 0xfffffff8, RZ, 0xc0, !PT ;  /* 0xfffffff805057812 */ /* 0x000fe400078ec0ff */
[----:B------:R-:W-:-:S03]  /*1fef0*/  R2UR UR5, R11 ;  /* 0x000000000b0572ca */ /* 0x000fc600000e0000 */
[----:B------:R-:W-:-:S04]  /*1ff00*/  IMAD.IADD R5, R2, 0x1, -R5 ;  /* 0x0000000102057824 */ /* 0x000fc800078e0a05 */
[----:B---3--:R-:W-:Y:S02]  /*1ff10*/  IMAD.SHL.U32 R64, R5, 0x8, RZ ;  /* 0x0000000805407824 */ /* 0x008fe400078e00ff */
[----:B------:R-:W-:-:S03]  /*1ff20*/  IMAD.SHL.U32 R208, R208, 0x40, RZ ;  /* 0x00000040d0d07824 */ /* 0x000fc600078e00ff */
[----:B------:R-:W-:Y:S01]  /*1ff30*/  SHF.R.S32.HI R65, RZ, 0x1f, R64 ;  /* 0x0000001fff417819 */ /* 0x000fe20000011440 */
[--C-:B------:R-:W-:Y:S01]  /*1ff40*/  IMAD.IADD R209, R209, 0x1, -R208.reuse ;  /* 0x00000001d1d17824 */ /* 0x100fe200078e0ad0 */
[----:B------:R-:W-:Y:S01]  /*1ff50*/  SHF.R.S32.HI R9, RZ, 0x1f, R208 ;  /* 0x0000001fff097819 */ /* 0x000fe200000114d0 */
[----:B--2---:R2:W5:Y:S01]  /*1ff60*/  LD.E R6, desc[UR4][R6.64+0xc0] ;  /* 0x0000c00406067980 */ /* 0x004562000c101900 */
[----:B------:R-:W-:Y:S01]  /*1ff70*/  LEA.HI R3, R3, R4, RZ, 0x3 ;  /* 0x0000000403037211 */ /* 0x000fe200078f18ff */
[-C--:B-----5:R-:W-:Y:S01]  /*1ff80*/  IMAD.WIDE.U32 R72, R68, R208.reuse, R64 ;  /* 0x000000d044487225 */ /* 0x0a0fe200078e0040 */
[----:B------:R-:W-:Y:S01]  /*1ff90*/  SHF.R.S32.HI R5, RZ, 0x1f, R205 ;  /* 0x0000001fff057819 */ /* 0x000fe200000114cd */
[----:B------:R-:W-:Y:S01]  /*1ffa0*/  BSSY B0, `(.L_x_1109) ;  /* 0x000002b000007945 */ /* 0x000fe20003800000 */
[----:B------:R-:W-:Y:S01]  /*1ffb0*/  SHF.R.S32.HI R60, RZ, 0x3, R3 ;  /* 0x00000003ff3c7819 */ /* 0x000fe20000011403 */
[----:B------:R-:W-:Y:S01]  /*1ffc0*/  IMAD R208, R69, R208, RZ ;  /* 0x000000d045d07224 */ /* 0x000fe200078e02ff */
[----:B------:R-:W-:Y:S01]  /*1ffd0*/  IADD3 R72, P0, R8, R72, RZ ;  /* 0x0000004808487210 */ /* 0x000fe20007f1e0ff */
[----:B------:R-:W-:Y:S01]  /*1ffe0*/  IMAD R2, R67, R205, RZ ;  /* 0x000000cd43027224 */ /* 0x000fe200078e02ff */
[----:B------:R-:W-:Y:S01]  /*1fff0*/  LOP3.LUT R3, R3, 0xfffffff8, RZ, 0xc0, !PT ;  /* 0xfffffff803037812 */ /* 0x000fe200078ec0ff */
[----:B------:R-:W-:-:S02]  /*20000*/  IMAD R9, R68, R9, R208 ;  /* 0x0000000944097224 */ /* 0x000fc400078e02d0 */
[----:B------:R-:W-:Y:S01]  /*20010*/  IMAD R2, R66, R5, R2 ;  /* 0x0000000542027224 */ /* 0x000fe200078e0202 */
[----:B------:R-:W-:Y:S01]  /*20020*/  SHF.R.S32.HI R5, RZ, 0x1f, R60 ;  /* 0x0000001fff057819 */ /* 0x000fe2000001143c */
[----:B------:R-:W-:Y:S01]  /*20030*/  IMAD.IADD R3, R4, 0x1, -R3 ;  /* 0x0000000104037824 */ /* 0x000fe200078e0a03 */
[----:B------:R-:W-:Y:S01]  /*20040*/  IADD3.X R73, R0, R73, R9, P0, !PT ;  /* 0x0000004900497210 */ /* 0x000fe200007fe409 */
[C---:B------:R-:W-:Y:S01]  /*20050*/  VIADD R62, R60.reuse, 0x10 ;  /* 0x000000103c3e7836 */ /* 0x040fe20000000000 */
[CC--:B------:R-:W-:Y:S01]  /*20060*/  ISETP.GE.AND P0, PT, R60.reuse, R209.reuse, PT ;  /* 0x000000d13c00720c */ /* 0x0c0fe20003f06270 */
[C---:B------:R-:W-:Y:S01]  /*20070*/  VIADD R8, R60.reuse, 0x30 ;  /* 0x000000303c087836 */ /* 0x040fe20000000000 */
[----:B------:R-:W-:Y:S01]  /*20080*/  IADD3 R4, R60, 0x20, RZ ;  /* 0x000000203c047810 */ /* 0x000fe20007ffe0ff */
[----:B------:R-:W-:Y:S01]  /*20090*/  IMAD.SHL.U32 R3, R3, 0x8, RZ ;  /* 0x0000000803037824 */ /* 0x000fe200078e00ff */
[----:B------:R-:W-:Y:S01]  /*200a0*/  ISETP.GE.AND P3, PT, R62, R209, PT ;  /* 0x000000d13e00720c */ /* 0x000fe20003f66270 */
[----:B------:R-:W-:Y:S01]  /*200b0*/  IMAD.WIDE.U32 R66, R66, R205, R72 ;  /* 0x000000cd42427225 */ /* 0x000fe200078e0048 */
[----:B------:R-:W-:-:S02]  /*200c0*/  ISETP.GE.AND P2, PT, R4, R209, PT ;  /* 0x000000d10400720c */ /* 0x000fc40003f46270 */
[----:B------:R-:W-:Y:S01]  /*200d0*/  ISETP.GE.AND P1, PT, R8, R209, PT ;  /* 0x000000d10800720c */ /* 0x000fe20003f26270 */
[C---:B--2---:R-:W-:Y:S01]  /*200e0*/  VIADD R7, R3.reuse, 0x40 ;  /* 0x0000004003077836 */ /* 0x044fe20000000000 */
[----:B------:R-:W-:Y:S01]  /*200f0*/  IADD3 R3, R3, 0x80, RZ ;  /* 0x0000008003037810 */ /* 0x000fe20007ffe0ff */
[----:B------:R-:W-:Y:S02]  /*20100*/  IMAD.IADD R63, R67, 0x1, R2 ;  /* 0x00000001433f7824 */ /* 0x000fe400078e0202 */
[----:B------:R-:W-:Y:S08]  /*20110*/  @P0 BRA `(.L_x_1110) ;  /* 0x00000000004c0947 */ /* 0x000ff00003800000 */
[----:B------:R-:W-:Y:S01]  /*20120*/  ISETP.GE.AND P6, PT, R64, R6, PT ;  /* 0x000000064000720c */ /* 0x000fe20003fc6270 */
[----:B------:R-:W-:Y:S01]  /*20130*/  IMAD R0, R69, R60, RZ ;  /* 0x0000003c45007224 */ /* 0x000fe200078e02ff */
[-C--:B------:R-:W-:Y:S01]  /*20140*/  ISETP.GE.AND P5, PT, R7, R6.reuse, PT ;  /* 0x000000060700720c */ /* 0x080fe20003fa6270 */
[----:B------:R-:W-:Y:S01]  /*20150*/  IMAD.MOV.U32 R62, RZ, RZ, R66 ;  /* 0x000000ffff3e7224 */ /* 0x000fe200078e0042 */
[----:B------:R-:W-:Y:S01]  /*20160*/  ISETP.GE.AND P4, PT, R3, R6, PT ;  /* 0x000000060300720c */ /* 0x000fe20003f86270 */
[----:B------:R-:W-:Y:S02]  /*20170*/  IMAD R0, R68, R5, R0 ;  /* 0x0000000544007224 */ /* 0x000fe400078e0200 */
[----:B------:R-:W-:-:S04]  /*20180*/  IMAD.WIDE.U32 R8, R60, R68, R62 ;  /* 0x000000443c087225 */ /* 0x000fc800078e003e */
[----:B------:R-:W-:Y:S01]  /*20190*/  IMAD.IADD R9, R9, 0x1, R0 ;  /* 0x0000000109097824 */ /* 0x000fe200078e0200 */
[----:B------:R-:W-:Y:S02]  /*201a0*/  LEA R72, P0, R8, R70, 0x1 ;  /* 0x0000004608487211 */ /* 0x000fe400078008ff */
[C---:B------:R-:W-:Y:S02]  /*201b0*/  @!P6 R2UR UR10, R10.reuse ;  /* 0x000000000a0ae2ca */ /* 0x040fe400000e0000 */
[C---:B------:R-:W-:Y:S02]  /*201c0*/  @!P6 R2UR UR11, R11.reuse ;  /* 0x000000000b0be2ca */ /* 0x040fe400000e0000 */
[C---:B------:R-:W-:Y:S02]  /*201d0*/  @!P5 R2UR UR8, R10.reuse ;  /* 0x000000000a08d2ca */ /* 0x040fe400000e0000 */
[----:B------:R-:W-:Y:S02]  /*201e0*/  @!P5 R2UR UR9, R11 ;  /* 0x000000000b09d2ca */ /* 0x000fe400000e0000 */
[----:B------:R-:W-:-:S02]  /*201f0*/  @!P4 R2UR UR4, R10 ;  /* 0x000000000a04c2ca */ /* 0x000fc400000e0000 */
[----:B------:R-:W-:Y:S02]  /*20200*/  @!P4 R2UR UR5, R11 ;  /* 0x000000000b05c2ca */ /* 0x000fe400000e0000 */
[----:B------:R-:W-:-:S05]  /*20210*/  LEA.HI.X R73, R8, R71, R9, 0x1, P0 ;  /* 0x0000004708497211 */ /* 0x000fca00000f0c09 */
[----:B-1----:R2:W-:Y:S04]  /*20220*/  @!P6 ST.E.128 desc[UR10][R72.64], R52 ;  /* 0x000000344800e985 */ /* 0x0025e8000c101d0a */
[----:B------:R2:W-:Y:S04]  /*20230*/  @!P5 ST.E.128 desc[UR8][R72.64+0x80], R36 ;  /* 0x000080244800d985 */ /* 0x0005e8000c101d08 */
[----:B------:R2:W-:Y:S02]  /*20240*/  @!P4 ST.E.128 desc[UR4][R72.64+0x100], R20 ;  /* 0x000100144800c985 */ /* 0x0005e4000c101d04 */
.L_x_1110:
[----:B------:R-:W-:Y:S05]  /*20250*/  BSYNC B0 ;  /* 0x0000000000007941 */ /* 0x000fea0003800000 */
.L_x_1109:
[----:B------:R-:W-:Y:S04]  /*20260*/  BSSY B0, `(.L_x_1111) ;  /* 0x0000018000007945 */ /* 0x000fe80003800000 */
[----:B------:R-:W-:Y:S05]  /*20270*/  @P3 BRA `(.L_x_1112) ;  /* 0x0000000000583947 */ /* 0x000fea0003800000 */
[----:B-12---:R-:W-:Y:S01]  /*20280*/  IADD3 R21, P4, R60, 0x10, RZ ;  /* 0x000000103c157810 */ /* 0x006fe20007f9e0ff */
[----:B------:R-:W-:Y:S01]  /*20290*/  IMAD.MOV.U32 R22, RZ, RZ, R66 ;  /* 0x000000ffff167224 */ /* 0x000fe200078e0042 */
[-C--:B------:R-:W-:Y:S01]  /*202a0*/  ISETP.GE.AND P5, PT, R64, R6.reuse, PT ;  /* 0x000000064000720c */ /* 0x080fe20003fa6270 */
[----:B------:R-:W-:Y:S01]  /*202b0*/  IMAD.MOV.U32 R23, RZ, RZ, R63 ;  /* 0x000000ffff177224 */ /* 0x000fe200078e003f */
[-C--:B------:R-:W-:Y:S01]  /*202c0*/  ISETP.GE.AND P3, PT, R7, R6.reuse, PT ;  /* 0x000000060700720c */ /* 0x080fe20003f66270 */
[----:B------:R-:W-:Y:S01]  /*202d0*/  IMAD.X R9, RZ, RZ, R5, P4 ;  /* 0x000000ffff097224 */ /* 0x000fe200020e0605 */
[----:B------:R-:W-:Y:S01]  /*202e0*/  ISETP.GE.AND P0, PT, R3, R6, PT ;  /* 0x000000060300720c */ /* 0x000fe20003f06270 */
[----:B------:R-:W-:-:S04]  /*202f0*/  IMAD.WIDE.U32 R22, R68, R21, R22 ;  /* 0x0000001544167225 */ /* 0x000fc800078e0016 */
[----:B------:R-:W-:Y:S01]  /*20300*/  IMAD R9, R9, R68, RZ ;  /* 0x0000004409097224 */ /* 0x000fe200078e02ff */
[----:B------:R-:W-:-:S03]  /*20310*/  LEA R8, P4, R22, R70, 0x1 ;  /* 0x0000004616087211 */ /* 0x000fc600078808ff */
[----:B------:R-:W-:Y:S01]  /*20320*/  IMAD R9, R69, R21, R9 ;  /* 0x0000001545097224 */ /* 0x000fe200078e0209 */
[C---:B------:R-:W-:Y:S02]  /*20330*/  @!P5 R2UR UR10, R10.reuse ;  /* 0x000000000a0ad2ca */ /* 0x040fe400000e0000 */
[----:B------:R-:W-:Y:S01]  /*20340*/  @!P5 R2UR UR11, R11 ;  /* 0x000000000b0bd2ca */ /* 0x000fe200000e0000 */
[----:B------:R-:W-:Y:S01]  /*20350*/  IMAD.IADD R9, R23, 0x1, R9 ;  /* 0x0000000117097824 */ /* 0x000fe200078e0209 */
[C---:B------:R-:W-:Y:S02]  /*20360*/  @!P3 R2UR UR8, R10.reuse ;  /* 0x000000000a08b2ca */ /* 0x040fe400000e0000 */
[C---:B------:R-:W-:Y:S02]  /*20370*/  @!P3 R2UR UR9, R11.reuse ;  /* 0x000000000b09b2ca */ /* 0x040fe400000e0000 */
[----:B------:R-:W-:Y:S02]  /*20380*/  @!P0 R2UR UR4, R10 ;  /* 0x000000000a0482ca */ /* 0x000fe400000e0000 */
[----:B------:R-:W-:-:S02]  /*20390*/  @!P0 R2UR UR5, R11 ;  /* 0x000000000b0582ca */ /* 0x000fc400000e0000 */
[----:B------:R-:W-:-:S05]  /*203a0*/  LEA.HI.X R9, R22, R71, R9, 0x1, P4 ;  /* 0x0000004716097211 */ /* 0x000fca00020f0c09 */
[----:B------:R3:W-:Y:S04]  /*203b0*/  @!P5 ST.E.128 desc[UR10][R8.64], R48 ;  /* 0x000000300800d985 */ /* 0x0007e8000c101d0a */
[----:B------:R3:W-:Y:S04]  /*203c0*/  @!P3 ST.E.128 desc[UR8][R8.64+0x80], R32 ;  /* 0x000080200800b985 */ /* 0x0007e8000c101d08 */
[----:B------:R3:W-:Y:S02]  /*203d0*/  @!P0 ST.E.128 desc[UR4][R8.64+0x100], R16 ;  /* 0x0001001008008985 */ /* 0x0007e4000c101d04 */
.L_x_1112:
[----:B------:R-:W-:Y:S05]  /*203e0*/  BSYNC B0 ;  /* 0x0000000000007941 */ /* 0x000fea0003800000 */
.L_x_1111:
[----:B------:R-:W-:Y:S04]  /*203f0*/  BSSY B0, `(.L_x_1113) ;  /* 0x0000018000007945 */ /* 0x000fe80003800000 */
[----:B------:R-:W-:Y:S05]  /*20400*/  @P2 BRA `(.L_x_1114) ;  /* 0x0000000000582947 */ /* 0x000fea0003800000 */
[----:B-1-3--:R-:W-:Y:S01]  /*20410*/  IADD3 R17, P3, R60, 0x20, RZ ;  /* 0x000000203c117810 */ /* 0x00afe20007f7e0ff */
        /* <DEDUP_REMOVED lines=21> */
.L_x_1114:
[----:B------:R-:W-:Y:S05]  /*20570*/  BSYNC B0 ;  /* 0x0000000000007941 */ /* 0x000fea0003800000 */
.L_x_1113:
[----:B------:R-:W-:-:S04]  /*20580*/  MOV R207, 0x0 ;  /* 0x0000000000cf7802 */ /* 0x000fc80000000f00 */
[----:B-1234-:R-:W-:Y:S05]  /*20590*/  @P1 RET.REL.NODEC R206 `(_ZN5flash24flash_fwd_splitkv_kernelI23Flash_fwd_kernel_traitsILi192ELi64ELi64ELi4ELb0ELb0EN7cutlass10bfloat16_tE19Flash_kernel_traitsILi192ELi64ELi64ELi4ES3_EELb1ELb0ELb0ELb0ELb0ELb0ELb0ELb1EEEvNS_16Flash_fwd_paramsE) ;  /* 0xfffffdf8ce981950 */ /* 0x01efea0003c3ffff */
[----:B------:R-:W-:Y:S01]  /*205a0*/  IADD3 R9, P0, R60, 0x30, RZ ;  /* 0x000000303c097810 */ /* 0x000fe20007f1e0ff */
        /* <DEDUP_REMOVED lines=8> */
[----:B------:R-:W-:Y:S01]  /*20630*/  LEA R2, P3, R12, R70, 0x1 ;  /* 0x000000460c027211 */ /* 0x000fe200078608ff */
[----:B------:R-:W-:Y:S02]  /*20640*/  IMAD.MOV.U32 R207, RZ, RZ, 0x0 ;  /* 0x00000000ffcf7424 */ /* 0x000fe400078e00ff */
[----:B------:R-:W-:Y:S01]  /*20650*/  IMAD R5, R69, R9, R5 ;  /* 0x0000000945057224 */ /* 0x000fe200078e0205 */
[C---:B------:R-:W-:Y:S02]  /*20660*/  @!P2 R2UR UR8, R10.reuse ;  /* 0x000000000a08a2ca */ /* 0x040fe400000e0000 */
[----:B------:R-:W-:Y:S01]  /*20670*/  @!P2 R2UR UR9, R11 ;  /* 0x000000000b09a2ca */ /* 0x000fe200000e0000 */
[----:B------:R-:W-:Y:S01]  /*20680*/  IMAD.IADD R5, R13, 0x1, R5 ;  /* 0x000000010d057824 */ /* 0x000fe200078e0205 */
[----:B------:R-:W-:Y:S02]  /*20690*/  @!P1 R2UR UR4, R10 ;  /* 0x000000000a0492ca */ /* 0x000fe400000e0000 */
[----:B------:R-:W-:-:S02]  /*206a0*/  @!P1 R2UR UR5, R11 ;  /* 0x000000000b0592ca */ /* 0x000fc400000e0000 */
[----:B------:R-:W-:-:S07]  /*206b0*/  LEA.HI.X R3, R12, R71, R5, 0x1, P3 ;  /* 0x000000470c037211 */ /* 0x000fce00018f0c05 */
[----:B------:R-:W-:Y:S04]  /*206c0*/  @!P2 ST.E.128 desc[UR8][R2.64], R40 ;  /* 0x000000280200a985 */ /* 0x000fe8000c101d08 */
[----:B------:R1:W-:Y:S02]  /*206d0*/  @!P1 ST.E.128 desc[UR4][R2.64+0x80], R24 ;  /* 0x0000801802009985 */ /* 0x0003e4000c101d04 */
[----:B-1----:R-:W-:Y:S05]  /*206e0*/  @P0 RET.REL.NODEC R206 `(_ZN5flash24flash_fwd_splitkv_kernelI23Flash_fwd_kernel_traitsILi192ELi64ELi64ELi4ELb0ELb0EN7cutlass10bfloat16_tE19Flash_kernel_traitsILi192ELi64ELi64ELi4ES3_EELb1ELb0ELb0ELb0ELb0ELb0ELb0ELb1EEEvNS_16Flash_fwd_paramsE) ;  /* 0xfffffdf8ce440950 */ /* 0x002fea0003c3ffff */
[----:B------:R-:W-:Y:S01]  /*206f0*/  R2UR UR4, R10 ;  /* 0x000000000a0472ca */ /* 0x000fe200000e0000 */
[----:B------:R-:W-:Y:S01]  /*20700*/  IMAD.MOV.U32 R207, RZ, RZ, 0x0 ;  /* 0x00000000ffcf7424 */ /* 0x000fe200078e00ff */
[----:B------:R-:W-:-:S13]  /*20710*/  R2UR UR5, R11 ;  /* 0x000000000b0572ca */ /* 0x000fda00000e0000 */
[----:B------:R1:W-:Y:S02]  /*20720*/  ST.E.128 desc[UR4][R2.64+0x100], R56 ;  /* 0x0001003802007985 */ /* 0x0003e4000c101d04 */
[----:B-1----:R-:W-:Y:S05]  /*20730*/  RET.REL.NODEC R206 `(_ZN5flash24flash_fwd_splitkv_kernelI23Flash_fwd_kernel_traitsILi192ELi64ELi64ELi4ELb0ELb0EN7cutlass10bfloat16_tE19Flash_kernel_traitsILi192ELi64ELi64ELi4ES3_EELb1ELb0ELb0ELb0ELb0ELb0ELb0ELb1EEEvNS_16Flash_fwd_paramsE) ;  /* 0xfffffdf8ce307950 */ /* 0x002fea0003c3ffff */
.L_x_1103:
[----:B------:R-:W-:Y:S01]  /*20740*/  MOV R5, 0x2 ;  /* 0x0000000200057802 */ /* 0x000fe20000000f00 */
[----:B------:R-:W-:Y:S01]  /*20750*/  IMAD.MOV.U32 R0, RZ, RZ, 0x1f ;  /* 0x0000001fff007424 */ /* 0x000fe200078e00ff */
[----:B------:R-:W-:-:S07]  /*20760*/  MOV R2, 0xffffffff ;  /* 0xffffffff00027802 */ /* 0x000fce0000000f00 */
[----:B-1---5:R-:W-:Y:S05]  /*20770*/  WARPSYNC.COLLECTIVE R2, `(.L_x_1115) ;  /* 0x0000000002087348 */ /* 0x022fea0003c00000 */
[----:B------:R2:W3:Y:S02]  /*20780*/  SHFL.BFLY P0, R13, R219, R5, R0 ;  /* 0x0c000005db0d7389 */ /* 0x0004e40000000000 */
[----:B-123-5:R-:W-:Y:S01]  /*20790*/  ENDCOLLECTIVE ;  /* 0x000000000000791b */ /* 0x02efe20003800000 */
.L_x_1115:
[----:B------:R-:W-:Y:S02]  /*207a0*/  IMAD.MOV.U32 R8, RZ, RZ, R13 ;  /* 0x000000ffff087224 */ /* 0x000fe400078e000d */
[----:B------:R-:W-:Y:S02]  /*207b0*/  IMAD.MOV.U32 R5, RZ, RZ, 0x1 ;  /* 0x00000001ff057424 */ /* 0x000fe400078e00ff */
[----:B------:R-:W-:-:S05]  /*207c0*/  FADD.FTZ R9, R8, R219 ;  /* 0x000000db08097221 */ /* 0x000fca0000010000 */
[----:B------:R-:W-:-:S07]  /*207d0*/  MOV R219, R9 ;  /* 0x0000000900db7202 */ /* 0x000fce0000000f00 */
[----:B------:R-:W-:Y:S05]  /*207e0*/  WARPSYNC.COLLECTIVE R2, `(.L_x_1116) ;  /* 0x0000000002087348 */ /* 0x000fea0003c00000 */
[----:B------:R1:W2:Y:S02]  /*207f0*/  SHFL.BFLY P0, R13, R219, R5, R0 ;  /* 0x0c000005db0d7389 */ /* 0x0002a40000000000 */
[----:B-12---:R-:W-:Y:S01]  /*20800*/  ENDCOLLECTIVE ;  /* 0x000000000000791b */ /* 0x006fe20003800000 */
.L_x_1116:
[----:B------:R-:W-:Y:S01]  /*20810*/  MOV R219, R217 ;  /* 0x000000d900db7202 */ /* 0x000fe20000000f00 */
[----:B------:R-:W-:Y:S01]  /*20820*/  IMAD.MOV.U32 R5, RZ, RZ, 0x2 ;  /* 0x00000002ff057424 */ /* 0x000fe200078e00ff */
[----:B------:R-:W-:-:S07]  /*20830*/  MOV R8, R13 ;  /* 0x0000000d00087202 */ /* 0x000fce0000000f00 */
[----:B------:R-:W-:Y:S05]  /*20840*/  WARPSYNC.COLLECTIVE R2, `(.L_x_1117) ;  /* 0x0000000002087348 */ /* 0x000fea0003c00000 */
[----:B------:R1:W2:Y:S02]  /*20850*/  SHFL.BFLY P0, R13, R219, R5, R0 ;  /* 0x0c000005db0d7389 */ /* 0x0002a40000000000 */
[----:B-12---:R-:W-:Y:S01]  /*20860*/  ENDCOLLECTIVE ;  /* 0x000000000000791b */ /* 0x006fe20003800000 */
.L_x_1117:
[----:B------:R-:W-:Y:S01]  /*20870*/  FADD.FTZ R8, R9, R8 ;  /* 0x0000000809087221 */ /* 0x000fe20000010000 */
[----:B------:R-:W-:Y:S01]  /*20880*/  FADD.FTZ R12, R13, R217 ;  /* 0x000000d90d0c7221 */ /* 0x000fe20000010000 */
[----:B------:R-:W-:-:S04]  /*20890*/  MOV R5, 0x1 ;  /* 0x0000000100057802 */ /* 0x000fc80000000f00 */
[----:B------:R-:W-:-:S07]  /*208a0*/  MOV R219, R12 ;  /* 0x0000000c00db7202 */ /* 0x000fce0000000f00 */
[----:B------:R-:W-:Y:S05]  /*208b0*/  WARPSYNC.COLLECTIVE R2, `(.L_x_1118) ;  /* 0x0000000002087348 */ /* 0x000fea0003c00000 */
[----:B------:R1:W2:Y:S02]  /*208c0*/  SHFL.BFLY P0, R13, R219, R5, R0 ;  /* 0x0c000005db0d7389 */ /* 0x0002a40000000000 */
[----:B-12---:R-:W-:Y:S01]  /*208d0*/  ENDCOLLECTIVE ;  /* 0x000000000000791b */ /* 0x006fe20003800000 */
.L_x_1118:
[----:B------:R-:W-:Y:S05]  /*208e0*/  BRA `(.L_x_1119) ;  /* 0xffffffe000207947 */ /* 0x000fea000383ffff */
.L_x_1120:
        /* <DEDUP_REMOVED lines=9> */
.L_x_4454:


//--------------------- .text._ZN5flash24flash_fwd_splitkv_kernelI23Flash_fwd_kernel_traitsILi192ELi64ELi64ELi4ELb0ELb0EN7cutlass10bfloat16_tE19Flash_kernel_traitsILi192ELi64ELi64ELi4ES3_EELb1ELb0ELb0ELb0ELb0ELb1ELb0ELb1EEEvNS_16Flash_fwd_paramsE --------------------------
	.section	.text._ZN5flash24flash_fwd_splitkv_kernelI23Flash_fwd_kernel_traitsILi192ELi64ELi64ELi4ELb0ELb0EN7cutlass10bfloat16_tE19Flash_kernel_traitsILi192ELi64ELi64ELi4ES3_EELb1ELb0ELb0ELb0ELb0ELb1ELb0ELb1EEEvNS_16Flash_fwd_paramsE,"ax",@progbits
	.align	128
        .global         _ZN5flash24flash_fwd_splitkv_kernelI23Flash_fwd_kernel_traitsILi192ELi64ELi64ELi4ELb0ELb0EN7cutlass10bfloat16_tE19Flash_kernel_traitsILi192ELi64ELi64ELi4ES3_EELb1ELb0ELb0ELb0ELb0ELb1ELb0ELb1EEEvNS_16Flash_fwd_paramsE
        .type           _ZN5flash24flash_fwd_splitkv_kernelI23Flash_fwd_kernel_traitsILi192ELi64ELi64ELi4ELb0ELb0EN7cutlass10bfloat16_tE19Flash_kernel_traitsILi192ELi64ELi64ELi4ES3_EELb1ELb0ELb0ELb0ELb0ELb1ELb0ELb1EEEvNS_16Flash_fwd_paramsE,@function
        .size           _ZN5flash24flash_fwd_splitkv_kernelI23Flash_fwd_kernel_traitsILi192ELi64ELi64ELi4ELb0ELb0EN7cutlass10bfloat16_tE19Flash_kernel_traitsILi192ELi64ELi64ELi4ES3_EELb1ELb0ELb0ELb0ELb0ELb1ELb0ELb1EEEvNS_16Flash_fwd_paramsE,(.L_x_4455 - _ZN5flash24flash_fwd_splitkv_kernelI23Flash_fwd_kernel_traitsILi192ELi64ELi64ELi4ELb0ELb0EN7cutlass10bfloat16_tE19Flash_kernel_traitsILi192ELi64ELi64ELi4ES3_EELb1ELb0ELb0ELb0ELb0ELb1ELb0ELb1EEEvNS_16Flash_fwd_paramsE)
        .other          _ZN5flash24flash_fwd_splitkv_kernelI23Flash_fwd_kernel_traitsILi192ELi64ELi64ELi4ELb0ELb0EN7cutlass10bfloat16_tE19Flash_kernel_traitsILi192ELi64ELi64ELi4ES3_EELb1ELb0ELb0ELb0ELb0ELb1ELb0ELb1EEEvNS_16Flash_fwd_paramsE,@"STO_CUDA_ENTRY STV_DEFAULT"
_ZN5flash24flash_fwd_splitkv_kernelI23Flash_fwd_kernel_traitsILi192ELi64ELi64ELi4ELb0ELb0EN7cutlass10bfloat16_tE19Flash_kernel_traitsILi192ELi64ELi64ELi4ES3_EELb1ELb0ELb0ELb0ELb0ELb1ELb0ELb1EEEvNS_16Flash_fwd_paramsE:
.text._ZN5flash24flash_fwd_splitkv_kernelI23Flash_fwd_kernel_traitsILi192ELi64ELi64ELi4ELb0ELb0EN7cutlass10bfloat16_tE19Flash_kernel_traitsILi192ELi64ELi64ELi4ES3_EELb1ELb0ELb0ELb0ELb0ELb1ELb0ELb1EEEvNS_16Flash_fwd_paramsE:
[----:B------:R-:W-:Y:S01]  /*0000*/  LDC R1, c[0x0][0x28] ;  /* 0x00000a00ff017b82 */ /* 0x000fe20000000800 */
[----:B------:R-:W1:Y:S07]  /*0010*/  S2R R215, SR_CTAID.X ;  /* 0x0000000000d77919 */ /* 0x000e6e0000002500 */
[----:B------:R-:W2:Y:S01]  /*0020*/  LDC.64 R16, c[0x0][0x198] ;  /* 0x00006600ff107b82 */ /* 0x000ea20000000a00 */
[----:B------:R-:W-:Y:S01]  /*0030*/  BSSY B4, `(.L_x_1121) ;  /* 0x0000005000047945 */ /* 0x000fe20003800000 */
[----:B------:R-:W-:Y:S01]  /*0040*/  MOV R212, 0x80 ;  /* 0x0000008000d47802 */ /* 0x000fe20000000f00 */
[----:B------:R-:W3:Y:S01]  /*0050*/  S2R R214, SR_CTAID.Y ;  /* 0x0000000000d67919 */ /* 0x000ee20000002600 */
[----:B------:R-:W4:Y:S05]  /*0060*/  S2R R213, SR_CTAID.Z ;  /* 0x0000000000d57919 */ /* 0x000f2a0000002700 */
[----:B-1234-:R-:W-:Y:S05]  /*0070*/  CALL.REL.NOINC `($_ZN5flash24flash_fwd_splitkv_kernelI23Flash_fwd_kernel_traitsILi192ELi64ELi64ELi4ELb0ELb0EN7cutlass10bfloat16_tE19Flash_kernel_traitsILi192ELi64ELi64ELi4ES3_EELb1ELb0ELb0ELb0ELb0ELb1ELb0ELb1EEEvNS_16Flash_fwd_paramsE$_ZN5flash30compute_attn_1rowblock_splitkvI23Flash_fwd_kernel_traitsILi192ELi64ELi64ELi4ELb0ELb0EN7cutlass10bfloat16_tE19Flash_kernel_traitsILi192ELi64ELi64ELi4ES3_EELb1ELb0ELb0ELb0ELb0ELb1ELb0ELb1ENS_16Flash_fwd_paramsEEEvRKT8_iiiii) ;  /* 0x0000000000087944 */ /* 0x01efea0003c00000 */
[----:B------:R-:W-:Y:S05]  /*0080*/  BSYNC B4 ;  /* 0x0000000000047941 */ /* 0x000fea0003800000 */
.L_x_1121:
[----:B------:R-:W-:Y:S05]  /*0090*/  EXIT ;  /* 0x000000000000794d */ /* 0x000fea0003800000 */
        .type           $_ZN5flash24flash_fwd_splitkv_kernelI23Flash_fwd_kernel_traitsILi192ELi64ELi64ELi4ELb0ELb0EN7cutlass10bfloat16_tE19Flash_kernel_traitsILi192ELi64ELi64ELi4ES3_EELb1ELb0ELb0ELb0ELb0ELb1ELb0ELb1EEEvNS_16Flash_fwd_paramsE$_ZN5flash30compute_attn_1rowblock_splitkvI23Flash_fwd_kernel_traitsILi192ELi64ELi64ELi4ELb0ELb0EN7cutlass10bfloat16_tE19Flash_kernel_traitsILi192ELi64ELi64ELi4ES3_EELb1ELb0ELb0ELb0ELb0ELb1ELb0ELb1ENS_16Flash_fwd_paramsEEEvRKT8_iiiii,@function
        .size           $_ZN5flash24flash_fwd_splitkv_kernelI23Flash_fwd_kernel_traitsILi192ELi64ELi64ELi4ELb0ELb0EN7cutlass10bfloat16_tE19Flash_kernel_traitsILi192ELi64ELi64ELi4ES3_EELb1ELb0ELb0ELb0ELb0ELb1ELb0ELb1EEEvNS_16Flash_fwd_paramsE$_ZN5flash30compute_attn_1rowblock_splitkvI23Flash_fwd_kernel_traitsILi192ELi64ELi64ELi4ELb0ELb0EN7cutlass10bfloat16_tE19Flash_kernel_traitsILi192ELi64ELi64ELi4ES3_EELb1ELb0ELb0ELb0ELb0ELb1ELb0ELb1ENS_16Flash_fwd_paramsEEEvRKT8_iiiii,(.L_x_4455 - $_ZN5flash24flash_fwd_splitkv_kernelI23Flash_fwd_kernel_traitsILi192ELi64ELi64ELi4ELb0ELb0EN7cutlass10bfloat16_tE19Flash_kernel_traitsILi192ELi64ELi64ELi4ES3_EELb1ELb0ELb0ELb0ELb0ELb1ELb0ELb1EEEvNS_16Flash_fwd_paramsE$_ZN5flash30compute_attn_1rowblock_splitkvI23Flash_fwd_kernel_traitsILi192ELi64ELi64ELi4ELb0ELb0EN7cutlass10bfloat16_tE19Flash_kernel_traitsILi192ELi64ELi64ELi4ES3_EELb1ELb0ELb0ELb0ELb0ELb1ELb0ELb1ENS_16Flash_fwd_paramsEEEvRKT8_iiiii)
$_ZN5flash24flash_fwd_splitkv_kernelI23Flash_fwd_kernel_traitsILi192ELi64ELi64ELi4ELb0ELb0EN7cutlass10bfloat16_tE19Flash_kernel_traitsILi192ELi64ELi64ELi4ES3_EELb1ELb0ELb0ELb0ELb0ELb1ELb0ELb1EEEvNS_16Flash_fwd_paramsE$_ZN5flash30compute_attn_1rowblock_splitkvI23Flash_fwd_kernel_traitsILi192ELi64ELi64ELi4ELb0ELb0EN7cutlass10bfloat16_tE19Flash_kernel_traitsILi192ELi64ELi64ELi4ES3_EELb1ELb0ELb0ELb0ELb0ELb1ELb0ELb1ENS_16Flash_fwd_paramsEEEvRKT8_iiiii:
        /* <DEDUP_REMOVED lines=27> */
.L_x_1123:
[----:B------:R-:W-:Y:S05]  /*0250*/  BSYNC B0 ;  /* 0x0000000000007941 */ /* 0x000fea0003800000 */
.L_x_1122:
        /* <DEDUP_REMOVED lines=8> */
.L_x_1125:
[----:B------:R3:W5:Y:S02]  /*02e0*/  LD.E R76, desc[UR6][R16.64+0xb8] ;  /* 0x0000b806104c7980 */ /* 0x000764000c101900 */
.L_x_1126:
[----:B------:R-:W-:Y:S05]  /*02f0*/  BSYNC B0 ;  /* 0x0000000000007941 */ /* 0x000fea0003800000 */
.L_x_1124:
        /* <DEDUP_REMOVED lines=10> */
.L_x_1128:
[----:B------:R-:W2:Y:S01]  /*03a0*/  LD.E.64 R2, desc[UR6][R16.64+0x108] ;  /* 0x0001080610027980 */ /* 0x000ea2000c101b00 */
[----:B------:R-:W-:Y:S01]  /*03b0*/  BSSY B0, `(.L_x_1130) ;  /* 0x0000006000007945 */ /* 0x000fe20003800000 */
[----:B------:R-:W-:Y:S01]  /*03c0*/  IMAD.MOV.U32 R69, RZ, RZ, RZ ;  /* 0x000000ffff457224 */ /* 0x000fe200078e00ff */
[----:B--2---:R-:W-:-:S04]  /*03d0*/  ISETP.NE.U32.AND P0, PT, R2, RZ, PT ;  /* 0x000000ff0200720c */ /* 0x004fc80003f05070 */
[----:B------:R-:W-:-:S13]  /*03e0*/  ISETP.NE.AND.EX P0, PT, R3, RZ, PT, P0 ;  /* 0x000000ff0300720c */ /* 0x000fda0003f05300 */
[----:B------:R-:W-:Y:S05]  /*03f0*/  @!P0 BRA `(.L_x_1131) ;  /* 0x0000000000048947 */ /* 0x000fea0003800000 */
[----:B------:R2:W5:Y:S02]  /*0400*/  LD.E R69, desc[UR6][R16.64+0xbc] ;  /* 0x0000bc0610457980 */ /* 0x000564000c101900 */
.L_x_1131:
[----:B------:R-:W-:Y:S05]  /*0410*/  BSYNC B0 ;  /* 0x0000000000007941 */ /* 0x000fea0003800000 */
.L_x_1130:
[----:B-----5:R-:W-:Y:S02]  /*0420*/  IADD3 R69, R76, R69, RZ ;  /* 0x000000454c457210 */ /* 0x020fe40007ffe0ff */
.L_x_1129:
[----:B------:R-:W-:Y:S05]  /*0430*/  BSYNC B1 ;  /* 0x0000000000017941 */ /* 0x000fea0003800000 */
.L_x_1127:
[----:B------:R-:W-:Y:S01]  /*0440*/  IMAD.SHL.U32 R57, R215, 0x40, RZ ;  /* 0x00000040d7397824 */ /* 0x000fe200078e00ff */
[----:B------:R-:W-:Y:S01]  /*0450*/  MOV R2, R212 ;  /* 0x000000d400027202 */ /* 0x000fe20000000f00 */
[----:B------:R-:W-:-:S03]  /*0460*/  IMAD.MOV.U32 R3, RZ, RZ, 0x0 ;  /* 0x00000000ff037424 */ /* 0x000fc600078e00ff */
[----:B------:R-:W-:-:S13]  /*0470*/  ISETP.GT.AND P0, PT, R216, R57, PT ;  /* 0x00000039d800720c */ /* 0x000fda0003f04270 */
[----:B-1234-:R-:W-:Y:S05]  /*0480*/  @!P0 RET.REL.NODEC R2 `(_ZN5flash24flash_fwd_splitkv_kernelI23Flash_fwd_kernel_traitsILi192ELi64ELi64ELi4ELb0ELb0EN7cutlass10bfloat16_tE19Flash_kernel_traitsILi192ELi64ELi64ELi4ES3_EELb1ELb0ELb0ELb0ELb0ELb1ELb0ELb1EEEvNS_16Flash_fwd_paramsE) ;  /* 0xfffffff802dc8950 */ /* 0x01efea0003c3ffff */
        /* <DEDUP_REMOVED lines=35> */
[--C-:B------:R-:W-:Y:S01]  /*06c0*/  SHF.R.S32.HI R8, RZ, 0x1f, R57.reuse ;  /* 0x0000001fff087819 */ /* 0x100fe20000011439 */
[----:B------:R-:W-:Y:S01]  /*06d0*/  IMAD.IADD R216, R216, 0x1, -R57 ;  /* 0x00000001d8d87824 */ /* 0x000fe200078e0a39 */
        /* <DEDUP_REMOVED lines=11> */
[----:B------:R-:W-:Y:S02]  /*0790*/  IMAD R13, R7, R57, RZ ;  /* 0x00000039070d7224 */ /* 0x000fe400078e02ff */
[----:B------:R-:W-:Y:S01]  /*07a0*/  IMAD.WIDE.U32 R14, R57, R6, R24 ;  /* 0x00000006390e7225 */ /* 0x000fe200078e0018 */
[----:B------:R-:W-:-:S03]  /*07b0*/  @P0 IADD3 R11, R219, R11, RZ ;  /* 0x0000000bdb0b0210 */ /* 0x000fc60007ffe0ff */
[----:B------:R-:W-:Y:S01]  /*07c0*/  @!P0 IMAD.MOV.U32 R10, RZ, RZ, R16 ;  /* 0x000000ffff0a8224 */ /* 0x000fe200078e0010 */
[----:B------:R-:W-:Y:S01]  /*07d0*/  @!P0 IADD3 R11, R17, R12, RZ ;  /* 0x0000000c110b8210 */ /* 0x000fe20007ffe0ff */
[----:B------:R-:W-:-:S03]  /*07e0*/  IMAD R8, R6, R8, R13 ;  /* 0x0000000806087224 */ /* 0x000fc600078e020d */
[----:B------:R-:W-:-:S04]  /*07f0*/  IADD3 R10, P0, R10, R14, RZ ;  /* 0x0000000e0a0a7210 */ /* 0x000fc80007f1e0ff */
        /* <DEDUP_REMOVED lines=26> */
.L_x_1134:
[----:B------:R-:W-:Y:S05]  /*09a0*/  BSYNC B0 ;  /* 0x0000000000007941 */ /* 0x000fea0003800000 */
.L_x_1133:
[----:B------:R-:W-:Y:S01]  /*09b0*/  BSSY B0, `(.L_x_1135) ;  /* 0x0000013000007945 */ /* 0x000fe20003800000 */
[----:B------:R-:W-:-:S03]  /*09c0*/  ISETP.GE.AND P0, PT, R17, R216, PT ;  /* 0x000000d81100720c */ /* 0x000fc60003f06270 */
[----:B------:R-:W-:Y:S10]  /*09d0*/  @P1 BRA `(.L_x_1136) ;  /* 0x0000000000401947 */ /* 0x000ff40003800000 */
[----:B-1----:R-:W-:Y:S01]  /*09e0*/  IADD3 R13, P1, R9, 0x10, RZ ;  /* 0x00000010090d7810 */ /* 0x002fe20007f3e0ff */
[----:B------:R-:W-:Y:S01]  /*09f0*/  IMAD.MOV.U32 R30, RZ, RZ, R26 ;  /* 0x000000ffff1e7224 */ /* 0x000fe200078e001a */
[----:B------:R-:W-:Y:S02]  /*0a00*/  MOV R31, R29 ;  /* 0x0000001d001f7202 */ /* 0x000fe40000000f00 */
[-C--:B-----5:R-:W-:Y:S01]  /*0a10*/  ISETP.GE.AND P4, PT, R24, R2.reuse, PT ;  /* 0x000000021800720c */ /* 0x0a0fe20003f86270 */
        /* <DEDUP_REMOVED lines=12> */
.L_x_1136:
[----:B------:R-:W-:Y:S05]  /*0ae0*/  BSYNC B0 ;  /* 0x0000000000007941 */ /* 0x000fea0003800000 */
.L_x_1135:
[----:B-----5:R-:W-:Y:S01]  /*0af0*/  IMAD R3, R214, R3, R213 ;  /* 0x00000003d6037224 */ /* 0x020fe200078e02d5 */
[----:B------:R-:W-:Y:S01]  /*0b00*/  BSSY B0, `(.L_x_1137) ;  /* 0x0000014000007945 */ /* 0x000fe20003800000 */
[----:B------:R-:W-:Y:S02]  /*0b10*/  ISETP.GE.OR P6, PT, R9, R216, P3 ;  /* 0x000000d80900720c */ /* 0x000fe40001fc6670 */
[----:B------:R-:W-:Y:S01]  /*0b20*/  IMAD R0, R0, R3, R57 ;  /* 0x0000000300007224 */ /* 0x000fe200078e0239 */
[----:B------:R-:W-:Y:S10]  /*0b30*/  @P0 BRA `(.L_x_1138) ;  /* 0x0000000000400947 */ /* 0x000ff40003800000 */
[----:B--2---:R-:W-:Y:S01]  /*0b40*/  IADD3 R11, P0, R9, 0x20, RZ ;  /* 0x00000020090b7810 */ /* 0x004fe20007f1e0ff */
[----:B-1----:R-:W-:Y:S01]  /*0b50*/  IMAD.MOV.U32 R12, RZ, RZ, R26 ;  /* 0x000000ffff0c7224 */ /* 0x002fe200078e001a */
        /* <DEDUP_REMOVED lines=14> */
.L_x_1138:
[----:B------:R-:W-:Y:S05]  /*0c40*/  BSYNC B0 ;  /* 0x0000000000007941 */ /* 0x000fea0003800000 */
.L_x_1137:
[----:B--23--:R-:W-:Y:S01]  /*0c50*/  VIADD R11, R9, 0x30 ;  /* 0x00000030090b7836 */ /* 0x00cfe20000000000 */
[-C--:B------:R-:W-:Y:S01]  /*0c60*/  ISETP.GE.OR P4, PT, R17, R216.reuse, P3 ;  /* 0x000000d81100720c */ /* 0x080fe20001f86670 */
[----:B------:R-:W-:Y:S01]  /*0c70*/  BSSY B0, `(.L_x_1139) ;  /* 0x000001b000007945 */ /* 0x000fe20003800000 */
[C---:B------:R-:W-:Y:S02]  /*0c80*/  IADD3 R3, P0, R0.reuse, R9, RZ ;  /* 0x0000000900037210 */ /* 0x040fe40007f1e0ff */
        /* <DEDUP_REMOVED lines=10> */
[----:B-1----:R-:W-:Y:S01]  /*0d30*/  IMAD.MOV.U32 R12, RZ, RZ, R26 ;  /* 0x000000ffff0c7224 */ /* 0x002fe200078e001a */
        /* <DEDUP_REMOVED lines=14> */
.L_x_1140:
[----:B------:R-:W-:Y:S05]  /*0e20*/  BSYNC B0 ;  /* 0x0000000000007941 */ /* 0x000fea0003800000 */
.L_x_1139:
[----:B------:R-:W-:Y:S01]  /*0e30*/  MOV R213, 0x0 ;  /* 0x0000000000d57802 */ /* 0x000fe20000000f00 */
[----:B------:R-:W-:Y:S04]  /*0e40*/  @!P6 ST.E desc[UR6][R10.64], R4 ;  /* 0x000000040a00e985 */ /* 0x000fe8000c101906 */
[----:B------:R-:W-:Y:S04]  /*0e50*/  @!P5 ST.E desc[UR6][R10.64+0x40], R3 ;  /* 0x000040030a00d985 */ /* 0x000fe8000c101906 */
[----:B------:R1:W-:Y:S02]  /*0e60*/  @!P4 ST.E desc[UR6][R10.64+0x80], R0 ;  /* 0x000080000a00c985 */ /* 0x0003e4000c101906 */
[----:B-12---:R-:W-:Y:S05]  /*0e70*/  @P3 RET.REL.NODEC R212 `(_ZN5flash24flash_fwd_splitkv_kernelI23Flash_fwd_kernel_traitsILi192ELi64ELi64ELi4ELb0ELb0EN7cutlass10bfloat16_tE19Flash_kernel_traitsILi192ELi64ELi64ELi4ES3_EELb1ELb0ELb0ELb0ELb0ELb1ELb0ELb1EEEvNS_16Flash_fwd_paramsE) ;  /* 0xfffffff0d4603950 */ /* 0x006fea0003c3ffff */
[----:B------:R-:W-:Y:S02]  /*0e80*/  MOV R3, 0x7f800000 ;  /* 0x7f80000000037802 */ /* 0x000fe40000000f00 */
[----:B------:R-:W-:-:S03]  /*0e90*/  MOV R213, 0x0 ;  /* 0x0000000000d57802 */ /* 0x000fc60000000f00 */
[----:B------:R1:W-:Y:S02]  /*0ea0*/  ST.E desc[UR6][R10.64+0xc0], R3 ;  /* 0x0000c0030a007985 */ /* 0x0003e4000c101906 */
[----:B-1----:R-:W-:Y:S05]  /*0eb0*/  RET.REL.NODEC R212 `(_ZN5flash24flash_fwd_splitkv_kernelI23Flash_fwd_kernel_traitsILi192ELi64ELi64ELi4ELb0ELb0EN7cutlass10bfloat16_tE19Flash_kernel_traitsILi192ELi64ELi64ELi4ES3_EELb1ELb0ELb0ELb0ELb0ELb1ELb0ELb1EEEvNS_16Flash_fwd_paramsE) ;  /* 0xfffffff0d4507950 */ /* 0x002fea0003c3ffff */
.L_x_1132:
        /* <DEDUP_REMOVED lines=22> */
[----:B-----5:R-:W2:Y:S04]  /*1020*/  LD.E R10, desc[UR6][R16.64+0x170] ;  /* 0x00017006100a7980 */ /* 0x020ea8000c101900 */
        /* <DEDUP_REMOVED lines=10> */
[----:B------:R-:W1:Y:S08]  /*10d0*/  I2F.RP R6, R3 ;  /* 0x0000000300067306 */ /* 0x000e700000209400 */
        /* <DEDUP_REMOVED lines=45> */
[----:B------:R-:W-:-:S06]  /*13b0*/  IMAD R10, R10, R7, R5 ;  /* 0x000000070a0a7224 */ /* 0x000fcc00078e0205 */
[----:B------:R-:W-:Y:S01]  /*13c0*/  @P2 IADD3 R11, R11, 0x1, RZ ;  /* 0x000000010b0b2810 */ /* 0x000fe20007ffe0ff */
[----:B----4-:R-:W-:Y:S01]  /*13d0*/  IMAD R6, R65, R10, RZ ;  /* 0x0000000a41067224 */ /* 0x010fe200078e02ff */
[----:B------:R-:W-:-:S04]  /*13e0*/  SHF.R.S32.HI R21, RZ, 0x1f, R10 ;  /* 0x0000001fff157819 */ /* 0x000fc8000001140a */
[----:B------:R-:W-:Y:S02]  /*13f0*/  @!P0 IADD3 R11, -R11, RZ, RZ ;  /* 0x000000ff0b0b8210 */ /* 0x000fe40007ffe1ff */
[----:B------:R-:W-:Y:S01]  /*1400*/  @!P1 LOP3.LUT R11, RZ, R4, RZ, 0x33, !PT ;  /* 0x00000004ff0b9212 */ /* 0x000fe200078e33ff */
[----:B------:R-:W-:-:S03]  /*1410*/  IMAD R6, R64, R21, R6 ;  /* 0x0000001540067224 */ /* 0x000fc600078e0206 */
[----:B------:R-:W-:Y:S01]  /*1420*/  SHF.R.S32.HI R8, RZ, 0x1f, R11 ;  /* 0x0000001fff087819 */ /* 0x000fe2000001140b */
[----:B------:R-:W-:-:S04]  /*1430*/  IMAD R7, R15, R11, RZ ;  /* 0x0000000b0f077224 */ /* 0x000fc800078e02ff */
[----:B------:R-:W-:Y:S01]  /*1440*/  IMAD R7, R14, R8, R7 ;  /* 0x000000080e077224 */ /* 0x000fe200078e0207 */
[----:B--2---:R-:W-:Y:S01]  /*1450*/  SHF.R.S32.HI R0, RZ, 0x1f, R2 ;  /* 0x0000001fff007819 */ /* 0x004fe20000011402 */
[----:B------:R-:W-:-:S04]  /*1460*/  IMAD R3, R19, R2, RZ ;  /* 0x0000000213037224 */ /* 0x000fc800078e02ff */
[C---:B------:R-:W-:Y:S02]  /*1470*/  IMAD R3, R18.reuse, R0, R3 ;  /* 0x0000000012037224 */ /* 0x040fe400078e0203 */
[----:B------:R-:W-:-:S04]  /*1480*/  IMAD.WIDE.U32 R18, R18, R2, RZ ;  /* 0x0000000212127225 */ /* 0x000fc800078e00ff */
[----:B------:R-:W-:Y:S02]  /*1490*/  IMAD.IADD R19, R19, 0x1, R3 ;  /* 0x0000000113137824 */ /* 0x000fe400078e0203 */
[----:B------:R-:W-:-:S04]  /*14a0*/  IMAD.WIDE.U32 R18, R10, R64, R18 ;  /* 0x000000400a127225 */ /* 0x000fc800078e0012 */
[-C--:B------:R-:W-:Y:S02]  /*14b0*/  IMAD R3, R13, R2.reuse, RZ ;  /* 0x000000020d037224 */ /* 0x080fe400078e02ff */
[----:B------:R-:W-:Y:S02]  /*14c0*/  IMAD.IADD R19, R19, 0x1, R6 ;  /* 0x0000000113137824 */ /* 0x000fe400078e0206 */
        /* <DEDUP_REMOVED lines=8> */
.L_x_1142:
        /* <DEDUP_REMOVED lines=20> */
[----:B------:R-:W-:-:S04]  /*1690*/  IMAD.HI.U32 R2, R5, R0, RZ ;  /* 0x0000000005027227 */ /* 0x000fc800078e00ff */
[----:B------:R-:W-:-:S05]  /*16a0*/  IMAD R0, R2, R7, R0 ;  /* 0x0000000702007224 */ /* 0x000fca00078e0200 */
[----:B------:R-:W-:Y:S01]  /*16b0*/  ISETP.GT.U32.AND P0, PT, R3, R0, PT ;  /* 0x000000000300720c */ /* 0x000fe20003f04070 */
[-C--:B---3--:R-:W-:Y:S01]  /*16c0*/  @!P3 IMAD R5, R65, R11.reuse, RZ ;  /* 0x0000000b4105b224 */ /* 0x088fe200078e02ff */
[----:B------:R-:W-:Y:S01]  /*16d0*/  @!P3 SHF.R.S32.HI R6, RZ, 0x1f, R11 ;  /* 0x0000001fff06b819 */ /* 0x000fe2000001140b */
[----:B------:R-:W-:-:S04]  /*16e0*/  @!P3 IMAD.WIDE.U32 R22, R64, R11, RZ ;  /* 0x0000000b4016b225 */ /* 0x000fc800078e00ff */
[----:B------:R-:W-:Y:S01]  /*16f0*/  @!P3 IMAD R5, R6, R64, R5 ;  /* 0x000000400605b224 */ /* 0x000fe200078e0205 */
[----:B-----5:R-:W-:Y:S01]  /*1700*/  @!P3 SHF.R.S32.HI R6, RZ, 0x1f, R10 ;  /* 0x0000001fff06b819 */ /* 0x020fe2000001140a */
[----:B------:R-:W-:-:S04]  /*1710*/  @P3 IMAD.IADD R7, R11, 0x1, R12 ;  /* 0x000000010b073824 */ /* 0x000fc800078e020c */
[----:B------:R-:W-:Y:S02]  /*1720*/  @!P0 IADD3 R0, R0, -R3, RZ ;  /* 0x8000000300008210 */ /* 0x000fe40007ffe0ff */
[----:B------:R-:W-:Y:S01]  /*1730*/  @!P3 IADD3 R23, R23, R5, RZ ;  /* 0x000000051717b210 */ /* 0x000fe20007ffe0ff */
[----:B----4-:R-:W-:Y:S01]  /*1740*/  @!P3 IMAD R5, R21, R10, RZ ;  /* 0x0000000a1505b224 */ /* 0x010fe200078e02ff */
[----:B------:R-:W-:Y:S01]  /*1750*/  ISETP.GE.U32.AND P2, PT, R0, R3, PT ;  /* 0x000000030000720c */ /* 0x000fe20003f46070 */
[-C--:B------:R-:W-:Y:S01]  /*1760*/  @P3 IMAD R9, R65, R7.reuse, RZ ;  /* 0x0000000741093224 */ /* 0x080fe200078e02ff */
[----:B------:R-:W-:Y:S01]  /*1770*/  LOP3.LUT R0, R213, R4, RZ, 0x3c, !PT ;  /* 0x00000004d5007212 */ /* 0x000fe200078e3cff */
[----:B------:R-:W-:-:S04]  /*1780*/  @P3 IMAD.WIDE.U32 R24, R64, R7, RZ ;  /* 0x0000000740183225 */ /* 0x000fc800078e00ff */
[C---:B------:R-:W-:Y:S02]  /*1790*/  @!P3 IMAD R5, R20.reuse, R6, R5 ;  /* 0x000000061405b224 */ /* 0x040fe400078e0205 */
[----:B------:R-:W-:Y:S01]  /*17a0*/  @!P3 IMAD.WIDE.U32 R20, R20, R10, R22 ;  /* 0x0000000a1414b225 */ /* 0x000fe200078e0016 */
[----:B------:R-:W-:Y:S02]  /*17b0*/  @P3 MOV R8, R24 ;  /* 0x0000001800083202 */ /* 0x000fe40000000f00 */
[----:B------:R-:W-:Y:S01]  /*17c0*/  ISETP.GE.AND P1, PT, R0, RZ, PT ;  /* 0x000000ff0000720c */ /* 0x000fe20003f26270 */
[----:B------:R-:W-:Y:S01]  /*17d0*/  @P3 IMAD.IADD R9, R25, 0x1, R9 ;  /* 0x0000000119093824 */ /* 0x000fe200078e0209 */
[----:B------:R-:W-:Y:S01]  /*17e0*/  @!P0 IADD3 R2, R2, 0x1, RZ ;  /* 0x0000000102028810 */ /* 0x000fe20007ffe0ff */
[----:B------:R-:W-:Y:S01]  /*17f0*/  @!P3 IMAD.IADD R9, R21, 0x1, R5 ;  /* 0x000000011509b824 */ /* 0x000fe200078e0205 */
[----:B------:R-:W-:Y:S02]  /*1800*/  LEA R5, R133, 0xffffffc0, 0x6 ;  /* 0xffffffc085057811 */ /* 0x000fe400078e30ff */
[----:B------:R-:W-:-:S02]  /*1810*/  @!P3 MOV R8, R20 ;  /* 0x000000140008b202 */ /* 0x000fc40000000f00 */
[----:B------:R-:W-:Y:S01]  /*1820*/  ISETP.NE.AND P0, PT, R4, RZ, PT ;  /* 0x000000ff0400720c */ /* 0x000fe20003f05270 */
[----:B------:R-:W-:Y:S01]  /*1830*/  @!P3 IMAD R6, R67, R11, RZ ;  /* 0x0000000b4306b224 */ /* 0x000fe200078e02ff */
[----:B------:R-:W-:Y:S01]  /*1840*/  @!P3 SHF.R.S32.HI R3, RZ, 0x1f, R11 ;  /* 0x0000001fff03b819 */ /* 0x000fe2000001140b */
[----:B------:R-:W-:Y:S01]  /*1850*/  @P2 VIADD R2, R2, 0x1 ;  /* 0x0000000102022836 */ /* 0x000fe20000000000 */
[----:B------:R-:W-:Y:S01]  /*1860*/  SHF.R.S32.HI R21, RZ, 0x1f, R5 ;  /* 0x0000001fff157819 */ /* 0x000fe20000011405 */
[-C--:B------:R-:W-:Y:S02]  /*1870*/  IMAD R7, R65, R5.reuse, RZ ;  /* 0x0000000541077224 */ /* 0x080fe400078e02ff */
[----:B------:R-:W-:-:S04]  /*1880*/  IMAD.WIDE.U32 R22, R64, R5, R8 ;  /* 0x0000000540167225 */ /* 0x000fc800078e0008 */
[----:B------:R-:W-:Y:S02]  /*1890*/  @!P3 IMAD R3, R3, R66, R6 ;  /* 0x000000420303b224 */ /* 0x000fe400078e0206 */
[----:B------:R-:W-:Y:S01]  /*18a0*/  @!P3 IMAD.WIDE.U32 R8, R66, R11, RZ ;  /* 0x0000000b4208b225 */ /* 0x000fe200078e00ff */
[----:B------:R-:W-:-:S03]  /*18b0*/  @P3 IADD3 R11, R11, R12, RZ ;  /* 0x0000000c0b0b3210 */ /* 0x000fc60007ffe0ff */
[----:B------:R-:W-:Y:S02]  /*18c0*/  IMAD.MOV.U32 R6, RZ, RZ, R2 ;  /* 0x000000ffff067224 */ /* 0x000fe400078e0002 */
[----:B------:R-:W-:Y:S01]  /*18d0*/  IMAD R7, R21, R64, R7 ;  /* 0x0000004015077224 */ /* 0x000fe200078e0207 */
[----:B------:R-:W-:Y:S01]  /*18e0*/  @!P3 IADD3 R9, R9, R3, RZ ;  /* 0x000000030909b210 */ /* 0x000fe20007ffe0ff */
[----:B------:R-:W-:Y:S01]  /*18f0*/  @!P1 IMAD.MOV R6, RZ, RZ, -R6 ;  /* 0x000000ffff069224 */ /* 0x000fe200078e0a06 */
[----:B------:R-:W-:Y:S01]  /*1900*/  @!P3 SHF.R.S32.HI R3, RZ, 0x1f, R10 ;  /* 0x0000001fff03b819 */ /* 0x000fe2000001140a */
[----:B------:R-:W-:Y:S01]  /*1910*/  @!P3 IMAD R0, R19, R10, RZ ;  /* 0x0000000a1300b224 */ /* 0x000fe200078e02ff */
[----:B------:R-:W-:Y:S01]  /*1920*/  @!P0 LOP3.LUT R6, RZ, R4, RZ, 0x33, !PT ;  /* 0x00000004ff068212 */ /* 0x000fe200078e33ff */
[----:B------:R-:W-:Y:S01]  /*1930*/  @P3 IMAD R19, R67, R11, RZ ;  /* 0x0000000b43133224 */ /* 0x000fe200078e02ff */
[----:B------:R-:W-:Y:S02]  /*1940*/  IADD3 R13, R23, R7, RZ ;  /* 0x00000007170d7210 */ /* 0x000fe40007ffe0ff */
[----:B------:R-:W-:Y:S01]  /*1950*/  MOV R12, R22 ;  /* 0x00000016000c7202 */ /* 0x000fe20000000f00 */
[----:B------:R-:W-:-:S04]  /*1960*/  @P3 IMAD.WIDE.U32 R22, R66, R11, RZ ;  /* 0x0000000b42163225 */ /* 0x000fc800078e00ff */
[----:B------:R-:W-:Y:S01]  /*1970*/  @!P3 IMAD.WIDE.U32 R10, R18, R10, R8 ;  /* 0x0000000a120ab225 */ /* 0x000fe200078e0008 */
[----:B------:R-:W-:-:S03]  /*1980*/  SHF.R.S32.HI R8, RZ, 0x1f, R6 ;  /* 0x0000001fff087819 */ /* 0x000fc60000011406 */
[----:B------:R-:W-:Y:S02]  /*1990*/  @!P3 IMAD R0, R18, R3, R0 ;  /* 0x000000031200b224 */ /* 0x000fe400078e0200 */
[-C--:B------:R-:W-:Y:S02]  /*19a0*/  IMAD R3, R15, R6.reuse, RZ ;  /* 0x000000060f037224 */ /* 0x080fe400078e02ff */
[----:B------:R-:W-:Y:S01]  /*19b0*/  IMAD.WIDE.U32 R12, R14, R6, R12 ;  /* 0x000000060e0c7225 */ /* 0x000fe200078e000c */
[----:B------:R-:W-:-:S03]  /*19c0*/  @P3 IADD3 R19, R23, R19, RZ ;  /* 0x0000001317133210 */ /* 0x000fc60007ffe0ff */
[----:B------:R-:W-:Y:S01]  /*19d0*/  IMAD R3, R14, R8, R3 ;  /* 0x000000080e037224 */ /* 0x000fe200078e0203 */
[----:B------:R-:W-:Y:S01]  /*19e0*/  @P3 MOV R2, R22 ;  /* 0x0000001600023202 */ /* 0x000fe20000000f00 */
[----:B------:R-:W-:Y:S01]  /*19f0*/  @!P3 IMAD.IADD R19, R11, 0x1, R0 ;  /* 0x000000010b13b824 */ /* 0x000fe200078e0200 */
[----:B------:R-:W-:Y:S01]  /*1a00*/  @!P3 MOV R2, R10 ;  /* 0x0000000a0002b202 */ /* 0x000fe20000000f00 */
[----:B------:R-:W-:Y:S01]  /*1a10*/  IMAD.IADD R3, R13, 0x1, R3 ;  /* 0x000000010d037824 */ /* 0x000fe200078e0203 */
[----:B------:R-:W-:Y:S02]  /*1a20*/  MOV R0, R12 ;  /* 0x0000000c00007202 */ /* 0x000fe40000000f00 */
[----:B------:R-:W-:Y:S02]  /*1a30*/  MOV R10, R5 ;  /* 0x00000005000a7202 */ /* 0x000fe40000000f00 */
[----:B-1----:R-:W-:Y:S02]  /*1a40*/  MOV R11, R6 ;  /* 0x00000006000b7202 */ /* 0x002fe40000000f00 */
.L_x_1143:
[----:B------:R-:W-:Y:S05]  /*1a50*/  BSYNC B0 ;  /* 0x0000000000007941 */ /* 0x000fea0003800000 */
.L_x_1141:
        /* <DEDUP_REMOVED lines=19> */
[----:B------:R-:W-:Y:S02]  /*1b90*/  SHF.R.S32.HI R13, RZ, 0x1f, R12 ;  /* 0x0000001fff0d7819 */ /* 0x000fe4000001140c */
[----:B------:R-:W-:Y:S01]  /*1ba0*/  SHF.R.S32.HI R6, RZ, 0x1f, R9 ;  /* 0x0000001fff067819 */ /* 0x000fe20000011409 */
[----:B-1----:R-:W-:-:S02]  /*1bb0*/  IMAD.SHL.U32 R29, R160, 0x40, RZ ;  /* 0x00000040a01d7824 */ /* 0x002fc400078e00ff */
[----:B------:R-:W-:Y:S01]  /*1bc0*/  IMAD.X R31, R13, 0x1, R19, P1 ;  /* 0x000000010d1f7824 */ /* 0x000fe200008e0613 */
[----:B------:R-:W-:Y:S02]  /*1bd0*/  LEA.HI R19, R6, R9, RZ, 0x3 ;  /* 0x0000000906137211 */ /* 0x000fe400078f18ff */
[----:B------:R-:W-:Y:S02]  /*1be0*/  LOP3.LUT R29, R29, 0x1c0, RZ, 0xc0, !PT ;  /* 0x000001c01d1d7812 */ /* 0x000fe400078ec0ff */
[----:B------:R-:W-:Y:S02]  /*1bf0*/  SHF.R.S32.HI R71, RZ, 0x4, R4 ;  /* 0x00000004ff477819 */ /* 0x000fe40000011404 */
[----:B------:R-:W-:Y:S01]  /*1c00*/  LOP3.LUT R18, R19, 0xfffffff8, RZ, 0xc0, !PT ;  /* 0xfffffff813127812 */ /* 0x000fe200078ec0ff */
[----:B-----5:R-:W-:Y:S01]  /*1c10*/  IMAD R2, R21, R66, RZ ;  /* 0x0000004215027224 */ /* 0x020fe200078e02ff */
[----:B------:R-:W-:Y:S02]  /*1c20*/  LEA.HI R6, R7, R72, RZ, 0x6 ;  /* 0x0000004807067211 */ /* 0x000fe400078f30ff */
[----:B------:R-:W-:-:S02]  /*1c30*/  LOP3.LUT R21, R29, 0x38, R12, 0xf8, !PT ;  /* 0x000000381d157812 */ /* 0x000fc400078ef80c */
[----:B------:R-:W-:Y:S02]  /*1c40*/  SHF.R.U32.HI R156, RZ, 0x3, R29 ;  /* 0x00000003ff9c7819 */ /* 0x000fe4000001161d */
[----:B------:R-:W-:Y:S01]  /*1c50*/  LEA.HI R4, R4, R71, RZ, 0x1 ;  /* 0x0000004704047211 */ /* 0x000fe200078f08ff */
[----:B------:R-:W-:Y:S01]  /*1c60*/  IMAD.IADD R18, R9, 0x1, -R18 ;  /* 0x0000000109127824 */ /* 0x000fe200078e0a12 */
[----:B------:R-:W-:Y:S01]  /*1c70*/  LOP3.LUT R156, R21, R156, RZ, 0x3c, !PT ;  /* 0x0000009c159c7212 */ /* 0x000fe200078e3cff */
[----:B------:R-:W-:Y:S01]  /*1c80*/  IMAD.SHL.U32 R9, R6, 0x8, RZ ;  /* 0x0000000806097824 */ /* 0x000fe200078e00ff */
[----:B------:R-:W-:-:S04]  /*1c90*/  LOP3.LUT R4, R4, 0xfffffffe, RZ, 0xc0, !PT ;  /* 0xfffffffe04047812 */ /* 0x000fc800078ec0ff */
[----:B------:R-:W-:Y:S01]  /*1ca0*/  LOP3.LUT R156, R156, 0xfffffe00, R9, 0xf8, !PT ;  /* 0xfffffe009c9c7812 */ /* 0x000fe200078ef809 */
[----:B------:R-:W-:Y:S02]  /*1cb0*/  IMAD.IADD R71, R71, 0x1, -R4 ;  /* 0x0000000147477824 */ /* 0x000fe400078e0a04 */
[----:B------:R-:W-:Y:S02]  /*1cc0*/  IMAD.SHL.U32 R9, R18, 0x40, RZ ;  /* 0x0000004012097824 */ /* 0x000fe400078e00ff */
[C---:B------:R-:W-:Y:S02]  /*1cd0*/  IMAD R2, R10.reuse, R67, R2 ;  /* 0x000000430a027224 */ /* 0x040fe400078e0202 */
[----:B------:R-:W-:Y:S01]  /*1ce0*/  IMAD.WIDE.U32 R30, R10, R66, R30 ;  /* 0x000000420a1e7225 */ /* 0x000fe200078e001e */
[----:B------:R-:W-:Y:S02]  /*1cf0*/  LOP3.LUT R9, R9, 0x1c0, RZ, 0xc0, !PT ;  /* 0x000001c009097812 */ /* 0x000fe400078ec0ff */
[----:B------:R-:W-:Y:S01]  /*1d00*/  SHF.R.S32.HI R75, RZ, 0x1f, R214 ;  /* 0x0000001fff4b7819 */ /* 0x000fe200000114d6 */
[----:B------:R-:W-:-:S02]  /*1d10*/  IMAD.SHL.U32 R10, R71, 0x8, RZ ;  /* 0x00000008470a7824 */ /* 0x000fc400078e00ff */
[----:B------:R-:W-:Y:S02]  /*1d20*/  IMAD.IADD R29, R31, 0x1, R2 ;  /* 0x000000011f1d7824 */ /* 0x000fe400078e0202 */
[----:B------:R-:W-:Y:S01]  /*1d30*/  IMAD.MOV.U32 R28, RZ, RZ, R30 ;  /* 0x000000ffff1c7224 */ /* 0x000fe200078e001e */
[----:B------:R-:W-:Y:S01]  /*1d40*/  LOP3.LUT R10, R9, 0x8, R10, 0xf8, !PT ;  /* 0x00000008090a7812 */ /* 0x000fe200078ef80a */
[----:B------:R-:W-:Y:S01]  /*1d50*/  IMAD R21, R27, R11, RZ ;  /* 0x0000000b1b157224 */ /* 0x000fe200078e02ff */
[----:B------:R-:W-:-:S03]  /*1d60*/  SHF.R.U32.HI R9, RZ, 0x3, R9 ;  /* 0x00000003ff097819 */ /* 0x000fc60000011609 */
[-C--:B------:R-:W-:Y:S01]  /*1d70*/  IMAD R2, R8, R26.reuse, R21 ;  /* 0x0000001a08027224 */ /* 0x080fe200078e0215 */
[----:B------:R-:W-:Y:S01]  /*1d80*/  LOP3.LUT R9, R10, R9, RZ, 0x3c, !PT ;  /* 0x000000090a097212 */ /* 0x000fe200078e3cff */
[----:B------:R-:W-:Y:S02]  /*1d90*/  IMAD.SHL.U32 R10, R19, 0x40, RZ ;  /* 0x00000040130a7824 */ /* 0x000fe400078e00ff */
[----:B------:R-:W-:Y:S01]  /*1da0*/  IMAD.WIDE.U32 R26, R11, R26, R28 ;  /* 0x0000001a0b1a7225 */ /* 0x000fe200078e001c */
[C---:B------:R-:W-:Y:S02]  /*1db0*/  LOP3.LUT P3, RZ, R18.reuse, 0x4, RZ, 0xc0, !PT ;  /* 0x0000000412ff7812 */ /* 0x040fe4000786c0ff */
[----:B------:R-:W-:Y:S02]  /*1dc0*/  LOP3.LUT P2, RZ, R18, 0x2, RZ, 0xc0, !PT ;  /* 0x0000000212ff7812 */ /* 0x000fe4000784c0ff */
[----:B------:R-:W-:Y:S01]  /*1dd0*/  LOP3.LUT R55, R9, 0xfffffe00, R10, 0xf8, !PT ;  /* 0xfffffe0009377812 */ /* 0x000fe200078ef80a */
[----:B------:R-:W-:Y:S01]  /*1de0*/  VIADD R10, R12, 0x40 ;  /* 0x000000400c0a7836 */ /* 0x000fe20000000000 */
[----:B------:R-:W-:Y:S01]  /*1df0*/  IADD3 R27, R27, R2, RZ ;  /* 0x000000021b1b7210 */ /* 0x000fe20007ffe0ff */
[----:B------:R-:W-:Y:S01]  /*1e00*/  IMAD R169, R67, R160, RZ ;  /* 0x000000a043a97224 */ /* 0x000fe200078e02ff */
[----:B------:R-:W-:-:S02]  /*1e10*/  SHF.R.S32.HI R161, RZ, 0x1f, R160 ;  /* 0x0000001fffa17819 */ /* 0x000fc400000114a0 */
[----:B------:R-:W-:Y:S01]  /*1e20*/  SHF.R.S32.HI R9, RZ, 0x1f, R213 ;  /* 0x0000001fff097819 */ /* 0x000fe200000114d5 */
[----:B------:R-:W-:-:S04]  /*1e30*/  IMAD.WIDE.U32 R26, R160, R66, R26 ;  /* 0x00000042a01a7225 */ /* 0x000fc800078e001a */
[----:B------:R-:W-:-:S04]  /*1e40*/  IMAD R169, R161, R66, R169 ;  /* 0x00000042a1a97224 */ /* 0x000fc800078e02a9 */
[----:B------:R-:W-:Y:S02]  /*1e50*/  IMAD.IADD R169, R27, 0x1, R169 ;  /* 0x000000011ba97824 */ /* 0x000fe400078e02a9 */
[----:B------:R-:W-:-:S04]  /*1e60*/  IMAD.WIDE R164, R215, 0x40, R160 ;  /* 0x00000040d7a47825 */ /* 0x000fc800078e02a0 */
[----:B------:R-:W-:Y:S01]  /*1e70*/  IMAD R157, R65, R160, RZ ;  /* 0x000000a0419d7224 */ /* 0x000fe200078e02ff */
[----:B------:R-:W-:-:S03]  /*1e80*/  LEA.HI R68, R7, R72, RZ, 0x5 ;  /* 0x0000004807447211 */ /* 0x000fc600078f28ff */
[----:B------:R-:W-:Y:S01]  /*1e90*/  IMAD R157, R161, R64, R157 ;  /* 0x00000040a19d7224 */ /* 0x000fe200078e029d */
[----:B------:R-:W-:Y:S01]  /*1ea0*/  LOP3.LUT R73, R68, 0xffffffe0, RZ, 0xc0, !PT ;  /* 0xffffffe044497812 */ /* 0x000fe200078ec0ff */
[----:B------:R-:W-:Y:S02]  /*1eb0*/  IMAD.MOV.U32 R56, RZ, RZ, 0x10 ;  /* 0x00000010ff387424 */ /* 0x000fe400078e00ff */
[----:B------:R-:W-:Y:S01]  /*1ec0*/  IMAD.MOV.U32 R54, RZ, RZ, 0x20 ;  /* 0x00000020ff367424 */ /* 0x000fe200078e00ff */
[----:B------:R-:W-:Y:S01]  /*1ed0*/  SHF.L.U64.HI R209, R64, 0x4, R65 ;  /* 0x0000000440d17819 */ /* 0x000fe20000010241 */
[----:B------:R-:W-:Y:S01]  /*1ee0*/  IMAD.SHL.U32 R206, R66, 0x10, RZ ;  /* 0x0000001042ce7824 */ /* 0x000fe200078e00ff */
[----:B------:R-:W-:Y:S01]  /*1ef0*/  SHF.L.U32 R208, R64, 0x4, RZ ;  /* 0x0000000440d07819 */ /* 0x000fe200000006ff */
[----:B------:R-:W-:Y:S01]  /*1f00*/  IMAD.IADD R73, R72, 0x1, -R73 ;  /* 0x0000000148497824 */ /* 0x000fe200078e0a49 */
[----:B------:R-:W-:Y:S01]  /*1f10*/  SHF.L.U64.HI R207, R66, 0x4, R67 ;  /* 0x0000000442cf7819 */ /* 0x000fe20000010243 */
[----:B------:R-:W-:Y:S01]  /*1f20*/  IMAD.SHL.U32 R77, R70, 0x4, RZ ;  /* 0x00000004464d7824 */ /* 0x000fe200078e00ff */
[----:B------:R-:W-:-:S02]  /*1f30*/  SHF.R.S32.HI R68, RZ, 0x5, R68 ;  /* 0x00000005ff447819 */ /* 0x000fc40000011444 */
[----:B------:R-:W-:Y:S02]  /*1f40*/  SEL R56, R56, 0xfffffff0, !P2 ;  /* 0xfffffff038387807 */ /* 0x000fe40005000000 */
[----:B------:R-:W-:Y:S01]  /*1f50*/  SEL R54, R54, 0xffffffe0, !P3 ;  /* 0xffffffe036367807 */ /* 0x000fe20005800000 */
[-C--:B--2---:R-:W-:Y:S02]  /*1f60*/  @P0 IMAD R6, R171, R218.reuse, RZ ;  /* 0x000000daab060224 */ /* 0x084fe400078e02ff */
        /* <DEDUP_REMOVED lines=10> */
[----:B----4-:R-:W-:-:S03]  /*2010*/  ISETP.GE.AND P0, PT, R10, R79, PT ;  /* 0x0000004f0a00720c */ /* 0x010fc60003f06270 */
[----:B------:R-:W-:Y:S02]  /*2020*/  IMAD.X R19, R13, 0x1, R21, P1 ;  /* 0x000000010d137824 */ /* 0x000fe400008e0615 */
[----:B------:R-:W-:Y:S02]  /*2030*/  IMAD R2, R22, R9, R2 ;  /* 0x0000000916027224 */ /* 0x000fe400078e0202 */
[----:B------:R-:W-:Y:S01]  /*2040*/  IMAD.WIDE.U32 R22, R213, R22, R18 ;  /* 0x00000016d5167225 */ /* 0x000fe200078e0012 */
[----:B------:R-:W-:Y:S02]  /*2050*/  SEL R19, RZ, 0xffffffff, P0 ;  /* 0xffffffffff137807 */ /* 0x000fe40000000000 */
[----:B------:R-:W-:-:S04]  /*2060*/  LEA R168, P0, R26, R14, 0x1 ;  /* 0x0000000e1aa87211 */ /* 0x000fc800078008ff */
[----:B------:R-:W-:Y:S02]  /*2070*/  LEA.HI.X R169, R26, R15, R169, 0x1, P0 ;  /* 0x0000000f1aa97211 */ /* 0x000fe400000f0ca9 */
[----:B------:R-:W-:Y:S01]  /*2080*/  SHF.R.S32.HI R15, RZ, 0x1f, R76 ;  /* 0x0000001fff0f7819 */ /* 0x000fe2000001144c */
[C---:B------:R-:W-:Y:S01]  /*2090*/  VIADD R9, R12.reuse, 0x80 ;  /* 0x000000800c097836 */ /* 0x040fe20000000000 */
[----:B------:R-:W-:Y:S02]  /*20a0*/  ISETP.GE.AND P1, PT, R12, R79, PT ;  /* 0x0000004f0c00720c */ /* 0x000fe40003f26270 */
[----:B------:R-:W-:Y:S01]  /*20b0*/  LEA.HI R100, R15, R76, RZ, 0x6 ;  /* 0x0000004c0f647211 */ /* 0x000fe200078f30ff */
[----:B------:R-:W-:Y:S01]  /*20c0*/  IMAD.IADD R23, R23, 0x1, R2 ;  /* 0x0000000117177824 */ /* 0x000fe200078e0202 */
[----:B------:R-:W-:Y:S02]  /*20d0*/  SEL R2, RZ, 0x1, P1 ;  /* 0x00000001ff027807 */ /* 0x000fe40000800000 */
[----:B------:R-:W-:-:S02]  /*20e0*/  SHF.R.S32.HI R100, RZ, 0x6, R100 ;  /* 0x00000006ff647819 */ /* 0x000fc40000011464 */
[----:B------:R-:W-:Y:S02]  /*20f0*/  ISETP.GE.AND P1, PT, R9, R79, PT ;  /* 0x0000004f0900720c */ /* 0x000fe40003f26270 */
[----:B------:R-:W-:Y:S02]  /*2100*/  VIMNMX R100, RZ, R100, !PT ;  /* 0x00000064ff647248 */ /* 0x000fe40007fe0100 */
[----:B------:R-:W-:Y:S02]  /*2110*/  IADD3 R158, P0, R12, R0, RZ ;  /* 0x000000000c9e7210 */ /* 0x000fe40007f1e0ff */
[----:B------:R-:W-:Y:S02]  /*2120*/  SEL R74, RZ, 0x4, P1 ;  /* 0x00000004ff4a7807 */ /* 0x000fe40000800000 */
[----:B------:R-:W-:Y:S01]  /*2130*/  ISETP.GT.AND P1, PT, R133, R100, PT ;  /* 0x000000648500720c */ /* 0x000fe20003f24270 */
[----:B------:R-:W-:Y:S02]  /*2140*/  IMAD.X R159, R13, 0x1, R3, P0 ;  /* 0x000000010d9f7824 */ /* 0x000fe400000e0603 */
[----:B------:R-:W-:-:S02]  /*2150*/  IMAD.SHL.U32 R19, R19, 0x2, RZ ;  /* 0x0000000213137824 */ /* 0x000fc400078e00ff */
        /* <DEDUP_REMOVED lines=11> */
[----:B------:R-:W-:Y:S06]  /*2210*/  @!P1 BRA `(.L_x_1144) ;  /* 0x0000008c00689947 */ /* 0x000fec0003800000 */
[----:B------:R-:W2:Y:S04]  /*2220*/  LD.E.64 R32, desc[UR6][R16.64+0x120] ;  /* 0x0001200610207980 */ /* 0x000ea8000c101b00 */
[----:B------:R-:W3:Y:S04]  /*2230*/  LD.E.64 R34, desc[UR6][R16.64+0x118] ;  /* 0x0001180610227980 */ /* 0x000ee8000c101b00 */
[----:B------:R-:W4:Y:S04]  /*2240*/  LD.E.64 R176, desc[UR6][R16.64+0x130] ;  /* 0x0001300610b07980 */ /* 0x000f28000c101b00 */
[----:B------:R-:W5:Y:S04]  /*2250*/  LD.E.64 R178, desc[UR6][R16.64+0x128] ;  /* 0x0001280610b27980 */ /* 0x000f68000c101b00 */
[----:B------:R-:W5:Y:S04]  /*2260*/  LD.E.64 R28, desc[UR6][R16.64+0x140] ;  /* 0x00014006101c7980 */ /* 0x000f68000c101b00 */
[----:B------:R-:W5:Y:S04]  /*2270*/  LD.E.64 R26, desc[UR6][R16.64+0x138] ;  /* 0x00013806101a7980 */ /* 0x000f68000c101b00 */
[----:B------:R-:W5:Y:S04]  /*2280*/  LD.E R18, desc[UR6][R16.64+0xd0] ;  /* 0x0000d00610127980 */ /* 0x000f68000c101900 */
[----:B------:R-:W5:Y:S04]  /*2290*/  LD.E.64 R22, desc[UR6][R16.64+0x110] ;  /* 0x0001100610167980 */ /* 0x000f68000c101b00 */
[----:B------:R-:W5:Y:S04]  /*22a0*/  LD.E.64 R24, desc[UR6][R16.64+0x108] ;  /* 0x0001080610187980 */ /* 0x000f68000c101b00 */
[----:B------:R-:W5:Y:S04]  /*22b0*/  LD.E.64 R14, desc[UR6][R16.64+0x150] ;  /* 0x00015006100e7980 */ /* 0x000f68000c101b00 */
[----:B------:R-:W5:Y:S01]  /*22c0*/  LD.E.64 R6, desc[UR6][R16.64+0x148] ;  /* 0x0001480610067980 */ /* 0x000f62000c101b00 */
[----:B------:R-:W-:-:S02]  /*22d0*/  SHF.R.S32.HI R3, RZ, 0x1f, R5 ;  /* 0x0000001fff037819 */ /* 0x000fc40000011405 */
[----:B------:R-:W-:Y:S01]  /*22e0*/  SHF.R.S32.HI R21, RZ, 0x1f, R76 ;  /* 0x0000001fff157819 */ /* 0x000fe2000001144c */
[----:B------:R-:W-:Y:S02]  /*22f0*/  IMAD.IADD R20, R20, 0x1, R5 ;  /* 0x0000000114147824 */ /* 0x000fe400078e0205 */
        /* <DEDUP_REMOVED lines=18> */
[-C--:B--2---:R-:W-:Y:S02]  /*2420*/  IMAD R0, R33, R214.reuse, RZ ;  /* 0x000000d621007224 */ /* 0x084fe400078e02ff */
[----:B---3--:R-:W-:Y:S02]  /*2430*/  IMAD R2, R35, R214, RZ ;  /* 0x000000d623027224 */ /* 0x008fe400078e02ff */
[----:B------:R-:W-:Y:S02]  /*2440*/  IMAD R0, R32, R75, R0 ;  /* 0x0000004b20007224 */ /* 0x000fe400078e0200 */
[----:B------:R-:W-:-:S04]  /*2450*/  IMAD.WIDE.U32 R32, R214, R32, R12 ;  /* 0x00000020d6207225 */ /* 0x000fc800078e000c */
[----:B------:R-:W-:-:S04]  /*2460*/  IMAD.WIDE.U32 R30, R214, R34, R12 ;  /* 0x00000022d61e7225 */ /* 0x000fc800078e000c */
[----:B------:R-:W-:Y:S02]  /*2470*/  IMAD R2, R34, R75, R2 ;  /* 0x0000004b22027224 */ /* 0x000fe400078e0202 */
[----:B------:R-:W-:Y:S02]  /*2480*/  IMAD.IADD R33, R33, 0x1, R0 ;  /* 0x0000000121217824 */ /* 0x000fe400078e0200 */
[-C--:B----4-:R-:W-:Y:S02]  /*2490*/  IMAD R4, R177, R5.reuse, RZ ;  /* 0x00000005b1047224 */ /* 0x090fe400078e02ff */
[----:B-----5:R-:W-:Y:S02]  /*24a0*/  IMAD R0, R179, R5, RZ ;  /* 0x00000005b3007224 */ /* 0x020fe400078e02ff */
        /* <DEDUP_REMOVED lines=56> */
[----:B------:R-:W-:Y:S01]  /*2830*/  SHF.L.U32 R102, R178, 0x4, RZ ;  /* 0x00000004b2667819 */ /* 0x000fe200000006ff */
        /* <DEDUP_REMOVED lines=54> */
.L_x_1238:
        /* <DEDUP_REMOVED lines=24> */
.L_x_1146:
[----:B------:R-:W-:Y:S05]  /*2d20*/  BSYNC B0 ;  /* 0x0000000000007941 */ /* 0x000fea0003800000 */
.L_x_1145:
[----:B------:R-:W-:Y:S04]  /*2d30*/  BSSY B0, `(.L_x_1147) ;  /* 0x000000f000007945 */ /* 0x000fe80003800000 */
[----:B------:R-:W-:Y:S05]  /*2d40*/  @!P0 BRA `(.L_x_1148) ;  /* 0x0000000000348947 */ /* 0x000fea0003800000 */
[----:B------:R-:W-:Y:S02]  /*2d50*/  ISETP.NE.AND P1, PT, R154, RZ, PT ;  /* 0x000000ff9a00720c */ /* 0x000fe40003f25270 */
[----:B------:R-:W-:Y:S02]  /*2d60*/  IADD3 R28, P0, R122, R117, RZ ;  /* 0x000000757a1c7210 */ /* 0x000fe40007f1e0ff */
[C---:B------:R-:W-:Y:S03]  /*2d70*/  LEA R2, P5, R206.reuse, R134, 0x1 ;  /* 0x00000086ce027211 */ /* 0x040fe600078a08ff */
        /* <DEDUP_REMOVED lines=10> */
.L_x_1148:
[----:B------:R-:W-:Y:S05]  /*2e20*/  BSYNC B0 ;  /* 0x0000000000007941 */ /* 0x000fea0003800000 */
.L_x_1147:
        /* <DEDUP_REMOVED lines=15> */
.L_x_1150:
[----:B------:R-:W-:Y:S05]  /*2f20*/  BSYNC B0 ;  /* 0x0000000000007941 */ /* 0x000fea0003800000 */
.L_x_1149:
        /* <DEDUP_REMOVED lines=15> */
.L_x_1152:
[----:B------:R-:W-:Y:S05]  /*3020*/  BSYNC B0 ;  /* 0x0000000000007941 */ /* 0x000fea0003800000 */
.L_x_1151:
        /* <DEDUP_REMOVED lines=66> */
.L_x_1159:
[----:B------:R-:W-:Y:S05]  /*3450*/  BSYNC B0 ;  /* 0x0000000000007941 */ /* 0x000fea0003800000 */
.L_x_1158:
        /* <DEDUP_REMOVED lines=48> */
.L_x_1161:
[----:B------:R-:W-:Y:S05]  /*3760*/  BSYNC B0 ;  /* 0x0000000000007941 */ /* 0x000fea0003800000 */
.L_x_1160:
        /* <DEDUP_REMOVED lines=47> */
.L_x_1157:
[----:B------:R-:W-:Y:S05]  /*3a60*/  BSYNC B1 ;  /* 0x0000000000017941 */ /* 0x000fea0003800000 */
.L_x_1156:
        /* <DEDUP_REMOVED lines=65> */
.L_x_1165:
[----:B------:R-:W-:Y:S05]  /*3e80*/  BSYNC B0 ;  /* 0x0000000000007941 */ /* 0x000fea0003800000 */
.L_x_1164:
        /* <DEDUP_REMOVED lines=51> */
.L_x_1167:
[----:B------:R-:W-:Y:S05]  /*41c0*/  BSYNC B0 ;  /* 0x0000000000007941 */ /* 0x000fea0003800000 */
.L_x_1166:
        /* <DEDUP_REMOVED lines=50> */
.L_x_1163:
[----:B------:R-:W-:Y:S05]  /*44f0*/  BSYNC B1 ;  /* 0x0000000000017941 */ /* 0x000fea0003800000 */
.L_x_1162:
        /* <DEDUP_REMOVED lines=65> */
.L_x_1171:
[----:B------:R-:W-:Y:S05]  /*4910*/  BSYNC B0 ;  /* 0x0000000000007941 */ /* 0x000fea0003800000 */
.L_x_1170:
        /* <DEDUP_REMOVED lines=51> */
.L_x_1173:
[----:B------:R-:W-:Y:S05]  /*4c50*/  BSYNC B0 ;  /* 0x0000000000007941 */ /* 0x000fea0003800000 */
.L_x_1172:
        /* <DEDUP_REMOVED lines=50> */
.L_x_1169:
[----:B------:R-:W-:Y:S05]  /*4f80*/  BSYNC B1 ;  /* 0x0000000000017941 */ /* 0x000fea0003800000 */
.L_x_1168:
        /* <DEDUP_REMOVED lines=67> */
.L_x_1177:
[----:B------:R-:W-:Y:S05]  /*53c0*/  BSYNC B0 ;  /* 0x0000000000007941 */ /* 0x000fea0003800000 */
.L_x_1176:
        /* <DEDUP_REMOVED lines=51> */
.L_x_1179:
[----:B------:R-:W-:Y:S05]  /*5700*/  BSYNC B0 ;  /* 0x0000000000007941 */ /* 0x000fea0003800000 */
.L_x_1178:
        /* <DEDUP_REMOVED lines=50> */
.L_x_1175:
[----:B------:R-:W-:Y:S05]  /*5a30*/  BSYNC B1 ;  /* 0x0000000000017941 */ /* 0x000fea0003800000 */
.L_x_1174:
[----:B------:R-:W2:Y:S02]  /*5a40*/  LD.E R3, desc[UR6][R16.64+0xd0] ;  /* 0x0000d00610037980 */ /* 0x000ea4000c101900 */
[----:B--2---:R-:W-:Y:S05]  /*5a50*/  IMAD.U32 R3, R3, -0x20, RZ ;  /* 0xffffffe003037824 */ /* 0x004fea00078e00ff */
[C---:B------:R-:W-:Y:S02]  /*5a60*/  LEA R18, P1, R3.reuse, R18, 0x1 ;  /* 0x0000001203127211 */ /* 0x040fe400078208ff */
[C---:B------:R-:W-:Y:S02]  /*5a70*/  LEA R58, P0, R3.reuse, R58, 0x1 ;  /* 0x0000003a033a7211 */ /* 0x040fe400078008ff */
[C---:B------:R-:W-:Y:S02]  /*5a80*/  LEA.HI.X.SX32 R19, R3.reuse, R19, 0x1, P1 ;  /* 0x0000001303137211 */ /* 0x040fe400008f0eff */
[----:B------:R-:W-:Y:S01]  /*5a90*/  LEA.HI.X.SX32 R59, R3, R59, 0x1, P0 ;  /* 0x0000003b033b7211 */ /* 0x000fe200000f0eff */
[----:B------:R-:W-:Y:S05]  /*5aa0*/  BRA `(.L_x_1180) ;  /* 0x0000004c00a87947 */ /* 0x000fea0003800000 */
.L_x_1155:
        /* <DEDUP_REMOVED lines=89> */
.L_x_1186:
[----:B------:R-:W-:Y:S05]  /*6040*/  BSYNC B0 ;  /* 0x0000000000007941 */ /* 0x000fea0003800000 */
.L_x_1185:
[----:B-----5:R2:W-:Y:S02]  /*6050*/  ST.E.128 desc[UR6][R130.64], R48 ;  /* 0x0000003082007985 */ /* 0x0205e4000c101d06 */
.L_x_1184:
[----:B------:R-:W-:Y:S05]  /*6060*/  BSYNC B1 ;  /* 0x0000000000017941 */ /* 0x000fea0003800000 */
.L_x_1183:
        /* <DEDUP_REMOVED lines=87> */
.L_x_1190:
[----:B------:R-:W-:Y:S05]  /*65e0*/  BSYNC B0 ;  /* 0x0000000000007941 */ /* 0x000fea0003800000 */
.L_x_1189:
[----:B-----5:R3:W-:Y:S02]  /*65f0*/  ST.E.128 desc[UR6][R130.64+0x80], R48 ;  /* 0x0000803082007985 */ /* 0x0207e4000c101d06 */
.L_x_1188:
[----:B------:R-:W-:Y:S05]  /*6600*/  BSYNC B1 ;  /* 0x0000000000017941 */ /* 0x000fea0003800000 */
.L_x_1187:
        /* <DEDUP_REMOVED lines=86> */
.L_x_1192:
[----:B------:R-:W-:Y:S05]  /*6b70*/  BSYNC B0 ;  /* 0x0000000000007941 */ /* 0x000fea0003800000 */
.L_x_1191:
[----:B-----5:R4:W-:Y:S02]  /*6b80*/  ST.E.128 desc[UR6][R130.64+0x100], R48 ;  /* 0x0001003082007985 */ /* 0x0209e4000c101d06 */
.L_x_1182:
[----:B------:R-:W-:Y:S05]  /*6b90*/  BSYNC B2 ;  /* 0x0000000000027941 */ /* 0x000fea0003800000 */
.L_x_1181:
        /* <DEDUP_REMOVED lines=99> */
.L_x_1198:
[----:B------:R-:W-:Y:S05]  /*71d0*/  BSYNC B0 ;  /* 0x0000000000007941 */ /* 0x000fea0003800000 */
.L_x_1197:
[----:B-----5:R3:W-:Y:S02]  /*71e0*/  ST.E.128 desc[UR6][R188.64], R48 ;  /* 0x00000030bc007985 */ /* 0x0207e4000c101d06 */
.L_x_1196:
[----:B------:R-:W-:Y:S05]  /*71f0*/  BSYNC B1 ;  /* 0x0000000000017941 */ /* 0x000fea0003800000 */
.L_x_1195:
        /* <DEDUP_REMOVED lines=94> */
.L_x_1202:
[----:B------:R-:W-:Y:S05]  /*77e0*/  BSYNC B0 ;  /* 0x0000000000007941 */ /* 0x000fea0003800000 */
.L_x_1201:
[----:B-----5:R3:W-:Y:S02]  /*77f0*/  ST.E.128 desc[UR6][R188.64], R48 ;  /* 0x00000030bc007985 */ /* 0x0207e4000c101d06 */
.L_x_1200:
[----:B------:R-:W-:Y:S05]  /*7800*/  BSYNC B1 ;  /* 0x0000000000017941 */ /* 0x000fea0003800000 */
.L_x_1199:
        /* <DEDUP_REMOVED lines=93> */
.L_x_1204:
[----:B------:R-:W-:Y:S05]  /*7de0*/  BSYNC B0 ;  /* 0x0000000000007941 */ /* 0x000fea0003800000 */
.L_x_1203:
[----:B-----5:R3:W-:Y:S02]  /*7df0*/  ST.E.128 desc[UR6][R188.64], R48 ;  /* 0x00000030bc007985 */ /* 0x0207e4000c101d06 */
.L_x_1194:
[----:B------:R-:W-:Y:S05]  /*7e00*/  BSYNC B2 ;  /* 0x0000000000027941 */ /* 0x000fea0003800000 */
.L_x_1193:
        /* <DEDUP_REMOVED lines=99> */
.L_x_1210:
[----:B------:R-:W-:Y:S05]  /*8440*/  BSYNC B0 ;  /* 0x0000000000007941 */ /* 0x000fea0003800000 */
.L_x_1209:
[----:B-----5:R3:W-:Y:S02]  /*8450*/  ST.E.128 desc[UR6][R188.64], R48 ;  /* 0x00000030bc007985 */ /* 0x0207e4000c101d06 */
.L_x_1208:
[----:B------:R-:W-:Y:S05]  /*8460*/  BSYNC B1 ;  /* 0x0000000000017941 */ /* 0x000fea0003800000 */
.L_x_1207:
        /* <DEDUP_REMOVED lines=94> */
.L_x_1214:
[----:B------:R-:W-:Y:S05]  /*8a50*/  BSYNC B0 ;  /* 0x0000000000007941 */ /* 0x000fea0003800000 */
.L_x_1213:
[----:B-----5:R3:W-:Y:S02]  /*8a60*/  ST.E.128 desc[UR6][R188.64], R48 ;  /* 0x00000030bc007985 */ /* 0x0207e4000c101d06 */
.L_x_1212:
[----:B------:R-:W-:Y:S05]  /*8a70*/  BSYNC B1 ;  /* 0x0000000000017941 */ /* 0x000fea0003800000 */
.L_x_1211:
        /* <DEDUP_REMOVED lines=93> */
.L_x_1216:
[----:B------:R-:W-:Y:S05]  /*9050*/  BSYNC B0 ;  /* 0x0000000000007941 */ /* 0x000fea0003800000 */
.L_x_1215:
[----:B-----5:R3:W-:Y:S02]  /*9060*/  ST.E.128 desc[UR6][R188.64], R48 ;  /* 0x00000030bc007985 */ /* 0x0207e4000c101d06 */
.L_x_1206:
[----:B------:R-:W-:Y:S05]  /*9070*/  BSYNC B2 ;  /* 0x0000000000027941 */ /* 0x000fea0003800000 */
.L_x_1205:
        /* <DEDUP_REMOVED lines=101> */
.L_x_1222:
[----:B------:R-:W-:Y:S05]  /*96d0*/  BSYNC B0 ;  /* 0x0000000000007941 */ /* 0x000fea0003800000 */
.L_x_1221:
[----:B-----5:R3:W-:Y:S02]  /*96e0*/  ST.E.128 desc[UR6][R184.64], R48 ;  /* 0x00000030b8007985 */ /* 0x0207e4000c101d06 */
.L_x_1220:
[----:B------:R-:W-:Y:S05]  /*96f0*/  BSYNC B1 ;  /* 0x0000000000017941 */ /* 0x000fea0003800000 */
.L_x_1219:
        /* <DEDUP_REMOVED lines=94> */
.L_x_1226:
[----:B------:R-:W-:Y:S05]  /*9ce0*/  BSYNC B0 ;  /* 0x0000000000007941 */ /* 0x000fea0003800000 */
.L_x_1225:
[----:B-----5:R3:W-:Y:S02]  /*9cf0*/  ST.E.128 desc[UR6][R184.64], R48 ;  /* 0x00000030b8007985 */ /* 0x0207e4000c101d06 */
.L_x_1224:
[----:B------:R-:W-:Y:S05]  /*9d00*/  BSYNC B1 ;  /* 0x0000000000017941 */ /* 0x000fea0003800000 */
.L_x_1223:
        /* <DEDUP_REMOVED lines=93> */
.L_x_1228:
[----:B------:R-:W-:Y:S05]  /*a2e0*/  BSYNC B0 ;  /* 0x0000000000007941 */ /* 0x000fea0003800000 */
.L_x_1227:
[----:B-----5:R3:W-:Y:S02]  /*a2f0*/  ST.E.128 desc[UR6][R184.64], R48 ;  /* 0x00000030b8007985 */ /* 0x0207e4000c101d06 */
.L_x_1218:
[----:B------:R-:W-:Y:S05]  /*a300*/  BSYNC B2 ;  /* 0x0000000000027941 */ /* 0x000fea0003800000 */
.L_x_1217:
[----:B------:R-:W4:Y:S02]  /*a310*/  LD.E R3, desc[UR6][R16.64+0xd0] ;  /* 0x0000d00610037980 */ /* 0x000f24000c101900 */
[----:B----4-:R-:W-:Y:S05]  /*a320*/  IMAD.U32 R3, R3, -0x20, RZ ;  /* 0xffffffe003037824 */ /* 0x010fea00078e00ff */
[C---:B------:R-:W-:Y:S02]  /*a330*/  LEA R128, P1, R3.reuse, R128, 0x1 ;  /* 0x0000008003807211 */ /* 0x040fe400078208ff */
[C---:B------:R-:W-:Y:S02]  /*a340*/  LEA R126, P0, R3.reuse, R126, 0x1 ;  /* 0x0000007e037e7211 */ /* 0x040fe400078008ff */
[C---:B------:R-:W-:Y:S02]  /*a350*/  LEA.HI.X.SX32 R129, R3.reuse, R129, 0x1, P1 ;  /* 0x0000008103817211 */ /* 0x040fe400008f0eff */
[----:B------:R-:W-:Y:S01]  /*a360*/  LEA.HI.X.SX32 R127, R3, R127, 0x1, P0 ;  /* 0x0000007f037f7211 */ /* 0x000fe200000f0eff */
[----:B------:R-:W-:Y:S05]  /*a370*/  BRA `(.L_x_1180) ;  /* 0x0000000400747947 */ /* 0x000fea0003800000 */
.L_x_1154:
        /* <DEDUP_REMOVED lines=18> */
.L_x_1230:
[----:B------:R-:W-:Y:S05]  /*a4a0*/  BSYNC B0 ;  /* 0x0000000000007941 */ /* 0x000fea0003800000 */
.L_x_1229:
[----:B------:R-:W-:Y:S04]  /*a4b0*/  BSSY B0, `(.L_x_1231) ;  /* 0x0000018000007945 */ /* 0x000fe80003800000 */
[----:B------:R-:W-:Y:S05]  /*a4c0*/  @!P3 BRA `(.L_x_1232) ;  /* 0x000000000058b947 */ /* 0x000fea0003800000 */
[----:B------:R-:W-:Y:S02]  /*a4d0*/  ISETP.NE.AND P4, PT, R154, RZ, PT ;  /* 0x000000ff9a00720c */ /* 0x000fe40003f85270 */
[----:B------:R-:W-:Y:S11]  /*a4e0*/  ISETP.NE.AND P5, PT, R153, RZ, PT ;  /* 0x000000ff9900720c */ /* 0x000ff60003fa5270 */
[----:B-1----:R-:W-:Y:S02]  /*a4f0*/  @P4 LEA R4, P2, R102, R124, 0x1 ;  /* 0x0000007c66044211 */ /* 0x002fe400078408ff */
[----:B------:R-:W-:Y:S02]  /*a500*/  @P4 LEA R32, P3, R208, R130, 0x1 ;  /* 0x00000082d0204211 */ /* 0x000fe400078608ff */
        /* <DEDUP_REMOVED lines=18> */
.L_x_1232:
[----:B------:R-:W-:Y:S05]  /*a630*/  BSYNC B0 ;  /* 0x0000000000007941 */ /* 0x000fea0003800000 */
.L_x_1231:
        /* <DEDUP_REMOVED lines=24> */
.L_x_1234:
[----:B------:R-:W-:Y:S05]  /*a7c0*/  BSYNC B0 ;  /* 0x0000000000007941 */ /* 0x000fea0003800000 */
.L_x_1233:
        /* <DEDUP_REMOVED lines=24> */
.L_x_1180:
[----:B------:R-:W-:Y:S05]  /*a950*/  BSYNC B3 ;  /* 0x0000000000037941 */ /* 0x000fea0003800000 */
.L_x_1153:
        /* <DEDUP_REMOVED lines=89> */
.L_x_1236:
        /* <DEDUP_REMOVED lines=8> */
.L_x_1237:
[----:B------:R-:W-:Y:S05]  /*af70*/  BSYNC B0 ;  /* 0x0000000000007941 */ /* 0x000fea0003800000 */
.L_x_1235:
[----:B------:R-:W-:Y:S04]  /*af80*/  IADD3 R11, R11, -0x1, RZ ;  /* 0xffffffff0b0b7810 */ /* 0x000fe80007ffe0ff */
[----:B------:R-:W-:Y:S11]  /*af90*/  ISETP.GT.AND P0, PT, R11, R100, PT ;  /* 0x000000640b00720c */ /* 0x000ff60003f04270 */
[----:B------:R-:W-:Y:S02]  /*afa0*/  @!UPT UIADD3 URZ, URZ, URZ, URZ ;  /* 0x0000003f3f3ff290 */ /* 0x000fe4000fffe03f */
[----:B------:R-:W-:Y:S05]  /*afb0*/  @P0 BRA `(.L_x_1238) ;  /* 0xffffff7800f80947 */ /* 0x000fea000383ffff */
.L_x_1144:
        /* <DEDUP_REMOVED lines=23> */
[CC--:B------:R-:W-:Y:S02]  /*b130*/  LEA R19, P0, R170.reuse, R164.reuse, 0x5 ;  /* 0x000000a4aa137211 */ /* 0x0c0fe400078028ff */
[----:B------:R-:W-:Y:S02]  /*b140*/  IADD3 R5, P1, R5, R164, RZ ;  /* 0x000000a405057210 */ /* 0x000fe40007f3e0ff */
[----:B------:R-:W-:Y:S02]  /*b150*/  LEA.HI.X R6, R170, R167, R171, 0x5, P0 ;  /* 0x000000a7aa067211 */ /* 0x000fe400000f2cab */
[----:B---3--:R-:W-:Y:S01]  /*b160*/  ISETP.NE.AND P4, PT, R0, RZ, PT ;  /* 0x000000ff0000720c */ /* 0x008fe20003f85270 */
[----:B------:R-:W-:Y:S01]  /*b170*/  IMAD.MOV.U32 R166, RZ, RZ, R164 ;  /* 0x000000ffffa67224 */ /* 0x000fe200078e00a4 */
[CC--:B------:R-:W-:Y:S02]  /*b180*/  LEA R48, P2, R164.reuse, R172.reuse, 0x1 ;  /* 0x000000aca4307211 */ /* 0x0c0fe400078408ff */
        /* <DEDUP_REMOVED lines=11> */
[----:B------:R-:W-:Y:S01]  /*b240*/  IMAD.IADD R19, R216, 0x1, -R57 ;  /* 0x00000001d8137824 */ /* 0x000fe200078e0a39 */
[----:B------:R-:W-:Y:S01]  /*b250*/  LEA R40, P1, R166, R172, 0x1 ;  /* 0x000000aca6287211 */ /* 0x000fe200078208ff */
[----:B------:R-:W-:-:S03]  /*b260*/  IMAD.IADD R3, R167, 0x1, R4 ;  /* 0x00000001a7037824 */ /* 0x000fc600078e0204 */
[----:B------:R-:W-:Y:S01]  /*b270*/  ISETP.GE.AND P0, PT, R160, R19, PT ;  /* 0x00000013a000720c */ /* 0x000fe20003f06270 */
[----:B------:R-:W-:Y:S01]  /*b280*/  IMAD.SHL.U32 R45, R15, 0x10, RZ ;  /* 0x000000100f2d7824 */ /* 0x000fe200078e00ff */
[----:B------:R-:W-:Y:S02]  /*b290*/  LEA.HI.X R41, R166, R173, R3, 0x1, P1 ;  /* 0x000000ada6297211 */ /* 0x000fe400008f0c03 */
[----:B------:R-:W-:Y:S02]  /*b2a0*/  ISETP.GT.AND P0, PT, R72, -0x8, !P0 ;  /* 0xfffffff84800780c */ /* 0x000fe40004704270 */
[----:B--2---:R-:W-:-:S05]  /*b2b0*/  IADD3 R2, R2, R76, R57 ;  /* 0x0000004c02027210 */ /* 0x004fca0007ffe039 */
[----:B------:R-:W-:Y:S02]  /*b2c0*/  IMAD R21, R2, R15, RZ ;  /* 0x0000000f02157224 */ /* 0x000fe400078e02ff */
[----:B------:R-:W-:-:S03]  /*b2d0*/  IMAD.IADD R2, R77, 0x1, R18 ;  /* 0x000000014d027824 */ /* 0x000fc600078e0212 */
        /* <DEDUP_REMOVED lines=8> */
[----:B-----5:R-:W-:Y:S01]  /*b360*/  ISETP.GE.AND P2, PT, R12, R11, PT ;  /* 0x0000000b0c00720c */ /* 0x020fe20003f46270 */
        /* <DEDUP_REMOVED lines=51> */
.L_x_1247:
[----:B------:R-:W-:Y:S05]  /*b6a0*/  BSYNC B0 ;  /* 0x0000000000007941 */ /* 0x000fea0003800000 */
.L_x_1246:
[----:B-----5:R3:W-:Y:S02]  /*b6b0*/  STS.128 [R217], R20 ;  /* 0x00000014d9007388 */ /* 0x0207e40000000c00 */
.L_x_1245:
[----:B------:R-:W-:Y:S05]  /*b6c0*/  BSYNC B1 ;  /* 0x0000000000017941 */ /* 0x000fea0003800000 */
.L_x_1244:
        /* <DEDUP_REMOVED lines=46> */
.L_x_1251:
[----:B------:R-:W-:Y:S05]  /*b9b0*/  BSYNC B0 ;  /* 0x0000000000007941 */ /* 0x000fea0003800000 */
.L_x_1250:
[----:B-----5:R1:W-:Y:S02]  /*b9c0*/  STS.128 [R217+0x2000], R20 ;  /* 0x00200014d9007388 */ /* 0x0203e40000000c00 */
.L_x_1249:
[----:B------:R-:W-:Y:S05]  /*b9d0*/  BSYNC B1 ;  /* 0x0000000000017941 */ /* 0x000fea0003800000 */
.L_x_1248:
        /* <DEDUP_REMOVED lines=45> */
.L_x_1253:
[----:B------:R-:W-:Y:S05]  /*bcb0*/  BSYNC B0 ;  /* 0x0000000000007941 */ /* 0x000fea0003800000 */
.L_x_1252:
[----:B-----5:R3:W-:Y:S02]  /*bcc0*/  STS.128 [R217+0x4000], R20 ;  /* 0x00400014d9007388 */ /* 0x0207e40000000c00 */
.L_x_1243:
[----:B------:R-:W-:Y:S05]  /*bcd0*/  BSYNC B2 ;  /* 0x0000000000027941 */ /* 0x000fea0003800000 */
.L_x_1242:
[----:B------:R-:W-:Y:S01]  /*bce0*/  VIADD R6, R160, 0x10 ;  /* 0x00000010a0067836 */ /* 0x000fe20000000000 */
[----:B------:R-:W-:Y:S04]  /*bcf0*/  BSSY B2, `(.L_x_1254) ;  /* 0x000009d000027945 */ /* 0x000fe80003800000 */
[----:B------:R-:W-:-:S04]  /*bd00*/  ISETP.GE.AND P0, PT, R6, R19, PT ;  /* 0x000000130600720c */ /* 0x000fc80003f06270 */
[----:B------:R-:W-:-:S13]  /*bd10*/  ISETP.LT.OR P0, PT, R72, -0x87, P0 ;  /* 0xffffff794800780c */ /* 0x000fda0000701670 */
[----:B------:R-:W-:Y:S05]  /*bd20*/  @P0 BRA `(.L_x_1255) ;  /* 0x0000000800640947 */ /* 0x000fea0003800000 */
[----:B-----5:R-:W-:Y:S01]  /*bd30*/  ISETP.GE.AND P0, PT, R12, R11, PT ;  /* 0x0000000b0c00720c */ /* 0x020fe20003f06270 */
        /* <DEDUP_REMOVED lines=53> */
.L_x_1259:
[----:B------:R-:W-:Y:S05]  /*c090*/  BSYNC B0 ;  /* 0x0000000000007941 */ /* 0x000fea0003800000 */
.L_x_1258:
[----:B-----5:R3:W-:Y:S02]  /*c0a0*/  STS.128 [R217+0x800], R20 ;  /* 0x00080014d9007388 */ /* 0x0207e40000000c00 */
.L_x_1257:
[----:B------:R-:W-:Y:S05]  /*c0b0*/  BSYNC B1 ;  /* 0x0000000000017941 */ /* 0x000fea0003800000 */
.L_x_1256:
        /* <DEDUP_REMOVED lines=46> */
.L_x_1263:
[----:B------:R-:W-:Y:S05]  /*c3a0*/  BSYNC B0 ;  /* 0x0000000000007941 */ /* 0x000fea0003800000 */
.L_x_1262:
[----:B-----5:R3:W-:Y:S02]  /*c3b0*/  STS.128 [R217+0x2800], R20 ;  /* 0x00280014d9007388 */ /* 0x0207e40000000c00 */
.L_x_1261:
[----:B------:R-:W-:Y:S05]  /*c3c0*/  BSYNC B1 ;  /* 0x0000000000017941 */ /* 0x000fea0003800000 */
.L_x_1260:
[----:B------:R-:W-:-:S13]  /*c3d0*/  ISETP.GE.AND P0, PT, R9, R11, PT ;  /* 0x0000000b0900720c */ /* 0x000fda0003f06270 */
[----:B------:R1:W-:Y:S01]  /*c3e0*/  @P0 STS.128 [R217+0x4800], RZ ;  /* 0x004800ffd9000388 */ /* 0x0003e20000000c00 */
[----:B------:R-:W-:Y:S05]  /*c3f0*/  @P0 BRA `(.L_x_1255) ;  /* 0x0000000000b00947 */ /* 0x000fea0003800000 */
[----:B-1----:R-:W5:Y:S01]  /*c400*/  LD.E.128 R44, desc[UR6][R46.64+0x100] ;  /* 0x000100062e2c7980 */ /* 0x002f62000c101d00 */
        /* <DEDUP_REMOVED lines=8> */
[----:B---3--:R-:W-:Y:S02]  /*c490*/  SHF.L.U32 R20, R44, 0x10, RZ ;  /* 0x000000102c147819 */ /* 0x008fe400000006ff */
[----:B------:R-:W-:-:S02]  /*c4a0*/  LOP3.LUT R27, R47, 0xffff0000, RZ, 0xc0, !PT ;  /* 0xffff00002f1b7812 */ /* 0x000fc400078ec0ff */
[----:B------:R-:W-:Y:S02]  /*c4b0*/  LOP3.LUT R44, R44, 0xffff0000, RZ, 0xc0, !PT ;  /* 0xffff00002c2c7812 */ /* 0x000fe400078ec0ff */
[----:B------:R-:W-:Y:S02]  /*c4c0*/  LOP3.LUT R46, R46, 0xffff0000, RZ, 0xc0, !PT ;  /* 0xffff00002e2e7812 */ /* 0x000fe400078ec0ff */
[----:B------:R-:W-:Y:S02]  /*c4d0*/  SHF.L.U32 R29, R47, 0x10, RZ ;  /* 0x000000102f1d7819 */ /* 0x000fe400000006ff */
        /* <DEDUP_REMOVED lines=28> */
.L_x_1265:
[----:B------:R-:W-:Y:S05]  /*c6a0*/  BSYNC B0 ;  /* 0x0000000000007941 */ /* 0x000fea0003800000 */
.L_x_1264:
[----:B-----5:R1:W-:Y:S02]  /*c6b0*/  STS.128 [R217+0x4800], R44 ;  /* 0x0048002cd9007388 */ /* 0x0203e40000000c00 */
.L_x_1255:
[----:B------:R-:W-:Y:S05]  /*c6c0*/  BSYNC B2 ;  /* 0x0000000000027941 */ /* 0x000fea0003800000 */
.L_x_1254:
[----:B------:R-:W-:Y:S01]  /*c6d0*/  VIADD R8, R160, 0x20 ;  /* 0x00000020a0087836 */ /* 0x000fe20000000000 */
[----:B------:R-:W-:Y:S04]  /*c6e0*/  BSSY B2, `(.L_x_1266) ;  /* 0x000009e000027945 */ /* 0x000fe80003800000 */
[----:B------:R-:W-:-:S04]  /*c6f0*/  ISETP.GE.AND P0, PT, R8, R19, PT ;  /* 0x000000130800720c */ /* 0x000fc80003f06270 */
[----:B------:R-:W-:-:S13]  /*c700*/  ISETP.LT.OR P0, PT, R72, -0x107, P0 ;  /* 0xfffffef94800780c */ /* 0x000fda0000701670 */
[----:B------:R-:W-:Y:S05]  /*c710*/  @P0 BRA `(.L_x_1267) ;  /* 0x0000000800680947 */ /* 0x000fea0003800000 */
[----:B-----5:R-:W-:Y:S01]  /*c720*/  ISETP.GE.AND P0, PT, R12, R11, PT ;  /* 0x0000000b0c00720c */ /* 0x020fe20003f06270 */
        /* <DEDUP_REMOVED lines=54> */
.L_x_1271:
[----:B------:R-:W-:Y:S05]  /*ca90*/  BSYNC B0 ;  /* 0x0000000000007941 */ /* 0x000fea0003800000 */
.L_x_1270:
[----:B-----5:R1:W-:Y:S02]  /*caa0*/  STS.128 [R217+0x1000], R20 ;  /* 0x00100014d9007388 */ /* 0x0203e40000000c00 */
.L_x_1269:
[----:B------:R-:W-:Y:S05]  /*cab0*/  BSYNC B1 ;  /* 0x0000000000017941 */ /* 0x000fea0003800000 */
.L_x_1268:
        /* <DEDUP_REMOVED lines=46> */
.L_x_1275:
[----:B------:R-:W-:Y:S05]  /*cda0*/  BSYNC B0 ;  /* 0x0000000000007941 */ /* 0x000fea0003800000 */
.L_x_1274:
[----:B-----5:R3:W-:Y:S02]  /*cdb0*/  STS.128 [R217+0x3000], R20 ;  /* 0x00300014d9007388 */ /* 0x0207e40000000c00 */
.L_x_1273:
[----:B------:R-:W-:Y:S05]  /*cdc0*/  BSYNC B1 ;  /* 0x0000000000017941 */ /* 0x000fea0003800000 */
.L_x_1272:
        /* <DEDUP_REMOVED lines=8> */
[----:B------:R2:W4:Y:S01]  /*ce50*/  LD.E.64 R4, desc[UR6][R32.64+0x80] ;  /* 0x0000800620047980 */ /* 0x000522000c101b00 */
[C---:B-----5:R-:W-:Y:S01]  /*ce60*/  LOP3.LUT R0, R21.reuse, 0xffff0000, RZ, 0xc0, !PT ;  /* 0xffff000015007812 */ /* 0x060fe200078ec0ff */
[----:B------:R-:W-:Y:S01]  /*ce70*/  IMAD.U32 R28, R22, 0x10000, RZ ;  /* 0x00010000161c7824 */ /* 0x000fe200078e00ff */
[----:B------:R-:W-:Y:S02]  /*ce80*/  SHF.L.U32 R24, R21, 0x10, RZ ;  /* 0x0000001015187819 */ /* 0x000fe400000006ff */
[C---:B------:R-:W-:Y:S02]  /*ce90*/  SHF.L.U32 R21, R20.reuse, 0x10, RZ ;  /* 0x0000001014157819 */ /* 0x040fe400000006ff */
[----:B------:R-:W-:-:S02]  /*cea0*/  LOP3.LUT R30, R20, 0xffff0000, RZ, 0xc0, !PT ;  /* 0xffff0000141e7812 */ /* 0x000fc400078ec0ff */
[C---:B------:R-:W-:Y:S02]  /*ceb0*/  SHF.L.U32 R31, R23.reuse, 0x10, RZ ;  /* 0x00000010171f7819 */ /* 0x040fe400000006ff */
[----:B------:R-:W-:Y:S02]  /*cec0*/  LOP3.LUT R29, R23, 0xffff0000, RZ, 0xc0, !PT ;  /* 0xffff0000171d7812 */ /* 0x000fe400078ec0ff */
[----:B--2---:R-:W-:Y:S02]  /*ced0*/  LOP3.LUT R32, R22, 0xffff0000, RZ, 0xc0, !PT ;  /* 0xffff000016207812 */ /* 0x004fe400078ec0ff */
        /* <DEDUP_REMOVED lines=28> */
.L_x_1277:
[----:B------:R-:W-:Y:S05]  /*d0a0*/  BSYNC B0 ;  /* 0x0000000000007941 */ /* 0x000fea0003800000 */
.L_x_1276:
[----:B-----5:R3:W-:Y:S02]  /*d0b0*/  STS.128 [R217+0x5000], R20 ;  /* 0x00500014d9007388 */ /* 0x0207e40000000c00 */
.L_x_1267:
[----:B------:R-:W-:Y:S05]  /*d0c0*/  BSYNC B2 ;  /* 0x0000000000027941 */ /* 0x000fea0003800000 */
.L_x_1266:
[----:B------:R-:W-:-:S05]  /*d0d0*/  VIADD R4, R160, 0x30 ;  /* 0x00000030a0047836 */ /* 0x000fca0000000000 */
[----:B------:R-:W-:-:S04]  /*d0e0*/  ISETP.GE.AND P0, PT, R4, R19, PT ;  /* 0x000000130400720c */ /* 0x000fc80003f06270 */
[----:B------:R-:W-:-:S13]  /*d0f0*/  ISETP.LT.OR P0, PT, R72, -0x187, P0 ;  /* 0xfffffe794800780c */ /* 0x000fda0000701670 */
[----:B------:R-:W-:Y:S05]  /*d100*/  @P0 BRA `(.L_x_1278) ;  /* 0x0000005400e00947 */ /* 0x000fea0003800000 */
[----:B-----5:R-:W-:Y:S01]  /*d110*/  ISETP.GE.AND P0, PT, R12, R11, PT ;  /* 0x0000000b0c00720c */ /* 0x020fe20003f06270 */
        /* <DEDUP_REMOVED lines=35> */
[----:B------:R-:W-:Y:S01]  /*d350*/  FFMA.FTZ R31, R28, R23, -R31 ;  /* 0x000000171c1f7223 */ /* 0x000fe2000001081f */
        /* <DEDUP_REMOVED lines=18> */
.L_x_1282:
[----:B------:R-:W-:Y:S05]  /*d480*/  BSYNC B0 ;  /* 0x0000000000007941 */ /* 0x000fea0003800000 */
.L_x_1281:
[----:B-----5:R3:W-:Y:S02]  /*d490*/  STS.128 [R217+0x1800], R20 ;  /* 0x00180014d9007388 */ /* 0x0207e40000000c00 */
.L_x_1280:
[----:B------:R-:W-:Y:S05]  /*d4a0*/  BSYNC B1 ;  /* 0x0000000000017941 */ /* 0x000fea0003800000 */
.L_x_1279:
        /* <DEDUP_REMOVED lines=13> */
[C---:B------:R-:W-:Y:S02]  /*d580*/  SHF.L.U32 R28, R23.reuse, 0x10, RZ ;  /* 0x00000010171c7819 */ /* 0x040fe400000006ff */
[----:B------:R-:W-:-:S02]  /*d590*/  LOP3.LUT R26, R23, 0xffff0000, RZ, 0xc0, !PT ;  /* 0xffff0000171a7812 */ /* 0x000fc400078ec0ff */
[C---:B------:R-:W-:Y:S02]  /*d5a0*/  LOP3.LUT R0, R21.reuse, 0xffff0000, RZ, 0xc0, !PT ;  /* 0xffff000015007812 */ /* 0x040fe400078ec0ff */
        /* <DEDUP_REMOVED lines=16> */
[----:B------:R-:W-:Y:S01]  /*d6b0*/  FFMA.FTZ R33, R28, R21, -R33 ;  /* 0x000000151c217223 */ /* 0x000fe20000010821 */
        /* <DEDUP_REMOVED lines=13> */
.L_x_1286:
[----:B------:R-:W-:Y:S05]  /*d790*/  BSYNC B0 ;  /* 0x0000000000007941 */ /* 0x000fea0003800000 */
.L_x_1285:
[----:B-----5:R3:W-:Y:S02]  /*d7a0*/  STS.128 [R217+0x3800], R20 ;  /* 0x00380014d9007388 */ /* 0x0207e40000000c00 */
.L_x_1284:
[----:B------:R-:W-:Y:S05]  /*d7b0*/  BSYNC B1 ;  /* 0x0000000000017941 */ /* 0x000fea0003800000 */
.L_x_1283:
        /* <DEDUP_REMOVED lines=12> */
[C---:B------:R-:W-:Y:S02]  /*d880*/  LOP3.LUT R18, R43.reuse, 0xffff0000, RZ, 0xc0, !PT ;  /* 0xffff00002b127812 */ /* 0x040fe400078ec0ff */
[----:B------:R-:W-:-:S02]  /*d890*/  SHF.L.U32 R20, R43, 0x10, RZ ;  /* 0x000000102b147819 */ /* 0x000fc400000006ff */
[----:B------:R-:W-:Y:S02]  /*d8a0*/  SHF.L.U32 R7, R40, 0x10, RZ ;  /* 0x0000001028077819 */ /* 0x000fe400000006ff */
        /* <DEDUP_REMOVED lines=30> */
.L_x_1288:
[----:B------:R-:W-:Y:S05]  /*da90*/  BSYNC B0 ;  /* 0x0000000000007941 */ /* 0x000fea0003800000 */
.L_x_1287:
[----:B-----5:R1:W-:Y:S01]  /*daa0*/  STS.128 [R217+0x5800], R40 ;  /* 0x00580028d9007388 */ /* 0x0203e20000000c00 */
[----:B------:R-:W-:Y:S05]  /*dab0*/  BRA `(.L_x_1278) ;  /* 0x0000004c00747947 */ /* 0x000fea0003800000 */
.L_x_1241:
[----:B------:R-:W-:Y:S04]  /*dac0*/  BSSY B2, `(.L_x_1289) ;  /* 0x000010e000027945 */ /* 0x000fe80003800000 */
[----:B------:R-:W-:Y:S05]  /*dad0*/  @!P0 BRA `(.L_x_1290) ;  /* 0x0000001000308947 */ /* 0x000fea0003800000 */
[----:B-----5:R-:W-:Y:S01]  /*dae0*/  ISETP.GE.AND P0, PT, R12, R11, PT ;  /* 0x0000000b0c00720c */ /* 0x020fe20003f06270 */
        /* <DEDUP_REMOVED lines=29> */
[----:B------:R-:W-:Y:S02]  /*dcc0*/  LOP3.LUT R8, R34, 0xffff0000, RZ, 0xc0, !PT ;  /* 0xffff000022087812 */ /* 0x000fe400078ec0ff */
[C---:B------:R-:W-:Y:S02]  /*dcd0*/  LOP3.LUT R3, R33.reuse, 0xffff0000, RZ, 0xc0, !PT ;  /* 0xffff000021037812 */ /* 0x040fe400078ec0ff */
[----:B------:R-:W-:Y:S02]  /*dce0*/  SHF.L.U32 R32, R33, 0x10, RZ ;  /* 0x0000001021207819 */ /* 0x000fe400000006ff */
[----:B------:R-:W-:-:S02]  /*dcf0*/  LOP3.LUT R6, R35, 0xffff0000, RZ, 0xc0, !PT ;  /* 0xffff000023067812 */ /* 0x000fc400078ec0ff */
[----:B------:R-:W-:Y:S02]  /*dd00*/  SHF.L.U32 R34, R35, 0x10, RZ ;  /* 0x0000001023227819 */ /* 0x000fe400000006ff */
[C---:B---3--:R-:W-:Y:S01]  /*dd10*/  SHF.L.U32 R18, R21.reuse, 0x10, RZ ;  /* 0x0000001015127819 */ /* 0x048fe200000006ff */
[----:B------:R-:W-:Y:S01]  /*dd20*/  IMAD.U32 R33, R20, 0x10000, RZ ;  /* 0x0001000014217824 */ /* 0x000fe200078e00ff */
[----:B------:R-:W-:Y:S01]  /*dd30*/  LOP3.LUT R44, R21, 0xffff0000, RZ, 0xc0, !PT ;  /* 0xffff0000152c7812 */ /* 0x000fe200078ec0ff */
[----:B------:R-:W-:Y:S01]  /*dd40*/  IMAD.U32 R35, R22, 0x10000, RZ ;  /* 0x0001000016237824 */ /* 0x000fe200078e00ff */
[C---:B------:R-:W-:Y:S02]  /*dd50*/  SHF.L.U32 R21, R23.reuse, 0x10, RZ ;  /* 0x0000001017157819 */ /* 0x040fe400000006ff */
[----:B------:R-:W-:Y:S02]  /*dd60*/  LOP3.LUT R52, R23, 0xffff0000, RZ, 0xc0, !PT ;  /* 0xffff000017347812 */ /* 0x000fe400078ec0ff */
[----:B------:R-:W-:-:S02]  /*dd70*/  LOP3.LUT R20, R20, 0xffff0000, RZ, 0xc0, !PT ;  /* 0xffff000014147812 */ /* 0x000fc400078ec0ff */
[C---:B----4-:R-:W-:Y:S01]  /*dd80*/  SHF.L.U32 R23, R25.reuse, 0x10, RZ ;  /* 0x0000001019177819 */ /* 0x050fe200000006ff */
[----:B------:R-:W-:Y:S01]  /*dd90*/  IMAD.U32 R50, R24, 0x10000, RZ ;  /* 0x0001000018327824 */ /* 0x000fe200078e00ff */
[----:B------:R-:W-:Y:S01]  /*dda0*/  LOP3.LUT R53, R25, 0xffff0000, RZ, 0xc0, !PT ;  /* 0xffff000019357812 */ /* 0x000fe200078ec0ff */
        /* <DEDUP_REMOVED lines=11> */
[----:B------:R-:W-:Y:S01]  /*de60*/  @!P1 FADD.FTZ R53, -R53, -RZ ;  /* 0x800000ff35359221 */ /* 0x000fe20000010100 */
[----:B------:R-:W-:Y:S01]  /*de70*/  FMUL.FTZ R51, R20, R51 ;  /* 0x0000003314337220 */ /* 0x000fe20000410000 */
[----:B------:R-:W-:Y:S01]  /*de80*/  @!P1 FADD.FTZ R58, -R58, -RZ ;  /* 0x800000ff3a3a9221 */ /* 0x000fe20000010100 */
[----:B------:R-:W-:Y:S01]  /*de90*/  @!P1 FADD.FTZ R27, -R27, -RZ ;  /* 0x800000ff1b1b9221 */ /* 0x000fe20000010100 */
[----:B------:R-:W-:Y:S01]  /*dea0*/  FMUL.FTZ R25, R22, R25 ;  /* 0x0000001916197220 */ /* 0x000fe20000410000 */
[----:B------:R-:W-:Y:S01]  /*deb0*/  FMUL.FTZ R23, R18, R23 ;  /* 0x0000001712177220 */ /* 0x000fe20000410000 */
[C---:B--2---:R-:W-:Y:S01]  /*dec0*/  IMAD.U32 R22, R28.reuse, 0x10000, RZ ;  /* 0x000100001c167824 */ /* 0x044fe200078e00ff */
[----:B------:R-:W-:Y:S01]  /*ded0*/  LOP3.LUT R20, R28, 0xffff0000, RZ, 0xc0, !PT ;  /* 0xffff00001c147812 */ /* 0x000fe200078ec0ff */
[----:B------:R-:W-:Y:S01]  /*dee0*/  FMUL.FTZ R21, R21, R24 ;  /* 0x0000001815157220 */ /* 0x000fe20000410000 */
[----:B------:R-:W-:Y:S01]  /*def0*/  SHF.L.U32 R18, R29, 0x10, RZ ;  /* 0x000000101d127819 */ /* 0x000fe200000006ff */
        /* <DEDUP_REMOVED lines=21> */
.L_x_1294:
[----:B------:R-:W-:Y:S05]  /*e050*/  BSYNC B0 ;  /* 0x0000000000007941 */ /* 0x000fea0003800000 */
.L_x_1293:
[----:B-----5:R3:W-:Y:S02]  /*e060*/  STS.128 [R217], R32 ;  /* 0x00000020d9007388 */ /* 0x0207e40000000c00 */
.L_x_1292:
[----:B------:R-:W-:Y:S05]  /*e070*/  BSYNC B1 ;  /* 0x0000000000017941 */ /* 0x000fea0003800000 */
.L_x_1291:
        /* <DEDUP_REMOVED lines=35> */
[C---:B--2---:R-:W-:Y:S01]  /*e2b0*/  SHF.L.U32 R18, R21.reuse, 0x10, RZ ;  /* 0x0000001015127819 */ /* 0x044fe200000006ff */
        /* <DEDUP_REMOVED lines=26> */
[C---:B---3--:R-:W-:Y:S01]  /*e460*/  IMAD.U32 R22, R28.reuse, 0x10000, RZ ;  /* 0x000100001c167824 */ /* 0x048fe200078e00ff */
        /* <DEDUP_REMOVED lines=24> */
.L_x_1298:
[----:B------:R-:W-:Y:S05]  /*e5f0*/  BSYNC B0 ;  /* 0x0000000000007941 */ /* 0x000fea0003800000 */
.L_x_1297:
[----:B-----5:R1:W-:Y:S02]  /*e600*/  STS.128 [R217+0x2000], R32 ;  /* 0x00200020d9007388 */ /* 0x0203e40000000c00 */
.L_x_1296:
[----:B------:R-:W-:Y:S05]  /*e610*/  BSYNC B1 ;  /* 0x0000000000017941 */ /* 0x000fea0003800000 */
.L_x_1295:
        /* <DEDUP_REMOVED lines=21> */
[----:B------:R-:W2:Y:S03]  /*e770*/  LD.E.128 R24, desc[UR6][R24.64+0x100] ;  /* 0x0001000618187980 */ /* 0x000ea6000c101d00 */
[----:B------:R-:W-:Y:S02]  /*e780*/  LEA.HI.X.SX32 R3, R3, R2, 0x1, P0 ;  /* 0x0000000203037211 */ /* 0x000fe400000f0eff */
[----:B------:R-:W-:-:S04]  /*e790*/  LEA R28, P0, R5, R38, 0x1 ;  /* 0x00000026051c7211 */ /* 0x000fc800078008ff */
        /* <DEDUP_REMOVED lines=17> */
[C---:B--2---:R-:W-:Y:S01]  /*e8b0*/  SHF.L.U32 R23, R25.reuse, 0x10, RZ ;  /* 0x0000001019177819 */ /* 0x044fe200000006ff */
[----:B-1----:R-:W-:Y:S01]  /*e8c0*/  IMAD.U32 R48, R24, 0x10000, RZ ;  /* 0x0001000018307824 */ /* 0x002fe200078e00ff */
        /* <DEDUP_REMOVED lines=18> */
[C---:B----4-:R-:W-:Y:S01]  /*e9f0*/  IMAD.U32 R22, R28.reuse, 0x10000, RZ ;  /* 0x000100001c167824 */ /* 0x050fe200078e00ff */
        /* <DEDUP_REMOVED lines=24> */
.L_x_1300:
[----:B------:R-:W-:Y:S05]  /*eb80*/  BSYNC B0 ;  /* 0x0000000000007941 */ /* 0x000fea0003800000 */
.L_x_1299:
[----:B-----5:R3:W-:Y:S02]  /*eb90*/  STS.128 [R217+0x4000], R32 ;  /* 0x00400020d9007388 */ /* 0x0207e40000000c00 */
.L_x_1290:
[----:B------:R-:W-:Y:S05]  /*eba0*/  BSYNC B2 ;  /* 0x0000000000027941 */ /* 0x000fea0003800000 */
.L_x_1289:
[----:B------:R-:W-:Y:S01]  /*ebb0*/  VIADD R6, R160, 0x10 ;  /* 0x00000010a0067836 */ /* 0x000fe20000000000 */
[----:B------:R-:W-:Y:S04]  /*ebc0*/  BSSY B2, `(.L_x_1301) ;  /* 0x0000119000027945 */ /* 0x000fe80003800000 */
[----:B------:R-:W-:-:S04]  /*ebd0*/  ISETP.GE.AND P0, PT, R6, R19, PT ;  /* 0x000000130600720c */ /* 0x000fc80003f06270 */
[----:B------:R-:W-:-:S13]  /*ebe0*/  ISETP.LT.OR P0, PT, R72, -0x87, P0 ;  /* 0xffffff794800780c */ /* 0x000fda0000701670 */
[----:B------:R-:W-:Y:S05]  /*ebf0*/  @P0 BRA `(.L_x_1302) ;  /* 0x0000001000540947 */ /* 0x000fea0003800000 */
[----:B-----5:R-:W-:Y:S01]  /*ec00*/  ISETP.GE.AND P0, PT, R12, R11, PT ;  /* 0x0000000b0c00720c */ /* 0x020fe20003f06270 */
        /* <DEDUP_REMOVED lines=13> */
[----:B------:R-:W-:-:S03]  /*ece0*/  @P0 IMAD.MOV R5, RZ, RZ, -R15 ;  /* 0x000000ffff050224 */ /* 0x000fc600078e0a0f */
[----:B------:R-:W-:-:S04]  /*ecf0*/  IADD3 R23, P1, R21, R4, RZ ;  /* 0x0000000415177210 */ /* 0x000fc80007f3e0ff */
[----:B------:R-:W-:Y:S02]  /*ed00*/  LEA.HI.X.SX32 R21, R21, R3, 0x1, P1 ;  /* 0x0000000315157211 */ /* 0x000fe400008f0eff */
[----:B------:R-:W-:-:S04]  /*ed10*/  LEA R24, P1, R23, R36, 0x1 ;  /* 0x0000002417187211 */ /* 0x000fc800078208ff */
[----:B------:R-:W-:Y:S01]  /*ed20*/  LEA.HI.X R25, R23, R37, R21, 0x1, P1 ;  /* 0x0000002517197211 */ /* 0x000fe200008f0c15 */
[----:B------:R-:W-:-:S04]  /*ed30*/  IMAD.WIDE R20, R5, 0x2, R46 ;  /* 0x0000000205147825 */ /* 0x000fc800078e022e */
[----:B------:R-:W-:Y:S01]  /*ed40*/  IMAD.MOV.U32 R5, RZ, RZ, RZ ;  /* 0x000000ffff057224 */ /* 0x000fe200078e00ff */
[----:B------:R-:W-:Y:S01]  /*ed50*/  @P0 IADD3 R5, -R15, RZ, RZ ;  /* 0x000000ff0f050210 */ /* 0x000fe20007ffe1ff */
[----:B------:R-:W3:Y:S03]  /*ed60*/  LD.E.128 R24, desc[UR6][R24.64] ;  /* 0x0000000618187980 */ /* 0x000ee6000c101d00 */
        /* <DEDUP_REMOVED lines=10> */
[C---:B------:R-:W-:Y:S02]  /*ee10*/  SHF.L.U32 R18, R34.reuse, 0x10, RZ ;  /* 0x0000001022127819 */ /* 0x040fe400000006ff */
        /* <DEDUP_REMOVED lines=23> */
[----:B------:R-:W-:Y:S01]  /*ef90*/  FMUL.FTZ R49, R49, R24 ;  /* 0x0000001831317220 */ /* 0x000fe20000410000 */
[C---:B------:R-:W-:Y:S01]  /*efa0*/  SHF.L.U32 R22, R23.reuse, 0x10, RZ ;  /* 0x0000001017167819 */ /* 0x040fe200000006ff */
[----:B------:R-:W-:Y:S01]  /*efb0*/  @!P0 FADD.FTZ R44, -R44, -RZ ;  /* 0x800000ff2c2c8221 */ /* 0x000fe20000010100 */
[----:B------:R-:W-:Y:S01]  /*efc0*/  LOP3.LUT R50, R23, 0xffff0000, RZ, 0xc0, !PT ;  /* 0xffff000017327812 */ /* 0x000fe200078ec0ff */
        /* <DEDUP_REMOVED lines=28> */
.L_x_1306:
[----:B------:R-:W-:Y:S05]  /*f190*/  BSYNC B0 ;  /* 0x0000000000007941 */ /* 0x000fea0003800000 */
.L_x_1305:
[----:B-----5:R3:W-:Y:S02]  /*f1a0*/  STS.128 [R217+0x800], R32 ;  /* 0x00080020d9007388 */ /* 0x0207e40000000c00 */
.L_x_1304:
[----:B------:R-:W-:Y:S05]  /*f1b0*/  BSYNC B1 ;  /* 0x0000000000017941 */ /* 0x000fea0003800000 */
.L_x_1303:
        /* <DEDUP_REMOVED lines=18> */
[----:B------:R-:W-:-:S04]  /*f2e0*/  LEA R24, P1, R23, R36, 0x1 ;  /* 0x0000002417187211 */ /* 0x000fc800078208ff */
[----:B------:R-:W-:Y:S01]  /*f2f0*/  LEA.HI.X R25, R23, R37, R21, 0x1, P1 ;  /* 0x0000002517197211 */ /* 0x000fe200008f0c15 */
[----:B------:R-:W-:Y:S01]  /*f300*/  IMAD.WIDE R20, R5, 0x2, R46 ;  /* 0x0000000205147825 */ /* 0x000fe200078e022e */
[----:B------:R-:W-:-:S03]  /*f310*/  MOV R5, RZ ;  /* 0x000000ff00057202 */ /* 0x000fc60000000f00 */
[----:B------:R-:W-:Y:S01]  /*f320*/  @P0 IMAD.MOV R5, RZ, RZ, -R15 ;  /* 0x000000ffff050224 */ /* 0x000fe200078e0a0f */
[----:B------:R-:W3:Y:S04]  /*f330*/  LD.E.128 R24, desc[UR6][R24.64] ;  /* 0x0000000618187980 */ /* 0x000ee8000c101d00 */
        /* <DEDUP_REMOVED lines=17> */
[C---:B------:R-:W-:Y:S01]  /*f450*/  SHF.L.U32 R24, R25.reuse, 0x10, RZ ;  /* 0x0000001019187819 */ /* 0x040fe200000006ff */
[----:B------:R-:W-:Y:S01]  /*f460*/  @!P0 FADD.FTZ R34, -R34, -RZ ;  /* 0x800000ff22228221 */ /* 0x000fe20000010100 */
[----:B--2---:R-:W-:Y:S01]  /*f470*/  LOP3.LUT R48, R25, 0xffff0000, RZ, 0xc0, !PT ;  /* 0xffff000019307812 */ /* 0x004fe200078ec0ff */
[----:B----4-:R-:W-:Y:S01]  /*f480*/  IMAD.U32 R51, R20, 0x10000, RZ ;  /* 0x0001000014337824 */ /* 0x010fe200078e00ff */
[----:B------:R-:W-:Y:S01]  /*f490*/  LOP3.LUT R26, R26, 0xffff0000, RZ, 0xc0, !PT ;  /* 0xffff00001a1a7812 */ /* 0x000fe200078ec0ff */
[----:B------:R-:W-:Y:S01]  /*f4a0*/  IMAD.U32 R53, R22, 0x10000, RZ ;  /* 0x0001000016357824 */ /* 0x000fe200078e00ff */
[C---:B------:R-:W-:Y:S01]  /*f4b0*/  SHF.L.U32 R25, R27.reuse, 0x10, RZ ;  /* 0x000000101b197819 */ /* 0x040fe200000006ff */
[----:B------:R-:W-:Y:S01]  /*f4c0*/  @!P0 FADD.FTZ R24, -R24, -RZ ;  /* 0x800000ff18188221 */ /* 0x000fe20000010100 */
[----:B------:R-:W-:Y:S01]  /*f4d0*/  LOP3.LUT R27, R27, 0xffff0000, RZ, 0xc0, !PT ;  /* 0xffff00001b1b7812 */ /* 0x000fe200078ec0ff */
[----:B------:R-:W-:Y:S01]  /*f4e0*/  @!P0 FADD.FTZ R33, -R33, -RZ ;  /* 0x800000ff21218221 */ /* 0x000fe20000010100 */
[C---:B------:R-:W-:Y:S01]  /*f4f0*/  SHF.L.U32 R49, R21.reuse, 0x10, RZ ;  /* 0x0000001015317819 */ /* 0x040fe200000006ff */
        /* <DEDUP_REMOVED lines=13> */
[C---:B------:R-:W-:Y:S01]  /*f5d0*/  IMAD.U32 R24, R28.reuse, 0x10000, RZ ;  /* 0x000100001c187824 */ /* 0x040fe200078e00ff */
        /* <DEDUP_REMOVED lines=24> */
.L_x_1310:
[----:B------:R-:W-:Y:S05]  /*f760*/  BSYNC B0 ;  /* 0x0000000000007941 */ /* 0x000fea0003800000 */
.L_x_1309:
[----:B-----5:R3:W-:Y:S02]  /*f770*/  STS.128 [R217+0x2800], R32 ;  /* 0x00280020d9007388 */ /* 0x0207e40000000c00 */
.L_x_1308:
[----:B------:R-:W-:Y:S05]  /*f780*/  BSYNC B1 ;  /* 0x0000000000017941 */ /* 0x000fea0003800000 */
.L_x_1307:
        /* <DEDUP_REMOVED lines=15> */
[----:B------:R-:W-:Y:S01]  /*f880*/  IADD3 R27, P1, R25, R4, RZ ;  /* 0x00000004191b7210 */ /* 0x000fe20007f3e0ff */
[----:B------:R-:W-:Y:S01]  /*f890*/  IMAD.WIDE R28, R5, 0x2, R46 ;  /* 0x00000002051c7825 */ /* 0x000fe200078e022e */
[----:B------:R-:W-:Y:S02]  /*f8a0*/  MOV R5, RZ ;  /* 0x000000ff00057202 */ /* 0x000fe40000000f00 */
[----:B------:R-:W-:Y:S01]  /*f8b0*/  LEA.HI.X.SX32 R25, R25, R3, 0x1, P1 ;  /* 0x0000000319197211 */ /* 0x000fe200008f0eff */
[----:B------:R-:W-:Y:S01]  /*f8c0*/  @P0 IMAD.MOV R5, RZ, RZ, -R15 ;  /* 0x000000ffff050224 */ /* 0x000fe200078e0a0f */
[C---:B------:R-:W-:Y:S01]  /*f8d0*/  LEA R24, P1, R27.reuse, R36, 0x1 ;  /* 0x000000241b187211 */ /* 0x040fe200078208ff */
[----:B------:R-:W2:Y:S03]  /*f8e0*/  LD.E.128 R28, desc[UR6][R28.64+0x100] ;  /* 0x000100061c1c7980 */ /* 0x000ea6000c101d00 */
[----:B------:R-:W-:-:S02]  /*f8f0*/  LEA.HI.X R25, R27, R37, R25, 0x1, P1 ;  /* 0x000000251b197211 */ /* 0x000fc400008f0c19 */
[----:B-1-3--:R-:W-:-:S04]  /*f900*/  IADD3 R33, P1, R5, R4, RZ ;  /* 0x0000000405217210 */ /* 0x00afc80007f3e0ff */
[----:B------:R-:W-:Y:S01]  /*f910*/  LEA.HI.X.SX32 R3, R5, R3, 0x1, P1 ;  /* 0x0000000305037211 */ /* 0x000fe200008f0eff */
[----:B------:R-:W3:Y:S01]  /*f920*/  LD.E.128 R24, desc[UR6][R24.64] ;  /* 0x0000000618187980 */ /* 0x000ee2000c101d00 */
[----:B------:R-:W-:-:S04]  /*f930*/  LEA R32, P1, R33, R38, 0x1 ;  /* 0x0000002621207211 */ /* 0x000fc800078208ff */
        /* <DEDUP_REMOVED lines=9> */
[----:B------:R-:W-:-:S02]  /*f9d0*/  LOP3.LUT R8, R23, 0xffff0000, RZ, 0xc0, !PT ;  /* 0xffff000017087812 */ /* 0x000fc400078ec0ff */
[----:B--2---:R-:W-:Y:S02]  /*f9e0*/  SHF.L.U32 R48, R28, 0x10, RZ ;  /* 0x000000101c307819 */ /* 0x004fe400000006ff */
[----:B------:R-:W-:Y:S02]  /*f9f0*/  LOP3.LUT R47, R29, 0xffff0000, RZ, 0xc0, !PT ;  /* 0xffff00001d2f7812 */ /* 0x000fe400078ec0ff */
[----:B------:R-:W-:Y:S02]  /*fa00*/  SHF.L.U32 R50, R30, 0x10, RZ ;  /* 0x000000101e327819 */ /* 0x000fe400000006ff */
[C---:B---3--:R-:W-:Y:S01]  /*fa10*/  SHF.L.U32 R23, R24.reuse, 0x10, RZ ;  /* 0x0000001018177819 */ /* 0x048fe200000006ff */
[----:B------:R-:W-:Y:S01]  /*fa20*/  IMAD.U32 R21, R25, 0x10000, RZ ;  /* 0x0001000019157824 */ /* 0x000fe200078e00ff */
[----:B------:R-:W-:Y:S01]  /*fa30*/  LOP3.LUT R22, R24, 0xffff0000, RZ, 0xc0, !PT ;  /* 0xffff000018167812 */ /* 0x000fe200078ec0ff */
[----:B------:R-:W-:Y:S01]  /*fa40*/  IMAD.U32 R24, R27, 0x10000, RZ ;  /* 0x000100001b187824 */ /* 0x000fe200078e00ff */
[----:B------:R-:W-:-:S02]  /*fa50*/  LOP3.LUT R46, R25, 0xffff0000, RZ, 0xc0, !PT ;  /* 0xffff0000192e7812 */ /* 0x000fc400078ec0ff */
[C---:B------:R-:W-:Y:S02]  /*fa60*/  SHF.L.U32 R45, R26.reuse, 0x10, RZ ;  /* 0x000000101a2d7819 */ /* 0x040fe400000006ff */
[----:B------:R-:W-:Y:S02]  /*fa70*/  LOP3.LUT R25, R26, 0xffff0000, RZ, 0xc0, !PT ;  /* 0xffff00001a197812 */ /* 0x000fe400078ec0ff */
[----:B------:R-:W-:Y:S02]  /*fa80*/  LOP3.LUT R26, R27, 0xffff0000, RZ, 0xc0, !PT ;  /* 0xffff00001b1a7812 */ /* 0x000fe400078ec0ff */
[----:B------:R-:W-:Y:S01]  /*fa90*/  LOP3.LUT R27, R28, 0xffff0000, RZ, 0xc0, !PT ;  /* 0xffff00001c1b7812 */ /* 0x000fe200078ec0ff */
[----:B------:R-:W-:Y:S02]  /*faa0*/  IMAD.U32 R28, R29, 0x10000, RZ ;  /* 0x000100001d1c7824 */ /* 0x000fe400078e00ff */
[----:B------:R-:W-:Y:S01]  /*fab0*/  @!P0 FADD.FTZ R23, -R23, -RZ ;  /* 0x800000ff17178221 */ /* 0x000fe20000010100 */
[----:B------:R-:W-:-:S02]  /*fac0*/  IMAD.U32 R29, R31, 0x10000, RZ ;  /* 0x000100001f1d7824 */ /* 0x000fc400078e00ff */
[----:B------:R-:W-:Y:S01]  /*fad0*/  @!P0 FADD.FTZ R24, -R24, -RZ ;  /* 0x800000ff18188221 */ /* 0x000fe20000010100 */
[----:B------:R-:W-:Y:S01]  /*fae0*/  LOP3.LUT R30, R30, 0xffff0000, RZ, 0xc0, !PT ;  /* 0xffff00001e1e7812 */ /* 0x000fe200078ec0ff */
[----:B------:R-:W-:Y:S01]  /*faf0*/  @!P0 FADD.FTZ R22, -R22, -RZ ;  /* 0x800000ff16168221 */ /* 0x000fe20000010100 */
[----:B------:R-:W-:Y:S01]  /*fb00*/  @!P0 FADD.FTZ R21, -R21, -RZ ;  /* 0x800000ff15158221 */ /* 0x000fe20000010100 */
[----:B------:R-:W-:Y:S01]  /*fb10*/  @!P0 FADD.FTZ R25, -R25, -RZ ;  /* 0x800000ff19198221 */ /* 0x000fe20000010100 */
[----:B------:R-:W-:Y:S01]  /*fb20*/  LOP3.LUT R31, R31, 0xffff0000, RZ, 0xc0, !PT ;  /* 0xffff00001f1f7812 */ /* 0x000fe200078ec0ff */
[----:B------:R-:W-:Y:S01]  /*fb30*/  FMUL.FTZ R48, R48, R23 ;  /* 0x0000001730307220 */ /* 0x000fe20000410000 */
[----:B------:R-:W-:Y:S01]  /*fb40*/  FMUL.FTZ R29, R29, R24 ;  /* 0x000000181d1d7220 */ /* 0x000fe20000410000 */
[----:B------:R-:W-:Y:S01]  /*fb50*/  @!P0 FADD.FTZ R46, -R46, -RZ ;  /* 0x800000ff2e2e8221 */ /* 0x000fe20000010100 */
[----:B------:R-:W-:Y:S01]  /*fb60*/  @!P0 FADD.FTZ R26, -R26, -RZ ;  /* 0x800000ff1a1a8221 */ /* 0x000fe20000010100 */
[C---:B----4-:R-:W-:Y:S01]  /*fb70*/  SHF.L.U32 R24, R32.reuse, 0x10, RZ ;  /* 0x0000001020187819 */ /* 0x050fe200000006ff */
[----:B------:R-:W-:Y:S01]  /*fb80*/  FMUL.FTZ R27, R27, R22 ;  /* 0x000000161b1b7220 */ /* 0x000fe20000410000 */
[----:B------:R-:W-:Y:S01]  /*fb90*/  LOP3.LUT R23, R32, 0xffff0000, RZ, 0xc0, !PT ;  /* 0xffff000020177812 */ /* 0x000fe200078ec0ff */
[----:B------:R-:W-:Y:S01]  /*fba0*/  @!P0 FADD.FTZ R45, -R45, -RZ ;  /* 0x800000ff2d2d8221 */ /* 0x000fe20000010100 */
[----:B------:R-:W-:Y:S01]  /*fbb0*/  FMUL.FTZ R21, R28, R21 ;  /* 0x000000151c157220 */ /* 0x000fe20000410000 */
[----:B------:R-:W-:Y:S01]  /*fbc0*/  FMUL.FTZ R25, R30, R25 ;  /* 0x000000191e197220 */ /* 0x000fe20000410000 */
[----:B------:R-:W-:Y:S01]  /*fbd0*/  LOP3.LUT R32, R33, 0xffff0000, RZ, 0xc0, !PT ;  /* 0xffff000021207812 */ /* 0x000fe200078ec0ff */
[----:B------:R-:W-:Y:S01]  /*fbe0*/  FMUL.FTZ R46, R47, R46 ;  /* 0x0000002e2f2e7220 */ /* 0x000fe20000410000 */
[C---:B------:R-:W-:Y:S01]  /*fbf0*/  SHF.L.U32 R30, R34.reuse, 0x10, RZ ;  /* 0x00000010221e7819 */ /* 0x040fe200000006ff */
[----:B------:R-:W-:Y:S01]  /*fc00*/  FMUL.FTZ R31, R31, R26 ;  /* 0x0000001a1f1f7220 */ /* 0x000fe20000410000 */
[----:B------:R-:W-:Y:S01]  /*fc10*/  LOP3.LUT R28, R34, 0xffff0000, RZ, 0xc0, !PT ;  /* 0xffff0000221c7812 */ /* 0x000fe200078ec0ff */
[----:B------:R-:W-:Y:S01]  /*fc20*/  IMAD.U32 R22, R33, 0x10000, RZ ;  /* 0x0001000021167824 */ /* 0x000fe200078e00ff */
[C---:B------:R-:W-:Y:S01]  /*fc30*/  LOP3.LUT R34, R35.reuse, 0xffff0000, RZ, 0xc0, !PT ;  /* 0xffff000023227812 */ /* 0x040fe200078ec0ff */
[----:B------:R-:W-:Y:S01]  /*fc40*/  FMUL.FTZ R45, R50, R45 ;  /* 0x0000002d322d7220 */ /* 0x000fe20000410000 */
        /* <DEDUP_REMOVED lines=14> */
.L_x_1312:
[----:B------:R-:W-:Y:S05]  /*fd30*/  BSYNC B0 ;  /* 0x0000000000007941 */ /* 0x000fea0003800000 */
.L_x_1311:
[----:B-----5:R1:W-:Y:S02]  /*fd40*/  STS.128 [R217+0x4800], R20 ;  /* 0x00480014d9007388 */ /* 0x0203e40000000c00 */
.L_x_1302:
[----:B------:R-:W-:Y:S05]  /*fd50*/  BSYNC B2 ;  /* 0x0000000000027941 */ /* 0x000fea0003800000 */
.L_x_1301:
        /* <DEDUP_REMOVED lines=49> */
[----:B--2---:R-:W-:Y:S01]  /*10070*/  IMAD.U32 R48, R20, 0x10000, RZ ;  /* 0x0001000014307824 */ /* 0x004fe200078e00ff */
        /* <DEDUP_REMOVED lines=45> */
.L_x_1318:
[----:B------:R-:W-:Y:S05]  /*10350*/  BSYNC B0 ;  /* 0x0000000000007941 */ /* 0x000fea0003800000 */
.L_x_1317:
[----:B-----5:R3:W-:Y:S02]  /*10360*/  STS.128 [R217+0x1000], R32 ;  /* 0x00100020d9007388 */ /* 0x0207e40000000c00 */
.L_x_1316:
[----:B------:R-:W-:Y:S05]  /*10370*/  BSYNC B1 ;  /* 0x0000000000017941 */ /* 0x000fea0003800000 */
.L_x_1315:
        /* <DEDUP_REMOVED lines=90> */
.L_x_1322:
[----:B------:R-:W-:Y:S05]  /*10920*/  BSYNC B0 ;  /* 0x0000000000007941 */ /* 0x000fea0003800000 */
.L_x_1321:
[----:B-----5:R3:W-:Y:S02]  /*10930*/  STS.128 [R217+0x3000], R32 ;  /* 0x00300020d9007388 */ /* 0x0207e40000000c00 */
.L_x_1320:
[----:B------:R-:W-:Y:S05]  /*10940*/  BSYNC B1 ;  /* 0x0000000000017941 */ /* 0x000fea0003800000 */
.L_x_1319:
        /* <DEDUP_REMOVED lines=14> */
[----:B------:R-:W-:-:S03]  /*10a30*/  @P0 IMAD.MOV R5, RZ, RZ, -R15 ;  /* 0x000000ffff050224 */ /* 0x000fc600078e0a0f */
[----:B------:R-:W-:Y:S01]  /*10a40*/  IADD3 R23, P1, R21, R4, RZ ;  /* 0x0000000415177210 */ /* 0x000fe20007f3e0ff */
[----:B------:R-:W-:-:S03]  /*10a50*/  IMAD.WIDE R28, R5, 0x2, R42 ;  /* 0x00000002051c7825 */ /* 0x000fc600078e022a */
[----:B------:R-:W-:Y:S01]  /*10a60*/  LEA.HI.X.SX32 R21, R21, R3, 0x1, P1 ;  /* 0x0000000315157211 */ /* 0x000fe200008f0eff */
[----:B------:R-:W-:Y:S01]  /*10a70*/  IMAD.MOV.U32 R5, RZ, RZ, RZ ;  /* 0x000000ffff057224 */ /* 0x000fe200078e00ff */
[----:B------:R-:W-:Y:S01]  /*10a80*/  LEA R20, P1, R23, R36, 0x1 ;  /* 0x0000002417147211 */ /* 0x000fe200078208ff */
[----:B------:R-:W2:Y:S01]  /*10a90*/  LD.E.128 R28, desc[UR6][R28.64+0x100] ;  /* 0x000100061c1c7980 */ /* 0x000ea2000c101d00 */
[----:B------:R-:W-:Y:S02]  /*10aa0*/  @P0 IADD3 R5, -R15, RZ, RZ ;  /* 0x000000ff0f050210 */ /* 0x000fe40007ffe1ff */
[----:B------:R-:W-:Y:S02]  /*10ab0*/  LEA.HI.X R21, R23, R37, R21, 0x1, P1 ;  /* 0x0000002517157211 */ /* 0x000fe400008f0c15 */
[----:B---3--:R-:W-:-:S04]  /*10ac0*/  IADD3 R33, P1, R5, R4, RZ ;  /* 0x0000000405217210 */ /* 0x008fc80007f3e0ff */
        /* <DEDUP_REMOVED lines=12> */
[----:B------:R-:W-:Y:S01]  /*10b90*/  IMAD.U32 R25, R25, 0x10000, RZ ;  /* 0x0001000019197824 */ /* 0x000fe200078e00ff */
[C---:B--2---:R-:W-:Y:S01]  /*10ba0*/  SHF.L.U32 R46, R28.reuse, 0x10, RZ ;  /* 0x000000101c2e7819 */ /* 0x044fe200000006ff */
[----:B------:R-:W-:Y:S01]  /*10bb0*/  IMAD.U32 R45, R29, 0x10000, RZ ;  /* 0x000100001d2d7824 */ /* 0x000fe200078e00ff */
[----:B------:R-:W-:-:S02]  /*10bc0*/  LOP3.LUT R47, R28, 0xffff0000, RZ, 0xc0, !PT ;  /* 0xffff00001c2f7812 */ /* 0x000fc400078ec0ff */
[----:B------:R-:W-:Y:S01]  /*10bd0*/  LOP3.LUT R49, R29, 0xffff0000, RZ, 0xc0, !PT ;  /* 0xffff00001d317812 */ /* 0x000fe200078ec0ff */
[C---:B---3--:R-:W-:Y:S01]  /*10be0*/  IMAD.U32 R27, R20.reuse, 0x10000, RZ ;  /* 0x00010000141b7824 */ /* 0x048fe200078e00ff */
[----:B------:R-:W-:Y:S02]  /*10bf0*/  LOP3.LUT R26, R20, 0xffff0000, RZ, 0xc0, !PT ;  /* 0xffff0000141a7812 */ /* 0x000fe400078ec0ff */
[C---:B------:R-:W-:Y:S02]  /*10c00*/  SHF.L.U32 R20, R21.reuse, 0x10, RZ ;  /* 0x0000001015147819 */ /* 0x040fe400000006ff */
[----:B------:R-:W-:Y:S01]  /*10c10*/  LOP3.LUT R44, R21, 0xffff0000, RZ, 0xc0, !PT ;  /* 0xffff0000152c7812 */ /* 0x000fe200078ec0ff */
[C---:B------:R-:W-:Y:S01]  /*10c20*/  IMAD.U32 R21, R23.reuse, 0x10000, RZ ;  /* 0x0001000017157824 */ /* 0x040fe200078e00ff */
[----:B------:R-:W-:Y:S01]  /*10c30*/  LOP3.LUT R23, R23, 0xffff0000, RZ, 0xc0, !PT ;  /* 0xffff000017177812 */ /* 0x000fe200078ec0ff */
[C---:B------:R-:W-:Y:S01]  /*10c40*/  IMAD.U32 R43, R22.reuse, 0x10000, RZ ;  /* 0x00010000162b7824 */ /* 0x040fe200078e00ff */
[----:B------:R-:W-:Y:S01]  /*10c50*/  LOP3.LUT R22, R22, 0xffff0000, RZ, 0xc0, !PT ;  /* 0xffff000016167812 */ /* 0x000fe200078ec0ff */
[----:B------:R-:W-:Y:S01]  /*10c60*/  @!P0 FADD.FTZ R27, -R27, -RZ ;  /* 0x800000ff1b1b8221 */ /* 0x000fe20000010100 */
[----:B------:R-:W-:Y:S01]  /*10c70*/  @!P0 FADD.FTZ R26, -R26, -RZ ;  /* 0x800000ff1a1a8221 */ /* 0x000fe20000010100 */
[----:B------:R-:W-:-:S02]  /*10c80*/  SHF.L.U32 R48, R30, 0x10, RZ ;  /* 0x000000101e307819 */ /* 0x000fc400000006ff */
[----:B------:R-:W-:Y:S01]  /*10c90*/  LOP3.LUT R29, R30, 0xffff0000, RZ, 0xc0, !PT ;  /* 0xffff00001e1d7812 */ /* 0x000fe200078ec0ff */
[----:B------:R-:W-:Y:S01]  /*10ca0*/  @!P0 FADD.FTZ R23, -R23, -RZ ;  /* 0x800000ff17178221 */ /* 0x000fe20000010100 */
[----:B------:R-:W-:Y:S01]  /*10cb0*/  LOP3.LUT R30, R31, 0xffff0000, RZ, 0xc0, !PT ;  /* 0xffff00001f1e7812 */ /* 0x000fe200078ec0ff */
[----:B------:R-:W-:Y:S01]  /*10cc0*/  FMUL.FTZ R46, R46, R27 ;  /* 0x0000001b2e2e7220 */ /* 0x000fe20000410000 */
[----:B------:R-:W-:Y:S01]  /*10cd0*/  FMUL.FTZ R47, R47, R26 ;  /* 0x0000001a2f2f7220 */ /* 0x000fe20000410000 */
[----:B------:R-:W-:Y:S02]  /*10ce0*/  IMAD.U32 R28, R31, 0x10000, RZ ;  /* 0x000100001f1c7824 */ /* 0x000fe400078e00ff */
[----:B------:R-:W-:Y:S01]  /*10cf0*/  @!P0 FADD.FTZ R43, -R43, -RZ ;  /* 0x800000ff2b2b8221 */ /* 0x000fe20000010100 */
[----:B------:R-:W-:Y:S01]  /*10d00*/  @!P0 FADD.FTZ R22, -R22, -RZ ;  /* 0x800000ff16168221 */ /* 0x000fe20000010100 */
[----:B------:R-:W-:Y:S01]  /*10d10*/  @!P0 FADD.FTZ R21, -R21, -RZ ;  /* 0x800000ff15158221 */ /* 0x000fe20000010100 */
[----:B----4-:R-:W-:Y:S01]  /*10d20*/  SHF.L.U32 R27, R32, 0x10, RZ ;  /* 0x00000010201b7819 */ /* 0x010fe200000006ff */
[----:B------:R-:W-:Y:S01]  /*10d30*/  @!P0 FADD.FTZ R20, -R20, -RZ ;  /* 0x800000ff14148221 */ /* 0x000fe20000010100 */
[----:B------:R-:W-:Y:S01]  /*10d40*/  LOP3.LUT R26, R32, 0xffff0000, RZ, 0xc0, !PT ;  /* 0xffff0000201a7812 */ /* 0x000fe200078ec0ff */
[----:B------:R-:W-:Y:S01]  /*10d50*/  @!P0 FADD.FTZ R44, -R44, -RZ ;  /* 0x800000ff2c2c8221 */ /* 0x000fe20000010100 */
[----:B------:R-:W-:Y:S01]  /*10d60*/  FMUL.FTZ R23, R30, R23 ;  /* 0x000000171e177220 */ /* 0x000fe20000410000 */
[----:B------:R-:W-:Y:S01]  /*10d70*/  SHF.L.U32 R31, R34, 0x10, RZ ;  /* 0x00000010221f7819 */ /* 0x000fe200000006ff */
[----:B------:R-:W-:Y:S01]  /*10d80*/  FMUL.FTZ R43, R48, R43 ;  /* 0x0000002b302b7220 */ /* 0x000fe20000410000 */
[----:B------:R-:W-:Y:S01]  /*10d90*/  LOP3.LUT R30, R34, 0xffff0000, RZ, 0xc0, !PT ;  /* 0xffff0000221e7812 */ /* 0x000fe200078ec0ff */
[----:B------:R-:W-:Y:S01]  /*10da0*/  FMUL.FTZ R29, R29, R22 ;  /* 0x000000161d1d7220 */ /* 0x000fe20000410000 */
[----:B------:R-:W-:Y:S01]  /*10db0*/  FMUL.FTZ R21, R28, R21 ;  /* 0x000000151c157220 */ /* 0x000fe20000410000 */
[----:B------:R-:W-:Y:S01]  /*10dc0*/  LOP3.LUT R32, R33, 0xffff0000, RZ, 0xc0, !PT ;  /* 0xffff000021207812 */ /* 0x000fe200078ec0ff */
[----:B------:R-:W-:Y:S01]  /*10dd0*/  FMUL.FTZ R20, R45, R20 ;  /* 0x000000142d147220 */ /* 0x000fe20000410000 */
[----:B------:R-:W-:Y:S01]  /*10de0*/  LOP3.LUT R34, R35, 0xffff0000, RZ, 0xc0, !PT ;  /* 0xffff000023227812 */ /* 0x000fe200078ec0ff */
[----:B------:R-:W-:Y:S01]  /*10df0*/  FMUL.FTZ R44, R49, R44 ;  /* 0x0000002c312c7220 */ /* 0x000fe20000410000 */
[----:B------:R-:W-:-:S02]  /*10e00*/  IMAD.U32 R22, R33, 0x10000, RZ ;  /* 0x0001000021167824 */ /* 0x000fc400078e00ff */
[----:B------:R-:W-:Y:S01]  /*10e10*/  FFMA.FTZ R5, R5, R27, R46 ;  /* 0x0000001b05057223 */ /* 0x000fe2000001002e */
[----:B------:R-:W-:Y:S02]  /*10e20*/  IMAD.U32 R28, R35, 0x10000, RZ ;  /* 0x00010000231c7824 */ /* 0x000fe400078e00ff */
        /* <DEDUP_REMOVED lines=12> */
.L_x_1324:
[----:B------:R-:W-:Y:S05]  /*10ef0*/  BSYNC B0 ;  /* 0x0000000000007941 */ /* 0x000fea0003800000 */
.L_x_1323:
[----:B-----5:R1:W-:Y:S02]  /*10f00*/  STS.128 [R217+0x5000], R24 ;  /* 0x00500018d9007388 */ /* 0x0203e40000000c00 */
.L_x_1314:
[----:B------:R-:W-:Y:S05]  /*10f10*/  BSYNC B2 ;  /* 0x0000000000027941 */ /* 0x000fea0003800000 */
.L_x_1313:
[----:B------:R-:W-:-:S05]  /*10f20*/  VIADD R4, R160, 0x30 ;  /* 0x00000030a0047836 */ /* 0x000fca0000000000 */
[----:B------:R-:W-:-:S04]  /*10f30*/  ISETP.GE.AND P0, PT, R4, R19, PT ;  /* 0x000000130400720c */ /* 0x000fc80003f06270 */
[----:B------:R-:W-:-:S13]  /*10f40*/  ISETP.LT.OR P0, PT, R72, -0x187, P0 ;  /* 0xfffffe794800780c */ /* 0x000fda0000701670 */
[----:B------:R-:W-:Y:S05]  /*10f50*/  @P0 BRA `(.L_x_1278) ;  /* 0x00000018004c0947 */ /* 0x000fea0003800000 */
[----:B-----5:R-:W-:Y:S01]  /*10f60*/  ISETP.GE.AND P0, PT, R12, R11, PT ;  /* 0x0000000b0c00720c */ /* 0x020fe20003f06270 */
        /* <DEDUP_REMOVED lines=15> */
[----:B------:R-:W-:-:S04]  /*11060*/  IADD3 R25, P1, R12, R5, RZ ;  /* 0x000000050c197210 */ /* 0x000fc80007f3e0ff */
[----:B------:R-:W-:Y:S02]  /*11070*/  LEA.HI.X.SX32 R19, R12, R3, 0x1, P1 ;  /* 0x000000030c137211 */ /* 0x000fe400008f0eff */
[----:B------:R-:W-:Y:S01]  /*11080*/  LEA R28, P1, R25, R36, 0x1 ;  /* 0x00000024191c7211 */ /* 0x000fe200078208ff */
[----:B------:R-:W-:Y:S01]  /*11090*/  IMAD.MOV.U32 R12, RZ, RZ, RZ ;  /* 0x000000ffff0c7224 */ /* 0x000fe200078e00ff */
        /* <DEDUP_REMOVED lines=17> */
[----:B------:R-:W-:Y:S02]  /*111b0*/  SHF.L.U32 R23, R23, 0x10, RZ ;  /* 0x0000001017177819 */ /* 0x000fe400000006ff */
[C---:B--2---:R-:W-:Y:S01]  /*111c0*/  SHF.L.U32 R19, R29.reuse, 0x10, RZ ;  /* 0x000000101d137819 */ /* 0x044fe200000006ff */
[----:B------:R-:W-:Y:S01]  /*111d0*/  IMAD.U32 R22, R28, 0x10000, RZ ;  /* 0x000100001c167824 */ /* 0x000fe200078e00ff */
[----:B------:R-:W-:Y:S01]  /*111e0*/  LOP3.LUT R43, R29, 0xffff0000, RZ, 0xc0, !PT ;  /* 0xffff00001d2b7812 */ /* 0x000fe200078ec0ff */
[----:B------:R-:W-:Y:S01]  /*111f0*/  IMAD.U32 R42, R30, 0x10000, RZ ;  /* 0x000100001e2a7824 */ /* 0x000fe200078e00ff */
[----:B------:R-:W-:Y:S01]  /*11200*/  LOP3.LUT R21, R28, 0xffff0000, RZ, 0xc0, !PT ;  /* 0xffff00001c157812 */ /* 0x000fe200078ec0ff */
[----:B---3--:R-:W-:Y:S01]  /*11210*/  IMAD.U32 R45, R26, 0x10000, RZ ;  /* 0x000100001a2d7824 */ /* 0x008fe200078e00ff */
        /* <DEDUP_REMOVED lines=18> */
[----:B------:R-:W-:Y:S01]  /*11340*/  FMUL.FTZ R31, R31, R22 ;  /* 0x000000161f1f7220 */ /* 0x000fe20000410000 */
[----:B------:R-:W-:Y:S01]  /*11350*/  FMUL.FTZ R19, R24, R19 ;  /* 0x0000001318137220 */ /* 0x000fe20000410000 */
[----:B------:R-:W-:Y:S01]  /*11360*/  FMUL.FTZ R29, R26, R29 ;  /* 0x0000001d1a1d7220 */ /* 0x000fe20000410000 */
[----:B------:R-:W-:Y:S01]  /*11370*/  FMUL.FTZ R30, R27, R30 ;  /* 0x0000001e1b1e7220 */ /* 0x000fe20000410000 */
[----:B------:R-:W-:Y:S01]  /*11380*/  FMUL.FTZ R44, R44, R21 ;  /* 0x000000152c2c7220 */ /* 0x000fe20000410000 */
[----:B------:R-:W-:Y:S01]  /*11390*/  FMUL.FTZ R28, R25, R28 ;  /* 0x0000001c191c7220 */ /* 0x000fe20000410000 */
[C---:B----4-:R-:W-:Y:S01]  /*113a0*/  IMAD.U32 R24, R32.reuse, 0x10000, RZ ;  /* 0x0001000020187824 */ /* 0x050fe200078e00ff */
[----:B------:R-:W-:Y:S01]  /*113b0*/  LOP3.LUT R22, R32, 0xffff0000, RZ, 0xc0, !PT ;  /* 0xffff000020167812 */ /* 0x000fe200078ec0ff */
[C---:B------:R-:W-:Y:S01]  /*113c0*/  IMAD.U32 R27, R34.reuse, 0x10000, RZ ;  /* 0x00010000221b7824 */ /* 0x040fe200078e00ff */
[----:B------:R-:W-:Y:S01]  /*113d0*/  LOP3.LUT R26, R34, 0xffff0000, RZ, 0xc0, !PT ;  /* 0xffff0000221a7812 */ /* 0x000fe200078ec0ff */
[----:B------:R-:W-:Y:S01]  /*113e0*/  FMUL.FTZ R46, R46, R43 ;  /* 0x0000002b2e2e7220 */ /* 0x000fe20000410000 */
[----:B------:R-:W-:Y:S01]  /*113f0*/  SHF.L.U32 R21, R33, 0x10, RZ ;  /* 0x0000001021157819 */ /* 0x000fe200000006ff */
[----:B------:R-:W-:Y:S01]  /*11400*/  FMUL.FTZ R45, R45, R42 ;  /* 0x0000002a2d2d7220 */ /* 0x000fe20000410000 */
[----:B------:R-:W-:Y:S01]  /*11410*/  LOP3.LUT R32, R33, 0xffff0000, RZ, 0xc0, !PT ;  /* 0xffff000021207812 */ /* 0x000fe200078ec0ff */
[----:B------:R-:W-:Y:S01]  /*11420*/  FFMA.FTZ R12, R12, R24, R31 ;  /* 0x000000180c0c7223 */ /* 0x000fe2000001001f */
[----:B------:R-:W-:Y:S01]  /*11430*/  SHF.L.U32 R25, R35, 0x10, RZ ;  /* 0x0000001023197819 */ /* 0x000fe200000006ff */
[----:B------:R-:W-:Y:S01]  /*11440*/  FFMA.FTZ R5, R5, R22, R44 ;  /* 0x0000001605057223 */ /* 0x000fe2000001002c */
[----:B------:R-:W-:Y:S01]  /*11450*/  LOP3.LUT R34, R35, 0xffff0000, RZ, 0xc0, !PT ;  /* 0xffff000023227812 */ /* 0x000fe200078ec0ff */
        /* <DEDUP_REMOVED lines=10> */
.L_x_1328:
[----:B------:R-:W-:Y:S05]  /*11500*/  BSYNC B0 ;  /* 0x0000000000007941 */ /* 0x000fea0003800000 */
.L_x_1327:
[----:B-----5:R1:W-:Y:S02]  /*11510*/  STS.128 [R217+0x1800], R20 ;  /* 0x00180014d9007388 */ /* 0x0203e40000000c00 */
.L_x_1326:
[----:B------:R-:W-:Y:S05]  /*11520*/  BSYNC B1 ;  /* 0x0000000000017941 */ /* 0x000fea0003800000 */
.L_x_1325:
        /* <DEDUP_REMOVED lines=10> */
[----:B------:R-:W-:Y:S02]  /*115d0*/  IMAD.MOV.U32 R13, RZ, RZ, R15 ;  /* 0x000000ffff0d7224 */ /* 0x000fe400078e000f */
[----:B------:R-:W-:Y:S02]  /*115e0*/  IMAD R3, R15, R10, 0x40 ;  /* 0x000000400f037424 */ /* 0x000fe400078e020a */
[----:B------:R-:W-:-:S03]  /*115f0*/  IMAD.MOV.U32 R10, RZ, RZ, RZ ;  /* 0x000000ffff0a7224 */ /* 0x000fc600078e00ff */
[----:B------:R-:W-:-:S03]  /*11600*/  IADD3 R5, P1, R3, R0, RZ ;  /* 0x0000000003057210 */ /* 0x000fc60007f3e0ff */
[----:B------:R-:W-:Y:S01]  /*11610*/  @P0 IADD3 R10, -R15, RZ, RZ ;  /* 0x000000ff0f0a0210 */ /* 0x000fe20007ffe1ff */
[----:B------:R-:W-:Y:S01]  /*11620*/  @P0 IMAD.MOV R13, RZ, RZ, -R15 ;  /* 0x000000ffff0d0224 */ /* 0x000fe200078e0a0f */
[----:B------:R-:W-:Y:S02]  /*11630*/  LEA.HI.X.SX32 R3, R3, R2, 0x1, P1 ;  /* 0x0000000203037211 */ /* 0x000fe400008f0eff */
        /* <DEDUP_REMOVED lines=8> */
[----:B------:R-:W2:Y:S02]  /*116c0*/  LD.E.128 R28, desc[UR6][R28.64] ;  /* 0x000000061c1c7980 */ /* 0x000ea4000c101d00 */
        /* <DEDUP_REMOVED lines=66> */
.L_x_1332:
[----:B------:R-:W-:Y:S05]  /*11af0*/  BSYNC B0 ;  /* 0x0000000000007941 */ /* 0x000fea0003800000 */
.L_x_1331:
[----:B-----5:R1:W-:Y:S02]  /*11b00*/  STS.128 [R217+0x3800], R20 ;  /* 0x00380014d9007388 */ /* 0x0203e40000000c00 */
.L_x_1330:
[----:B------:R-:W-:Y:S05]  /*11b10*/  BSYNC B1 ;  /* 0x0000000000017941 */ /* 0x000fea0003800000 */
.L_x_1329:
        /* <DEDUP_REMOVED lines=10> */
[----:B------:R-:W-:Y:S01]  /*11bc0*/  IMAD.MOV.U32 R10, RZ, RZ, 0x30 ;  /* 0x00000030ff0a7424 */ /* 0x000fe200078e00ff */
[----:B------:R-:W-:Y:S01]  /*11bd0*/  MOV R7, R15 ;  /* 0x0000000f00077202 */ /* 0x000fe20000000f00 */
[----:B------:R-:W-:Y:S02]  /*11be0*/  IMAD.MOV.U32 R3, RZ, RZ, RZ ;  /* 0x000000ffff037224 */ /* 0x000fe400078e00ff */
[----:B------:R-:W-:-:S05]  /*11bf0*/  IMAD R5, R15, R10, 0x80 ;  /* 0x000000800f057424 */ /* 0x000fca00078e020a */
        /* <DEDUP_REMOVED lines=26> */
[C---:B--2---:R-:W-:Y:S01]  /*11da0*/  IMAD.U32 R18, R24.reuse, 0x10000, RZ ;  /* 0x0001000018127824 */ /* 0x044fe200078e00ff */
[----:B------:R-:W-:Y:S01]  /*11db0*/  LOP3.LUT R11, R24, 0xffff0000, RZ, 0xc0, !PT ;  /* 0xffff0000180b7812 */ /* 0x000fe200078ec0ff */
[C---:B------:R-:W-:Y:S01]  /*11dc0*/  IMAD.U32 R23, R26.reuse, 0x10000, RZ ;  /* 0x000100001a177824 */ /* 0x040fe200078e00ff */
[C---:B------:R-:W-:Y:S02]  /*11dd0*/  SHF.L.U32 R10, R25.reuse, 0x10, RZ ;  /* 0x00000010190a7819 */ /* 0x040fe400000006ff */
[----:B------:R-:W-:Y:S02]  /*11de0*/  LOP3.LUT R24, R25, 0xffff0000, RZ, 0xc0, !PT ;  /* 0xffff000019187812 */ /* 0x000fe400078ec0ff */
[----:B------:R-:W-:Y:S02]  /*11df0*/  LOP3.LUT R21, R26, 0xffff0000, RZ, 0xc0, !PT ;  /* 0xffff00001a157812 */ /* 0x000fe400078ec0ff */
[C---:B---3--:R-:W-:Y:S01]  /*11e00*/  SHF.L.U32 R25, R29.reuse, 0x10, RZ ;  /* 0x000000101d197819 */ /* 0x048fe200000006ff */
[----:B------:R-:W-:Y:S01]  /*11e10*/  IMAD.U32 R34, R30, 0x10000, RZ ;  /* 0x000100001e227824 */ /* 0x000fe200078e00ff */
[----:B------:R-:W-:-:S02]  /*11e20*/  LOP3.LUT R29, R29, 0xffff0000, RZ, 0xc0, !PT ;  /* 0xffff00001d1d7812 */ /* 0x000fc400078ec0ff */
[----:B------:R-:W-:Y:S01]  /*11e30*/  SHF.L.U32 R19, R27, 0x10, RZ ;  /* 0x000000101b137819 */ /* 0x000fe200000006ff */
[----:B------:R-:W-:Y:S01]  /*11e40*/  @!P0 FADD.FTZ R25, -R25, -RZ ;  /* 0x800000ff19198221 */ /* 0x000fe20000010100 */
[----:B------:R-:W-:Y:S01]  /*11e50*/  LOP3.LUT R32, R27, 0xffff0000, RZ, 0xc0, !PT ;  /* 0xffff00001b207812 */ /* 0x000fe200078ec0ff */
[----:B------:R-:W-:Y:S01]  /*11e60*/  IMAD.U32 R27, R28, 0x10000, RZ ;  /* 0x000100001c1b7824 */ /* 0x000fe200078e00ff */
        /* <DEDUP_REMOVED lines=8> */
[----:B------:R-:W-:Y:S01]  /*11ef0*/  @!P0 FADD.FTZ R26, -R26, -RZ ;  /* 0x800000ff1a1a8221 */ /* 0x000fe20000010100 */
[----:B------:R-:W-:Y:S01]  /*11f00*/  FMUL.FTZ R25, R10, R25 ;  /* 0x000000190a197220 */ /* 0x000fe20000410000 */
[----:B------:R-:W-:Y:S01]  /*11f10*/  FMUL.FTZ R29, R24, R29 ;  /* 0x0000001d181d7220 */ /* 0x000fe20000410000 */
[----:B------:R-:W-:Y:S01]  /*11f20*/  @!P0 FADD.FTZ R28, -R28, -RZ ;  /* 0x800000ff1c1c8221 */ /* 0x000fe20000010100 */
[----:B------:R-:W-:Y:S01]  /*11f30*/  @!P0 FADD.FTZ R31, -R31, -RZ ;  /* 0x800000ff1f1f8221 */ /* 0x000fe20000010100 */
[----:B------:R-:W-:Y:S01]  /*11f40*/  FMUL.FTZ R34, R23, R34 ;  /* 0x0000002217227220 */ /* 0x000fe20000410000 */
[----:B------:R-:W-:Y:S01]  /*11f50*/  FMUL.FTZ R30, R21, R30 ;  /* 0x0000001e151e7220 */ /* 0x000fe20000410000 */
[C---:B----4-:R-:W-:Y:S01]  /*11f60*/  SHF.L.U32 R10, R13.reuse, 0x10, RZ ;  /* 0x000000100d0a7819 */ /* 0x050fe200000006ff */
[----:B------:R-:W-:Y:S01]  /*11f70*/  IMAD.U32 R21, R12, 0x10000, RZ ;  /* 0x000100000c157824 */ /* 0x000fe200078e00ff */
[----:B------:R-:W-:Y:S01]  /*11f80*/  LOP3.LUT R24, R13, 0xffff0000, RZ, 0xc0, !PT ;  /* 0xffff00000d187812 */ /* 0x000fe200078ec0ff */
[----:B------:R-:W-:Y:S01]  /*11f90*/  IMAD.U32 R23, R14, 0x10000, RZ ;  /* 0x000100000e177824 */ /* 0x000fe200078e00ff */
[----:B------:R-:W-:Y:S01]  /*11fa0*/  SHF.L.U32 R13, R15, 0x10, RZ ;  /* 0x000000100f0d7819 */ /* 0x000fe200000006ff */
[----:B------:R-:W-:Y:S01]  /*11fb0*/  FMUL.FTZ R18, R18, R27 ;  /* 0x0000001b12127220 */ /* 0x000fe20000410000 */
[----:B------:R-:W-:Y:S01]  /*11fc0*/  LOP3.LUT R12, R12, 0xffff0000, RZ, 0xc0, !PT ;  /* 0xffff00000c0c7812 */ /* 0x000fe200078ec0ff */
[----:B------:R-:W-:Y:S01]  /*11fd0*/  FMUL.FTZ R11, R11, R26 ;  /* 0x0000001a0b0b7220 */ /* 0x000fe20000410000 */
[----:B------:R-:W-:Y:S01]  /*11fe0*/  LOP3.LUT R14, R14, 0xffff0000, RZ, 0xc0, !PT ;  /* 0xffff00000e0e7812 */ /* 0x000fe200078ec0ff */
        /* <DEDUP_REMOVED lines=15> */
.L_x_1334:
[----:B------:R-:W-:Y:S05]  /*120e0*/  BSYNC B0 ;  /* 0x0000000000007941 */ /* 0x000fea0003800000 */
.L_x_1333:
[----:B-----5:R1:W-:Y:S01]  /*120f0*/  STS.128 [R217+0x5800], R20 ;  /* 0x00580014d9007388 */ /* 0x0203e20000000c00 */
[----:B------:R-:W-:Y:S05]  /*12100*/  BRA `(.L_x_1278) ;  /* 0x0000000400e07947 */ /* 0x000fea0003800000 */
.L_x_1240:
        /* <DEDUP_REMOVED lines=13> */
[CC--:B------:R-:W-:Y:S01]  /*121e0*/  @!P3 LEA R14, P2, R164.reuse, R172.reuse, 0x1 ;  /* 0x000000aca40eb211 */ /* 0x0c0fe200078408ff */
        /* <DEDUP_REMOVED lines=21> */
.L_x_1336:
[----:B------:R-:W-:Y:S05]  /*12340*/  BSYNC B0 ;  /* 0x0000000000007941 */ /* 0x000fea0003800000 */
.L_x_1335:
[----:B------:R-:W-:Y:S04]  /*12350*/  BSSY B0, `(.L_x_1337) ;  /* 0x000001b000007945 */ /* 0x000fe80003800000 */
[----:B------:R-:W-:Y:S05]  /*12360*/  @P6 BRA `(.L_x_1338) ;  /* 0x0000000000646947 */ /* 0x000fea0003800000 */
[----:B------:R-:W-:Y:S02]  /*12370*/  ISETP.GE.AND P3, PT, R12, R79, PT ;  /* 0x0000004f0c00720c */ /* 0x000fe40003f66270 */
[----:B------:R-:W-:-:S05]  /*12380*/  IADD3 R5, P2, R5, R164, RZ ;  /* 0x000000a405057210 */ /* 0x000fca0007f5e0ff */
[----:B------:R-:W-:Y:S01]  /*12390*/  IMAD.X R3, R3, 0x1, R167, P2 ;  /* 0x0000000103037824 */ /* 0x000fe200010e06a7 */
[----:B-12---:R-:W-:-:S04]  /*123a0*/  @!P0 LEA R10, P2, R5, R172, 0x1 ;  /* 0x000000ac050a8211 */ /* 0x006fc800078408ff */
        /* <DEDUP_REMOVED lines=21> */
.L_x_1338:
[----:B------:R-:W-:Y:S05]  /*12500*/  BSYNC B0 ;  /* 0x0000000000007941 */ /* 0x000fea0003800000 */
.L_x_1337:
[----:B------:R-:W-:Y:S04]  /*12510*/  BSSY B0, `(.L_x_1339) ;  /* 0x000001b000007945 */ /* 0x000fe80003800000 */
[----:B------:R-:W-:Y:S05]  /*12520*/  @P5 BRA `(.L_x_1340) ;  /* 0x0000000000645947 */ /* 0x000fea0003800000 */
[----:B------:R-:W-:Y:S02]  /*12530*/  ISETP.GE.AND P3, PT, R12, R79, PT ;  /* 0x0000004f0c00720c */ /* 0x000fe40003f66270 */
[----:B------:R-:W-:-:S04]  /*12540*/  LEA R5, P2, R170, R164, 0x5 ;  /* 0x000000a4aa057211 */ /* 0x000fc800078428ff */
[----:B----4-:R-:W-:Y:S02]  /*12550*/  LEA.HI.X R3, R170, R167, R171, 0x5, P2 ;  /* 0x000000a7aa037211 */ /* 0x010fe400010f2cab */
[----:B-123--:R-:W-:-:S04]  /*12560*/  @!P0 LEA R10, P2, R5, R172, 0x1 ;  /* 0x000000ac050a8211 */ /* 0x00efc800078408ff */
        /* <DEDUP_REMOVED lines=21> */
.L_x_1340:
[----:B------:R-:W-:Y:S05]  /*126c0*/  BSYNC B0 ;  /* 0x0000000000007941 */ /* 0x000fea0003800000 */
.L_x_1339:
[----:B------:R-:W-:Y:S05]  /*126d0*/  @P4 BRA `(.L_x_1278) ;  /* 0x00000000006c4947 */ /* 0x000fea0003800000 */
[----:B------:R-:W-:Y:S01]  /*126e0*/  ISETP.GE.AND P3, PT, R12, R79, PT ;  /* 0x0000004f0c00720c */ /* 0x000fe20003f66270 */
[----:B------:R-:W-:Y:S02]  /*126f0*/  IMAD.MOV.U32 R165, RZ, RZ, R167 ;  /* 0x000000ffffa57224 */ /* 0x000fe400078e00a7 */
[----:B------:R-:W-:Y:S02]  /*12700*/  IMAD R0, R171, 0x30, RZ ;  /* 0x00000030ab007824 */ /* 0x000fe400078e02ff */
[----:B------:R-:W-:-:S04]  /*12710*/  IMAD.WIDE.U32 R170, R170, 0x30, R164 ;  /* 0x00000030aaaa7825 */ /* 0x000fc800078e00a4 */
[----:B--2-4-:R-:W-:Y:S01]  /*12720*/  IMAD.IADD R3, R0, 0x1, R171 ;  /* 0x0000000100037824 */ /* 0x014fe200078e02ab */
[----:B-1-3--:R-:W-:-:S03]  /*12730*/  @!P0 LEA R10, P2, R170, R172, 0x1 ;  /* 0x000000acaa0a8211 */ /* 0x00afc600078408ff */
        /* <DEDUP_REMOVED lines=21> */
.L_x_1278:
[----:B------:R-:W-:Y:S05]  /*12890*/  BSYNC B3 ;  /* 0x0000000000037941 */ /* 0x000fea0003800000 */
.L_x_1239:
[----:B------:R-:W-:Y:S01]  /*128a0*/  VIADD R219, R133, 0xffffffff ;  /* 0xffffffff85db7836 */ /* 0x000fe20000000000 */
[----:B------:R-:W-:Y:S01]  /*128b0*/  BSSY B0, `(.L_x_1341) ;  /* 0x000001c000007945 */ /* 0x000fe20003800000 */
[----:B------:R-:W-:-:S03]  /*128c0*/  LOP3.LUT R222, R74, 0xff, RZ, 0xc0, !PT ;  /* 0x000000ff4ade7812 */ /* 0x000fc600078ec0ff */
[----:B------:R-:W-:-:S05]  /*128d0*/  SHF.L.U32 R18, R219, 0x6, RZ ;  /* 0x00000006db127819 */ /* 0x000fca00000006ff */
[----:B--2-4-:R-:W-:-:S05]  /*128e0*/  IMAD.IADD R3, R69, 0x1, -R18 ;  /* 0x0000000145037824 */ /* 0x014fca00078e0a12 */
[----:B------:R-:W-:-:S13]  /*128f0*/  ISETP.GE.AND P0, PT, R160, R3, PT ;  /* 0x00000003a000720c */ /* 0x000fda0003f06270 */
[----:B------:R-:W-:Y:S05]  /*12900*/  @P0 BRA `(.L_x_1342) ;  /* 0x0000000000580947 */ /* 0x000fea0003800000 */
[C---:B------:R-:W-:Y:S02]  /*12910*/  LOP3.LUT R0, R222.reuse, 0x1, RZ, 0xc0, !PT ;  /* 0x00000001de007812 */ /* 0x040fe400078ec0ff */
[----:B------:R-:W-:Y:S02]  /*12920*/  R2P PR, R222, 0x6 ;  /* 0x00000006de007804 */ /* 0x000fe40000000000 */
[----:B------:R-:W-:-:S13]  /*12930*/  ISETP.NE.U32.AND P0, PT, R0, 0x1, PT ;  /* 0x000000010000780c */ /* 0x000fda0003f05070 */
[----:B-1-3--:R-:W-:Y:S02]  /*12940*/  @!P0 IMAD.MOV.U32 R10, RZ, RZ, R210 ;  /* 0x000000ffff0a8224 */ /* 0x00afe400078e00d2 */
[----:B-----5:R-:W-:-:S05]  /*12950*/  @!P0 IMAD.MOV.U32 R11, RZ, RZ, R211 ;  /* 0x000000ffff0b8224 */ /* 0x020fca00078e00d3 */
        /* <DEDUP_REMOVED lines=16> */
.L_x_1343:
[----:B------:R4:W-:Y:S02]  /*12a60*/  STS.128 [R217+0xa000], RZ ;  /* 0x00a000ffd9007388 */ /* 0x0009e40000000c00 */
.L_x_1342:
[----:B------:R-:W-:Y:S05]  /*12a70*/  BSYNC B0 ;  /* 0x0000000000007941 */ /* 0x000fea0003800000 */
.L_x_1341:
[----:B------:R-:W-:Y:S01]  /*12a80*/  ISETP.GE.AND P0, PT, R6, R3, PT ;  /* 0x000000030600720c */ /* 0x000fe20003f06270 */
[----:B------:R-:W-:-:S12]  /*12a90*/  BSSY B0, `(.L_x_1344) ;  /* 0x000001f000007945 */ /* 0x000fd80003800000 */
[----:B------:R-:W-:Y:S05]  /*12aa0*/  @P0 BRA `(.L_x_1345) ;  /* 0x0000000000740947 */ /* 0x000fea0003800000 */
[C---:B------:R-:W-:Y:S02]  /*12ab0*/  LOP3.LUT R0, R222.reuse, 0x1, RZ, 0xc0, !PT ;  /* 0x00000001de007812 */ /* 0x040fe400078ec0ff */
[----:B------:R-:W-:Y:S02]  /*12ac0*/  LOP3.LUT P0, RZ, R222, 0x2, RZ, 0xc0, !PT ;  /* 0x00000002deff7812 */ /* 0x000fe4000780c0ff */
[----:B------:R-:W-:Y:S02]  /*12ad0*/  ISETP.NE.U32.AND P1, PT, R0, 0x1, PT ;  /* 0x000000010000780c */ /* 0x000fe40003f25070 */
[----:B------:R-:W-:-:S05]  /*12ae0*/  IADD3 R7, P2, R208, R158, RZ ;  /* 0x0000009ed0077210 */ /* 0x000fca0007f5e0ff */
[----:B------:R-:W-:-:S04]  /*12af0*/  IMAD.X R5, R209, 0x1, R157, P2 ;  /* 0x00000001d1057824 */ /* 0x000fc800010e069d */
[C---:B-1-3--:R-:W-:Y:S02]  /*12b00*/  @P0 LEA R10, P2, R7.reuse, R162, 0x1 ;  /* 0x000000a2070a0211 */ /* 0x04afe400078408ff */
[C---:B------:R-:W-:Y:S02]  /*12b10*/  @!P1 LEA R12, P3, R208.reuse, R210, 0x1 ;  /* 0x000000d2d00c9211 */ /* 0x040fe400078608ff */
[----:B-----5:R-:W-:Y:S02]  /*12b20*/  @P0 LEA.HI.X R11, R7, R163, R5, 0x1, P2 ;  /* 0x000000a3070b0211 */ /* 0x020fe400010f0c05 */
        /* <DEDUP_REMOVED lines=20> */
.L_x_1346:
[----:B------:R3:W-:Y:S02]  /*12c70*/  STS.128 [R217+0xa800], RZ ;  /* 0x00a800ffd9007388 */ /* 0x0007e40000000c00 */
.L_x_1345:
[----:B------:R-:W-:Y:S05]  /*12c80*/  BSYNC B0 ;  /* 0x0000000000007941 */ /* 0x000fea0003800000 */
.L_x_1344:
[----:B------:R-:W-:Y:S01]  /*12c90*/  ISETP.GE.AND P0, PT, R8, R3, PT ;  /* 0x000000030800720c */ /* 0x000fe20003f06270 */
[----:B------:R-:W-:-:S12]  /*12ca0*/  BSSY B0, `(.L_x_1347) ;  /* 0x0000021000007945 */ /* 0x000fd80003800000 */
[----:B------:R-:W-:Y:S05]  /*12cb0*/  @P0 BRA `(.L_x_1348) ;  /* 0x00000000007c0947 */ /* 0x000fea0003800000 */
[C---:B------:R-:W-:Y:S02]  /*12cc0*/  LOP3.LUT R0, R222.reuse, 0x1, RZ, 0xc0, !PT ;  /* 0x00000001de007812 */ /* 0x040fe400078ec0ff */
[----:B------:R-:W-:Y:S02]  /*12cd0*/  LOP3.LUT P0, RZ, R222, 0x2, RZ, 0xc0, !PT ;  /* 0x00000002deff7812 */ /* 0x000fe4000780c0ff */
[----:B------:R-:W-:Y:S01]  /*12ce0*/  ISETP.NE.U32.AND P1, PT, R0, 0x1, PT ;  /* 0x000000010000780c */ /* 0x000fe20003f25070 */
[C---:B------:R-:W-:Y:S01]  /*12cf0*/  IMAD.SHL.U32 R0, R64.reuse, 0x20, RZ ;  /* 0x0000002040007824 */ /* 0x040fe200078e00ff */
[C---:B------:R-:W-:Y:S02]  /*12d00*/  LEA R7, P2, R64.reuse, R158, 0x5 ;  /* 0x0000009e40077211 */ /* 0x040fe400078428ff */
[C-C-:B------:R-:W-:Y:S02]  /*12d10*/  SHF.L.U64.HI R2, R64.reuse, 0x5, R65.reuse ;  /* 0x0000000540027819 */ /* 0x140fe40000010241 */
[----:B------:R-:W-:-:S05]  /*12d20*/  LEA.HI.X R5, R64, R157, R65, 0x5, P2 ;  /* 0x0000009d40057211 */ /* 0x000fca00010f2c41 */
        /* <DEDUP_REMOVED lines=23> */
.L_x_1349:
[----:B------:R3:W-:Y:S02]  /*12ea0*/  STS.128 [R217+0xb000], RZ ;  /* 0x00b000ffd9007388 */ /* 0x0007e40000000c00 */
.L_x_1348:
[----:B------:R-:W-:Y:S05]  /*12eb0*/  BSYNC B0 ;  /* 0x0000000000007941 */ /* 0x000fea0003800000 */
.L_x_1347:
        /* <DEDUP_REMOVED lines=11> */
[-C--:B-1----:R-:W-:Y:S02]  /*12f70*/  @P2 LEA R12, P4, R156, R162.reuse, 0x1 ;  /* 0x000000a29c0c2211 */ /* 0x082fe400078808ff */
[----:B---3-5:R-:W-:Y:S02]  /*12f80*/  @!P3 IMAD.WIDE.U32 R10, R64, 0x60, R210 ;  /* 0x00000060400ab825 */ /* 0x028fe400078e00d2 */
[C---:B------:R-:W-:Y:S02]  /*12f90*/  @P1 LEA R14, P0, R156.reuse, R162, 0x1 ;  /* 0x000000a29c0e1211 */ /* 0x040fe400078008ff */
[----:B------:R-:W-:Y:S01]  /*12fa0*/  @!P3 IMAD R65, R65, 0x60, RZ ;  /* 0x000000604141b824 */ /* 0x000fe200078e02ff */
[CCC-:B------:R-:W-:Y:S02]  /*12fb0*/  @P2 LEA.HI.X R13, R156.reuse, R163.reuse, R5.reuse, 0x1, P4 ;  /* 0x000000a39c0d2211 */ /* 0x1c0fe400020f0c05 */
[----:B------:R-:W-:Y:S01]  /*12fc0*/  @P1 LEA.HI.X R15, R156, R163, R5, 0x1, P0 ;  /* 0x000000a39c0f1211 */ /* 0x000fe200000f0c05 */
[----:B------:R-:W-:-:S05]  /*12fd0*/  @!P3 IMAD.IADD R11, R65, 0x1, R11 ;  /* 0x00000001410bb824 */ /* 0x000fca00078e020b */
        /* <DEDUP_REMOVED lines=15> */
.L_x_1351:
[----:B------:R-:W-:Y:S05]  /*130d0*/  BSYNC B0 ;  /* 0x0000000000007941 */ /* 0x000fea0003800000 */
.L_x_1350:
[----:B------:R-:W0:Y:S04]  /*130e0*/  LDGDEPBAR ;  /* 0x00000000000079af */ /* 0x000e280000000000 */
[----:B------:R1:W5:Y:S01]  /*130f0*/  LD.E R0, desc[UR6][R16.64+0x188] ;  /* 0x0001880610007980 */ /* 0x000362000c101900 */
[----:B------:R-:W-:Y:S01]  /*13100*/  ISETP.GE.AND P0, PT, R160, R3, PT ;  /* 0x00000003a000720c */ /* 0x000fe20003f06270 */
[----:B------:R-:W-:Y:S01]  /*13110*/  IMAD.SHL.U32 R19, R72, 0x2, RZ ;  /* 0x0000000248137824 */ /* 0x000fe200078e00ff */
[----:B------:R-:W-:Y:S01]  /*13120*/  SHF.R.S32.HI R2, RZ, 0x1f, R73 ;  /* 0x0000001fff027819 */ /* 0x000fe20000011449 */
        /* <DEDUP_REMOVED lines=31> */
.L_x_1354:
[----:B------:R3:W-:Y:S02]  /*13320*/  STS.128 [R217+0x10000], RZ ;  /* 0x010000ffd9007388 */ /* 0x0007e40000000c00 */
.L_x_1353:
[----:B------:R-:W-:Y:S05]  /*13330*/  BSYNC B0 ;  /* 0x0000000000007941 */ /* 0x000fea0003800000 */
.L_x_1352:
        /* <DEDUP_REMOVED lines=9> */
[CC--:B------:R-:W-:Y:S02]  /*133d0*/  @P1 LEA R6, P0, R206.reuse, R168.reuse, 0x1 ;  /* 0x000000a8ce061211 */ /* 0x0c0fe400078008ff */
[C---:B-1-3--:R-:W-:Y:S02]  /*133e0*/  @!P2 LEA R10, P3, R206.reuse, R168, 0x1 ;  /* 0x000000a8ce0aa211 */ /* 0x04afe400078608ff */
[CCC-:B------:R-:W-:Y:S02]  /*133f0*/  @P1 LEA.HI.X R7, R206.reuse, R169.reuse, R207.reuse, 0x1, P0 ;  /* 0x000000a9ce071211 */ /* 0x1c0fe400000f0ccf */
[----:B-----5:R-:W-:Y:S02]  /*13400*/  @!P2 LEA.HI.X R11, R206, R169, R207, 0x1, P3 ;  /* 0x000000a9ce0ba211 */ /* 0x020fe400018f0ccf */
        /* <DEDUP_REMOVED lines=19> */
.L_x_1357:
[----:B------:R3:W-:Y:S02]  /*13540*/  STS.128 [R217+0x10800], RZ ;  /* 0x010800ffd9007388 */ /* 0x0007e40000000c00 */
.L_x_1356:
[----:B------:R-:W-:Y:S05]  /*13550*/  BSYNC B0 ;  /* 0x0000000000007941 */ /* 0x000fea0003800000 */
.L_x_1355:
        /* <DEDUP_REMOVED lines=34> */
.L_x_1360:
[----:B------:R1:W-:Y:S02]  /*13780*/  STS.128 [R217+0x11000], RZ ;  /* 0x011000ffd9007388 */ /* 0x0003e40000000c00 */
.L_x_1359:
[----:B------:R-:W-:Y:S05]  /*13790*/  BSYNC B0 ;  /* 0x0000000000007941 */ /* 0x000fea0003800000 */
.L_x_1358:
        /* <DEDUP_REMOVED lines=35> */
.L_x_1363:
[----:B------:R1:W-:Y:S02]  /*139d0*/  STS.128 [R217+0x11800], RZ ;  /* 0x011800ffd9007388 */ /* 0x0003e40000000c00 */
.L_x_1362:
[----:B------:R-:W-:Y:S05]  /*139e0*/  BSYNC B0 ;  /* 0x0000000000007941 */ /* 0x000fea0003800000 */
.L_x_1361:
[----:B-1----:R-:W-:Y:S01]  /*139f0*/  SHF.L.U32 R2, R70, 0x6, RZ ;  /* 0x0000000646027819 */ /* 0x002fe200000006ff */
[----:B------:R-:W2:Y:S01]  /*13a00*/  LD.E R52, desc[UR6][R16.64+0x18c] ;  /* 0x00018c0610347980 */ /* 0x000ea2000c101900 */
[----:B------:R-:W-:Y:S02]  /*13a10*/  SHF.L.U32 R160, R160, 0x3, RZ ;  /* 0x00000003a0a07819 */ /* 0x000fe400000006ff */
[----:B------:R-:W-:Y:S01]  /*13a20*/  LOP3.LUT R3, R2, 0x1c0, RZ, 0xc0, !PT ;  /* 0x000001c002037812 */ /* 0x000fe200078ec0ff */
[----:B------:R-:W0:Y:S01]  /*13a30*/  LDGDEPBAR ;  /* 0x00000000000079af */ /* 0x000e220000000000 */
[----:B------:R-:W-:Y:S02]  /*13a40*/  LEA R201, R68, R55, 0xa ;  /* 0x0000003744c97211 */ /* 0x000fe400078e50ff */
[----:B------:R-:W-:Y:S02]  /*13a50*/  LOP3.LUT R160, R3, 0x8, R160, 0xf8, !PT ;  /* 0x0000000803a07812 */ /* 0x000fe400078ef8a0 */
[----:B------:R-:W-:-:S02]  /*13a60*/  SHF.R.U32.HI R3, RZ, 0x3, R3 ;  /* 0x00000003ff037819 */ /* 0x000fc40000011603 */
[----:B------:R-:W-:Y:S02]  /*13a70*/  LEA R201, R201, UR4, 0x1 ;  /* 0x00000004c9c97c11 */ /* 0x000fe4000f8e08ff */
[----:B------:R-:W-:Y:S02]  /*13a80*/  LOP3.LUT R200, R160, R3, RZ, 0x3c, !PT ;  /* 0x00000003a0c87212 */ /* 0x000fe400078e3cff */
[----:B------:R-:W-:Y:S01]  /*13a90*/  R2P PR, R70, 0x6 ;  /* 0x0000000646007804 */ /* 0x000fe20000000000 */
[----:B---3--:R-:W-:Y:S01]  /*13aa0*/  LDSM.16.M88.4 R48, [R201] ;  /* 0x00000000c930783b */ /* 0x008fe20000000200 */
[----:B------:R-:W-:Y:S02]  /*13ab0*/  LEA R200, R71, R200, 0x9 ;  /* 0x000000c847c87211 */ /* 0x000fe400078e48ff */
[----:B------:R-:W-:Y:S02]  /*13ac0*/  LEA R199, R56, R201, 0x1 ;  /* 0x000000c938c77211 */ /* 0x000fe400078e08ff */
[----:B------:R-:W-:-:S03]  /*13ad0*/  LEA R200, R200, UR4, 0x1 ;  /* 0x00000004c8c87c11 */ /* 0x000fc6000f8e08ff */
[----:B-----5:R-:W-:Y:S01]  /*13ae0*/  LDSM.16.M88.4 R8, [R199] ;  /* 0x00000000c708783b */ /* 0x020fe20000000200 */
[C---:B------:R-:W-:Y:S01]  /*13af0*/  IADD3 R2, R200.reuse, 0x6000, RZ ;  /* 0x00006000c8027810 */ /* 0x040fe20007ffe0ff */
[----:B------:R-:W-:Y:S02]  /*13b00*/  VIADD R198, R200, 0x6020 ;  /* 0x00006020c8c67836 */ /* 0x000fe40000000000 */
[----:B------:R-:W1:Y:S01]  /*13b10*/  LDSM.16.M88.4 R12, [R200+0x6000] ;  /* 0x00600000c80c783b */ /* 0x000e620000000200 */
[----:B------:R-:W-:-:S03]  /*13b20*/  @P1 IADD3 R198, R2, -0x20, RZ ;  /* 0xffffffe002c61810 */ /* 0x000fc60007ffe0ff */
[----:B------:R-:W3:Y:S04]  /*13b30*/  LDSM.16.M88.4 R40, [R200+0x6800] ;  /* 0x00680000c828783b */ /* 0x000ee80000000200 */
[----:B------:R-:W-:Y:S04]  /*13b40*/  LDSM.16.M88.4 R60, [R198] ;  /* 0x00000000c63c783b */ /* 0x000fe80000000200 */
[----:B------:R-:W4:Y:S01]  /*13b50*/  LDSM.16.M88.4 R72, [R200+0x7000] ;  /* 0x00700000c848783b */ /* 0x000f220000000200 */
[----:B------:R-:W-:Y:S02]  /*13b60*/  MOV R3, 0x40 ;  /* 0x0000004000037802 */ /* 0x000fe40000000f00 */
[----:B------:R-:W-:Y:S01]  /*13b70*/  LEA R197, R54, R201, 0x1 ;  /* 0x000000c936c57211 */ /* 0x000fe200078e08ff */
[----:B------:R-:W-:Y:S01]  /*13b80*/  LDSM.16.M88.4 R32, [R200+0x7800] ;  /* 0x00780000c820783b */ /* 0x000fe20000000200 */
[----:B------:R-:W-:-:S03]  /*13b90*/  SEL R3, R3, 0xffffffc0, !P2 ;  /* 0xffffffc003037807 */ /* 0x000fc60005000000 */
[----:B------:R-:W-:Y:S02]  /*13ba0*/  LDSM.16.M88.4 R92, [R197] ;  /* 0x00000000c55c783b */ /* 0x000fe40000000200 */
[----:B------:R-:W-:Y:S02]  /*13bb0*/  IMAD.IADD R195, R200, 0x1, R3 ;  /* 0x00000001c8c37824 */ /* 0x000fe400078e0203 */
[----:B------:R-:W-:Y:S04]  /*13bc0*/  LDSM.16.M88.4 R4, [R198+0x800] ;  /* 0x00080000c604783b */ /* 0x000fe80000000200 */
[----:B------:R-:W4:Y:S04]  /*13bd0*/  LDSM.16.M88.4 R84, [R195+0x6000] ;  /* 0x00600000c354783b */ /* 0x000f280000000200 */
[----:B------:R-:W4:Y:S01]  /*13be0*/  LDSM.16.M88.4 R24, [R198+0x1000] ;  /* 0x00100000c618783b */ /* 0x000f220000000200 */
[----:B------:R-:W-:-:S03]  /*13bf0*/  LEA R196, R54, R199, 0x1 ;  /* 0x000000c736c47211 */ /* 0x000fc600078e08ff */
[----:B------:R-:W-:Y:S01]  /*13c00*/  LDSM.16.M88.4 R88, [R200+0x8000] ;  /* 0x00800000c858783b */ /* 0x000fe20000000200 */
[C---:B-1----:R-:W-:Y:S01]  /*13c10*/  HMMA.16816.F32.BF16 R20, R48.reuse, R12, RZ ;  /* 0x0000000c3014723c */ /* 0x042fe200000418ff */
[----:B------:R-:W-:Y:S02]  /*13c20*/  IADD3 R191, R3, R198, RZ ;  /* 0x000000c603bf7210 */ /* 0x000fe40007ffe0ff */
[----:B------:R-:W-:Y:S03]  /*13c30*/  LDSM.16.M88.4 R80, [R196] ;  /* 0x00000000c450783b */ /* 0x000fe60000000200 */
[C---:B------:R-:W-:Y:S01]  /*13c40*/  HMMA.16816.F32.BF16 R12, R48.reuse, R14, RZ ;  /* 0x0000000e300c723c */ /* 0x040fe200000418ff */
[----:B------:R-:W1:Y:S04]  /*13c50*/  LDSM.16.M88.4 R100, [R191] ;  /* 0x00000000bf64783b */ /* 0x000e680000000200 */
[----:B------:R-:W1:Y:S01]  /*13c60*/  LDSM.16.M88.4 R64, [R198+0x1800] ;  /* 0x00180000c640783b */ /* 0x000e620000000200 */
[C---:B---3--:R-:W-:Y:S03]  /*13c70*/  HMMA.16816.F32.BF16 R44, R48.reuse, R40, RZ ;  /* 0x00000028302c723c */ /* 0x048fe600000418ff */
[----:B------:R-:W3:Y:S03]  /*13c80*/  LDSM.16.M88.4 R28, [R195+0x6800] ;  /* 0x00680000c31c783b */ /* 0x000ee60000000200 */
[----:B----4-:R-:W-:Y:S01]  /*13c90*/  HMMA.16816.F32.BF16 R76, R48, R72, RZ ;  /* 0x00000048304c723c */ /* 0x010fe200000418ff */
[----:B------:R-:W4:Y:S04]  /*13ca0*/  LDSM.16.M88.4 R36, [R195+0x7000] ;  /* 0x00700000c324783b */ /* 0x000f280000000200 */
[----:B------:R-:W-:Y:S01]  /*13cb0*/  LDSM.16.M88.4 R104, [R197+0x2000] ;  /* 0x00200000c568783b */ /* 0x000fe20000000200 */
[C---:B------:R-:W-:Y:S06]  /*13cc0*/  HMMA.16816.F32.BF16 R20, R8.reuse, R60, R20 ;  /* 0x0000003c0814723c */ /* 0x040fec0000041814 */
[----:B------:R-:W-:Y:S01]  /*13cd0*/  HMMA.16816.F32.BF16 R12, R8, R62, R12 ;  /* 0x0000003e080c723c */ /* 0x000fe2000004180c */
[----:B------:R-:W-:Y:S05]  /*13ce0*/  LDSM.16.M88.4 R60, [R195+0x7800] ;  /* 0x00780000c33c783b */ /* 0x000fea0000000200 */
[C---:B------:R-:W-:Y:S06]  /*13cf0*/  HMMA.16816.F32.BF16 R40, R48.reuse, R42, RZ ;  /* 0x0000002a3028723c */ /* 0x040fec00000418ff */
[----:B------:R-:W-:Y:S06]  /*13d00*/  HMMA.16816.F32.BF16 R72, R48, R74, RZ ;  /* 0x0000004a3048723c */ /* 0x000fec00000418ff */
[----:B------:R-:W-:Y:S06]  /*13d10*/  HMMA.16816.F32.BF16 R20, R92, R84, R20 ;  /* 0x000000545c14723c */ /* 0x000fec0000041814 */
[----:B------:R-:W-:Y:S06]  /*13d20*/  HMMA.16816.F32.BF16 R96, R48, R32, RZ ;  /* 0x000000203060723c */ /* 0x000fec00000418ff */
[----:B------:R-:W-:Y:S01]  /*13d30*/  HMMA.16816.F32.BF16 R12, R92, R86, R12 ;  /* 0x000000565c0c723c */ /* 0x000fe2000004180c */
[----:B------:R-:W-:Y:S05]  /*13d40*/  LDSM.16.M88.4 R84, [R191+0x1800] ;  /* 0x00180000bf54783b */ /* 0x000fea0000000200 */
[----:B------:R-:W-:Y:S01]  /*13d50*/  HMMA.16816.F32.BF16 R48, R48, R34, RZ ;  /* 0x000000223030723c */ /* 0x000fe200000418ff */
[----:B------:R-:W-:Y:S05]  /*13d60*/  LDSM.16.M88.4 R32, [R191+0x1000] ;  /* 0x00100000bf20783b */ /* 0x000fea0000000200 */
[C---:B------:R-:W-:Y:S06]  /*13d70*/  HMMA.16816.F32.BF16 R44, R8.reuse, R4, R44 ;  /* 0x00000004082c723c */ /* 0x040fec000004182c */
[C---:B------:R-:W-:Y:S01]  /*13d80*/  HMMA.16816.F32.BF16 R40, R8.reuse, R6, R40 ;  /* 0x000000060828723c */ /* 0x040fe20000041828 */
[----:B------:R-:W-:Y:S05]  /*13d90*/  LDSM.16.M88.4 R4, [R191+0x800] ;  /* 0x00080000bf04783b */ /* 0x000fea0000000200 */
[C---:B------:R-:W-:Y:S06]  /*13da0*/  HMMA.16816.F32.BF16 R76, R8.reuse, R24, R76 ;  /* 0x00000018084c723c */ /* 0x040fec000004184c */
[----:B------:R-:W-:Y:S01]  /*13db0*/  HMMA.16816.F32.BF16 R72, R8, R26, R72 ;  /* 0x0000001a0848723c */ /* 0x000fe20000041848 */
[----:B------:R-:W4:Y:S05]  /*13dc0*/  LDSM.16.M88.4 R24, [R201+0x2000] ;  /* 0x00200000c918783b */ /* 0x000f2a0000000200 */
[----:B-1----:R-:W-:Y:S06]  /*13dd0*/  HMMA.16816.F32.BF16 R20, R80, R100, R20 ;  /* 0x000000645014723c */ /* 0x002fec0000041814 */
[----:B------:R-:W-:Y:S06]  /*13de0*/  HMMA.16816.F32.BF16 R96, R8, R64, R96 ;  /* 0x000000400860723c */ /* 0x000fec0000041860 */
[----:B------:R-:W-:Y:S01]  /*13df0*/  HMMA.16816.F32.BF16 R12, R80, R102, R12 ;  /* 0x00000066500c723c */ /* 0x000fe2000004180c */
[----:B------:R-:W-:Y:S05]  /*13e00*/  LDSM.16.M88.4 R100, [R195+0x9800] ;  /* 0x00980000c364783b */ /* 0x000fea0000000200 */
[----:B------:R-:W-:Y:S01]  /*13e10*/  HMMA.16816.F32.BF16 R8, R8, R66, R48 ;  /* 0x000000420808723c */ /* 0x000fe20000041830 */
[----:B------:R-:W-:Y:S04]  /*13e20*/  LDSM.16.M88.4 R64, [R198+0x2000] ;  /* 0x00200000c640783b */ /* 0x000fe80000000200 */
[----:B------:R-:W-:Y:S01]  /*13e30*/  LDSM.16.M88.4 R48, [R200+0x8800] ;  /* 0x00880000c830783b */ /* 0x000fe20000000200 */
[C---:B---3--:R-:W-:Y:S06]  /*13e40*/  HMMA.16816.F32.BF16 R44, R92.reuse, R28, R44 ;  /* 0x0000001c5c2c723c */ /* 0x048fec000004182c */
[C---:B------:R-:W-:Y:S01]  /*13e50*/  HMMA.16816.F32.BF16 R40, R92.reuse, R30, R40 ;  /* 0x0000001e5c28723c */ /* 0x040fe20000041828 */
[----:B------:R-:W-:Y:S05]  /*13e60*/  LDSM.16.M88.4 R28, [R200+0x9000] ;  /* 0x00900000c81c783b */ /* 0x000fea0000000200 */
[C---:B----4-:R-:W-:Y:S06]  /*13e70*/  HMMA.16816.F32.BF16 R76, R92.reuse, R36, R76 ;  /* 0x000000245c4c723c */ /* 0x050fec000004184c */
[----:B------:R-:W-:Y:S01]  /*13e80*/  HMMA.16816.F32.BF16 R72, R92, R38, R72 ;  /* 0x000000265c48723c */ /* 0x000fe20000041848 */
[----:B------:R-:W1:Y:S05]  /*13e90*/  LDSM.16.M88.4 R36, [R199+0x2000] ;  /* 0x00200000c724783b */ /* 0x000e6a0000000200 */
[----:B------:R-:W-:Y:S06]  /*13ea0*/  HMMA.16816.F32.BF16 R20, R24, R88, R20 ;  /* 0x000000581814723c */ /* 0x000fec0000041814 */
[----:B------:R-:W-:Y:S06]  /*13eb0*/  HMMA.16816.F32.BF16 R96, R92, R60, R96 ;  /* 0x0000003c5c60723c */ /* 0x000fec0000041860 */
[----:B------:R-:W-:Y:S01]  /*13ec0*/  HMMA.16816.F32.BF16 R12, R24, R90, R12 ;  /* 0x0000005a180c723c */ /* 0x000fe2000004180c */
[----:B------:R-:W-:Y:S05]  /*13ed0*/  LDSM.16.M88.4 R88, [R196+0x2000] ;  /* 0x00200000c458783b */ /* 0x000fea0000000200 */
[----:B------:R-:W-:Y:S01]  /*13ee0*/  HMMA.16816.F32.BF16 R92, R92, R62, R8 ;  /* 0x0000003e5c5c723c */ /* 0x000fe20000041808 */
[----:B------:R-:W-:Y:S04]  /*13ef0*/  LDSM.16.M88.4 R60, [R200+0x9800] ;  /* 0x00980000c83c783b */ /* 0x000fe80000000200 */
[----:B------:R-:W-:Y:S01]  /*13f00*/  LDSM.16.M88.4 R8, [R198+0x2800] ;  /* 0x00280000c608783b */ /* 0x000fe20000000200 */
[C---:B------:R-:W-:Y:S06]  /*13f10*/  HMMA.16816.F32.BF16 R44, R80.reuse, R4, R44 ;  /* 0x00000004502c723c */ /* 0x040fec000004182c */
[C---:B------:R-:W-:Y:S01]  /*13f20*/  HMMA.16816.F32.BF16 R40, R80.reuse, R6, R40 ;  /* 0x000000065028723c */ /* 0x040fe20000041828 */
[----:B------:R-:W-:Y:S05]  /*13f30*/  LDSM.16.M88.4 R4, [R198+0x3000] ;  /* 0x00300000c604783b */ /* 0x000fea0000000200 */
[C---:B------:R-:W-:Y:S06]  /*13f40*/  HMMA.16816.F32.BF16 R76, R80.reuse, R32, R76 ;  /* 0x00000020504c723c */ /* 0x040fec000004184c */
[----:B------:R-:W-:Y:S01]  /*13f50*/  HMMA.16816.F32.BF16 R72, R80, R34, R72 ;  /* 0x000000225048723c */ /* 0x000fe20000041848 */
[----:B------:R-:W3:Y:S05]  /*13f60*/  LDSM.16.M88.4 R32, [R195+0x8000] ;  /* 0x00800000c320783b */ /* 0x000eea0000000200 */
[C---:B-1----:R-:W-:Y:S06]  /*13f70*/  HMMA.16816.F32.BF16 R20, R36.reuse, R64, R20 ;  /* 0x000000402414723c */ /* 0x042fec0000041814 */
[----:B------:R-:W-:Y:S01]  /*13f80*/  HMMA.16816.F32.BF16 R12, R36, R66, R12 ;  /* 0x00000042240c723c */ /* 0x000fe2000004180c */
[----:B------:R-:W-:Y:S05]  /*13f90*/  LDSM.16.M88.4 R64, [R201+0x4000] ;  /* 0x00400000c940783b */ /* 0x000fea0000000200 */
[C---:B------:R-:W-:Y:S06]  /*13fa0*/  HMMA.16816.F32.BF16 R96, R80.reuse, R84, R96 ;  /* 0x000000545060723c */ /* 0x040fec0000041860 */
        /* <DEDUP_REMOVED lines=8> */
[----:B------:R-:W1:Y:S05]  /*14030*/  LDSM.16.M88.4 R28, [R191+0x2000] ;  /* 0x00200000bf1c783b */ /* 0x000e6a0000000200 */
[C---:B---3--:R-:W-:Y:S06]  /*14040*/  HMMA.16816.F32.BF16 R20, R104.reuse, R32, R20 ;  /* 0x000000206814723c */ /* 0x048fec0000041814 */
[----:B------:R-:W-:Y:S01]  /*14050*/  HMMA.16816.F32.BF16 R12, R104, R34, R12 ;  /* 0x00000022680c723c */ /* 0x000fe2000004180c */
[----:B------:R-:W-:Y:S05]  /*14060*/  LDSM.16.M88.4 R32, [R191+0x2800] ;  /* 0x00280000bf20783b */ /* 0x000fea0000000200 */
[C---:B------:R-:W-:Y:S06]  /*14070*/  HMMA.16816.F32.BF16 R96, R24.reuse, R60, R96 ;  /* 0x0000003c1860723c */ /* 0x040fec0000041860 */
[----:B------:R-:W-:Y:S01]  /*14080*/  HMMA.16816.F32.BF16 R92, R24, R62, R92 ;  /* 0x0000003e185c723c */ /* 0x000fe2000004185c */
[----:B------:R-:W3:Y:S04]  /*14090*/  LDSM.16.M88.4 R24, [R195+0x8800] ;  /* 0x00880000c318783b */ /* 0x000ee80000000200 */
[----:B------:R-:W-:Y:S01]  /*140a0*/  LDSM.16.M88.4 R60, [R200+0xa800] ;  /* 0x00a80000c83c783b */ /* 0x000fe20000000200 */
[C---:B------:R-:W-:Y:S06]  /*140b0*/  HMMA.16816.F32.BF16 R44, R36.reuse, R8, R44 ;  /* 0x00000008242c723c */ /* 0x040fec000004182c */
[----:B------:R-:W-:Y:S01]  /*140c0*/  HMMA.16816.F32.BF16 R40, R36, R10, R40 ;  /* 0x0000000a2428723c */ /* 0x000fe20000041828 */
[----:B------:R-:W4:Y:S05]  /*140d0*/  LDSM.16.M88.4 R8, [R200+0xa000] ;  /* 0x00a00000c808783b */ /* 0x000f2a0000000200 */
[----:B-1----:R-:W-:Y:S06]  /*140e0*/  HMMA.16816.F32.BF16 R20, R88, R28, R20 ;  /* 0x0000001c5814723c */ /* 0x002fec0000041814 */
[C---:B------:R-:W-:Y:S06]  /*140f0*/  HMMA.16816.F32.BF16 R76, R36.reuse, R4, R76 ;  /* 0x00000004244c723c */ /* 0x040fec000004184c */
[----:B------:R-:W-:Y:S01]  /*14100*/  HMMA.16816.F32.BF16 R72, R36, R6, R72 ;  /* 0x000000062448723c */ /* 0x000fe20000041848 */
[----:B------:R-:W1:Y:S05]  /*14110*/  LDSM.16.M88.4 R4, [R195+0x9000] ;  /* 0x00900000c304783b */ /* 0x000e6a0000000200 */
[----:B------:R-:W-:Y:S01]  /*14120*/  HMMA.16816.F32.BF16 R12, R88, R30, R12 ;  /* 0x0000001e580c723c */ /* 0x000fe2000004180c */
[----:B------:R-:W-:Y:S05]  /*14130*/  LDSM.16.M88.4 R28, [R197+0x4000] ;  /* 0x00400000c51c783b */ /* 0x000fea0000000200 */
[C---:B------:R-:W-:Y:S06]  /*14140*/  HMMA.16816.F32.BF16 R96, R36.reuse, R48, R96 ;  /* 0x000000302460723c */ /* 0x040fec0000041860 */
[----:B------:R-:W-:Y:S01]  /*14150*/  HMMA.16816.F32.BF16 R92, R36, R50, R92 ;  /* 0x00000032245c723c */ /* 0x000fe2000004185c */
[----:B------:R-:W-:Y:S04]  /*14160*/  LDSM.16.M88.4 R36, [R199+0x4000] ;  /* 0x00400000c724783b */ /* 0x000fe80000000200 */
[----:B------:R-:W2:Y:S01]  /*14170*/  LDSM.16.M88.4 R48, [R198+0x4000] ;  /* 0x00400000c630783b */ /* 0x000ea20000000200 */
[C---:B---3--:R-:W-:Y:S06]  /*14180*/  HMMA.16816.F32.BF16 R44, R104.reuse, R24, R44 ;  /* 0x00000018682c723c */ /* 0x048fec000004182c */
[----:B------:R-:W-:Y:S01]  /*14190*/  HMMA.16816.F32.BF16 R40, R104, R26, R40 ;  /* 0x0000001a6828723c */ /* 0x000fe20000041828 */
[----:B------:R-:W3:Y:S05]  /*141a0*/  LDSM.16.M88.4 R24, [R195+0xa000] ;  /* 0x00a00000c318783b */ /* 0x000eea0000000200 */
[C---:B----4-:R-:W-:Y:S06]  /*141b0*/  HMMA.16816.F32.BF16 R20, R64.reuse, R8, R20 ;  /* 0x000000084014723c */ /* 0x050fec0000041814 */
[----:B------:R-:W-:Y:S01]  /*141c0*/  HMMA.16816.F32.BF16 R12, R64, R10, R12 ;  /* 0x0000000a400c723c */ /* 0x000fe2000004180c */
[----:B------:R-:W-:Y:S05]  /*141d0*/  LDSM.16.M88.4 R8, [R196+0x4000] ;  /* 0x00400000c408783b */ /* 0x000fea0000000200 */
[----:B-1----:R-:W-:Y:S06]  /*141e0*/  HMMA.16816.F32.BF16 R76, R104, R4, R76 ;  /* 0x00000004684c723c */ /* 0x002fec000004184c */
[C---:B------:R-:W-:Y:S06]  /*141f0*/  HMMA.16816.F32.BF16 R44, R88.reuse, R32, R44 ;  /* 0x00000020582c723c */ /* 0x040fec000004182c */
[----:B------:R-:W-:Y:S01]  /*14200*/  HMMA.16816.F32.BF16 R40, R88, R34, R40 ;  /* 0x000000225828723c */ /* 0x000fe20000041828 */
[----:B------:R-:W-:Y:S05]  /*14210*/  LDSM.16.M88.4 R32, [R198+0x4800] ;  /* 0x00480000c620783b */ /* 0x000fea0000000200 */
[C---:B--2---:R-:W-:Y:S06]  /*14220*/  HMMA.16816.F32.BF16 R20, R36.reuse, R48, R20 ;  /* 0x000000302414723c */ /* 0x044fec0000041814 */
[----:B------:R-:W-:Y:S01]  /*14230*/  HMMA.16816.F32.BF16 R12, R36, R50, R12 ;  /* 0x00000032240c723c */ /* 0x000fe2000004180c */
[----:B------:R-:W1:Y:S05]  /*14240*/  LDSM.16.M88.4 R48, [R200+0xb000] ;  /* 0x00b00000c830783b */ /* 0x000e6a0000000200 */
[----:B------:R-:W-:Y:S01]  /*14250*/  HMMA.16816.F32.BF16 R72, R104, R6, R72 ;  /* 0x000000066848723c */ /* 0x000fe20000041848 */
[----:B------:R-:W2:Y:S05]  /*14260*/  LDSM.16.M88.4 R4, [R191+0x4000] ;  /* 0x00400000bf04783b */ /* 0x000eaa0000000200 */
[----:B------:R-:W-:Y:S06]  /*14270*/  HMMA.16816.F32.BF16 R76, R88, R84, R76 ;  /* 0x00000054584c723c */ /* 0x000fec000004184c */
[----:B---3--:R-:W-:Y:S06]  /*14280*/  HMMA.16816.F32.BF16 R20, R28, R24, R20 ;  /* 0x000000181c14723c */ /* 0x008fec0000041814 */
[C---:B------:R-:W-:Y:S06]  /*14290*/  HMMA.16816.F32.BF16 R44, R64.reuse, R60, R44 ;  /* 0x0000003c402c723c */ /* 0x040fec000004182c */
[----:B------:R-:W-:Y:S01]  /*142a0*/  HMMA.16816.F32.BF16 R40, R64, R62, R40 ;  /* 0x0000003e4028723c */ /* 0x000fe20000041828 */
[----:B------:R-:W-:Y:S05]  /*142b0*/  LDSM.16.M88.4 R60, [R191+0x4800] ;  /* 0x00480000bf3c783b */ /* 0x000fea0000000200 */
[----:B------:R-:W-:Y:S01]  /*142c0*/  HMMA.16816.F32.BF16 R12, R28, R26, R12 ;  /* 0x0000001a1c0c723c */ /* 0x000fe2000004180c */
[----:B------:R-:W3:Y:S05]  /*142d0*/  LDSM.16.M88.4 R24, [R198+0x5000] ;  /* 0x00500000c618783b */ /* 0x000eea0000000200 */
[C---:B------:R-:W-:Y:S06]  /*142e0*/  HMMA.16816.F32.BF16 R96, R104.reuse, R100, R96 ;  /* 0x000000646860723c */ /* 0x040fec0000041860 */
[----:B------:R-:W-:Y:S01]  /*142f0*/  HMMA.16816.F32.BF16 R100, R104, R102, R92 ;  /* 0x000000666864723c */ /* 0x000fe2000004185c */
[----:B------:R-:W-:Y:S05]  /*14300*/  LDSM.16.M88.4 R92, [R195+0xa800] ;  /* 0x00a80000c35c783b */ /* 0x000fea0000000200 */
[----:B------:R-:W-:Y:S06]  /*14310*/  HMMA.16816.F32.BF16 R72, R88, R86, R72 ;  /* 0x000000565848723c */ /* 0x000fec0000041848 */
[----:B-1----:R-:W-:Y:S06]  /*14320*/  HMMA.16816.F32.BF16 R76, R64, R48, R76 ;  /* 0x00000030404c723c */ /* 0x002fec000004184c */
[----:B--2---:R-:W-:Y:S06]  /*14330*/  HMMA.16816.F32.BF16 R20, R8, R4, R20 ;  /* 0x000000040814723c */ /* 0x004fec0000041814 */
[C---:B------:R-:W-:Y:S06]  /*14340*/  HMMA.16816.F32.BF16 R44, R36.reuse, R32, R44 ;  /* 0x00000020242c723c */ /* 0x040fec000004182c */
[----:B------:R-:W-:Y:S01]  /*14350*/  HMMA.16816.F32.BF16 R40, R36, R34, R40 ;  /* 0x000000222428723c */ /* 0x000fe20000041828 */
[----:B------:R-:W1:Y:S05]  /*14360*/  LDSM.16.M88.4 R32, [R200+0xb800] ;  /* 0x00b80000c820783b */ /* 0x000e6a0000000200 */
[C---:B------:R-:W-:Y:S06]  /*14370*/  HMMA.16816.F32.BF16 R96, R88.reuse, R80, R96 ;  /* 0x000000505860723c */ /* 0x040fec0000041860 */
[----:B------:R-:W-:Y:S01]  /*14380*/  HMMA.16816.F32.BF16 R100, R88, R82, R100 ;  /* 0x000000525864723c */ /* 0x000fe20000041864 */
[----:B------:R-:W-:-:S05]  /*14390*/  FMUL.FTZ R3, R20, R52 ;  /* 0x0000003414037220 */ /* 0x000fca0000410000 */
[----:B------:R-:W-:Y:S01]  /*143a0*/  HMMA.16816.F32.BF16 R12, R8, R6, R12 ;  /* 0x00000006080c723c */ /* 0x000fe2000004180c */
[-C--:B------:R-:W-:Y:S01]  /*143b0*/  FMUL.FTZ R58, R21, R52.reuse ;  /* 0x00000034153a7220 */ /* 0x080fe20000410000 */
[-C--:B------:R-:W-:Y:S01]  /*143c0*/  FMUL.FTZ R59, R22, R52.reuse ;  /* 0x00000034163b7220 */ /* 0x080fe20000410000 */
[----:B------:R-:W2:Y:S03]  /*143d0*/  LDSM.16.M88.4 R4, [R195+0xb000] ;  /* 0x00b00000c304783b */ /* 0x000ea60000000200 */
[----:B------:R-:W-:Y:S01]  /*143e0*/  HMMA.16816.F32.BF16 R72, R64, R50, R72 ;  /* 0x000000324048723c */ /* 0x000fe20000041848 */
[----:B------:R-:W-:Y:S05]  /*143f0*/  LDSM.16.M88.4 R48, [R191+0x5000] ;  /* 0x00500000bf30783b */ /* 0x000fea0000000200 */
[----:B---3--:R-:W-:Y:S07]  /*14400*/  HMMA.16816.F32.BF16 R76, R36, R24, R76 ;  /* 0x00000018244c723c */ /* 0x008fee000004184c */
[----:B------:R-:W-:-:S02]  /*14410*/  FMUL.FTZ R24, R23, R52 ;  /* 0x0000003417187220 */ /* 0x000fc40000410000 */
[----:B------:R-:W3:Y:S01]  /*14420*/  LDSM.16.M88.4 R20, [R198+0x5800] ;  /* 0x00580000c614783b */ /* 0x000ee20000000200 */
[----:B-1----:R-:W-:Y:S02]  /*14430*/  HMMA.16816.F32.BF16 R96, R64, R32, R96 ;  /* 0x000000204060723c */ /* 0x002fe40000041860 */
[----:B------:R-:W-:-:S04]  /*14440*/  FMUL.FTZ R12, R12, R52 ;  /* 0x000000340c0c7220 */ /* 0x000fc80000410000 */
[----:B------:R-:W-:Y:S01]  /*14450*/  HMMA.16816.F32.BF16 R100, R64, R34, R100 ;  /* 0x000000224064723c */ /* 0x000fe20000041864 */
[----:B------:R1:W4:Y:S01]  /*14460*/  MUFU.TANH R25, R12 ;  /* 0x0000000c00197308 */ /* 0x0003220000002400 */
[----:B------:R-:W-:-:S04]  /*14470*/  FMUL.FTZ R2, R13, R52 ;  /* 0x000000340d027220 */ /* 0x000fc80000410000 */
[----:B------:R-:W-:Y:S07]  /*14480*/  HMMA.16816.F32.BF16 R72, R36, R26, R72 ;  /* 0x0000001a2448723c */ /* 0x000fee0000041848 */
[-C--:B------:R-:W-:Y:S01]  /*14490*/  FMUL.FTZ R26, R14, R52.reuse ;  /* 0x000000340e1a7220 */ /* 0x080fe20000410000 */
[----:B------:R-:W-:Y:S02]  /*144a0*/  FMUL.FTZ R27, R15, R52 ;  /* 0x000000340f1b7220 */ /* 0x000fe40000410000 */
[----:B-1----:R-:W1:Y:S01]  /*144b0*/  LDSM.16.M88.4 R12, [R195+0xb800] ;  /* 0x00b80000c30c783b */ /* 0x002e620000000200 */
[----:B--2---:R-:W-:Y:S06]  /*144c0*/  HMMA.16816.F32.BF16 R76, R28, R4, R76 ;  /* 0x000000041c4c723c */ /* 0x004fec000004184c */
[C---:B---3--:R-:W-:Y:S06]  /*144d0*/  HMMA.16816.F32.BF16 R96, R36.reuse, R20, R96 ;  /* 0x000000142460723c */ /* 0x048fec0000041860 */
[----:B------:R-:W-:Y:S06]  /*144e0*/  HMMA.16816.F32.BF16 R100, R36, R22, R100 ;  /* 0x000000162464723c */ /* 0x000fec0000041864 */
[C---:B------:R-:W-:Y:S01]  /*144f0*/  HMMA.16816.F32.BF16 R72, R28.reuse, R6, R72 ;  /* 0x000000061c48723c */ /* 0x040fe20000041848 */
[----:B------:R-:W2:Y:S05]  /*14500*/  LDSM.16.M88.4 R4, [R191+0x5800] ;  /* 0x00580000bf04783b */ /* 0x000eaa0000000200 */
[C---:B------:R-:W-:Y:S06]  /*14510*/  HMMA.16816.F32.BF16 R44, R28.reuse, R92, R44 ;  /* 0x0000005c1c2c723c */ /* 0x040fec000004182c */
[----:B------:R-:W-:Y:S01]  /*14520*/  HMMA.16816.F32.BF16 R40, R28, R94, R40 ;  /* 0x0000005e1c28723c */ /* 0x000fe20000041828 */
[----:B------:R-:W-:-:S02]  /*14530*/  LEA R68, R68, R53, 0x4 ;  /* 0x0000003544447211 */ /* 0x000fc400078e20ff */
[----:B------:R-:W-:Y:S01]  /*14540*/  ISETP.GE.AND P5, PT, R133, 0x2, PT ;  /* 0x000000028500780c */ /* 0x000fe20003fa6270 */
[----:B------:R-:W3:Y:S01]  /*14550*/  MUFU.TANH R3, R3 ;  /* 0x0000000300037308 */ /* 0x000ee20000002400 */
[----:B------:R-:W-:Y:S01]  /*14560*/  ISETP.NE.U32.AND P0, PT, R220, RZ, PT ;  /* 0x000000ffdc00720c */ /* 0x000fe20003f05070 */
[----:B-1----:R-:W-:Y:S01]  /*14570*/  HMMA.16816.F32.BF16 R96, R28, R12, R96 ;  /* 0x0000000c1c60723c */ /* 0x002fe20000041860 */
[----:B------:R-:W-:-:S05]  /*14580*/  DEPBAR.LE SB0, 0x0 ;  /* 0x000080000000791a */ /* 0x000fca0000000000 */
[----:B------:R-:W-:Y:S06]  /*14590*/  HMMA.16816.F32.BF16 R100, R28, R14, R100 ;  /* 0x0000000e1c64723c */ /* 0x000fec0000041864 */
[C---:B------:R-:W-:Y:S06]  /*145a0*/  HMMA.16816.F32.BF16 R44, R8.reuse, R60, R44 ;  /* 0x0000003c082c723c */ /* 0x040fec000004182c */
[C---:B------:R-:W-:Y:S06]  /*145b0*/  HMMA.16816.F32.BF16 R40, R8.reuse, R62, R40 ;  /* 0x0000003e0828723c */ /* 0x040fec0000041828 */
[C---:B------:R-:W-:Y:S06]  /*145c0*/  HMMA.16816.F32.BF16 R76, R8.reuse, R48, R76 ;  /* 0x00000030084c723c */ /* 0x040fec000004184c */
[C---:B------:R-:W-:Y:S06]  /*145d0*/  HMMA.16816.F32.BF16 R72, R8.reuse, R50, R72 ;  /* 0x000000320848723c */ /* 0x040fec0000041848 */
[C---:B--2---:R-:W-:Y:S06]  /*145e0*/  HMMA.16816.F32.BF16 R96, R8.reuse, R4, R96 ;  /* 0x000000040860723c */ /* 0x044fec0000041860 */
[----:B------:R-:W-:Y:S01]  /*145f0*/  HMMA.16816.F32.BF16 R100, R8, R6, R100 ;  /* 0x000000060864723c */ /* 0x000fe20000041864 */
        /* <DEDUP_REMOVED lines=15> */
[----:B------:R-:W-:-:S02]  /*146f0*/  FMUL.FTZ R75, R75, R52 ;  /* 0x000000344b4b7220 */ /* 0x000fc40000410000 */
[-C--:B------:R-:W-:Y:S01]  /*14700*/  FMUL.FTZ R96, R96, R52.reuse ;  /* 0x0000003460607220 */ /* 0x080fe20000410000 */
[-C--:B------:R-:W-:Y:S01]  /*14710*/  FMUL.FTZ R97, R97, R52.reuse ;  /* 0x0000003461617220 */ /* 0x080fe20000410000 */
[-C--:B------:R-:W-:Y:S01]  /*14720*/  FMUL.FTZ R98, R98, R52.reuse ;  /* 0x0000003462627220 */ /* 0x080fe20000410000 */
[----:B------:R-:W-:-:S03]  /*14730*/  FMUL.FTZ R99, R99, R52 ;  /* 0x0000003463637220 */ /* 0x000fc60000410000 */
[-C--:B------:R-:W-:Y:S01]  /*14740*/  FMUL.FTZ R100, R100, R52.reuse ;  /* 0x0000003464647220 */ /* 0x080fe20000410000 */
[-C--:B------:R-:W-:Y:S01]  /*14750*/  FMUL.FTZ R101, R101, R52.reuse ;  /* 0x0000003465657220 */ /* 0x080fe20000410000 */
[-C--:B------:R-:W-:Y:S01]  /*14760*/  FMUL.FTZ R102, R102, R52.reuse ;  /* 0x0000003466667220 */ /* 0x080fe20000410000 */
[----:B------:R-:W-:Y:S01]  /*14770*/  FMUL.FTZ R103, R103, R52 ;  /* 0x0000003467677220 */ /* 0x000fe20000410000 */
[----:B------:R-:W-:Y:S01]  /*14780*/  IADD3 R5, R68, 0x1, R57 ;  /* 0x0000000144057810 */ /* 0x000fe20007ffe039 */
[----:B------:R-:W1:Y:S03]  /*14790*/  MUFU.TANH R58, R58 ;  /* 0x0000003a003a7308 */ /* 0x000e660000002400 */
[----:B------:R-:W-:-:S05]  /*147a0*/  IADD3 R5, R69, R5, -R216 ;  /* 0x0000000545057210 */ /* 0x000fca0007ffe8d8 */
[----:B------:R-:W2:Y:S08]  /*147b0*/  MUFU.TANH R59, R59 ;  /* 0x0000003b003b7308 */ /* 0x000eb00000002400 */
[----:B------:R-:W1:Y:S08]  /*147c0*/  MUFU.TANH R24, R24 ;  /* 0x0000001800187308 */ /* 0x000e700000002400 */
        /* <DEDUP_REMOVED lines=25> */
[----:B------:R-:W1:Y:S01]  /*14960*/  MUFU.TANH R167, R103 ;  /* 0x0000006700a77308 */ /* 0x000e620000002400 */
[----:B------:R-:W-:Y:S01]  /*14970*/  BSSY B1, `(.L_x_1364) ;  /* 0x00000b5000017945 */ /* 0x000fe20003800000 */
[----:B------:R-:W-:-:S06]  /*14980*/  ISETP.NE.AND.EX P0, PT, R221, RZ, PT, P0 ;  /* 0x000000ffdd00720c */ /* 0x000fcc0003f05300 */
[----:B------:R4:W1:Y:S01]  /*14990*/  MUFU.TANH R32, R2 ;  /* 0x0000000200207308 */ /* 0x0008620000002400 */
[C---:B------:R-:W-:Y:S01]  /*149a0*/  VIADD R194, R198.reuse, 0x800 ;  /* 0x00000800c6c27836 */ /* 0x040fe20000000000 */
[C---:B------:R-:W-:Y:S01]  /*149b0*/  IADD3 R193, R198.reuse, 0x1000, RZ ;  /* 0x00001000c6c17810 */ /* 0x040fe20007ffe0ff */
[C---:B------:R-:W-:Y:S01]  /*149c0*/  VIADD R188, R198.reuse, 0x3000 ;  /* 0x00003000c6bc7836 */ /* 0x040fe20000000000 */
[C---:B------:R-:W-:Y:S02]  /*149d0*/  IADD3 R192, R198.reuse, 0x1800, RZ ;  /* 0x00001800c6c07810 */ /* 0x040fe40007ffe0ff */
[C---:B------:R-:W-:Y:S02]  /*149e0*/  IADD3 R190, R198.reuse, 0x2000, RZ ;  /* 0x00002000c6be7810 */ /* 0x040fe40007ffe0ff */
[C---:B------:R-:W-:Y:S02]  /*149f0*/  IADD3 R189, R198.reuse, 0x2800, RZ ;  /* 0x00002800c6bd7810 */ /* 0x040fe40007ffe0ff */
[----:B------:R-:W-:-:S02]  /*14a00*/  IADD3 R187, R198, 0x3800, RZ ;  /* 0x00003800c6bb7810 */ /* 0x000fc40007ffe0ff */
[----:B------:R-:W-:Y:S02]  /*14a10*/  IADD3 R186, R198, 0x4000, RZ ;  /* 0x00004000c6ba7810 */ /* 0x000fe40007ffe0ff */
[----:B----4-:R-:W-:Y:S02]  /*14a20*/  IADD3 R2, R0, R5, RZ ;  /* 0x0000000500027210 */ /* 0x010fe40007ffe0ff */
[----:B------:R-:W-:Y:S02]  /*14a30*/  IADD3 R185, R198, 0x4800, RZ ;  /* 0x00004800c6b97810 */ /* 0x000fe40007ffe0ff */
[C---:B------:R-:W-:Y:S02]  /*14a40*/  VIMNMX R0, R2.reuse, R69, PT ;  /* 0x0000004502007248 */ /* 0x040fe40003fe0100 */
[----:B------:R-:W-:Y:S02]  /*14a50*/  VIADDMNMX R2, R2, 0x8, R69, PT ;  /* 0x0000000802027846 */ /* 0x000fe40003800145 */
[----:B------:R-:W-:-:S02]  /*14a60*/  IADD3 R184, R198, 0x5000, RZ ;  /* 0x00005000c6b87810 */ /* 0x000fc40007ffe0ff */
[----:B------:R-:W-:Y:S01]  /*14a70*/  IADD3 R136, R198, 0x5800, RZ ;  /* 0x00005800c6887810 */ /* 0x000fe20007ffe0ff */
[----:B------:R-:W-:Y:S06]  /*14a80*/  BAR.SYNC.DEFER_BLOCKING 0x0 ;  /* 0x0000000000007b1d */ /* 0x000fec0000010000 */
[----:B-123--:R-:W-:Y:S05]  /*14a90*/  @!P5 BRA `(.L_x_1365) ;  /* 0x000000080088d947 */ /* 0x00efea0003800000 */
        /* <DEDUP_REMOVED lines=17> */
[----:B------:R-:W-:-:S02]  /*14bb0*/  IMAD.HI.U32 R11, R15, R11, R14 ;  /* 0x0000000b0f0b7227 */ /* 0x000fc400078e000e */
[----:B------:R-:W2:Y:S01]  /*14bc0*/  LD.E.64 R14, desc[UR6][R16.64+0x20] ;  /* 0x00002006100e7980 */ /* 0x000ea2000c101b00 */
[----:B------:R-:W-:-:S03]  /*14bd0*/  ISETP.GE.AND P1, PT, R10, RZ, PT ;  /* 0x000000ff0a00720c */ /* 0x000fc60003f26270 */
[----:B------:R-:W-:-:S04]  /*14be0*/  IMAD.HI.U32 R8, R11, R4, RZ ;  /* 0x000000040b087227 */ /* 0x000fc800078e00ff */
[----:B------:R-:W-:-:S04]  /*14bf0*/  IMAD.HI.U32 R11, R11, R6, RZ ;  /* 0x000000060b0b7227 */ /* 0x000fc800078e00ff */
[-C--:B------:R-:W-:Y:S02]  /*14c00*/  IMAD R4, R8, R5.reuse, R4 ;  /* 0x0000000508047224 */ /* 0x080fe400078e0204 */
[----:B------:R-:W-:Y:S01]  /*14c10*/  IMAD R6, R11, R5, R6 ;  /* 0x000000050b067224 */ /* 0x000fe200078e0206 */
[----:B------:R-:W-:Y:S02]  /*14c20*/  LOP3.LUT R5, RZ, R9, RZ, 0x33, !PT ;  /* 0x00000009ff057212 */ /* 0x000fe400078e33ff */
        /* <DEDUP_REMOVED lines=10> */
[----:B------:R-:W-:-:S05]  /*14cd0*/  ISETP.GE.AND P3, PT, R4, RZ, PT ;  /* 0x000000ff0400720c */ /* 0x000fca0003f66270 */
        /* <DEDUP_REMOVED lines=22> */
[----:B------:R-:W-:-:S05]  /*14e40*/  IMAD.WIDE.U32 R8, R7, R14, R8 ;  /* 0x0000000e07087225 */ /* 0x000fca00078e0008 */
[----:B------:R-:W-:Y:S01]  /*14e50*/  IADD3 R6, R9, R5, RZ ;  /* 0x0000000509067210 */ /* 0x000fe20007ffe0ff */
[----:B------:R-:W-:Y:S01]  /*14e60*/  IMAD.MOV.U32 R5, RZ, RZ, R8 ;  /* 0x000000ffff057224 */ /* 0x000fe200078e0008 */
[----:B------:R-:W-:Y:S05]  /*14e70*/  BRA `(.L_x_1368) ;  /* 0x00000000000c7947 */ /* 0x000fea0003800000 */
.L_x_1367:
[----:B------:R-:W2:Y:S02]  /*14e80*/  LD.E R5, desc[UR6][R16.64+0x38] ;  /* 0x0000380610057980 */ /* 0x000ea4000c101900 */
[----:B--2---:R-:W-:-:S04]  /*14e90*/  LEA R5, -R5, RZ, 0x6 ;  /* 0x000000ff05057211 */ /* 0x004fc800078e31ff */
[----:B------:R-:W-:Y:S02]  /*14ea0*/  SHF.R.S32.HI R6, RZ, 0x1f, R5 ;  /* 0x0000001fff067819 */ /* 0x000fe40000011405 */
.L_x_1368:
[----:B------:R-:W-:Y:S05]  /*14eb0*/  BSYNC B0 ;  /* 0x0000000000007941 */ /* 0x000fea0003800000 */
.L_x_1366:
[C---:B------:R-:W-:Y:S02]  /*14ec0*/  LOP3.LUT P6, RZ, R222.reuse, 0x1, RZ, 0xc0, !PT ;  /* 0x00000001deff7812 */ /* 0x040fe400078cc0ff */
[C---:B------:R-:W-:Y:S02]  /*14ed0*/  LOP3.LUT P4, RZ, R222.reuse, 0x2, RZ, 0xc0, !PT ;  /* 0x00000002deff7812 */ /* 0x040fe4000788c0ff */
[----:B------:R-:W-:Y:S02]  /*14ee0*/  LOP3.LUT P3, RZ, R222, 0x4, RZ, 0xc0, !PT ;  /* 0x00000004deff7812 */ /* 0x000fe4000786c0ff */
[C---:B------:R-:W-:Y:S02]  /*14ef0*/  LEA R28, P2, R5.reuse, R210, 0x1 ;  /* 0x000000d2051c7211 */ /* 0x040fe400078408ff */
[C---:B------:R-:W-:Y:S02]  /*14f00*/  IADD3 R7, P1, R5.reuse, R208, RZ ;  /* 0x000000d005077210 */ /* 0x040fe40007f3e0ff */
[----:B------:R-:W-:-:S03]  /*14f10*/  LEA.HI.X R29, R5, R211, R6, 0x1, P2 ;  /* 0x000000d3051d7211 */ /* 0x000fc600010f0c06 */
[----:B------:R-:W-:Y:S01]  /*14f20*/  IMAD.X R6, R6, 0x1, R209, P1 ;  /* 0x0000000106067824 */ /* 0x000fe200008e06d1 */
[CC--:B------:R-:W-:Y:S01]  /*14f30*/  @P6 LEA R14, P1, R7.reuse, R210.reuse, 0x1 ;  /* 0x000000d2070e6211 */ /* 0x0c0fe200078208ff */
[----:B------:R-:W-:Y:S01]  /*14f40*/  @!PT LDS RZ, [RZ] ;  /* 0x00000000fffff984 */ /* 0x000fe20000000800 */
[----:B------:R-:W-:Y:S01]  /*14f50*/  @!PT LDS RZ, [RZ] ;  /* 0x00000000fffff984 */ /* 0x000fe20000000800 */
[----:B------:R-:W-:Y:S01]  /*14f60*/  @!PT LDS RZ, [RZ] ;  /* 0x00000000fffff984 */ /* 0x000fe20000000800 */
[----:B------:R-:W-:Y:S01]  /*14f70*/  @P6 LDGSTS.E.BYPASS.LTC128B.128 [R217+0x6000], desc[UR6][R28.64] ;  /* 0x060000001cd96fae */ /* 0x000fe2000b901d46 */
[CC--:B------:R-:W-:Y:S02]  /*14f80*/  @P4 LEA R10, P2, R7.reuse, R210.reuse, 0x1 ;  /* 0x000000d2070a4211 */ /* 0x0c0fe400078408ff */
[CCC-:B------:R-:W-:Y:S01]  /*14f90*/  @P6 LEA.HI.X R15, R7.reuse, R211.reuse, R6.reuse, 0x1, P1 ;  /* 0x000000d3070f6211 */ /* 0x1c0fe200008f0c06 */
[----:B------:R1:W-:Y:S01]  /*14fa0*/  @!P6 STS.128 [R217+0x6000], RZ ;  /* 0x006000ffd900e388 */ /* 0x0003e20000000c00 */
[C---:B------:R-:W-:Y:S02]  /*14fb0*/  @P4 LEA.HI.X R11, R7.reuse, R211, R6, 0x1, P2 ;  /* 0x000000d3070b4211 */ /* 0x040fe400010f0c06 */
[C---:B------:R-:W-:Y:S02]  /*14fc0*/  @P3 LEA R8, P1, R7.reuse, R210, 0x1 ;  /* 0x000000d207083211 */ /* 0x040fe400078208ff */
[----:B------:R-:W-:-:S02]  /*14fd0*/  IADD3 R5, P2, R7, R208, RZ ;  /* 0x000000d007057210 */ /* 0x000fc40007f5e0ff */
[----:B------:R-:W-:Y:S02]  /*14fe0*/  @P3 LEA.HI.X R9, R7, R211, R6, 0x1, P1 ;  /* 0x000000d307093211 */ /* 0x000fe400008f0c06 */
[CC--:B------:R-:W-:Y:S01]  /*14ff0*/  @P6 LEA R38, P1, R5.reuse, R210.reuse, 0x1 ;  /* 0x000000d205266211 */ /* 0x0c0fe200078208ff */
[----:B------:R-:W-:Y:S01]  /*15000*/  IMAD.X R6, R6, 0x1, R209, P2 ;  /* 0x0000000106067824 */ /* 0x000fe200010e06d1 */
[----:B------:R-:W-:-:S04]  /*15010*/  @P4 LEA R36, P2, R5, R210, 0x1 ;  /* 0x000000d205244211 */ /* 0x000fc800078408ff */
[CCC-:B------:R-:W-:Y:S02]  /*15020*/  @P6 LEA.HI.X R39, R5.reuse, R211.reuse, R6.reuse, 0x1, P1 ;  /* 0x000000d305276211 */ /* 0x1c0fe400008f0c06 */
[CCC-:B------:R-:W-:Y:S02]  /*15030*/  @P4 LEA.HI.X R37, R5.reuse, R211.reuse, R6.reuse, 0x1, P2 ;  /* 0x000000d305254211 */ /* 0x1c0fe400010f0c06 */
[C---:B------:R-:W-:Y:S02]  /*15040*/  @P3 LEA R30, P1, R5.reuse, R210, 0x1 ;  /* 0x000000d2051e3211 */ /* 0x040fe400078208ff */
        /* <DEDUP_REMOVED lines=71> */
.L_x_1365:
[----:B------:R-:W-:Y:S05]  /*154c0*/  BSYNC B1 ;  /* 0x0000000000017941 */ /* 0x000fea0003800000 */
.L_x_1364:
[----:B------:R2:W3:Y:S01]  /*154d0*/  LD.E R165, desc[UR6][R16.64+0xdc] ;  /* 0x0000dc0610a57980 */ /* 0x0004e2000c101900 */
[----:B-1----:R-:W-:Y:S01]  /*154e0*/  IMAD.IADD R39, R18, 0x1, R19 ;  /* 0x0000000112277824 */ /* 0x002fe200078e0213 */
[----:B------:R-:W-:-:S03]  /*154f0*/  LEA R205, R55, UR4, 0x1 ;  /* 0x0000000437cd7c11 */ /* 0x000fc6000f8e08ff */
[C---:B------:R-:W-:Y:S02]  /*15500*/  VIADD R5, R39.reuse, 0x1 ;  /* 0x0000000127057836 */ /* 0x040fe40000000000 */
[C---:B------:R-:W-:Y:S01]  /*15510*/  VIADD R7, R39.reuse, 0x8 ;  /* 0x0000000827077836 */ /* 0x040fe20000000000 */
[----:B------:R-:W-:Y:S01]  /*15520*/  LDSM.16.MT88.4 R72, [R205+0x10000] ;  /* 0x01000000cd48783b */ /* 0x000fe20000004200 */
[----:B------:R-:W-:Y:S01]  /*15530*/  VIADD R13, R39, 0x20 ;  /* 0x00000020270d7836 */ /* 0x000fe20000000000 */
[C---:B------:R-:W-:Y:S01]  /*15540*/  ISETP.GE.AND P4, PT, R5.reuse, R0, PT ;  /* 0x000000000500720c */ /* 0x040fe20003f86270 */
[--C-:B------:R-:W-:Y:S01]  /*15550*/  IMAD R204, R56, 0x2, R205.reuse ;  /* 0x0000000238cc7824 */ /* 0x100fe200078e02cd */
[----:B------:R-:W-:Y:S01]  /*15560*/  ISETP.GE.AND P1, PT, R5, R2, PT ;  /* 0x000000020500720c */ /* 0x000fe20003f26270 */
[----:B------:R-:W-:Y:S01]  /*15570*/  VIADD R5, R39, 0x9 ;  /* 0x0000000927057836 */ /* 0x000fe20000000000 */
[----:B------:R-:W-:Y:S01]  /*15580*/  FSEL R31, R58, -INF , !P4 ;  /* 0xff8000003a1f7808 */ /* 0x000fe20006000000 */
[C---:B------:R-:W-:Y:S01]  /*15590*/  IMAD R203, R54.reuse, 0x2, R205 ;  /* 0x0000000236cb7824 */ /* 0x040fe200078e02cd */
[-C--:B------:R-:W-:Y:S01]  /*155a0*/  ISETP.GE.AND P2, PT, R7, R0.reuse, PT ;  /* 0x000000000700720c */ /* 0x080fe20003f46270 */
[----:B------:R-:W-:Y:S01]  /*155b0*/  LDSM.16.MT88.4 R116, [R204+0xc000] ;  /* 0x00c00000cc74783b */ /* 0x000fe20000004200 */
[C---:B------:R-:W-:Y:S01]  /*155c0*/  ISETP.GE.AND P6, PT, R5.reuse, R0, PT ;  /* 0x000000000500720c */ /* 0x040fe20003fc6270 */
[----:B------:R-:W-:Y:S01]  /*155d0*/  IMAD R202, R54, 0x2, R204 ;  /* 0x0000000236ca7824 */ /* 0x000fe200078e02cc */
[----:B------:R-:W-:Y:S01]  /*155e0*/  ISETP.GE.AND P4, PT, R5, R2, PT ;  /* 0x000000020500720c */ /* 0x000fe20003f86270 */
[----:B------:R-:W-:Y:S01]  /*155f0*/  VIADD R5, R39, 0x11 ;  /* 0x0000001127057836 */ /* 0x000fe20000000000 */
[----:B------:R-:W-:Y:S01]  /*15600*/  FSEL R37, R25, -INF , !P2 ;  /* 0xff80000019257808 */ /* 0x000fe20005000000 */
[----:B------:R-:W-:Y:S01]  /*15610*/  LDSM.16.MT88.4 R80, [R204+0x10000] ;  /* 0x01000000cc50783b */ /* 0x000fe20000004200 */
[----:B------:R-:W-:-:S02]  /*15620*/  FSEL R25, R32, -INF , !P6 ;  /* 0xff80000020197808 */ /* 0x000fc40007000000 */
[-C--:B------:R-:W-:Y:S01]  /*15630*/  ISETP.GE.AND P6, PT, R5, R2.reuse, PT ;  /* 0x000000020500720c */ /* 0x080fe20003fc6270 */
[----:B------:R-:W-:Y:S01]  /*15640*/  LDSM.16.MT88.4 R64, [R202+0xe000] ;  /* 0x00e00000ca40783b */ /* 0x000fe20000004200 */
[----:B------:R-:W-:Y:S01]  /*15650*/  ISETP.GE.AND P3, PT, R7, R2, PT ;  /* 0x000000020700720c */ /* 0x000fe20003f66270 */
[----:B------:R-:W-:Y:S01]  /*15660*/  VIADD R7, R39, 0x10 ;  /* 0x0000001027077836 */ /* 0x000fe20000000000 */
[----:B------:R-:W-:Y:S01]  /*15670*/  FSEL R9, R21, -INF , !P6 ;  /* 0xff80000015097808 */ /* 0x000fe20007000000 */
[C---:B------:R-:W-:Y:S01]  /*15680*/  VIADD R21, R39.reuse, 0x28 ;  /* 0x0000002827157836 */ /* 0x040fe20000000000 */
[-C--:B------:R-:W-:Y:S01]  /*15690*/  ISETP.GE.AND P6, PT, R39, R0.reuse, PT ;  /* 0x000000002700720c */ /* 0x080fe20003fc6270 */
[----:B------:R-:W-:Y:S01]  /*156a0*/  LDSM.16.MT88.4 R108, [R203+0xc000] ;  /* 0x00c00000cb6c783b */ /* 0x000fe20000004200 */
[----:B------:R-:W-:Y:S02]  /*156b0*/  FSEL R29, R24, -INF , !P1 ;  /* 0xff800000181d7808 */ /* 0x000fe40004800000 */
[C---:B------:R-:W-:Y:S01]  /*156c0*/  ISETP.GE.AND P1, PT, R7.reuse, R0, PT ;  /* 0x000000000700720c */ /* 0x040fe20003f26270 */
[----:B------:R-:W-:Y:S01]  /*156d0*/  LDSM.16.MT88.4 R124, [R205+0xc000] ;  /* 0x00c00000cd7c783b */ /* 0x000fe20000004200 */
[----:B------:R-:W-:Y:S01]  /*156e0*/  ISETP.GE.AND P2, PT, R7, R2, PT ;  /* 0x000000020700720c */ /* 0x000fe20003f46270 */
[----:B------:R-:W-:Y:S01]  /*156f0*/  VIADD R7, R39, 0x18 ;  /* 0x0000001827077836 */ /* 0x000fe20000000000 */
[----:B------:R-:W-:Y:S01]  /*15700*/  FSEL R23, R26, -INF , !P3 ;  /* 0xff8000001a177808 */ /* 0x000fe20005800000 */
[----:B------:R-:W-:Y:S01]  /*15710*/  LDSM.16.MT88.4 R100, [R202+0xc000] ;  /* 0x00c00000ca64783b */ /* 0x000fe20000004200 */
[----:B------:R-:W-:Y:S01]  /*15720*/  ISETP.GE.AND P3, PT, R5, R0, PT ;  /* 0x000000000500720c */ /* 0x000fe20003f66270 */
[----:B------:R-:W-:Y:S01]  /*15730*/  VIADD R5, R39, 0x19 ;  /* 0x0000001927057836 */ /* 0x000fe20000000000 */
[----:B------:R-:W-:Y:S01]  /*15740*/  FSEL R3, R3, -INF , !P6 ;  /* 0xff80000003037808 */ /* 0x000fe20007000000 */
[----:B------:R-:W-:Y:S01]  /*15750*/  LDSM.16.MT88.4 R48, [R204+0xe000] ;  /* 0x00e00000cc30783b */ /* 0x000fe20000004200 */
[----:B------:R-:W-:-:S02]  /*15760*/  FSEL R27, R27, -INF , !P4 ;  /* 0xff8000001b1b7808 */ /* 0x000fc40006000000 */
[----:B------:R-:W-:Y:S01]  /*15770*/  FSEL R19, R33, -INF , !P1 ;  /* 0xff80000021137808 */ /* 0x000fe20004800000 */
[----:B------:R-:W-:Y:S01]  /*15780*/  VIADD R33, R39, 0x31 ;  /* 0x0000003127217836 */ /* 0x000fe20000000000 */
[C---:B------:R-:W-:Y:S01]  /*15790*/  ISETP.GE.AND P4, PT, R7.reuse, R0, PT ;  /* 0x000000000700720c */ /* 0x040fe20003f86270 */
[----:B------:R-:W-:Y:S01]  /*157a0*/  LDSM.16.MT88.4 R88, [R203+0x10000] ;  /* 0x01000000cb58783b */ /* 0x000fe20000004200 */
[----:B------:R-:W-:Y:S02]  /*157b0*/  ISETP.GE.AND P1, PT, R7, R2, PT ;  /* 0x000000020700720c */ /* 0x000fe40003f26270 */
[----:B------:R-:W-:Y:S01]  /*157c0*/  FSEL R11, R20, -INF , !P2 ;  /* 0xff800000140b7808 */ /* 0x000fe20005000000 */
[----:B------:R-:W-:Y:S01]  /*157d0*/  LDSM.16.MT88.4 R144, [R202+0x10000] ;  /* 0x01000000ca90783b */ /* 0x000fe20000004200 */
[----:B--2---:R-:W-:Y:S02]  /*157e0*/  FSEL R17, R34, -INF , !P3 ;  /* 0xff80000022117808 */ /* 0x004fe40005800000 */
[----:B------:R-:W-:Y:S01]  /*157f0*/  FMNMX.FTZ R4, R3, R31, !PT ;  /* 0x0000001f03047209 */ /* 0x000fe20007810000 */
[----:B------:R-:W-:Y:S01]  /*15800*/  LDSM.16.MT88.4 R140, [R205+0xc800] ;  /* 0x00c80000cd8c783b */ /* 0x000fe20000004200 */
[----:B------:R-:W-:-:S02]  /*15810*/  ISETP.GE.AND P2, PT, R5, R0, PT ;  /* 0x000000000500720c */ /* 0x000fc40003f46270 */
[----:B------:R-:W-:Y:S01]  /*15820*/  ISETP.GE.AND P3, PT, R5, R2, PT ;  /* 0x000000020500720c */ /* 0x000fe20003f66270 */
[----:B------:R-:W-:Y:S01]  /*15830*/  VIADD R5, R39, 0x21 ;  /* 0x0000002127057836 */ /* 0x000fe20000000000 */
[----:B------:R-:W-:Y:S02]  /*15840*/  FSEL R15, R40, -INF , !P4 ;  /* 0xff800000280f7808 */ /* 0x000fe40006000000 */
[----:B------:R-:W-:Y:S01]  /*15850*/  FSEL R7, R22, -INF , !P1 ;  /* 0xff80000016077808 */ /* 0x000fe20004800000 */
[----:B------:R-:W-:Y:S01]  /*15860*/  LDSM.16.MT88.4 R40, [R205+0xe000] ;  /* 0x00e00000cd28783b */ /* 0x000fe20000004200 */
[----:B------:R-:W-:Y:S02]  /*15870*/  FMNMX.FTZ R4, R37, R4, !PT ;  /* 0x0000000425047209 */ /* 0x000fe40007810000 */
[C---:B------:R-:W-:Y:S02]  /*15880*/  ISETP.GE.AND P4, PT, R13.reuse, R0, PT ;  /* 0x000000000d00720c */ /* 0x040fe40003f86270 */
[----:B------:R-:W-:-:S02]  /*15890*/  ISETP.GE.AND P1, PT, R13, R2, PT ;  /* 0x000000020d00720c */ /* 0x000fc40003f26270 */
[----:B------:R-:W-:Y:S01]  /*158a0*/  FSEL R13, R35, -INF , !P2 ;  /* 0xff800000230d7808 */ /* 0x000fe20005000000 */
[----:B------:R-:W-:Y:S01]  /*158b0*/  VIADD R35, R39, 0x30 ;  /* 0x0000003027237836 */ /* 0x000fe20000000000 */
[C---:B------:R-:W-:Y:S02]  /*158c0*/  ISETP.GE.AND P6, PT, R5.reuse, R0, PT ;  /* 0x000000000500720c */ /* 0x040fe40003fc6270 */
[----:B------:R-:W-:Y:S02]  /*158d0*/  ISETP.GE.AND P2, PT, R5, R2, PT ;  /* 0x000000020500720c */ /* 0x000fe40003f46270 */
[----:B------:R-:W-:Y:S02]  /*158e0*/  FSEL R5, R12, -INF , !P3 ;  /* 0xff8000000c057808 */ /* 0x000fe40005800000 */
[----:B------:R-:W-:Y:S02]  /*158f0*/  FMNMX.FTZ R4, R25, R4, !PT ;  /* 0x0000000419047209 */ /* 0x000fe40007810000 */
[----:B------:R-:W-:-:S02]  /*15900*/  ISETP.GE.AND P3, PT, R39, R2, PT ;  /* 0x000000022700720c */ /* 0x000fc40003f66270 */
[----:B------:R-:W-:Y:S02]  /*15910*/  FMNMX.FTZ R4, R19, R4, !PT ;  /* 0x0000000413047209 */ /* 0x000fe40007810000 */
[----:B------:R-:W-:Y:S02]  /*15920*/  FSEL R59, R59, -INF , !P3 ;  /* 0xff8000003b3b7808 */ /* 0x000fe40005800000 */
[----:B------:R-:W-:Y:S02]  /*15930*/  FMNMX.FTZ R6, R17, R4, !PT ;  /* 0x0000000411067209 */ /* 0x000fe40007810000 */
[----:B------:R-:W-:Y:S02]  /*15940*/  FMNMX.FTZ R4, R59, R29, !PT ;  /* 0x0000001d3b047209 */ /* 0x000fe40007810000 */
[----:B------:R-:W-:Y:S02]  /*15950*/  FMNMX.FTZ R6, R15, R6, !PT ;  /* 0x000000060f067209 */ /* 0x000fe40007810000 */
[----:B------:R-:W-:-:S02]  /*15960*/  FMNMX.FTZ R4, R23, R4, !PT ;  /* 0x0000000417047209 */ /* 0x000fc40007810000 */
[----:B------:R-:W-:Y:S02]  /*15970*/  FSEL R159, R159, -INF , !P4 ;  /* 0xff8000009f9f7808 */ /* 0x000fe40006000000 */
[----:B------:R-:W-:Y:S02]  /*15980*/  FMNMX.FTZ R6, R13, R6, !PT ;  /* 0x000000060d067209 */ /* 0x000fe40007810000 */
[----:B------:R-:W-:Y:S02]  /*15990*/  FMNMX.FTZ R4, R27, R4, !PT ;  /* 0x000000041b047209 */ /* 0x000fe40007810000 */
[----:B------:R-:W-:Y:S02]  /*159a0*/  FSEL R163, R163, -INF , !P1 ;  /* 0xff800000a3a37808 */ /* 0x000fe40004800000 */
[C---:B------:R-:W-:Y:S02]  /*159b0*/  ISETP.GE.AND P4, PT, R21.reuse, R0, PT ;  /* 0x000000001500720c */ /* 0x040fe40003f86270 */
[----:B------:R-:W-:Y:S01]  /*159c0*/  ISETP.GE.AND P1, PT, R21, R2, PT ;  /* 0x000000021500720c */ /* 0x000fe20003f26270 */
[----:B------:R-:W-:Y:S01]  /*159d0*/  VIADD R21, R39, 0x29 ;  /* 0x0000002927157836 */ /* 0x000fe20000000000 */
[----:B------:R-:W-:-:S02]  /*159e0*/  FSEL R231, R231, -INF , !P6 ;  /* 0xff800000e7e77808 */ /* 0x000fc40007000000 */
[----:B------:R-:W-:Y:S02]  /*159f0*/  FMNMX.FTZ R6, R159, R6, !PT ;  /* 0x000000069f067209 */ /* 0x000fe40007810000 */
[----:B------:R-:W-:Y:S02]  /*15a00*/  FMNMX.FTZ R4, R11, R4, !PT ;  /* 0x000000040b047209 */ /* 0x000fe40007810000 */
[----:B------:R-:W-:Y:S02]  /*15a10*/  ISETP.GE.AND P6, PT, R21, R0, PT ;  /* 0x000000001500720c */ /* 0x000fe40003fc6270 */
[----:B------:R-:W-:Y:S02]  /*15a20*/  FSEL R161, R161, -INF , !P4 ;  /* 0xff800000a1a17808 */ /* 0x000fe40006000000 */
[----:B------:R-:W-:Y:S02]  /*15a30*/  FMNMX.FTZ R6, R231, R6, !PT ;  /* 0x00000006e7067209 */ /* 0x000fe40007810000 */
[----:B------:R-:W-:-:S02]  /*15a40*/  FMNMX.FTZ R4, R9, R4, !PT ;  /* 0x0000000409047209 */ /* 0x000fc40007810000 */
[----:B------:R-:W-:Y:S02]  /*15a50*/  FSEL R227, R227, -INF , !P2 ;  /* 0xff800000e3e37808 */ /* 0x000fe40005000000 */
[----:B------:R-:W-:Y:S02]  /*15a60*/  ISETP.GE.AND P2, PT, R35, R0, PT ;  /* 0x000000002300720c */ /* 0x000fe40003f46270 */
[----:B------:R-:W-:Y:S02]  /*15a70*/  FSEL R229, R229, -INF , !P6 ;  /* 0xff800000e5e57808 */ /* 0x000fe40007000000 */
[----:B------:R-:W-:Y:S02]  /*15a80*/  FMNMX.FTZ R6, R161, R6, !PT ;  /* 0x00000006a1067209 */ /* 0x000fe40007810000 */
[----:B------:R-:W-:Y:S02]  /*15a90*/  FMNMX.FTZ R4, R7, R4, !PT ;  /* 0x0000000407047209 */ /* 0x000fe40007810000 */
[----:B------:R-:W-:Y:S01]  /*15aa0*/  ISETP.GE.AND P3, PT, R21, R2, PT ;  /* 0x000000021500720c */ /* 0x000fe20003f66270 */
[----:B------:R-:W-:Y:S01]  /*15ab0*/  VIADD R21, R39, 0x38 ;  /* 0x0000003827157836 */ /* 0x000fe20000000000 */
        /* <DEDUP_REMOVED lines=9> */
[----:B------:R-:W-:Y:S02]  /*15b50*/  ISETP.GE.AND P4, PT, R39, R0, PT ;  /* 0x000000002700720c */ /* 0x000fe40003f86270 */
[----:B------:R-:W-:Y:S02]  /*15b60*/  FSEL R181, R181, -INF , !P2 ;  /* 0xff800000b5b57808 */ /* 0x000fe40005000000 */
[----:B------:R-:W-:Y:S02]  /*15b70*/  FMNMX.FTZ R6, R183, R6, !PT ;  /* 0x00000006b7067209 */ /* 0x000fe40007810000 */
[----:B------:R-:W-:Y:S02]  /*15b80*/  FSEL R225, R225, -INF , !P1 ;  /* 0xff800000e1e17808 */ /* 0x000fe40004800000 */
[----:B------:R-:W-:Y:S02]  /*15b90*/  FMNMX.FTZ R4, R227, R4, !PT ;  /* 0x00000004e3047209 */ /* 0x000fe40007810000 */
[----:B------:R-:W-:-:S02]  /*15ba0*/  FSEL R179, R179, -INF , !P4 ;  /* 0xff800000b3b37808 */ /* 0x000fc40006000000 */
[----:B------:R-:W-:Y:S02]  /*15bb0*/  FMNMX.FTZ R6, R181, R6, !PT ;  /* 0x00000006b5067209 */ /* 0x000fe40007810000 */
[----:B------:R-:W-:Y:S02]  /*15bc0*/  ISETP.GE.AND P1, PT, R35, R2, PT ;  /* 0x000000022300720c */ /* 0x000fe40003f26270 */
[----:B------:R-:W-:Y:S02]  /*15bd0*/  FSEL R175, R175, -INF , !P3 ;  /* 0xff800000afaf7808 */ /* 0x000fe40005800000 */
[----:B------:R-:W-:Y:S02]  /*15be0*/  FMNMX.FTZ R8, R225, R4, !PT ;  /* 0x00000004e1087209 */ /* 0x000fe40007810000 */
[----:B------:R-:W-:Y:S02]  /*15bf0*/  FMNMX.FTZ R4, R179, R6, !PT ;  /* 0x00000006b3047209 */ /* 0x000fe40007810000 */
[----:B------:R-:W-:-:S02]  /*15c00*/  ISETP.GE.AND P2, PT, R33, R2, PT ;  /* 0x000000022100720c */ /* 0x000fc40003f46270 */
[----:B------:R-:W-:Y:S01]  /*15c10*/  FSEL R177, R177, -INF , !P1 ;  /* 0xff800000b1b17808 */ /* 0x000fe20004800000 */
[----:B------:R-:W1:Y:S01]  /*15c20*/  SHFL.BFLY PT, R33, R4, 0x2, 0x1f ;  /* 0x0c401f0004217f89 */ /* 0x000e6200000e0000 */
[----:B------:R-:W-:Y:S02]  /*15c30*/  FMNMX.FTZ R8, R175, R8, !PT ;  /* 0x00000008af087209 */ /* 0x000fe40007810000 */
[----:B------:R-:W-:Y:S02]  /*15c40*/  ISETP.GE.AND P1, PT, R21, R2, PT ;  /* 0x000000021500720c */ /* 0x000fe40003f26270 */
[----:B------:R-:W-:Y:S02]  /*15c50*/  FSEL R173, R173, -INF , !P2 ;  /* 0xff800000adad7808 */ /* 0x000fe40005000000 */
[----:B------:R-:W-:Y:S02]  /*15c60*/  FMNMX.FTZ R8, R177, R8, !PT ;  /* 0x00000008b1087209 */ /* 0x000fe40007810000 */
[----:B------:R-:W-:-:S02]  /*15c70*/  ISETP.GE.AND P2, PT, R39, R2, PT ;  /* 0x000000022700720c */ /* 0x000fc40003f46270 */
[----:B------:R-:W-:Y:S02]  /*15c80*/  FSEL R171, R171, -INF , !P1 ;  /* 0xff800000abab7808 */ /* 0x000fe40004800000 */
[----:B------:R-:W-:Y:S02]  /*15c90*/  FMNMX.FTZ R8, R173, R8, !PT ;  /* 0x00000008ad087209 */ /* 0x000fe40007810000 */
[----:B------:R-:W-:Y:S02]  /*15ca0*/  FSEL R167, R167, -INF , !P2 ;  /* 0xff800000a7a77808 */ /* 0x000fe40005000000 */
[----:B------:R-:W-:-:S04]  /*15cb0*/  FMNMX.FTZ R6, R171, R8, !PT ;  /* 0x00000008ab067209 */ /* 0x000fc80007810000 */
[----:B------:R-:W-:Y:S02]  /*15cc0*/  FMNMX.FTZ R6, R167, R6, !PT ;  /* 0x00000006a7067209 */ /* 0x000fe40007810000 */
[----:B-1----:R-:W-:-:S03]  /*15cd0*/  FMNMX.FTZ R33, R4, R33, !PT ;  /* 0x0000002104217209 */ /* 0x002fc60007810000 */
[----:B------:R-:W1:Y:S04]  /*15ce0*/  SHFL.BFLY PT, R21, R6, 0x2, 0x1f ;  /* 0x0c401f0006157f89 */ /* 0x000e6800000e0000 */
[----:B------:R-:W2:Y:S01]  /*15cf0*/  SHFL.BFLY PT, R132, R33, 0x1, 0x1f ;  /* 0x0c201f0021847f89 */ /* 0x000ea200000e0000 */
[----:B-1----:R-:W-:Y:S02]  /*15d00*/  FMNMX.FTZ R21, R6, R21, !PT ;  /* 0x0000001506157209 */ /* 0x002fe40007810000 */
[----:B--2---:R-:W-:-:S03]  /*15d10*/  FMNMX.FTZ R132, R33, R132, !PT ;  /* 0x0000008421847209 */ /* 0x004fc60007810000 */
[----:B------:R-:W1:Y:S01]  /*15d20*/  SHFL.BFLY PT, R4, R21, 0x1, 0x1f ;  /* 0x0c201f0015047f89 */ /* 0x000e6200000e0000 */
[----:B------:R-:W-:-:S03]  /*15d30*/  FSETP.NEU.FTZ.AND P1, PT, R132, -INF , PT ;  /* 0xff8000008400780b */ /* 0x000fc60003f3d000 */
[----:B------:R-:W-:Y:S01]  /*15d40*/  LDSM.16.MT88.4 R32, [R203+0xc800] ;  /* 0x00c80000cb20783b */ /* 0x000fe20000004200 */
[----:B---3--:R-:W-:-:S05]  /*15d50*/  FMUL.FTZ R172, R165, R132 ;  /* 0x00000084a5ac7220 */ /* 0x008fca0000410000 */
[----:B------:R-:W-:-:S05]  /*15d60*/  FSEL R172, R172, RZ, P1 ;  /* 0x000000ffacac7208 */ /* 0x000fca0000800000 */
[-CC-:B------:R-:W-:Y:S01]  /*15d70*/  FFMA.FTZ R156, R3, R165.reuse, -R172.reuse ;  /* 0x000000a5039c7223 */ /* 0x180fe200000108ac */
[----:B-1----:R-:W-:Y:S01]  /*15d80*/  FMNMX.FTZ R3, R21, R4, !PT ;  /* 0x0000000415037209 */ /* 0x002fe20007810000 */
[-CC-:B------:R-:W-:Y:S01]  /*15d90*/  FFMA.FTZ R155, R31, R165.reuse, -R172.reuse ;  /* 0x000000a51f9b7223 */ /* 0x180fe200000108ac */
[-CC-:B------:R-:W-:Y:S01]  /*15da0*/  FFMA.FTZ R154, R37, R165.reuse, -R172.reuse ;  /* 0x000000a5259a7223 */ /* 0x180fe200000108ac */
[--C-:B------:R-:W-:Y:S01]  /*15db0*/  FFMA.FTZ R151, R25, R165, -R172.reuse ;  /* 0x000000a519977223 */ /* 0x100fe200000108ac */
[----:B------:R-:W-:Y:S01]  /*15dc0*/  FSETP.NEU.FTZ.AND P1, PT, R3, -INF , PT ;  /* 0xff8000000300780b */ /* 0x000fe20003f3d000 */
[----:B------:R-:W-:Y:S01]  /*15dd0*/  FMUL.FTZ R164, R165, R3 ;  /* 0x00000003a5a47220 */ /* 0x000fe20000410000 */
[----:B------:R-:W-:Y:S01]  /*15de0*/  MUFU.EX2 R156, R156 ;  /* 0x0000009c009c7308 */ /* 0x000fe20000000800 */
[-CC-:B------:R-:W-:Y:S01]  /*15df0*/  FFMA.FTZ R139, R15, R165.reuse, -R172.reuse ;  /* 0x000000a50f8b7223 */ /* 0x180fe200000108ac */
[-CC-:B------:R-:W-:Y:S01]  /*15e00*/  FFMA.FTZ R134, R13, R165.reuse, -R172.reuse ;  /* 0x000000a50d867223 */ /* 0x180fe200000108ac */
[-CC-:B------:R-:W-:Y:S01]  /*15e10*/  FFMA.FTZ R149, R19, R165.reuse, -R172.reuse ;  /* 0x000000a513957223 */ /* 0x180fe200000108ac */
[----:B------:R-:W-:Y:S01]  /*15e20*/  FSEL R164, R164, RZ, P1 ;  /* 0x000000ffa4a47208 */ /* 0x000fe20000800000 */
[----:B------:R-:W-:Y:S01]  /*15e30*/  LDSM.16.MT88.4 R12, [R204+0xc800] ;  /* 0x00c80000cc0c783b */ /* 0x000fe20000004200 */
[-CC-:B------:R-:W-:Y:S01]  /*15e40*/  FFMA.FTZ R148, R17, R165.reuse, -R172.reuse ;  /* 0x000000a511947223 */ /* 0x180fe200000108ac */
[-C--:B------:R-:W-:Y:S01]  /*15e50*/  FFMA.FTZ R159, R159, R165.reuse, -R172 ;  /* 0x000000a59f9f7223 */ /* 0x080fe200000108ac */
[----:B------:R-:W1:Y:S01]  /*15e60*/  MUFU.EX2 R155, R155 ;  /* 0x0000009b009b7308 */ /* 0x000e620000000800 */
[-CC-:B------:R-:W-:Y:S01]  /*15e70*/  FFMA.FTZ R157, R59, R165.reuse, -R164.reuse ;  /* 0x000000a53b9d7223 */ /* 0x180fe200000108a4 */
[-CC-:B------:R-:W-:Y:S01]  /*15e80*/  FFMA.FTZ R158, R29, R165.reuse, -R164.reuse ;  /* 0x000000a51d9e7223 */ /* 0x180fe200000108a4 */
[-CC-:B------:R-:W-:Y:S01]  /*15e90*/  FFMA.FTZ R153, R23, R165.reuse, -R164.reuse ;  /* 0x000000a517997223 */ /* 0x180fe200000108a4 */
[-CC-:B------:R-:W-:Y:S01]  /*15ea0*/  FFMA.FTZ R152, R27, R165.reuse, -R164.reuse ;  /* 0x000000a51b987223 */ /* 0x180fe200000108a4 */
[-CC-:B------:R-:W-:Y:S01]  /*15eb0*/  FFMA.FTZ R150, R11, R165.reuse, -R164.reuse ;  /* 0x000000a50b967223 */ /* 0x180fe200000108a4 */
[-CC-:B------:R-:W-:Y:S01]  /*15ec0*/  FFMA.FTZ R137, R9, R165.reuse, -R164.reuse ;  /* 0x000000a509897223 */ /* 0x180fe200000108a4 */
[----:B------:R-:W2:Y:S01]  /*15ed0*/  LDSM.16.MT88.4 R56, [R203+0xe000] ;  /* 0x00e00000cb38783b */ /* 0x000ea20000004200 */
[----:B------:R-:W-:Y:S01]  /*15ee0*/  MUFU.EX2 R154, R154 ;  /* 0x0000009a009a7308 */ /* 0x000fe20000000800 */
[-CC-:B------:R-:W-:Y:S01]  /*15ef0*/  FFMA.FTZ R138, R7, R165.reuse, -R164.reuse ;  /* 0x000000a5078a7223 */ /* 0x180fe200000108a4 */
[-C--:B------:R-:W-:Y:S01]  /*15f00*/  FFMA.FTZ R135, R5, R165.reuse, -R164 ;  /* 0x000000a505877223 */ /* 0x080fe200000108a4 */
[----:B------:R-:W3:Y:S01]  /*15f10*/  LDSM.16.MT88.4 R8, [R205+0xe800] ;  /* 0x00e80000cd08783b */ /* 0x000ee20000004200 */
[-CC-:B------:R-:W-:Y:S01]  /*15f20*/  FFMA.FTZ R160, R231, R165.reuse, -R172.reuse ;  /* 0x000000a5e7a07223 */ /* 0x180fe200000108ac */
[-CC-:B------:R-:W-:Y:S01]  /*15f30*/  FFMA.FTZ R161, R161, R165.reuse, -R172.reuse ;  /* 0x000000a5a1a17223 */ /* 0x180fe200000108ac */
[-C--:B------:R-:W-:Y:S01]  /*15f40*/  FFMA.FTZ R162, R229, R165.reuse, -R172 ;  /* 0x000000a5e5a27223 */ /* 0x080fe200000108ac */
[----:B------:R-:W4:Y:S01]  /*15f50*/  LDSM.16.MT88.4 R20, [R203+0xe800] ;  /* 0x00e80000cb14783b */ /* 0x000f220000004200 */
[----:B------:R-:W5:Y:S01]  /*15f60*/  MUFU.EX2 R151, R151 ;  /* 0x0000009700977308 */ /* 0x000f620000000800 */
[----:B-1----:R-:W-:Y:S01]  /*15f70*/  F2FP.BF16.F32.PACK_AB R96, R155, R156 ;  /* 0x0000009c9b60723e */ /* 0x002fe200000010ff */
[-CC-:B------:R-:W-:Y:S01]  /*15f80*/  FFMA.FTZ R163, R163, R165.reuse, -R164.reuse ;  /* 0x000000a5a3a37223 */ /* 0x180fe200000108a4 */
[----:B------:R-:W1:Y:S01]  /*15f90*/  LDSM.16.MT88.4 R16, [R202+0xe800] ;  /* 0x00e80000ca10783b */ /* 0x000e620000004200 */
[-CC-:B------:R-:W-:Y:S01]  /*15fa0*/  FFMA.FTZ R166, R227, R165.reuse, -R164.reuse ;  /* 0x000000a5e3a67223 */ /* 0x180fe200000108a4 */
[-CC-:B------:R-:W-:Y:S01]  /*15fb0*/  FFMA.FTZ R170, R225, R165.reuse, -R164.reuse ;  /* 0x000000a5e1aa7223 */ /* 0x180fe200000108a4 */
[-C--:B------:R-:W-:Y:S01]  /*15fc0*/  FFMA.FTZ R175, R175, R165.reuse, -R164 ;  /* 0x000000a5afaf7223 */ /* 0x080fe200000108a4 */
[----:B------:R-:W-:Y:S01]  /*15fd0*/  LDSM.16.MT88.4 R28, [R202+0xc800] ;  /* 0x00c80000ca1c783b */ /* 0x000fe20000004200 */
[----:B------:R-:W-:Y:S01]  /*15fe0*/  MUFU.EX2 R157, R157 ;  /* 0x0000009d009d7308 */ /* 0x000fe20000000800 */
[-CC-:B------:R-:W-:Y:S01]  /*15ff0*/  FFMA.FTZ R174, R223, R165.reuse, -R172.reuse ;  /* 0x000000a5dfae7223 */ /* 0x180fe200000108ac */
[-CC-:B------:R-:W-:Y:S01]  /*16000*/  FFMA.FTZ R183, R183, R165.reuse, -R172.reuse ;  /* 0x000000a5b7b77223 */ /* 0x180fe200000108ac */
[----:B------:R-:W-:Y:S01]  /*16010*/  LDSM.16.MT88.4 R24, [R204+0xe800] ;  /* 0x00e80000cc18783b */ /* 0x000fe20000004200 */
[-CC-:B------:R-:W-:Y:S01]  /*16020*/  FFMA.FTZ R176, R181, R165.reuse, -R172.reuse ;  /* 0x000000a5b5b07223 */ /* 0x180fe200000108ac */
[-C--:B------:R-:W-:Y:S01]  /*16030*/  FFMA.FTZ R225, R179, R165.reuse, -R172 ;  /* 0x000000a5b3e17223 */ /* 0x080fe200000108ac */
[-CC-:B------:R-:W-:Y:S01]  /*16040*/  FFMA.FTZ R172, R177, R165.reuse, -R164.reuse ;  /* 0x000000a5b1ac7223 */ /* 0x180fe200000108a4 */
[-CC-:B------:R-:W-:Y:S01]  /*16050*/  FFMA.FTZ R173, R173, R165.reuse, -R164.reuse ;  /* 0x000000a5adad7223 */ /* 0x180fe200000108a4 */
[----:B------:R-:W2:Y:S01]  /*16060*/  MUFU.EX2 R158, R158 ;  /* 0x0000009e009e7308 */ /* 0x000ea20000000800 */
[----:B-----5:R-:W-:Y:S01]  /*16070*/  F2FP.BF16.F32.PACK_AB R98, R151, R154 ;  /* 0x0000009a9762723e */ /* 0x020fe200000010ff */
[-CC-:B------:R-:W-:Y:S01]  /*16080*/  FFMA.FTZ R171, R171, R165.reuse, -R164.reuse ;  /* 0x000000a5abab7223 */ /* 0x180fe200000108a4 */
[----:B------:R-:W-:Y:S01]  /*16090*/  FFMA.FTZ R164, R167, R165, -R164 ;  /* 0x000000a5a7a47223 */ /* 0x000fe200000108a4 */
[----:B------:R-:W-:-:S04]  /*160a0*/  FADD.FTZ R155, R156, R155 ;  /* 0x0000009b9c9b7221 */ /* 0x000fc80000010000 */
[----:B------:R-:W-:Y:S01]  /*160b0*/  MUFU.EX2 R153, R153 ;  /* 0x0000009900997308 */ /* 0x000fe20000000800 */
[----:B------:R-:W-:-:S04]  /*160c0*/  FADD.FTZ R154, R154, R155 ;  /* 0x0000009b9a9a7221 */ /* 0x000fc80000010000 */
[----:B------:R-:W-:-:S03]  /*160d0*/  FADD.FTZ R154, R151, R154 ;  /* 0x0000009a979a7221 */ /* 0x000fc60000010000 */
[----:B------:R-:W5:Y:S01]  /*160e0*/  MUFU.EX2 R152, R152 ;  /* 0x0000009800987308 */ /* 0x000f620000000800 */
[----:B--2---:R-:W-:Y:S01]  /*160f0*/  F2FP.BF16.F32.PACK_AB R97, R158, R157 ;  /* 0x0000009d9e61723e */ /* 0x004fe200000010ff */
[----:B------:R-:W-:-:S06]  /*16100*/  FADD.FTZ R158, R157, R158 ;  /* 0x0000009e9d9e7221 */ /* 0x000fcc0000010000 */
[----:B------:R-:W-:Y:S08]  /*16110*/  MUFU.EX2 R149, R149 ;  /* 0x0000009500957308 */ /* 0x000ff00000000800 */
[----:B------:R-:W2:Y:S01]  /*16120*/  MUFU.EX2 R148, R148 ;  /* 0x0000009400947308 */ /* 0x000ea20000000800 */
[----:B-----5:R-:W-:Y:S01]  /*16130*/  F2FP.BF16.F32.PACK_AB R99, R152, R153 ;  /* 0x000000999863723e */ /* 0x020fe200000010ff */
[----:B------:R-:W-:-:S04]  /*16140*/  FADD.FTZ R153, R153, R158 ;  /* 0x0000009e99997221 */ /* 0x000fc80000010000 */
[----:B------:R-:W-:Y:S02]  /*16150*/  FADD.FTZ R153, R152, R153 ;  /* 0x0000009998997221 */ /* 0x000fe40000010000 */
[C---:B------:R-:W-:Y:S01]  /*16160*/  HMMA.16816.F32.BF16 R120, R96.reuse, R116, RZ ;  /* 0x000000746078723c */ /* 0x040fe200000418ff */
[----:B------:R-:W-:Y:S05]  /*16170*/  MUFU.EX2 R139, R139 ;  /* 0x0000008b008b7308 */ /* 0x000fea0000000800 */
[C---:B------:R-:W-:Y:S03]  /*16180*/  HMMA.16816.F32.BF16 R36, R96.reuse, R40, RZ ;  /* 0x000000286024723c */ /* 0x040fe600000418ff */
[----:B------:R-:W5:Y:S01]  /*16190*/  MUFU.EX2 R134, R134 ;  /* 0x0000008600867308 */ /* 0x000f620000000800 */
[C---:B--2---:R-:W-:Y:S01]  /*161a0*/  F2FP.BF16.F32.PACK_AB R4, R148.reuse, R149 ;  /* 0x000000959404723e */ /* 0x044fe200000010ff */
[----:B------:R-:W-:Y:S01]  /*161b0*/  FADD.FTZ R149, R149, R154 ;  /* 0x0000009a95957221 */ /* 0x000fe20000010000 */
[----:B------:R-:W-:Y:S03]  /*161c0*/  HMMA.16816.F32.BF16 R116, R96, R118, RZ ;  /* 0x000000766074723c */ /* 0x000fe600000418ff */
[----:B------:R-:W-:-:S02]  /*161d0*/  FADD.FTZ R148, R148, R149 ;  /* 0x0000009594947221 */ /* 0x000fc40000010000 */
[----:B------:R-:W-:Y:S01]  /*161e0*/  MUFU.EX2 R150, R150 ;  /* 0x0000009600967308 */ /* 0x000fe20000000800 */
[C---:B------:R-:W-:Y:S06]  /*161f0*/  HMMA.16816.F32.BF16 R40, R96.reuse, R42, RZ ;  /* 0x0000002a6028723c */ /* 0x040fec00000418ff */
[----:B------:R-:W-:Y:S01]  /*16200*/  HMMA.16816.F32.BF16 R52, R96, R56, RZ ;  /* 0x000000386034723c */ /* 0x000fe200000418ff */
[----:B------:R-:W2:Y:S01]  /*16210*/  MUFU.EX2 R137, R137 ;  /* 0x0000008900897308 */ /* 0x000ea20000000800 */
[----:B-----5:R-:W-:Y:S01]  /*16220*/  F2FP.BF16.F32.PACK_AB R6, R134, R139 ;  /* 0x0000008b8606723e */ /* 0x020fe200000010ff */
[----:B------:R-:W-:-:S03]  /*16230*/  FADD.FTZ R139, R139, R148 ;  /* 0x000000948b8b7221 */ /* 0x000fc60000010000 */
[C---:B------:R-:W-:Y:S01]  /*16240*/  HMMA.16816.F32.BF16 R60, R96.reuse, R64, RZ ;  /* 0x00000040603c723c */ /* 0x040fe200000418ff */
[----:B------:R-:W-:Y:S02]  /*16250*/  FADD.FTZ R134, R134, R139 ;  /* 0x0000008b86867221 */ /* 0x000fe40000010000 */
[----:B------:R-:W-:Y:S03]  /*16260*/  MUFU.EX2 R138, R138 ;  /* 0x0000008a008a7308 */ /* 0x000fe60000000800 */
[C---:B------:R-:W-:Y:S05]  /*16270*/  HMMA.16816.F32.BF16 R56, R96.reuse, R58, RZ ;  /* 0x0000003a6038723c */ /* 0x040fea00000418ff */
[----:B------:R-:W5:Y:S01]  /*16280*/  MUFU.EX2 R135, R135 ;  /* 0x0000008700877308 */ /* 0x000f620000000800 */
[----:B--2---:R-:W-:Y:S01]  /*16290*/  F2FP.BF16.F32.PACK_AB R5, R137, R150 ;  /* 0x000000968905723e */ /* 0x004fe200000010ff */
[----:B------:R-:W-:Y:S01]  /*162a0*/  HMMA.16816.F32.BF16 R64, R96, R66, RZ ;  /* 0x000000426040723c */ /* 0x000fe200000418ff */
[----:B------:R-:W-:-:S04]  /*162b0*/  FADD.FTZ R150, R150, R153 ;  /* 0x0000009996967221 */ /* 0x000fc80000010000 */
[----:B------:R-:W-:Y:S01]  /*162c0*/  FADD.FTZ R137, R137, R150 ;  /* 0x0000009689897221 */ /* 0x000fe20000010000 */
[C---:B------:R-:W-:Y:S01]  /*162d0*/  HMMA.16816.F32.BF16 R68, R96.reuse, R72, RZ ;  /* 0x000000486044723c */ /* 0x040fe200000418ff */
[----:B------:R-:W-:Y:S05]  /*162e0*/  MUFU.EX2 R159, R159 ;  /* 0x0000009f009f7308 */ /* 0x000fea0000000800 */
[----:B------:R-:W-:Y:S01]  /*162f0*/  HMMA.16816.F32.BF16 R76, R96, R80, RZ ;  /* 0x00000050604c723c */ /* 0x000fe200000418ff */
[----:B-----5:R-:W-:Y:S02]  /*16300*/  F2FP.BF16.F32.PACK_AB R7, R135, R138 ;  /* 0x0000008a8707723e */ /* 0x020fe400000010ff */
[----:B------:R-:W2:Y:S01]  /*16310*/  MUFU.EX2 R160, R160 ;  /* 0x000000a000a07308 */ /* 0x000ea20000000800 */
[----:B------:R-:W-:-:S02]  /*16320*/  FADD.FTZ R138, R138, R137 ;  /* 0x000000898a8a7221 */ /* 0x000fc40000010000 */
[----:B------:R-:W-:Y:S02]  /*16330*/  HMMA.16816.F32.BF16 R72, R96, R74, RZ ;  /* 0x0000004a6048723c */ /* 0x000fe400000418ff */
[----:B------:R-:W-:-:S04]  /*16340*/  FADD.FTZ R138, R135, R138 ;  /* 0x0000008a878a7221 */ /* 0x000fc80000010000 */
[C---:B------:R-:W-:Y:S01]  /*16350*/  HMMA.16816.F32.BF16 R120, R4.reuse, R12, R120 ;  /* 0x0000000c0478723c */ /* 0x040fe20000041878 */
[----:B------:R-:W-:Y:S05]  /*16360*/  MUFU.EX2 R161, R161 ;  /* 0x000000a100a17308 */ /* 0x000fea0000000800 */
[C---:B------:R-:W-:Y:S01]  /*16370*/  HMMA.16816.F32.BF16 R116, R4.reuse, R14, R116 ;  /* 0x0000000e0474723c */ /* 0x040fe20000041874 */
[----:B------:R-:W5:Y:S02]  /*16380*/  LDSM.16.MT88.4 R12, [R205+0x10800] ;  /* 0x01080000cd0c783b */ /* 0x000f640000004200 */
[----:B------:R-:W2:Y:S03]  /*16390*/  MUFU.EX2 R162, R162 ;  /* 0x000000a200a27308 */ /* 0x000ea60000000800 */
[C---:B---3--:R-:W-:Y:S05]  /*163a0*/  HMMA.16816.F32.BF16 R36, R4.reuse, R8, R36 ;  /* 0x000000080424723c */ /* 0x048fea0000041824 */
[----:B------:R-:W-:Y:S01]  /*163b0*/  MUFU.EX2 R163, R163 ;  /* 0x000000a300a37308 */ /* 0x000fe20000000800 */
[----:B------:R-:W-:Y:S01]  /*163c0*/  HMMA.16816.F32.BF16 R40, R4, R10, R40 ;  /* 0x0000000a0428723c */ /* 0x000fe20000041828 */
[----:B------:R-:W3:Y:S05]  /*163d0*/  LDSM.16.MT88.4 R8, [R204+0x10800] ;  /* 0x01080000cc08783b */ /* 0x000eea0000004200 */
[C---:B------:R-:W-:Y:S01]  /*163e0*/  HMMA.16816.F32.BF16 R80, R96.reuse, R82, RZ ;  /* 0x000000526050723c */ /* 0x040fe200000418ff */
[----:B------:R-:W2:Y:S05]  /*163f0*/  MUFU.EX2 R166, R166 ;  /* 0x000000a600a67308 */ /* 0x000eaa0000000800 */
[----:B------:R-:W-:Y:S03]  /*16400*/  HMMA.16816.F32.BF16 R112, R96, R108, RZ ;  /* 0x0000006c6070723c */ /* 0x000fe600000418ff */
[----:B------:R-:W-:Y:S03]  /*16410*/  MUFU.EX2 R170, R170 ;  /* 0x000000aa00aa7308 */ /* 0x000fe60000000800 */
[C---:B----4-:R-:W-:Y:S05]  /*16420*/  HMMA.16816.F32.BF16 R52, R4.reuse, R20, R52 ;  /* 0x000000140434723c */ /* 0x050fea0000041834 */
[----:B------:R-:W4:Y:S01]  /*16430*/  MUFU.EX2 R175, R175 ;  /* 0x000000af00af7308 */ /* 0x000f220000000800 */
[C---:B------:R-:W-:Y:S01]  /*16440*/  HMMA.16816.F32.BF16 R56, R4.reuse, R22, R56 ;  /* 0x000000160438723c */ /* 0x040fe20000041838 */
[----:B------:R-:W2:Y:S05]  /*16450*/  LDSM.16.MT88.4 R20, [R203+0x10800] ;  /* 0x01080000cb14783b */ /* 0x000eaa0000004200 */
[C---:B-1----:R-:W-:Y:S01]  /*16460*/  HMMA.16816.F32.BF16 R60, R4.reuse, R16, R60 ;  /* 0x00000010043c723c */ /* 0x042fe2000004183c */
[----:B------:R-:W-:Y:S05]  /*16470*/  MUFU.EX2 R174, R174 ;  /* 0x000000ae00ae7308 */ /* 0x000fea0000000800 */
[----:B------:R-:W-:Y:S01]  /*16480*/  HMMA.16816.F32.BF16 R64, R4, R18, R64 ;  /* 0x000000120440723c */ /* 0x000fe20000041840 */
[----:B------:R-:W1:Y:S02]  /*16490*/  LDSM.16.MT88.4 R16, [R202+0x10800] ;  /* 0x01080000ca10783b */ /* 0x000e640000004200 */
[----:B------:R-:W4:Y:S03]  /*164a0*/  MUFU.EX2 R183, R183 ;  /* 0x000000b700b77308 */ /* 0x000f260000000800 */
[----:B------:R-:W-:Y:S05]  /*164b0*/  HMMA.16816.F32.BF16 R108, R96, R110, RZ ;  /* 0x0000006e606c723c */ /* 0x000fea00000418ff */
[----:B------:R-:W-:Y:S01]  /*164c0*/  MUFU.EX2 R176, R176 ;  /* 0x000000b000b07308 */ /* 0x000fe20000000800 */
[C---:B-----5:R-:W-:Y:S06]  /*164d0*/  HMMA.16816.F32.BF16 R68, R4.reuse, R12, R68 ;  /* 0x0000000c0444723c */ /* 0x060fec0000041844 */
[C---:B------:R-:W-:Y:S01]  /*164e0*/  HMMA.16816.F32.BF16 R72, R4.reuse, R14, R72 ;  /* 0x0000000e0448723c */ /* 0x040fe20000041848 */
[----:B------:R-:W5:Y:S01]  /*164f0*/  LDSM.16.MT88.4 R12, [R203+0xd000] ;  /* 0x00d00000cb0c783b */ /* 0x000f620000004200 */
[----:B------:R-:W5:Y:S04]  /*16500*/  MUFU.EX2 R225, R225 ;  /* 0x000000e100e17308 */ /* 0x000f680000000800 */
[C---:B---3--:R-:W-:Y:S04]  /*16510*/  HMMA.16816.F32.BF16 R76, R4.reuse, R8, R76 ;  /* 0x00000008044c723c */ /* 0x048fe8000004184c */
[----:B------:R-:W-:Y:S02]  /*16520*/  MUFU.EX2 R172, R172 ;  /* 0x000000ac00ac7308 */ /* 0x000fe40000000800 */
[----:B------:R-:W-:Y:S01]  /*16530*/  HMMA.16816.F32.BF16 R80, R4, R10, R80 ;  /* 0x0000000a0450723c */ /* 0x000fe20000041850 */
[----:B------:R-:W3:Y:S05]  /*16540*/  LDSM.16.MT88.4 R8, [R203+0xf000] ;  /* 0x00f00000cb08783b */ /* 0x000eea0000004200 */
[C---:B------:R-:W-:Y:S01]  /*16550*/  HMMA.16816.F32.BF16 R128, R96.reuse, R124, RZ ;  /* 0x0000007c6080723c */ /* 0x040fe200000418ff */
[----:B------:R-:W3:Y:S05]  /*16560*/  MUFU.EX2 R173, R173 ;  /* 0x000000ad00ad7308 */ /* 0x000eea0000000800 */
[C---:B------:R-:W-:Y:S03]  /*16570*/  HMMA.16816.F32.BF16 R104, R96.reuse, R100, RZ ;  /* 0x000000646068723c */ /* 0x040fe600000418ff */
[----:B------:R-:W-:Y:S03]  /*16580*/  MUFU.EX2 R171, R171 ;  /* 0x000000ab00ab7308 */ /* 0x000fe60000000800 */
[C---:B------:R-:W-:Y:S05]  /*16590*/  HMMA.16816.F32.BF16 R44, R96.reuse, R48, RZ ;  /* 0x00000030602c723c */ /* 0x040fea00000418ff */
[----:B------:R-:W3:Y:S01]  /*165a0*/  MUFU.EX2 R164, R164 ;  /* 0x000000a400a47308 */ /* 0x000ee20000000800 */
        /* <DEDUP_REMOVED lines=31> */
[----:B----4-:R-:W-:Y:S01]  /*167a0*/  F2FP.BF16.F32.PACK_AB R7, R175, R170 ;  /* 0x000000aaaf07723e */ /* 0x010fe200000010ff */
[----:B------:R-:W-:Y:S02]  /*167b0*/  FADD.FTZ R160, R160, R159 ;  /* 0x0000009fa0a07221 */ /* 0x000fe40000010000 */
[----:B------:R-:W-:Y:S02]  /*167c0*/  FADD.FTZ R163, R166, R163 ;  /* 0x000000a3a6a37221 */ /* 0x000fe40000010000 */
[----:B------:R-:W-:Y:S02]  /*167d0*/  FADD.FTZ R161, R161, R160 ;  /* 0x000000a0a1a17221 */ /* 0x000fe40000010000 */
[----:B-----5:R-:W-:Y:S01]  /*167e0*/  HMMA.16816.F32.BF16 R112, R4, R12, R112 ;  /* 0x0000000c0470723c */ /* 0x020fe20000041870 */
[----:B------:R-:W-:Y:S01]  /*167f0*/  FADD.FTZ R170, R170, R163 ;  /* 0x000000a3aaaa7221 */ /* 0x000fe20000010000 */
[----:B------:R-:W-:-:S03]  /*16800*/  FADD.FTZ R161, R162, R161 ;  /* 0x000000a1a2a17221 */ /* 0x000fc60000010000 */
[----:B------:R-:W-:Y:S01]  /*16810*/  FADD.FTZ R175, R175, R170 ;  /* 0x000000aaafaf7221 */ /* 0x000fe20000010000 */
[C---:B------:R-:W-:Y:S01]  /*16820*/  HMMA.16816.F32.BF16 R108, R4.reuse, R14, R108 ;  /* 0x0000000e046c723c */ /* 0x040fe2000004186c */
[----:B------:R-:W4:Y:S05]  /*16830*/  LDSM.16.MT88.4 R12, [R204+0x11000] ;  /* 0x01100000cc0c783b */ /* 0x000f2a0000004200 */
[C---:B---3--:R-:W-:Y:S06]  /*16840*/  HMMA.16816.F32.BF16 R52, R4.reuse, R8, R52 ;  /* 0x000000080434723c */ /* 0x048fec0000041834 */
[C---:B------:R-:W-:Y:S01]  /*16850*/  HMMA.16816.F32.BF16 R56, R4.reuse, R10, R56 ;  /* 0x0000000a0438723c */ /* 0x040fe20000041838 */
[----:B------:R-:W3:Y:S05]  /*16860*/  LDSM.16.MT88.4 R8, [R203+0x11000] ;  /* 0x01100000cb08783b */ /* 0x000eea0000004200 */
[C---:B--2---:R-:W-:Y:S06]  /*16870*/  HMMA.16816.F32.BF16 R60, R4.reuse, R20, R60 ;  /* 0x00000014043c723c */ /* 0x044fec000004183c */
[C---:B------:R-:W-:Y:S01]  /*16880*/  HMMA.16816.F32.BF16 R64, R4.reuse, R22, R64 ;  /* 0x000000160440723c */ /* 0x040fe20000041840 */
[----:B------:R-:W2:Y:S05]  /*16890*/  LDSM.16.MT88.4 R20, [R202+0x11000] ;  /* 0x01100000ca14783b */ /* 0x000eaa0000004200 */
[C---:B-1----:R-:W-:Y:S06]  /*168a0*/  HMMA.16816.F32.BF16 R68, R4.reuse, R16, R68 ;  /* 0x000000100444723c */ /* 0x042fec0000041844 */
[C---:B------:R-:W-:Y:S01]  /*168b0*/  HMMA.16816.F32.BF16 R72, R4.reuse, R18, R72 ;  /* 0x000000120448723c */ /* 0x040fe20000041848 */
[----:B------:R-:W1:Y:S05]  /*168c0*/  LDSM.16.MT88.4 R16, [R205+0xd800] ;  /* 0x00d80000cd10783b */ /* 0x000e6a0000004200 */
[C---:B----4-:R-:W-:Y:S06]  /*168d0*/  HMMA.16816.F32.BF16 R76, R4.reuse, R12, R76 ;  /* 0x0000000c044c723c */ /* 0x050fec000004184c */
[C---:B------:R-:W-:Y:S01]  /*168e0*/  HMMA.16816.F32.BF16 R80, R4.reuse, R14, R80 ;  /* 0x0000000e0450723c */ /* 0x040fe20000041850 */
[----:B------:R-:W4:Y:S05]  /*168f0*/  LDSM.16.MT88.4 R12, [R204+0xd800] ;  /* 0x00d80000cc0c783b */ /* 0x000f2a0000004200 */
[C---:B---3--:R-:W-:Y:S06]  /*16900*/  HMMA.16816.F32.BF16 R84, R4.reuse, R8, R84 ;  /* 0x000000080454723c */ /* 0x048fec0000041854 */
[C---:B------:R-:W-:Y:S01]  /*16910*/  HMMA.16816.F32.BF16 R88, R4.reuse, R10, R88 ;  /* 0x0000000a0458723c */ /* 0x040fe20000041858 */
[----:B------:R-:W3:Y:S05]  /*16920*/  LDSM.16.MT88.4 R8, [R203+0xf800] ;  /* 0x00f80000cb08783b */ /* 0x000eea0000004200 */
        /* <DEDUP_REMOVED lines=15> */
[C---:B--2---:R-:W-:Y:S06]  /*16a20*/  HMMA.16816.F32.BF16 R92, R4.reuse, R20, R92 ;  /* 0x00000014045c723c */ /* 0x044fec000004185c */
[----:B------:R-:W-:Y:S01]  /*16a30*/  HMMA.16816.F32.BF16 R96, R4, R22, R96 ;  /* 0x000000160460723c */ /* 0x000fe20000041860 */
[----:B------:R-:W2:Y:S06]  /*16a40*/  LDSM.16.MT88.4 R20, [R205+0x11800] ;  /* 0x01180000cd14783b */ /* 0x000eac0000004200 */
        /* <DEDUP_REMOVED lines=9> */
[----:B-1----:R-:W-:Y:S01]  /*16ae0*/  HMMA.16816.F32.BF16 R128, R4, R16, R128 ;  /* 0x000000100480723c */ /* 0x002fe20000041880 */
[----:B------:R-:W-:Y:S01]  /*16af0*/  FADD.FTZ R171, R171, R172 ;  /* 0x000000acabab7221 */ /* 0x000fe20000010000 */
[----:B------:R-:W-:-:S03]  /*16b00*/  FADD.FTZ R225, R225, R176 ;  /* 0x000000b0e1e17221 */ /* 0x000fc60000010000 */
[----:B------:R-:W-:Y:S01]  /*16b10*/  FADD.FTZ R223, R164, R171 ;  /* 0x000000aba4df7221 */ /* 0x000fe20000010000 */
        /* <DEDUP_REMOVED lines=20> */
[C---:B-1----:R-:W-:Y:S06]  /*16c60*/  HMMA.16816.F32.BF16 R76, R4.reuse, R16, R76 ;  /* 0x00000010044c723c */ /* 0x042fec000004184c */
[C---:B------:R-:W-:Y:S06]  /*16c70*/  HMMA.16816.F32.BF16 R80, R4.reuse, R18, R80 ;  /* 0x000000120450723c */ /* 0x040fec0000041850 */
[C---:B----4-:R-:W-:Y:S06]  /*16c80*/  HMMA.16816.F32.BF16 R84, R4.reuse, R12, R84 ;  /* 0x0000000c0454723c */ /* 0x050fec0000041854 */
[C---:B------:R-:W-:Y:S06]  /*16c90*/  HMMA.16816.F32.BF16 R88, R4.reuse, R14, R88 ;  /* 0x0000000e0458723c */ /* 0x040fec0000041858 */
[C---:B---3--:R-:W-:Y:S06]  /*16ca0*/  HMMA.16816.F32.BF16 R92, R4.reuse, R8, R92 ;  /* 0x00000008045c723c */ /* 0x048fec000004185c */
        /* <DEDUP_REMOVED lines=11> */
[----:B-1----:R-:W-:Y:S02]  /*16d60*/  R2UR UR4, R138 ;  /* 0x000000008a0472ca */ /* 0x002fe400000e0000 */
[----:B------:R-:W-:-:S13]  /*16d70*/  R2UR UR5, R139 ;  /* 0x000000008b0572ca */ /* 0x000fda00000e0000 */
[----:B--2---:R-:W2:Y:S01]  /*16d80*/  LD.E R11, desc[UR4][R134.64+0x170] ;  /* 0x00017004860b7980 */ /* 0x004ea2000c101900 */
        /* <DEDUP_REMOVED lines=35> */
[----:B------:R-:W-:Y:S02]  /*16fc0*/  @!P4 VIADD R10, R10, 0x1 ;  /* 0x000000010a0ac836 */ /* 0x000fe40000000000 */
[-C--:B------:R-:W-:Y:S01]  /*16fd0*/  ISETP.GE.U32.AND P5, PT, R5, R8.reuse, PT ;  /* 0x000000080500720c */ /* 0x080fe20003fa6070 */
[----:B------:R-:W-:Y:S01]  /*16fe0*/  @!P2 VIADD R9, R9, 0x1 ;  /* 0x000000010909a836 */ /* 0x000fe20000000000 */
[----:B------:R-:W-:Y:S02]  /*16ff0*/  ISETP.GE.U32.AND P6, PT, R7, R8, PT ;  /* 0x000000080700720c */ /* 0x000fe40003fc6070 */
[----:B------:R-:W-:-:S09]  /*17000*/  ISETP.NE.AND P2, PT, R11, RZ, PT ;  /* 0x000000ff0b00720c */ /* 0x000fd20003f45270 */
[----:B------:R-:W-:Y:S02]  /*17010*/  @P5 VIADD R9, R9, 0x1 ;  /* 0x0000000109095836 */ /* 0x000fe40000000000 */
[----:B------:R-:W-:Y:S02]  /*17020*/  @P6 IADD3 R10, R10, 0x1, RZ ;  /* 0x000000010a0a6810 */ /* 0x000fe40007ffe0ff */
[----:B------:R-:W-:-:S03]  /*17030*/  @!P1 IMAD.MOV R9, RZ, RZ, -R9 ;  /* 0x000000ffff099224 */ /* 0x000fc600078e0a09 */
[----:B------:R-:W-:Y:S02]  /*17040*/  @!P3 IMAD.MOV R10, RZ, RZ, -R10 ;  /* 0x000000ffff0ab224 */ /* 0x000fe400078e0a0a */
[C---:B------:R-:W-:Y:S02]  /*17050*/  SEL R6, R4.reuse, R9, !P2 ;  /* 0x0000000904067207 */ /* 0x040fe40005000000 */
[----:B------:R-:W3:Y:S01]  /*17060*/  LD.E.64 R8, desc[UR4][R134.64+0x40] ;  /* 0x0000400486087980 */ /* 0x000ee2000c101b00 */
[----:B------:R-:W-:Y:S02]  /*17070*/  SEL R7, R4, R10, !P2 ;  /* 0x0000000a04077207 */ /* 0x000fe40005000000 */
[----:B------:R-:W-:-:S04]  /*17080*/  IMAD.WIDE R16, R6, 0x4, R220 ;  /* 0x0000000406107825 */ /* 0x000fc800078e02dc */
[C---:B------:R-:W-:Y:S01]  /*17090*/  IMAD.WIDE R14, R7.reuse, 0x4, R220 ;  /* 0x00000004070e7825 */ /* 0x040fe200078e02dc */
[----:B------:R-:W4:Y:S04]  /*170a0*/  LD.E R4, desc[UR10][R16.64] ;  /* 0x0000000a10047980 */ /* 0x000f28000c101900 */
[----:B------:R-:W4:Y:S01]  /*170b0*/  LD.E R5, desc[UR12][R14.64] ;  /* 0x0000000c0e057980 */ /* 0x000f22000c101900 */
[----:B------:R-:W-:-:S05]  /*170c0*/  IADD3 R6, R7, -R6, RZ ;  /* 0x8000000607067210 */ /* 0x000fca0007ffe0ff */
[----:B------:R-:W-:-:S05]  /*170d0*/  IMAD R11, R11, R6, -0x40 ;  /* 0xffffffc00b0b7424 */ /* 0x000fca00078e0206 */
[----:B------:R-:W-:Y:S01]  /*170e0*/  SHF.R.S32.HI R7, RZ, 0x1f, R11 ;  /* 0x0000001fff077819 */ /* 0x000fe2000001140b */
[-C--:B---3--:R-:W-:Y:S02]  /*170f0*/  IMAD R6, R9, R11.reuse, RZ ;  /* 0x0000000b09067224 */ /* 0x088fe400078e02ff */
[----:B------:R-:W-:-:S04]  /*17100*/  IMAD.WIDE.U32 R10, R8, R11, RZ ;  /* 0x0000000b080a7225 */ /* 0x000fc800078e00ff */
[----:B------:R-:W-:Y:S02]  /*17110*/  IMAD R6, R8, R7, R6 ;  /* 0x0000000708067224 */ /* 0x000fe400078e0206 */
[----:B----4-:R-:W-:Y:S02]  /*17120*/  IMAD.IADD R5, R4, 0x1, -R5 ;  /* 0x0000000104057824 */ /* 0x010fe400078e0a05 */
[----:B------:R-:W-:Y:S02]  /*17130*/  IMAD.IADD R11, R11, 0x1, R6 ;  /* 0x000000010b0b7824 */ /* 0x000fe400078e0206 */
[----:B--2---:R-:W-:Y:S01]  /*17140*/  IMAD R7, R13, R5, RZ ;  /* 0x000000050d077224 */ /* 0x004fe200078e02ff */
[----:B------:R-:W-:Y:S01]  /*17150*/  SHF.R.S32.HI R4, RZ, 0x1f, R5 ;  /* 0x0000001fff047819 */ /* 0x000fe20000011405 */
[----:B------:R-:W-:-:S04]  /*17160*/  IMAD.WIDE.U32 R10, R5, R12, R10 ;  /* 0x0000000c050a7225 */ /* 0x000fc800078e000a */
[----:B------:R-:W-:Y:S02]  /*17170*/  IMAD R4, R12, R4, R7 ;  /* 0x000000040c047224 */ /* 0x000fe400078e0207 */
[----:B------:R-:W-:-:S03]  /*17180*/  IMAD.MOV.U32 R5, RZ, RZ, R10 ;  /* 0x000000ffff057224 */ /* 0x000fc600078e000a */
[----:B------:R-:W-:Y:S01]  /*17190*/  IADD3 R4, R11, R4, RZ ;  /* 0x000000040b047210 */ /* 0x000fe20007ffe0ff */
[----:B------:R-:W-:Y:S05]  /*171a0*/  BRA `(.L_x_1372) ;  /* 0x0000000000147947 */ /* 0x000fea0003800000 */
.L_x_1371:
[----:B-1----:R-:W-:Y:S02]  /*171b0*/  R2UR UR4, R138 ;  /* 0x000000008a0472ca */ /* 0x002fe400000e0000 */
[----:B------:R-:W-:-:S13]  /*171c0*/  R2UR UR5, R139 ;  /* 0x000000008b0572ca */ /* 0x000fda00000e0000 */
[----:B--2---:R-:W2:Y:S02]  /*171d0*/  LD.E R5, desc[UR4][R134.64+0x40] ;  /* 0x0000400486057980 */ /* 0x004ea4000c101900 */
[----:B--2---:R-:W-:-:S05]  /*171e0*/  IMAD.U32 R5, R5, -0x40, RZ ;  /* 0xffffffc005057824 */ /* 0x004fca00078e00ff */
[----:B------:R-:W-:Y:S02]  /*171f0*/  SHF.R.S32.HI R4, RZ, 0x1f, R5 ;  /* 0x0000001fff047819 */ /* 0x000fe40000011405 */
.L_x_1372:
[----:B------:R-:W-:Y:S05]  /*17200*/  BSYNC B0 ;  /* 0x0000000000007941 */ /* 0x000fea0003800000 */
.L_x_1370:
        /* <DEDUP_REMOVED lines=19> */
[CCC-:B------:R-:W-:Y:S02]  /*17340*/  @P5 LEA.HI.X R19, R5.reuse, R169.reuse, R6.reuse, 0x1, P6 ;  /* 0x000000a905135211 */ /* 0x1c0fe400030f0c06 */
[C---:B------:R-:W-:Y:S02]  /*17350*/  @P1 LEA R14, P3, R5.reuse, R168, 0x1 ;  /* 0x000000a8050e1211 */ /* 0x040fe400078608ff */
        /* <DEDUP_REMOVED lines=33> */
[----:B------:R-:W-:Y:S01]  /*17570*/  @P2 R2UR UR15, R139 ;  /* 0x000000008b0f22ca */ /* 0x000fe200000e0000 */
        /* <DEDUP_REMOVED lines=60> */
[----:B------:R3:W-:Y:S01]  /*17940*/  @P1 LDGSTS.E.BYPASS.LTC128B.128 [R217+0x11800], desc[UR4][R30.64+0x100] ;  /* 0x118001001ed91fae */ /* 0x0007e2000b901d44 */
[----:B------:R-:W-:-:S02]  /*17950*/  R2UR UR4, R138 ;  /* 0x000000008a0472ca */ /* 0x000fc400000e0000 */
[----:B------:R-:W-:Y:S01]  /*17960*/  R2UR UR5, R139 ;  /* 0x000000008b0572ca */ /* 0x000fe200000e0000 */
[----:B------:R-:W-:Y:S04]  /*17970*/  @!P1 STS.128 [R217+0x11800], RZ ;  /* 0x011800ffd9009388 */ /* 0x000fe80000000c00 */
[----:B------:R-:W-:Y:S04]  /*17980*/  LDSM.16.M88.4 R172, [R201] ;  /* 0x00000000c9ac783b */ /* 0x000fe80000000200 */
[----:B------:R-:W4:Y:S04]  /*17990*/  LDSM.16.M88.4 R24, [R200+0x6000] ;  /* 0x00600000c818783b */ /* 0x000f280000000200 */
[----:B------:R-:W-:Y:S04]  /*179a0*/  LDSM.16.M88.4 R32, [R199] ;  /* 0x00000000c720783b */ /* 0x000fe80000000200 */
[----:B-1----:R-:W-:Y:S04]  /*179b0*/  LDSM.16.M88.4 R16, [R198] ;  /* 0x00000000c610783b */ /* 0x002fe80000000200 */
[----:B------:R-:W5:Y:S04]  /*179c0*/  LD.E R137, desc[UR4][R134.64+0x18c] ;  /* 0x00018c0486897980 */ /* 0x000f68000c101900 */
[----:B------:R-:W1:Y:S04]  /*179d0*/  LDSM.16.M88.4 R160, [R200+0x6800] ;  /* 0x00680000c8a0783b */ /* 0x000e680000000200 */
[----:B------:R-:W1:Y:S04]  /*179e0*/  LDSM.16.M88.4 R152, [R200+0x7000] ;  /* 0x00700000c898783b */ /* 0x000e680000000200 */
[----:B--2---:R-:W2:Y:S04]  /*179f0*/  LDSM.16.M88.4 R20, [R200+0x7800] ;  /* 0x00780000c814783b */ /* 0x004ea80000000200 */
[----:B------:R-:W-:Y:S04]  /*17a00*/  LDSM.16.M88.4 R8, [R197] ;  /* 0x00000000c508783b */ /* 0x000fe80000000200 */
[----:B------:R-:W2:Y:S04]  /*17a10*/  LDSM.16.M88.4 R148, [R195+0x6000] ;  /* 0x00600000c394783b */ /* 0x000ea80000000200 */
[----:B------:R-:W2:Y:S01]  /*17a20*/  LDSM.16.M88.4 R164, [R194] ;  /* 0x00000000c2a4783b */ /* 0x000ea20000000200 */
[C---:B----4-:R-:W-:Y:S03]  /*17a30*/  HMMA.16816.F32.BF16 R12, R172.reuse, R24, RZ ;  /* 0x00000018ac0c723c */ /* 0x050fe600000418ff */
[----:B------:R-:W4:Y:S04]  /*17a40*/  LDSM.16.M88.4 R4, [R193] ;  /* 0x00000000c104783b */ /* 0x000f280000000200 */
[----:B---3--:R-:W-:Y:S01]  /*17a50*/  LDSM.16.M88.4 R28, [R191] ;  /* 0x00000000bf1c783b */ /* 0x008fe20000000200 */
[C---:B------:R-:W-:Y:S03]  /*17a60*/  HMMA.16816.F32.BF16 R24, R172.reuse, R26, RZ ;  /* 0x0000001aac18723c */ /* 0x040fe600000418ff */
[----:B------:R-:W-:Y:S04]  /*17a70*/  LDSM.16.M88.4 R144, [R195+0x6800] ;  /* 0x00680000c390783b */ /* 0x000fe80000000200 */
[----:B------:R-:W-:Y:S01]  /*17a80*/  LDSM.16.M88.4 R180, [R192] ;  /* 0x00000000c0b4783b */ /* 0x000fe20000000200 */
[----:B-1----:R-:W-:Y:S03]  /*17a90*/  HMMA.16816.F32.BF16 R140, R172, R160, RZ ;  /* 0x000000a0ac8c723c */ /* 0x002fe600000418ff */
[----:B------:R-:W-:Y:S04]  /*17aa0*/  LDSM.16.M88.4 R168, [R195+0x7800] ;  /* 0x00780000c3a8783b */ /* 0x000fe80000000200 */
[----:B------:R-:W-:Y:S01]  /*17ab0*/  LDSM.16.M88.4 R228, [R197+0x2000] ;  /* 0x00200000c5e4783b */ /* 0x000fe20000000200 */
[----:B------:R-:W-:Y:S03]  /*17ac0*/  HMMA.16816.F32.BF16 R12, R32, R16, R12 ;  /* 0x00000010200c723c */ /* 0x000fe6000004180c */
[----:B------:R-:W-:Y:S04]  /*17ad0*/  LDSM.16.M88.4 R232, [R195+0x8000] ;  /* 0x00800000c3e8783b */ /* 0x000fe80000000200 */
[----:B------:R-:W-:Y:S01]  /*17ae0*/  LDSM.16.M88.4 R236, [R200+0x9000] ;  /* 0x00900000c8ec783b */ /* 0x000fe20000000200 */
[----:B------:R-:W-:Y:S01]  /*17af0*/  HMMA.16816.F32.BF16 R156, R172, R152, RZ ;  /* 0x00000098ac9c723c */ /* 0x000fe200000418ff */
[----:B------:R-:W-:-:S02]  /*17b00*/  ISETP.GE.AND P3, PT, R133, 0x3, PT ;  /* 0x000000038500780c */ /* 0x000fc40003f66270 */
[----:B------:R-:W0:Y:S03]  /*17b10*/  LDGDEPBAR ;  /* 0x00000000000079af */ /* 0x000e260000000000 */
[----:B------:R-:W-:Y:S01]  /*17b20*/  HMMA.16816.F32.BF16 R24, R32, R18, R24 ;  /* 0x000000122018723c */ /* 0x000fe20000041818 */
[----:B------:R-:W-:Y:S05]  /*17b30*/  LDSM.16.M88.4 R16, [R195+0x7000] ;  /* 0x00700000c310783b */ /* 0x000fea0000000200 */
[C---:B------:R-:W-:Y:S06]  /*17b40*/  HMMA.16816.F32.BF16 R160, R172.reuse, R162, RZ ;  /* 0x000000a2aca0723c */ /* 0x040fec00000418ff */
[C---:B------:R-:W-:Y:S06]  /*17b50*/  HMMA.16816.F32.BF16 R152, R172.reuse, R154, RZ ;  /* 0x0000009aac98723c */ /* 0x040fec00000418ff */
[C---:B--2---:R-:W-:Y:S06]  /*17b60*/  HMMA.16816.F32.BF16 R176, R172.reuse, R20, RZ ;  /* 0x00000014acb0723c */ /* 0x044fec00000418ff */
[----:B------:R-:W-:Y:S01]  /*17b70*/  HMMA.16816.F32.BF16 R172, R172, R22, RZ ;  /* 0x00000016acac723c */ /* 0x000fe200000418ff */
[----:B------:R-:W1:Y:S05]  /*17b80*/  LDSM.16.M88.4 R20, [R196] ;  /* 0x00000000c414783b */ /* 0x000e6a0000000200 */
[C---:B------:R-:W-:Y:S06]  /*17b90*/  HMMA.16816.F32.BF16 R12, R8.reuse, R148, R12 ;  /* 0x00000094080c723c */ /* 0x040fec000004180c */
[----:B------:R-:W-:Y:S01]  /*17ba0*/  HMMA.16816.F32.BF16 R24, R8, R150, R24 ;  /* 0x000000960818723c */ /* 0x000fe20000041818 */
[----:B------:R-:W-:Y:S05]  /*17bb0*/  LDSM.16.M88.4 R148, [R191+0x1000] ;  /* 0x00100000bf94783b */ /* 0x000fea0000000200 */
[C---:B------:R-:W-:Y:S06]  /*17bc0*/  HMMA.16816.F32.BF16 R140, R32.reuse, R164, R140 ;  /* 0x000000a4208c723c */ /* 0x040fec000004188c */
[C---:B------:R-:W-:Y:S01]  /*17bd0*/  HMMA.16816.F32.BF16 R160, R32.reuse, R166, R160 ;  /* 0x000000a620a0723c */ /* 0x040fe200000418a0 */
[----:B------:R-:W-:Y:S05]  /*17be0*/  LDSM.16.M88.4 R164, [R200+0x8000] ;  /* 0x00800000c8a4783b */ /* 0x000fea0000000200 */
[C---:B----4-:R-:W-:Y:S06]  /*17bf0*/  HMMA.16816.F32.BF16 R156, R32.reuse, R4, R156 ;  /* 0x00000004209c723c */ /* 0x050fec000004189c */
[----:B------:R-:W-:Y:S01]  /*17c00*/  HMMA.16816.F32.BF16 R152, R32, R6, R152 ;  /* 0x000000062098723c */ /* 0x000fe20000041898 */
[----:B------:R-:W2:Y:S05]  /*17c10*/  LDSM.16.M88.4 R4, [R201+0x2000] ;  /* 0x00200000c904783b */ /* 0x000eaa0000000200 */
        /* <DEDUP_REMOVED lines=8> */
[----:B------:R-:W1:Y:S05]  /*17ca0*/  LDSM.16.M88.4 R16, [R199+0x2000] ;  /* 0x00200000c710783b */ /* 0x000e6a0000000200 */
[C---:B------:R-:W-:Y:S06]  /*17cb0*/  HMMA.16816.F32.BF16 R176, R32.reuse, R180, R176 ;  /* 0x000000b420b0723c */ /* 0x040fec00000418b0 */
[----:B------:R-:W-:Y:S01]  /*17cc0*/  HMMA.16816.F32.BF16 R172, R32, R182, R172 ;  /* 0x000000b620ac723c */ /* 0x000fe200000418ac */
[----:B------:R-:W3:Y:S04]  /*17cd0*/  LDSM.16.M88.4 R32, [R191+0x800] ;  /* 0x00080000bf20783b */ /* 0x000ee80000000200 */
[----:B------:R-:W-:Y:S01]  /*17ce0*/  LDSM.16.M88.4 R180, [R200+0x9800] ;  /* 0x00980000c8b4783b */ /* 0x000fe20000000200 */
[C---:B--2---:R-:W-:Y:S06]  /*17cf0*/  HMMA.16816.F32.BF16 R12, R4.reuse, R164, R12 ;  /* 0x000000a4040c723c */ /* 0x044fec000004180c */
[----:B------:R-:W-:Y:S01]  /*17d00*/  HMMA.16816.F32.BF16 R24, R4, R166, R24 ;  /* 0x000000a60418723c */ /* 0x000fe20000041818 */
[----:B------:R-:W-:Y:S05]  /*17d10*/  LDSM.16.M88.4 R164, [R191+0x2000] ;  /* 0x00200000bfa4783b */ /* 0x000fea0000000200 */
[C---:B------:R-:W-:Y:S06]  /*17d20*/  HMMA.16816.F32.BF16 R176, R8.reuse, R168, R176 ;  /* 0x000000a808b0723c */ /* 0x040fec00000418b0 */
[----:B------:R-:W-:Y:S01]  /*17d30*/  HMMA.16816.F32.BF16 R172, R8, R170, R172 ;  /* 0x000000aa08ac723c */ /* 0x000fe200000418ac */
[----:B------:R-:W2:Y:S04]  /*17d40*/  LDSM.16.M88.4 R8, [R200+0x8800] ;  /* 0x00880000c808783b */ /* 0x000ea80000000200 */
[----:B------:R-:W4:Y:S01]  /*17d50*/  LDSM.16.M88.4 R168, [R196+0x2000] ;  /* 0x00200000c4a8783b */ /* 0x000f220000000200 */
[C---:B-1----:R-:W-:Y:S06]  /*17d60*/  HMMA.16816.F32.BF16 R12, R16.reuse, R144, R12 ;  /* 0x00000090100c723c */ /* 0x042fec000004180c */
[----:B------:R-:W-:Y:S01]  /*17d70*/  HMMA.16816.F32.BF16 R24, R16, R146, R24 ;  /* 0x000000921018723c */ /* 0x000fe20000041818 */
[----:B------:R-:W-:Y:S05]  /*17d80*/  LDSM.16.M88.4 R144, [R188] ;  /* 0x00000000bc90783b */ /* 0x000fea0000000200 */
[C---:B---3--:R-:W-:Y:S06]  /*17d90*/  HMMA.16816.F32.BF16 R140, R20.reuse, R32, R140 ;  /* 0x00000020148c723c */ /* 0x048fec000004188c */
[C---:B------:R-:W-:Y:S01]  /*17da0*/  HMMA.16816.F32.BF16 R160, R20.reuse, R34, R160 ;  /* 0x0000002214a0723c */ /* 0x040fe200000418a0 */
[----:B------:R-:W1:Y:S05]  /*17db0*/  LDSM.16.M88.4 R32, [R189] ;  /* 0x00000000bd20783b */ /* 0x000e6a0000000200 */
[----:B------:R-:W-:Y:S06]  /*17dc0*/  HMMA.16816.F32.BF16 R156, R20, R148, R156 ;  /* 0x00000094149c723c */ /* 0x000fec000004189c */
[----:B------:R-:W-:Y:S06]  /*17dd0*/  HMMA.16816.F32.BF16 R12, R228, R232, R12 ;  /* 0x000000e8e40c723c */ /* 0x000fec000004180c */
[C---:B--2---:R-:W-:Y:S06]  /*17de0*/  HMMA.16816.F32.BF16 R140, R4.reuse, R8, R140 ;  /* 0x00000008048c723c */ /* 0x044fec000004188c */
[----:B------:R-:W-:Y:S01]  /*17df0*/  HMMA.16816.F32.BF16 R160, R4, R10, R160 ;  /* 0x0000000a04a0723c */ /* 0x000fe200000418a0 */
[----:B------:R-:W-:Y:S05]  /*17e00*/  LDSM.16.M88.4 R8, [R200+0xa000] ;  /* 0x00a00000c808783b */ /* 0x000fea0000000200 */
[C---:B------:R-:W-:Y:S01]  /*17e10*/  HMMA.16816.F32.BF16 R152, R20.reuse, R150, R152 ;  /* 0x000000961498723c */ /* 0x040fe20000041898 */
[----:B------:R-:W2:Y:S05]  /*17e20*/  LDSM.16.M88.4 R148, [R201+0x4000] ;  /* 0x00400000c994783b */ /* 0x000eaa0000000200 */
[C---:B------:R-:W-:Y:S06]  /*17e30*/  HMMA.16816.F32.BF16 R176, R20.reuse, R28, R176 ;  /* 0x0000001c14b0723c */ /* 0x040fec00000418b0 */
[----:B------:R-:W-:Y:S01]  /*17e40*/  HMMA.16816.F32.BF16 R172, R20, R30, R172 ;  /* 0x0000001e14ac723c */ /* 0x000fe200000418ac */
[----:B------:R-:W3:Y:S04]  /*17e50*/  LDSM.16.M88.4 R28, [R195+0x8800] ;  /* 0x00880000c31c783b */ /* 0x000ee80000000200 */
[----:B------:R-:W5:Y:S01]  /*17e60*/  LDSM.16.M88.4 R20, [R187] ;  /* 0x00000000bb14783b */ /* 0x000f620000000200 */
[----:B------:R-:W-:Y:S03]  /*17e70*/  HMMA.16816.F32.BF16 R24, R228, R234, R24 ;  /* 0x000000eae418723c */ /* 0x000fe60000041818 */
[----:B------:R-:W-:Y:S03]  /*17e80*/  LDSM.16.M88.4 R232, [R186] ;  /* 0x00000000bae8783b */ /* 0x000fe60000000200 */
[----:B------:R-:W-:Y:S06]  /*17e90*/  HMMA.16816.F32.BF16 R156, R4, R236, R156 ;  /* 0x000000ec049c723c */ /* 0x000fec000004189c */
[----:B----4-:R-:W-:Y:S06]  /*17ea0*/  HMMA.16816.F32.BF16 R12, R168, R164, R12 ;  /* 0x000000a4a80c723c */ /* 0x010fec000004180c */
[C---:B-1----:R-:W-:Y:S06]  /*17eb0*/  HMMA.16816.F32.BF16 R140, R16.reuse, R32, R140 ;  /* 0x00000020108c723c */ /* 0x042fec000004188c */
[----:B------:R-:W-:Y:S01]  /*17ec0*/  HMMA.16816.F32.BF16 R160, R16, R34, R160 ;  /* 0x0000002210a0723c */ /* 0x000fe200000418a0 */
[----:B------:R-:W-:Y:S05]  /*17ed0*/  LDSM.16.M88.4 R32, [R199+0x4000] ;  /* 0x00400000c720783b */ /* 0x000fea0000000200 */
[C---:B------:R-:W-:Y:S01]  /*17ee0*/  HMMA.16816.F32.BF16 R152, R4.reuse, R238, R152 ;  /* 0x000000ee0498723c */ /* 0x040fe20000041898 */
[----:B------:R-:W-:Y:S05]  /*17ef0*/  LDSM.16.M88.4 R236, [R191+0x2800] ;  /* 0x00280000bfec783b */ /* 0x000fea0000000200 */
[C---:B------:R-:W-:Y:S06]  /*17f00*/  HMMA.16816.F32.BF16 R176, R4.reuse, R180, R176 ;  /* 0x000000b404b0723c */ /* 0x040fec00000418b0 */
[----:B------:R-:W-:Y:S01]  /*17f10*/  HMMA.16816.F32.BF16 R172, R4, R182, R172 ;  /* 0x000000b604ac723c */ /* 0x000fe200000418ac */
[----:B------:R-:W1:Y:S04]  /*17f20*/  LDSM.16.M88.4 R4, [R195+0x9000] ;  /* 0x00900000c304783b */ /* 0x000e680000000200 */
[----:B------:R-:W-:Y:S01]  /*17f30*/  LDSM.16.M88.4 R180, [R195+0x9800] ;  /* 0x00980000c3b4783b */ /* 0x000fe20000000200 */
[----:B------:R-:W-:Y:S03]  /*17f40*/  HMMA.16816.F32.BF16 R24, R168, R166, R24 ;  /* 0x000000a6a818723c */ /* 0x000fe60000041818 */
[----:B------:R-:W4:Y:S03]  /*17f50*/  LDSM.16.M88.4 R164, [R191+0x3000] ;  /* 0x00300000bfa4783b */ /* 0x000f260000000200 */
[----:B------:R-:W-:Y:S06]  /*17f60*/  HMMA.16816.F32.BF16 R156, R16, R144, R156 ;  /* 0x00000090109c723c */ /* 0x000fec000004189c */
[----:B--2---:R-:W-:Y:S06]  /*17f70*/  HMMA.16816.F32.BF16 R12, R148, R8, R12 ;  /* 0x00000008940c723c */ /* 0x004fec000004180c */
[C---:B---3--:R-:W-:Y:S06]  /*17f80*/  HMMA.16816.F32.BF16 R140, R228.reuse, R28, R140 ;  /* 0x0000001ce48c723c */ /* 0x048fec000004188c */
[----:B------:R-:W-:Y:S01]  /*17f90*/  HMMA.16816.F32.BF16 R160, R228, R30, R160 ;  /* 0x0000001ee4a0723c */ /* 0x000fe200000418a0 */
[----:B------:R-:W-:Y:S05]  /*17fa0*/  LDSM.16.M88.4 R28, [R185] ;  /* 0x00000000b91c783b */ /* 0x000fea0000000200 */
[----:B------:R-:W-:Y:S01]  /*17fb0*/  HMMA.16816.F32.BF16 R24, R148, R10, R24 ;  /* 0x0000000a9418723c */ /* 0x000fe20000041818 */
[----:B------:R-:W-:Y:S05]  /*17fc0*/  LDSM.16.M88.4 R8, [R196+0x4000] ;  /* 0x00400000c408783b */ /* 0x000fea0000000200 */
[C---:B------:R-:W-:Y:S01]  /*17fd0*/  HMMA.16816.F32.BF16 R152, R16.reuse, R146, R152 ;  /* 0x000000921098723c */ /* 0x040fe20000041898 */
[----:B------:R-:W-:Y:S05]  /*17fe0*/  LDSM.16.M88.4 R144, [R200+0xa800] ;  /* 0x00a80000c890783b */ /* 0x000fea0000000200 */
[C---:B-----5:R-:W-:Y:S06]  /*17ff0*/  HMMA.16816.F32.BF16 R176, R16.reuse, R20, R176 ;  /* 0x0000001410b0723c */ /* 0x060fec00000418b0 */
[----:B------:R-:W-:Y:S01]  /*18000*/  HMMA.16816.F32.BF16 R172, R16, R22, R172 ;  /* 0x0000001610ac723c */ /* 0x000fe200000418ac */
[----:B------:R-:W-:Y:S04]  /*18010*/  LDSM.16.M88.4 R20, [R197+0x4000] ;  /* 0x00400000c514783b */ /* 0x000fe80000000200 */
[----:B------:R-:W2:Y:S01]  /*18020*/  LDSM.16.M88.4 R16, [R195+0xa000] ;  /* 0x00a00000c310783b */ /* 0x000ea20000000200 */
[----:B-1----:R-:W-:Y:S06]  /*18030*/  HMMA.16816.F32.BF16 R156, R228, R4, R156 ;  /* 0x00000004e49c723c */ /* 0x002fec000004189c */
[----:B------:R-:W-:Y:S06]  /*18040*/  HMMA.16816.F32.BF16 R12, R32, R232, R12 ;  /* 0x000000e8200c723c */ /* 0x000fec000004180c */
[C---:B------:R-:W-:Y:S06]  /*18050*/  HMMA.16816.F32.BF16 R140, R168.reuse, R236, R140 ;  /* 0x000000eca88c723c */ /* 0x040fec000004188c */
[----:B------:R-:W-:Y:S06]  /*18060*/  HMMA.16816.F32.BF16 R160, R168, R238, R160 ;  /* 0x000000eea8a0723c */ /* 0x000fec00000418a0 */
[----:B------:R-:W-:Y:S01]  /*18070*/  HMMA.16816.F32.BF16 R24, R32, R234, R24 ;  /* 0x000000ea2018723c */ /* 0x000fe20000041818 */
[----:B------:R-:W1:Y:S05]  /*18080*/  LDSM.16.M88.4 R232, [R200+0xb000] ;  /* 0x00b00000c8e8783b */ /* 0x000e6a0000000200 */
[----:B------:R-:W-:Y:S01]  /*18090*/  HMMA.16816.F32.BF16 R152, R228, R6, R152 ;  /* 0x00000006e498723c */ /* 0x000fe20000041898 */
[----:B------:R-:W3:Y:S05]  /*180a0*/  LDSM.16.M88.4 R4, [R191+0x4000] ;  /* 0x00400000bf04783b */ /* 0x000eea0000000200 */
[----:B----4-:R-:W-:Y:S06]  /*180b0*/  HMMA.16816.F32.BF16 R156, R168, R164, R156 ;  /* 0x000000a4a89c723c */ /* 0x010fec000004189c */
[----:B--2---:R-:W-:Y:S06]  /*180c0*/  HMMA.16816.F32.BF16 R12, R20, R16, R12 ;  /* 0x00000010140c723c */ /* 0x004fec000004180c */
[C---:B------:R-:W-:Y:S06]  /*180d0*/  HMMA.16816.F32.BF16 R140, R148.reuse, R144, R140 ;  /* 0x00000090948c723c */ /* 0x040fec000004188c */
[----:B------:R-:W-:Y:S01]  /*180e0*/  HMMA.16816.F32.BF16 R160, R148, R146, R160 ;  /* 0x0000009294a0723c */ /* 0x000fe200000418a0 */
[----:B------:R-:W-:Y:S05]  /*180f0*/  LDSM.16.M88.4 R144, [R191+0x4800] ;  /* 0x00480000bf90783b */ /* 0x000fea0000000200 */
[----:B------:R-:W-:Y:S01]  /*18100*/  HMMA.16816.F32.BF16 R24, R20, R18, R24 ;  /* 0x000000121418723c */ /* 0x000fe20000041818 */
[----:B------:R-:W2:Y:S05]  /*18110*/  LDSM.16.M88.4 R16, [R184] ;  /* 0x00000000b810783b */ /* 0x000eaa0000000200 */
[----:B------:R-:W-:Y:S01]  /*18120*/  HMMA.16816.F32.BF16 R152, R168, R166, R152 ;  /* 0x000000a6a898723c */ /* 0x000fe20000041898 */
[----:B------:R-:W4:Y:S05]  /*18130*/  LDSM.16.M88.4 R164, [R191+0x3800] ;  /* 0x00380000bfa4783b */ /* 0x000f2a0000000200 */
[C---:B------:R-:W-:Y:S06]  /*18140*/  HMMA.16816.F32.BF16 R176, R228.reuse, R180, R176 ;  /* 0x000000b4e4b0723c */ /* 0x040fec00000418b0 */
[----:B------:R-:W-:Y:S01]  /*18150*/  HMMA.16816.F32.BF16 R180, R228, R182, R172 ;  /* 0x000000b6e4b4723c */ /* 0x000fe200000418ac */
[----:B------:R-:W5:Y:S05]  /*18160*/  LDSM.16.M88.4 R172, [R195+0xa800] ;  /* 0x00a80000c3ac783b */ /* 0x000f6a0000000200 */
[----:B-1----:R-:W-:Y:S06]  /*18170*/  HMMA.16816.F32.BF16 R156, R148, R232, R156 ;  /* 0x000000e8949c723c */ /* 0x002fec000004189c */
[----:B---3--:R-:W-:Y:S06]  /*18180*/  HMMA.16816.F32.BF16 R12, R8, R4, R12 ;  /* 0x00000004080c723c */ /* 0x008fec000004180c */
[C---:B------:R-:W-:Y:S06]  /*18190*/  HMMA.16816.F32.BF16 R140, R32.reuse, R28, R140 ;  /* 0x0000001c208c723c */ /* 0x040fec000004188c */
[----:B------:R-:W-:Y:S01]  /*181a0*/  HMMA.16816.F32.BF16 R160, R32, R30, R160 ;  /* 0x0000001e20a0723c */ /* 0x000fe200000418a0 */
[----:B------:R-:W-:Y:S05]  /*181b0*/  LDSM.16.M88.4 R28, [R200+0xb800] ;  /* 0x00b80000c81c783b */ /* 0x000fea0000000200 */
[----:B------:R-:W-:Y:S01]  /*181c0*/  HMMA.16816.F32.BF16 R24, R8, R6, R24 ;  /* 0x000000060818723c */ /* 0x000fe20000041818 */
[----:B------:R-:W1:Y:S05]  /*181d0*/  LDSM.16.M88.4 R4, [R195+0xb000] ;  /* 0x00b00000c304783b */ /* 0x000e6a0000000200 */
[----:B------:R-:W-:Y:S01]  /*181e0*/  HMMA.16816.F32.BF16 R152, R148, R234, R152 ;  /* 0x000000ea9498723c */ /* 0x000fe20000041898 */
[-C--:B------:R-:W-:Y:S01]  /*181f0*/  FMUL.FTZ R12, R12, R137.reuse ;  /* 0x000000890c0c7220 */ /* 0x080fe20000410000 */
[----:B------:R-:W-:-:S04]  /*18200*/  FMUL.FTZ R13, R13, R137 ;  /* 0x000000890d0d7220 */ /* 0x000fc80000410000 */
[----:B--2---:R-:W-:Y:S01]  /*18210*/  HMMA.16816.F32.BF16 R156, R32, R16, R156 ;  /* 0x00000010209c723c */ /* 0x004fe2000004189c */
[----:B------:R-:W-:-:S05]  /*18220*/  FMUL.FTZ R224, R14, R137 ;  /* 0x000000890ee07220 */ /* 0x000fca0000410000 */
[----:B----4-:R-:W-:Y:S06]  /*18230*/  HMMA.16816.F32.BF16 R176, R168, R164, R176 ;  /* 0x000000a4a8b0723c */ /* 0x010fec00000418b0 */
[C---:B-----5:R-:W-:Y:S01]  /*18240*/  HMMA.16816.F32.BF16 R140, R20.reuse, R172, R140 ;  /* 0x000000ac148c723c */ /* 0x060fe2000004188c */
[----:B------:R-:W-:Y:S05]  /*18250*/  MUFU.TANH R172, R12 ;  /* 0x0000000c00ac7308 */ /* 0x000fea0000002400 */
[----:B------:R-:W-:Y:S03]  /*18260*/  HMMA.16816.F32.BF16 R160, R20, R174, R160 ;  /* 0x000000ae14a0723c */ /* 0x000fe600000418a0 */
[----:B------:R2:W3:Y:S04]  /*18270*/  MUFU.TANH R173, R13 ;  /* 0x0000000d00ad7308 */ /* 0x0004e80000002400 */
[-C--:B------:R-:W-:Y:S01]  /*18280*/  FMUL.FTZ R174, R15, R137.reuse ;  /* 0x000000890fae7220 */ /* 0x080fe20000410000 */
[----:B------:R-:W-:Y:S01]  /*18290*/  HMMA.16816.F32.BF16 R152, R32, R18, R152 ;  /* 0x000000122098723c */ /* 0x000fe20000041898 */
[----:B------:R-:W-:Y:S05]  /*182a0*/  LDSM.16.M88.4 R16, [R136] ;  /* 0x000000008810783b */ /* 0x000fea0000000200 */
[----:B------:R-:W-:Y:S01]  /*182b0*/  HMMA.16816.F32.BF16 R180, R168, R166, R180 ;  /* 0x000000a6a8b4723c */ /* 0x000fe200000418b4 */
[----:B--2---:R-:W2:Y:S05]  /*182c0*/  LDSM.16.M88.4 R12, [R191+0x5000] ;  /* 0x00500000bf0c783b */ /* 0x004eaa0000000200 */
[----:B-1----:R-:W-:Y:S01]  /*182d0*/  HMMA.16816.F32.BF16 R156, R20, R4, R156 ;  /* 0x00000004149c723c */ /* 0x002fe2000004189c */
[-C--:B------:R-:W-:Y:S01]  /*182e0*/  FMUL.FTZ R24, R24, R137.reuse ;  /* 0x0000008918187220 */ /* 0x080fe20000410000 */
[-C--:B------:R-:W-:Y:S01]  /*182f0*/  FMUL.FTZ R25, R25, R137.reuse ;  /* 0x0000008919197220 */ /* 0x080fe20000410000 */
[----:B------:R-:W-:-:S03]  /*18300*/  FMUL.FTZ R26, R26, R137 ;  /* 0x000000891a1a7220 */ /* 0x000fc60000410000 */
[----:B------:R-:W-:Y:S01]  /*18310*/  HMMA.16816.F32.BF16 R176, R148, R28, R176 ;  /* 0x0000001c94b0723c */ /* 0x000fe200000418b0 */
[----:B------:R-:W-:Y:S01]  /*18320*/  MUFU.TANH R164, R26 ;  /* 0x0000001a00a47308 */ /* 0x000fe20000002400 */
[----:B------:R-:W-:-:S04]  /*18330*/  FMUL.FTZ R165, R27, R137 ;  /* 0x000000891ba57220 */ /* 0x000fc80000410000 */
[----:B------:R-:W-:Y:S03]  /*18340*/  HMMA.16816.F32.BF16 R140, R8, R144, R140 ;  /* 0x00000090088c723c */ /* 0x000fe6000004188c */
[----:B------:R-:W-:Y:S03]  /*18350*/  MUFU.TANH R144, R24 ;  /* 0x0000001800907308 */ /* 0x000fe60000002400 */
[----:B------:R-:W-:Y:S05]  /*18360*/  HMMA.16816.F32.BF16 R180, R148, R30, R180 ;  /* 0x0000001e94b4723c */ /* 0x000fea00000418b4 */
[----:B------:R1:W-:Y:S02]  /*18370*/  MUFU.TANH R145, R25 ;  /* 0x0000001900917308 */ /* 0x0003e40000002400 */
[----:B-1----:R-:W1:Y:S01]  /*18380*/  LDSM.16.M88.4 R24, [R195+0xb800] ;  /* 0x00b80000c318783b */ /* 0x002e620000000200 */
[----:B--2---:R-:W-:Y:S01]  /*18390*/  HMMA.16816.F32.BF16 R156, R8, R12, R156 ;  /* 0x0000000c089c723c */ /* 0x004fe2000004189c */
[----:B------:R-:W2:Y:S05]  /*183a0*/  S2R R12, SR_TID.X ;  /* 0x00000000000c7919 */ /* 0x000eaa0000002100 */
[----:B------:R-:W-:Y:S06]  /*183b0*/  HMMA.16816.F32.BF16 R176, R32, R16, R176 ;  /* 0x0000001020b0723c */ /* 0x000fec00000418b0 */
[----:B------:R-:W-:Y:S01]  /*183c0*/  HMMA.16816.F32.BF16 R152, R20, R6, R152 ;  /* 0x000000061498723c */ /* 0x000fe20000041898 */
[----:B------:R-:W4:Y:S05]  /*183d0*/  LDSM.16.M88.4 R4, [R191+0x5800] ;  /* 0x00580000bf04783b */ /* 0x000f2a0000000200 */
[----:B------:R-:W-:Y:S01]  /*183e0*/  HMMA.16816.F32.BF16 R160, R8, R146, R160 ;  /* 0x0000009208a0723c */ /* 0x000fe200000418a0 */
[----:B------:R-:W5:Y:S01]  /*183f0*/  MUFU.TANH R174, R174 ;  /* 0x000000ae00ae7308 */ /* 0x000f620000002400 */
[-C--:B------:R-:W-:Y:S01]  /*18400*/  FMUL.FTZ R140, R140, R137.reuse ;  /* 0x000000898c8c7220 */ /* 0x080fe20000410000 */
[-C--:B------:R-:W-:Y:S01]  /*18410*/  FMUL.FTZ R142, R142, R137.reuse ;  /* 0x000000898e8e7220 */ /* 0x080fe20000410000 */
[-C--:B------:R-:W-:Y:S01]  /*18420*/  FMUL.FTZ R28, R141, R137.reuse ;  /* 0x000000898d1c7220 */ /* 0x080fe20000410000 */
[-C--:B------:R-:W-:Y:S01]  /*18430*/  FMUL.FTZ R29, R143, R137.reuse ;  /* 0x000000898f1d7220 */ /* 0x080fe20000410000 */
[----:B------:R-:W-:Y:S03]  /*18440*/  HMMA.16816.F32.BF16 R180, R32, R18, R180 ;  /* 0x0000001220b4723c */ /* 0x000fe600000418b4 */
[----:B------:R-:W5:Y:S01]  /*18450*/  MUFU.TANH R165, R165 ;  /* 0x000000a500a57308 */ /* 0x000f620000002400 */
[-C--:B------:R-:W-:Y:S01]  /*18460*/  FMUL.FTZ R151, R158, R137.reuse ;  /* 0x000000899e977220 */ /* 0x080fe20000410000 */
[-C--:B------:R-:W-:Y:S01]  /*18470*/  FMUL.FTZ R156, R156, R137.reuse ;  /* 0x000000899c9c7220 */ /* 0x080fe20000410000 */
[-C--:B------:R-:W-:Y:S01]  /*18480*/  FMUL.FTZ R157, R157, R137.reuse ;  /* 0x000000899d9d7220 */ /* 0x080fe20000410000 */
[----:B------:R-:W-:Y:S01]  /*18490*/  FMUL.FTZ R149, R159, R137 ;  /* 0x000000899f957220 */ /* 0x000fe20000410000 */
[----:B------:R-:W-:-:S04]  /*184a0*/  DEPBAR.LE SB0, 0x0 ;  /* 0x000080000000791a */ /* 0x000fc80000000000 */
[----:B-1----:R-:W-:Y:S01]  /*184b0*/  HMMA.16816.F32.BF16 R176, R20, R24, R176 ;  /* 0x0000001814b0723c */ /* 0x002fe200000418b0 */
[----:B--2---:R-:W-:-:S05]  /*184c0*/  IMAD.SHL.U32 R12, R12, 0x2, RZ ;  /* 0x000000020c0c7824 */ /* 0x004fca00078e00ff */
[----:B------:R-:W-:-:S06]  /*184d0*/  LOP3.LUT R12, R12, 0x6, RZ, 0xc0, !PT ;  /* 0x000000060c0c7812 */ /* 0x000fcc00078ec0ff */
[----:B------:R-:W-:Y:S01]  /*184e0*/  HMMA.16816.F32.BF16 R180, R20, R26, R180 ;  /* 0x0000001a14b4723c */ /* 0x000fe200000418b4 */
[----:B------:R-:W-:-:S05]  /*184f0*/  IMAD R13, R219, 0x40, R12 ;  /* 0x00000040db0d7824 */ /* 0x000fca00078e020c */
[C---:B------:R-:W-:Y:S01]  /*18500*/  HMMA.16816.F32.BF16 R152, R8.reuse, R14, R152 ;  /* 0x0000000e0898723c */ /* 0x040fe20000041898 */
[C---:B------:R-:W-:Y:S01]  /*18510*/  VIADD R17, R13.reuse, 0x8 ;  /* 0x000000080d117836 */ /* 0x040fe20000000000 */
[----:B------:R-:W1:Y:S05]  /*18520*/  MUFU.TANH R241, R140 ;  /* 0x0000008c00f17308 */ /* 0x000e6a0000002400 */
[----:B------:R-:W-:Y:S01]  /*18530*/  VIADD R15, R13, 0x1 ;  /* 0x000000010d0f7836 */ /* 0x000fe20000000000 */
[----:B----4-:R-:W-:Y:S01]  /*18540*/  HMMA.16816.F32.BF16 R176, R8, R4, R176 ;  /* 0x0000000408b0723c */ /* 0x010fe200000418b0 */
[----:B------:R-:W-:-:S03]  /*18550*/  FMUL.FTZ R141, R160, R137 ;  /* 0x00000089a08d7220 */ /* 0x000fc60000410000 */
[C---:B------:R-:W-:Y:S01]  /*18560*/  ISETP.GE.AND P6, PT, R15.reuse, R0, PT ;  /* 0x000000000f00720c */ /* 0x040fe20003fc6270 */
[----:B------:R-:W2:Y:S01]  /*18570*/  MUFU.TANH R237, R142 ;  /* 0x0000008e00ed7308 */ /* 0x000ea20000002400 */
[----:B------:R-:W-:Y:S01]  /*18580*/  ISETP.GE.AND P4, PT, R15, R2, PT ;  /* 0x000000020f00720c */ /* 0x000fe20003f86270 */
[----:B------:R-:W-:Y:S01]  /*18590*/  VIADD R19, R13, 0x9 ;  /* 0x000000090d137836 */ /* 0x000fe20000000000 */
[----:B------:R-:W-:Y:S02]  /*185a0*/  ISETP.GE.AND P5, PT, R17, R0, PT ;  /* 0x000000001100720c */ /* 0x000fe40003fa6270 */
[----:B---3--:R-:W-:Y:S02]  /*185b0*/  FSEL R15, R173, -INF , !P6 ;  /* 0xff800000ad0f7808 */ /* 0x008fe40007000000 */
[----:B------:R-:W-:Y:S01]  /*185c0*/  ISETP.GE.AND P6, PT, R17, R2, PT ;  /* 0x000000021100720c */ /* 0x000fe20003fc6270 */
[----:B------:R-:W3:Y:S01]  /*185d0*/  MUFU.TANH R28, R28 ;  /* 0x0000001c001c7308 */ /* 0x000ee20000002400 */
[----:B-----5:R-:W-:Y:S01]  /*185e0*/  FSEL R5, R174, -INF , !P4 ;  /* 0xff800000ae057808 */ /* 0x020fe20006000000 */
[-C--:B------:R-:W-:Y:S01]  /*185f0*/  FMUL.FTZ R161, R161, R137.reuse ;  /* 0x00000089a1a17220 */ /* 0x080fe20000410000 */
[----:B------:R-:W-:Y:S01]  /*18600*/  FSEL R17, R144, -INF , !P5 ;  /* 0xff80000090117808 */ /* 0x000fe20006800000 */
[-C--:B------:R-:W-:Y:S01]  /*18610*/  FMUL.FTZ R162, R162, R137.reuse ;  /* 0x00000089a2a27220 */ /* 0x080fe20000410000 */
[----:B------:R-:W-:Y:S01]  /*18620*/  ISETP.GE.AND P4, PT, R19, R0, PT ;  /* 0x000000001300720c */ /* 0x000fe20003f86270 */
[----:B------:R-:W-:Y:S01]  /*18630*/  FMUL.FTZ R163, R163, R137 ;  /* 0x00000089a3a37220 */ /* 0x000fe20000410000 */
[----:B------:R-:W-:Y:S01]  /*18640*/  ISETP.GE.AND P5, PT, R19, R2, PT ;  /* 0x000000021300720c */ /* 0x000fe20003fa6270 */
[----:B------:R-:W4:Y:S01]  /*18650*/  MUFU.TANH R29, R29 ;  /* 0x0000001d001d7308 */ /* 0x000f220000002400 */
[----:B------:R-:W-:Y:S01]  /*18660*/  VIADD R19, R13, 0x10 ;  /* 0x000000100d137836 */ /* 0x000fe20000000000 */
[----:B------:R-:W-:Y:S01]  /*18670*/  HMMA.16816.F32.BF16 R180, R8, R6, R180 ;  /* 0x0000000608b4723c */ /* 0x000fe200000418b4 */
[----:B------:R-:W-:-:S05]  /*18680*/  FSEL R21, R164, -INF , !P6 ;  /* 0xff800000a4157808 */ /* 0x000fca0007000000 */
[----:B------:R-:W5:Y:S01]  /*18690*/  MUFU.TANH R141, R141 ;  /* 0x0000008d008d7308 */ /* 0x000f620000002400 */
[----:B------:R-:W-:Y:S01]  /*186a0*/  VIADD R25, R13, 0x11 ;  /* 0x000000110d197836 */ /* 0x000fe20000000000 */
[----:B------:R-:W-:Y:S01]  /*186b0*/  ISETP.GE.AND P6, PT, R19, R0, PT ;  /* 0x000000001300720c */ /* 0x000fe20003fc6270 */
[----:B------:R-:W-:Y:S01]  /*186c0*/  VIADD R27, R13, 0x18 ;  /* 0x000000180d1b7836 */ /* 0x000fe20000000000 */
[----:B------:R-:W-:-:S04]  /*186d0*/  FSEL R23, R145, -INF , !P4 ;  /* 0xff80000091177808 */ /* 0x000fc80006000000 */
[----:B------:R-:W-:Y:S01]  /*186e0*/  MUFU.TANH R239, R161 ;  /* 0x000000a100ef7308 */ /* 0x000fe20000002400 */
[----:B------:R-:W-:Y:S01]  /*186f0*/  ISETP.GE.AND P4, PT, R19, R2, PT ;  /* 0x000000021300720c */ /* 0x000fe20003f86270 */
[----:B------:R-:W-:-:S06]  /*18700*/  FMUL.FTZ R147, R154, R137 ;  /* 0x000000899a937220 */ /* 0x000fcc0000410000 */
[----:B------:R-:W5:Y:S01]  /*18710*/  MUFU.TANH R235, R162 ;  /* 0x000000a200eb7308 */ /* 0x000f620000002400 */
[----:B------:R-:W-:Y:S01]  /*18720*/  FSEL R19, R165, -INF , !P5 ;  /* 0xff800000a5137808 */ /* 0x000fe20006800000 */
[----:B------:R-:W-:Y:S01]  /*18730*/  FMUL.FTZ R152, R152, R137 ;  /* 0x0000008998987220 */ /* 0x000fe20000410000 */
[----:B-1----:R-:W-:-:S05]  /*18740*/  FSEL R241, R241, -INF , !P6 ;  /* 0xff800000f1f17808 */ /* 0x002fca0007000000 */
[----:B------:R-:W1:Y:S01]  /*18750*/  MUFU.TANH R233, R163 ;  /* 0x000000a300e97308 */ /* 0x000e620000002400 */
[C---:B------:R-:W-:Y:S02]  /*18760*/  ISETP.GE.AND P5, PT, R25.reuse, R0, PT ;  /* 0x000000001900720c */ /* 0x040fe40003fa6270 */
[----:B------:R-:W-:Y:S01]  /*18770*/  ISETP.GE.AND P6, PT, R25, R2, PT ;  /* 0x000000021900720c */ /* 0x000fe20003fc6270 */
[----:B------:R-:W-:Y:S01]  /*18780*/  VIADD R25, R13, 0x19 ;  /* 0x000000190d197836 */ /* 0x000fe20000000000 */
[----:B--2---:R-:W-:-:S03]  /*18790*/  FSEL R237, R237, -INF , !P4 ;  /* 0xff800000eded7808 */ /* 0x004fc60006000000 */
[----:B------:R-:W2:Y:S01]  /*187a0*/  MUFU.TANH R231, R156 ;  /* 0x0000009c00e77308 */ /* 0x000ea20000002400 */
[----:B------:R-:W-:Y:S01]  /*187b0*/  ISETP.GE.AND P4, PT, R27, R0, PT ;  /* 0x000000001b00720c */ /* 0x000fe20003f86270 */
[-C--:B------:R-:W-:Y:S01]  /*187c0*/  FMUL.FTZ R145, R155, R137.reuse ;  /* 0x000000899b917220 */ /* 0x080fe20000410000 */
[----:B------:R-:W-:-:S05]  /*187d0*/  FMUL.FTZ R175, R176, R137 ;  /* 0x00000089b0af7220 */ /* 0x000fca0000410000 */
[----:B------:R-:W-:Y:S01]  /*187e0*/  MUFU.TANH R229, R157 ;  /* 0x0000009d00e57308 */ /* 0x000fe20000002400 */
[----:B------:R-:W-:Y:S01]  /*187f0*/  FMUL.FTZ R153, R153, R137 ;  /* 0x0000008999997220 */ /* 0x000fe20000410000 */
[----:B---3--:R-:W-:-:S06]  /*18800*/  FSEL R143, R28, -INF , !P5 ;  /* 0xff8000001c8f7808 */ /* 0x008fcc0006800000 */
[----:B------:R-:W3:Y:S01]  /*18810*/  MUFU.TANH R151, R151 ;  /* 0x0000009700977308 */ /* 0x000ee20000002400 */
[----:B----4-:R-:W-:Y:S01]  /*18820*/  FSEL R133, R29, -INF , !P6 ;  /* 0xff8000001d857808 */ /* 0x010fe20007000000 */
[----:B------:R-:W-:Y:S01]  /*18830*/  VIADD R9, R13, 0x20 ;  /* 0x000000200d097836 */ /* 0x000fe20000000000 */
[----:B------:R-:W-:Y:S01]  /*18840*/  ISETP.GE.AND P5, PT, R27, R2, PT ;  /* 0x000000021b00720c */ /* 0x000fe20003fa6270 */
[----:B------:R-:W-:Y:S01]  /*18850*/  VIADD R7, R13, 0x21 ;  /* 0x000000210d077836 */ /* 0x000fe20000000000 */
[----:B------:R-:W-:-:S03]  /*18860*/  ISETP.GE.AND P6, PT, R25, R0, PT ;  /* 0x000000001900720c */ /* 0x000fc60003fc6270 */
[----:B------:R-:W4:Y:S01]  /*18870*/  MUFU.TANH R149, R149 ;  /* 0x0000009500957308 */ /* 0x000f220000002400 */
[----:B-----5:R-:W-:Y:S02]  /*18880*/  FSEL R141, R141, -INF , !P4 ;  /* 0xff8000008d8d7808 */ /* 0x020fe40006000000 */
[----:B------:R-:W-:-:S05]  /*18890*/  ISETP.GE.AND P4, PT, R25, R2, PT ;  /* 0x000000021900720c */ /* 0x000fca0003f86270 */
[----:B------:R-:W5:Y:S01]  /*188a0*/  MUFU.TANH R4, R152 ;  /* 0x0000009800047308 */ /* 0x000f620000002400 */
[-C--:B------:R-:W-:Y:S01]  /*188b0*/  FMUL.FTZ R173, R177, R137.reuse ;  /* 0x00000089b1ad7220 */ /* 0x080fe20000410000 */
[----:B------:R-:W-:Y:S01]  /*188c0*/  FSEL R235, R235, -INF , !P5 ;  /* 0xff800000ebeb7808 */ /* 0x000fe20006800000 */
[----:B------:R-:W-:-:S05]  /*188d0*/  FMUL.FTZ R171, R178, R137 ;  /* 0x00000089b2ab7220 */ /* 0x000fca0000410000 */
[----:B------:R-:W5:Y:S01]  /*188e0*/  MUFU.TANH R147, R147 ;  /* 0x0000009300937308 */ /* 0x000f620000002400 */
[----:B------:R-:W-:Y:S01]  /*188f0*/  FSEL R239, R239, -INF , !P6 ;  /* 0xff800000efef7808 */ /* 0x000fe20007000000 */
[-C--:B------:R-:W-:Y:S01]  /*18900*/  FMUL.FTZ R167, R179, R137.reuse ;  /* 0x00000089b3a77220 */ /* 0x080fe20000410000 */
[C---:B------:R-:W-:Y:S02]  /*18910*/  ISETP.GE.AND P5, PT, R9.reuse, R0, PT ;  /* 0x000000000900720c */ /* 0x040fe40003fa6270 */
[----:B------:R-:W-:Y:S01]  /*18920*/  ISETP.GE.AND P6, PT, R9, R2, PT ;  /* 0x000000020900720c */ /* 0x000fe20003fc6270 */
[----:B------:R-:W-:Y:S01]  /*18930*/  VIADD R9, R13, 0x28 ;  /* 0x000000280d097836 */ /* 0x000fe20000000000 */
[----:B-1----:R-:W-:Y:S01]  /*18940*/  FSEL R233, R233, -INF , !P4 ;  /* 0xff800000e9e97808 */ /* 0x002fe20006000000 */
[----:B------:R-:W1:Y:S01]  /*18950*/  MUFU.TANH R145, R145 ;  /* 0x0000009100917308 */ /* 0x000e620000002400 */
[----:B------:R-:W-:Y:S01]  /*18960*/  ISETP.GE.AND P4, PT, R7, R0, PT ;  /* 0x000000000700720c */ /* 0x000fe20003f86270 */
[----:B------:R-:W-:Y:S01]  /*18970*/  FMUL.FTZ R170, R180, R137 ;  /* 0x00000089b4aa7220 */ /* 0x000fe20000410000 */
[----:B--2---:R-:W-:-:S05]  /*18980*/  FSEL R231, R231, -INF , !P5 ;  /* 0xff800000e7e77808 */ /* 0x004fca0006800000 */
[----:B------:R-:W2:Y:S01]  /*18990*/  MUFU.TANH R175, R175 ;  /* 0x000000af00af7308 */ /* 0x000ea20000002400 */
[----:B------:R-:W-:Y:S01]  /*189a0*/  ISETP.GE.AND P5, PT, R7, R2, PT ;  /* 0x000000020700720c */ /* 0x000fe20003fa6270 */
[----:B------:R-:W-:Y:S01]  /*189b0*/  FMUL.FTZ R163, R182, R137 ;  /* 0x00000089b6a37220 */ /* 0x000fe20000410000 */
[----:B---3--:R-:W-:-:S05]  /*189c0*/  FSEL R151, R151, -INF , !P6 ;  /* 0xff80000097977808 */ /* 0x008fca0007000000 */
[----:B------:R-:W3:Y:S01]  /*189d0*/  MUFU.TANH R153, R153 ;  /* 0x0000009900997308 */ /* 0x000ee20000002400 */
[----:B------:R-:W-:Y:S01]  /*189e0*/  FSEL R229, R229, -INF , !P4 ;  /* 0xff800000e5e57808 */ /* 0x000fe20006000000 */
[----:B------:R-:W-:Y:S01]  /*189f0*/  VIADD R7, R13, 0x29 ;  /* 0x000000290d077836 */ /* 0x000fe20000000000 */
[C---:B------:R-:W-:Y:S02]  /*18a00*/  ISETP.GE.AND P6, PT, R9.reuse, R0, PT ;  /* 0x000000000900720c */ /* 0x040fe40003fc6270 */
[----:B------:R-:W-:Y:S01]  /*18a10*/  ISETP.GE.AND P4, PT, R9, R2, PT ;  /* 0x000000020900720c */ /* 0x000fe20003f86270 */
[----:B------:R-:W-:Y:S02]  /*18a20*/  VIADD R9, R13, 0x30 ;  /* 0x000000300d097836 */ /* 0x000fe40000000000 */
[----:B------:R-:W-:Y:S01]  /*18a30*/  MUFU.TANH R173, R173 ;  /* 0x000000ad00ad7308 */ /* 0x000fe20000002400 */
[----:B----4-:R-:W-:Y:S01]  /*18a40*/  FSEL R149, R149, -INF , !P5 ;  /* 0xff80000095957808 */ /* 0x010fe20006800000 */
[----:B------:R-:W-:Y:S01]  /*18a50*/  FMUL.FTZ R166, R181, R137 ;  /* 0x00000089b5a67220 */ /* 0x000fe20000410000 */
[----:B-----5:R-:W-:-:S05]  /*18a60*/  FSEL R155, R4, -INF , !P6 ;  /* 0xff800000049b7808 */ /* 0x020fca0007000000 */
[----:B------:R-:W4:Y:S01]  /*18a70*/  MUFU.TANH R171, R171 ;  /* 0x000000ab00ab7308 */ /* 0x000f220000002400 */
[----:B------:R-:W-:Y:S01]  /*18a80*/  FMUL.FTZ R162, R183, R137 ;  /* 0x00000089b7a27220 */ /* 0x000fe20000410000 */
[----:B------:R-:W-:-:S06]  /*18a90*/  ISETP.GE.AND P5, PT, R7, R0, PT ;  /* 0x000000000700720c */ /* 0x000fcc0003fa6270 */
[----:B------:R-:W5:Y:S01]  /*18aa0*/  MUFU.TANH R167, R167 ;  /* 0x000000a700a77308 */ /* 0x000f620000002400 */
[----:B------:R-:W-:Y:S01]  /*18ab0*/  ISETP.GE.AND P6, PT, R7, R2, PT ;  /* 0x000000020700720c */ /* 0x000fe20003fc6270 */
[----:B------:R-:W-:Y:S01]  /*18ac0*/  VIADD R7, R13, 0x31 ;  /* 0x000000310d077836 */ /* 0x000fe20000000000 */
[----:B------:R-:W-:Y:S02]  /*18ad0*/  FSEL R147, R147, -INF , !P4 ;  /* 0xff80000093937808 */ /* 0x000fe40006000000 */
[----:B------:R-:W-:-:S03]  /*18ae0*/  ISETP.GE.AND P4, PT, R9, R0, PT ;  /* 0x000000000900720c */ /* 0x000fc60003f86270 */
[----:B------:R-:W5:Y:S01]  /*18af0*/  MUFU.TANH R170, R170 ;  /* 0x000000aa00aa7308 */ /* 0x000f620000002400 */
[----:B-1----:R-:W-:Y:S02]  /*18b00*/  FSEL R145, R145, -INF , !P6 ;  /* 0xff80000091917808 */ /* 0x002fe40007000000 */
[----:B--2---:R-:W-:-:S05]  /*18b10*/  FSEL R175, R175, -INF , !P4 ;  /* 0xff800000afaf7808 */ /* 0x004fca0006000000 */
[----:B------:R-:W1:Y:S01]  /*18b20*/  MUFU.TANH R163, R163 ;  /* 0x000000a300a37308 */ /* 0x000e620000002400 */
[----:B---3--:R-:W-:Y:S02]  /*18b30*/  FSEL R153, R153, -INF , !P5 ;  /* 0xff80000099997808 */ /* 0x008fe40006800000 */
[C---:B------:R-:W-:Y:S02]  /*18b40*/  ISETP.GE.AND P6, PT, R7.reuse, R0, PT ;  /* 0x000000000700720c */ /* 0x040fe40003fc6270 */
[-C--:B------:R-:W-:Y:S01]  /*18b50*/  ISETP.GE.AND P4, PT, R7, R2.reuse, PT ;  /* 0x000000020700720c */ /* 0x080fe20003f86270 */
[----:B------:R-:W-:Y:S02]  /*18b60*/  VIADD R7, R13, 0x38 ;  /* 0x000000380d077836 */ /* 0x000fe40000000000 */
[----:B------:R-:W-:Y:S01]  /*18b70*/  MUFU.TANH R224, R224 ;  /* 0x000000e000e07308 */ /* 0x000fe20000002400 */
[----:B------:R-:W-:-:S07]  /*18b80*/  ISETP.GE.AND P5, PT, R9, R2, PT ;  /* 0x000000020900720c */ /* 0x000fce0003fa6270 */
[----:B------:R-:W2:Y:S01]  /*18b90*/  MUFU.TANH R166, R166 ;  /* 0x000000a600a67308 */ /* 0x000ea20000002400 */
[----:B----4-:R-:W-:-:S07]  /*18ba0*/  FSEL R171, R171, -INF , !P5 ;  /* 0xff800000abab7808 */ /* 0x010fce0006800000 */
[----:B------:R-:W3:Y:S01]  /*18bb0*/  MUFU.TANH R162, R162 ;  /* 0x000000a200a27308 */ /* 0x000ee20000002400 */
[----:B------:R-:W-:Y:S01]  /*18bc0*/  FSEL R173, R173, -INF , !P6 ;  /* 0xff800000adad7808 */ /* 0x000fe20007000000 */
[----:B------:R-:W-:Y:S01]  /*18bd0*/  BAR.SYNC.DEFER_BLOCKING 0x0 ;  /* 0x0000000000007b1d */ /* 0x000fe20000010000 */
[C---:B------:R-:W-:Y:S02]  /*18be0*/  ISETP.GE.AND P5, PT, R7.reuse, R0, PT ;  /* 0x000000000700720c */ /* 0x040fe40003fa6270 */
[----:B------:R-:W-:Y:S01]  /*18bf0*/  ISETP.GE.AND P6, PT, R7, R2, PT ;  /* 0x000000020700720c */ /* 0x000fe20003fc6270 */
[----:B------:R-:W-:Y:S01]  /*18c00*/  VIADD R7, R13, 0x39 ;  /* 0x000000390d077836 */ /* 0x000fe20000000000 */
[----:B-----5:R-:W-:Y:S02]  /*18c10*/  FSEL R167, R167, -INF , !P4 ;  /* 0xff800000a7a77808 */ /* 0x020fe40006000000 */
[----:B------:R-:W-:Y:S02]  /*18c20*/  ISETP.GE.AND P4, PT, R13, R0, PT ;  /* 0x000000000d00720c */ /* 0x000fe40003f86270 */
[----:B------:R-:W-:-:S02]  /*18c30*/  FSEL R170, R170, -INF , !P5 ;  /* 0xff800000aaaa7808 */ /* 0x000fc40006800000 */
[----:B-1----:R-:W-:Y:S02]  /*18c40*/  FSEL R163, R163, -INF , !P6 ;  /* 0xff800000a3a37808 */ /* 0x002fe40007000000 */
[----:B------:R-:W-:Y:S01]  /*18c50*/  FSEL R9, R172, -INF , !P4 ;  /* 0xff800000ac097808 */ /* 0x000fe20006000000 */
[----:B------:R-:W-:Y:S01]  /*18c60*/  BSSY B1, `(.L_x_1373) ;  /* 0x00000ce000017945 */ /* 0x000fe20003800000 */
[----:B------:R-:W-:Y:S02]  /*18c70*/  ISETP.GE.AND P5, PT, R13, R2, PT ;  /* 0x000000020d00720c */ /* 0x000fe40003fa6270 */
[C---:B------:R-:W-:Y:S02]  /*18c80*/  ISETP.GE.AND P6, PT, R7.reuse, R0, PT ;  /* 0x000000000700720c */ /* 0x040fe40003fc6270 */
[----:B------:R-:W-:Y:S01]  /*18c90*/  ISETP.GE.AND P4, PT, R7, R2, PT ;  /* 0x000000020700720c */ /* 0x000fe20003f86270 */
[----:B------:R-:W-:Y:S01]  /*18ca0*/  IMAD.MOV.U32 R168, RZ, RZ, R226 ;  /* 0x000000ffffa87224 */ /* 0x000fe200078e00e2 */
[----:B--2---:R-:W-:Y:S01]  /*18cb0*/  FSEL R166, R166, -INF , !P6 ;  /* 0xff800000a6a67808 */ /* 0x004fe20007000000 */
[----:B------:R-:W-:Y:S01]  /*18cc0*/  IMAD.MOV.U32 R169, RZ, RZ, R227 ;  /* 0x000000ffffa97224 */ /* 0x000fe200078e00e3 */
[----:B------:R-:W-:-:S02]  /*18cd0*/  FSEL R7, R224, -INF , !P5 ;  /* 0xff800000e0077808 */ /* 0x000fc40006800000 */
[----:B---3--:R-:W-:Y:S01]  /*18ce0*/  FSEL R162, R162, -INF , !P4 ;  /* 0xff800000a2a27808 */ /* 0x008fe20006000000 */
        /* <DEDUP_REMOVED lines=68> */
[----:B------:R-:W-:-:S05]  /*19130*/  IMAD R0, R28, R0, R13 ;  /* 0x000000001c007224 */ /* 0x000fca00078e020d */
[----:B------:R-:W-:Y:S01]  /*19140*/  IADD3 R4, R25, R0, RZ ;  /* 0x0000000019047210 */ /* 0x000fe20007ffe0ff */
[----:B------:R-:W-:Y:S01]  /*19150*/  IMAD.MOV.U32 R25, RZ, RZ, R24 ;  /* 0x000000ffff197224 */ /* 0x000fe200078e0018 */
[----:B------:R-:W-:Y:S05]  /*19160*/  BRA `(.L_x_1377) ;  /* 0x0000000000147947 */ /* 0x000fea0003800000 */
.L_x_1376:
[----:B------:R-:W-:Y:S02]  /*19170*/  R2UR UR4, R138 ;  /* 0x000000008a0472ca */ /* 0x000fe400000e0000 */
[----:B------:R-:W-:-:S13]  /*19180*/  R2UR UR5, R139 ;  /* 0x000000008b0572ca */ /* 0x000fda00000e0000 */
[----:B------:R-:W2:Y:S02]  /*19190*/  LD.E R25, desc[UR4][R134.64+0x38] ;  /* 0x0000380486197980 */ /* 0x000ea4000c101900 */
[----:B--2---:R-:W-:-:S05]  /*191a0*/  IMAD.U32 R25, R25, -0x40, RZ ;  /* 0xffffffc019197824 */ /* 0x004fca00078e00ff */
[----:B------:R-:W-:Y:S02]  /*191b0*/  SHF.R.S32.HI R4, RZ, 0x1f, R25 ;  /* 0x0000001fff047819 */ /* 0x000fe40000011419 */
.L_x_1377:
[----:B------:R-:W-:Y:S05]  /*191c0*/  BSYNC B0 ;  /* 0x0000000000007941 */ /* 0x000fea0003800000 */
.L_x_1375:
[----:B------:R-:W-:Y:S02]  /*191d0*/  LOP3.LUT R0, R222, 0x1, RZ, 0xc0, !PT ;  /* 0x00000001de007812 */ /* 0x000fe400078ec0ff */
[CC--:B------:R-:W-:Y:S02]  /*191e0*/  @P2 IADD3 R13, P3, R25.reuse, R208.reuse, RZ ;  /* 0x000000d0190d2210 */ /* 0x0c0fe40007f7e0ff */
[----:B------:R-:W-:Y:S02]  /*191f0*/  ISETP.NE.U32.AND P4, PT, R0, 0x1, PT ;  /* 0x000000010000780c */ /* 0x000fe40003f85070 */
[C---:B------:R-:W-:Y:S01]  /*19200*/  @P1 IADD3 R11, P0, R25.reuse, R208, RZ ;  /* 0x000000d0190b1210 */ /* 0x040fe20007f1e0ff */
[C-C-:B------:R-:W-:Y:S01]  /*19210*/  @P2 IMAD.X R2, R4.reuse, 0x1, R209.reuse, P3 ;  /* 0x0000000104022824 */ /* 0x140fe200018e06d1 */
        /* <DEDUP_REMOVED lines=10> */
[C---:B------:R-:W-:Y:S02]  /*192c0*/  @P2 R2UR UR8, R138.reuse ;  /* 0x000000008a0822ca */ /* 0x040fe400000e0000 */
        /* <DEDUP_REMOVED lines=11> */
[----:B------:R-:W-:Y:S01]  /*19380*/  @P1 LEA R30, P0, R13, R210, 0x1 ;  /* 0x000000d20d1e1211 */ /* 0x000fe200078008ff */
[----:B------:R-:W-:Y:S01]  /*19390*/  @!PT LDS RZ, [RZ] ;  /* 0x00000000fffff984 */ /* 0x000fe20000000800 */
[----:B------:R-:W-:Y:S01]  /*193a0*/  @!PT LDS RZ, [RZ] ;  /* 0x00000000fffff984 */ /* 0x000fe20000000800 */
[----:B------:R-:W-:Y:S01]  /*193b0*/  @!PT LDS RZ, [RZ] ;  /* 0x00000000fffff984 */ /* 0x000fe20000000800 */
[----:B------:R1:W-:Y:S01]  /*193c0*/  @P2 LDGSTS.E.BYPASS.LTC128B.128 [R217+0x8000], desc[UR8][R28.64+0x80] ;  /* 0x080000801cd92fae */ /* 0x0003e2000b901d48 */
[----:B------:R-:W-:Y:S02]  /*193d0*/  @!P4 IADD3 R25, P3, R25, R208, RZ ;  /* 0x000000d01919c210 */ /* 0x000fe40007f7e0ff */
        /* <DEDUP_REMOVED lines=19> */
[C---:B------:R-:W-:Y:S02]  /*19510*/  @!P4 R2UR UR4, R138.reuse ;  /* 0x000000008a04c2ca */ /* 0x040fe400000e0000 */
[----:B------:R-:W-:Y:S02]  /*19520*/  @!P4 R2UR UR5, R139 ;  /* 0x000000008b05c2ca */ /* 0x000fe400000e0000 */
        /* <DEDUP_REMOVED lines=65> */
.L_x_1374:
[----:B------:R-:W-:Y:S05]  /*19940*/  BSYNC B1 ;  /* 0x0000000000017941 */ /* 0x000fea0003800000 */
.L_x_1373:
[----:B------:R-:W-:Y:S01]  /*19950*/  R2UR UR4, R138 ;  /* 0x000000008a0472ca */ /* 0x000fe200000e0000 */
[----:B-1----:R-:W-:Y:S01]  /*19960*/  LDSM.16.MT88.4 R24, [R203+0xc000] ;  /* 0x00c00000cb18783b */ /* 0x002fe20000004200 */
[----:B------:R-:W-:Y:S02]  /*19970*/  R2UR UR5, R139 ;  /* 0x000000008b0572ca */ /* 0x000fe400000e0000 */
[----:B------:R-:W-:Y:S01]  /*19980*/  FMNMX.FTZ R2, R132, R9, !PT ;  /* 0x0000000984027209 */ /* 0x000fe20007810000 */
[----:B------:R-:W-:Y:S10]  /*19990*/  LDSM.16.MT88.4 R32, [R202+0xc000] ;  /* 0x00c00000ca20783b */ /* 0x000ff40000004200 */
[----:B------:R-:W2:Y:S01]  /*199a0*/  LD.E R165, desc[UR4][R134.64+0xdc] ;  /* 0x0000dc0486a57980 */ /* 0x000ea2000c101900 */
        /* <DEDUP_REMOVED lines=69> */
[-C--:B------:R-:W-:Y:S01]  /*19e00*/  FMUL.FTZ R30, R114, R3.reuse ;  /* 0x00000003721e7220 */ /* 0x080fe20000410000 */
[-C--:B------:R-:W-:Y:S01]  /*19e10*/  FMUL.FTZ R31, R115, R3.reuse ;  /* 0x00000003731f7220 */ /* 0x080fe20000410000 */
[-C--:B------:R-:W-:Y:S01]  /*19e20*/  FMUL.FTZ R110, R110, R3.reuse ;  /* 0x000000036e6e7220 */ /* 0x080fe20000410000 */
[----:B------:R-:W-:Y:S01]  /*19e30*/  FMUL.FTZ R111, R111, R3 ;  /* 0x000000036f6f7220 */ /* 0x000fe20000410000 */
[--C-:B------:R-:W-:Y:S01]  /*19e40*/  FFMA.FTZ R176, R141, R165, -R172.reuse ;  /* 0x000000a58db07223 */ /* 0x100fe200000108ac */
[-C--:B------:R-:W-:Y:S01]  /*19e50*/  FMUL.FTZ R14, R130, R3.reuse ;  /* 0x00000003820e7220 */ /* 0x080fe20000410000 */
[-C--:B------:R-:W-:Y:S01]  /*19e60*/  FMUL.FTZ R15, R131, R3.reuse ;  /* 0x00000003830f7220 */ /* 0x080fe20000410000 */
[----:B------:R-:W-:Y:S01]  /*19e70*/  MUFU.EX2 R156, R156 ;  /* 0x0000009c009c7308 */ /* 0x000fe20000000800 */
[----:B------:R-:W4:Y:S01]  /*19e80*/  LDSM.16.MT88.4 R140, [R202+0x10000] ;  /* 0x01000000ca8c783b */ /* 0x000f220000004200 */
[-C--:B------:R-:W-:Y:S01]  /*19e90*/  FMUL.FTZ R126, R126, R3.reuse ;  /* 0x000000037e7e7220 */ /* 0x080fe20000410000 */
[-C--:B------:R-:W-:Y:S01]  /*19ea0*/  FMUL.FTZ R127, R127, R3.reuse ;  /* 0x000000037f7f7220 */ /* 0x080fe20000410000 */
[-C--:B------:R-:W-:Y:S01]  /*19eb0*/  FMUL.FTZ R78, R78, R3.reuse ;  /* 0x000000034e4e7220 */ /* 0x080fe20000410000 */
[----:B------:R-:W-:Y:S01]  /*19ec0*/  FMUL.FTZ R79, R79, R3 ;  /* 0x000000034f4f7220 */ /* 0x000fe20000410000 */
[-CC-:B------:R-:W-:Y:S01]  /*19ed0*/  FFMA.FTZ R174, R241, R165.reuse, -R172.reuse ;  /* 0x000000a5f1ae7223 */ /* 0x180fe200000108ac */
[-C--:B------:R-:W-:Y:S01]  /*19ee0*/  FFMA.FTZ R179, R239, R165.reuse, -R172 ;  /* 0x000000a5efb37223 */ /* 0x080fe200000108ac */
[----:B------:R-:W5:Y:S01]  /*19ef0*/  MUFU.EX2 R137, R137 ;  /* 0x0000008900897308 */ /* 0x000f620000000800 */
[----:B-1----:R-:W-:Y:S01]  /*19f00*/  F2FP.BF16.F32.PACK_AB R4, R139, R158 ;  /* 0x0000009e8b04723e */ /* 0x002fe200000010ff */
[-CC-:B------:R-:W-:Y:S01]  /*19f10*/  FFMA.FTZ R178, R237, R165.reuse, -R164.reuse ;  /* 0x000000a5edb27223 */ /* 0x180fe200000108a4 */
[-CC-:B------:R-:W-:Y:S01]  /*19f20*/  FFMA.FTZ R181, R133, R165.reuse, -R164.reuse ;  /* 0x000000a585b57223 */ /* 0x180fe200000108a4 */
[-CC-:B------:R-:W-:Y:S01]  /*19f30*/  FFMA.FTZ R180, R235, R165.reuse, -R164.reuse ;  /* 0x000000a5ebb47223 */ /* 0x180fe200000108a4 */
[----:B------:R-:W-:Y:S01]  /*19f40*/  FFMA.FTZ R183, R233, R165, -R164 ;  /* 0x000000a5e9b77223 */ /* 0x000fe200000108a4 */
[----:B------:R-:W-:Y:S01]  /*19f50*/  LDSM.16.MT88.4 R132, [R205+0xc800] ;  /* 0x00c80000cd84783b */ /* 0x000fe20000004200 */
[-C--:B------:R-:W-:Y:S01]  /*19f60*/  FMUL.FTZ R90, R90, R3.reuse ;  /* 0x000000035a5a7220 */ /* 0x080fe20000410000 */
[----:B------:R-:W-:Y:S01]  /*19f70*/  MUFU.EX2 R138, R138 ;  /* 0x0000008a008a7308 */ /* 0x000fe20000000800 */
[-C--:B------:R-:W-:Y:S01]  /*19f80*/  FMUL.FTZ R91, R91, R3.reuse ;  /* 0x000000035b5b7220 */ /* 0x080fe20000410000 */
[-C--:B------:R-:W-:Y:S01]  /*19f90*/  FMUL.FTZ R94, R94, R3.reuse ;  /* 0x000000035e5e7220 */ /* 0x080fe20000410000 */
[-C--:B------:R-:W-:Y:S01]  /*19fa0*/  FMUL.FTZ R95, R95, R3.reuse ;  /* 0x000000035f5f7220 */ /* 0x080fe20000410000 */
[-C--:B------:R-:W-:Y:S01]  /*19fb0*/  FMUL.FTZ R98, R98, R3.reuse ;  /* 0x0000000362627220 */ /* 0x080fe20000410000 */
[----:B------:R-:W-:Y:S01]  /*19fc0*/  FMUL.FTZ R99, R99, R3 ;  /* 0x0000000363637220 */ /* 0x000fe20000410000 */
[-C--:B------:R-:W-:Y:S01]  /*19fd0*/  FFMA.FTZ R182, R231, R165.reuse, -R172 ;  /* 0x000000a5e7b67223 */ /* 0x080fe200000108ac */
[-CC-:B------:R-:W-:Y:S01]  /*19fe0*/  FFMA.FTZ R226, R151, R165.reuse, -R164.reuse ;  /* 0x000000a597e27223 */ /* 0x180fe200000108a4 */
[----:B------:R-:W1:Y:S01]  /*19ff0*/  MUFU.EX2 R2, R2 ;  /* 0x0000000200027308 */ /* 0x000e620000000800 */
[----:B-----5:R-:W-:Y:S01]  /*1a000*/  F2FP.BF16.F32.PACK_AB R6, R137, R156 ;  /* 0x0000009c8906723e */ /* 0x020fe200000010ff */
[-C--:B------:R-:W-:Y:S01]  /*1a010*/  FFMA.FTZ R231, R149, R165.reuse, -R164 ;  /* 0x000000a595e77223 */ /* 0x080fe200000108a4 */
[-CC-:B------:R-:W-:Y:S01]  /*1a020*/  FFMA.FTZ R227, R229, R165.reuse, -R172.reuse ;  /* 0x000000a5e5e37223 */ /* 0x180fe200000108ac */
[----:B------:R-:W-:Y:S01]  /*1a030*/  LDSM.16.MT88.4 R148, [R205+0xf000] ;  /* 0x00f00000cd94783b */ /* 0x000fe20000004200 */
[-CC-:B------:R-:W-:Y:S01]  /*1a040*/  FFMA.FTZ R224, R155, R165.reuse, -R172.reuse ;  /* 0x000000a59be07223 */ /* 0x180fe200000108ac */
[-C--:B------:R-:W-:Y:S01]  /*1a050*/  FFMA.FTZ R229, R153, R165.reuse, -R172 ;  /* 0x000000a599e57223 */ /* 0x080fe200000108ac */
[-CC-:B------:R-:W-:Y:S01]  /*1a060*/  FFMA.FTZ R228, R147, R165.reuse, -R164.reuse ;  /* 0x000000a593e47223 */ /* 0x180fe200000108a4 */
[----:B------:R-:W-:Y:S01]  /*1a070*/  MUFU.EX2 R0, R0 ;  /* 0x0000000000007308 */ /* 0x000fe20000000800 */
[-CC-:B------:R-:W-:Y:S01]  /*1a080*/  FFMA.FTZ R233, R145, R165.reuse, -R164.reuse ;  /* 0x000000a591e97223 */ /* 0x180fe200000108a4 */
[----:B------:R-:W-:Y:S01]  /*1a090*/  LDSM.16.MT88.4 R152, [R202+0xd000] ;  /* 0x00d00000ca98783b */ /* 0x000fe20000004200 */
[-CC-:B------:R-:W-:Y:S01]  /*1a0a0*/  FFMA.FTZ R167, R167, R165.reuse, -R164.reuse ;  /* 0x000000a5a7a77223 */ /* 0x180fe200000108a4 */
[-CC-:B------:R-:W-:Y:S01]  /*1a0b0*/  FFMA.FTZ R163, R163, R165.reuse, -R164.reuse ;  /* 0x000000a5a3a37223 */ /* 0x180fe200000108a4 */
[----:B------:R-:W-:Y:S01]  /*1a0c0*/  FFMA.FTZ R162, R162, R165, -R164 ;  /* 0x000000a5a2a27223 */ /* 0x000fe200000108a4 */
[----:B------:R-:W-:Y:S02]  /*1a0d0*/  LDSM.16.MT88.4 R144, [R204+0xf000] ;  /* 0x00f00000cc90783b */ /* 0x000fe40000004200 */
[----:B------:R-:W5:Y:S01]  /*1a0e0*/  MUFU.EX2 R161, R161 ;  /* 0x000000a100a17308 */ /* 0x000f620000000800 */
[----:B-1----:R-:W-:-:S07]  /*1a0f0*/  F2FP.BF16.F32.PACK_AB R5, R2, R138 ;  /* 0x0000008a0205723e */ /* 0x002fce00000010ff */
[----:B------:R-:W1:Y:S08]  /*1a100*/  MUFU.EX2 R160, R160 ;  /* 0x000000a000a07308 */ /* 0x000e700000000800 */
[----:B------:R-:W-:Y:S01]  /*1a110*/  MUFU.EX2 R174, R174 ;  /* 0x000000ae00ae7308 */ /* 0x000fe20000000800 */
[----:B-----5:R-:W-:-:S07]  /*1a120*/  F2FP.BF16.F32.PACK_AB R7, R161, R0 ;  /* 0x00000000a107723e */ /* 0x020fce00000010ff */
        /* <DEDUP_REMOVED lines=10> */
[----:B------:R-:W-:Y:S01]  /*1a1d0*/  LDSM.16.MT88.4 R112, [R204+0xe000] ;  /* 0x00e00000cc70783b */ /* 0x000fe20000004200 */
        /* <DEDUP_REMOVED lines=8> */
[----:B------:R-:W-:Y:S01]  /*1a260*/  MUFU.EX2 R176, R176 ;  /* 0x000000b000b07308 */ /* 0x000fe20000000800 */
[----:B------:R-:W-:Y:S01]  /*1a270*/  LDSM.16.MT88.4 R128, [R203+0xc800] ;  /* 0x00c80000cb80783b */ /* 0x000fe20000004200 */
[C---:B------:R-:W-:Y:S01]  /*1a280*/  HMMA.16816.F32.BF16 R28, R4.reuse, R24, R28 ;  /* 0x00000018041c723c */ /* 0x040fe2000004181c */
[-C--:B------:R-:W-:Y:S01]  /*1a290*/  FMUL.FTZ R88, R88, R160.reuse ;  /* 0x000000a058587220 */ /* 0x080fe20000410000 */
[-C--:B------:R-:W-:Y:S01]  /*1a2a0*/  FMUL.FTZ R89, R89, R160.reuse ;  /* 0x000000a059597220 */ /* 0x080fe20000410000 */
[----:B------:R-:W-:Y:S01]  /*1a2b0*/  LDSM.16.MT88.4 R120, [R205+0xe800] ;  /* 0x00e80000cd78783b */ /* 0x000fe20000004200 */
[-C--:B------:R-:W-:Y:S01]  /*1a2c0*/  FMUL.FTZ R92, R92, R160.reuse ;  /* 0x000000a05c5c7220 */ /* 0x080fe20000410000 */
[-C--:B------:R-:W-:Y:S01]  /*1a2d0*/  FMUL.FTZ R93, R93, R160.reuse ;  /* 0x000000a05d5d7220 */ /* 0x080fe20000410000 */
[----:B------:R-:W-:Y:S01]  /*1a2e0*/  HMMA.16816.F32.BF16 R24, R4, R26, R108 ;  /* 0x0000001a0418723c */ /* 0x000fe2000004186c */
[----:B------:R-:W-:Y:S01]  /*1a2f0*/  MUFU.EX2 R179, R179 ;  /* 0x000000b300b37308 */ /* 0x000fe20000000800 */
[-C--:B------:R-:W-:Y:S01]  /*1a300*/  FMUL.FTZ R96, R96, R160.reuse ;  /* 0x000000a060607220 */ /* 0x080fe20000410000 */
[-C--:B------:R-:W-:Y:S01]  /*1a310*/  FMUL.FTZ R97, R97, R160.reuse ;  /* 0x000000a061617220 */ /* 0x080fe20000410000 */
[----:B------:R-:W-:-:S02]  /*1a320*/  FFMA.FTZ R158, R225, R160, R158 ;  /* 0x000000a0e19e7223 */ /* 0x000fc4000001009e */
[C---:B---3--:R-:W-:Y:S01]  /*1a330*/  HMMA.16816.F32.BF16 R12, R4.reuse, R8, R12 ;  /* 0x00000008040c723c */ /* 0x048fe2000004180c */
        /* <DEDUP_REMOVED lines=8> */
[----:B------:R-:W-:Y:S01]  /*1a3c0*/  HMMA.16816.F32.BF16 R8, R4, R10, R124 ;  /* 0x0000000a0408723c */ /* 0x000fe2000004187c */
[----:B------:R-:W-:Y:S01]  /*1a3d0*/  LDSM.16.MT88.4 R124, [R202+0xc800] ;  /* 0x00c80000ca7c783b */ /* 0x000fe20000004200 */
[----:B------:R-:W-:Y:S01]  /*1a3e0*/  MUFU.EX2 R178, R178 ;  /* 0x000000b200b27308 */ /* 0x000fe20000000800 */
[----:B------:R-:W-:-:S03]  /*1a3f0*/  FADD.FTZ R139, R139, R158 ;  /* 0x0000009e8b8b7221 */ /* 0x000fc60000010000 */
[C---:B------:R-:W-:Y:S01]  /*1a400*/  HMMA.16816.F32.BF16 R100, R4.reuse, R32, R108 ;  /* 0x000000200464723c */ /* 0x040fe2000004186c */
[----:B------:R-:W2:Y:S01]  /*1a410*/  LDSM.16.MT88.4 R108, [R203+0xe000] ;  /* 0x00e00000cb6c783b */ /* 0x000ea20000004200 */
[----:B------:R-:W-:Y:S02]  /*1a420*/  FADD.FTZ R156, R156, R139 ;  /* 0x0000008b9c9c7221 */ /* 0x000fe40000010000 */
[----:B------:R-:W3:Y:S02]  /*1a430*/  MUFU.EX2 R181, R181 ;  /* 0x000000b500b57308 */ /* 0x000ee40000000800 */
[----:B------:R-:W-:Y:S01]  /*1a440*/  HMMA.16816.F32.BF16 R32, R4, R34, R104 ;  /* 0x000000220420723c */ /* 0x000fe20000041868 */
[----:B------:R-:W-:-:S05]  /*1a450*/  FADD.FTZ R137, R137, R156 ;  /* 0x0000009c89897221 */ /* 0x000fca0000010000 */
        /* <DEDUP_REMOVED lines=9> */
[----:B------:R-:W3:Y:S01]  /*1a4f0*/  MUFU.EX2 R183, R183 ;  /* 0x000000b700b77308 */ /* 0x000ee20000000800 */
[C---:B----4-:R-:W-:Y:S06]  /*1a500*/  HMMA.16816.F32.BF16 R92, R4.reuse, R140, R92 ;  /* 0x0000008c045c723c */ /* 0x050fec000004185c */
[C---:B-1----:R-:W-:Y:S01]  /*1a510*/  HMMA.16816.F32.BF16 R40, R4.reuse, R116, R104 ;  /* 0x000000740428723c */ /* 0x042fe20000041868 */
[----:B------:R-:W1:Y:S01]  /*1a520*/  LDSM.16.MT88.4 R104, [R202+0xe000] ;  /* 0x00e00000ca68783b */ /* 0x000e620000004200 */
[----:B------:R-:W-:Y:S04]  /*1a530*/  MUFU.EX2 R182, R182 ;  /* 0x000000b600b67308 */ /* 0x000fe80000000800 */
[----:B------:R-:W-:Y:S01]  /*1a540*/  HMMA.16816.F32.BF16 R36, R4, R118, R36 ;  /* 0x000000760424723c */ /* 0x000fe20000041824 */
[-C--:B------:R-:W-:Y:S01]  /*1a550*/  FMUL.FTZ R116, R44, R160.reuse ;  /* 0x000000a02c747220 */ /* 0x080fe20000410000 */
[-C--:B------:R-:W-:Y:S01]  /*1a560*/  FMUL.FTZ R117, R45, R160.reuse ;  /* 0x000000a02d757220 */ /* 0x080fe20000410000 */
[-C--:B------:R-:W-:Y:S01]  /*1a570*/  FMUL.FTZ R44, R48, R160.reuse ;  /* 0x000000a0302c7220 */ /* 0x080fe20000410000 */
[----:B------:R-:W-:Y:S01]  /*1a580*/  FMUL.FTZ R45, R49, R160 ;  /* 0x000000a0312d7220 */ /* 0x000fe20000410000 */
[----:B------:R-:W4:Y:S02]  /*1a590*/  MUFU.EX2 R227, R227 ;  /* 0x000000e300e37308 */ /* 0x000f240000000800 */
        /* <DEDUP_REMOVED lines=11> */
[----:B------:R-:W5:Y:S01]  /*1a650*/  LDSM.16.MT88.4 R112, [R205+0x10000] ;  /* 0x01000000cd70783b */ /* 0x000f620000004200 */
[-C--:B------:R-:W-:Y:S01]  /*1a660*/  FMUL.FTZ R52, R56, R160.reuse ;  /* 0x000000a038347220 */ /* 0x080fe20000410000 */
[-C--:B------:R-:W-:Y:S01]  /*1a670*/  FMUL.FTZ R53, R57, R160.reuse ;  /* 0x000000a039357220 */ /* 0x080fe20000410000 */
[-C--:B------:R-:W-:Y:S01]  /*1a680*/  FMUL.FTZ R54, R58, R3.reuse ;  /* 0x000000033a367220 */ /* 0x080fe20000410000 */
[-C--:B------:R-:W-:Y:S01]  /*1a690*/  FMUL.FTZ R55, R59, R3.reuse ;  /* 0x000000033b377220 */ /* 0x080fe20000410000 */
[----:B------:R-:W-:Y:S01]  /*1a6a0*/  MUFU.EX2 R229, R229 ;  /* 0x000000e500e57308 */ /* 0x000fe20000000800 */
[C---:B--2---:R-:W-:Y:S06]  /*1a6b0*/  HMMA.16816.F32.BF16 R56, R4.reuse, R108, R116 ;  /* 0x0000006c0438723c */ /* 0x044fec0000041874 */
[C---:B------:R-:W-:Y:S01]  /*1a6c0*/  HMMA.16816.F32.BF16 R52, R4.reuse, R110, R52 ;  /* 0x0000006e0434723c */ /* 0x040fe20000041834 */
[----:B------:R-:W2:Y:S01]  /*1a6d0*/  LDSM.16.MT88.4 R108, [R204+0x10000] ;  /* 0x01000000cc6c783b */ /* 0x000ea20000004200 */
        /* <DEDUP_REMOVED lines=9> */
[C---:B-1----:R-:W-:Y:S06]  /*1a770*/  HMMA.16816.F32.BF16 R64, R4.reuse, R104, R116 ;  /* 0x000000680440723c */ /* 0x042fec0000041874 */
[C---:B------:R-:W-:Y:S01]  /*1a780*/  HMMA.16816.F32.BF16 R60, R4.reuse, R106, R60 ;  /* 0x0000006a043c723c */ /* 0x040fe2000004183c */
[-C--:B------:R-:W-:Y:S01]  /*1a790*/  FMUL.FTZ R116, R68, R160.reuse ;  /* 0x000000a044747220 */ /* 0x080fe20000410000 */
[-C--:B------:R-:W-:Y:S01]  /*1a7a0*/  FMUL.FTZ R117, R69, R160.reuse ;  /* 0x000000a045757220 */ /* 0x080fe20000410000 */
[-C--:B------:R-:W-:Y:S01]  /*1a7b0*/  FMUL.FTZ R118, R70, R3.reuse ;  /* 0x0000000346767220 */ /* 0x080fe20000410000 */
[-C--:B------:R-:W-:Y:S01]  /*1a7c0*/  FMUL.FTZ R119, R71, R3.reuse ;  /* 0x0000000347777220 */ /* 0x080fe20000410000 */
[----:B------:R-:W1:Y:S01]  /*1a7d0*/  LDSM.16.MT88.4 R104, [R203+0x10000] ;  /* 0x01000000cb68783b */ /* 0x000e620000004200 */
[-C--:B------:R-:W-:Y:S01]  /*1a7e0*/  FMUL.FTZ R68, R72, R160.reuse ;  /* 0x000000a048447220 */ /* 0x080fe20000410000 */
[-C--:B------:R-:W-:Y:S01]  /*1a7f0*/  FMUL.FTZ R69, R73, R160.reuse ;  /* 0x000000a049457220 */ /* 0x080fe20000410000 */
[-C--:B------:R-:W-:Y:S01]  /*1a800*/  FMUL.FTZ R70, R74, R3.reuse ;  /* 0x000000034a467220 */ /* 0x080fe20000410000 */
[-C--:B------:R-:W-:Y:S01]  /*1a810*/  FMUL.FTZ R71, R75, R3.reuse ;  /* 0x000000034b477220 */ /* 0x080fe20000410000 */
[----:B------:R-:W4:Y:S01]  /*1a820*/  MUFU.EX2 R231, R231 ;  /* 0x000000e700e77308 */ /* 0x000f220000000800 */
[C---:B-----5:R-:W-:Y:S01]  /*1a830*/  HMMA.16816.F32.BF16 R72, R4.reuse, R112, R116 ;  /* 0x000000700448723c */ /* 0x060fe20000041874 */
[----:B------:R-:W5:Y:S05]  /*1a840*/  LDSM.16.MT88.4 R116, [R204+0xc800] ;  /* 0x00c80000cc74783b */ /* 0x000f6a0000004200 */
[C---:B------:R-:W-:Y:S01]  /*1a850*/  HMMA.16816.F32.BF16 R68, R4.reuse, R114, R68 ;  /* 0x000000720444723c */ /* 0x040fe20000041844 */
[-C--:B------:R-:W-:Y:S01]  /*1a860*/  FMUL.FTZ R112, R80, R160.reuse ;  /* 0x000000a050707220 */ /* 0x080fe20000410000 */
[-C--:B------:R-:W-:Y:S01]  /*1a870*/  FMUL.FTZ R113, R81, R160.reuse ;  /* 0x000000a051717220 */ /* 0x080fe20000410000 */
[-C--:B------:R-:W-:Y:S01]  /*1a880*/  FMUL.FTZ R80, R84, R160.reuse ;  /* 0x000000a054507220 */ /* 0x080fe20000410000 */
[----:B------:R-:W-:Y:S01]  /*1a890*/  FMUL.FTZ R81, R85, R160 ;  /* 0x000000a055517220 */ /* 0x000fe20000410000 */
[----:B------:R-:W-:Y:S01]  /*1a8a0*/  MUFU.EX2 R228, R228 ;  /* 0x000000e400e47308 */ /* 0x000fe20000000800 */
[----:B--2---:R-:W-:Y:S01]  /*1a8b0*/  HMMA.16816.F32.BF16 R76, R4, R108, R76 ;  /* 0x0000006c044c723c */ /* 0x004fe2000004184c */
[-C--:B------:R-:W-:Y:S01]  /*1a8c0*/  FMUL.FTZ R114, R82, R3.reuse ;  /* 0x0000000352727220 */ /* 0x080fe20000410000 */
[-C--:B------:R-:W-:Y:S01]  /*1a8d0*/  FMUL.FTZ R115, R83, R3.reuse ;  /* 0x0000000353737220 */ /* 0x080fe20000410000 */
[-C--:B------:R-:W-:Y:S01]  /*1a8e0*/  FMUL.FTZ R82, R86, R3.reuse ;  /* 0x0000000356527220 */ /* 0x080fe20000410000 */
[-C--:B------:R-:W-:Y:S01]  /*1a8f0*/  FMUL.FTZ R83, R87, R3.reuse ;  /* 0x0000000357537220 */ /* 0x080fe20000410000 */
[----:B------:R-:W-:-:S02]  /*1a900*/  FFMA.FTZ R3, R223, R3, R138 ;  /* 0x00000003df037223 */ /* 0x000fc4000001008a */
[----:B------:R-:W2:Y:S02]  /*1a910*/  MUFU.EX2 R233, R233 ;  /* 0x000000e900e97308 */ /* 0x000ea40000000800 */
[----:B------:R-:W-:Y:S01]  /*1a920*/  HMMA.16816.F32.BF16 R84, R4, R110, R112 ;  /* 0x0000006e0454723c */ /* 0x000fe20000041870 */
[----:B------:R-:W4:Y:S01]  /*1a930*/  LDSM.16.MT88.4 R112, [R204+0xe800] ;  /* 0x00e80000cc70783b */ /* 0x000f220000004200 */
[----:B------:R-:W-:-:S03]  /*1a940*/  FADD.FTZ R3, R2, R3 ;  /* 0x0000000302037221 */ /* 0x000fc60000010000 */
[----:B------:R-:W2:Y:S01]  /*1a950*/  LDSM.16.MT88.4 R108, [R203+0xe800] ;  /* 0x00e80000cb6c783b */ /* 0x000ea20000004200 */
[----:B------:R-:W-:Y:S01]  /*1a960*/  MUFU.EX2 R167, R167 ;  /* 0x000000a700a77308 */ /* 0x000fe20000000800 */
[----:B------:R-:W-:Y:S01]  /*1a970*/  FADD.FTZ R0, R0, R3 ;  /* 0x0000000300007221 */ /* 0x000fe20000010000 */
[----:B------:R-:W-:-:S03]  /*1a980*/  MOV R3, R157 ;  /* 0x0000009d00037202 */ /* 0x000fc60000000f00 */
[----:B------:R-:W-:Y:S01]  /*1a990*/  FADD.FTZ R161, R161, R0 ;  /* 0x00000000a1a17221 */ /* 0x000fe20000010000 */
[C---:B-1----:R-:W-:Y:S02]  /*1a9a0*/  HMMA.16816.F32.BF16 R80, R4.reuse, R104, R80 ;  /* 0x000000680450723c */ /* 0x042fe40000041850 */
[----:B------:R-:W-:Y:S04]  /*1a9b0*/  MUFU.EX2 R163, R163 ;  /* 0x000000a300a37308 */ /* 0x000fe80000000800 */
[C---:B------:R-:W-:Y:S01]  /*1a9c0*/  HMMA.16816.F32.BF16 R88, R4.reuse, R106, R88 ;  /* 0x0000006a0458723c */ /* 0x040fe20000041858 */
[----:B------:R-:W-:Y:S01]  /*1a9d0*/  F2FP.BF16.F32.PACK_AB R104, R177, R174 ;  /* 0x000000aeb168723e */ /* 0x000fe200000010ff */
[----:B------:R-:W-:Y:S01]  /*1a9e0*/  FADD.FTZ R174, R174, R137 ;  /* 0x00000089aeae7221 */ /* 0x000fe20000010000 */
[----:B---3--:R-:W-:Y:S01]  /*1a9f0*/  F2FP.BF16.F32.PACK_AB R105, R181, R178 ;  /* 0x000000b2b569723e */ /* 0x008fe200000010ff */
[----:B------:R-:W1:Y:S01]  /*1aa00*/  MUFU.EX2 R162, R162 ;  /* 0x000000a200a27308 */ /* 0x000e620000000800 */
[----:B------:R-:W-:Y:S01]  /*1aa10*/  FADD.FTZ R178, R178, R161 ;  /* 0x000000a1b2b27221 */ /* 0x000fe20000010000 */
[----:B------:R-:W-:Y:S01]  /*1aa20*/  HMMA.16816.F32.BF16 R4, R4, R142, R96 ;  /* 0x0000008e0404723c */ /* 0x000fe20000041860 */
[----:B------:R-:W-:Y:S01]  /*1aa30*/  F2FP.BF16.F32.PACK_AB R106, R179, R176 ;  /* 0x000000b0b36a723e */ /* 0x000fe200000010ff */
[----:B------:R-:W-:Y:S01]  /*1aa40*/  LDSM.16.MT88.4 R96, [R203+0x10800] ;  /* 0x01080000cb60783b */ /* 0x000fe20000004200 */
[----:B------:R-:W-:Y:S01]  /*1aa50*/  F2FP.BF16.F32.PACK_AB R107, R183, R180 ;  /* 0x000000b4b76b723e */ /* 0x000fe200000010ff */
[----:B------:R-:W-:Y:S01]  /*1aa60*/  FADD.FTZ R177, R177, R174 ;  /* 0x000000aeb1b17221 */ /* 0x000fe20000010000 */
[----:B------:R-:W-:Y:S01]  /*1aa70*/  FADD.FTZ R181, R181, R178 ;  /* 0x000000b2b5b57221 */ /* 0x000fe20000010000 */
[----:B------:R-:W-:Y:S02]  /*1aa80*/  LDSM.16.MT88.4 R140, [R202+0xf000] ;  /* 0x00f00000ca8c783b */ /* 0x000fe40000004200 */
[----:B------:R-:W-:Y:S01]  /*1aa90*/  FADD.FTZ R176, R176, R177 ;  /* 0x000000b1b0b07221 */ /* 0x000fe20000010000 */
[----:B------:R-:W-:Y:S01]  /*1aaa0*/  FADD.FTZ R180, R180, R181 ;  /* 0x000000b5b4b47221 */ /* 0x000fe20000010000 */
[----:B-----5:R-:W-:Y:S02]  /*1aab0*/  HMMA.16816.F32.BF16 R20, R104, R116, R20 ;  /* 0x000000746814723c */ /* 0x020fe40000041814 */
[----:B------:R-:W-:Y:S01]  /*1aac0*/  FADD.FTZ R179, R179, R176 ;  /* 0x000000b0b3b37221 */ /* 0x000fe20000010000 */
[----:B------:R-:W-:-:S03]  /*1aad0*/  FADD.FTZ R183, R183, R180 ;  /* 0x000000b4b7b77221 */ /* 0x000fc60000010000 */
[C---:B------:R-:W-:Y:S01]  /*1aae0*/  HMMA.16816.F32.BF16 R16, R104.reuse, R118, R16 ;  /* 0x000000766810723c */ /* 0x040fe20000041810 */
[----:B------:R-:W3:Y:S05]  /*1aaf0*/  LDSM.16.MT88.4 R116, [R202+0xe800] ;  /* 0x00e80000ca74783b */ /* 0x000eea0000004200 */
[C---:B------:R-:W-:Y:S06]  /*1ab00*/  HMMA.16816.F32.BF16 R28, R104.reuse, R128, R28 ;  /* 0x00000080681c723c */ /* 0x040fec000004181c */
[C---:B------:R-:W-:Y:S01]  /*1ab10*/  HMMA.16816.F32.BF16 R24, R104.reuse, R130, R24 ;  /* 0x000000826818723c */ /* 0x040fe20000041818 */
[----:B------:R-:W5:Y:S05]  /*1ab20*/  LDSM.16.MT88.4 R128, [R205+0x10800] ;  /* 0x01080000cd80783b */ /* 0x000f6a0000004200 */
[C---:B------:R-:W-:Y:S06]  /*1ab30*/  HMMA.16816.F32.BF16 R100, R104.reuse, R124, R100 ;  /* 0x0000007c6864723c */ /* 0x040fec0000041864 */
[C---:B------:R-:W-:Y:S01]  /*1ab40*/  HMMA.16816.F32.BF16 R32, R104.reuse, R126, R32 ;  /* 0x0000007e6820723c */ /* 0x040fe20000041820 */
[----:B------:R-:W-:Y:S05]  /*1ab50*/  LDSM.16.MT88.4 R124, [R205+0xd000] ;  /* 0x00d00000cd7c783b */ /* 0x000fea0000004200 */
[C---:B----4-:R-:W-:Y:S06]  /*1ab60*/  HMMA.16816.F32.BF16 R48, R104.reuse, R112, R48 ;  /* 0x000000706830723c */ /* 0x050fec0000041830 */
[C---:B------:R-:W-:Y:S01]  /*1ab70*/  HMMA.16816.F32.BF16 R44, R104.reuse, R114, R44 ;  /* 0x00000072682c723c */ /* 0x040fe2000004182c */
[----:B------:R-:W4:Y:S05]  /*1ab80*/  LDSM.16.MT88.4 R112, [R202+0x10800] ;  /* 0x01080000ca70783b */ /* 0x000f2a0000004200 */
        /* <DEDUP_REMOVED lines=8> */
[----:B------:R-:W1:Y:S05]  /*1ac10*/  LDSM.16.MT88.4 R120, [R204+0x10800] ;  /* 0x01080000cc78783b */ /* 0x000e6a0000004200 */
[C---:B---3--:R-:W-:Y:S06]  /*1ac20*/  HMMA.16816.F32.BF16 R64, R104.reuse, R116, R64 ;  /* 0x000000746840723c */ /* 0x048fec0000041840 */
[C---:B------:R-:W-:Y:S01]  /*1ac30*/  HMMA.16816.F32.BF16 R60, R104.reuse, R118, R60 ;  /* 0x00000076683c723c */ /* 0x040fe2000004183c */
[----:B------:R-:W3:Y:S05]  /*1ac40*/  LDSM.16.MT88.4 R116, [R204+0xd000] ;  /* 0x00d00000cc74783b */ /* 0x000eea0000004200 */
        /* <DEDUP_REMOVED lines=9> */
[----:B------:R-:W-:Y:S01]  /*1ace0*/  F2FP.BF16.F32.PACK_AB R99, R233, R228 ;  /* 0x000000e4e963723e */ /* 0x000fe200000010ff */
[----:B------:R-:W-:Y:S02]  /*1acf0*/  FADD.FTZ R231, R231, R226 ;  /* 0x000000e2e7e77221 */ /* 0x000fe40000010000 */
[----:B------:R-:W-:Y:S01]  /*1ad00*/  HMMA.16816.F32.BF16 R68, R104, R130, R68 ;  /* 0x000000826844723c */ /* 0x000fe20000041844 */
[----:B------:R-:W-:Y:S01]  /*1ad10*/  FADD.FTZ R224, R224, R227 ;  /* 0x000000e3e0e07221 */ /* 0x000fe20000010000 */
[----:B------:R-:W-:-:S03]  /*1ad20*/  FADD.FTZ R228, R228, R231 ;  /* 0x000000e7e4e47221 */ /* 0x000fc60000010000 */
[----:B------:R-:W-:Y:S01]  /*1ad30*/  FADD.FTZ R229, R229, R224 ;  /* 0x000000e0e5e57221 */ /* 0x000fe20000010000 */
[----:B----4-:R-:W-:Y:S01]  /*1ad40*/  HMMA.16816.F32.BF16 R92, R104, R112, R92 ;  /* 0x00000070685c723c */ /* 0x010fe2000004185c */
[----:B------:R-:W-:-:S05]  /*1ad50*/  FADD.FTZ R233, R233, R228 ;  /* 0x000000e4e9e97221 */ /* 0x000fca0000010000 */
[----:B------:R-:W-:Y:S06]  /*1ad60*/  HMMA.16816.F32.BF16 R4, R104, R114, R4 ;  /* 0x000000726804723c */ /* 0x000fec0000041804 */
[C---:B------:R-:W-:Y:S06]  /*1ad70*/  HMMA.16816.F32.BF16 R128, R96.reuse, R124, R12 ;  /* 0x0000007c6080723c */ /* 0x040fec000004180c */
[C---:B------:R-:W-:Y:S01]  /*1ad80*/  HMMA.16816.F32.BF16 R124, R96.reuse, R126, R8 ;  /* 0x0000007e607c723c */ /* 0x040fe20000041808 */
[----:B------:R-:W4:Y:S05]  /*1ad90*/  LDSM.16.MT88.4 R8, [R205+0x11000] ;  /* 0x01100000cd08783b */ /* 0x000f2a0000004200 */
[C---:B--2---:R-:W-:Y:S06]  /*1ada0*/  HMMA.16816.F32.BF16 R112, R96.reuse, R108, R28 ;  /* 0x0000006c6070723c */ /* 0x044fec000004181c */
[C---:B------:R-:W-:Y:S06]  /*1adb0*/  HMMA.16816.F32.BF16 R28, R96.reuse, R148, R40 ;  /* 0x00000094601c723c */ /* 0x040fec0000041828 */
[----:B------:R-:W-:Y:S01]  /*1adc0*/  HMMA.16816.F32.BF16 R40, R96, R150, R36 ;  /* 0x000000966028723c */ /* 0x000fe20000041824 */
[----:B------:R-:W2:Y:S04]  /*1add0*/  LDSM.16.MT88.4 R36, [R204+0x11000] ;  /* 0x01100000cc24783b */ /* 0x000ea80000004200 */
[----:B------:R-:W-:Y:S01]  /*1ade0*/  LDSM.16.MT88.4 R148, [R202+0x11000] ;  /* 0x01100000ca94783b */ /* 0x000fe20000004200 */
[C---:B-1----:R-:W-:Y:S06]  /*1adf0*/  HMMA.16816.F32.BF16 R76, R104.reuse, R120, R76 ;  /* 0x00000078684c723c */ /* 0x042fec000004184c */
[----:B------:R-:W-:Y:S01]  /*1ae00*/  HMMA.16816.F32.BF16 R84, R104, R122, R84 ;  /* 0x0000007a6854723c */ /* 0x000fe20000041854 */
[----:B------:R-:W-:Y:S05]  /*1ae10*/  LDSM.16.MT88.4 R104, [R203+0xd800] ;  /* 0x00d80000cb68783b */ /* 0x000fea0000004200 */
[C---:B---3--:R-:W-:Y:S06]  /*1ae20*/  HMMA.16816.F32.BF16 R120, R96.reuse, R116, R20 ;  /* 0x000000746078723c */ /* 0x048fec0000041814 */
[C---:B------:R-:W-:Y:S06]  /*1ae30*/  HMMA.16816.F32.BF16 R20, R96.reuse, R132, R56 ;  /* 0x000000846014723c */ /* 0x040fec0000041838 */
[C---:B------:R-:W-:Y:S01]  /*1ae40*/  HMMA.16816.F32.BF16 R56, R96.reuse, R134, R52 ;  /* 0x000000866038723c */ /* 0x040fe20000041834 */
[----:B------:R-:W1:Y:S04]  /*1ae50*/  LDSM.16.MT88.4 R132, [R203+0x11000] ;  /* 0x01100000cb84783b */ /* 0x000e680000004200 */
[----:B------:R-:W-:Y:S01]  /*1ae60*/  LDSM.16.MT88.4 R52, [R204+0xf800] ;  /* 0x00f80000cc34783b */ /* 0x000fe20000004200 */
[C---:B----4-:R-:W-:Y:S06]  /*1ae70*/  HMMA.16816.F32.BF16 R12, R96.reuse, R8, R72 ;  /* 0x00000008600c723c */ /* 0x050fec0000041848 */
[C---:B------:R-:W-:Y:S01]  /*1ae80*/  HMMA.16816.F32.BF16 R72, R96.reuse, R10, R68 ;  /* 0x0000000a6048723c */ /* 0x040fe20000041844 */
[----:B------:R-:W-:Y:S05]  /*1ae90*/  LDSM.16.MT88.4 R68, [R202+0xf800] ;  /* 0x00f80000ca44783b */ /* 0x000fea0000004200 */
[C---:B------:R-:W-:Y:S06]  /*1aea0*/  HMMA.16816.F32.BF16 R108, R96.reuse, R110, R24 ;  /* 0x0000006e606c723c */ /* 0x040fec0000041818 */
[C---:B--2---:R-:W-:Y:S06]  /*1aeb0*/  HMMA.16816.F32.BF16 R76, R96.reuse, R36, R76 ;  /* 0x00000024604c723c */ /* 0x044fec000004184c */
[C---:B------:R-:W-:Y:S01]  /*1aec0*/  HMMA.16816.F32.BF16 R8, R96.reuse, R38, R84 ;  /* 0x000000266008723c */ /* 0x040fe20000041854 */
[----:B------:R-:W2:Y:S05]  /*1aed0*/  LDSM.16.MT88.4 R36, [R202+0xd800] ;  /* 0x00d80000ca24783b */ /* 0x000eaa0000004200 */
[C---:B------:R-:W-:Y:S06]  /*1aee0*/  HMMA.16816.F32.BF16 R24, R96.reuse, R144, R48 ;  /* 0x000000906018723c */ /* 0x040fec0000041830 */
[C---:B------:R-:W-:Y:S06]  /*1aef0*/  HMMA.16816.F32.BF16 R116, R96.reuse, R118, R16 ;  /* 0x000000766074723c */ /* 0x040fec0000041810 */
[C---:B------:R-:W-:Y:S01]  /*1af00*/  HMMA.16816.F32.BF16 R48, R96.reuse, R146, R44 ;  /* 0x000000926030723c */ /* 0x040fe2000004182c */
[----:B------:R-:W3:Y:S04]  /*1af10*/  LDSM.16.MT88.4 R44, [R205+0xf800] ;  /* 0x00f80000cd2c783b */ /* 0x000ee80000004200 */
[----:B------:R-:W-:Y:S01]  /*1af20*/  LDSM.16.MT88.4 R144, [R205+0xd800] ;  /* 0x00d80000cd90783b */ /* 0x000fe20000004200 */
[C---:B------:R-:W-:Y:S06]  /*1af30*/  HMMA.16816.F32.BF16 R16, R96.reuse, R140, R64 ;  /* 0x0000008c6010723c */ /* 0x040fec0000041840 */
[C---:B------:R-:W-:Y:S01]  /*1af40*/  HMMA.16816.F32.BF16 R64, R96.reuse, R142, R60 ;  /* 0x0000008e6040723c */ /* 0x040fe2000004183c */
[----:B------:R-:W4:Y:S04]  /*1af50*/  LDSM.16.MT88.4 R60, [R203+0xf800] ;  /* 0x00f80000cb3c783b */ /* 0x000f280000004200 */
[----:B------:R-:W5:Y:S01]  /*1af60*/  LDSM.16.MT88.4 R140, [R204+0xd800] ;  /* 0x00d80000cc8c783b */ /* 0x000f620000004200 */
[C---:B------:R-:W-:Y:S06]  /*1af70*/  HMMA.16816.F32.BF16 R32, R96.reuse, R154, R32 ;  /* 0x0000009a6020723c */ /* 0x040fec0000041820 */
[----:B------:R-:W-:Y:S01]  /*1af80*/  HMMA.16816.F32.BF16 R100, R96, R152, R100 ;  /* 0x000000986064723c */ /* 0x000fe20000041864 */
[-CC-:B------:R-:W-:Y:S01]  /*1af90*/  FFMA.FTZ R155, R166, R165.reuse, -R172.reuse ;  /* 0x000000a5a69b7223 */ /* 0x180fe200000108ac */
[-C--:B------:R-:W-:Y:S01]  /*1afa0*/  FFMA.FTZ R154, R170, R165.reuse, -R172 ;  /* 0x000000a5aa9a7223 */ /* 0x080fe200000108ac */
[----:B------:R-:W-:-:S03]  /*1afb0*/  FFMA.FTZ R166, R171, R165, -R164 ;  /* 0x000000a5aba67223 */ /* 0x000fc600000108a4 */
[C---:B-1----:R-:W-:Y:S01]  /*1afc0*/  HMMA.16816.F32.BF16 R84, R96.reuse, R132, R80 ;  /* 0x000000846054723c */ /* 0x042fe20000041850 */
[-CC-:B------:R-:W-:Y:S01]  /*1afd0*/  FFMA.FTZ R152, R175, R165.reuse, -R172.reuse ;  /* 0x000000a5af987223 */ /* 0x180fe200000108ac */
[----:B------:R-:W-:Y:S01]  /*1afe0*/  FFMA.FTZ R153, R173, R165, -R172 ;  /* 0x000000a5ad997223 */ /* 0x000fe200000108ac */
[----:B------:R-:W-:Y:S01]  /*1aff0*/  MUFU.EX2 R154, R154 ;  /* 0x0000009a009a7308 */ /* 0x000fe20000000800 */
[----:B------:R-:W1:Y:S02]  /*1b000*/  LDSM.16.MT88.4 R80, [R204+0x11800] ;  /* 0x01180000cc50783b */ /* 0x000e640000004200 */
[C---:B------:R-:W-:Y:S02]  /*1b010*/  HMMA.16816.F32.BF16 R88, R96.reuse, R134, R88 ;  /* 0x000000866058723c */ /* 0x040fe40000041858 */
[----:B------:R-:W1:Y:S03]  /*1b020*/  LDSM.16.MT88.4 R132, [R205+0x11800] ;  /* 0x01180000cd84783b */ /* 0x000e660000004200 */
[----:B------:R-:W-:Y:S01]  /*1b030*/  MUFU.EX2 R152, R152 ;  /* 0x0000009800987308 */ /* 0x000fe20000000800 */
[C---:B------:R-:W-:Y:S06]  /*1b040*/  HMMA.16816.F32.BF16 R92, R96.reuse, R148, R92 ;  /* 0x00000094605c723c */ /* 0x040fec000004185c */
[----:B------:R-:W-:Y:S01]  /*1b050*/  HMMA.16816.F32.BF16 R4, R96, R150, R4 ;  /* 0x000000966004723c */ /* 0x000fe20000041804 */
[----:B------:R-:W2:Y:S06]  /*1b060*/  MUFU.EX2 R153, R153 ;  /* 0x0000009900997308 */ /* 0x000eac0000000800 */
[----:B------:R-:W-:-:S02]  /*1b070*/  F2FP.BF16.F32.PACK_AB R99, R162, R163 ;  /* 0x000000a3a263723e */ /* 0x000fc400000010ff */
[----:B------:R-:W3:Y:S08]  /*1b080*/  MUFU.EX2 R155, R155 ;  /* 0x0000009b009b7308 */ /* 0x000ef00000000800 */
[----:B------:R-:W4:Y:S01]  /*1b090*/  MUFU.EX2 R166, R166 ;  /* 0x000000a600a67308 */ /* 0x000f220000000800 */
[----:B--2---:R-:W-:Y:S01]  /*1b0a0*/  F2FP.BF16.F32.PACK_AB R96, R153, R152 ;  /* 0x000000989960723e */ /* 0x004fe200000010ff */
[----:B------:R-:W-:-:S04]  /*1b0b0*/  FADD.FTZ R152, R152, R229 ;  /* 0x000000e598987221 */ /* 0x000fc80000010000 */
[----:B------:R-:W-:Y:S01]  /*1b0c0*/  FADD.FTZ R153, R153, R152 ;  /* 0x0000009899997221 */ /* 0x000fe20000010000 */
[----:B---3--:R-:W-:-:S03]  /*1b0d0*/  F2FP.BF16.F32.PACK_AB R98, R155, R154 ;  /* 0x0000009a9b62723e */ /* 0x008fc600000010ff */
        /* <DEDUP_REMOVED lines=19> */
[----:B------:R-:W2:Y:S05]  /*1b210*/  LDSM.16.MT88.4 R140, [R203+0x11800] ;  /* 0x01180000cb8c783b */ /* 0x000eaa0000004200 */
[C---:B------:R-:W-:Y:S01]  /*1b220*/  HMMA.16816.F32.BF16 R60, R96.reuse, R68, R16 ;  /* 0x00000044603c723c */ /* 0x040fe20000041810 */
[----:B------:R-:W3:Y:S05]  /*1b230*/  LDSM.16.MT88.4 R16, [R202+0x11800] ;  /* 0x01180000ca10783b */ /* 0x000eea0000004200 */
[C---:B------:R-:W-:Y:S06]  /*1b240*/  HMMA.16816.F32.BF16 R64, R96.reuse, R70, R64 ;  /* 0x000000466040723c */ /* 0x040fec0000041840 */
[C---:B-1----:R-:W-:Y:S06]  /*1b250*/  HMMA.16816.F32.BF16 R76, R96.reuse, R80, R76 ;  /* 0x00000050604c723c */ /* 0x042fec000004184c */
[C---:B------:R-:W-:Y:S06]  /*1b260*/  HMMA.16816.F32.BF16 R128, R96.reuse, R144, R128 ;  /* 0x000000906080723c */ /* 0x040fec0000041880 */
[C---:B------:R-:W-:Y:S06]  /*1b270*/  HMMA.16816.F32.BF16 R124, R96.reuse, R146, R124 ;  /* 0x00000092607c723c */ /* 0x040fec000004187c */
[C---:B------:R-:W-:Y:S06]  /*1b280*/  HMMA.16816.F32.BF16 R68, R96.reuse, R132, R12 ;  /* 0x000000846044723c */ /* 0x040fec000004180c */
[----:B------:R-:W-:Y:S01]  /*1b290*/  HMMA.16816.F32.BF16 R72, R96, R134, R72 ;  /* 0x000000866048723c */ /* 0x000fe20000041848 */
[----:B------:R-:W-:-:S05]  /*1b2a0*/  MOV R132, R159 ;  /* 0x0000009f00847202 */ /* 0x000fca0000000f00 */
[C---:B------:R-:W-:Y:S06]  /*1b2b0*/  HMMA.16816.F32.BF16 R80, R96.reuse, R82, R8 ;  /* 0x000000526050723c */ /* 0x040fec0000041808 */
[C---:B--2---:R-:W-:Y:S06]  /*1b2c0*/  HMMA.16816.F32.BF16 R84, R96.reuse, R140, R84 ;  /* 0x0000008c6054723c */ /* 0x044fec0000041854 */
[C---:B------:R-:W-:Y:S06]  /*1b2d0*/  HMMA.16816.F32.BF16 R88, R96.reuse, R142, R88 ;  /* 0x0000008e6058723c */ /* 0x040fec0000041858 */
[C---:B---3--:R-:W-:Y:S06]  /*1b2e0*/  HMMA.16816.F32.BF16 R92, R96.reuse, R16, R92 ;  /* 0x00000010605c723c */ /* 0x048fec000004185c */
[----:B------:R-:W-:-:S15]  /*1b2f0*/  HMMA.16816.F32.BF16 R96, R96, R18, R4 ;  /* 0x000000126060723c */ /* 0x000fde0000041804 */
[----:B------:R-:W-:-:S09]  /*1b300*/  NOP ;  /* 0x0000000000007918 */ /* 0x000fd20000000000 */
.L_x_1369:
[----:B------:R-:W-:-:S13]  /*1b310*/  ISETP.GE.AND P0, PT, R219, 0x1, PT ;  /* 0x00000001db00780c */ /* 0x000fda0003f06270 */
[----:B------:R-:W-:Y:S05]  /*1b320*/  @!P0 BRA `(.L_x_1378) ;  /* 0x0000004000548947 */ /* 0x000fea0003800000 */
[----:B------:R-:W-:Y:S02]  /*1b330*/  MOV R0, R3 ;  /* 0x0000000300007202 */ /* 0x000fe40000000f00 */
[----:B------:R-:W-:-:S07]  /*1b340*/  MOV R137, R132 ;  /* 0x0000008400897202 */ /* 0x000fce0000000f00 */
.L_x_1387:
        /* <DEDUP_REMOVED lines=11> */
[C---:B-1----:R-:W-:Y:S02]  /*1b400*/  R2UR UR4, R138.reuse ;  /* 0x000000008a0472ca */ /* 0x042fe400000e0000 */
[C---:B------:R-:W-:Y:S02]  /*1b410*/  R2UR UR5, R139.reuse ;  /* 0x000000008b0572ca */ /* 0x040fe400000e0000 */
[C---:B------:R-:W-:Y:S02]  /*1b420*/  R2UR UR10, R138.reuse ;  /* 0x000000008a0a72ca */ /* 0x040fe400000e0000 */
[C---:B------:R-:W-:Y:S02]  /*1b430*/  R2UR UR11, R139.reuse ;  /* 0x000000008b0b72ca */ /* 0x040fe400000e0000 */
[C---:B------:R-:W-:Y:S02]  /*1b440*/  R2UR UR12, R138.reuse ;  /* 0x000000008a0c72ca */ /* 0x040fe400000e0000 */
[C---:B------:R-:W-:Y:S02]  /*1b450*/  R2UR UR13, R139.reuse ;  /* 0x000000008b0d72ca */ /* 0x040fe400000e0000 */
[----:B------:R-:W-:Y:S02]  /*1b460*/  R2UR UR8, R138 ;  /* 0x000000008a0872ca */ /* 0x000fe400000e0000 */
[----:B------:R-:W-:Y:S01]  /*1b470*/  R2UR UR9, R139 ;  /* 0x000000008b0972ca */ /* 0x000fe200000e0000 */
[----:B--2---:R-:W2:Y:S02]  /*1b480*/  LD.E R11, desc[UR4][R2.64+0x170] ;  /* 0x00017004020b7980 */ /* 0x004ea4000c101900 */
        /* <DEDUP_REMOVED lines=60> */
.L_x_1380:
[----:B-1----:R-:W-:Y:S02]  /*1b850*/  R2UR UR4, R138 ;  /* 0x000000008a0472ca */ /* 0x002fe400000e0000 */
[----:B------:R-:W-:Y:S11]  /*1b860*/  R2UR UR5, R139 ;  /* 0x000000008b0572ca */ /* 0x000ff600000e0000 */
[----:B------:R-:W-:Y:S02]  /*1b870*/  @!UPT UIADD3 URZ, URZ, URZ, URZ ;  /* 0x0000003f3f3ff290 */ /* 0x000fe4000fffe03f */
[----:B--2---:R-:W2:Y:S02]  /*1b880*/  LD.E R8, desc[UR4][R2.64+0x40] ;  /* 0x0000400402087980 */ /* 0x004ea4000c101900 */
[----:B--2---:R-:W-:Y:S05]  /*1b890*/  IMAD.U32 R8, R8, -0x40, RZ ;  /* 0xffffffc008087824 */ /* 0x004fea00078e00ff */
[----:B------:R-:W-:Y:S02]  /*1b8a0*/  SHF.R.S32.HI R6, RZ, 0x1f, R8 ;  /* 0x0000001fff067819 */ /* 0x000fe40000011408 */
.L_x_1381:
[----:B------:R-:W-:Y:S05]  /*1b8b0*/  BSYNC B0 ;  /* 0x0000000000007941 */ /* 0x000fea0003800000 */
.L_x_1379:
[C---:B------:R-:W-:Y:S01]  /*1b8c0*/  LOP3.LUT P4, RZ, R222.reuse, 0x1, RZ, 0xc0, !PT ;  /* 0x00000001deff7812 */ /* 0x040fe2000788c0ff */
[----:B------:R-:W-:Y:S01]  /*1b8d0*/  BSSY B1, `(.L_x_1382) ;  /* 0x000021b000017945 */ /* 0x000fe20003800000 */
[C---:B------:R-:W-:Y:S02]  /*1b8e0*/  LOP3.LUT P3, RZ, R222.reuse, 0x2, RZ, 0xc0, !PT ;  /* 0x00000002deff7812 */ /* 0x040fe4000786c0ff */
[----:B------:R-:W-:Y:S02]  /*1b8f0*/  LOP3.LUT P2, RZ, R222, 0x4, RZ, 0xc0, !PT ;  /* 0x00000004deff7812 */ /* 0x000fe4000784c0ff */
[C---:B------:R-:W-:Y:S04]  /*1b900*/  LEA R226, P0, R8.reuse, R168, 0x1 ;  /* 0x000000a808e27211 */ /* 0x040fe800078008ff */
[CC--:B------:R-:W-:Y:S02]  /*1b910*/  LEA.HI.X R227, R8.reuse, R169.reuse, R6, 0x1, P0 ;  /* 0x000000a908e37211 */ /* 0x0c0fe400000f0c06 */
[----:B------:R-:W-:Y:S02]  /*1b920*/  IADD3 R7, P0, R8, R206, RZ ;  /* 0x000000ce08077210 */ /* 0x000fe40007f1e0ff */
[----:B------:R-:W-:Y:S02]  /*1b930*/  @P4 R2UR UR4, R138 ;  /* 0x000000008a0442ca */ /* 0x000fe400000e0000 */
[C---:B------:R-:W-:Y:S01]  /*1b940*/  @P4 R2UR UR5, R139.reuse ;  /* 0x000000008b0542ca */ /* 0x040fe200000e0000 */
[--C-:B------:R-:W-:Y:S01]  /*1b950*/  IMAD.X R6, R6, 0x1, R207.reuse, P0 ;  /* 0x0000000106067824 */ /* 0x100fe200000e06cf */
        /* <DEDUP_REMOVED lines=11> */
[----:B------:R-:W-:Y:S02]  /*1ba10*/  @P2 R2UR UR5, R139 ;  /* 0x000000008b0522ca */ /* 0x000fe400000e0000 */
[----:B------:R-:W-:Y:S01]  /*1ba20*/  @!P4 STS.128 [R217+0xc000], RZ ;  /* 0x00c000ffd900c388 */ /* 0x000fe20000000c00 */
[-CC-:B------:R-:W-:Y:S02]  /*1ba30*/  @P4 LEA.HI.X R13, R7, R169.reuse, R6.reuse, 0x1, P6 ;  /* 0x000000a9070d4211 */ /* 0x180fe400030f0c06 */
[----:B------:R-:W-:Y:S02]  /*1ba40*/  @P3 R2UR UR11, R139 ;  /* 0x000000008b0b32ca */ /* 0x000fe400000e0000 */
[----:B------:R-:W-:Y:S01]  /*1ba50*/  @!PT LDS RZ, [RZ] ;  /* 0x00000000fffff984 */ /* 0x000fe20000000800 */
[----:B------:R-:W-:Y:S01]  /*1ba60*/  @!PT LDS RZ, [RZ] ;  /* 0x00000000fffff984 */ /* 0x000fe20000000800 */
[----:B------:R-:W-:Y:S01]  /*1ba70*/  @!PT LDS RZ, [RZ] ;  /* 0x00000000fffff984 */ /* 0x000fe20000000800 */
[----:B------:R-:W-:Y:S01]  /*1ba80*/  @P3 LDGSTS.E.BYPASS.LTC128B.128 [R217+0xe000], desc[UR8][R226.64+0x80] ;  /* 0x0e000080e2d93fae */ /* 0x000fe2000b901d48 */
[CC--:B------:R-:W-:Y:S02]  /*1ba90*/  @P3 LEA R10, P1, R7.reuse, R168.reuse, 0x1 ;  /* 0x000000a8070a3211 */ /* 0x0c0fe400078208ff */
[C---:B------:R-:W-:Y:S02]  /*1baa0*/  @P2 R2UR UR8, R138.reuse ;  /* 0x000000008a0822ca */ /* 0x040fe400000e0000 */
[----:B------:R-:W-:Y:S01]  /*1bab0*/  @!P3 STS.128 [R217+0xe000], RZ ;  /* 0x00e000ffd900b388 */ /* 0x000fe20000000c00 */
[-CC-:B------:R-:W-:Y:S02]  /*1bac0*/  @P3 LEA.HI.X R11, R7, R169.reuse, R6.reuse, 0x1, P1 ;  /* 0x000000a9070b3211 */ /* 0x180fe400008f0c06 */
[----:B------:R-:W-:Y:S02]  /*1bad0*/  @P2 R2UR UR9, R139 ;  /* 0x000000008b0922ca */ /* 0x000fe400000e0000 */
[----:B------:R-:W-:Y:S01]  /*1bae0*/  @!PT LDS RZ, [RZ] ;  /* 0x00000000fffff984 */ /* 0x000fe20000000800 */
[----:B------:R-:W-:Y:S01]  /*1baf0*/  @!PT LDS RZ, [RZ] ;  /* 0x00000000fffff984 */ /* 0x000fe20000000800 */
[----:B------:R-:W-:Y:S01]  /*1bb00*/  @!PT LDS RZ, [RZ] ;  /* 0x00000000fffff984 */ /* 0x000fe20000000800 */
[----:B------:R-:W-:Y:S01]  /*1bb10*/  @P2 LDGSTS.E.BYPASS.LTC128B.128 [R217+0x10000], desc[UR4][R226.64+0x100] ;  /* 0x10000100e2d92fae */ /* 0x000fe2000b901d44 */
[C---:B------:R-:W-:Y:S02]  /*1bb20*/  @P2 LEA R8, P0, R7.reuse, R168, 0x1 ;  /* 0x000000a807082211 */ /* 0x040fe400078008ff */
[C---:B------:R-:W-:Y:S02]  /*1bb30*/  IADD3 R5, P5, R7.reuse, R206, RZ ;  /* 0x000000ce07057210 */ /* 0x040fe40007fbe0ff */
[----:B------:R-:W-:Y:S01]  /*1bb40*/  @!P2 STS.128 [R217+0x10000], RZ ;  /* 0x010000ffd900a388 */ /* 0x000fe20000000c00 */
[-C--:B------:R-:W-:Y:S02]  /*1bb50*/  @P2 LEA.HI.X R9, R7, R169.reuse, R6, 0x1, P0 ;  /* 0x000000a907092211 */ /* 0x080fe400000f0c06 */
[----:B------:R-:W-:Y:S02]  /*1bb60*/  @P4 R2UR UR4, R138 ;  /* 0x000000008a0442ca */ /* 0x000fe400000e0000 */
[----:B------:R-:W-:Y:S01]  /*1bb70*/  @!PT LDS RZ, [RZ] ;  /* 0x00000000fffff984 */ /* 0x000fe20000000800 */
[----:B------:R-:W-:Y:S01]  /*1bb80*/  @!PT LDS RZ, [RZ] ;  /* 0x00000000fffff984 */ /* 0x000fe20000000800 */
[----:B------:R-:W-:Y:S01]  /*1bb90*/  @!PT LDS RZ, [RZ] ;  /* 0x00000000fffff984 */ /* 0x000fe20000000800 */
[----:B------:R-:W-:Y:S01]  /*1bba0*/  @P4 LDGSTS.E.BYPASS.LTC128B.128 [R217+0xc800], desc[UR12][R12.64] ;  /* 0x0c8000000cd94fae */ /* 0x000fe2000b901d4c */
[----:B------:R-:W-:Y:S01]  /*1bbb0*/  @P4 R2UR UR5, R139 ;  /* 0x000000008b0542ca */ /* 0x000fe200000e0000 */
[--C-:B------:R-:W-:Y:S01]  /*1bbc0*/  IMAD.X R6, R6, 0x1, R207.reuse, P5 ;  /* 0x0000000106067824 */ /* 0x100fe200028e06cf */
[CC--:B------:R-:W-:Y:S02]  /*1bbd0*/  @P4 LEA R18, P6, R5.reuse, R168.reuse, 0x1 ;  /* 0x000000a805124211 */ /* 0x0c0fe400078c08ff */
[----:B------:R-:W-:Y:S01]  /*1bbe0*/  @!P4 STS.128 [R217+0xc800], RZ ;  /* 0x00c800ffd900c388 */ /* 0x000fe20000000c00 */
[C---:B------:R-:W-:Y:S02]  /*1bbf0*/  @P3 R2UR UR14, R138.reuse ;  /* 0x000000008a0e32ca */ /* 0x040fe400000e0000 */
[-CC-:B------:R-:W-:Y:S02]  /*1bc00*/  @P4 LEA.HI.X R19, R5, R169.reuse, R6.reuse, 0x1, P6 ;  /* 0x000000a905134211 */ /* 0x180fe400030f0c06 */
[----:B------:R-:W-:Y:S01]  /*1bc10*/  @!PT LDS RZ, [RZ] ;  /* 0x00000000fffff984 */ /* 0x000fe20000000800 */
[----:B------:R-:W-:Y:S01]  /*1bc20*/  @!PT LDS RZ, [RZ] ;  /* 0x00000000fffff984 */ /* 0x000fe20000000800 */
[----:B------:R-:W-:Y:S01]  /*1bc30*/  @!PT LDS RZ, [RZ] ;  /* 0x00000000fffff984 */ /* 0x000fe20000000800 */
[----:B------:R-:W-:Y:S01]  /*1bc40*/  @P3 LDGSTS.E.BYPASS.LTC128B.128 [R217+0xe800], desc[UR10][R10.64+0x80] ;  /* 0x0e8000800ad93fae */ /* 0x000fe2000b901d4a */
[----:B------:R-:W-:Y:S02]  /*1bc50*/  @P3 R2UR UR15, R139 ;  /* 0x000000008b0f32ca */ /* 0x000fe400000e0000 */
[CC--:B------:R-:W-:Y:S02]  /*1bc60*/  @P3 LEA R16, P1, R5.reuse, R168.reuse, 0x1 ;  /* 0x000000a805103211 */ /* 0x0c0fe400078208ff */
[----:B------:R-:W-:Y:S01]  /*1bc70*/  @!P3 STS.128 [R217+0xe800], RZ ;  /* 0x00e800ffd900b388 */ /* 0x000fe20000000c00 */
[C---:B------:R-:W-:Y:S02]  /*1bc80*/  @P2 R2UR UR12, R138.reuse ;  /* 0x000000008a0c22ca */ /* 0x040fe400000e0000 */
[-CC-:B------:R-:W-:Y:S02]  /*1bc90*/  @P3 LEA.HI.X R17, R5, R169.reuse, R6.reuse, 0x1, P1 ;  /* 0x000000a905113211 */ /* 0x180fe400008f0c06 */
[----:B------:R-:W-:Y:S01]  /*1bca0*/  @!PT LDS RZ, [RZ] ;  /* 0x00000000fffff984 */ /* 0x000fe20000000800 */
[----:B------:R-:W-:Y:S01]  /*1bcb0*/  @!PT LDS RZ, [RZ] ;  /* 0x00000000fffff984 */ /* 0x000fe20000000800 */
[----:B------:R-:W-:Y:S01]  /*1bcc0*/  @!PT LDS RZ, [RZ] ;  /* 0x00000000fffff984 */ /* 0x000fe20000000800 */
[----:B------:R1:W-:Y:S01]  /*1bcd0*/  @P2 LDGSTS.E.BYPASS.LTC128B.128 [R217+0x10800], desc[UR8][R8.64+0x100] ;  /* 0x1080010008d92fae */ /* 0x0003e2000b901d48 */
[----:B------:R-:W-:Y:S02]  /*1bce0*/  @P2 R2UR UR13, R139 ;  /* 0x000000008b0d22ca */ /* 0x000fe400000e0000 */
[C---:B------:R-:W-:Y:S02]  /*1bcf0*/  @P2 LEA R14, P0, R5.reuse, R168, 0x1 ;  /* 0x000000a8050e2211 */ /* 0x040fe400078008ff */
[----:B------:R-:W-:Y:S01]  /*1bd00*/  @!P2 STS.128 [R217+0x10800], RZ ;  /* 0x010800ffd900a388 */ /* 0x000fe20000000c00 */
[C---:B------:R-:W-:Y:S02]  /*1bd10*/  IADD3 R4, P5, R5.reuse, R206, RZ ;  /* 0x000000ce05047210 */ /* 0x040fe40007fbe0ff */
[-C--:B------:R-:W-:Y:S02]  /*1bd20*/  @P2 LEA.HI.X R15, R5, R169.reuse, R6, 0x1, P0 ;  /* 0x000000a9050f2211 */ /* 0x080fe400000f0c06 */
[----:B------:R-:W-:Y:S01]  /*1bd30*/  @!PT LDS RZ, [RZ] ;  /* 0x00000000fffff984 */ /* 0x000fe20000000800 */
[----:B------:R-:W-:Y:S01]  /*1bd40*/  @!PT LDS RZ, [RZ] ;  /* 0x00000000fffff984 */ /* 0x000fe20000000800 */
[----:B------:R-:W-:Y:S01]  /*1bd50*/  @!PT LDS RZ, [RZ] ;  /* 0x00000000fffff984 */ /* 0x000fe20000000800 */
[----:B------:R-:W-:Y:S01]  /*1bd60*/  @P4 LDGSTS.E.BYPASS.LTC128B.128 [R217+0xd000], desc[UR4][R18.64] ;  /* 0x0d00000012d94fae */ /* 0x000fe2000b901d44 */
[----:B------:R-:W-:Y:S01]  /*1bd70*/  @P4 R2UR UR10, R138 ;  /* 0x000000008a0a42ca */ /* 0x000fe200000e0000 */
[----:B------:R-:W-:Y:S01]  /*1bd80*/  IMAD.X R6, R6, 0x1, R207, P5 ;  /* 0x0000000106067824 */ /* 0x000fe200028e06cf */
[C---:B------:R-:W-:Y:S02]  /*1bd90*/  @P4 R2UR UR11, R139.reuse ;  /* 0x000000008b0b42ca */ /* 0x040fe400000e0000 */
[----:B------:R-:W-:Y:S01]  /*1bda0*/  @!P4 STS.128 [R217+0xd000], RZ ;  /* 0x00d000ffd900c388 */ /* 0x000fe20000000c00 */
[-C--:B------:R-:W-:Y:S02]  /*1bdb0*/  @P4 LEA R22, P5, R4, R168.reuse, 0x1 ;  /* 0x000000a804164211 */ /* 0x080fe400078a08ff */
[----:B------:R-:W-:Y:S02]  /*1bdc0*/  @P3 R2UR UR8, R138 ;  /* 0x000000008a0832ca */ /* 0x000fe400000e0000 */
[----:B------:R-:W-:Y:S01]  /*1bdd0*/  @!PT LDS RZ, [RZ] ;  /* 0x00000000fffff984 */ /* 0x000fe20000000800 */
[----:B------:R-:W-:Y:S01]  /*1bde0*/  @!PT LDS RZ, [RZ] ;  /* 0x00000000fffff984 */ /* 0x000fe20000000800 */
[----:B------:R-:W-:Y:S01]  /*1bdf0*/  @!PT LDS RZ, [RZ] ;  /* 0x00000000fffff984 */ /* 0x000fe20000000800 */
[----:B------:R-:W-:Y:S01]  /*1be00*/  @P3 LDGSTS.E.BYPASS.LTC128B.128 [R217+0xf000], desc[UR14][R16.64+0x80] ;  /* 0x0f00008010d93fae */ /* 0x000fe2000b901d4e */
[CCC-:B------:R-:W-:Y:S02]  /*1be10*/  @P4 LEA.HI.X R23, R4.reuse, R169.reuse, R6.reuse, 0x1, P5 ;  /* 0x000000a904174211 */ /* 0x1c0fe400028f0c06 */
[C---:B------:R-:W-:Y:S02]  /*1be20*/  @P3 R2UR UR9, R139.reuse ;  /* 0x000000008b0932ca */ /* 0x040fe400000e0000 */
[----:B------:R-:W-:Y:S01]  /*1be30*/  @!P3 STS.128 [R217+0xf000], RZ ;  /* 0x00f000ffd900b388 */ /* 0x000fe20000000c00 */
[-C--:B------:R-:W-:Y:S02]  /*1be40*/  @P3 LEA R20, P1, R4, R168.reuse, 0x1 ;  /* 0x000000a804143211 */ /* 0x080fe400078208ff */
[----:B------:R-:W-:Y:S02]  /*1be50*/  @P2 R2UR UR4, R138 ;  /* 0x000000008a0422ca */ /* 0x000fe400000e0000 */
[----:B------:R-:W-:Y:S01]  /*1be60*/  @!PT LDS RZ, [RZ] ;  /* 0x00000000fffff984 */ /* 0x000fe20000000800 */
[----:B------:R-:W-:Y:S01]  /*1be70*/  @!PT LDS RZ, [RZ] ;  /* 0x00000000fffff984 */ /* 0x000fe20000000800 */
[----:B------:R-:W-:Y:S01]  /*1be80*/  @!PT LDS RZ, [RZ] ;  /* 0x00000000fffff984 */ /* 0x000fe20000000800 */
[----:B------:R2:W-:Y:S01]  /*1be90*/  @P2 LDGSTS.E.BYPASS.LTC128B.128 [R217+0x11000], desc[UR12][R14.64+0x100] ;  /* 0x110001000ed92fae */ /* 0x0005e2000b901d4c */
[CCC-:B------:R-:W-:Y:S02]  /*1bea0*/  @P3 LEA.HI.X R21, R4.reuse, R169.reuse, R6.reuse, 0x1, P1 ;  /* 0x000000a904153211 */ /* 0x1c0fe400008f0c06 */
[----:B------:R-:W-:Y:S02]  /*1beb0*/  @P2 R2UR UR5, R139 ;  /* 0x000000008b0522ca */ /* 0x000fe400000e0000 */
[----:B------:R-:W-:Y:S01]  /*1bec0*/  @!P2 STS.128 [R217+0x11000], RZ ;  /* 0x011000ffd900a388 */ /* 0x000fe20000000c00 */
[C---:B------:R-:W-:Y:S04]  /*1bed0*/  @P2 LEA R24, P0, R4.reuse, R168, 0x1 ;  /* 0x000000a804182211 */ /* 0x040fe800078008ff */
[----:B------:R-:W-:Y:S01]  /*1bee0*/  @!PT LDS RZ, [RZ] ;  /* 0x00000000fffff984 */ /* 0x000fe20000000800 */
[----:B------:R-:W-:Y:S01]  /*1bef0*/  @!PT LDS RZ, [RZ] ;  /* 0x00000000fffff984 */ /* 0x000fe20000000800 */
[----:B------:R-:W-:Y:S01]  /*1bf00*/  @!PT LDS RZ, [RZ] ;  /* 0x00000000fffff984 */ /* 0x000fe20000000800 */
[----:B------:R-:W-:Y:S01]  /*1bf10*/  @P4 LDGSTS.E.BYPASS.LTC128B.128 [R217+0xd800], desc[UR10][R22.64] ;  /* 0x0d80000016d94fae */ /* 0x000fe2000b901d4a */
[----:B------:R-:W-:Y:S02]  /*1bf20*/  @P2 LEA.HI.X R25, R4, R169, R6, 0x1, P0 ;  /* 0x000000a904192211 */ /* 0x000fe400000f0c06 */
[----:B------:R-:W-:Y:S02]  /*1bf30*/  ISETP.GE.AND P0, PT, R219, 0x2, PT ;  /* 0x00000002db00780c */ /* 0x000fe40003f06270 */
[----:B------:R-:W-:Y:S05]  /*1bf40*/  @!P4 STS.128 [R217+0xd800], RZ ;  /* 0x00d800ffd900c388 */ /* 0x000fea0000000c00 */
[----:B------:R-:W-:Y:S01]  /*1bf50*/  @!PT LDS RZ, [RZ] ;  /* 0x00000000fffff984 */ /* 0x000fe20000000800 */
[----:B------:R-:W-:Y:S01]  /*1bf60*/  @!PT LDS RZ, [RZ] ;  /* 0x00000000fffff984 */ /* 0x000fe20000000800 */
[----:B------:R-:W-:Y:S01]  /*1bf70*/  @!PT LDS RZ, [RZ] ;  /* 0x00000000fffff984 */ /* 0x000fe20000000800 */
[----:B------:R3:W-:Y:S05]  /*1bf80*/  @P3 LDGSTS.E.BYPASS.LTC128B.128 [R217+0xf800], desc[UR8][R20.64+0x80] ;  /* 0x0f80008014d93fae */ /* 0x0007ea000b901d48 */
[----:B------:R-:W-:Y:S05]  /*1bf90*/  @!P3 STS.128 [R217+0xf800], RZ ;  /* 0x00f800ffd900b388 */ /* 0x000fea0000000c00 */
[----:B------:R-:W-:Y:S01]  /*1bfa0*/  @!PT LDS RZ, [RZ] ;  /* 0x00000000fffff984 */ /* 0x000fe20000000800 */
[----:B------:R-:W-:Y:S01]  /*1bfb0*/  @!PT LDS RZ, [RZ] ;  /* 0x00000000fffff984 */ /* 0x000fe20000000800 */
[----:B------:R-:W-:Y:S01]  /*1bfc0*/  @!PT LDS RZ, [RZ] ;  /* 0x00000000fffff984 */ /* 0x000fe20000000800 */
[----:B------:R4:W-:Y:S01]  /*1bfd0*/  @P2 LDGSTS.E.BYPASS.LTC128B.128 [R217+0x11800], desc[UR4][R24.64+0x100] ;  /* 0x1180010018d92fae */ /* 0x0009e2000b901d44 */
[----:B------:R-:W-:Y:S02]  /*1bfe0*/  R2UR UR4, R138 ;  /* 0x000000008a0472ca */ /* 0x000fe400000e0000 */
[----:B------:R-:W-:Y:S02]  /*1bff0*/  R2UR UR5, R139 ;  /* 0x000000008b0572ca */ /* 0x000fe400000e0000 */
[----:B------:R-:W-:Y:S05]  /*1c000*/  @!P2 STS.128 [R217+0x11800], RZ ;  /* 0x011800ffd900a388 */ /* 0x000fea0000000c00 */
[----:B------:R-:W-:Y:S05]  /*1c010*/  LDSM.16.M88.4 R140, [R201] ;  /* 0x00000000c98c783b */ /* 0x000fea0000000200 */
[----:B------:R-:W5:Y:S05]  /*1c020*/  LDSM.16.M88.4 R144, [R200+0x6000] ;  /* 0x00600000c890783b */ /* 0x000f6a0000000200 */
[----:B------:R-:W2:Y:S05]  /*1c030*/  LDSM.16.M88.4 R148, [R200+0x6800] ;  /* 0x00680000c894783b */ /* 0x000eaa0000000200 */
[----:B------:R-:W3:Y:S05]  /*1c040*/  LDSM.16.M88.4 R152, [R200+0x7000] ;  /* 0x00700000c898783b */ /* 0x000eea0000000200 */
[----:B------:R-:W4:Y:S05]  /*1c050*/  LDSM.16.M88.4 R156, [R200+0x7800] ;  /* 0x00780000c89c783b */ /* 0x000f2a0000000200 */
[----:B------:R-:W0:Y:S05]  /*1c060*/  LDGDEPBAR ;  /* 0x00000000000079af */ /* 0x000e2a0000000000 */
[----:B------:R-:W-:Y:S05]  /*1c070*/  LDSM.16.M88.4 R132, [R199] ;  /* 0x00000000c784783b */ /* 0x000fea0000000200 */
[----:B------:R-:W4:Y:S05]  /*1c080*/  LDSM.16.M88.4 R160, [R198] ;  /* 0x00000000c6a0783b */ /* 0x000f2a0000000200 */
[----:B------:R-:W4:Y:S05]  /*1c090*/  LDSM.16.M88.4 R164, [R194] ;  /* 0x00000000c2a4783b */ /* 0x000f2a0000000200 */
[----:B------:R-:W4:Y:S01]  /*1c0a0*/  LDSM.16.M88.4 R168, [R193] ;  /* 0x00000000c1a8783b */ /* 0x000f220000000200 */
[C---:B-----5:R-:W-:Y:S04]  /*1c0b0*/  HMMA.16816.F32.BF16 R4, R140.reuse, R144, RZ ;  /* 0x000000908c04723c */ /* 0x060fe800000418ff */
[----:B------:R-:W5:Y:S02]  /*1c0c0*/  LDSM.16.M88.4 R172, [R192] ;  /* 0x00000000c0ac783b */ /* 0x000f640000000200 */
[C---:B-1----:R-:W-:Y:S03]  /*1c0d0*/  HMMA.16816.F32.BF16 R8, R140.reuse, R146, RZ ;  /* 0x000000928c08723c */ /* 0x042fe600000418ff */
[----:B------:R-:W-:Y:S03]  /*1c0e0*/  LDSM.16.M88.4 R176, [R197] ;  /* 0x00000000c5b0783b */ /* 0x000fe60000000200 */
[C---:B--2---:R-:W-:Y:S02]  /*1c0f0*/  HMMA.16816.F32.BF16 R12, R140.reuse, R148, RZ ;  /* 0x000000948c0c723c */ /* 0x044fe400000418ff */
[----:B------:R-:W1:Y:S04]  /*1c100*/  LDSM.16.M88.4 R180, [R195+0x6000] ;  /* 0x00600000c3b4783b */ /* 0x000e680000000200 */
[C---:B------:R-:W-:Y:S01]  /*1c110*/  HMMA.16816.F32.BF16 R16, R140.reuse, R150, RZ ;  /* 0x000000968c10723c */ /* 0x040fe200000418ff */
[----:B------:R-:W-:Y:S05]  /*1c120*/  LDSM.16.M88.4 R144, [R195+0x7000] ;  /* 0x00700000c390783b */ /* 0x000fea0000000200 */
[C---:B---3--:R-:W-:Y:S01]  /*1c130*/  HMMA.16816.F32.BF16 R20, R140.reuse, R152, RZ ;  /* 0x000000988c14723c */ /* 0x048fe200000418ff */
[----:B------:R-:W-:Y:S05]  /*1c140*/  LDSM.16.M88.4 R148, [R195+0x7800] ;  /* 0x00780000c394783b */ /* 0x000fea0000000200 */
[C---:B----4-:R-:W-:Y:S01]  /*1c150*/  HMMA.16816.F32.BF16 R24, R140.reuse, R154, RZ ;  /* 0x0000009a8c18723c */ /* 0x050fe200000418ff */
[----:B------:R-:W-:Y:S05]  /*1c160*/  LDSM.16.M88.4 R152, [R196] ;  /* 0x00000000c498783b */ /* 0x000fea0000000200 */
[C---:B------:R-:W-:Y:S01]  /*1c170*/  HMMA.16816.F32.BF16 R28, R140.reuse, R156, RZ ;  /* 0x0000009c8c1c723c */ /* 0x040fe200000418ff */
[----:B------:R-:W2:Y:S05]  /*1c180*/  LD.E R224, desc[UR4][R2.64+0x18c] ;  /* 0x00018c0402e07980 */ /* 0x000eaa000c101900 */
[----:B------:R-:W-:Y:S01]  /*1c190*/  HMMA.16816.F32.BF16 R32, R140, R158, RZ ;  /* 0x0000009e8c20723c */ /* 0x000fe200000418ff */
[----:B------:R-:W3:Y:S05]  /*1c1a0*/  LDSM.16.M88.4 R140, [R195+0x6800] ;  /* 0x00680000c38c783b */ /* 0x000eea0000000200 */
[C---:B------:R-:W-:Y:S01]  /*1c1b0*/  HMMA.16816.F32.BF16 R4, R132.reuse, R160, R4 ;  /* 0x000000a08404723c */ /* 0x040fe20000041804 */
[----:B------:R-:W4:Y:S05]  /*1c1c0*/  LDSM.16.M88.4 R156, [R191] ;  /* 0x00000000bf9c783b */ /* 0x000f2a0000000200 */
        /* <DEDUP_REMOVED lines=8> */
[C---:B-----5:R-:W-:Y:S06]  /*1c250*/  HMMA.16816.F32.BF16 R28, R132.reuse, R172, R28 ;  /* 0x000000ac841c723c */ /* 0x060fec000004181c */
[----:B------:R-:W-:Y:S01]  /*1c260*/  HMMA.16816.F32.BF16 R32, R132, R174, R32 ;  /* 0x000000ae8420723c */ /* 0x000fe20000041820 */
[----:B------:R-:W5:Y:S05]  /*1c270*/  LDSM.16.M88.4 R132, [R191+0x800] ;  /* 0x00080000bf84783b */ /* 0x000f6a0000000200 */
[C---:B-1----:R-:W-:Y:S01]  /*1c280*/  HMMA.16816.F32.BF16 R4, R176.reuse, R180, R4 ;  /* 0x000000b4b004723c */ /* 0x042fe20000041804 */
[----:B------:R-:W1:Y:S05]  /*1c290*/  LDSM.16.M88.4 R172, [R200+0x8000] ;  /* 0x00800000c8ac783b */ /* 0x000e6a0000000200 */
[C---:B------:R-:W-:Y:S01]  /*1c2a0*/  HMMA.16816.F32.BF16 R8, R176.reuse, R182, R8 ;  /* 0x000000b6b008723c */ /* 0x040fe20000041808 */
[----:B------:R-:W-:Y:S05]  /*1c2b0*/  LDSM.16.M88.4 R180, [R190] ;  /* 0x00000000beb4783b */ /* 0x000fea0000000200 */
[C---:B---3--:R-:W-:Y:S06]  /*1c2c0*/  HMMA.16816.F32.BF16 R12, R176.reuse, R140, R12 ;  /* 0x0000008cb00c723c */ /* 0x048fec000004180c */
[C---:B------:R-:W-:Y:S01]  /*1c2d0*/  HMMA.16816.F32.BF16 R16, R176.reuse, R142, R16 ;  /* 0x0000008eb010723c */ /* 0x040fe20000041810 */
[----:B------:R-:W3:Y:S05]  /*1c2e0*/  LDSM.16.M88.4 R140, [R200+0x8800] ;  /* 0x00880000c88c783b */ /* 0x000eea0000000200 */
[C---:B------:R-:W-:Y:S06]  /*1c2f0*/  HMMA.16816.F32.BF16 R20, R176.reuse, R144, R20 ;  /* 0x00000090b014723c */ /* 0x040fec0000041814 */
[C---:B------:R-:W-:Y:S01]  /*1c300*/  HMMA.16816.F32.BF16 R24, R176.reuse, R146, R24 ;  /* 0x00000092b018723c */ /* 0x040fe20000041818 */
[----:B------:R-:W3:Y:S05]  /*1c310*/  LDSM.16.M88.4 R144, [R200+0x9000] ;  /* 0x00900000c890783b */ /* 0x000eea0000000200 */
[C---:B------:R-:W-:Y:S06]  /*1c320*/  HMMA.16816.F32.BF16 R28, R176.reuse, R148, R28 ;  /* 0x00000094b01c723c */ /* 0x040fec000004181c */
[----:B------:R-:W-:Y:S01]  /*1c330*/  HMMA.16816.F32.BF16 R32, R176, R150, R32 ;  /* 0x00000096b020723c */ /* 0x000fe20000041820 */
[----:B------:R-:W3:Y:S05]  /*1c340*/  LDSM.16.M88.4 R148, [R200+0x9800] ;  /* 0x00980000c894783b */ /* 0x000eea0000000200 */
[C---:B----4-:R-:W-:Y:S01]  /*1c350*/  HMMA.16816.F32.BF16 R4, R152.reuse, R156, R4 ;  /* 0x0000009c9804723c */ /* 0x050fe20000041804 */
[----:B------:R-:W4:Y:S05]  /*1c360*/  LDSM.16.M88.4 R176, [R199+0x2000] ;  /* 0x00200000c7b0783b */ /* 0x000f2a0000000200 */
[C---:B------:R-:W-:Y:S01]  /*1c370*/  HMMA.16816.F32.BF16 R8, R152.reuse, R158, R8 ;  /* 0x0000009e9808723c */ /* 0x040fe20000041808 */
[----:B------:R-:W-:Y:S05]  /*1c380*/  LDSM.16.M88.4 R156, [R187] ;  /* 0x00000000bb9c783b */ /* 0x000fea0000000200 */
[C---:B-----5:R-:W-:Y:S06]  /*1c390*/  HMMA.16816.F32.BF16 R12, R152.reuse, R132, R12 ;  /* 0x00000084980c723c */ /* 0x060fec000004180c */
[C---:B------:R-:W-:Y:S01]  /*1c3a0*/  HMMA.16816.F32.BF16 R16, R152.reuse, R134, R16 ;  /* 0x000000869810723c */ /* 0x040fe20000041810 */
[----:B------:R-:W5:Y:S05]  /*1c3b0*/  LDSM.16.M88.4 R132, [R189] ;  /* 0x00000000bd84783b */ /* 0x000f6a0000000200 */
[C---:B------:R-:W-:Y:S06]  /*1c3c0*/  HMMA.16816.F32.BF16 R20, R152.reuse, R160, R20 ;  /* 0x000000a09814723c */ /* 0x040fec0000041814 */
[C---:B------:R-:W-:Y:S01]  /*1c3d0*/  HMMA.16816.F32.BF16 R24, R152.reuse, R162, R24 ;  /* 0x000000a29818723c */ /* 0x040fe20000041818 */
[----:B------:R-:W-:Y:S05]  /*1c3e0*/  LDSM.16.M88.4 R160, [R197+0x2000] ;  /* 0x00200000c5a0783b */ /* 0x000fea0000000200 */
[C---:B------:R-:W-:Y:S06]  /*1c3f0*/  HMMA.16816.F32.BF16 R28, R152.reuse, R164, R28 ;  /* 0x000000a4981c723c */ /* 0x040fec000004181c */
[----:B------:R-:W-:Y:S01]  /*1c400*/  HMMA.16816.F32.BF16 R32, R152, R166, R32 ;  /* 0x000000a69820723c */ /* 0x000fe20000041820 */
[----:B------:R-:W5:Y:S05]  /*1c410*/  LDSM.16.M88.4 R152, [R188] ;  /* 0x00000000bc98783b */ /* 0x000f6a0000000200 */
[C---:B-1----:R-:W-:Y:S01]  /*1c420*/  HMMA.16816.F32.BF16 R4, R168.reuse, R172, R4 ;  /* 0x000000aca804723c */ /* 0x042fe20000041804 */
[----:B------:R-:W1:Y:S05]  /*1c430*/  LDSM.16.M88.4 R164, [R195+0x8000] ;  /* 0x00800000c3a4783b */ /* 0x000e6a0000000200 */
[C---:B------:R-:W-:Y:S01]  /*1c440*/  HMMA.16816.F32.BF16 R8, R168.reuse, R174, R8 ;  /* 0x000000aea808723c */ /* 0x040fe20000041808 */
[----:B------:R-:W-:Y:S05]  /*1c450*/  LDSM.16.M88.4 R172, [R191+0x2000] ;  /* 0x00200000bfac783b */ /* 0x000fea0000000200 */
        /* <DEDUP_REMOVED lines=12> */
[----:B------:R-:W-:Y:S05]  /*1c520*/  LDSM.16.M88.4 R180, [R200+0xa000] ;  /* 0x00a00000c8b4783b */ /* 0x000fea0000000200 */
[C---:B-----5:R-:W-:Y:S06]  /*1c530*/  HMMA.16816.F32.BF16 R12, R176.reuse, R132, R12 ;  /* 0x00000084b00c723c */ /* 0x060fec000004180c */
[C---:B------:R-:W-:Y:S01]  /*1c540*/  HMMA.16816.F32.BF16 R16, R176.reuse, R134, R16 ;  /* 0x00000086b010723c */ /* 0x040fe20000041810 */
[----:B------:R-:W5:Y:S05]  /*1c550*/  LDSM.16.M88.4 R132, [R191+0x2800] ;  /* 0x00280000bf84783b */ /* 0x000f6a0000000200 */
[C---:B------:R-:W-:Y:S06]  /*1c560*/  HMMA.16816.F32.BF16 R20, R176.reuse, R152, R20 ;  /* 0x00000098b014723c */ /* 0x040fec0000041814 */
[C---:B------:R-:W-:Y:S01]  /*1c570*/  HMMA.16816.F32.BF16 R24, R176.reuse, R154, R24 ;  /* 0x0000009ab018723c */ /* 0x040fe20000041818 */
[----:B------:R-:W5:Y:S05]  /*1c580*/  LDSM.16.M88.4 R152, [R191+0x3000] ;  /* 0x00300000bf98783b */ /* 0x000f6a0000000200 */
[C---:B------:R-:W-:Y:S06]  /*1c590*/  HMMA.16816.F32.BF16 R28, R176.reuse, R156, R28 ;  /* 0x0000009cb01c723c */ /* 0x040fec000004181c */
[----:B------:R-:W-:Y:S01]  /*1c5a0*/  HMMA.16816.F32.BF16 R32, R176, R158, R32 ;  /* 0x0000009eb020723c */ /* 0x000fe20000041820 */
[----:B------:R-:W2:Y:S05]  /*1c5b0*/  LDSM.16.M88.4 R156, [R191+0x3800] ;  /* 0x00380000bf9c783b */ /* 0x000eaa0000000200 */
        /* <DEDUP_REMOVED lines=19> */
[----:B------:R-:W5:Y:S05]  /*1c6f0*/  LDSM.16.M88.4 R132, [R185] ;  /* 0x00000000b984783b */ /* 0x000f6a0000000200 */
[C---:B------:R-:W-:Y:S06]  /*1c700*/  HMMA.16816.F32.BF16 R20, R168.reuse, R152, R20 ;  /* 0x00000098a814723c */ /* 0x040fec0000041814 */
[C---:B------:R-:W-:Y:S01]  /*1c710*/  HMMA.16816.F32.BF16 R24, R168.reuse, R154, R24 ;  /* 0x0000009aa818723c */ /* 0x040fe20000041818 */
[----:B------:R-:W5:Y:S05]  /*1c720*/  LDSM.16.M88.4 R152, [R184] ;  /* 0x00000000b898783b */ /* 0x000f6a0000000200 */
[C---:B--2---:R-:W-:Y:S06]  /*1c730*/  HMMA.16816.F32.BF16 R28, R168.reuse, R156, R28 ;  /* 0x0000009ca81c723c */ /* 0x044fec000004181c */
[----:B------:R-:W-:Y:S01]  /*1c740*/  HMMA.16816.F32.BF16 R32, R168, R158, R32 ;  /* 0x0000009ea820723c */ /* 0x000fe20000041820 */
[----:B------:R-:W2:Y:S05]  /*1c750*/  LDSM.16.M88.4 R156, [R136] ;  /* 0x00000000889c783b */ /* 0x000eaa0000000200 */
        /* <DEDUP_REMOVED lines=13> */
[----:B------:R-:W3:Y:S01]  /*1c830*/  LDSM.16.M88.4 R176, [R196+0x4000] ;  /* 0x00400000c4b0783b */ /* 0x000ee20000000200 */
[C---:B----4-:R-:W-:Y:S06]  /*1c840*/  HMMA.16816.F32.BF16 R4, R160.reuse, R164, R4 ;  /* 0x000000a4a004723c */ /* 0x050fec0000041804 */
[C---:B------:R-:W-:Y:S06]  /*1c850*/  HMMA.16816.F32.BF16 R8, R160.reuse, R166, R8 ;  /* 0x000000a6a008723c */ /* 0x040fec0000041808 */
[C---:B-----5:R-:W-:Y:S06]  /*1c860*/  HMMA.16816.F32.BF16 R12, R160.reuse, R132, R12 ;  /* 0x00000084a00c723c */ /* 0x060fec000004180c */
[C---:B------:R-:W-:Y:S01]  /*1c870*/  HMMA.16816.F32.BF16 R16, R160.reuse, R134, R16 ;  /* 0x00000086a010723c */ /* 0x040fe20000041810 */
[----:B------:R-:W4:Y:S05]  /*1c880*/  LDSM.16.M88.4 R132, [R191+0x4800] ;  /* 0x00480000bf84783b */ /* 0x000f2a0000000200 */
[C---:B------:R-:W-:Y:S06]  /*1c890*/  HMMA.16816.F32.BF16 R20, R160.reuse, R152, R20 ;  /* 0x00000098a014723c */ /* 0x040fec0000041814 */
[C---:B------:R-:W-:Y:S06]  /*1c8a0*/  HMMA.16816.F32.BF16 R24, R160.reuse, R154, R24 ;  /* 0x0000009aa018723c */ /* 0x040fec0000041818 */
[C---:B--2---:R-:W-:Y:S06]  /*1c8b0*/  HMMA.16816.F32.BF16 R28, R160.reuse, R156, R28 ;  /* 0x0000009ca01c723c */ /* 0x044fec000004181c */
[----:B------:R-:W-:Y:S06]  /*1c8c0*/  HMMA.16816.F32.BF16 R32, R160, R158, R32 ;  /* 0x0000009ea020723c */ /* 0x000fec0000041820 */
[C---:B-1----:R-:W-:Y:S06]  /*1c8d0*/  HMMA.16816.F32.BF16 R4, R168.reuse, R172, R4 ;  /* 0x000000aca804723c */ /* 0x042fec0000041804 */
[C---:B------:R-:W-:Y:S06]  /*1c8e0*/  HMMA.16816.F32.BF16 R8, R168.reuse, R174, R8 ;  /* 0x000000aea808723c */ /* 0x040fec0000041808 */
[C---:B---3--:R-:W-:Y:S06]  /*1c8f0*/  HMMA.16816.F32.BF16 R12, R168.reuse, R140, R12 ;  /* 0x0000008ca80c723c */ /* 0x048fec000004180c */
[C---:B------:R-:W-:Y:S06]  /*1c900*/  HMMA.16816.F32.BF16 R16, R168.reuse, R142, R16 ;  /* 0x0000008ea810723c */ /* 0x040fec0000041810 */
[C---:B------:R-:W-:Y:S06]  /*1c910*/  HMMA.16816.F32.BF16 R20, R168.reuse, R144, R20 ;  /* 0x00000090a814723c */ /* 0x040fec0000041814 */
[C---:B------:R-:W-:Y:S06]  /*1c920*/  HMMA.16816.F32.BF16 R24, R168.reuse, R146, R24 ;  /* 0x00000092a818723c */ /* 0x040fec0000041818 */
[C---:B------:R-:W-:Y:S06]  /*1c930*/  HMMA.16816.F32.BF16 R28, R168.reuse, R148, R28 ;  /* 0x00000094a81c723c */ /* 0x040fec000004181c */
[----:B------:R-:W-:Y:S06]  /*1c940*/  HMMA.16816.F32.BF16 R32, R168, R150, R32 ;  /* 0x00000096a820723c */ /* 0x000fec0000041820 */
[C---:B------:R-:W-:Y:S05]  /*1c950*/  HMMA.16816.F32.BF16 R4, R176.reuse, R180, R4 ;  /* 0x000000b4b004723c */ /* 0x040fea0000041804 */
[----:B------:R-:W-:Y:S01]  /*1c960*/  IMAD.MOV.U32 R168, RZ, RZ, R226 ;  /* 0x000000ffffa87224 */ /* 0x000fe200078e00e2 */
[C---:B------:R-:W-:Y:S05]  /*1c970*/  HMMA.16816.F32.BF16 R8, R176.reuse, R182, R8 ;  /* 0x000000b6b008723c */ /* 0x040fea0000041808 */
[----:B------:R-:W-:Y:S01]  /*1c980*/  IMAD.MOV.U32 R169, RZ, RZ, R227 ;  /* 0x000000ffffa97224 */ /* 0x000fe200078e00e3 */
[C---:B----4-:R-:W-:Y:S06]  /*1c990*/  HMMA.16816.F32.BF16 R12, R176.reuse, R132, R12 ;  /* 0x00000084b00c723c */ /* 0x050fec000004180c */
[C---:B------:R-:W-:Y:S06]  /*1c9a0*/  HMMA.16816.F32.BF16 R16, R176.reuse, R134, R16 ;  /* 0x00000086b010723c */ /* 0x040fec0000041810 */
[-C--:B------:R-:W-:Y:S01]  /*1c9b0*/  FMUL.FTZ R174, R4, R224.reuse ;  /* 0x000000e004ae7220 */ /* 0x080fe20000410000 */
[-C--:B------:R-:W-:Y:S01]  /*1c9c0*/  FMUL.FTZ R172, R5, R224.reuse ;  /* 0x000000e005ac7220 */ /* 0x080fe20000410000 */
[-C--:B------:R-:W-:Y:S03]  /*1c9d0*/  FMUL.FTZ R170, R6, R224.reuse ;  /* 0x000000e006aa7220 */ /* 0x080fe60000410000 */
[-C--:B------:R-:W-:Y:S01]  /*1c9e0*/  FMUL.FTZ R160, R7, R224.reuse ;  /* 0x000000e007a07220 */ /* 0x080fe20000410000 */
[----:B------:R-:W1:Y:S01]  /*1c9f0*/  MUFU.TANH R174, R174 ;  /* 0x000000ae00ae7308 */ /* 0x000e620000002400 */
[----:B------:R-:W2:Y:S01]  /*1ca00*/  LDSM.16.M88.4 R4, [R191+0x5000] ;  /* 0x00500000bf04783b */ /* 0x000ea20000000200 */
[-C--:B------:R-:W-:Y:S01]  /*1ca10*/  FMUL.FTZ R8, R8, R224.reuse ;  /* 0x000000e008087220 */ /* 0x080fe20000410000 */
[-C--:B------:R-:W-:Y:S01]  /*1ca20*/  FMUL.FTZ R9, R9, R224.reuse ;  /* 0x000000e009097220 */ /* 0x080fe20000410000 */
[-C--:B------:R-:W-:Y:S01]  /*1ca30*/  FMUL.FTZ R10, R10, R224.reuse ;  /* 0x000000e00a0a7220 */ /* 0x080fe20000410000 */
[-C--:B------:R-:W-:Y:S01]  /*1ca40*/  FMUL.FTZ R11, R11, R224.reuse ;  /* 0x000000e00b0b7220 */ /* 0x080fe20000410000 */
[-C--:B------:R-:W-:Y:S01]  /*1ca50*/  FMUL.FTZ R12, R12, R224.reuse ;  /* 0x000000e00c0c7220 */ /* 0x080fe20000410000 */
[-C--:B------:R-:W-:Y:S03]  /*1ca60*/  FMUL.FTZ R13, R13, R224.reuse ;  /* 0x000000e00d0d7220 */ /* 0x080fe60000410000 */
[----:B------:R-:W3:Y:S01]  /*1ca70*/  MUFU.TANH R154, R8 ;  /* 0x00000008009a7308 */ /* 0x000ee20000002400 */
[-C--:B------:R-:W-:Y:S01]  /*1ca80*/  FMUL.FTZ R14, R14, R224.reuse ;  /* 0x000000e00e0e7220 */ /* 0x080fe20000410000 */
[-C--:B------:R-:W-:Y:S01]  /*1ca90*/  FMUL.FTZ R15, R15, R224.reuse ;  /* 0x000000e00f0f7220 */ /* 0x080fe20000410000 */
[-C--:B------:R-:W-:Y:S01]  /*1caa0*/  FMUL.FTZ R16, R16, R224.reuse ;  /* 0x000000e010107220 */ /* 0x080fe20000410000 */
[-C--:B------:R-:W-:Y:S01]  /*1cab0*/  FMUL.FTZ R17, R17, R224.reuse ;  /* 0x000000e011117220 */ /* 0x080fe20000410000 */
[-C--:B------:R-:W-:Y:S01]  /*1cac0*/  FMUL.FTZ R18, R18, R224.reuse ;  /* 0x000000e012127220 */ /* 0x080fe20000410000 */
[-C--:B------:R-:W-:Y:S04]  /*1cad0*/  FMUL.FTZ R19, R19, R224.reuse ;  /* 0x000000e013137220 */ /* 0x080fe80000410000 */
[----:B------:R-:W4:Y:S10]  /*1cae0*/  MUFU.TANH R150, R9 ;  /* 0x0000000900967308 */ /* 0x000f340000002400 */
[----:B------:R-:W1:Y:S10]  /*1caf0*/  MUFU.TANH R142, R10 ;  /* 0x0000000a008e7308 */ /* 0x000e740000002400 */
[----:B------:R5:W1:Y:S10]  /*1cb00*/  MUFU.TANH R165, R11 ;  /* 0x0000000b00a57308 */ /* 0x000a740000002400 */
[----:B------:R1:W1:Y:S01]  /*1cb10*/  MUFU.TANH R158, R160 ;  /* 0x000000a0009e7308 */ /* 0x0002620000002400 */
[C---:B--2---:R-:W-:Y:S06]  /*1cb20*/  HMMA.16816.F32.BF16 R20, R176.reuse, R4, R20 ;  /* 0x00000004b014723c */ /* 0x044fec0000041814 */
[C---:B------:R-:W-:Y:S03]  /*1cb30*/  HMMA.16816.F32.BF16 R24, R176.reuse, R6, R24 ;  /* 0x00000006b018723c */ /* 0x040fe60000041818 */
[----:B------:R-:W2:Y:S01]  /*1cb40*/  MUFU.TANH R172, R172 ;  /* 0x000000ac00ac7308 */ /* 0x000ea20000002400 */
[----:B-----5:R-:W5:Y:S02]  /*1cb50*/  LDSM.16.M88.4 R8, [R191+0x5800] ;  /* 0x00580000bf08783b */ /* 0x020f640000000200 */
[----:B------:R-:W-:Y:S07]  /*1cb60*/  DEPBAR.LE SB0, 0x0 ;  /* 0x000080000000791a */ /* 0x000fee0000000000 */
[----:B------:R-:W1:Y:S01]  /*1cb70*/  MUFU.TANH R170, R170 ;  /* 0x000000aa00aa7308 */ /* 0x000e620000002400 */
[----:B------:R-:W-:Y:S09]  /*1cb80*/  BAR.SYNC.DEFER_BLOCKING 0x0 ;  /* 0x0000000000007b1d */ /* 0x000ff20000010000 */
[----:B------:R1:W1:Y:S01]  /*1cb90*/  MUFU.TANH R146, R12 ;  /* 0x0000000c00927308 */ /* 0x0002620000002400 */
[-C--:B------:R-:W-:Y:S01]  /*1cba0*/  FMUL.FTZ R20, R20, R224.reuse ;  /* 0x000000e014147220 */ /* 0x080fe20000410000 */
[-C--:B------:R-:W-:Y:S01]  /*1cbb0*/  FMUL.FTZ R21, R21, R224.reuse ;  /* 0x000000e015157220 */ /* 0x080fe20000410000 */
[-C--:B------:R-:W-:Y:S01]  /*1cbc0*/  FMUL.FTZ R22, R22, R224.reuse ;  /* 0x000000e016167220 */ /* 0x080fe20000410000 */
[-C--:B------:R-:W-:Y:S01]  /*1cbd0*/  FMUL.FTZ R23, R23, R224.reuse ;  /* 0x000000e017177220 */ /* 0x080fe20000410000 */
[-C--:B------:R-:W-:Y:S01]  /*1cbe0*/  FMUL.FTZ R24, R24, R224.reuse ;  /* 0x000000e018187220 */ /* 0x080fe20000410000 */
[-C--:B------:R-:W-:Y:S04]  /*1cbf0*/  FMUL.FTZ R25, R25, R224.reuse ;  /* 0x000000e019197220 */ /* 0x080fe80000410000 */
[----:B------:R1:W1:Y:S01]  /*1cc00*/  MUFU.TANH R252, R13 ;  /* 0x0000000d00fc7308 */ /* 0x0002620000002400 */
[-C--:B------:R-:W-:Y:S01]  /*1cc10*/  FMUL.FTZ R26, R26, R224.reuse ;  /* 0x000000e01a1a7220 */ /* 0x080fe20000410000 */
[-C--:B------:R-:W-:Y:S08]  /*1cc20*/  FMUL.FTZ R27, R27, R224.reuse ;  /* 0x000000e01b1b7220 */ /* 0x080ff00000410000 */
[----:B------:R1:W1:Y:S10]  /*1cc30*/  MUFU.TANH R250, R14 ;  /* 0x0000000e00fa7308 */ /* 0x0002740000002400 */
[----:B------:R1:W1:Y:S01]  /*1cc40*/  MUFU.TANH R248, R15 ;  /* 0x0000000f00f87308 */ /* 0x0002620000002400 */
[C---:B-----5:R-:W-:Y:S06]  /*1cc50*/  HMMA.16816.F32.BF16 R28, R176.reuse, R8, R28 ;  /* 0x00000008b01c723c */ /* 0x060fec000004181c */
[----:B------:R-:W-:Y:S03]  /*1cc60*/  HMMA.16816.F32.BF16 R32, R176, R10, R32 ;  /* 0x0000000ab020723c */ /* 0x000fe60000041820 */
[----:B------:R1:W1:Y:S10]  /*1cc70*/  MUFU.TANH R180, R16 ;  /* 0x0000001000b47308 */ /* 0x0002740000002400 */
[----:B------:R1:W1:Y:S10]  /*1cc80*/  MUFU.TANH R246, R17 ;  /* 0x0000001100f67308 */ /* 0x0002740000002400 */
[----:B------:R1:W1:Y:S01]  /*1cc90*/  MUFU.TANH R182, R18 ;  /* 0x0000001200b67308 */ /* 0x0002620000002400 */
[-C--:B------:R-:W-:Y:S01]  /*1cca0*/  FMUL.FTZ R28, R28, R224.reuse ;  /* 0x000000e01c1c7220 */ /* 0x080fe20000410000 */
[-C--:B------:R-:W-:Y:S01]  /*1ccb0*/  FMUL.FTZ R29, R29, R224.reuse ;  /* 0x000000e01d1d7220 */ /* 0x080fe20000410000 */
[-C--:B------:R-:W-:Y:S01]  /*1ccc0*/  FMUL.FTZ R30, R30, R224.reuse ;  /* 0x000000e01e1e7220 */ /* 0x080fe20000410000 */
[-C--:B------:R-:W-:Y:S01]  /*1ccd0*/  FMUL.FTZ R31, R31, R224.reuse ;  /* 0x000000e01f1f7220 */ /* 0x080fe20000410000 */
[-C--:B------:R-:W-:Y:S05]  /*1cce0*/  FMUL.FTZ R32, R32, R224.reuse ;  /* 0x000000e020207220 */ /* 0x080fea0000410000 */
[----:B------:R1:W1:Y:S01]  /*1ccf0*/  MUFU.TANH R244, R19 ;  /* 0x0000001300f47308 */ /* 0x0002620000002400 */
[-C--:B------:R-:W-:Y:S01]  /*1cd00*/  FMUL.FTZ R33, R33, R224.reuse ;  /* 0x000000e021217220 */ /* 0x080fe20000410000 */
[-C--:B------:R-:W-:Y:S01]  /*1cd10*/  FMUL.FTZ R34, R34, R224.reuse ;  /* 0x000000e022227220 */ /* 0x080fe20000410000 */
[----:B------:R-:W-:Y:S07]  /*1cd20*/  FMUL.FTZ R35, R35, R224 ;  /* 0x000000e023237220 */ /* 0x000fee0000410000 */
[----:B------:R1:W1:Y:S10]  /*1cd30*/  MUFU.TANH R242, R20 ;  /* 0x0000001400f27308 */ /* 0x0002740000002400 */
        /* <DEDUP_REMOVED lines=14> */
[----:B------:R1:W1:Y:S01]  /*1ce20*/  MUFU.TANH R133, R35 ;  /* 0x0000002300857308 */ /* 0x0002620000002400 */
[----:B--234-:R-:W-:Y:S05]  /*1ce30*/  @!P0 BRA `(.L_x_1383) ;  /* 0x0000000c00108947 */ /* 0x01cfea0003800000 */
[----:B------:R-:W-:Y:S01]  /*1ce40*/  ISETP.NE.U32.AND P0, PT, R220, RZ, PT ;  /* 0x000000ffdc00720c */ /* 0x000fe20003f05070 */
[----:B------:R-:W-:Y:S03]  /*1ce50*/  BSSY B0, `(.L_x_1384) ;  /* 0x0000051000007945 */ /* 0x000fe60003800000 */
[----:B------:R-:W-:Y:S11]  /*1ce60*/  ISETP.NE.AND.EX P0, PT, R221, RZ, PT, P0 ;  /* 0x000000ffdd00720c */ /* 0x000ff60003f05300 */
[----:B------:R-:W-:Y:S02]  /*1ce70*/  @!UPT UIADD3 URZ, URZ, URZ, URZ ;  /* 0x0000003f3f3ff290 */ /* 0x000fe4000fffe03f */
[----:B------:R-:W-:Y:S05]  /*1ce80*/  @!P0 BRA `(.L_x_1385) ;  /* 0x00000004001c8947 */ /* 0x000fea0003800000 */
[----:B------:R-:W-:Y:S01]  /*1ce90*/  IMAD.SHL.U32 R11, R219, 0x40, RZ ;  /* 0x00000040db0b7824 */ /* 0x000fe200078e00ff */
[C---:B------:R-:W-:Y:S02]  /*1cea0*/  R2UR UR4, R138.reuse ;  /* 0x000000008a0472ca */ /* 0x040fe400000e0000 */
[----:B------:R-:W-:Y:S01]  /*1ceb0*/  R2UR UR5, R139 ;  /* 0x000000008b0572ca */ /* 0x000fe200000e0000 */
[C---:B------:R-:W-:Y:S01]  /*1cec0*/  VIADD R9, R11.reuse, 0xffffff80 ;  /* 0xffffff800b097836 */ /* 0x040fe20000000000 */
[C---:B------:R-:W-:Y:S01]  /*1ced0*/  R2UR UR10, R138.reuse ;  /* 0x000000008a0a72ca */ /* 0x040fe200000e0000 */
[----:B------:R-:W-:Y:S01]  /*1cee0*/  VIADD R11, R11, 0xffffffc0 ;  /* 0xffffffc00b0b7836 */ /* 0x000fe20000000000 */
        /* <DEDUP_REMOVED lines=12> */
[----:B------:R-:W-:Y:S02]  /*1cfb0*/  IABS R6, R11 ;  /* 0x0000000b00067213 */ /* 0x000fe40000000000 */
        /* <DEDUP_REMOVED lines=31> */
[-C--:B------:R-:W-:Y:S01]  /*1d1b0*/  LEA R18, P1, R9, R220.reuse, 0x2 ;  /* 0x000000dc09127211 */ /* 0x080fe200078210ff */
[----:B------:R-:W3:Y:S01]  /*1d1c0*/  LD.E.64 R10, desc[UR4][R2.64+0x38] ;  /* 0x00003804020a7980 */ /* 0x000ee2000c101b00 */
        /* <DEDUP_REMOVED lines=19> */
.L_x_1385:
[----:B------:R-:W-:Y:S02]  /*1d300*/  R2UR UR4, R138 ;  /* 0x000000008a0472ca */ /* 0x000fe400000e0000 */
[----:B------:R-:W-:Y:S11]  /*1d310*/  R2UR UR5, R139 ;  /* 0x000000008b0572ca */ /* 0x000ff600000e0000 */
[----:B------:R-:W-:Y:S02]  /*1d320*/  @!UPT UIADD3 URZ, URZ, URZ, URZ ;  /* 0x0000003f3f3ff290 */ /* 0x000fe4000fffe03f */
[----:B-1----:R-:W2:Y:S02]  /*1d330*/  LD.E R12, desc[UR4][R2.64+0x38] ;  /* 0x00003804020c7980 */ /* 0x002ea4000c101900 */
[----:B--2---:R-:W-:Y:S05]  /*1d340*/  IMAD.U32 R12, R12, -0x40, RZ ;  /* 0xffffffc00c0c7824 */ /* 0x004fea00078e00ff */
[----:B------:R-:W-:Y:S02]  /*1d350*/  SHF.R.S32.HI R6, RZ, 0x1f, R12 ;  /* 0x0000001fff067819 */ /* 0x000fe4000001140c */
.L_x_1386:
[----:B------:R-:W-:Y:S05]  /*1d360*/  BSYNC B0 ;  /* 0x0000000000007941 */ /* 0x000fea0003800000 */
.L_x_1384:
[----:B------:R-:W-:Y:S02]  /*1d370*/  @P4 R2UR UR4, R138 ;  /* 0x000000008a0442ca */ /* 0x000fe400000e0000 */
[C---:B------:R-:W-:Y:S02]  /*1d380*/  @P4 R2UR UR5, R139.reuse ;  /* 0x000000008b0542ca */ /* 0x040fe400000e0000 */
[----:B------:R-:W-:Y:S02]  /*1d390*/  LEA R14, P0, R12, R210, 0x1 ;  /* 0x000000d20c0e7211 */ /* 0x000fe400078008ff */
[----:B------:R-:W-:Y:S02]  /*1d3a0*/  @P3 R2UR UR8, R138 ;  /* 0x000000008a0832ca */ /* 0x000fe400000e0000 */
[-C--:B------:R-:W-:Y:S02]  /*1d3b0*/  LEA.HI.X R15, R12, R211.reuse, R6, 0x1, P0 ;  /* 0x000000d30c0f7211 */ /* 0x080fe400000f0c06 */
        /* <DEDUP_REMOVED lines=19> */
[CC--:B------:R-:W-:Y:S01]  /*1d4f0*/  @P4 LEA R12, P6, R7.reuse, R210.reuse, 0x1 ;  /* 0x000000d2070c4211 */ /* 0x0c0fe200078c08ff */
[--C-:B------:R-:W-:Y:S01]  /*1d500*/  IMAD.X R6, R6, 0x1, R209.reuse, P0 ;  /* 0x0000000106067824 */ /* 0x100fe200000e06d1 */
        /* <DEDUP_REMOVED lines=8> */
[CCC-:B------:R-:W-:Y:S02]  /*1d590*/  @P3 LEA.HI.X R11, R7.reuse, R211.reuse, R6.reuse, 0x1, P1 ;  /* 0x000000d3070b3211 */ /* 0x1c0fe400008f0c06 */
[C---:B------:R-:W-:Y:S01]  /*1d5a0*/  @P2 LEA R8, P0, R7.reuse, R210, 0x1 ;  /* 0x000000d207082211 */ /* 0x040fe200078008ff */
[----:B------:R-:W-:Y:S01]  /*1d5b0*/  @!PT LDS RZ, [RZ] ;  /* 0x00000000fffff984 */ /* 0x000fe20000000800 */
[----:B------:R-:W-:Y:S01]  /*1d5c0*/  @!PT LDS RZ, [RZ] ;  /* 0x00000000fffff984 */ /* 0x000fe20000000800 */
[----:B------:R-:W-:Y:S01]  /*1d5d0*/  @!PT LDS RZ, [RZ] ;  /* 0x00000000fffff984 */ /* 0x000fe20000000800 */
[----:B------:R2:W-:Y:S01]  /*1d5e0*/  @P4 LDGSTS.E.BYPASS.LTC128B.128 [R217+0x6800], desc[UR12][R12.64] ;  /* 0x068000000cd94fae */ /* 0x0005e2000b901d4c */
[C---:B------:R-:W-:Y:S02]  /*1d5f0*/  @P4 R2UR UR4, R138.reuse ;  /* 0x000000008a0442ca */ /* 0x040fe400000e0000 */
[-C--:B------:R-:W-:Y:S01]  /*1d600*/  @P2 LEA.HI.X R9, R7, R211.reuse, R6, 0x1, P0 ;  /* 0x000000d307092211 */ /* 0x080fe200000f0c06 */
        /* <DEDUP_REMOVED lines=26> */
[C---:B------:R-:W-:Y:S02]  /*1d7b0*/  @P2 LEA R16, P0, R5.reuse, R210, 0x1 ;  /* 0x000000d205102211 */ /* 0x040fe400078008ff */
[C---:B------:R-:W-:Y:S01]  /*1d7c0*/  @P4 R2UR UR10, R138.reuse ;  /* 0x000000008a0a42ca */ /* 0x040fe200000e0000 */
[----:B------:R2:W-:Y:S01]  /*1d7d0*/  @!P4 STS.128 [R217+0x7000], RZ ;  /* 0x007000ffd900c388 */ /* 0x0005e20000000c00 */
[-C--:B------:R-:W-:Y:S02]  /*1d7e0*/  @P2 LEA.HI.X R17, R5, R211.reuse, R6, 0x1, P0 ;  /* 0x000000d305112211 */ /* 0x080fe400000f0c06 */
        /* <DEDUP_REMOVED lines=41> */
.L_x_1383:
[----:B------:R-:W-:Y:S05]  /*1da80*/  BSYNC B1 ;  /* 0x0000000000017941 */ /* 0x000fea0003800000 */
.L_x_1382:
[----:B------:R-:W-:Y:S01]  /*1da90*/  R2UR UR4, R138 ;  /* 0x000000008a0472ca */ /* 0x000fe200000e0000 */
[----:B-12---:R-:W-:Y:S01]  /*1daa0*/  LDSM.16.MT88.4 R16, [R205+0xc000] ;  /* 0x00c00000cd10783b */ /* 0x006fe20000004200 */
        /* <DEDUP_REMOVED lines=13> */
[----:B------:R-:W-:Y:S04]  /*1db80*/  FMNMX.FTZ R5, R252, R5, !PT ;  /* 0x00000005fc057209 */ /* 0x000fe80007810000 */
[----:B------:R-:W-:Y:S04]  /*1db90*/  FMNMX.FTZ R5, R180, R5, !PT ;  /* 0x00000005b4057209 */ /* 0x000fe80007810000 */
[----:B------:R-:W-:Y:S04]  /*1dba0*/  FMNMX.FTZ R5, R246, R5, !PT ;  /* 0x00000005f6057209 */ /* 0x000fe80007810000 */
[----:B------:R-:W-:Y:S04]  /*1dbb0*/  FMNMX.FTZ R5, R242, R5, !PT ;  /* 0x00000005f2057209 */ /* 0x000fe80007810000 */
[----:B------:R-:W-:Y:S02]  /*1dbc0*/  FMNMX.FTZ R5, R240, R5, !PT ;  /* 0x00000005f0057209 */ /* 0x000fe40007810000 */
        /* <DEDUP_REMOVED lines=12> */
[----:B------:R-:W-:Y:S04]  /*1dc90*/  FMNMX.FTZ R3, R230, R3, !PT ;  /* 0x00000003e6037209 */ /* 0x000fe80007810000 */
[----:B------:R-:W-:Y:S04]  /*1dca0*/  FMNMX.FTZ R3, R228, R3, !PT ;  /* 0x00000003e4037209 */ /* 0x000fe80007810000 */
[----:B------:R-:W-:Y:S04]  /*1dcb0*/  FMNMX.FTZ R3, R162, R3, !PT ;  /* 0x00000003a2037209 */ /* 0x000fe80007810000 */
[----:B------:R-:W-:Y:S02]  /*1dcc0*/  FMNMX.FTZ R2, R160, R3, !PT ;  /* 0x00000003a0027209 */ /* 0x000fe40007810000 */
[----:B------:R-:W1:Y:S02]  /*1dcd0*/  SHFL.BFLY PT, R3, R6, 0x2, 0x1f ;  /* 0x0c401f0006037f89 */ /* 0x000e6400000e0000 */
[----:B------:R-:W-:Y:S04]  /*1dce0*/  FMNMX.FTZ R2, R135, R2, !PT ;  /* 0x0000000287027209 */ /* 0x000fe80007810000 */
[----:B------:R-:W-:Y:S05]  /*1dcf0*/  FMNMX.FTZ R7, R133, R2, !PT ;  /* 0x0000000285077209 */ /* 0x000fea0007810000 */
        /* <DEDUP_REMOVED lines=8> */
[----:B---3--:R-:W-:Y:S01]  /*1dd80*/  FMNMX.FTZ R3, R4, R3, !PT ;  /* 0x0000000304037209 */ /* 0x008fe20007810000 */
[C---:B--2---:R-:W-:Y:S04]  /*1dd90*/  FMUL.FTZ R151, R134.reuse, R132 ;  /* 0x0000008486977220 */ /* 0x044fe80000410000 */
[C---:B------:R-:W-:Y:S01]  /*1dda0*/  FMUL.FTZ R149, R134.reuse, R3 ;  /* 0x0000000386957220 */ /* 0x040fe20000410000 */
[C---:B------:R-:W-:Y:S01]  /*1ddb0*/  FMUL.FTZ R2, R134.reuse, R5 ;  /* 0x0000000586027220 */ /* 0x040fe20000410000 */
[----:B------:R-:W-:Y:S01]  /*1ddc0*/  FADD.FTZ R5, -R3, R0 ;  /* 0x0000000003057221 */ /* 0x000fe20000010100 */
[----:B------:R-:W-:Y:S02]  /*1ddd0*/  FSEL R151, R151, RZ, P0 ;  /* 0x000000ff97977208 */ /* 0x000fe40000000000 */
[----:B------:R-:W-:Y:S01]  /*1dde0*/  FSETP.NEU.FTZ.AND P0, PT, R3, -INF , PT ;  /* 0xff8000000300780b */ /* 0x000fe20003f1d000 */
[----:B------:R-:W-:Y:S01]  /*1ddf0*/  FMUL.FTZ R0, R134, R5 ;  /* 0x0000000586007220 */ /* 0x000fe20000410000 */
[----:B------:R-:W1:Y:S01]  /*1de00*/  MUFU.EX2 R2, R2 ;  /* 0x0000000200027308 */ /* 0x000e620000000800 */
[-CC-:B------:R-:W-:Y:S01]  /*1de10*/  FFMA.FTZ R177, R174, R134.reuse, -R151.reuse ;  /* 0x00000086aeb17223 */ /* 0x180fe20000010897 */
[----:B------:R-:W-:Y:S01]  /*1de20*/  FSEL R149, R149, RZ, P0 ;  /* 0x000000ff95957208 */ /* 0x000fe20000000000 */
[-CC-:B------:R-:W-:Y:S01]  /*1de30*/  FFMA.FTZ R174, R172, R134.reuse, -R151.reuse ;  /* 0x00000086acae7223 */ /* 0x180fe20000010897 */
[-CC-:B------:R-:W-:Y:S01]  /*1de40*/  FFMA.FTZ R173, R154, R134.reuse, -R151.reuse ;  /* 0x000000869aad7223 */ /* 0x180fe20000010897 */
[-C--:B------:R-:W-:Y:S01]  /*1de50*/  FFMA.FTZ R172, R150, R134.reuse, -R151 ;  /* 0x0000008696ac7223 */ /* 0x080fe20000010897 */
[----:B------:R-:W-:Y:S01]  /*1de60*/  LDSM.16.MT88.4 R152, [R204+0xf800] ;  /* 0x00f80000cc98783b */ /* 0x000fe20000004200 */
[-CC-:B------:R-:W-:Y:S01]  /*1de70*/  FFMA.FTZ R175, R170, R134.reuse, -R149.reuse ;  /* 0x00000086aaaf7223 */ /* 0x180fe20000010895 */
[-CC-:B------:R-:W-:Y:S01]  /*1de80*/  FFMA.FTZ R171, R158, R134.reuse, -R149.reuse ;  /* 0x000000869eab7223 */ /* 0x180fe20000010895 */
[-CC-:B------:R-:W-:Y:S01]  /*1de90*/  FFMA.FTZ R170, R142, R134.reuse, -R149.reuse ;  /* 0x000000868eaa7223 */ /* 0x180fe20000010895 */
[-C--:B------:R-:W-:Y:S01]  /*1dea0*/  FFMA.FTZ R137, R165, R134.reuse, -R149 ;  /* 0x00000086a5897223 */ /* 0x080fe20000010895 */
[----:B------:R-:W2:Y:S01]  /*1deb0*/  MUFU.EX2 R0, R0 ;  /* 0x0000000000007308 */ /* 0x000ea20000000800 */
[-C--:B------:R-:W-:Y:S01]  /*1dec0*/  FFMA.FTZ R176, R146, R134.reuse, -R151 ;  /* 0x0000008692b07223 */ /* 0x080fe20000010897 */
[-CC-:B------:R-:W-:Y:S01]  /*1ded0*/  FFMA.FTZ R178, R250, R134.reuse, -R149.reuse ;  /* 0x00000086fab27223 */ /* 0x180fe20000010895 */
[----:B------:R-:W3:Y:S01]  /*1dee0*/  LDSM.16.MT88.4 R140, [R202+0xc000] ;  /* 0x00c00000ca8c783b */ /* 0x000ee20000004200 */
[-CC-:B------:R-:W-:Y:S01]  /*1def0*/  FFMA.FTZ R181, R248, R134.reuse, -R149.reuse ;  /* 0x00000086f8b57223 */ /* 0x180fe20000010895 */
[--C-:B------:R-:W-:Y:S01]  /*1df00*/  FFMA.FTZ R182, R182, R134, -R149.reuse ;  /* 0x00000086b6b67223 */ /* 0x100fe20000010895 */
[C---:B-1----:R-:W-:Y:S01]  /*1df10*/  FMUL.FTZ R4, R2.reuse, R128 ;  /* 0x0000008002047220 */ /* 0x042fe20000410000 */
[C---:B------:R-:W-:Y:S03]  /*1df20*/  FMUL.FTZ R5, R2.reuse, R129 ;  /* 0x0000008102057220 */ /* 0x040fe60000410000 */
        /* <DEDUP_REMOVED lines=14> */
[C---:B------:R-:W-:Y:S01]  /*1e010*/  FMUL.FTZ R15, R0.reuse, R123 ;  /* 0x0000007b000f7220 */ /* 0x040fe20000410000 */
[C---:B------:R-:W-:Y:S03]  /*1e020*/  FMUL.FTZ R22, R0.reuse, R114 ;  /* 0x0000007200167220 */ /* 0x040fe60000410000 */
[----:B------:R-:W-:Y:S01]  /*1e030*/  MUFU.EX2 R175, R175 ;  /* 0x000000af00af7308 */ /* 0x000fe20000000800 */
[----:B------:R-:W2:Y:S01]  /*1e040*/  LDSM.16.MT88.4 R120, [R205+0xe000] ;  /* 0x00e00000cd78783b */ /* 0x000ea20000004200 */
[----:B------:R-:W-:Y:S01]  /*1e050*/  FMUL.FTZ R23, R0, R115 ;  /* 0x0000007300177220 */ /* 0x000fe20000410000 */
[----:B------:R-:W-:Y:S01]  /*1e060*/  FMUL.FTZ R29, R2, R105 ;  /* 0x00000069021d7220 */ /* 0x000fe20000410000 */
[C---:B------:R-:W-:Y:S01]  /*1e070*/  FMUL.FTZ R30, R0.reuse, R106 ;  /* 0x0000006a001e7220 */ /* 0x040fe20000410000 */
[----:B------:R-:W-:Y:S01]  /*1e080*/  FMUL.FTZ R31, R0, R107 ;  /* 0x0000006b001f7220 */ /* 0x000fe20000410000 */
[-CC-:B------:R-:W-:Y:S01]  /*1e090*/  FFMA.FTZ R227, R244, R134.reuse, -R149.reuse ;  /* 0x00000086f4e37223 */ /* 0x180fe20000010895 */
[-CC-:B------:R-:W-:Y:S03]  /*1e0a0*/  FFMA.FTZ R226, R238, R134.reuse, -R149.reuse ;  /* 0x00000086eee27223 */ /* 0x180fe60000010895 */
[----:B------:R-:W4:Y:S01]  /*1e0b0*/  MUFU.EX2 R171, R171 ;  /* 0x000000ab00ab7308 */ /* 0x000f220000000800 */
[----:B-1----:R-:W-:Y:S01]  /*1e0c0*/  F2FP.BF16.F32.PACK_AB R128, R174, R177 ;  /* 0x000000b1ae80723e */ /* 0x002fe200000010ff */
[----:B------:R-:W1:Y:S01]  /*1e0d0*/  LDSM.16.MT88.4 R104, [R204+0xe000] ;  /* 0x00e00000cc68783b */ /* 0x000e620000004200 */
[-CC-:B------:R-:W-:Y:S01]  /*1e0e0*/  FFMA.FTZ R231, R236, R134.reuse, -R149.reuse ;  /* 0x00000086ece77223 */ /* 0x180fe20000010895 */
[-CC-:B------:R-:W-:Y:S01]  /*1e0f0*/  FFMA.FTZ R230, R230, R134.reuse, -R149.reuse ;  /* 0x00000086e6e67223 */ /* 0x180fe20000010895 */
[-C--:B------:R-:W-:Y:S01]  /*1e100*/  FFMA.FTZ R235, R228, R134.reuse, -R149 ;  /* 0x00000086e4eb7223 */ /* 0x080fe20000010895 */
[-CC-:B------:R-:W-:Y:S01]  /*1e110*/  FFMA.FTZ R228, R166, R134.reuse, -R151.reuse ;  /* 0x00000086a6e47223 */ /* 0x180fe20000010897 */
[-CC-:B------:R-:W-:Y:S03]  /*1e120*/  FFMA.FTZ R237, R164, R134.reuse, -R151.reuse ;  /* 0x00000086a4ed7223 */ /* 0x180fe60000010897 */
[----:B------:R-:W-:Y:S01]  /*1e130*/  MUFU.EX2 R173, R173 ;  /* 0x000000ad00ad7308 */ /* 0x000fe20000000800 */
[-C--:B------:R-:W-:Y:S01]  /*1e140*/  FFMA.FTZ R236, R163, R134.reuse, -R151 ;  /* 0x00000086a3ec7223 */ /* 0x080fe20000010897 */
[----:B------:R-:W-:Y:S01]  /*1e150*/  LDSM.16.MT88.4 R112, [R205+0x10000] ;  /* 0x01000000cd70783b */ /* 0x000fe20000004200 */
[-CC-:B------:R-:W-:Y:S01]  /*1e160*/  FFMA.FTZ R239, R160, R134.reuse, -R149.reuse ;  /* 0x00000086a0ef7223 */ /* 0x180fe20000010895 */
[----:B------:R-:W-:Y:S01]  /*1e170*/  FFMA.FTZ R135, R135, R134, -R149 ;  /* 0x0000008687877223 */ /* 0x000fe20000010895 */
[C---:B------:R-:W-:Y:S01]  /*1e180*/  FMUL.FTZ R36, R2.reuse, R36 ;  /* 0x0000002402247220 */ /* 0x040fe20000410000 */
[----:B------:R-:W-:Y:S01]  /*1e190*/  FMUL.FTZ R37, R2, R37 ;  /* 0x0000002502257220 */ /* 0x000fe20000410000 */
[C---:B------:R-:W-:Y:S03]  /*1e1a0*/  FMUL.FTZ R38, R0.reuse, R38 ;  /* 0x0000002600267220 */ /* 0x040fe60000410000 */
[----:B------:R-:W5:Y:S01]  /*1e1b0*/  MUFU.EX2 R172, R172 ;  /* 0x000000ac00ac7308 */ /* 0x000f620000000800 */
[----:B----4-:R-:W-:Y:S01]  /*1e1c0*/  F2FP.BF16.F32.PACK_AB R129, R171, R175 ;  /* 0x000000afab81723e */ /* 0x010fe200000010ff */
        /* <DEDUP_REMOVED lines=8> */
[----:B------:R-:W-:Y:S01]  /*1e250*/  LDSM.16.MT88.4 R144, [R203+0xe800] ;  /* 0x00e80000cb90783b */ /* 0x000fe20000004200 */
[----:B------:R-:W-:Y:S01]  /*1e260*/  FMUL.FTZ R45, R2, R45 ;  /* 0x0000002d022d7220 */ /* 0x000fe20000410000 */
[C---:B------:R-:W-:Y:S01]  /*1e270*/  FMUL.FTZ R46, R0.reuse, R46 ;  /* 0x0000002e002e7220 */ /* 0x040fe20000410000 */
[----:B------:R-:W-:Y:S01]  /*1e280*/  FMUL.FTZ R47, R0, R47 ;  /* 0x0000002f002f7220 */ /* 0x000fe20000410000 */
[C---:B------:R-:W-:Y:S01]  /*1e290*/  FMUL.FTZ R48, R2.reuse, R48 ;  /* 0x0000003002307220 */ /* 0x040fe20000410000 */
[----:B------:R-:W-:Y:S03]  /*1e2a0*/  FMUL.FTZ R49, R2, R49 ;  /* 0x0000003102317220 */ /* 0x000fe60000410000 */
[----:B------:R-:W4:Y:S01]  /*1e2b0*/  MUFU.EX2 R137, R137 ;  /* 0x0000008900897308 */ /* 0x000f220000000800 */
[----:B-----5:R-:W-:Y:S01]  /*1e2c0*/  F2FP.BF16.F32.PACK_AB R130, R172, R173 ;  /* 0x000000adac82723e */ /* 0x020fe200000010ff */
[----:B------:R-:W-:Y:S01]  /*1e2d0*/  LDSM.16.MT88.4 R156, [R203+0xf800] ;  /* 0x00f80000cb9c783b */ /* 0x000fe20000004200 */
[C---:B------:R-:W-:Y:S01]  /*1e2e0*/  FMUL.FTZ R50, R0.reuse, R50 ;  /* 0x0000003200327220 */ /* 0x040fe20000410000 */
[----:B------:R-:W-:Y:S01]  /*1e2f0*/  FMUL.FTZ R51, R0, R51 ;  /* 0x0000003300337220 */ /* 0x000fe20000410000 */
[C---:B------:R-:W-:Y:S01]  /*1e300*/  FMUL.FTZ R52, R2.reuse, R52 ;  /* 0x0000003402347220 */ /* 0x040fe20000410000 */
[----:B------:R-:W-:Y:S01]  /*1e310*/  FMUL.FTZ R53, R2, R53 ;  /* 0x0000003502357220 */ /* 0x000fe20000410000 */
[C---:B------:R-:W-:Y:S01]  /*1e320*/  FMUL.FTZ R54, R0.reuse, R54 ;  /* 0x0000003600367220 */ /* 0x040fe20000410000 */
[----:B------:R-:W-:Y:S01]  /*1e330*/  FMUL.FTZ R55, R0, R55 ;  /* 0x0000003700377220 */ /* 0x000fe20000410000 */
[C---:B------:R-:W-:Y:S01]  /*1e340*/  FMUL.FTZ R56, R2.reuse, R56 ;  /* 0x0000003802387220 */ /* 0x040fe20000410000 */
[----:B------:R-:W-:Y:S01]  /*1e350*/  LDSM.16.MT88.4 R164, [R205+0x11800] ;  /* 0x01180000cda4783b */ /* 0x000fe20000004200 */
        /* <DEDUP_REMOVED lines=13> */
[C---:B------:R-:W-:Y:S01]  /*1e430*/  HMMA.16816.F32.BF16 R4, R128.reuse, R16, R4 ;  /* 0x000000108004723c */ /* 0x040fe20000041804 */
[----:B------:R-:W-:Y:S04]  /*1e440*/  MUFU.EX2 R176, R176 ;  /* 0x000000b000b07308 */ /* 0x000fe80000000800 */
[C---:B------:R-:W-:Y:S01]  /*1e450*/  FMUL.FTZ R69, R2.reuse, R69 ;  /* 0x0000004502457220 */ /* 0x040fe20000410000 */
[C---:B------:R-:W-:Y:S05]  /*1e460*/  HMMA.16816.F32.BF16 R8, R128.reuse, R18, R8 ;  /* 0x000000128008723c */ /* 0x040fea0000041808 */
[----:B------:R-:W-:Y:S01]  /*1e470*/  MUFU.EX2 R178, R178 ;  /* 0x000000b200b27308 */ /* 0x000fe20000000800 */
[----:B------:R-:W-:Y:S01]  /*1e480*/  ISETP.GT.AND P0, PT, R219, 0x1, PT ;  /* 0x00000001db00780c */ /* 0x000fe20003f04270 */
[C---:B------:R-:W-:Y:S01]  /*1e490*/  FMUL.FTZ R16, R2.reuse, R116 ;  /* 0x0000007402107220 */ /* 0x040fe20000410000 */
[C---:B------:R-:W-:Y:S03]  /*1e4a0*/  HMMA.16816.F32.BF16 R12, R128.reuse, R24, R12 ;  /* 0x00000018800c723c */ /* 0x040fe6000004180c */
[----:B------:R-:W-:Y:S01]  /*1e4b0*/  FMUL.FTZ R17, R2, R117 ;  /* 0x0000007502117220 */ /* 0x000fe20000410000 */
[C---:B------:R-:W-:Y:S01]  /*1e4c0*/  FMUL.FTZ R18, R0.reuse, R118 ;  /* 0x0000007600127220 */ /* 0x040fe20000410000 */
[----:B------:R-:W-:Y:S02]  /*1e4d0*/  FMUL.FTZ R19, R0, R119 ;  /* 0x0000007700137220 */ /* 0x000fe40000410000 */
[C---:B------:R-:W-:Y:S01]  /*1e4e0*/  FMUL.FTZ R24, R2.reuse, R108 ;  /* 0x0000006c02187220 */ /* 0x040fe20000410000 */
[----:B------:R-:W-:Y:S01]  /*1e4f0*/  LDSM.16.MT88.4 R116, [R203+0xc800] ;  /* 0x00c80000cb74783b */ /* 0x000fe20000004200 */
[----:B------:R-:W-:Y:S02]  /*1e500*/  MUFU.EX2 R181, R181 ;  /* 0x000000b500b57308 */ /* 0x000fe40000000800 */
[----:B------:R-:W-:Y:S01]  /*1e510*/  FMUL.FTZ R25, R2, R109 ;  /* 0x0000006d02197220 */ /* 0x000fe20000410000 */
[C---:B------:R-:W-:Y:S01]  /*1e520*/  FMUL.FTZ R70, R0.reuse, R70 ;  /* 0x0000004600467220 */ /* 0x040fe20000410000 */
[----:B------:R-:W-:Y:S01]  /*1e530*/  FMUL.FTZ R71, R0, R71 ;  /* 0x0000004700477220 */ /* 0x000fe20000410000 */
[C---:B------:R-:W-:Y:S03]  /*1e540*/  HMMA.16816.F32.BF16 R16, R128.reuse, R26, R16 ;  /* 0x0000001a8010723c */ /* 0x040fe60000041810 */
[C---:B------:R-:W-:Y:S01]  /*1e550*/  FMUL.FTZ R72, R2.reuse, R72 ;  /* 0x0000004802487220 */ /* 0x040fe20000410000 */
[----:B------:R-:W-:Y:S01]  /*1e560*/  FMUL.FTZ R73, R2, R73 ;  /* 0x0000004902497220 */ /* 0x000fe20000410000 */
[C---:B------:R-:W-:Y:S01]  /*1e570*/  FMUL.FTZ R74, R0.reuse, R74 ;  /* 0x0000004a004a7220 */ /* 0x040fe20000410000 */
[C---:B------:R-:W-:Y:S01]  /*1e580*/  HMMA.16816.F32.BF16 R20, R128.reuse, R32, R20 ;  /* 0x000000208014723c */ /* 0x040fe20000041814 */
[----:B------:R-:W-:Y:S04]  /*1e590*/  MUFU.EX2 R182, R182 ;  /* 0x000000b600b67308 */ /* 0x000fe80000000800 */
[C---:B------:R-:W-:Y:S01]  /*1e5a0*/  FMUL.FTZ R26, R0.reuse, R110 ;  /* 0x0000006e001a7220 */ /* 0x040fe20000410000 */
[----:B------:R-:W-:Y:S01]  /*1e5b0*/  FMUL.FTZ R27, R0, R111 ;  /* 0x0000006f001b7220 */ /* 0x000fe20000410000 */
[C---:B------:R-:W-:Y:S01]  /*1e5c0*/  FMUL.FTZ R32, R2.reuse, R100 ;  /* 0x0000006402207220 */ /* 0x040fe20000410000 */
[----:B------:R-:W4:Y:S03]  /*1e5d0*/  LDSM.16.MT88.4 R108, [R203+0xe000] ;  /* 0x00e00000cb6c783b */ /* 0x000f260000004200 */
[----:B------:R-:W-:Y:S01]  /*1e5e0*/  MUFU.EX2 R227, R227 ;  /* 0x000000e300e37308 */ /* 0x000fe20000000800 */
[----:B------:R-:W-:Y:S01]  /*1e5f0*/  FMUL.FTZ R33, R2, R101 ;  /* 0x0000006502217220 */ /* 0x000fe20000410000 */
[----:B------:R-:W-:Y:S01]  /*1e600*/  FMUL.FTZ R75, R0, R75 ;  /* 0x0000004b004b7220 */ /* 0x000fe20000410000 */
[C---:B------:R-:W-:Y:S03]  /*1e610*/  HMMA.16816.F32.BF16 R24, R128.reuse, R34, R24 ;  /* 0x000000228018723c */ /* 0x040fe60000041818 */
[C---:B------:R-:W-:Y:S01]  /*1e620*/  FMUL.FTZ R76, R2.reuse, R76 ;  /* 0x0000004c024c7220 */ /* 0x040fe20000410000 */
[----:B------:R-:W-:Y:S01]  /*1e630*/  FMUL.FTZ R77, R2, R77 ;  /* 0x0000004d024d7220 */ /* 0x000fe20000410000 */
[C---:B------:R-:W-:Y:S01]  /*1e640*/  FMUL.FTZ R78, R0.reuse, R78 ;  /* 0x0000004e004e7220 */ /* 0x040fe20000410000 */
[C---:B---3--:R-:W-:Y:S01]  /*1e650*/  HMMA.16816.F32.BF16 R28, R128.reuse, R140, R28 ;  /* 0x0000008c801c723c */ /* 0x048fe2000004181c */
[----:B------:R-:W-:Y:S04]  /*1e660*/  MUFU.EX2 R226, R226 ;  /* 0x000000e200e27308 */ /* 0x000fe80000000800 */
[C---:B------:R-:W-:Y:S01]  /*1e670*/  FMUL.FTZ R34, R0.reuse, R102 ;  /* 0x0000006600227220 */ /* 0x040fe20000410000 */
[C---:B------:R-:W-:Y:S01]  /*1e680*/  FMUL.FTZ R35, R0.reuse, R103 ;  /* 0x0000006700237220 */ /* 0x040fe20000410000 */
[----:B------:R-:W-:Y:S01]  /*1e690*/  FMUL.FTZ R79, R0, R79 ;  /* 0x0000004f004f7220 */ /* 0x000fe20000410000 */
[----:B------:R-:W3:Y:S03]  /*1e6a0*/  LDSM.16.MT88.4 R100, [R202+0xe000] ;  /* 0x00e00000ca64783b */ /* 0x000ee60000004200 */
[----:B------:R-:W-:Y:S01]  /*1e6b0*/  MUFU.EX2 R231, R231 ;  /* 0x000000e700e77308 */ /* 0x000fe20000000800 */
[C---:B------:R-:W-:Y:S01]  /*1e6c0*/  FMUL.FTZ R80, R2.reuse, R80 ;  /* 0x0000005002507220 */ /* 0x040fe20000410000 */
[----:B------:R-:W-:Y:S01]  /*1e6d0*/  FMUL.FTZ R81, R2, R81 ;  /* 0x0000005102517220 */ /* 0x000fe20000410000 */
[C---:B------:R-:W-:Y:S02]  /*1e6e0*/  HMMA.16816.F32.BF16 R32, R128.reuse, R142, R32 ;  /* 0x0000008e8020723c */ /* 0x040fe40000041820 */
[----:B------:R-:W-:Y:S01]  /*1e6f0*/  LDSM.16.MT88.4 R140, [R204+0xe800] ;  /* 0x00e80000cc8c783b */ /* 0x000fe20000004200 */
[C---:B------:R-:W-:Y:S01]  /*1e700*/  FMUL.FTZ R82, R0.reuse, R82 ;  /* 0x0000005200527220 */ /* 0x040fe20000410000 */
[----:B------:R-:W-:Y:S02]  /*1e710*/  FMUL.FTZ R83, R0, R83 ;  /* 0x0000005300537220 */ /* 0x000fe40000410000 */
[C---:B--2---:R-:W-:Y:S01]  /*1e720*/  HMMA.16816.F32.BF16 R36, R128.reuse, R120, R36 ;  /* 0x000000788024723c */ /* 0x044fe20000041824 */
[----:B------:R-:W-:Y:S04]  /*1e730*/  MUFU.EX2 R230, R230 ;  /* 0x000000e600e67308 */ /* 0x000fe80000000800 */
[C---:B------:R-:W-:Y:S01]  /*1e740*/  FMUL.FTZ R84, R2.reuse, R84 ;  /* 0x0000005402547220 */ /* 0x040fe20000410000 */
[C---:B------:R-:W-:Y:S01]  /*1e750*/  HMMA.16816.F32.BF16 R40, R128.reuse, R122, R40 ;  /* 0x0000007a8028723c */ /* 0x040fe20000041828 */
[----:B------:R-:W-:Y:S04]  /*1e760*/  LDSM.16.MT88.4 R120, [R202+0xc800] ;  /* 0x00c80000ca78783b */ /* 0x000fe80000004200 */
[----:B------:R-:W-:Y:S01]  /*1e770*/  MUFU.EX2 R235, R235 ;  /* 0x000000eb00eb7308 */ /* 0x000fe20000000800 */
[----:B------:R-:W-:Y:S01]  /*1e780*/  FMUL.FTZ R85, R2, R85 ;  /* 0x0000005502557220 */ /* 0x000fe20000410000 */
[C---:B-1----:R-:W-:Y:S04]  /*1e790*/  HMMA.16816.F32.BF16 R44, R128.reuse, R104, R44 ;  /* 0x00000068802c723c */ /* 0x042fe8000004182c */
[C---:B------:R-:W-:Y:S02]  /*1e7a0*/  FMUL.FTZ R86, R0.reuse, R86 ;  /* 0x0000005600567220 */ /* 0x040fe40000410000 */
[C---:B------:R-:W-:Y:S01]  /*1e7b0*/  HMMA.16816.F32.BF16 R48, R128.reuse, R106, R48 ;  /* 0x0000006a8030723c */ /* 0x040fe20000041830 */
[----:B------:R-:W1:Y:S01]  /*1e7c0*/  LDSM.16.MT88.4 R104, [R204+0x10000] ;  /* 0x01000000cc68783b */ /* 0x000e620000004200 */
[----:B------:R-:W-:Y:S03]  /*1e7d0*/  MUFU.EX2 R228, R228 ;  /* 0x000000e400e47308 */ /* 0x000fe60000000800 */
[----:B------:R-:W-:Y:S01]  /*1e7e0*/  FMUL.FTZ R87, R0, R87 ;  /* 0x0000005700577220 */ /* 0x000fe20000410000 */
[C---:B----4-:R-:W-:Y:S06]  /*1e7f0*/  HMMA.16816.F32.BF16 R52, R128.reuse, R108, R52 ;  /* 0x0000006c8034723c */ /* 0x050fec0000041834 */
[----:B------:R-:W-:Y:S01]  /*1e800*/  MUFU.EX2 R237, R237 ;  /* 0x000000ed00ed7308 */ /* 0x000fe20000000800 */
[-CC-:B------:R-:W-:Y:S01]  /*1e810*/  FFMA.FTZ R179, R252, R134.reuse, -R151.reuse ;  /* 0x00000086fcb37223 */ /* 0x180fe20000010897 */
[C---:B------:R-:W-:Y:S01]  /*1e820*/  HMMA.16816.F32.BF16 R56, R128.reuse, R110, R56 ;  /* 0x0000006e8038723c */ /* 0x040fe20000041838 */
[----:B------:R-:W-:Y:S02]  /*1e830*/  LDSM.16.MT88.4 R108, [R205+0xc800] ;  /* 0x00c80000cd6c783b */ /* 0x000fe40000004200 */
[-CC-:B------:R-:W-:Y:S03]  /*1e840*/  FFMA.FTZ R180, R180, R134.reuse, -R151.reuse ;  /* 0x00000086b4b47223 */ /* 0x180fe60000010897 */
[C---:B---3--:R-:W-:Y:S02]  /*1e850*/  HMMA.16816.F32.BF16 R60, R128.reuse, R100, R60 ;  /* 0x00000064803c723c */ /* 0x048fe4000004183c */
[----:B------:R-:W2:Y:S03]  /*1e860*/  MUFU.EX2 R179, R179 ;  /* 0x000000b300b37308 */ /* 0x000ea60000000800 */
[--C-:B------:R-:W-:Y:S01]  /*1e870*/  FFMA.FTZ R183, R246, R134, -R151.reuse ;  /* 0x00000086f6b77223 */ /* 0x100fe20000010897 */
[C---:B------:R-:W-:Y:S01]  /*1e880*/  HMMA.16816.F32.BF16 R64, R128.reuse, R102, R64 ;  /* 0x000000668040723c */ /* 0x040fe20000041840 */
[----:B------:R-:W3:Y:S05]  /*1e890*/  LDSM.16.MT88.4 R100, [R203+0x10000] ;  /* 0x01000000cb64783b */ /* 0x000eea0000004200 */
[----:B------:R-:W-:Y:S01]  /*1e8a0*/  MUFU.EX2 R180, R180 ;  /* 0x000000b400b47308 */ /* 0x000fe20000000800 */
[C---:B------:R-:W-:Y:S01]  /*1e8b0*/  FMUL.FTZ R88, R2.reuse, R88 ;  /* 0x0000005802587220 */ /* 0x040fe20000410000 */
[C---:B------:R-:W-:Y:S03]  /*1e8c0*/  HMMA.16816.F32.BF16 R68, R128.reuse, R112, R68 ;  /* 0x000000708044723c */ /* 0x040fe60000041844 */
[----:B------:R-:W-:Y:S03]  /*1e8d0*/  FMUL.FTZ R89, R2, R89 ;  /* 0x0000005902597220 */ /* 0x000fe60000410000 */
[C---:B------:R-:W-:Y:S01]  /*1e8e0*/  HMMA.16816.F32.BF16 R72, R128.reuse, R114, R72 ;  /* 0x000000728048723c */ /* 0x040fe20000041848 */
[----:B------:R-:W-:Y:S01]  /*1e8f0*/  LDSM.16.MT88.4 R112, [R204+0xc800] ;  /* 0x00c80000cc70783b */ /* 0x000fe20000004200 */
[----:B------:R-:W4:Y:S03]  /*1e900*/  MUFU.EX2 R183, R183 ;  /* 0x000000b700b77308 */ /* 0x000f260000000800 */
[C---:B------:R-:W-:Y:S01]  /*1e910*/  FMUL.FTZ R90, R0.reuse, R90 ;  /* 0x0000005a005a7220 */ /* 0x040fe20000410000 */
[C---:B-1----:R-:W-:Y:S06]  /*1e920*/  HMMA.16816.F32.BF16 R76, R128.reuse, R104, R76 ;  /* 0x00000068804c723c */ /* 0x042fec000004184c */
[----:B------:R-:W-:Y:S01]  /*1e930*/  MUFU.EX2 R239, R239 ;  /* 0x000000ef00ef7308 */ /* 0x000fe20000000800 */
[----:B------:R-:W-:Y:S01]  /*1e940*/  FMUL.FTZ R91, R0, R91 ;  /* 0x0000005b005b7220 */ /* 0x000fe20000410000 */
[C---:B------:R-:W-:Y:S01]  /*1e950*/  HMMA.16816.F32.BF16 R80, R128.reuse, R106, R80 ;  /* 0x0000006a8050723c */ /* 0x040fe20000041850 */
[----:B------:R-:W1:Y:S02]  /*1e960*/  LDSM.16.MT88.4 R104, [R202+0x10000] ;  /* 0x01000000ca68783b */ /* 0x000e640000004200 */
[C---:B------:R-:W-:Y:S01]  /*1e970*/  FMUL.FTZ R92, R2.reuse, R92 ;  /* 0x0000005c025c7220 */ /* 0x040fe20000410000 */
[----:B------:R-:W-:Y:S01]  /*1e980*/  FMUL.FTZ R93, R2, R93 ;  /* 0x0000005d025d7220 */ /* 0x000fe20000410000 */
[C---:B------:R-:W-:Y:S01]  /*1e990*/  FMUL.FTZ R94, R0.reuse, R94 ;  /* 0x0000005e005e7220 */ /* 0x040fe20000410000 */
[----:B------:R-:W-:Y:S02]  /*1e9a0*/  FMUL.FTZ R95, R0, R95 ;  /* 0x0000005f005f7220 */ /* 0x000fe40000410000 */
[----:B------:R-:W-:Y:S03]  /*1e9b0*/  MUFU.EX2 R236, R236 ;  /* 0x000000ec00ec7308 */ /* 0x000fe60000000800 */
[C---:B------:R-:W-:Y:S01]  /*1e9c0*/  FMUL.FTZ R96, R2.reuse, R96 ;  /* 0x0000006002607220 */ /* 0x040fe20000410000 */
[----:B------:R-:W-:Y:S01]  /*1e9d0*/  FMUL.FTZ R97, R2, R97 ;  /* 0x0000006102617220 */ /* 0x000fe20000410000 */
[C---:B------:R-:W-:Y:S01]  /*1e9e0*/  FMUL.FTZ R98, R0.reuse, R98 ;  /* 0x0000006200627220 */ /* 0x040fe20000410000 */
[----:B------:R-:W-:Y:S01]  /*1e9f0*/  FMUL.FTZ R99, R0, R99 ;  /* 0x0000006300637220 */ /* 0x000fe20000410000 */
[-CC-:B------:R-:W-:Y:S01]  /*1ea00*/  FFMA.FTZ R224, R242, R134.reuse, -R151.reuse ;  /* 0x00000086f2e07223 */ /* 0x180fe20000010897 */
[-CC-:B------:R-:W-:Y:S01]  /*1ea10*/  FFMA.FTZ R229, R240, R134.reuse, -R151.reuse ;  /* 0x00000086f0e57223 */ /* 0x180fe20000010897 */
[C---:B---3--:R-:W-:Y:S01]  /*1ea20*/  HMMA.16816.F32.BF16 R84, R128.reuse, R100, R84 ;  /* 0x000000648054723c */ /* 0x048fe20000041854 */
[----:B------:R-:W-:Y:S02]  /*1ea30*/  MUFU.EX2 R135, R135 ;  /* 0x0000008700877308 */ /* 0x000fe40000000800 */
[-C--:B------:R-:W-:Y:S01]  /*1ea40*/  FFMA.FTZ R233, R234, R134.reuse, -R151 ;  /* 0x00000086eae97223 */ /* 0x080fe20000010897 */
[-C--:B------:R-:W-:Y:S01]  /*1ea50*/  FFMA.FTZ R234, R162, R134.reuse, -R149 ;  /* 0x00000086a2ea7223 */ /* 0x080fe20000010895 */
[--C-:B------:R-:W-:Y:S01]  /*1ea60*/  FFMA.FTZ R232, R232, R134, -R151.reuse ;  /* 0x00000086e8e87223 */ /* 0x100fe20000010897 */
[C---:B------:R-:W-:Y:S05]  /*1ea70*/  HMMA.16816.F32.BF16 R88, R128.reuse, R102, R88 ;  /* 0x000000668058723c */ /* 0x040fea0000041858 */
[----:B------:R-:W-:Y:S01]  /*1ea80*/  MUFU.EX2 R224, R224 ;  /* 0x000000e000e07308 */ /* 0x000fe20000000800 */
[----:B--2---:R-:W-:Y:S01]  /*1ea90*/  F2FP.BF16.F32.PACK_AB R100, R179, R176 ;  /* 0x000000b0b364723e */ /* 0x004fe200000010ff */
[----:B------:R-:W-:Y:S01]  /*1eaa0*/  FFMA.FTZ R151, R161, R134, -R151 ;  /* 0x00000086a1977223 */ /* 0x000fe20000010897 */
[----:B------:R-:W-:Y:S01]  /*1eab0*/  F2FP.BF16.F32.PACK_AB R101, R181, R178 ;  /* 0x000000b2b565723e */ /* 0x000fe200000010ff */
[----:B------:R-:W-:Y:S02]  /*1eac0*/  LDSM.16.MT88.4 R160, [R202+0xf800] ;  /* 0x00f80000caa0783b */ /* 0x000fe40000004200 */
[----:B----4-:R-:W-:Y:S01]  /*1ead0*/  F2FP.BF16.F32.PACK_AB R102, R183, R180 ;  /* 0x000000b4b766723e */ /* 0x010fe200000010ff */
[----:B------:R-:W-:Y:S01]  /*1eae0*/  FFMA.FTZ R134, R133, R134, -R149 ;  /* 0x0000008685867223 */ /* 0x000fe20000010895 */
[----:B------:R-:W-:Y:S02]  /*1eaf0*/  F2FP.BF16.F32.PACK_AB R103, R227, R182 ;  /* 0x000000b6e367723e */ /* 0x000fe400000010ff */
[----:B------:R2:W-:Y:S01]  /*1eb00*/  MUFU.EX2 R241, R151 ;  /* 0x0000009700f17308 */ /* 0x0005e20000000800 */
[----:B------:R-:W-:Y:S01]  /*1eb10*/  FFMA.FTZ R177, R2, R225, R177 ;  /* 0x000000e102b17223 */ /* 0x000fe200000100b1 */
[----:B------:R-:W-:Y:S01]  /*1eb20*/  FFMA.FTZ R175, R0, R223, R175 ;  /* 0x000000df00af7223 */ /* 0x000fe200000100af */
[C---:B-1----:R-:W-:Y:S03]  /*1eb30*/  HMMA.16816.F32.BF16 R92, R128.reuse, R104, R92 ;  /* 0x00000068805c723c */ /* 0x042fe6000004185c */
[----:B------:R-:W-:Y:S04]  /*1eb40*/  FADD.FTZ R174, R174, R177 ;  /* 0x000000b1aeae7221 */ /* 0x000fe80000010000 */
[----:B------:R-:W1:Y:S01]  /*1eb50*/  MUFU.EX2 R229, R229 ;  /* 0x000000e500e57308 */ /* 0x000e620000000800 */
[----:B------:R-:W-:Y:S01]  /*1eb60*/  FADD.FTZ R175, R171, R175 ;  /* 0x000000afabaf7221 */ /* 0x000fe20000010000 */
[----:B------:R-:W-:Y:S01]  /*1eb70*/  HMMA.16816.F32.BF16 R96, R128, R106, R96 ;  /* 0x0000006a8060723c */ /* 0x000fe20000041860 */
[----:B------:R-:W3:Y:S02]  /*1eb80*/  LDSM.16.MT88.4 R104, [R202+0xe800] ;  /* 0x00e80000ca68783b */ /* 0x000ee40000004200 */
[----:B------:R-:W-:Y:S03]  /*1eb90*/  FADD.FTZ R170, R170, R175 ;  /* 0x000000afaaaa7221 */ /* 0x000fe60000010000 */
[C---:B------:R-:W-:Y:S02]  /*1eba0*/  HMMA.16816.F32.BF16 R4, R100.reuse, R108, R4 ;  /* 0x0000006c6404723c */ /* 0x040fe40000041804 */
[----:B------:R-:W-:Y:S01]  /*1ebb0*/  MUFU.EX2 R233, R233 ;  /* 0x000000e900e97308 */ /* 0x000fe20000000800 */
[----:B------:R-:W-:Y:S02]  /*1ebc0*/  LDSM.16.MT88.4 R128, [R202+0xd000] ;  /* 0x00d00000ca80783b */ /* 0x000fe40000004200 */
[----:B------:R-:W-:Y:S01]  /*1ebd0*/  FADD.FTZ R137, R137, R170 ;  /* 0x000000aa89897221 */ /* 0x000fe20000010000 */
[C---:B------:R-:W-:Y:S06]  /*1ebe0*/  HMMA.16816.F32.BF16 R8, R100.reuse, R110, R8 ;  /* 0x0000006e6408723c */ /* 0x040fec0000041808 */
[----:B------:R-:W4:Y:S01]  /*1ebf0*/  MUFU.EX2 R232, R232 ;  /* 0x000000e800e87308 */ /* 0x000f220000000800 */
[----:B------:R-:W5:Y:S01]  /*1ec00*/  LDSM.16.MT88.4 R108, [R205+0x10800] ;  /* 0x01080000cd6c783b */ /* 0x000f620000004200 */
[C---:B------:R-:W-:Y:S08]  /*1ec10*/  HMMA.16816.F32.BF16 R12, R100.reuse, R112, R12 ;  /* 0x00000070640c723c */ /* 0x040ff0000004180c */
[----:B------:R-:W4:Y:S01]  /*1ec20*/  MUFU.EX2 R234, R234 ;  /* 0x000000ea00ea7308 */ /* 0x000f220000000800 */
[C---:B------:R-:W-:Y:S01]  /*1ec30*/  HMMA.16816.F32.BF16 R16, R100.reuse, R114, R16 ;  /* 0x000000726410723c */ /* 0x040fe20000041810 */
[----:B------:R-:W4:Y:S02]  /*1ec40*/  LDSM.16.MT88.4 R112, [R204+0x10800] ;  /* 0x01080000cc70783b */ /* 0x000f240000004200 */
[----:B------:R-:W-:Y:S03]  /*1ec50*/  FADD.FTZ R178, R178, R137 ;  /* 0x00000089b2b27221 */ /* 0x000fe60000010000 */
[C---:B------:R-:W-:Y:S03]  /*1ec60*/  HMMA.16816.F32.BF16 R20, R100.reuse, R116, R20 ;  /* 0x000000746414723c */ /* 0x040fe60000041814 */
[----:B------:R-:W4:Y:S01]  /*1ec70*/  MUFU.EX2 R134, R134 ;  /* 0x0000008600867308 */ /* 0x000f220000000800 */
[----:B--2---:R-:W-:Y:S01]  /*1ec80*/  LDSM.16.MT88.4 R148, [R205+0xf800] ;  /* 0x00f80000cd94783b */ /* 0x004fe20000004200 */
[----:B------:R-:W-:Y:S01]  /*1ec90*/  MOV R137, R132 ;  /* 0x0000008400897202 */ /* 0x000fe20000000f00 */
[C---:B------:R-:W-:Y:S06]  /*1eca0*/  HMMA.16816.F32.BF16 R24, R100.reuse, R118, R24 ;  /* 0x000000766418723c */ /* 0x040fec0000041818 */
[----:B------:R-:W2:Y:S01]  /*1ecb0*/  LDSM.16.MT88.4 R116, [R203+0x10800] ;  /* 0x01080000cb74783b */ /* 0x000ea20000004200 */
[C---:B------:R-:W-:Y:S04]  /*1ecc0*/  HMMA.16816.F32.BF16 R28, R100.reuse, R120, R28 ;  /* 0x00000078641c723c */ /* 0x040fe8000004181c */
[----:B------:R-:W-:Y:S02]  /*1ecd0*/  FADD.FTZ R181, R181, R178 ;  /* 0x000000b2b5b57221 */ /* 0x000fe40000010000 */
[C---:B------:R-:W-:Y:S01]  /*1ece0*/  HMMA.16816.F32.BF16 R32, R100.reuse, R122, R32 ;  /* 0x0000007a6420723c */ /* 0x040fe20000041820 */
[----:B------:R-:W-:Y:S04]  /*1ecf0*/  LDSM.16.MT88.4 R120, [R205+0xd000] ;  /* 0x00d00000cd78783b */ /* 0x000fe80000004200 */
        /* <DEDUP_REMOVED lines=13> */
[----:B------:R-:W3:Y:S05]  /*1edd0*/  LDSM.16.MT88.4 R104, [R202+0x10800] ;  /* 0x01080000ca68783b */ /* 0x000eea0000004200 */
[C---:B-----5:R-:W-:Y:S06]  /*1ede0*/  HMMA.16816.F32.BF16 R68, R100.reuse, R108, R68 ;  /* 0x0000006c6444723c */ /* 0x060fec0000041844 */
[C---:B------:R-:W-:Y:S05]  /*1edf0*/  HMMA.16816.F32.BF16 R72, R100.reuse, R110, R72 ;  /* 0x0000006e6448723c */ /* 0x040fea0000041848 */
[----:B-1----:R-:W-:Y:S01]  /*1ee00*/  F2FP.BF16.F32.PACK_AB R108, R229, R224 ;  /* 0x000000e0e56c723e */ /* 0x002fe200000010ff */
[C---:B----4-:R-:W-:Y:S05]  /*1ee10*/  HMMA.16816.F32.BF16 R76, R100.reuse, R112, R76 ;  /* 0x00000070644c723c */ /* 0x050fea000004184c */
[----:B------:R-:W-:Y:S01]  /*1ee20*/  F2FP.BF16.F32.PACK_AB R109, R231, R226 ;  /* 0x000000e2e76d723e */ /* 0x000fe200000010ff */
[C---:B------:R-:W-:Y:S01]  /*1ee30*/  HMMA.16816.F32.BF16 R80, R100.reuse, R114, R80 ;  /* 0x000000726450723c */ /* 0x040fe20000041850 */
[----:B------:R-:W1:Y:S04]  /*1ee40*/  LDSM.16.MT88.4 R112, [R203+0xd000] ;  /* 0x00d00000cb70783b */ /* 0x000e680000004200 */
[----:B------:R-:W-:Y:S01]  /*1ee50*/  F2FP.BF16.F32.PACK_AB R110, R232, R233 ;  /* 0x000000e9e86e723e */ /* 0x000fe200000010ff */
[C---:B--2---:R-:W-:Y:S05]  /*1ee60*/  HMMA.16816.F32.BF16 R84, R100.reuse, R116, R84 ;  /* 0x000000746454723c */ /* 0x044fea0000041854 */
[----:B------:R-:W-:Y:S01]  /*1ee70*/  F2FP.BF16.F32.PACK_AB R111, R235, R230 ;  /* 0x000000e6eb6f723e */ /* 0x000fe200000010ff */
[C---:B------:R-:W-:Y:S01]  /*1ee80*/  HMMA.16816.F32.BF16 R88, R100.reuse, R118, R88 ;  /* 0x000000766458723c */ /* 0x040fe20000041858 */
[----:B------:R-:W2:Y:S04]  /*1ee90*/  LDSM.16.MT88.4 R116, [R204+0xf000] ;  /* 0x00f00000cc74783b */ /* 0x000ea80000004200 */
[----:B------:R-:W-:Y:S01]  /*1eea0*/  FADD.FTZ R226, R226, R227 ;  /* 0x000000e3e2e27221 */ /* 0x000fe20000010000 */
[C---:B---3--:R-:W-:Y:S05]  /*1eeb0*/  HMMA.16816.F32.BF16 R92, R100.reuse, R104, R92 ;  /* 0x00000068645c723c */ /* 0x048fea000004185c */
[----:B------:R-:W-:Y:S01]  /*1eec0*/  FADD.FTZ R231, R231, R226 ;  /* 0x000000e2e7e77221 */ /* 0x000fe20000010000 */
[----:B------:R-:W-:Y:S01]  /*1eed0*/  HMMA.16816.F32.BF16 R96, R100, R106, R96 ;  /* 0x0000006a6460723c */ /* 0x000fe20000041860 */
[----:B------:R-:W3:Y:S04]  /*1eee0*/  LDSM.16.MT88.4 R100, [R202+0xf000] ;  /* 0x00f00000ca64783b */ /* 0x000ee80000004200 */
[----:B------:R-:W-:Y:S01]  /*1eef0*/  FADD.FTZ R230, R230, R231 ;  /* 0x000000e7e6e67221 */ /* 0x000fe20000010000 */
[C---:B------:R-:W-:Y:S03]  /*1ef00*/  HMMA.16816.F32.BF16 R4, R108.reuse, R120, R4 ;  /* 0x000000786c04723c */ /* 0x040fe60000041804 */
[----:B------:R-:W4:Y:S02]  /*1ef10*/  LDSM.16.MT88.4 R104, [R205+0x11000] ;  /* 0x01100000cd68783b */ /* 0x000f240000004200 */
[----:B------:R-:W-:Y:S01]  /*1ef20*/  FADD.FTZ R235, R235, R230 ;  /* 0x000000e6ebeb7221 */ /* 0x000fe20000010000 */
[C---:B------:R-:W-:Y:S05]  /*1ef30*/  HMMA.16816.F32.BF16 R8, R108.reuse, R122, R8 ;  /* 0x0000007a6c08723c */ /* 0x040fea0000041808 */
[----:B------:R-:W-:Y:S01]  /*1ef40*/  LDSM.16.MT88.4 R120, [R202+0x11000] ;  /* 0x01100000ca78783b */ /* 0x000fe20000004200 */
[C---:B------:R-:W-:Y:S06]  /*1ef50*/  HMMA.16816.F32.BF16 R12, R108.reuse, R124, R12 ;  /* 0x0000007c6c0c723c */ /* 0x040fec000004180c */
[C---:B------:R-:W-:Y:S01]  /*1ef60*/  HMMA.16816.F32.BF16 R16, R108.reuse, R126, R16 ;  /* 0x0000007e6c10723c */ /* 0x040fe20000041810 */
[----:B------:R-:W-:Y:S05]  /*1ef70*/  LDSM.16.MT88.4 R124, [R205+0xd800] ;  /* 0x00d80000cd7c783b */ /* 0x000fea0000004200 */
[C---:B-1----:R-:W-:Y:S06]  /*1ef80*/  HMMA.16816.F32.BF16 R20, R108.reuse, R112, R20 ;  /* 0x000000706c14723c */ /* 0x042fec0000041814 */
[C---:B------:R-:W-:Y:S01]  /*1ef90*/  HMMA.16816.F32.BF16 R24, R108.reuse, R114, R24 ;  /* 0x000000726c18723c */ /* 0x040fe20000041818 */
[----:B------:R-:W1:Y:S05]  /*1efa0*/  LDSM.16.MT88.4 R112, [R204+0x11000] ;  /* 0x01100000cc70783b */ /* 0x000e6a0000004200 */
[C---:B------:R-:W-:Y:S06]  /*1efb0*/  HMMA.16816.F32.BF16 R28, R108.reuse, R128, R28 ;  /* 0x000000806c1c723c */ /* 0x040fec000004181c */
[C---:B------:R-:W-:Y:S06]  /*1efc0*/  HMMA.16816.F32.BF16 R32, R108.reuse, R130, R32 ;  /* 0x000000826c20723c */ /* 0x040fec0000041820 */
[C---:B------:R-:W-:Y:S06]  /*1efd0*/  HMMA.16816.F32.BF16 R36, R108.reuse, R140, R36 ;  /* 0x0000008c6c24723c */ /* 0x040fec0000041824 */
[C---:B------:R-:W-:Y:S05]  /*1efe0*/  HMMA.16816.F32.BF16 R40, R108.reuse, R142, R40 ;  /* 0x0000008e6c28723c */ /* 0x040fea0000041828 */
[----:B------:R-:W-:Y:S01]  /*1eff0*/  F2FP.BF16.F32.PACK_AB R140, R237, R228 ;  /* 0x000000e4ed8c723e */ /* 0x000fe200000010ff */
[C---:B--2---:R-:W-:Y:S05]  /*1f000*/  HMMA.16816.F32.BF16 R44, R108.reuse, R116, R44 ;  /* 0x000000746c2c723c */ /* 0x044fea000004182c */
[----:B------:R-:W-:Y:S01]  /*1f010*/  F2FP.BF16.F32.PACK_AB R141, R239, R234 ;  /* 0x000000eaef8d723e */ /* 0x000fe200000010ff */
[C---:B------:R-:W-:Y:S01]  /*1f020*/  HMMA.16816.F32.BF16 R48, R108.reuse, R118, R48 ;  /* 0x000000766c30723c */ /* 0x040fe20000041830 */
[----:B------:R-:W2:Y:S04]  /*1f030*/  LDSM.16.MT88.4 R116, [R203+0x11000] ;  /* 0x01100000cb74783b */ /* 0x000ea80000004200 */
[----:B------:R-:W-:Y:S01]  /*1f040*/  F2FP.BF16.F32.PACK_AB R142, R241, R236 ;  /* 0x000000ecf18e723e */ /* 0x000fe200000010ff */
[C---:B------:R-:W-:Y:S05]  /*1f050*/  HMMA.16816.F32.BF16 R52, R108.reuse, R144, R52 ;  /* 0x000000906c34723c */ /* 0x040fea0000041834 */
[----:B------:R-:W-:Y:S01]  /*1f060*/  F2FP.BF16.F32.PACK_AB R143, R134, R135 ;  /* 0x00000087868f723e */ /* 0x000fe200000010ff */
        /* <DEDUP_REMOVED lines=8> */
[C---:B----4-:R-:W-:Y:S05]  /*1f0f0*/  HMMA.16816.F32.BF16 R68, R108.reuse, R104, R68 ;  /* 0x000000686c44723c */ /* 0x050fea0000041844 */
[----:B------:R-:W-:Y:S01]  /*1f100*/  FADD.FTZ R223, R134, R135 ;  /* 0x0000008786df7221 */ /* 0x000fe20000010000 */
[C---:B------:R-:W-:Y:S01]  /*1f110*/  HMMA.16816.F32.BF16 R72, R108.reuse, R106, R72 ;  /* 0x0000006a6c48723c */ /* 0x040fe20000041848 */
[----:B------:R-:W4:Y:S05]  /*1f120*/  LDSM.16.MT88.4 R104, [R203+0xd800] ;  /* 0x00d80000cb68783b */ /* 0x000f2a0000004200 */
[C---:B-1----:R-:W-:Y:S06]  /*1f130*/  HMMA.16816.F32.BF16 R76, R108.reuse, R112, R76 ;  /* 0x000000706c4c723c */ /* 0x042fec000004184c */
[C---:B------:R-:W-:Y:S06]  /*1f140*/  HMMA.16816.F32.BF16 R80, R108.reuse, R114, R80 ;  /* 0x000000726c50723c */ /* 0x040fec0000041850 */
[C---:B--2---:R-:W-:Y:S06]  /*1f150*/  HMMA.16816.F32.BF16 R84, R108.reuse, R116, R84 ;  /* 0x000000746c54723c */ /* 0x044fec0000041854 */
[C---:B------:R-:W-:Y:S06]  /*1f160*/  HMMA.16816.F32.BF16 R88, R108.reuse, R118, R88 ;  /* 0x000000766c58723c */ /* 0x040fec0000041858 */
[C---:B------:R-:W-:Y:S06]  /*1f170*/  HMMA.16816.F32.BF16 R92, R108.reuse, R120, R92 ;  /* 0x000000786c5c723c */ /* 0x040fec000004185c */
[----:B------:R-:W-:Y:S06]  /*1f180*/  HMMA.16816.F32.BF16 R96, R108, R122, R96 ;  /* 0x0000007a6c60723c */ /* 0x000fec0000041860 */
[C---:B------:R-:W-:Y:S01]  /*1f190*/  HMMA.16816.F32.BF16 R128, R140.reuse, R124, R4 ;  /* 0x0000007c8c80723c */ /* 0x040fe20000041804 */
[----:B------:R-:W1:Y:S05]  /*1f1a0*/  LDSM.16.MT88.4 R4, [R204+0x11800] ;  /* 0x01180000cc04783b */ /* 0x000e6a0000004200 */
[C---:B------:R-:W-:Y:S03]  /*1f1b0*/  HMMA.16816.F32.BF16 R124, R140.reuse, R126, R8 ;  /* 0x0000007e8c7c723c */ /* 0x040fe60000041808 */
[----:B------:R-:W2:Y:S03]  /*1f1c0*/  LDSM.16.MT88.4 R8, [R203+0x11800] ;  /* 0x01180000cb08783b */ /* 0x000ea60000004200 */
[C---:B---3--:R-:W-:Y:S05]  /*1f1d0*/  HMMA.16816.F32.BF16 R120, R140.reuse, R100, R12 ;  /* 0x000000648c78723c */ /* 0x048fea000004180c */
[----:B------:R-:W3:Y:S01]  /*1f1e0*/  LDSM.16.MT88.4 R12, [R202+0x11800] ;  /* 0x01180000ca0c783b */ /* 0x000ee20000004200 */
[C---:B------:R-:W-:Y:S06]  /*1f1f0*/  HMMA.16816.F32.BF16 R116, R140.reuse, R102, R16 ;  /* 0x000000668c74723c */ /* 0x040fec0000041810 */
[C---:B----4-:R-:W-:Y:S05]  /*1f200*/  HMMA.16816.F32.BF16 R112, R140.reuse, R104, R20 ;  /* 0x000000688c70723c */ /* 0x050fea0000041814 */
[----:B------:R-:W-:Y:S01]  /*1f210*/  FADD.FTZ R17, R173, R174 ;  /* 0x000000aead117221 */ /* 0x000fe20000010000 */
[C---:B------:R-:W-:Y:S05]  /*1f220*/  HMMA.16816.F32.BF16 R108, R140.reuse, R106, R24 ;  /* 0x0000006a8c6c723c */ /* 0x040fea0000041818 */
        /* <DEDUP_REMOVED lines=16> */
[----:B------:R-:W-:Y:S01]  /*1f330*/  IADD3 R0, R219, -0x1, RZ ;  /* 0xffffffffdb007810 */ /* 0x000fe20007ffe0ff */
        /* <DEDUP_REMOVED lines=8> */
[C---:B-1----:R-:W-:Y:S05]  /*1f3c0*/  HMMA.16816.F32.BF16 R76, R140.reuse, R4, R76 ;  /* 0x000000048c4c723c */ /* 0x042fea000004184c */
[----:B------:R-:W-:Y:S01]  /*1f3d0*/  MOV R219, R0 ;  /* 0x0000000000db7202 */ /* 0x000fe20000000f00 */
[C---:B------:R-:W-:Y:S05]  /*1f3e0*/  HMMA.16816.F32.BF16 R80, R140.reuse, R6, R80 ;  /* 0x000000068c50723c */ /* 0x040fea0000041850 */
[----:B------:R-:W-:Y:S01]  /*1f3f0*/  FADD.FTZ R225, R241, R236 ;  /* 0x000000ecf1e17221 */ /* 0x000fe20000010000 */
[C---:B--2---:R-:W-:Y:S05]  /*1f400*/  HMMA.16816.F32.BF16 R84, R140.reuse, R8, R84 ;  /* 0x000000088c54723c */ /* 0x044fea0000041854 */
[----:B------:R-:W-:Y:S01]  /*1f410*/  MOV R0, R3 ;  /* 0x0000000300007202 */ /* 0x000fe20000000f00 */
[C---:B------:R-:W-:Y:S06]  /*1f420*/  HMMA.16816.F32.BF16 R88, R140.reuse, R10, R88 ;  /* 0x0000000a8c58723c */ /* 0x040fec0000041858 */
[C---:B---3--:R-:W-:Y:S06]  /*1f430*/  HMMA.16816.F32.BF16 R92, R140.reuse, R12, R92 ;  /* 0x0000000c8c5c723c */ /* 0x048fec000004185c */
[----:B------:R-:W-:Y:S01]  /*1f440*/  HMMA.16816.F32.BF16 R96, R140, R14, R96 ;  /* 0x0000000e8c60723c */ /* 0x000fe20000041860 */
[----:B------:R-:W-:Y:S11]  /*1f450*/  @!UPT UIADD3 URZ, URZ, URZ, URZ ;  /* 0x0000003f3f3ff290 */ /* 0x000ff6000fffe03f */
[----:B------:R-:W-:Y:S01]  /*1f460*/  @!UPT UIADD3 URZ, URZ, URZ, URZ ;  /* 0x0000003f3f3ff290 */ /* 0x000fe2000fffe03f */
[----:B------:R-:W-:Y:S11]  /*1f470*/  @P0 BRA `(.L_x_1387) ;  /* 0xffffffbc00b40947 */ /* 0x000ff6000383ffff */
.L_x_1378:
        /* <DEDUP_REMOVED lines=14> */
.L_x_1404:
        /* <DEDUP_REMOVED lines=277> */
.L_x_1390:
        /* <DEDUP_REMOVED lines=8> */
.L_x_1391:
[----:B------:R-:W-:Y:S05]  /*20730*/  BSYNC B0 ;  /* 0x0000000000007941 */ /* 0x000fea0003800000 */
.L_x_1389:
[----:B------:R-:W1:Y:S01]  /*20740*/  S2R R4, SR_TID.X ;  /* 0x0000000000047919 */ /* 0x000e620000002100 */
[C---:B------:R-:W-:Y:S02]  /*20750*/  R2UR UR8, R10.reuse ;  /* 0x000000000a0872ca */ /* 0x040fe400000e0000 */
[C---:B------:R-:W-:Y:S02]  /*20760*/  R2UR UR9, R11.reuse ;  /* 0x000000000b0972ca */ /* 0x040fe400000e0000 */
[----:B------:R-:W-:Y:S02]  /*20770*/  R2UR UR4, R10 ;  /* 0x000000000a0472ca */ /* 0x000fe400000e0000 */
[----:B------:R-:W-:Y:S02]  /*20780*/  R2UR UR5, R11 ;  /* 0x000000000b0572ca */ /* 0x000fe400000e0000 */
[----:B------:R-:W-:Y:S02]  /*20790*/  LOP3.LUT R15, R12, 0xffffffe0, RZ, 0xc0, !PT ;  /* 0xffffffe00c0f7812 */ /* 0x000fe400078ec0ff */
[----:B------:R-:W-:-:S03]  /*207a0*/  SHF.R.S32.HI R13, RZ, 0x1f, R14 ;  /* 0x0000001fff0d7819 */ /* 0x000fc6000001140e */
[----:B------:R-:W-:Y:S01]  /*207b0*/  IMAD.IADD R15, R2, 0x1, -R15 ;  /* 0x00000001020f7824 */ /* 0x000fe200078e0a0f */
[----:B------:R-:W-:Y:S01]  /*207c0*/  LEA.HI R13, R13, R14, RZ, 0x2 ;  /* 0x0000000e0d0d7211 */ /* 0x000fe200078f10ff */
[----:B------:R2:W5:Y:S03]  /*207d0*/  LD.E.64 R70, desc[UR8][R6.64+0x70] ;  /* 0x0000700806467980 */ /* 0x000566000c101b00 */
[----:B------:R-:W-:Y:S01]  /*207e0*/  LOP3.LUT R13, R13, 0xffffffc, RZ, 0xc0, !PT ;  /* 0x0ffffffc0d0d7812 */ /* 0x000fe200078ec0ff */
        /* <DEDUP_REMOVED lines=43> */
.L_x_1393:
[----:B------:R-:W-:Y:S05]  /*20aa0*/  BSYNC B0 ;  /* 0x0000000000007941 */ /* 0x000fea0003800000 */
.L_x_1392:
[----:B------:R-:W-:Y:S02]  /*20ab0*/  LEA.HI R5, R5, R2, RZ, 0x3 ;  /* 0x0000000205057211 */ /* 0x000fe400078f18ff */
[----:B------:R-:W-:Y:S02]  /*20ac0*/  R2UR UR4, R10 ;  /* 0x000000000a0472ca */ /* 0x000fe400000e0000 */
[----:B------:R-:W-:Y:S02]  /*20ad0*/  LOP3.LUT R5, R5, 0xfffffff8, RZ, 0xc0, !PT ;  /* 0xfffffff805057812 */ /* 0x000fe400078ec0ff */
[----:B------:R-:W-:-:S03]  /*20ae0*/  R2UR UR5, R11 ;  /* 0x000000000b0572ca */ /* 0x000fc600000e0000 */
[----:B------:R-:W-:-:S04]  /*20af0*/  IMAD.IADD R5, R2, 0x1, -R5 ;  /* 0x0000000102057824 */ /* 0x000fc800078e0a05 */
[----:B------:R-:W-:Y:S02]  /*20b00*/  IMAD.SHL.U32 R62, R5, 0x8, RZ ;  /* 0x00000008053e7824 */ /* 0x000fe400078e00ff */
[----:B------:R-:W-:-:S03]  /*20b10*/  IMAD.SHL.U32 R215, R215, 0x40, RZ ;  /* 0x00000040d7d77824 */ /* 0x000fc600078e00ff */
[--C-:B------:R-:W-:Y:S01]  /*20b20*/  SHF.R.S32.HI R63, RZ, 0x1f, R62.reuse ;  /* 0x0000001fff3f7819 */ /* 0x100fe2000001143e */
[-C--:B---3--:R-:W-:Y:S01]  /*20b30*/  IMAD R60, R69, R215.reuse, RZ ;  /* 0x000000d7453c7224 */ /* 0x088fe200078e02ff */
[----:B------:R-:W-:Y:S01]  /*20b40*/  SHF.R.S32.HI R9, RZ, 0x1f, R215 ;  /* 0x0000001fff097819 */ /* 0x000fe200000114d7 */
[----:B--2---:R2:W5:Y:S01]  /*20b50*/  LD.E R6, desc[UR4][R6.64+0xc0] ;  /* 0x0000c00406067980 */ /* 0x004562000c101900 */
[----:B------:R-:W-:Y:S01]  /*20b60*/  LEA.HI R3, R3, R4, RZ, 0x3 ;  /* 0x0000000403037211 */ /* 0x000fe200078f18ff */
[C---:B------:R-:W-:Y:S01]  /*20b70*/  IMAD.WIDE.U32 R64, R68.reuse, R215, R62 ;  /* 0x000000d744407225 */ /* 0x040fe200078e003e */
[----:B------:R-:W-:Y:S01]  /*20b80*/  SHF.R.S32.HI R5, RZ, 0x1f, R213 ;  /* 0x0000001fff057819 */ /* 0x000fe200000114d5 */
[----:B------:R-:W-:Y:S02]  /*20b90*/  BSSY B0, `(.L_x_1394) ;  /* 0x000002b000007945 */ /* 0x000fe40003800000 */
[----:B------:R-:W-:Y:S01]  /*20ba0*/  IMAD R9, R68, R9, R60 ;  /* 0x0000000944097224 */ /* 0x000fe200078e023c */
[----:B------:R-:W-:Y:S01]  /*20bb0*/  IADD3 R8, P0, R8, R64, RZ ;  /* 0x0000004008087210 */ /* 0x000fe20007f1e0ff */
[----:B------:R-:W-:-:S02]  /*20bc0*/  IMAD.IADD R216, R216, 0x1, -R215 ;  /* 0x00000001d8d87824 */ /* 0x000fc400078e0ad7 */
[----:B------:R-:W-:Y:S01]  /*20bd0*/  IMAD R2, R67, R213, RZ ;  /* 0x000000d543027224 */ /* 0x000fe200078e02ff */
[----:B------:R-:W-:-:S03]  /*20be0*/  IADD3.X R9, R0, R65, R9, P0, !PT ;  /* 0x0000004100097210 */ /* 0x000fc600007fe409 */
[C---:B------:R-:W-:Y:S02]  /*20bf0*/  IMAD R2, R66.reuse, R5, R2 ;  /* 0x0000000542027224 */ /* 0x040fe400078e0202 */
[----:B------:R-:W-:-:S04]  /*20c00*/  IMAD.WIDE.U32 R66, R66, R213, R8 ;  /* 0x000000d542427225 */ /* 0x000fc800078e0008 */
[----:B------:R-:W-:Y:S01]  /*20c10*/  IMAD.IADD R65, R67, 0x1, R2 ;  /* 0x0000000143417824 */ /* 0x000fe200078e0202 */
[----:B--2---:R-:W-:Y:S02]  /*20c20*/  SHF.R.S32.HI R7, RZ, 0x3, R3 ;  /* 0x00000003ff077819 */ /* 0x004fe40000011403 */
[----:B------:R-:W-:Y:S02]  /*20c30*/  LOP3.LUT R3, R3, 0xfffffff8, RZ, 0xc0, !PT ;  /* 0xfffffff803037812 */ /* 0x000fe400078ec0ff */
[C---:B------:R-:W-:Y:S01]  /*20c40*/  ISETP.GE.AND P0, PT, R7.reuse, R216, PT ;  /* 0x000000d80700720c */ /* 0x040fe20003f06270 */
[C---:B------:R-:W-:Y:S01]  /*20c50*/  VIADD R5, R7.reuse, 0x10 ;  /* 0x0000001007057836 */ /* 0x040fe20000000000 */
[----:B------:R-:W-:Y:S01]  /*20c60*/  IADD3 R61, R7, 0x20, RZ ;  /* 0x00000020073d7810 */ /* 0x000fe20007ffe0ff */
[----:B------:R-:W-:-:S03]  /*20c70*/  IMAD.IADD R3, R4, 0x1, -R3 ;  /* 0x0000000104037824 */ /* 0x000fc600078e0a03 */
[-C--:B------:R-:W-:Y:S01]  /*20c80*/  ISETP.GE.AND P3, PT, R5, R216.reuse, PT ;  /* 0x000000d80500720c */ /* 0x080fe20003f66270 */
[----:B------:R-:W-:Y:S01]  /*20c90*/  VIADD R5, R7, 0x30 ;  /* 0x0000003007057836 */ /* 0x000fe20000000000 */
[----:B------:R-:W-:Y:S01]  /*20ca0*/  ISETP.GE.AND P2, PT, R61, R216, PT ;  /* 0x000000d83d00720c */ /* 0x000fe20003f46270 */
[----:B------:R-:W-:-:S03]  /*20cb0*/  IMAD.SHL.U32 R3, R3, 0x8, RZ ;  /* 0x0000000803037824 */ /* 0x000fc600078e00ff */
[----:B------:R-:W-:Y:S01]  /*20cc0*/  ISETP.GE.AND P1, PT, R5, R216, PT ;  /* 0x000000d80500720c */ /* 0x000fe20003f26270 */
[C---:B------:R-:W-:Y:S01]  /*20cd0*/  VIADD R9, R3.reuse, 0x40 ;  /* 0x0000004003097836 */ /* 0x040fe20000000000 */
[----:B------:R-:W-:Y:S02]  /*20ce0*/  SHF.R.S32.HI R5, RZ, 0x1f, R7 ;  /* 0x0000001fff057819 */ /* 0x000fe40000011407 */
[----:B------:R-:W-:Y:S01]  /*20cf0*/  IADD3 R3, R3, 0x80, RZ ;  /* 0x0000008003037810 */ /* 0x000fe20007ffe0ff */
[----:B------:R-:W-:Y:S08]  /*20d00*/  @P0 BRA `(.L_x_1395) ;  /* 0x00000000004c0947 */ /* 0x000ff00003800000 */
[-C--:B-----5:R-:W-:Y:S01]  /*20d10*/  ISETP.GE.AND P6, PT, R62, R6.reuse, PT ;  /* 0x000000063e00720c */ /* 0x0a0fe20003fc6270 */
        /* <DEDUP_REMOVED lines=18> */
.L_x_1395:
[----:B------:R-:W-:Y:S05]  /*20e40*/  BSYNC B0 ;  /* 0x0000000000007941 */ /* 0x000fea0003800000 */
.L_x_1394:
[----:B------:R-:W-:Y:S04]  /*20e50*/  BSSY B0, `(.L_x_1396) ;  /* 0x0000018000007945 */ /* 0x000fe80003800000 */
[----:B------:R-:W-:Y:S05]  /*20e60*/  @P3 BRA `(.L_x_1397) ;  /* 0x0000000000583947 */ /* 0x000fea0003800000 */
[----:B-12---:R-:W-:Y:S01]  /*20e70*/  IADD3 R23, P4, R7, 0x10, RZ ;  /* 0x0000001007177810 */ /* 0x006fe20007f9e0ff */
[----:B------:R-:W-:Y:S01]  /*20e80*/  IMAD.MOV.U32 R36, RZ, RZ, R66 ;  /* 0x000000ffff247224 */ /* 0x000fe200078e0042 */
[-C--:B-----5:R-:W-:Y:S01]  /*20e90*/  ISETP.GE.AND P5, PT, R62, R6.reuse, PT ;  /* 0x000000063e00720c */ /* 0x0a0fe20003fa6270 */
        /* <DEDUP_REMOVED lines=19> */
.L_x_1397:
[----:B------:R-:W-:Y:S05]  /*20fd0*/  BSYNC B0 ;  /* 0x0000000000007941 */ /* 0x000fea0003800000 */
.L_x_1396:
[----:B------:R-:W-:Y:S04]  /*20fe0*/  BSSY B0, `(.L_x_1398) ;  /* 0x0000018000007945 */ /* 0x000fe80003800000 */
[----:B------:R-:W-:Y:S05]  /*20ff0*/  @P2 BRA `(.L_x_1399) ;  /* 0x0000000000582947 */ /* 0x000fea0003800000 */
[----:B-1-3--:R-:W-:Y:S01]  /*21000*/  IADD3 R19, P3, R7, 0x20, RZ ;  /* 0x0000002007137810 */ /* 0x00afe20007f7e0ff */
[----:B--2---:R-:W-:Y:S01]  /*21010*/  IMAD.MOV.U32 R20, RZ, RZ, R66 ;  /* 0x000000ffff147224 */ /* 0x004fe200078e0042 */
        /* <DEDUP_REMOVED lines=20> */
.L_x_1399:
[----:B------:R-:W-:Y:S05]  /*21160*/  BSYNC B0 ;  /* 0x0000000000007941 */ /* 0x000fea0003800000 */
.L_x_1398:
[----:B------:R-:W-:-:S04]  /*21170*/  MOV R213, 0x0 ;  /* 0x0000000000d57802 */ /* 0x000fc80000000f00 */
[----:B-12345:R-:W-:Y:S05]  /*21180*/  @P1 RET.REL.NODEC R212 `(_ZN5flash24flash_fwd_splitkv_kernelI23Flash_fwd_kernel_traitsILi192ELi64ELi64ELi4ELb0ELb0EN7cutlass10bfloat16_tE19Flash_kernel_traitsILi192ELi64ELi64ELi4ES3_EELb1ELb0ELb0ELb0ELb0ELb1ELb0ELb1EEEvNS_16Flash_fwd_paramsE) ;  /* 0xfffffdecd49c1950 */ /* 0x03efea0003c3ffff */
[----:B------:R-:W-:Y:S01]  /*21190*/  IADD3 R7, P0, R7, 0x30, RZ ;  /* 0x0000003007077810 */ /* 0x000fe20007f1e0ff */
[----:B------:R-:W-:Y:S01]  /*211a0*/  IMAD.MOV.U32 R8, RZ, RZ, R66 ;  /* 0x000000ffff087224 */ /* 0x000fe200078e0042 */
[-C--:B------:R-:W-:Y:S01]  /*211b0*/  ISETP.GE.AND P2, PT, R62, R6.reuse, PT ;  /* 0x000000063e00720c */ /* 0x080fe20003f46270 */
[----:B------:R-:W-:Y:S01]  /*211c0*/  IMAD.MOV.U32 R213, RZ, RZ, 0x0 ;  /* 0x00000000ffd57424 */ /* 0x000fe200078e00ff */
[-C--:B------:R-:W-:Y:S01]  /*211d0*/  ISETP.GE.AND P1, PT, R9, R6.reuse, PT ;  /* 0x000000060900720c */ /* 0x080fe20003f26270 */
[----:B------:R-:W-:Y:S01]  /*211e0*/  IMAD.X R5, RZ, RZ, R5, P0 ;  /* 0x000000ffff057224 */ /* 0x000fe200000e0605 */
[----:B------:R-:W-:Y:S01]  /*211f0*/  ISETP.GE.AND P0, PT, R3, R6, PT ;  /* 0x000000060300720c */ /* 0x000fe20003f06270 */
[----:B------:R-:W-:Y:S02]  /*21200*/  IMAD.MOV.U32 R9, RZ, RZ, R65 ;  /* 0x000000ffff097224 */ /* 0x000fe400078e0041 */
[----:B------:R-:W-:Y:S02]  /*21210*/  IMAD R5, R5, R68, RZ ;  /* 0x0000004405057224 */ /* 0x000fe400078e02ff */
[----:B------:R-:W-:-:S04]  /*21220*/  IMAD.WIDE.U32 R8, R68, R7, R8 ;  /* 0x0000000744087225 */ /* 0x000fc800078e0008 */
[----:B------:R-:W-:Y:S01]  /*21230*/  IMAD R5, R69, R7, R5 ;  /* 0x0000000745057224 */ /* 0x000fe200078e0205 */
[C---:B------:R-:W-:Y:S02]  /*21240*/  @!P2 R2UR UR8, R10.reuse ;  /* 0x000000000a08a2ca */ /* 0x040fe400000e0000 */
[----:B------:R-:W-:Y:S01]  /*21250*/  @!P2 R2UR UR9, R11 ;  /* 0x000000000b09a2ca */ /* 0x000fe200000e0000 */
[----:B------:R-:W-:Y:S01]  /*21260*/  IMAD.IADD R5, R9, 0x1, R5 ;  /* 0x0000000109057824 */ /* 0x000fe200078e0205 */
[----:B------:R-:W-:Y:S02]  /*21270*/  @!P1 R2UR UR4, R10 ;  /* 0x000000000a0492ca */ /* 0x000fe400000e0000 */
[----:B------:R-:W-:Y:S02]  /*21280*/  @!P1 R2UR UR5, R11 ;  /* 0x000000000b0592ca */ /* 0x000fe400000e0000 */
[----:B------:R-:W-:-:S04]  /*21290*/  LEA R2, P3, R8, R70, 0x1 ;  /* 0x0000004608027211 */ /* 0x000fc800078608ff */
[----:B------:R-:W-:-:S05]  /*212a0*/  LEA.HI.X R3, R8, R71, R5, 0x1, P3 ;  /* 0x0000004708037211 */ /* 0x000fca00018f0c05 */
[----:B------:R-:W-:Y:S04]  /*212b0*/  @!P2 ST.E.128 desc[UR8][R2.64], R40 ;  /* 0x000000280200a985 */ /* 0x000fe8000c101d08 */
[----:B------:R1:W-:Y:S02]  /*212c0*/  @!P1 ST.E.128 desc[UR4][R2.64+0x80], R24 ;  /* 0x0000801802009985 */ /* 0x0003e4000c101d04 */
[----:B-1----:R-:W-:Y:S05]  /*212d0*/  @P0 RET.REL.NODEC R212 `(_ZN5flash24flash_fwd_splitkv_kernelI23Flash_fwd_kernel_traitsILi192ELi64ELi64ELi4ELb0ELb0EN7cutlass10bfloat16_tE19Flash_kernel_traitsILi192ELi64ELi64ELi4ES3_EELb1ELb0ELb0ELb0ELb0ELb1ELb0ELb1EEEvNS_16Flash_fwd_paramsE) ;  /* 0xfffffdecd4480950 */ /* 0x002fea0003c3ffff */
[----:B------:R-:W-:Y:S01]  /*212e0*/  R2UR UR4, R10 ;  /* 0x000000000a0472ca */ /* 0x000fe200000e0000 */
[----:B------:R-:W-:Y:S01]  /*212f0*/  IMAD.MOV.U32 R213, RZ, RZ, 0x0 ;  /* 0x00000000ffd57424 */ /* 0x000fe200078e00ff */
[----:B------:R-:W-:-:S13]  /*21300*/  R2UR UR5, R11 ;  /* 0x000000000b0572ca */ /* 0x000fda00000e0000 */
[----:B------:R1:W-:Y:S02]  /*21310*/  ST.E.128 desc[UR4][R2.64+0x100], R56 ;  /* 0x0001003802007985 */ /* 0x0003e4000c101d04 */
[----:B-1----:R-:W-:Y:S05]  /*21320*/  RET.REL.NODEC R212 `(_ZN5flash24flash_fwd_splitkv_kernelI23Flash_fwd_kernel_traitsILi192ELi64ELi64ELi4ELb0ELb0EN7cutlass10bfloat16_tE19Flash_kernel_traitsILi192ELi64ELi64ELi4ES3_EELb1ELb0ELb0ELb0ELb0ELb1ELb0ELb1EEEvNS_16Flash_fwd_paramsE) ;  /* 0xfffffdecd4347950 */ /* 0x002fea0003c3ffff */
.L_x_1388:
[----:B------:R-:W-:Y:S01]  /*21330*/  MOV R5, 0x2 ;  /* 0x0000000200057802 */ /* 0x000fe20000000f00 */
[----:B------:R-:W-:Y:S01]  /*21340*/  IMAD.MOV.U32 R0, RZ, RZ, 0x1f ;  /* 0x0000001fff007424 */ /* 0x000fe200078e00ff */
[----:B------:R-:W-:-:S07]  /*21350*/  MOV R2, 0xffffffff ;  /* 0xffffffff00027802 */ /* 0x000fce0000000f00 */
[----:B-1---5:R-:W-:Y:S05]  /*21360*/  WARPSYNC.COLLECTIVE R2, `(.L_x_1400) ;  /* 0x0000000002087348 */ /* 0x022fea0003c00000 */
[----:B------:R2:W3:Y:S02]  /*21370*/  SHFL.BFLY P0, R13, R225, R5, R0 ;  /* 0x0c000005e10d7389 */ /* 0x0004e40000000000 */
[----:B-123-5:R-:W-:Y:S01]  /*21380*/  ENDCOLLECTIVE ;  /* 0x000000000000791b */ /* 0x02efe20003800000 */
.L_x_1400:
[----:B------:R-:W-:Y:S02]  /*21390*/  IMAD.MOV.U32 R8, RZ, RZ, R13 ;  /* 0x000000ffff087224 */ /* 0x000fe400078e000d */
[----:B------:R-:W-:Y:S02]  /*213a0*/  IMAD.MOV.U32 R5, RZ, RZ, 0x1 ;  /* 0x00000001ff057424 */ /* 0x000fe400078e00ff */
[----:B------:R-:W-:-:S05]  /*213b0*/  FADD.FTZ R9, R8, R225 ;  /* 0x000000e108097221 */ /* 0x000fca0000010000 */
[----:B------:R-:W-:-:S07]  /*213c0*/  MOV R225, R9 ;  /* 0x0000000900e17202 */ /* 0x000fce0000000f00 */
[----:B------:R-:W-:Y:S05]  /*213d0*/  WARPSYNC.COLLECTIVE R2, `(.L_x_1401) ;  /* 0x0000000002087348 */ /* 0x000fea0003c00000 */
[----:B------:R1:W2:Y:S02]  /*213e0*/  SHFL.BFLY P0, R13, R225, R5, R0 ;  /* 0x0c000005e10d7389 */ /* 0x0002a40000000000 */
[----:B-12---:R-:W-:Y:S01]  /*213f0*/  ENDCOLLECTIVE ;  /* 0x000000000000791b */ /* 0x006fe20003800000 */
.L_x_1401:
[----:B------:R-:W-:Y:S01]  /*21400*/  MOV R225, R223 ;  /* 0x000000df00e17202 */ /* 0x000fe20000000f00 */
[----:B------:R-:W-:Y:S01]  /*21410*/  IMAD.MOV.U32 R5, RZ, RZ, 0x2 ;  /* 0x00000002ff057424 */ /* 0x000fe200078e00ff */
[----:B------:R-:W-:-:S07]  /*21420*/  MOV R8, R13 ;  /* 0x0000000d00087202 */ /* 0x000fce0000000f00 */
[----:B------:R-:W-:Y:S05]  /*21430*/  WARPSYNC.COLLECTIVE R2, `(.L_x_1402) ;  /* 0x0000000002087348 */ /* 0x000fea0003c00000 */
[----:B------:R1:W2:Y:S02]  /*21440*/  SHFL.BFLY P0, R13, R225, R5, R0 ;  /* 0x0c000005e10d7389 */ /* 0x0002a40000000000 */
[----:B-12---:R-:W-:Y:S01]  /*21450*/  ENDCOLLECTIVE ;  /* 0x000000000000791b */ /* 0x006fe20003800000 */
.L_x_1402:
[----:B------:R-:W-:Y:S01]  /*21460*/  FADD.FTZ R8, R9, R8 ;  /* 0x0000000809087221 */ /* 0x000fe20000010000 */
[----:B------:R-:W-:Y:S01]  /*21470*/  FADD.FTZ R12, R13, R223 ;  /* 0x000000df0d0c7221 */ /* 0x000fe20000010000 */
[----:B------:R-:W-:-:S04]  /*21480*/  MOV R5, 0x1 ;  /* 0x0000000100057802 */ /* 0x000fc80000000f00 */
[----:B------:R-:W-:-:S07]  /*21490*/  MOV R225, R12 ;  /* 0x0000000c00e17202 */ /* 0x000fce0000000f00 */
[----:B------:R-:W-:Y:S05]  /*214a0*/  WARPSYNC.COLLECTIVE R2, `(.L_x_1403) ;  /* 0x0000000002087348 */ /* 0x000fea0003c00000 */
[----:B------:R1:W2:Y:S02]  /*214b0*/  SHFL.BFLY P0, R13, R225, R5, R0 ;  /* 0x0c000005e10d7389 */ /* 0x0002a40000000000 */
[----:B-12---:R-:W-:Y:S01]  /*214c0*/  ENDCOLLECTIVE ;  /* 0x000000000000791b */ /* 0x006fe20003800000 */
.L_x_1403:
[----:B------:R-:W-:Y:S05]  /*214d0*/  BRA `(.L_x_1404) ;  /* 0xffffffe000207947 */ /* 0x000fea000383ffff */
.L_x_1405:
        /* <DEDUP_REMOVED lines=10> */
.L_x_4455:


//--------------------- .text._ZN5flash24flash_fwd_splitkv_kernelI23Flash_fwd_kernel_traitsILi192ELi64ELi64ELi4ELb0ELb0EN7cutlass10bfloat16_tE19Flash_kernel_traitsILi192ELi64ELi64ELi4ES3_EELb1ELb0ELb0ELb0ELb0ELb0ELb1ELb0EEEvNS_16Flash_fwd_paramsE --------------------------
	.section	.text._ZN5flash24flash_fwd_splitkv_kernelI23Flash_fwd_kernel_traitsILi192ELi64ELi64ELi4ELb0ELb0EN7cutlass10bfloat16_tE19Flash_kernel_traitsILi192ELi64ELi64ELi4ES3_EELb1ELb0ELb0ELb0ELb0ELb0ELb1ELb0EEEvNS_16Flash_fwd_paramsE,"ax",@progbits
	.align	128
        .global         _ZN5flash24flash_fwd_splitkv_kernelI23Flash_fwd_kernel_traitsILi192ELi64ELi64ELi4ELb0ELb0EN7cutlass10bfloat16_tE19Flash_kernel_traitsILi192ELi64ELi64ELi4ES3_EELb1ELb0ELb0ELb0ELb0ELb0ELb1ELb0EEEvNS_16Flash_fwd_paramsE
        .type           _ZN5flash24flash_fwd_splitkv_kernelI23Flash_fwd_kernel_traitsILi192ELi64ELi64ELi4ELb0ELb0EN7cutlass10bfloat16_tE19Flash_kernel_traitsILi192ELi64ELi64ELi4ES3_EELb1ELb0ELb0ELb0ELb0ELb0ELb1ELb0EEEvNS_16Flash_fwd_paramsE,@function
        .size           _ZN5flash24flash_fwd_splitkv_kernelI23Flash_fwd_kernel_traitsILi192ELi64ELi64ELi4ELb0ELb0EN7cutlass10bfloat16_tE19Flash_kernel_traitsILi192ELi64ELi64ELi4ES3_EELb1ELb0ELb0ELb0ELb0ELb0ELb1ELb0EEEvNS_16Flash_fwd_paramsE,(.L_x_4484 - _ZN5flash24flash_fwd_splitkv_kernelI23Flash_fwd_kernel_traitsILi192ELi64ELi64ELi4ELb0ELb0EN7cutlass10bfloat16_tE19Flash_kernel_traitsILi192ELi64ELi64ELi4ES3_EELb1ELb0ELb0ELb0ELb0ELb0ELb1ELb0EEEvNS_16Flash_fwd_paramsE)
        .other          _ZN5flash24flash_fwd_splitkv_kernelI23Flash_fwd_kernel_traitsILi192ELi64ELi64ELi4ELb0ELb0EN7cutlass10bfloat16_tE19Flash_kernel_traitsILi192ELi64ELi64ELi4ES3_EELb1ELb0ELb0ELb0ELb0ELb0ELb1ELb0EEEvNS_16Flash_fwd_paramsE,@"STO_CUDA_ENTRY STV_DEFAULT"
_ZN5flash24flash_fwd_splitkv_kernelI23Flash_fwd_kernel_traitsILi192ELi64ELi64ELi4ELb0ELb0EN7cutlass10bfloat16_tE19Flash_kernel_traitsILi192ELi64ELi64ELi4ES3_EELb1ELb0ELb0ELb0ELb0ELb0ELb1ELb0EEEvNS_16Flash_fwd_paramsE:
.text._ZN5flash24flash_fwd_splitkv_kernelI23Flash_fwd_kernel_traitsILi192ELi64ELi64ELi4ELb0ELb0EN7cutlass10bfloat16_tE19Flash_kernel_traitsILi192ELi64ELi64ELi4ES3_EELb1ELb0ELb0ELb0ELb0ELb0ELb1ELb0EEEvNS_16Flash_fwd_paramsE:
[----:B------:R-:W-:Y:S08]  /*0000*/  LDC R1, c[0x0][0x28] ;  /* 0x00000a00ff017b82 */ /* 0x000ff00000000800 */
[----:B------:R-:W1:Y:S01]  /*0010*/  LDC R0, c[0x0][0x270] ;  /* 0x00009c00ff007b82 */ /* 0x000e620000000800 */
[----:B------:R-:W2:Y:S01]  /*0020*/  S2R R26, SR_CTAID.Z ;  /* 0x00000000001a7919 */ /* 0x000ea20000002700 */
[----:B------:R-:W-:-:S06]  /*0030*/  ULDC.64 UR10, c[0x0][0x208] ;  /* 0x00008200000a7ab9 */ /* 0x000fcc0000000a00 */
[----:B------:R-:W3:Y:S08]  /*0040*/  LDC.64 R6, c[0x0][0x2f0] ;  /* 0x0000bc00ff067b82 */ /* 0x000ef00000000a00 */
[----:B------:R-:W4:Y:S01]  /*0050*/  LDC.U8 R9, c[0x0][0x3c2] ;  /* 0x0000f080ff097b82 */ /* 0x000f220000000000 */
[----:B-1----:R-:W1:Y:S01]  /*0060*/  I2F.U32.RP R2, R0 ;  /* 0x0000000000027306 */ /* 0x002e620000209000 */
[----:B------:R-:W-:-:S07]  /*0070*/  ISETP.NE.U32.AND P2, PT, R0, RZ, PT ;  /* 0x000000ff0000720c */ /* 0x000fce0003f45070 */
[----:B-1----:R-:W1:Y:S02]  /*0080*/  MUFU.RCP R2, R2 ;  /* 0x0000000200027308 */ /* 0x002e640000001000 */
[----:B-1----:R-:W-:-:S06]  /*0090*/  VIADD R2, R2, 0xffffffe ;  /* 0x0ffffffe02027836 */ /* 0x002fcc0000000000 */
[----:B------:R-:W1:Y:S02]  /*00a0*/  F2I.FTZ.U32.TRUNC.NTZ R3, R2 ;  /* 0x0000000200037305 */ /* 0x000e64000021f000 */
[----:B-1----:R-:W-:-:S04]  /*00b0*/  IMAD.MOV R2, RZ, RZ, -R3 ;  /* 0x000000ffff027224 */ /* 0x002fc800078e0a03 */
[----:B------:R-:W-:Y:S01]  /*00c0*/  IMAD R4, R2, R0, RZ ;  /* 0x0000000002047224 */ /* 0x000fe200078e02ff */
[----:B------:R-:W-:-:S05]  /*00d0*/  MOV R2, RZ ;  /* 0x000000ff00027202 */ /* 0x000fca0000000f00 */
[----:B------:R-:W-:Y:S02]  /*00e0*/  IMAD.HI.U32 R4, R3, R4, R2 ;  /* 0x0000000403047227 */ /* 0x000fe400078e0002 */
[----:B------:R-:W1:Y:S04]  /*00f0*/  LDC.64 R2, c[0x0][0x300] ;  /* 0x0000c000ff027b82 */ /* 0x000e680000000a00 */
[----:B--2---:R-:W-:-:S04]  /*0100*/  IMAD.HI.U32 R204, R4, R26, RZ ;  /* 0x0000001a04cc7227 */ /* 0x004fc800078e00ff */
[----:B------:R-:W-:Y:S01]  /*0110*/  IMAD.MOV R8, RZ, RZ, -R204 ;  /* 0x000000ffff087224 */ /* 0x000fe200078e0acc */
[----:B------:R-:W2:Y:S03]  /*0120*/  LDC.64 R4, c[0x0][0x2f0] ;  /* 0x0000bc00ff047b82 */ /* 0x000ea60000000a00 */
[----:B------:R-:W-:-:S05]  /*0130*/  IMAD R8, R0, R8, R26 ;  /* 0x0000000800087224 */ /* 0x000fca00078e021a */
[----:B------:R-:W-:Y:S02]  /*0140*/  ISETP.GE.U32.AND P4, PT, R8, R0, PT ;  /* 0x000000000800720c */ /* 0x000fe40003f86070 */
[----:B-1----:R-:W-:-:S04]  /*0150*/  ISETP.NE.U32.AND P0, PT, R2, RZ, PT ;  /* 0x000000ff0200720c */ /* 0x002fc80003f05070 */
[----:B------:R-:W-:-:S07]  /*0160*/  ISETP.NE.AND.EX P0, PT, R3, RZ, PT, P0 ;  /* 0x000000ff0300720c */ /* 0x000fce0003f05300 */
[----:B------:R-:W-:Y:S01]  /*0170*/  @P4 IMAD.IADD R8, R8, 0x1, -R0 ;  /* 0x0000000108084824 */ /* 0x000fe200078e0a00 */
[----:B------:R-:W-:Y:S01]  /*0180*/  @P4 IADD3 R204, R204, 0x1, RZ ;  /* 0x00000001cccc4810 */ /* 0x000fe20007ffe0ff */
[----:B------:R-:W1:Y:S01]  /*0190*/  LDC.64 R2, c[0x0][0x2f8] ;  /* 0x0000be00ff027b82 */ /* 0x000e620000000a00 */
[----:B--2---:R-:W-:Y:S02]  /*01a0*/  ISETP.NE.U32.AND P1, PT, R4, RZ, PT ;  /* 0x000000ff0400720c */ /* 0x004fe40003f25070 */
[-C--:B------:R-:W-:Y:S02]  /*01b0*/  ISETP.GE.U32.AND P3, PT, R8, R0.reuse, PT ;  /* 0x000000000800720c */ /* 0x080fe40003f66070 */
[----:B------:R-:W-:Y:S02]  /*01c0*/  ISETP.NE.AND.EX P1, PT, R5, RZ, PT, P1 ;  /* 0x000000ff0500720c */ /* 0x000fe40003f25310 */
[----:B------:R-:W-:Y:S02]  /*01d0*/  MOV R8, 0xffffffff ;  /* 0xffffffff00087802 */ /* 0x000fe40000000f00 */
[----:B------:R-:W-:Y:S01]  /*01e0*/  MOV R11, 0xffffffff ;  /* 0xffffffff000b7802 */ /* 0x000fe20000000f00 */
[----:B------:R-:W2:Y:S06]  /*01f0*/  @P0 LDC.64 R4, c[0x0][0x300] ;  /* 0x0000c000ff040b82 */ /* 0x000eac0000000a00 */
[----:B------:R-:W-:Y:S01]  /*0200*/  @P3 VIADD R204, R204, 0x1 ;  /* 0x00000001cccc3836 */ /* 0x000fe20000000000 */
[----:B------:R-:W-:-:S05]  /*0210*/  @!P2 LOP3.LUT R204, RZ, R0, RZ, 0x33, !PT ;  /* 0x00000000ffcca212 */ /* 0x000fca00078e33ff */
[----:B---3--:R-:W-:Y:S02]  /*0220*/  IMAD.WIDE R90, R204, 0x4, R6 ;  /* 0x00000004cc5a7825 */ /* 0x008fe400078e0206 */
[----:B------:R-:W3:Y:S03]  /*0230*/  LDC.64 R6, c[0x0][0x2f8] ;  /* 0x0000be00ff067b82 */ /* 0x000ee60000000a00 */
[----:B------:R-:W2:Y:S01]  /*0240*/  @P1 LDG.E R8, desc[UR10][R90.64] ;  /* 0x0000000a5a081981 */ /* 0x000ea2000c1e1900 */
[----:B----4-:R-:W-:Y:S02]  /*0250*/  ISETP.NE.AND P3, PT, R9, RZ, PT ;  /* 0x000000ff0900720c */ /* 0x010fe40003f65270 */
[----:B-1----:R-:W-:-:S04]  /*0260*/  ISETP.EQ.U32.AND P2, PT, R2, RZ, PT ;  /* 0x000000ff0200720c */ /* 0x002fc80003f42070 */
[----:B------:R-:W-:Y:S01]  /*0270*/  ISETP.EQ.OR.EX P2, PT, R3, RZ, !P3, P2 ;  /* 0x000000ff0300720c */ /* 0x000fe20005f42720 */
[----:B------:R-:W4:Y:S01]  /*0280*/  @P1 LDG.E R90, desc[UR10][R90.64+0x4] ;  /* 0x0000040a5a5a1981 */ /* 0x000f22000c1e1900 */
[----:B---3--:R-:W-:-:S04]  /*0290*/  IMAD.WIDE R6, R204, 0x4, R6 ;  /* 0x00000004cc067825 */ /* 0x008fc800078e0206 */
[----:B------:R-:W-:-:S07]  /*02a0*/  IMAD.MOV.U32 R10, RZ, RZ, RZ ;  /* 0x000000ffff0a7224 */ /* 0x000fce00078e00ff */
[----:B------:R-:W5:Y:S01]  /*02b0*/  @!P2 LDG.E R11, desc[UR10][R6.64] ;  /* 0x0000000a060ba981 */ /* 0x000f62000c1e1900 */
[----:B--2---:R-:W-:Y:S01]  /*02c0*/  @P0 IMAD.WIDE R4, R204, 0x4, R4 ;  /* 0x00000004cc040825 */ /* 0x004fe200078e0204 */
[----:B------:R-:W1:Y:S04]  /*02d0*/  S2R R30, SR_CTAID.X ;  /* 0x00000000001e7919 */ /* 0x000e680000002500 */
[----:B------:R2:W5:Y:S01]  /*02e0*/  @P0 LDG.E R10, desc[UR10][R4.64] ;  /* 0x0000000a040a0981 */ /* 0x000562000c1e1900 */
[----:B------:R-:W-:-:S04]  /*02f0*/  ISETP.NE.U32.AND P0, PT, R2, RZ, PT ;  /* 0x000000ff0200720c */ /* 0x000fc80003f05070 */
[----:B------:R-:W-:Y:S02]  /*0300*/  ISETP.NE.AND.EX P0, PT, R3, RZ, PT, P0 ;  /* 0x000000ff0300720c */ /* 0x000fe40003f05300 */
[----:B------:R-:W-:Y:S01]  /*0310*/  IADD3 R2, -R204, RZ, RZ ;  /* 0x000000ffcc027210 */ /* 0x000fe20007ffe1ff */
[----:B--2---:R-:W2:Y:S04]  /*0320*/  S2R R4, SR_CTAID.Y ;  /* 0x0000000000047919 */ /* 0x004ea80000002600 */
[----:B------:R-:W-:Y:S02]  /*0330*/  IMAD R26, R0, R2, R26 ;  /* 0x00000002001a7224 */ /* 0x000fe400078e021a */
[----:B----4-:R-:W-:-:S06]  /*0340*/  @P1 IMAD.IADD R90, R90, 0x1, -R8 ;  /* 0x000000015a5a1824 */ /* 0x010fcc00078e0a08 */
[----:B------:R-:W3:Y:S01]  /*0350*/  @!P1 LDC R90, c[0x0][0x2c4] ;  /* 0x0000b100ff5a9b82 */ /* 0x000ee20000000800 */
[----:B-12---:R-:W-:Y:S05]  /*0360*/  @!P0 BRA `(.L_x_1406) ;  /* 0x0000000000108947 */ /* 0x006fea0003800000 */
[----:B------:R-:W2:Y:S02]  /*0370*/  @P3 LDG.E R5, desc[UR10][R6.64+0x4] ;  /* 0x0000040a06053981 */ /* 0x000ea4000c1e1900 */
[----:B--2--5:R-:W-:-:S06]  /*0380*/  @P3 IADD3 R5, R5, -R11, RZ ;  /* 0x8000000b05053210 */ /* 0x024fcc0007ffe0ff */
[----:B------:R2:W5:Y:S01]  /*0390*/  @!P3 LDG.E R5, desc[UR10][R6.64] ;  /* 0x0000000a0605b981 */ /* 0x000562000c1e1900 */
[----:B------:R-:W-:Y:S05]  /*03a0*/  BRA `(.L_x_1407) ;  /* 0x0000000000047947 */ /* 0x000fea0003800000 */
.L_x_1406:
[----:B------:R-:W1:Y:S02]  /*03b0*/  LDC R5, c[0x0][0x2c8] ;  /* 0x0000b200ff057b82 */ /* 0x000e640000000800 */
.L_x_1407:
[----:B------:R-:W4:Y:S02]  /*03c0*/  LDC.64 R2, c[0x0][0x308] ;  /* 0x0000c200ff027b82 */ /* 0x000f240000000a00 */
[----:B----4-:R-:W-:-:S04]  /*03d0*/  ISETP.NE.U32.AND P3, PT, R2, RZ, PT ;  /* 0x000000ff0200720c */ /* 0x010fc80003f65070 */
[----:B------:R-:W-:-:S13]  /*03e0*/  ISETP.NE.AND.EX P3, PT, R3, RZ, PT, P3 ;  /* 0x000000ff0300720c */ /* 0x000fda0003f65330 */
[----:B------:R-:W4:Y:S02]  /*03f0*/  @P3 LDC.64 R2, c[0x0][0x308] ;  /* 0x0000c200ff023b82 */ /* 0x000f240000000a00 */
[----:B----4-:R-:W-:-:S05]  /*0400*/  @P3 IMAD.WIDE R2, R204, 0x4, R2 ;  /* 0x00000004cc023825 */ /* 0x010fca00078e0202 */
[----:B------:R4:W5:Y:S01]  /*0410*/  @P3 LDG.E R84, desc[UR10][R2.64] ;  /* 0x0000000a02543981 */ /* 0x000962000c1e1900 */
[----:B------:R-:W-:-:S05]  /*0420*/  IMAD.SHL.U32 R89, R30, 0x40, RZ ;  /* 0x000000401e597824 */ /* 0x000fca00078e00ff */
[----:B---3--:R-:W-:-:S13]  /*0430*/  ISETP.GT.AND P0, PT, R90, R89, PT ;  /* 0x000000595a00720c */ /* 0x008fda0003f04270 */
[----:B------:R-:W-:Y:S05]  /*0440*/  @!P0 EXIT ;  /* 0x000000000000894d */ /* 0x000fea0003800000 */
[----:B--2---:R-:W2:Y:S01]  /*0450*/  LDC R7, c[0x0][0x10] ;  /* 0x00000400ff077b82 */ /* 0x004ea20000000800 */
[----:B-----5:R-:W-:Y:S01]  /*0460*/  @P3 IMAD.IADD R84, R84, 0x1, -R10 ;  /* 0x0000000154543824 */ /* 0x020fe200078e0a0a */
[----:B------:R-:W3:Y:S06]  /*0470*/  S2R R86, SR_TID.X ;  /* 0x0000000000567919 */ /* 0x000eec0000002100 */
[----:B----4-:R-:W4:Y:S08]  /*0480*/  LDC R2, c[0x0][0x2c8] ;  /* 0x0000b200ff027b82 */ /* 0x010f300000000800 */
[----:B------:R-:W3:Y:S01]  /*0490*/  LDC R85, c[0x0][0x398] ;  /* 0x0000e600ff557b82 */ /* 0x000ee20000000800 */
[----:B--2---:R-:W-:-:S04]  /*04a0*/  IABS R12, R7 ;  /* 0x00000007000c7213 */ /* 0x004fc80000000000 */
[----:B------:R-:W2:Y:S01]  /*04b0*/  I2F.RP R16, R12 ;  /* 0x0000000c00107306 */ /* 0x000ea20000209400 */
[----:B----4-:R-:W-:-:S05]  /*04c0*/  VIADD R2, R2, 0x3f ;  /* 0x0000003f02027836 */ /* 0x010fca0000000000 */
[----:B------:R-:W-:-:S04]  /*04d0*/  SHF.R.S32.HI R14, RZ, 0x1f, R2 ;  /* 0x0000001fff0e7819 */ /* 0x000fc80000011402 */
[----:B------:R-:W-:Y:S01]  /*04e0*/  LEA.HI R14, R14, R2, RZ, 0x6 ;  /* 0x000000020e0e7211 */ /* 0x000fe200078f30ff */
[----:B--2---:R-:W2:Y:S01]  /*04f0*/  MUFU.RCP R16, R16 ;  /* 0x0000001000107308 */ /* 0x004ea20000001000 */
[-C--:B------:R-:W-:Y:S02]  /*0500*/  IABS R2, R7.reuse ;  /* 0x0000000700027213 */ /* 0x080fe40000000000 */
[----:B------:R-:W-:-:S03]  /*0510*/  LEA.HI.SX32 R14, R14, R7, 0x1a ;  /* 0x000000070e0e7211 */ /* 0x000fc600078fd2ff */
[----:B------:R-:W-:Y:S02]  /*0520*/  IMAD.MOV R2, RZ, RZ, -R2 ;  /* 0x000000ffff027224 */ /* 0x000fe400078e0a02 */
[----:B------:R-:W-:-:S05]  /*0530*/  VIADD R14, R14, 0xffffffff ;  /* 0xffffffff0e0e7836 */ /* 0x000fca0000000000 */
[----:B------:R-:W-:Y:S02]  /*0540*/  IABS R3, R14 ;  /* 0x0000000e00037213 */ /* 0x000fe40000000000 */
[----:B------:R-:W-:Y:S01]  /*0550*/  LOP3.LUT R14, R14, R7, RZ, 0x3c, !PT ;  /* 0x000000070e0e7212 */ /* 0x000fe200078e3cff */
[----:B--2---:R-:W-:-:S03]  /*0560*/  VIADD R16, R16, 0xffffffe ;  /* 0x0ffffffe10107836 */ /* 0x004fc60000000000 */
[----:B------:R-:W-:Y:S01]  /*0570*/  ISETP.GE.AND P0, PT, R14, RZ, PT ;  /* 0x000000ff0e00720c */ /* 0x000fe20003f06270 */
[----:B------:R-:W2:Y:S02]  /*0580*/  F2I.FTZ.U32.TRUNC.NTZ R17, R16 ;  /* 0x0000001000117305 */ /* 0x000ea4000021f000 */
[----:B--2---:R-:W-:Y:S02]  /*0590*/  IMAD.MOV R6, RZ, RZ, -R17 ;  /* 0x000000ffff067224 */ /* 0x004fe400078e0a11 */
[----:B------:R-:W-:Y:S02]  /*05a0*/  IMAD.MOV.U32 R16, RZ, RZ, RZ ;  /* 0x000000ffff107224 */ /* 0x000fe400078e00ff */
[----:B------:R-:W-:-:S04]  /*05b0*/  IMAD R6, R6, R12, RZ ;  /* 0x0000000c06067224 */ /* 0x000fc800078e02ff */
[----:B------:R-:W-:-:S06]  /*05c0*/  IMAD.HI.U32 R6, R17, R6, R16 ;  /* 0x0000000611067227 */ /* 0x000fcc00078e0010 */
[----:B------:R-:W-:Y:S02]  /*05d0*/  IMAD.HI.U32 R9, R6, R3, RZ ;  /* 0x0000000306097227 */ /* 0x000fe400078e00ff */
[----:B------:R-:W2:Y:S02]  /*05e0*/  @!P3 LDC R6, c[0x0][0x2cc] ;  /* 0x0000b300ff06bb82 */ /* 0x000ea40000000800 */
[----:B------:R-:W-:-:S05]  /*05f0*/  IMAD R13, R9, R2, R3 ;  /* 0x00000002090d7224 */ /* 0x000fca00078e0203 */
[----:B------:R-:W-:Y:S01]  /*0600*/  ISETP.GT.U32.AND P1, PT, R12, R13, PT ;  /* 0x0000000d0c00720c */ /* 0x000fe20003f24070 */
[----:B------:R-:W4:-:S12]  /*0610*/  @!P3 LDC.64 R2, c[0x0][0x318] ;  /* 0x0000c600ff02bb82 */ /* 0x000f180000000a00 */
[----:B------:R-:W-:Y:S02]  /*0620*/  @!P1 IMAD.IADD R13, R13, 0x1, -R12 ;  /* 0x000000010d0d9824 */ /* 0x000fe400078e0a0c */
[----:B------:R-:W-:Y:S01]  /*0630*/  @!P1 VIADD R9, R9, 0x1 ;  /* 0x0000000109099836 */ /* 0x000fe20000000000 */
[----:B------:R-:W-:Y:S02]  /*0640*/  ISETP.NE.AND P1, PT, R7, RZ, PT ;  /* 0x000000ff0700720c */ /* 0x000fe40003f25270 */
[----:B------:R-:W-:Y:S02]  /*0650*/  ISETP.GE.U32.AND P4, PT, R13, R12, PT ;  /* 0x0000000c0d00720c */ /* 0x000fe40003f86070 */
[----:B----4-:R-:W-:Y:S02]  /*0660*/  @!P3 ISETP.NE.U32.AND P2, PT, R2, RZ, PT ;  /* 0x000000ff0200b20c */ /* 0x010fe40003f45070 */
[----:B------:R-:W-:Y:S02]  /*0670*/  IADD3 R2, -R90, 0x7f, R89 ;  /* 0x0000007f5a027810 */ /* 0x000fe40007ffe159 */
[----:B------:R-:W-:-:S07]  /*0680*/  @!P3 ISETP.NE.AND.EX P2, PT, R3, RZ, PT, P2 ;  /* 0x000000ff0300b20c */ /* 0x000fce0003f45320 */
[----:B------:R-:W-:Y:S01]  /*0690*/  @P4 VIADD R9, R9, 0x1 ;  /* 0x0000000109094836 */ /* 0x000fe20000000000 */
[----:B--2---:R-:W-:-:S03]  /*06a0*/  @!P3 SEL R6, R6, RZ, P2 ;  /* 0x000000ff0606b207 */ /* 0x004fc60001000000 */
[----:B------:R-:W-:Y:S01]  /*06b0*/  @!P0 IMAD.MOV R9, RZ, RZ, -R9 ;  /* 0x000000ffff098224 */ /* 0x000fe200078e0a09 */
[----:B------:R-:W-:Y:S02]  /*06c0*/  @!P1 LOP3.LUT R9, RZ, R7, RZ, 0x33, !PT ;  /* 0x00000007ff099212 */ /* 0x000fe400078e33ff */
[----:B-1----:R-:W-:-:S03]  /*06d0*/  @!P3 IADD3 R84, R6, R5, -R10 ;  /* 0x000000050654b210 */ /* 0x002fc60007ffe80a */
[----:B------:R-:W-:Y:S01]  /*06e0*/  IMAD R196, R9, R4, RZ ;  /* 0x0000000409c47224 */ /* 0x000fe200078e02ff */
[----:B---3--:R-:W-:Y:S01]  /*06f0*/  IADD3 R2, R2, R85, R84 ;  /* 0x0000005502027210 */ /* 0x008fe20007ffe054 */
[----:B------:R-:W-:-:S03]  /*0700*/  VIADD R5, R84, 0x3f ;  /* 0x0000003f54057836 */ /* 0x000fc60000000000 */
[----:B------:R-:W-:Y:S02]  /*0710*/  SHF.R.S32.HI R6, RZ, 0x1f, R2 ;  /* 0x0000001fff067819 */ /* 0x000fe40000011402 */
[----:B------:R-:W-:Y:S02]  /*0720*/  SHF.R.S32.HI R3, RZ, 0x1f, R5 ;  /* 0x0000001fff037819 */ /* 0x000fe40000011405 */
[----:B------:R-:W-:Y:S02]  /*0730*/  LEA.HI R6, R6, R2, RZ, 0x6 ;  /* 0x0000000206067211 */ /* 0x000fe400078f30ff */
[----:B------:R-:W-:Y:S02]  /*0740*/  LEA.HI R3, R3, R5, RZ, 0x6 ;  /* 0x0000000503037211 */ /* 0x000fe400078f30ff */
[----:B------:R-:W-:Y:S02]  /*0750*/  SHF.R.S32.HI R6, RZ, 0x6, R6 ;  /* 0x00000006ff067819 */ /* 0x000fe40000011406 */
[----:B------:R-:W-:-:S04]  /*0760*/  SHF.R.S32.HI R3, RZ, 0x6, R3 ;  /* 0x00000006ff037819 */ /* 0x000fc80000011403 */
[----:B------:R-:W-:-:S04]  /*0770*/  VIADDMNMX R3, R196, R9, R3, PT ;  /* 0x00000009c4037246 */ /* 0x000fc80003800103 */
[----:B------:R-:W-:-:S04]  /*0780*/  VIMNMX R153, R3, R6, PT ;  /* 0x0000000603997248 */ /* 0x000fc80003fe0100 */
[----:B------:R-:W-:-:S13]  /*0790*/  ISETP.GE.AND P0, PT, R196, R153, PT ;  /* 0x00000099c400720c */ /* 0x000fda0003f06270 */
[----:B------:R-:W-:Y:S05]  /*07a0*/  @!P0 BRA `(.L_x_1408) ;  /* 0x0000000800588947 */ /* 0x000fea0003800000 */
[----:B------:R-:W1:Y:S01]  /*07b0*/  LDC.64 R2, c[0x0][0x2c0] ;  /* 0x0000b000ff027b82 */ /* 0x000e620000000a00 */
[----:B------:R-:W-:Y:S01]  /*07c0*/  SHF.R.S32.HI R5, RZ, 0x1f, R86 ;  /* 0x0000001fff057819 */ /* 0x000fe20000011456 */
[----:B------:R-:W-:Y:S01]  /*07d0*/  ULDC UR4, c[0x0][0x2dc] ;  /* 0x0000b70000047ab9 */ /* 0x000fe20000000800 */
[----:B------:R-:W-:Y:S02]  /*07e0*/  BSSY B0, `(.L_x_1409) ;  /* 0x0000029000007945 */ /* 0x000fe40003800000 */
[----:B------:R-:W-:-:S04]  /*07f0*/  LEA.HI R5, R5, R86, RZ, 0x4 ;  /* 0x0000005605057211 */ /* 0x000fc800078f20ff */
[----:B------:R-:W-:-:S05]  /*0800*/  LOP3.LUT R6, R5, 0xfffffff0, RZ, 0xc0, !PT ;  /* 0xfffffff005067812 */ /* 0x000fca00078ec0ff */
[----:B------:R-:W-:-:S05]  /*0810*/  IMAD.IADD R86, R86, 0x1, -R6 ;  /* 0x0000000156567824 */ /* 0x000fca00078e0a06 */
[----:B------:R-:W-:Y:S01]  /*0820*/  ISETP.NE.AND P6, PT, R86, RZ, PT ;  /* 0x000000ff5600720c */ /* 0x000fe20003fc5270 */
[----:B-1----:R-:W-:-:S04]  /*0830*/  IMAD R2, R4, R2, R204 ;  /* 0x0000000204027224 */ /* 0x002fc800078e02cc */
[----:B------:R-:W-:Y:S01]  /*0840*/  IMAD R4, R2, R0, R26 ;  /* 0x0000000002047224 */ /* 0x000fe200078e021a */
[----:B------:R-:W-:Y:S01]  /*0850*/  SHF.R.S32.HI R0, RZ, 0x4, R5 ;  /* 0x00000004ff007819 */ /* 0x000fe20000011405 */
[----:B------:R-:W-:Y:S02]  /*0860*/  IMAD.SHL.U32 R2, R86, 0x4, RZ ;  /* 0x0000000456027824 */ /* 0x000fe400078e00ff */
[--C-:B------:R-:W-:Y:S02]  /*0870*/  IMAD R4, R4, R3, R89.reuse ;  /* 0x0000000304047224 */ /* 0x100fe400078e0259 */
[----:B------:R-:W-:Y:S01]  /*0880*/  IMAD.IADD R89, R90, 0x1, -R89 ;  /* 0x000000015a597824 */ /* 0x000fe200078e0a59 */
[--C-:B------:R-:W-:Y:S01]  /*0890*/  SHF.R.S32.HI R3, RZ, 0x1f, R2.reuse ;  /* 0x0000001fff037819 */ /* 0x100fe20000011402 */
[----:B------:R-:W-:Y:S01]  /*08a0*/  IMAD R6, R4, UR4, RZ ;  /* 0x0000000404067c24 */ /* 0x000fe2000f8e02ff */
[----:B------:R-:W-:Y:S01]  /*08b0*/  ULDC.64 UR4, c[0x0][0x288] ;  /* 0x0000a20000047ab9 */ /* 0x000fe20000000a00 */
[C---:B------:R-:W-:Y:S01]  /*08c0*/  VIADD R12, R0.reuse, 0x8 ;  /* 0x00000008000c7836 */ /* 0x040fe20000000000 */
[C---:B------:R-:W-:Y:S01]  /*08d0*/  ISETP.GE.AND P2, PT, R0.reuse, R89, PT ;  /* 0x000000590000720c */ /* 0x040fe20003f46270 */
[----:B------:R-:W-:-:S03]  /*08e0*/  IMAD.WIDE R8, R0, 0xc0, R2 ;  /* 0x000000c000087825 */ /* 0x000fc600078e0202 */
[----:B------:R-:W-:Y:S01]  /*08f0*/  ISETP.GE.AND P4, PT, R12, R89, PT ;  /* 0x000000590c00720c */ /* 0x000fe20003f86270 */
[----:B------:R-:W-:Y:S01]  /*0900*/  VIADD R11, R0, 0x10 ;  /* 0x00000010000b7836 */ /* 0x000fe20000000000 */
[----:B------:R-:W-:Y:S01]  /*0910*/  IADD3 R5, P0, R6, R8, RZ ;  /* 0x0000000806057210 */ /* 0x000fe20007f1e0ff */
[C---:B------:R-:W-:Y:S02]  /*0920*/  VIADD R10, R0.reuse, 0x18 ;  /* 0x00000018000a7836 */ /* 0x040fe40000000000 */
[----:B------:R-:W-:Y:S01]  /*0930*/  VIADD R8, R0, 0x28 ;  /* 0x0000002800087836 */ /* 0x000fe20000000000 */
[----:B------:R-:W-:Y:S01]  /*0940*/  LEA.HI.X.SX32 R6, R6, R9, 0x1, P0 ;  /* 0x0000000906067211 */ /* 0x000fe200000f0eff */
[C---:B------:R-:W-:Y:S01]  /*0950*/  VIADD R9, R0.reuse, 0x20 ;  /* 0x0000002000097836 */ /* 0x040fe20000000000 */
[----:B------:R-:W-:Y:S01]  /*0960*/  LEA R16, P0, R5, UR4, 0x2 ;  /* 0x0000000405107c11 */ /* 0x000fe2000f8010ff */
[----:B------:R-:W-:Y:S01]  /*0970*/  VIADD R7, R0, 0x30 ;  /* 0x0000003000077836 */ /* 0x000fe20000000000 */
[-C--:B------:R-:W-:Y:S01]  /*0980*/  ISETP.GE.AND P3, PT, R11, R89.reuse, PT ;  /* 0x000000590b00720c */ /* 0x080fe20003f66270 */
[C---:B------:R-:W-:Y:S01]  /*0990*/  VIADD R14, R2.reuse, 0x40 ;  /* 0x00000040020e7836 */ /* 0x040fe20000000000 */
[----:B------:R-:W-:Y:S01]  /*09a0*/  LEA.HI.X R17, R5, UR5, R6, 0x2, P0 ;  /* 0x0000000505117c11 */ /* 0x000fe200080f1406 */
[----:B------:R-:W-:Y:S01]  /*09b0*/  VIADD R13, R2, 0x80 ;  /* 0x00000080020d7836 */ /* 0x000fe20000000000 */
[----:B------:R-:W-:-:S02]  /*09c0*/  ISETP.GE.AND P5, PT, R10, R89, PT ;  /* 0x000000590a00720c */ /* 0x000fc40003fa6270 */
[-C--:B------:R-:W-:Y:S02]  /*09d0*/  ISETP.GE.AND P0, PT, R9, R89.reuse, PT ;  /* 0x000000590900720c */ /* 0x080fe40003f06270 */
[----:B------:R-:W-:Y:S01]  /*09e0*/  ISETP.GE.AND P1, PT, R8, R89, PT ;  /* 0x000000590800720c */ /* 0x000fe20003f26270 */
[----:B------:R-:W-:-:S12]  /*09f0*/  @P2 BRA `(.L_x_1410) ;  /* 0x00000000001c2947 */ /* 0x000fd80003800000 */
[----:B------:R-:W-:Y:S02]  /*0a00*/  ULDC UR4, c[0x0][0x2d0] ;  /* 0x0000b40000047ab9 */ /* 0x000fe40000000800 */
[----:B------:R-:W-:-:S13]  /*0a10*/  ISETP.GE.AND P2, PT, R2, UR4, PT ;  /* 0x0000000402007c0c */ /* 0x000fda000bf46270 */
[----:B------:R1:W-:Y:S01]  /*0a20*/  @!P2 STG.E.128 desc[UR10][R16.64], RZ ;  /* 0x000000ff1000a986 */ /* 0x0003e2000c101d0a */
[----:B------:R-:W-:-:S13]  /*0a30*/  ISETP.GE.AND P2, PT, R14, UR4, PT ;  /* 0x000000040e007c0c */ /* 0x000fda000bf46270 */
[----:B------:R1:W-:Y:S01]  /*0a40*/  @!P2 STG.E.128 desc[UR10][R16.64+0x100], RZ ;  /* 0x000100ff1000a986 */ /* 0x0003e2000c101d0a */
[----:B------:R-:W-:-:S13]  /*0a50*/  ISETP.GE.AND P2, PT, R13, UR4, PT ;  /* 0x000000040d007c0c */ /* 0x000fda000bf46270 */
[----:B------:R1:W-:Y:S02]  /*0a60*/  @!P2 STG.E.128 desc[UR10][R16.64+0x200], RZ ;  /* 0x000200ff1000a986 */ /* 0x0003e4000c101d0a */
.L_x_1410:
[----:B------:R-:W-:Y:S05]  /*0a70*/  BSYNC B0 ;  /* 0x0000000000007941 */ /* 0x000fea0003800000 */
.L_x_1409:
[----:B------:R-:W-:Y:S01]  /*0a80*/  BSSY B0, `(.L_x_1411) ;  /* 0x000000b000007945 */ /* 0x000fe20003800000 */
[----:B------:R-:W-:Y:S02]  /*0a90*/  ISETP.GE.AND P2, PT, R7, R89, PT ;  /* 0x000000590700720c */ /* 0x000fe40003f46270 */
[----:B------:R-:W-:Y:S01]  /*0aa0*/  IADD3 R6, R0, 0x38, RZ ;  /* 0x0000003800067810 */ /* 0x000fe20007ffe0ff */
[----:B------:R-:W-:Y:S05]  /*0ab0*/  @P4 BRA `(.L_x_1412) ;  /* 0x00000000001c4947 */ /* 0x000fea0003800000 */
[----:B------:R-:W-:Y:S02]  /*0ac0*/  ULDC UR4, c[0x0][0x2d0] ;  /* 0x0000b40000047ab9 */ /* 0x000fe40000000800 */
[----:B------:R-:W-:-:S13]  /*0ad0*/  ISETP.GE.AND P4, PT, R2, UR4, PT ;  /* 0x0000000402007c0c */ /* 0x000fda000bf86270 */
[----:B------:R2:W-:Y:S01]  /*0ae0*/  @!P4 STG.E.128 desc[UR10][R16.64+0x1800], RZ ;  /* 0x001800ff1000c986 */ /* 0x0005e2000c101d0a */
[----:B------:R-:W-:-:S13]  /*0af0*/  ISETP.GE.AND P4, PT, R14, UR4, PT ;  /* 0x000000040e007c0c */ /* 0x000fda000bf86270 */
[----:B------:R2:W-:Y:S01]  /*0b00*/  @!P4 STG.E.128 desc[UR10][R16.64+0x1900], RZ ;  /* 0x001900ff1000c986 */ /* 0x0005e2000c101d0a */
[----:B------:R-:W-:-:S13]  /*0b10*/  ISETP.GE.AND P4, PT, R13, UR4, PT ;  /* 0x000000040d007c0c */ /* 0x000fda000bf86270 */
[----:B------:R2:W-:Y:S02]  /*0b20*/  @!P4 STG.E.128 desc[UR10][R16.64+0x1a00], RZ ;  /* 0x001a00ff1000c986 */ /* 0x0005e4000c101d0a */
.L_x_1412:
[----:B------:R-:W-:Y:S05]  /*0b30*/  BSYNC B0 ;  /* 0x0000000000007941 */ /* 0x000fea0003800000 */
.L_x_1411:
[----:B------:R-:W-:Y:S01]  /*0b40*/  BSSY B0, `(.L_x_1413) ;  /* 0x000000a000007945 */ /* 0x000fe20003800000 */
[----:B------:R-:W-:-:S03]  /*0b50*/  ISETP.GE.AND P4, PT, R6, R89, PT ;  /* 0x000000590600720c */ /* 0x000fc60003f86270 */
[----:B------:R-:W-:Y:S10]  /*0b60*/  @P3 BRA `(.L_x_1414) ;  /* 0x00000000001c3947 */ /* 0x000ff40003800000 */
[----:B------:R-:W-:Y:S02]  /*0b70*/  ULDC UR4, c[0x0][0x2d0] ;  /* 0x0000b40000047ab9 */ /* 0x000fe40000000800 */
[----:B------:R-:W-:-:S13]  /*0b80*/  ISETP.GE.AND P3, PT, R2, UR4, PT ;  /* 0x0000000402007c0c */ /* 0x000fda000bf66270 */
[----:B------:R3:W-:Y:S01]  /*0b90*/  @!P3 STG.E.128 desc[UR10][R16.64+0x3000], RZ ;  /* 0x003000ff1000b986 */ /* 0x0007e2000c101d0a */
[----:B------:R-:W-:-:S13]  /*0ba0*/  ISETP.GE.AND P3, PT, R14, UR4, PT ;  /* 0x000000040e007c0c */ /* 0x000fda000bf66270 */
[----:B------:R3:W-:Y:S01]  /*0bb0*/  @!P3 STG.E.128 desc[UR10][R16.64+0x3100], RZ ;  /* 0x003100ff1000b986 */ /* 0x0007e2000c101d0a */
[----:B------:R-:W-:-:S13]  /*0bc0*/  ISETP.GE.AND P3, PT, R13, UR4, PT ;  /* 0x000000040d007c0c */ /* 0x000fda000bf66270 */
[----:B------:R3:W-:Y:S02]  /*0bd0*/  @!P3 STG.E.128 desc[UR10][R16.64+0x3200], RZ ;  /* 0x003200ff1000b986 */ /* 0x0007e4000c101d0a */
.L_x_1414:
[----:B------:R-:W-:Y:S05]  /*0be0*/  BSYNC B0 ;  /* 0x0000000000007941 */ /* 0x000fea0003800000 */
.L_x_1413:
[----:B------:R-:W-:Y:S01]  /*0bf0*/  BSSY B0, `(.L_x_1415) ;  /* 0x000000a000007945 */ /* 0x000fe20003800000 */
[----:B------:R-:W-:-:S03]  /*0c00*/  IADD3 R5, P3, R4, R0, RZ ;  /* 0x0000000004057210 */ /* 0x000fc60007f7e0ff */
        /* <DEDUP_REMOVED lines=8> */
.L_x_1416:
[----:B------:R-:W-:Y:S05]  /*0c90*/  BSYNC B0 ;  /* 0x0000000000007941 */ /* 0x000fea0003800000 */
.L_x_1415:
[----:B------:R-:W-:Y:S01]  /*0ca0*/  BSSY B0, `(.L_x_1417) ;  /* 0x000000b000007945 */ /* 0x000fe20003800000 */
[----:B------:R-:W-:Y:S02]  /*0cb0*/  ISETP.GE.OR P5, PT, R0, R89, P6 ;  /* 0x000000590000720c */ /* 0x000fe400037a6670 */
[----:B------:R-:W-:Y:S01]  /*0cc0*/  SHF.R.S32.HI R4, RZ, 0x1f, R4 ;  /* 0x0000001fff047819 */ /* 0x000fe20000011404 */
        /* <DEDUP_REMOVED lines=8> */
.L_x_1418:
[----:B------:R-:W-:Y:S05]  /*0d50*/  BSYNC B0 ;  /* 0x0000000000007941 */ /* 0x000fea0003800000 */
.L_x_1417:
[----:B------:R-:W-:Y:S04]  /*0d60*/  BSSY B0, `(.L_x_1419) ;  /* 0x0000009000007945 */ /* 0x000fe80003800000 */
[----:B------:R-:W-:Y:S05]  /*0d70*/  @P1 BRA `(.L_x_1420) ;  /* 0x00000000001c1947 */ /* 0x000fea0003800000 */
[----:B------:R-:W-:Y:S02]  /*0d80*/  ULDC UR4, c[0x0][0x2d0] ;  /* 0x0000b40000047ab9 */ /* 0x000fe40000000800 */
[----:B------:R-:W-:Y:S02]  /*0d90*/  ISETP.GE.AND P0, PT, R2, UR4, PT ;  /* 0x0000000402007c0c */ /* 0x000fe4000bf06270 */
[----:B------:R-:W-:-:S11]  /*0da0*/  ISETP.GE.AND P1, PT, R14, UR4, PT ;  /* 0x000000040e007c0c */ /* 0x000fd6000bf26270 */
[----:B------:R1:W-:Y:S01]  /*0db0*/  @!P0 STG.E.128 desc[UR10][R16.64+0x7800], RZ ;  /* 0x007800ff10008986 */ /* 0x0003e2000c101d0a */
[----:B------:R-:W-:-:S03]  /*0dc0*/  ISETP.GE.AND P0, PT, R13, UR4, PT ;  /* 0x000000040d007c0c */ /* 0x000fc6000bf06270 */
[----:B------:R1:W-:Y:S10]  /*0dd0*/  @!P1 STG.E.128 desc[UR10][R16.64+0x7900], RZ ;  /* 0x007900ff10009986 */ /* 0x0003f4000c101d0a */
[----:B------:R1:W-:Y:S02]  /*0de0*/  @!P0 STG.E.128 desc[UR10][R16.64+0x7a00], RZ ;  /* 0x007a00ff10008986 */ /* 0x0003e4000c101d0a */
.L_x_1420:
[----:B------:R-:W-:Y:S05]  /*0df0*/  BSYNC B0 ;  /* 0x0000000000007941 */ /* 0x000fea0003800000 */
.L_x_1419:
[----:B------:R-:W-:Y:S04]  /*0e00*/  BSSY B0, `(.L_x_1421) ;  /* 0x0000009000007945 */ /* 0x000fe80003800000 */
[----:B------:R-:W-:Y:S05]  /*0e10*/  @P2 BRA `(.L_x_1422) ;  /* 0x00000000001c2947 */ /* 0x000fea0003800000 */
[----:B------:R-:W-:Y:S02]  /*0e20*/  ULDC UR4, c[0x0][0x2d0] ;  /* 0x0000b40000047ab9 */ /* 0x000fe40000000800 */
[----:B------:R-:W-:Y:S02]  /*0e30*/  ISETP.GE.AND P2, PT, R2, UR4, PT ;  /* 0x0000000402007c0c */ /* 0x000fe4000bf46270 */
[----:B------:R-:W-:Y:S02]  /*0e40*/  ISETP.GE.AND P1, PT, R14, UR4, PT ;  /* 0x000000040e007c0c */ /* 0x000fe4000bf26270 */
[----:B------:R-:W-:-:S09]  /*0e50*/  ISETP.GE.AND P0, PT, R13, UR4, PT ;  /* 0x000000040d007c0c */ /* 0x000fd2000bf06270 */
[----:B------:R1:W-:Y:S04]  /*0e60*/  @!P2 STG.E.128 desc[UR10][R16.64+0x9000], RZ ;  /* 0x009000ff1000a986 */ /* 0x0003e8000c101d0a */
[----:B------:R1:W-:Y:S04]  /*0e70*/  @!P1 STG.E.128 desc[UR10][R16.64+0x9100], RZ ;  /* 0x009100ff10009986 */ /* 0x0003e8000c101d0a */
[----:B------:R1:W-:Y:S02]  /*0e80*/  @!P0 STG.E.128 desc[UR10][R16.64+0x9200], RZ ;  /* 0x009200ff10008986 */ /* 0x0003e4000c101d0a */
.L_x_1422:
[----:B------:R-:W-:Y:S05]  /*0e90*/  BSYNC B0 ;  /* 0x0000000000007941 */ /* 0x000fea0003800000 */
.L_x_1421:
        /* <DEDUP_REMOVED lines=9> */
.L_x_1424:
[----:B------:R-:W-:Y:S05]  /*0f30*/  BSYNC B0 ;  /* 0x0000000000007941 */ /* 0x000fea0003800000 */
.L_x_1423:
[----:B------:R-:W-:Y:S01]  /*0f40*/  ULDC.64 UR4, c[0x0][0x2b8] ;  /* 0x0000ae0000047ab9 */ /* 0x000fe20000000a00 */
[----:B------:R-:W-:Y:S01]  /*0f50*/  LEA.HI.X.SX32 R4, R0, R4, 0x1, P3 ;  /* 0x0000000400047211 */ /* 0x000fe200018f0eff */
[----:B------:R-:W-:Y:S01]  /*0f60*/  @!P5 IMAD.MOV.U32 R0, RZ, RZ, -0x800000 ;  /* 0xff800000ff00d424 */ /* 0x000fe200078e00ff */
[C---:B------:R-:W-:Y:S02]  /*0f70*/  LEA R2, P0, R5.reuse, UR4, 0x2 ;  /* 0x0000000405027c11 */ /* 0x040fe4000f8010ff */
[-C--:B------:R-:W-:Y:S02]  /*0f80*/  ISETP.GE.OR P4, PT, R12, R89.reuse, P6 ;  /* 0x000000590c00720c */ /* 0x080fe40003786670 */
[----:B------:R-:W-:Y:S02]  /*0f90*/  LEA.HI.X R3, R5, UR5, R4, 0x2, P0 ;  /* 0x0000000505037c11 */ /* 0x000fe400080f1404 */
[-C--:B------:R-:W-:Y:S02]  /*0fa0*/  ISETP.GE.OR P3, PT, R11, R89.reuse, P6 ;  /* 0x000000590b00720c */ /* 0x080fe40003766670 */
[-C--:B------:R-:W-:Y:S01]  /*0fb0*/  ISETP.GE.OR P2, PT, R10, R89.reuse, P6 ;  /* 0x000000590a00720c */ /* 0x080fe20003746670 */
[----:B------:R5:W-:Y:S01]  /*0fc0*/  @!P5 STG.E desc[UR10][R2.64], R0 ;  /* 0x000000000200d986 */ /* 0x000be2000c10190a */
[----:B------:R-:W-:-:S02]  /*0fd0*/  ISETP.GE.OR P1, PT, R9, R89, P6 ;  /* 0x000000590900720c */ /* 0x000fc40003726670 */
[-C--:B------:R-:W-:Y:S02]  /*0fe0*/  ISETP.GE.OR P0, PT, R8, R89.reuse, P6 ;  /* 0x000000590800720c */ /* 0x080fe40003706670 */
[-C--:B------:R-:W-:Y:S02]  /*0ff0*/  ISETP.GE.OR P5, PT, R7, R89.reuse, P6 ;  /* 0x000000590700720c */ /* 0x080fe400037a6670 */
[----:B------:R-:W-:-:S03]  /*1000*/  ISETP.GE.OR P6, PT, R6, R89, P6 ;  /* 0x000000590600720c */ /* 0x000fc600037c6670 */
[----:B------:R-:W-:Y:S02]  /*1010*/  @!P3 IMAD.MOV.U32 R7, RZ, RZ, -0x800000 ;  /* 0xff800000ff07b424 */ /* 0x000fe400078e00ff */
[----:B------:R-:W-:Y:S02]  /*1020*/  @!P2 IMAD.MOV.U32 R6, RZ, RZ, -0x800000 ;  /* 0xff800000ff06a424 */ /* 0x000fe400078e00ff */
[----:B------:R-:W-:Y:S01]  /*1030*/  @!P1 IMAD.MOV.U32 R5, RZ, RZ, -0x800000 ;  /* 0xff800000ff059424 */ /* 0x000fe200078e00ff */
[----:B------:R-:W-:Y:S01]  /*1040*/  @!P3 STG.E desc[UR10][R2.64+0x40], R7 ;  /* 0x000040070200b986 */ /* 0x000fe2000c10190a */
[----:B------:R-:W-:-:S03]  /*1050*/  @!P0 IMAD.MOV.U32 R4, RZ, RZ, -0x800000 ;  /* 0xff800000ff048424 */ /* 0x000fc600078e00ff */
[----:B------:R-:W-:Y:S04]  /*1060*/  @!P2 STG.E desc[UR10][R2.64+0x60], R6 ;  /* 0x000060060200a986 */ /* 0x000fe8000c10190a */
[----:B------:R-:W-:Y:S01]  /*1070*/  @!P1 STG.E desc[UR10][R2.64+0x80], R5 ;  /* 0x0000800502009986 */ /* 0x000fe2000c10190a */
[----:B-----5:R-:W-:-:S03]  /*1080*/  @!P4 IMAD.MOV.U32 R0, RZ, RZ, -0x800000 ;  /* 0xff800000ff00c424 */ /* 0x020fc600078e00ff */
[----:B------:R-:W-:Y:S04]  /*1090*/  @!P0 STG.E desc[UR10][R2.64+0xa0], R4 ;  /* 0x0000a00402008986 */ /* 0x000fe8000c10190a */
[----:B------:R5:W-:Y:S02]  /*10a0*/  @!P4 STG.E desc[UR10][R2.64+0x20], R0 ;  /* 0x000020000200c986 */ /* 0x000be4000c10190a */
[----:B-----5:R-:W-:-:S05]  /*10b0*/  @!P5 IMAD.MOV.U32 R0, RZ, RZ, -0x800000 ;  /* 0xff800000ff00d424 */ /* 0x020fca00078e00ff */
[----:B------:R1:W-:Y:S01]  /*10c0*/  @!P5 STG.E desc[UR10][R2.64+0xc0], R0 ;  /* 0x0000c0000200d986 */ /* 0x0003e2000c10190a */
[----:B------:R-:W-:Y:S05]  /*10d0*/  @P6 EXIT ;  /* 0x000000000000694d */ /* 0x000fea0003800000 */
[----:B-1----:R-:W-:-:S05]  /*10e0*/  MOV R0, 0xff800000 ;  /* 0xff80000000007802 */ /* 0x002fca0000000f00 */
[----:B------:R-:W-:Y:S01]  /*10f0*/  STG.E desc[UR10][R2.64+0xe0], R0 ;  /* 0x0000e00002007986 */ /* 0x000fe2000c10190a */
[----:B------:R-:W-:Y:S05]  /*1100*/  EXIT ;  /* 0x000000000000794d */ /* 0x000fea0003800000 */
.L_x_1408:
[----:B------:R-:W1:Y:S01]  /*1110*/  LDC.64 R2, c[0x0][0x368] ;  /* 0x0000da00ff027b82 */ /* 0x000e620000000a00 */
[----:B------:R-:W-:-:S07]  /*1120*/  IMAD.MOV.U32 R9, RZ, RZ, R204 ;  /* 0x000000ffff097224 */ /* 0x000fce00078e00cc */
[----:B------:R-:W2:Y:S01]  /*1130*/  LDC.64 R4, c[0x0][0x370] ;  /* 0x0000dc00ff047b82 */ /* 0x000ea20000000a00 */
[----:B-1----:R-:W-:-:S04]  /*1140*/  ISETP.NE.U32.AND P0, PT, R2, RZ, PT ;  /* 0x000000ff0200720c */ /* 0x002fc80003f05070 */
[----:B------:R-:W-:-:S13]  /*1150*/  ISETP.NE.AND.EX P0, PT, R3, RZ, PT, P0 ;  /* 0x000000ff0300720c */ /* 0x000fda0003f05300 */
[----:B------:R-:W1:Y:S01]  /*1160*/  @P0 LDC.64 R2, c[0x0][0x368] ;  /* 0x0000da00ff020b82 */ /* 0x000e620000000a00 */
[----:B--2---:R-:W-:-:S04]  /*1170*/  ISETP.NE.U32.AND P1, PT, R4, RZ, PT ;  /* 0x000000ff0400720c */ /* 0x004fc80003f25070 */
[----:B------:R-:W-:Y:S02]  /*1180*/  ISETP.NE.AND.EX P1, PT, R5, RZ, PT, P1 ;  /* 0x000000ff0500720c */ /* 0x000fe40003f25310 */
[----:B------:R-:W-:Y:S01]  /*1190*/  CS2R R206, SRZ ;  /* 0x0000000000ce7805 */ /* 0x000fe2000001ff00 */
[----:B-1----:R-:W-:-:S05]  /*11a0*/  @P0 IMAD.WIDE R2, R204, 0x4, R2 ;  /* 0x00000004cc020825 */ /* 0x002fca00078e0202 */
[----:B------:R1:W5:Y:S01]  /*11b0*/  @P0 LDG.E R9, desc[UR10][R2.64] ;  /* 0x0000000a02090981 */ /* 0x000362000c1e1900 */
[----:B------:R-:W-:-:S04]  /*11c0*/  PLOP3.LUT P0, PT, PT, PT, PT, 0x8, 0x0 ;  /* 0x000000000000781c */ /* 0x000fc80003f0e170 */
[----:B------:R-:W-:Y:S09]  /*11d0*/  @!P1 BRA `(.L_x_1425) ;  /* 0x00000000002c9947 */ /* 0x000ff20003800000 */
[----:B-1----:R-:W1:Y:S01]  /*11e0*/  LDC.64 R2, c[0x0][0x378] ;  /* 0x0000de00ff027b82 */ /* 0x002e620000000a00 */
[----:B------:R-:W-:-:S05]  /*11f0*/  SHF.R.S32.HI R0, RZ, 0x1f, R204 ;  /* 0x0000001fff007819 */ /* 0x000fca00000114cc */
[-C--:B-1----:R-:W-:Y:S02]  /*1200*/  IMAD R0, R0, R2.reuse, RZ ;  /* 0x0000000200007224 */ /* 0x082fe400078e02ff */
[----:B------:R-:W-:-:S04]  /*1210*/  IMAD.WIDE.U32 R6, R204, R2, RZ ;  /* 0x00000002cc067225 */ /* 0x000fc800078e00ff */
[----:B------:R-:W-:Y:S01]  /*1220*/  IMAD R0, R204, R3, R0 ;  /* 0x00000003cc007224 */ /* 0x000fe200078e0200 */
[----:B------:R-:W-:-:S03]  /*1230*/  LEA R206, P1, R6, R4, 0x2 ;  /* 0x0000000406ce7211 */ /* 0x000fc600078210ff */
[----:B------:R-:W-:Y:S01]  /*1240*/  IMAD.IADD R0, R7, 0x1, R0 ;  /* 0x0000000107007824 */ /* 0x000fe200078e0200 */
[----:B------:R-:W-:-:S04]  /*1250*/  ISETP.NE.U32.AND P0, PT, R206, RZ, PT ;  /* 0x000000ffce00720c */ /* 0x000fc80003f05070 */
[----:B------:R-:W-:-:S05]  /*1260*/  SHF.L.U64.HI R0, R6, 0x2, R0 ;  /* 0x0000000206007819 */ /* 0x000fca0000010200 */
[----:B------:R-:W-:-:S05]  /*1270*/  IMAD.X R207, R0, 0x1, R5, P1 ;  /* 0x0000000100cf7824 */ /* 0x000fca00008e0605 */
[----:B------:R-:W-:-:S13]  /*1280*/  ISETP.NE.AND.EX P0, PT, R207, RZ, PT, P0 ;  /* 0x000000ffcf00720c */ /* 0x000fda0003f05300 */
.L_x_1425:
[----:B------:R-:W-:Y:S05]  /*1290*/  @!P0 BRA `(.L_x_1426) ;  /* 0x0000000400408947 */ /* 0x000fea0003800000 */
[----:B------:R-:W1:Y:S01]  /*12a0*/  LDC R11, c[0x0][0x380] ;  /* 0x0000e000ff0b7b82 */ /* 0x000e620000000800 */
[----:B------:R-:W-:Y:S01]  /*12b0*/  LEA R14, R153, 0xffffffc0, 0x6 ;  /* 0xffffffc0990e7811 */ /* 0x000fe200078e30ff */
[----:B------:R-:W-:-:S03]  /*12c0*/  ULDC.64 UR4, c[0x0][0x260] ;  /* 0x0000980000047ab9 */ /* 0x000fc60000000a00 */
[----:B------:R-:W-:-:S03]  /*12d0*/  IABS R0, R14 ;  /* 0x0000000e00007213 */ /* 0x000fc60000000000 */
[----:B------:R-:W2:Y:S01]  /*12e0*/  LDC.64 R208, c[0x0][0x248] ;  /* 0x00009200ffd07b82 */ /* 0x000ea20000000a00 */
[----:B-1----:R-:W-:-:S04]  /*12f0*/  IABS R3, R11 ;  /* 0x0000000b00037213 */ /* 0x002fc80000000000 */
[----:B------:R-:W1:Y:S08]  /*1300*/  I2F.RP R4, R3 ;  /* 0x0000000300047306 */ /* 0x000e700000209400 */
[----:B-1----:R-:W1:Y:S02]  /*1310*/  MUFU.RCP R4, R4 ;  /* 0x0000000400047308 */ /* 0x002e640000001000 */
[----:B-1----:R-:W-:-:S06]  /*1320*/  IADD3 R4, R4, 0xffffffe, RZ ;  /* 0x0ffffffe04047810 */ /* 0x002fcc0007ffe0ff */
[----:B------:R-:W1:Y:S02]  /*1330*/  F2I.FTZ.U32.TRUNC.NTZ R5, R4 ;  /* 0x0000000400057305 */ /* 0x000e64000021f000 */
[----:B-1----:R-:W-:Y:S01]  /*1340*/  IMAD.MOV R2, RZ, RZ, -R5 ;  /* 0x000000ffff027224 */ /* 0x002fe200078e0a05 */
[----:B------:R-:W-:-:S03]  /*1350*/  MOV R4, RZ ;  /* 0x000000ff00047202 */ /* 0x000fc60000000f00 */
[----:B------:R-:W-:-:S04]  /*1360*/  IMAD R2, R2, R3, RZ ;  /* 0x0000000302027224 */ /* 0x000fc800078e02ff */
[----:B------:R-:W-:-:S04]  /*1370*/  IMAD.HI.U32 R4, R5, R2, R4 ;  /* 0x0000000205047227 */ /* 0x000fc800078e0004 */
[----:B------:R-:W-:-:S04]  /*1380*/  IMAD.MOV.U32 R2, RZ, RZ, R0 ;  /* 0x000000ffff027224 */ /* 0x000fc800078e0000 */
[----:B------:R-:W-:-:S05]  /*1390*/  IMAD.HI.U32 R10, R4, R2, RZ ;  /* 0x00000002040a7227 */ /* 0x000fca00078e00ff */
[----:B------:R-:W-:-:S05]  /*13a0*/  IADD3 R0, -R10, RZ, RZ ;  /* 0x000000ff0a007210 */ /* 0x000fca0007ffe1ff */
[----:B------:R-:W-:-:S05]  /*13b0*/  IMAD R0, R3, R0, R2 ;  /* 0x0000000003007224 */ /* 0x000fca00078e0202 */
[----:B------:R-:W-:-:S13]  /*13c0*/  ISETP.GT.U32.AND P2, PT, R3, R0, PT ;  /* 0x000000000300720c */ /* 0x000fda0003f44070 */
[----:B------:R-:W-:Y:S01]  /*13d0*/  @!P2 IMAD.IADD R0, R0, 0x1, -R3 ;  /* 0x000000010000a824 */ /* 0x000fe200078e0a03 */
[----:B------:R-:W-:Y:S02]  /*13e0*/  @!P2 IADD3 R10, R10, 0x1, RZ ;  /* 0x000000010a0aa810 */ /* 0x000fe40007ffe0ff */
[----:B------:R-:W-:Y:S02]  /*13f0*/  ISETP.NE.AND P2, PT, R11, RZ, PT ;  /* 0x000000ff0b00720c */ /* 0x000fe40003f45270 */
[----:B------:R-:W-:Y:S02]  /*1400*/  ISETP.GE.U32.AND P3, PT, R0, R3, PT ;  /* 0x000000030000720c */ /* 0x000fe40003f66070 */
[----:B------:R-:W-:-:S04]  /*1410*/  LOP3.LUT R0, R14, R11, RZ, 0x3c, !PT ;  /* 0x0000000b0e007212 */ /* 0x000fc800078e3cff */
[----:B------:R-:W-:Y:S02]  /*1420*/  ISETP.GE.AND P1, PT, R0, RZ, PT ;  /* 0x000000ff0000720c */ /* 0x000fe40003f26270 */
[----:B------:R-:W1:Y:S05]  /*1430*/  LDC R0, c[0x0][0x278] ;  /* 0x00009e00ff007b82 */ /* 0x000e6a0000000800 */
[----:B------:R-:W-:-:S06]  /*1440*/  @P3 VIADD R10, R10, 0x1 ;  /* 0x000000010a0a3836 */ /* 0x000fcc0000000000 */
[----:B------:R-:W-:Y:S02]  /*1450*/  @!P1 IADD3 R10, -R10, RZ, RZ ;  /* 0x000000ff0a0a9210 */ /* 0x000fe40007ffe1ff */
[----:B------:R-:W-:-:S05]  /*1460*/  @!P2 LOP3.LUT R10, RZ, R11, RZ, 0x33, !PT ;  /* 0x0000000bff0aa212 */ /* 0x000fca00078e33ff */
[----:B------:R-:W-:-:S05]  /*1470*/  IMAD.WIDE R2, R10, 0x4, R206 ;  /* 0x000000040a027825 */ /* 0x000fca00078e02ce */
[----:B------:R1:W3:Y:S01]  /*1480*/  LDG.E R7, desc[UR10][R2.64] ;  /* 0x0000000a02077981 */ /* 0x0002e2000c1e1900 */
[----:B------:R-:W-:-:S05]  /*1490*/  IADD3 R10, -R10, RZ, RZ ;  /* 0x000000ff0a0a7210 */ /* 0x000fca0007ffe1ff */
[----:B------:R-:W-:Y:S01]  /*14a0*/  IMAD R14, R11, R10, R14 ;  /* 0x0000000a0b0e7224 */ /* 0x000fe200078e020e */
[----:B-1----:R-:W-:-:S04]  /*14b0*/  IABS R2, R0 ;  /* 0x0000000000027213 */ /* 0x002fc80000000000 */
[----:B------:R-:W1:Y:S08]  /*14c0*/  I2F.RP R12, R2 ;  /* 0x00000002000c7306 */ /* 0x000e700000209400 */
[----:B-1----:R-:W1:Y:S02]  /*14d0*/  MUFU.RCP R12, R12 ;  /* 0x0000000c000c7308 */ /* 0x002e640000001000 */
[----:B-1----:R-:W-:-:S06]  /*14e0*/  VIADD R12, R12, 0xffffffe ;  /* 0x0ffffffe0c0c7836 */ /* 0x002fcc0000000000 */
[----:B------:R-:W1:Y:S02]  /*14f0*/  F2I.FTZ.U32.TRUNC.NTZ R13, R12 ;  /* 0x0000000c000d7305 */ /* 0x000e64000021f000 */
[----:B-1----:R-:W-:Y:S01]  /*1500*/  IADD3 R3, RZ, -R13, RZ ;  /* 0x8000000dff037210 */ /* 0x002fe20007ffe0ff */
[----:B------:R-:W-:-:S04]  /*1510*/  IMAD.MOV.U32 R12, RZ, RZ, RZ ;  /* 0x000000ffff0c7224 */ /* 0x000fc800078e00ff */
[----:B------:R-:W-:Y:S01]  /*1520*/  IMAD R4, R3, R2, RZ ;  /* 0x0000000203047224 */ /* 0x000fe200078e02ff */
[----:B------:R-:W-:-:S03]  /*1530*/  IABS R3, R26 ;  /* 0x0000001a00037213 */ /* 0x000fc60000000000 */
[----:B------:R-:W-:Y:S01]  /*1540*/  IMAD.HI.U32 R12, R13, R4, R12 ;  /* 0x000000040d0c7227 */ /* 0x000fe200078e000c */
[----:B------:R-:W-:Y:S02]  /*1550*/  MOV R4, R3 ;  /* 0x0000000300047202 */ /* 0x000fe40000000f00 */
[----:B------:R-:W-:-:S03]  /*1560*/  SHF.R.S32.HI R13, RZ, 0x1f, R14 ;  /* 0x0000001fff0d7819 */ /* 0x000fc6000001140e */
[----:B------:R-:W-:-:S04]  /*1570*/  IMAD.HI.U32 R18, R12, R4, RZ ;  /* 0x000000040c127227 */ /* 0x000fc800078e00ff */
[----:B------:R-:W-:-:S04]  /*1580*/  IMAD.MOV R3, RZ, RZ, -R18 ;  /* 0x000000ffff037224 */ /* 0x000fc800078e0a12 */
[C---:B------:R-:W-:Y:S02]  /*1590*/  IMAD R3, R2.reuse, R3, R4 ;  /* 0x0000000302037224 */ /* 0x040fe400078e0204 */
[----:B------:R-:W1:Y:S03]  /*15a0*/  LDC.64 R4, c[0x0][0x230] ;  /* 0x00008c00ff047b82 */ /* 0x000e660000000a00 */
[----:B------:R-:W-:-:S13]  /*15b0*/  ISETP.GT.U32.AND P2, PT, R2, R3, PT ;  /* 0x000000030200720c */ /* 0x000fda0003f44070 */
[-C--:B------:R-:W-:Y:S01]  /*15c0*/  @!P2 IADD3 R3, R3, -R2.reuse, RZ ;  /* 0x800000020303a210 */ /* 0x080fe20007ffe0ff */
[----:B------:R-:W-:Y:S01]  /*15d0*/  @!P2 VIADD R18, R18, 0x1 ;  /* 0x000000011212a836 */ /* 0x000fe20000000000 */
[----:B------:R-:W-:Y:S02]  /*15e0*/  ISETP.NE.AND P2, PT, R0, RZ, PT ;  /* 0x000000ff0000720c */ /* 0x000fe40003f45270 */
[----:B------:R-:W-:Y:S02]  /*15f0*/  ISETP.GE.U32.AND P3, PT, R3, R2, PT ;  /* 0x000000020300720c */ /* 0x000fe40003f66070 */
[----:B------:R-:W-:-:S04]  /*1600*/  LOP3.LUT R2, R26, R0, RZ, 0x3c, !PT ;  /* 0x000000001a027212 */ /* 0x000fc800078e3cff */
[----:B------:R-:W-:Y:S02]  /*1610*/  ISETP.GE.AND P1, PT, R2, RZ, PT ;  /* 0x000000ff0200720c */ /* 0x000fe40003f26270 */
[----:B------:R-:W4:Y:S05]  /*1620*/  LDC.64 R2, c[0x0][0x238] ;  /* 0x00008e00ff027b82 */ /* 0x000f2a0000000a00 */
[----:B------:R-:W-:-:S06]  /*1630*/  @P3 VIADD R18, R18, 0x1 ;  /* 0x0000000112123836 */ /* 0x000fcc0000000000 */
[----:B------:R-:W-:Y:S02]  /*1640*/  @!P1 IADD3 R18, -R18, RZ, RZ ;  /* 0x000000ff12129210 */ /* 0x000fe40007ffe1ff */
[----:B------:R-:W-:-:S04]  /*1650*/  @!P2 LOP3.LUT R18, RZ, R0, RZ, 0x33, !PT ;  /* 0x00000000ff12a212 */ /* 0x000fc800078e33ff */
[----:B------:R-:W-:Y:S02]  /*1660*/  SHF.R.S32.HI R0, RZ, 0x1f, R18 ;  /* 0x0000001fff007819 */ /* 0x000fe40000011412 */
[----:B---3--:R-:W-:Y:S01]  /*1670*/  SHF.R.S32.HI R6, RZ, 0x1f, R7 ;  /* 0x0000001fff067819 */ /* 0x008fe20000011407 */
[----:B-1----:R-:W-:-:S04]  /*1680*/  IMAD.WIDE.U32 R10, R7, R4, RZ ;  /* 0x00000004070a7225 */ /* 0x002fc800078e00ff */
[----:B-----5:R-:W-:Y:S02]  /*1690*/  IMAD R9, R6, R4, RZ ;  /* 0x0000000406097224 */ /* 0x020fe400078e02ff */
[----:B--2---:R-:W-:Y:S02]  /*16a0*/  IMAD R4, R13, R208, RZ ;  /* 0x000000d00d047224 */ /* 0x004fe400078e02ff */
[----:B------:R-:W-:Y:S02]  /*16b0*/  IMAD R5, R7, R5, R9 ;  /* 0x0000000507057224 */ /* 0x000fe400078e0209 */
[----:B------:R-:W-:Y:S02]  /*16c0*/  IMAD R4, R14, R209, R4 ;  /* 0x000000d10e047224 */ /* 0x000fe400078e0204 */
[----:B------:R-:W-:Y:S02]  /*16d0*/  IMAD.IADD R11, R11, 0x1, R5 ;  /* 0x000000010b0b7824 */ /* 0x000fe400078e0205 */
[----:B----4-:R-:W-:-:S02]  /*16e0*/  IMAD R6, R6, R2, RZ ;  /* 0x0000000206067224 */ /* 0x010fc400078e02ff */
[----:B------:R-:W-:-:S04]  /*16f0*/  IMAD.WIDE.U32 R10, R14, R208, R10 ;  /* 0x000000d00e0a7225 */ /* 0x000fc800078e000a */
[----:B------:R-:W-:Y:S01]  /*1700*/  IMAD R3, R7, R3, R6 ;  /* 0x0000000307037224 */ /* 0x000fe200078e0206 */
[----:B------:R-:W-:Y:S01]  /*1710*/  IADD3 R11, R11, R4, RZ ;  /* 0x000000040b0b7210 */ /* 0x000fe20007ffe0ff */
[----:B------:R-:W-:Y:S02]  /*1720*/  IMAD R4, R0, UR4, RZ ;  /* 0x0000000400047c24 */ /* 0x000fe4000f8e02ff */
[----:B------:R-:W-:-:S04]  /*1730*/  IMAD.WIDE.U32 R6, R7, R2, RZ ;  /* 0x0000000207067225 */ /* 0x000fc800078e00ff */
[C---:B------:R-:W-:Y:S02]  /*1740*/  IMAD R4, R18.reuse, UR5, R4 ;  /* 0x0000000512047c24 */ /* 0x040fe4000f8e0204 */
[----:B------:R-:W-:-:S04]  /*1750*/  IMAD.WIDE.U32 R10, R18, UR4, R10 ;  /* 0x00000004120a7c25 */ /* 0x000fc8000f8e000a */
[----:B------:R-:W-:Y:S01]  /*1760*/  IMAD.IADD R7, R7, 0x1, R3 ;  /* 0x0000000107077824 */ /* 0x000fe200078e0203 */
[----:B------:R-:W-:Y:S02]  /*1770*/  IADD3 R22, R11, R4, RZ ;  /* 0x000000040b167210 */ /* 0x000fe40007ffe0ff */
[----:B------:R-:W-:Y:S01]  /*1780*/  MOV R32, R10 ;  /* 0x0000000a00207202 */ /* 0x000fe20000000f00 */
[----:B------:R-:W-:Y:S06]  /*1790*/  BRA `(.L_x_1427) ;  /* 0x00000004003c7947 */ /* 0x000fec0003800000 */
.L_x_1426:
[----:B------:R-:W1:Y:S01]  /*17a0*/  LDC R0, c[0x0][0x278] ;  /* 0x00009e00ff007b82 */ /* 0x000e620000000800 */
[----:B------:R-:W-:Y:S02]  /*17b0*/  ISETP.NE.AND P4, PT, R11, -0x1, PT ;  /* 0xffffffff0b00780c */ /* 0x000fe40003f85270 */
[----:B------:R-:W-:-:S04]  /*17c0*/  LEA R14, R153, 0xffffffc0, 0x6 ;  /* 0xffffffc0990e7811 */ /* 0x000fc800078e30ff */
[----:B------:R-:W-:-:S07]  /*17d0*/  SHF.R.S32.HI R13, RZ, 0x1f, R14 ;  /* 0x0000001fff0d7819 */ /* 0x000fce000001140e */
[----:B------:R-:W2:Y:S01]  /*17e0*/  @P4 LDC.64 R208, c[0x0][0x248] ;  /* 0x00009200ffd04b82 */ /* 0x000ea20000000a00 */
[----:B------:R-:W-:Y:S01]  /*17f0*/  @P4 IMAD.IADD R16, R10, 0x1, R11 ;  /* 0x000000010a104824 */ /* 0x000fe200078e020b */
[----:B-1----:R-:W-:-:S04]  /*1800*/  IABS R3, R0 ;  /* 0x0000000000037213 */ /* 0x002fc80000000000 */
[----:B------:R-:W1:Y:S01]  /*1810*/  I2F.RP R6, R3 ;  /* 0x0000000300067306 */ /* 0x000e620000209400 */
[C---:B--2---:R-:W-:Y:S02]  /*1820*/  @P4 IMAD R5, R16.reuse, R209, RZ ;  /* 0x000000d110054224 */ /* 0x044fe400078e02ff */
[----:B------:R-:W-:-:S05]  /*1830*/  @P4 IMAD.WIDE.U32 R16, R16, R208, RZ ;  /* 0x000000d010104225 */ /* 0x000fca00078e00ff */
[----:B-1----:R-:W1:Y:S01]  /*1840*/  MUFU.RCP R6, R6 ;  /* 0x0000000600067308 */ /* 0x002e620000001000 */
[----:B------:R-:W-:Y:S02]  /*1850*/  @P4 IADD3 R5, R17, R5, RZ ;  /* 0x0000000511054210 */ /* 0x000fe40007ffe0ff */
[----:B------:R-:W-:Y:S01]  /*1860*/  @P4 MOV R12, R16 ;  /* 0x00000010000c4202 */ /* 0x000fe20000000f00 */
[----:B-1----:R-:W-:-:S04]  /*1870*/  VIADD R6, R6, 0xffffffe ;  /* 0x0ffffffe06067836 */ /* 0x002fc80000000000 */
[----:B------:R-:W1:Y:S02]  /*1880*/  F2I.FTZ.U32.TRUNC.NTZ R7, R6 ;  /* 0x0000000600077305 */ /* 0x000e64000021f000 */
[----:B-1----:R-:W-:Y:S01]  /*1890*/  IMAD.MOV R2, RZ, RZ, -R7 ;  /* 0x000000ffff027224 */ /* 0x002fe200078e0a07 */
[----:B------:R-:W-:-:S03]  /*18a0*/  MOV R6, RZ ;  /* 0x000000ff00067202 */ /* 0x000fc60000000f00 */
[----:B------:R-:W-:Y:S01]  /*18b0*/  IMAD R4, R2, R3, RZ ;  /* 0x0000000302047224 */ /* 0x000fe200078e02ff */
[----:B------:R-:W-:-:S03]  /*18c0*/  IABS R2, R26 ;  /* 0x0000001a00027213 */ /* 0x000fc60000000000 */
[----:B------:R-:W-:-:S04]  /*18d0*/  IMAD.HI.U32 R6, R7, R4, R6 ;  /* 0x0000000407067227 */ /* 0x000fc800078e0006 */
[----:B------:R-:W-:-:S04]  /*18e0*/  IMAD.MOV.U32 R4, RZ, RZ, R2 ;  /* 0x000000ffff047224 */ /* 0x000fc800078e0002 */
[----:B------:R-:W-:Y:S02]  /*18f0*/  IMAD.HI.U32 R18, R6, R4, RZ ;  /* 0x0000000406127227 */ /* 0x000fe400078e00ff */
[----:B------:R-:W1:Y:S02]  /*1900*/  @P4 LDC.64 R6, c[0x0][0x250] ;  /* 0x00009400ff064b82 */ /* 0x000e640000000a00 */
[----:B------:R-:W-:-:S04]  /*1910*/  IMAD.MOV R2, RZ, RZ, -R18 ;  /* 0x000000ffff027224 */ /* 0x000fc800078e0a12 */
[----:B------:R-:W-:Y:S01]  /*1920*/  IMAD R2, R3, R2, R4 ;  /* 0x0000000203027224 */ /* 0x000fe200078e0204 */
[----:B------:R-:W-:-:S04]  /*1930*/  LOP3.LUT R4, R26, R0, RZ, 0x3c, !PT ;  /* 0x000000001a047212 */ /* 0x000fc800078e3cff */
[----:B------:R-:W-:Y:S02]  /*1940*/  ISETP.GT.U32.AND P1, PT, R3, R2, PT ;  /* 0x000000020300720c */ /* 0x000fe40003f24070 */
[----:B------:R-:W-:-:S11]  /*1950*/  ISETP.GE.AND P2, PT, R4, RZ, PT ;  /* 0x000000ff0400720c */ /* 0x000fd60003f46270 */
[-C--:B------:R-:W-:Y:S02]  /*1960*/  @!P1 IADD3 R2, R2, -R3.reuse, RZ ;  /* 0x8000000302029210 */ /* 0x080fe40007ffe0ff */
[----:B------:R-:W-:Y:S02]  /*1970*/  @!P1 IADD3 R18, R18, 0x1, RZ ;  /* 0x0000000112129810 */ /* 0x000fe40007ffe0ff */
[----:B------:R-:W-:Y:S02]  /*1980*/  ISETP.GE.U32.AND P3, PT, R2, R3, PT ;  /* 0x000000030200720c */ /* 0x000fe40003f66070 */
[----:B------:R-:W2:Y:S01]  /*1990*/  LDC.64 R2, c[0x0][0x260] ;  /* 0x00009800ff027b82 */ /* 0x000ea20000000a00 */
[----:B------:R-:W-:-:S10]  /*19a0*/  ISETP.NE.AND P1, PT, R0, RZ, PT ;  /* 0x000000ff0000720c */ /* 0x000fd40003f25270 */
[----:B------:R-:W-:-:S04]  /*19b0*/  @P3 VIADD R18, R18, 0x1 ;  /* 0x0000000112123836 */ /* 0x000fc80000000000 */
[----:B------:R-:W-:Y:S01]  /*19c0*/  @!P2 IMAD.MOV R18, RZ, RZ, -R18 ;  /* 0x000000ffff12a224 */ /* 0x000fe200078e0a12 */
[----:B------:R-:W-:Y:S06]  /*19d0*/  @P4 BRA `(.L_x_1428) ;  /* 0x0000000000344947 */ /* 0x000fec0003800000 */
[----:B------:R-:W3:Y:S01]  /*19e0*/  LDC.64 R208, c[0x0][0x248] ;  /* 0x00009200ffd07b82 */ /* 0x000ee20000000a00 */
[----:B------:R-:W-:Y:S02]  /*19f0*/  SHF.R.S32.HI R15, RZ, 0x1f, R10 ;  /* 0x0000001fff0f7819 */ /* 0x000fe4000001140a */
[----:B-----5:R-:W-:-:S05]  /*1a00*/  SHF.R.S32.HI R12, RZ, 0x1f, R9 ;  /* 0x0000001fff0c7819 */ /* 0x020fca0000011409 */
[----:B------:R-:W4:Y:S01]  /*1a10*/  LDC.64 R4, c[0x0][0x230] ;  /* 0x00008c00ff047b82 */ /* 0x000f220000000a00 */
[-C--:B---3--:R-:W-:Y:S02]  /*1a20*/  IMAD R15, R15, R208.reuse, RZ ;  /* 0x000000d00f0f7224 */ /* 0x088fe400078e02ff */
[----:B------:R-:W-:-:S04]  /*1a30*/  IMAD.WIDE.U32 R16, R10, R208, RZ ;  /* 0x000000d00a107225 */ /* 0x000fc800078e00ff */
[----:B------:R-:W-:Y:S02]  /*1a40*/  IMAD R15, R10, R209, R15 ;  /* 0x000000d10a0f7224 */ /* 0x000fe400078e020f */
[----:B----4-:R-:W-:-:S03]  /*1a50*/  IMAD R12, R12, R4, RZ ;  /* 0x000000040c0c7224 */ /* 0x010fc600078e02ff */
[----:B------:R-:W-:Y:S01]  /*1a60*/  IADD3 R17, R17, R15, RZ ;  /* 0x0000000f11117210 */ /* 0x000fe20007ffe0ff */
[C---:B------:R-:W-:Y:S02]  /*1a70*/  IMAD R5, R9.reuse, R5, R12 ;  /* 0x0000000509057224 */ /* 0x040fe400078e020c */
[----:B------:R-:W-:-:S05]  /*1a80*/  IMAD.WIDE.U32 R16, R9, R4, R16 ;  /* 0x0000000409107225 */ /* 0x000fca00078e0010 */
[----:B------:R-:W-:Y:S02]  /*1a90*/  IADD3 R5, R17, R5, RZ ;  /* 0x0000000511057210 */ /* 0x000fe40007ffe0ff */
[----:B------:R-:W-:-:S07]  /*1aa0*/  MOV R12, R16 ;  /* 0x00000010000c7202 */ /* 0x000fce0000000f00 */
.L_x_1428:
[----:B------:R-:W-:Y:S01]  /*1ab0*/  MOV R16, R12 ;  /* 0x0000000c00107202 */ /* 0x000fe20000000f00 */
[----:B------:R-:W-:Y:S01]  /*1ac0*/  IMAD R4, R13, R208, RZ ;  /* 0x000000d00d047224 */ /* 0x000fe200078e02ff */
[----:B------:R-:W-:Y:S02]  /*1ad0*/  MOV R17, R5 ;  /* 0x0000000500117202 */ /* 0x000fe40000000f00 */
[----:B------:R-:W-:Y:S01]  /*1ae0*/  @!P1 LOP3.LUT R18, RZ, R0, RZ, 0x33, !PT ;  /* 0x00000000ff129212 */ /* 0x000fe200078e33ff */
[-C--:B------:R-:W-:Y:S01]  /*1af0*/  IMAD R4, R209, R14.reuse, R4 ;  /* 0x0000000ed1047224 */ /* 0x080fe200078e0204 */
[----:B------:R-:W-:Y:S01]  /*1b00*/  @P4 IADD3 R11, R10, R11, RZ ;  /* 0x0000000b0a0b4210 */ /* 0x000fe20007ffe0ff */
[----:B------:R-:W-:Y:S01]  /*1b10*/  IMAD.WIDE.U32 R16, R208, R14, R16 ;  /* 0x0000000ed0107225 */ /* 0x000fe200078e0010 */
[----:B------:R-:W-:-:S04]  /*1b20*/  SHF.R.S32.HI R0, RZ, 0x1f, R18 ;  /* 0x0000001fff007819 */ /* 0x000fc80000011412 */
[----:B------:R-:W-:Y:S01]  /*1b30*/  IADD3 R17, R17, R4, RZ ;  /* 0x0000000411117210 */ /* 0x000fe20007ffe0ff */
[----:B--2---:R-:W-:Y:S02]  /*1b40*/  IMAD R12, R0, R2, RZ ;  /* 0x00000002000c7224 */ /* 0x004fe400078e02ff */
[----:B-1----:R-:W-:-:S04]  /*1b50*/  @P4 IMAD.WIDE.U32 R4, R11, R6, RZ ;  /* 0x000000060b044225 */ /* 0x002fc800078e00ff */
[----:B------:R-:W-:Y:S01]  /*1b60*/  IMAD.WIDE.U32 R16, R18, R2, R16 ;  /* 0x0000000212107225 */ /* 0x000fe200078e0010 */
[----:B------:R-:W-:-:S03]  /*1b70*/  @P4 MOV R6, R4 ;  /* 0x0000000400064202 */ /* 0x000fc60000000f00 */
[----:B------:R-:W-:Y:S01]  /*1b80*/  IMAD R3, R18, R3, R12 ;  /* 0x0000000312037224 */ /* 0x000fe200078e020c */
[----:B------:R-:W-:Y:S01]  /*1b90*/  MOV R32, R16 ;  /* 0x0000001000207202 */ /* 0x000fe20000000f00 */
[----:B------:R-:W-:-:S03]  /*1ba0*/  @P4 IMAD R7, R11, R7, R5 ;  /* 0x000000070b074224 */ /* 0x000fc600078e0205 */
[----:B------:R-:W-:Y:S01]  /*1bb0*/  IADD3 R22, R17, R3, RZ ;  /* 0x0000000311167210 */ /* 0x000fe20007ffe0ff */
[----:B------:R-:W-:Y:S06]  /*1bc0*/  @P4 BRA `(.L_x_1427) ;  /* 0x0000000000304947 */ /* 0x000fec0003800000 */
[----:B------:R-:W1:Y:S01]  /*1bd0*/  LDC.64 R4, c[0x0][0x250] ;  /* 0x00009400ff047b82 */ /* 0x000e620000000a00 */
[----:B------:R-:W-:Y:S02]  /*1be0*/  SHF.R.S32.HI R7, RZ, 0x1f, R10 ;  /* 0x0000001fff077819 */ /* 0x000fe4000001140a */
[----:B-----5:R-:W-:-:S05]  /*1bf0*/  SHF.R.S32.HI R6, RZ, 0x1f, R9 ;  /* 0x0000001fff067819 */ /* 0x020fca0000011409 */
[----:B------:R-:W2:Y:S01]  /*1c00*/  LDC.64 R2, c[0x0][0x238] ;  /* 0x00008e00ff027b82 */ /* 0x000ea20000000a00 */
[----:B-1----:R-:W-:-:S04]  /*1c10*/  IMAD R7, R7, R4, RZ ;  /* 0x0000000407077224 */ /* 0x002fc800078e02ff */
[C---:B------:R-:W-:Y:S02]  /*1c20*/  IMAD R5, R10.reuse, R5, R7 ;  /* 0x000000050a057224 */ /* 0x040fe400078e0207 */
[----:B------:R-:W-:-:S04]  /*1c30*/  IMAD.WIDE.U32 R10, R10, R4, RZ ;  /* 0x000000040a0a7225 */ /* 0x000fc800078e00ff */
[----:B--2---:R-:W-:Y:S01]  /*1c40*/  IMAD R6, R6, R2, RZ ;  /* 0x0000000206067224 */ /* 0x004fe200078e02ff */
[----:B------:R-:W-:-:S03]  /*1c50*/  IADD3 R11, R11, R5, RZ ;  /* 0x000000050b0b7210 */ /* 0x000fc60007ffe0ff */
[C---:B------:R-:W-:Y:S02]  /*1c60*/  IMAD R3, R9.reuse, R3, R6 ;  /* 0x0000000309037224 */ /* 0x040fe400078e0206 */
[----:B------:R-:W-:-:S05]  /*1c70*/  IMAD.WIDE.U32 R6, R9, R2, R10 ;  /* 0x0000000209067225 */ /* 0x000fca00078e000a */
[----:B------:R-:W-:-:S07]  /*1c80*/  IADD3 R7, R7, R3, RZ ;  /* 0x0000000307077210 */ /* 0x000fce0007ffe0ff */
.L_x_1427:
[----:B------:R-:W-:Y:S01]  /*1c90*/  ISETP.NE.AND P1, PT, R8, -0x1, PT ;  /* 0xffffffff0800780c */ /* 0x000fe20003f25270 */
[----:B------:R-:W1:Y:S01]  /*1ca0*/  S2UR UR8, SR_CgaCtaId ;  /* 0x00000000000879c3 */ /* 0x000e620000008800 */
[----:B------:R-:W-:Y:S01]  /*1cb0*/  SHF.R.S32.HI R88, RZ, 0x1f, R86 ;  /* 0x0000001fff587819 */ /* 0x000fe20000011456 */
[----:B------:R-:W-:Y:S01]  /*1cc0*/  IMAD.IADD R195, R90, 0x1, -R89 ;  /* 0x000000015ac37824 */ /* 0x000fe200078e0a59 */
[----:B------:R-:W-:Y:S01]  /*1cd0*/  SHF.R.S32.HI R28, RZ, 0x1f, R26 ;  /* 0x0000001fff1c7819 */ /* 0x000fe2000001141a */
[----:B------:R-:W-:Y:S01]  /*1ce0*/  ULDC.64 UR4, c[0x0][0x258] ;  /* 0x0000960000047ab9 */ /* 0x000fe20000000a00 */
[CC--:B------:R-:W-:Y:S01]  /*1cf0*/  LEA.HI R52, R88.reuse, R86.reuse, RZ, 0x3 ;  /* 0x0000005658347211 */ /* 0x0c0fe200078f18ff */
[----:B------:R-:W-:Y:S01]  /*1d00*/  ULDC.64 UR6, c[0x0][0x268] ;  /* 0x00009a0000067ab9 */ /* 0x000fe20000000a00 */
[----:B------:R-:W-:Y:S01]  /*1d10*/  LEA.HI R17, R88, R86, RZ, 0x4 ;  /* 0x0000005658117211 */ /* 0x000fe200078f20ff */
[----:B------:R-:W2:Y:S01]  /*1d20*/  LDC.64 R224, c[0x0][0x250] ;  /* 0x00009400ffe07b82 */ /* 0x000ea20000000a00 */
[----:B------:R-:W-:Y:S01]  /*1d30*/  SHF.R.S32.HI R20, RZ, 0x3, R52 ;  /* 0x00000003ff147819 */ /* 0x000fe20000011434 */
[----:B------:R-:W-:Y:S01]  /*1d40*/  IMAD R28, R28, UR4, RZ ;  /* 0x000000041c1c7c24 */ /* 0x000fe2000f8e02ff */
[----:B------:R-:W-:Y:S01]  /*1d50*/  LOP3.LUT R52, R52, 0xfffffff8, RZ, 0xc0, !PT ;  /* 0xfffffff834347812 */ /* 0x000fe200078ec0ff */
[----:B------:R-:W-:Y:S01]  /*1d60*/  IMAD R12, R0, UR6, RZ ;  /* 0x00000006000c7c24 */ /* 0x000fe2000f8e02ff */
[----:B-----5:R-:W-:Y:S01]  /*1d70*/  @!P1 SHF.R.S32.HI R9, RZ, 0x1f, R204 ;  /* 0x0000001fff099819 */ /* 0x020fe200000114cc */
[----:B------:R-:W-:Y:S01]  /*1d80*/  IMAD.SHL.U32 R202, R20, 0x40, RZ ;  /* 0x0000004014ca7824 */ /* 0x000fe200078e00ff */
[----:B------:R-:W-:Y:S01]  /*1d90*/  LOP3.LUT R16, R17, 0xfffffff0, RZ, 0xc0, !PT ;  /* 0xfffffff011107812 */ /* 0x000fe200078ec0ff */
[----:B------:R-:W3:Y:S01]  /*1da0*/  @P1 LDC.64 R4, c[0x0][0x240] ;  /* 0x00009000ff041b82 */ /* 0x000ee20000000a00 */
[----:B------:R-:W-:Y:S01]  /*1db0*/  IMAD.IADD R52, R86, 0x1, -R52 ;  /* 0x0000000156347824 */ /* 0x000fe200078e0a34 */
[CC--:B------:R-:W-:Y:S01]  /*1dc0*/  ISETP.GE.AND P5, PT, R20.reuse, R195.reuse, PT ;  /* 0x000000c31400720c */ /* 0x0c0fe20003fa6270 */
[----:B------:R-:W-:Y:S01]  /*1dd0*/  VIADD R23, R20, 0x20 ;  /* 0x0000002014177836 */ /* 0x000fe20000000000 */
[----:B------:R-:W-:Y:S01]  /*1de0*/  LOP3.LUT R202, R202, 0x1c0, RZ, 0xc0, !PT ;  /* 0x000001c0caca7812 */ /* 0x000fe200078ec0ff */
[----:B------:R-:W-:Y:S01]  /*1df0*/  IMAD.IADD R16, R86, 0x1, -R16 ;  /* 0x0000000156107824 */ /* 0x000fe200078e0a10 */
[----:B------:R-:W-:Y:S01]  /*1e00*/  SHF.R.S32.HI R21, RZ, 0x1f, R20 ;  /* 0x0000001fff157819 */ /* 0x000fe20000011414 */
[----:B------:R-:W-:Y:S01]  /*1e10*/  IMAD.SHL.U32 R203, R52, 0x8, RZ ;  /* 0x0000000834cb7824 */ /* 0x000fe200078e00ff */
[----:B------:R-:W4:Y:S01]  /*1e20*/  @!P1 LDC.64 R2, c[0x0][0x228] ;  /* 0x00008a00ff029b82 */ /* 0x000f220000000a00 */
[----:B------:R-:W-:Y:S01]  /*1e30*/  IMAD R28, R26, UR5, R28 ;  /* 0x000000051a1c7c24 */ /* 0x000fe2000f8e021c */
[----:B------:R-:W-:Y:S01]  /*1e40*/  ISETP.GE.AND P3, PT, R23, R195, PT ;  /* 0x000000c31700720c */ /* 0x000fe20003f66270 */
[----:B------:R-:W-:Y:S01]  /*1e50*/  IMAD R12, R18, UR7, R12 ;  /* 0x00000007120c7c24 */ /* 0x000fe2000f8e020c */
[----:B------:R-:W-:Y:S01]  /*1e60*/  IADD3 R6, P2, R203, R6, RZ ;  /* 0x00000006cb067210 */ /* 0x000fe20007f5e0ff */
[----:B------:R-:W-:Y:S01]  /*1e70*/  BSSY B0, `(.L_x_1429) ;  /* 0x000004d000007945 */ /* 0x000fe20003800000 */
[----:B------:R-:W-:Y:S01]  /*1e80*/  IMAD.WIDE R30, R30, 0x40, R20 ;  /* 0x000000401e1e7825 */ /* 0x000fe200078e0214 */
[----:B------:R-:W-:-:S03]  /*1e90*/  IADD3 R15, R20, 0x30, RZ ;  /* 0x00000030140f7810 */ /* 0x000fc60007ffe0ff */
[----:B------:R-:W-:Y:S02]  /*1ea0*/  VIADD R201, R153, 0xffffffff ;  /* 0xffffffff99c97836 */ /* 0x000fe40000000000 */
[----:B---3--:R-:W-:-:S04]  /*1eb0*/  @P1 IMAD.WIDE.U32 R10, R8, R4, RZ ;  /* 0x00000004080a1225 */ /* 0x008fc800078e00ff */
[----:B------:R-:W-:Y:S02]  /*1ec0*/  @P1 IMAD R5, R8, R5, R11 ;  /* 0x0000000508051224 */ /* 0x000fe400078e020b */
[-C--:B----4-:R-:W-:Y:S01]  /*1ed0*/  @!P1 IMAD R4, R9, R2.reuse, RZ ;  /* 0x0000000209049224 */ /* 0x090fe200078e02ff */
[----:B------:R-:W-:Y:S01]  /*1ee0*/  LOP3.LUT R9, R202, 0x38, R203, 0xf8, !PT ;  /* 0x00000038ca097812 */ /* 0x000fe200078ef8cb */
[----:B------:R-:W-:Y:S01]  /*1ef0*/  @!P1 IMAD.WIDE.U32 R24, R204, R2, RZ ;  /* 0x00000002cc189225 */ /* 0x000fe200078e00ff */
[----:B------:R-:W-:-:S03]  /*1f00*/  SHF.R.U32.HI R202, RZ, 0x3, R202 ;  /* 0x00000003ffca7819 */ /* 0x000fc600000116ca */
[----:B------:R-:W-:Y:S01]  /*1f10*/  @!P1 IMAD R3, R204, R3, R4 ;  /* 0x00000003cc039224 */ /* 0x000fe200078e0204 */
[----:B------:R-:W-:Y:S01]  /*1f20*/  SHF.R.S32.HI R4, RZ, 0x1f, R16 ;  /* 0x0000001fff047819 */ /* 0x000fe20000011410 */
[----:B------:R-:W-:Y:S01]  /*1f30*/  @P1 IMAD.MOV.U32 R2, RZ, RZ, R10 ;  /* 0x000000ffff021224 */ /* 0x000fe200078e000a */
[----:B------:R-:W-:Y:S01]  /*1f40*/  @!P1 MOV R2, R24 ;  /* 0x0000001800029202 */ /* 0x000fe20000000f00 */
[----:B------:R-:W-:Y:S01]  /*1f50*/  @!P1 IMAD.IADD R5, R25, 0x1, R3 ;  /* 0x0000000119059824 */ /* 0x000fe200078e0203 */
[----:B------:R-:W-:Y:S01]  /*1f60*/  LEA.HI R3, R88, R86, RZ, 0x6 ;  /* 0x0000005658037211 */ /* 0x000fe200078f30ff */
[----:B------:R-:W-:Y:S01]  /*1f70*/  VIADD R24, R20, 0x10 ;  /* 0x0000001014187836 */ /* 0x000fe20000000000 */
[----:B------:R-:W-:Y:S02]  /*1f80*/  LEA.HI R4, R4, R16, RZ, 0x3 ;  /* 0x0000001004047211 */ /* 0x000fe400078f18ff */
[----:B------:R-:W-:Y:S01]  /*1f90*/  LOP3.LUT R202, R9, R202, RZ, 0x3c, !PT ;  /* 0x000000ca09ca7212 */ /* 0x000fe200078e3cff */
[----:B------:R-:W-:Y:S01]  /*1fa0*/  IMAD.SHL.U32 R3, R3, 0x8, RZ ;  /* 0x0000000803037824 */ /* 0x000fe200078e00ff */
[----:B------:R-:W-:-:S02]  /*1fb0*/  SHF.R.S32.HI R25, RZ, 0x1f, R203 ;  /* 0x0000001fff197819 */ /* 0x000fc400000114cb */
[----:B------:R-:W-:Y:S02]  /*1fc0*/  IADD3 R2, P1, R203, R2, RZ ;  /* 0x00000002cb027210 */ /* 0x000fe40007f3e0ff */
[----:B------:R-:W-:Y:S01]  /*1fd0*/  LOP3.LUT R8, R4, 0xfffffff8, RZ, 0xc0, !PT ;  /* 0xfffffff804087812 */ /* 0x000fe200078ec0ff */
[C---:B------:R-:W-:Y:S01]  /*1fe0*/  IMAD.X R7, R25.reuse, 0x1, R7, P2 ;  /* 0x0000000119077824 */ /* 0x040fe200010e0607 */
[----:B------:R-:W-:Y:S01]  /*1ff0*/  LOP3.LUT R202, R202, 0xfffffe00, R3, 0xf8, !PT ;  /* 0xfffffe00caca7812 */ /* 0x000fe200078ef803 */
[----:B------:R-:W-:Y:S01]  /*2000*/  IMAD.X R3, R25, 0x1, R5, P1 ;  /* 0x0000000119037824 */ /* 0x000fe200008e0605 */
[----:B------:R-:W-:Y:S01]  /*2010*/  ISETP.GE.AND P4, PT, R24, R195, PT ;  /* 0x000000c31800720c */ /* 0x000fe20003f86270 */
[----:B------:R-:W-:Y:S02]  /*2020*/  IMAD.IADD R16, R16, 0x1, -R8 ;  /* 0x0000000110107824 */ /* 0x000fe400078e0a08 */
[----:B------:R-:W-:Y:S01]  /*2030*/  IMAD.WIDE.U32 R26, R26, UR4, R2 ;  /* 0x000000041a1a7c25 */ /* 0x000fe2000f8e0002 */
[----:B------:R-:W-:Y:S01]  /*2040*/  UMOV UR4, 0x400 ;  /* 0x0000040000047882 */ /* 0x000fe20000000000 */
[----:B------:R-:W-:Y:S01]  /*2050*/  MOV R3, 0x20 ;  /* 0x0000002000037802 */ /* 0x000fe20000000f00 */
[----:B-1----:R-:W-:Y:S01]  /*2060*/  ULEA UR4, UR8, UR4, 0x18 ;  /* 0x0000000408047291 */ /* 0x002fe2000f8ec03f */
[----:B------:R-:W-:Y:S01]  /*2070*/  IMAD.MOV.U32 R2, RZ, RZ, 0x10 ;  /* 0x00000010ff027424 */ /* 0x000fe200078e00ff */
[----:B------:R-:W-:Y:S01]  /*2080*/  R2P PR, R16, 0x6 ;  /* 0x0000000610007804 */ /* 0x000fe20000000000 */
[----:B------:R-:W-:-:S03]  /*2090*/  IMAD.WIDE.U32 R18, R18, UR6, R6 ;  /* 0x0000000612127c25 */ /* 0x000fc6000f8e0006 */
[----:B------:R-:W-:Y:S01]  /*20a0*/  LEA R202, R202, UR4, 0x1 ;  /* 0x00000004caca7c11 */ /* 0x000fe2000f8e08ff */
[C---:B------:R-:W-:Y:S01]  /*20b0*/  VIADD R7, R203.reuse, 0x40 ;  /* 0x00000040cb077836 */ /* 0x040fe20000000000 */
[----:B------:R-:W-:Y:S01]  /*20c0*/  SEL R2, R2, 0xfffffff0, !P1 ;  /* 0xfffffff002027807 */ /* 0x000fe20004800000 */
[----:B------:R-:W-:Y:S01]  /*20d0*/  VIADD R6, R203, 0x80 ;  /* 0x00000080cb067836 */ /* 0x000fe20000000000 */
[----:B------:R-:W-:Y:S01]  /*20e0*/  SEL R0, R3, 0xffffffe0, !P2 ;  /* 0xffffffe003007807 */ /* 0x000fe20005000000 */
[----:B------:R-:W-:Y:S01]  /*20f0*/  IMAD.IADD R29, R27, 0x1, R28 ;  /* 0x000000011b1d7824 */ /* 0x000fe200078e021c */
[----:B--2---:R-:W-:Y:S06]  /*2100*/  @P5 BRA `(.L_x_1430) ;  /* 0x00000000008c5947 */ /* 0x004fec0003800000 */
        /* <DEDUP_REMOVED lines=35> */
.L_x_1430:
[----:B------:R-:W-:Y:S05]  /*2340*/  BSYNC B0 ;  /* 0x0000000000007941 */ /* 0x000fea0003800000 */
.L_x_1429:
[----:B------:R-:W-:Y:S01]  /*2350*/  IADD3 R32, P1, R203, R32, RZ ;  /* 0x00000020cb207210 */ /* 0x000fe20007f3e0ff */
[----:B------:R-:W-:Y:S01]  /*2360*/  IMAD.SHL.U32 R5, R201, 0x40, RZ ;  /* 0x00000040c9057824 */ /* 0x000fe200078e00ff */
[----:B------:R-:W-:Y:S01]  /*2370*/  BSSY B0, `(.L_x_1431) ;  /* 0x000002b000007945 */ /* 0x000fe20003800000 */
[----:B------:R-:W-:Y:S02]  /*2380*/  ISETP.GE.AND P6, PT, R15, R195, PT ;  /* 0x000000c30f00720c */ /* 0x000fe40003fc6270 */
[----:B------:R-:W-:Y:S01]  /*2390*/  IADD3.X R33, R25, R22, RZ, P1, !PT ;  /* 0x0000001619217210 */ /* 0x000fe20000ffe4ff */
[----:B------:R-:W-:Y:S01]  /*23a0*/  IMAD.IADD R22, R84, 0x1, -R5 ;  /* 0x0000000154167824 */ /* 0x000fe200078e0a05 */
[----:B------:R-:W-:Y:S09]  /*23b0*/  @P4 BRA `(.L_x_1432) ;  /* 0x0000000000984947 */ /* 0x000ff20003800000 */
        /* <DEDUP_REMOVED lines=13> */
[----:B------:R3:W-:Y:S03]  /*2490*/  @P5 STS.128 [R202+0x800], RZ ;  /* 0x000800ffca005388 */ /* 0x0007e60000000c00 */
[----:B------:R-:W-:-:S03]  /*24a0*/  IMAD.IADD R25, R37, 0x1, R25 ;  /* 0x0000000125197824 */ /* 0x000fc600078e0219 */
[----:B-1----:R-:W1:Y:S01]  /*24b0*/  @!P4 LDC.64 R8, c[0x0][0x210] ;  /* 0x00008400ff08cb82 */ /* 0x002e620000000a00 */
        /* <DEDUP_REMOVED lines=22> */
.L_x_1432:
[----:B------:R-:W-:Y:S05]  /*2620*/  BSYNC B0 ;  /* 0x0000000000007941 */ /* 0x000fea0003800000 */
.L_x_1431:
[----:B------:R-:W-:Y:S04]  /*2630*/  BSSY B0, `(.L_x_1433) ;  /* 0x0000028000007945 */ /* 0x000fe80003800000 */
        /* <DEDUP_REMOVED lines=12> */
[----:B--23--:R-:W2:Y:S01]  /*2700*/  @!P4 LDC.64 R10, c[0x0][0x210] ;  /* 0x00008400ff0acb82 */ /* 0x00cea20000000a00 */
[----:B------:R-:W-:Y:S01]  /*2710*/  IMAD R25, R34, UR7, R25 ;  /* 0x0000000722197c24 */ /* 0x000fe2000f8e0219 */
[----:B------:R3:W-:Y:S03]  /*2720*/  @P4 STS.128 [R202+0x1000], RZ ;  /* 0x001000ffca004388 */ /* 0x0007e60000000c00 */
[----:B------:R-:W-:-:S03]  /*2730*/  IMAD.IADD R25, R37, 0x1, R25 ;  /* 0x0000000125197824 */ /* 0x000fc600078e0219 */
[----:B-1--4-:R-:W1:Y:S01]  /*2740*/  @!P3 LDC.64 R8, c[0x0][0x210] ;  /* 0x00008400ff08bb82 */ /* 0x012e620000000a00 */
        /* <DEDUP_REMOVED lines=22> */
.L_x_1434:
[----:B------:R-:W-:Y:S05]  /*28b0*/  BSYNC B0 ;  /* 0x0000000000007941 */ /* 0x000fea0003800000 */
.L_x_1433:
        /* <DEDUP_REMOVED lines=39> */
.L_x_1436:
[----:B------:R-:W-:Y:S05]  /*2b30*/  BSYNC B0 ;  /* 0x0000000000007941 */ /* 0x000fea0003800000 */
.L_x_1435:
[C---:B------:R-:W-:Y:S01]  /*2b40*/  ISETP.GE.AND P2, PT, R20.reuse, R22, PT ;  /* 0x000000161400720c */ /* 0x040fe20003f46270 */
[-C--:B------:R-:W-:Y:S01]  /*2b50*/  IMAD R133, R21, R208.reuse, RZ ;  /* 0x000000d015857224 */ /* 0x080fe200078e02ff */
[----:B------:R-:W-:Y:S01]  /*2b60*/  BSSY B0, `(.L_x_1437) ;  /* 0x0000027000007945 */ /* 0x000fe20003800000 */
[----:B------:R-:W-:Y:S01]  /*2b70*/  IMAD.WIDE.U32 R32, R20, R208, R32 ;  /* 0x000000d014207225 */ /* 0x000fe200078e0020 */
[-C--:B------:R-:W-:Y:S02]  /*2b80*/  ISETP.GE.AND P6, PT, R24, R22.reuse, PT ;  /* 0x000000161800720c */ /* 0x080fe40003fc6270 */
[----:B------:R-:W-:Y:S01]  /*2b90*/  ISETP.GE.AND P1, PT, R23, R22, PT ;  /* 0x000000161700720c */ /* 0x000fe20003f26270 */
[----:B------:R-:W-:Y:S01]  /*2ba0*/  IMAD R133, R20, R209, R133 ;  /* 0x000000d114857224 */ /* 0x000fe200078e0285 */
[C---:B------:R-:W-:Y:S01]  /*2bb0*/  SHF.L.U64.HI R197, R208.reuse, 0x4, R209 ;  /* 0x00000004d0c57819 */ /* 0x040fe200000102d1 */
[----:B------:R-:W-:Y:S02]  /*2bc0*/  IMAD.SHL.U32 R198, R208, 0x10, RZ ;  /* 0x00000010d0c67824 */ /* 0x000fe400078e00ff */
[----:B------:R-:W-:Y:S01]  /*2bd0*/  IMAD.MOV.U32 R205, RZ, RZ, R32 ;  /* 0x000000ffffcd7224 */ /* 0x000fe200078e0020 */
[----:B------:R-:W-:Y:S01]  /*2be0*/  IADD3 R133, R33, R133, RZ ;  /* 0x0000008521857210 */ /* 0x000fe20007ffe0ff */
[----:B------:R-:W-:Y:S06]  /*2bf0*/  @P2 BRA `(.L_x_1438) ;  /* 0x0000000000742947 */ /* 0x000fec0003800000 */
[----:B------:R-:W-:Y:S02]  /*2c00*/  ULDC UR5, c[0x0][0x2d0] ;  /* 0x0000b40000057ab9 */ /* 0x000fe40000000800 */
[----:B------:R-:W-:Y:S02]  /*2c10*/  ISETP.GE.AND P5, PT, R203, UR5, PT ;  /* 0x00000005cb007c0c */ /* 0x000fe4000bfa6270 */
[----:B------:R-:W-:Y:S02]  /*2c20*/  ISETP.GE.AND P4, PT, R7, UR5, PT ;  /* 0x0000000507007c0c */ /* 0x000fe4000bf86270 */
[----:B------:R-:W-:-:S09]  /*2c30*/  ISETP.GE.AND P2, PT, R6, UR5, PT ;  /* 0x0000000506007c0c */ /* 0x000fd2000bf46270 */
[----:B--23--:R-:W2:Y:S01]  /*2c40*/  @!P5 LDC.64 R10, c[0x0][0x218] ;  /* 0x00008600ff0adb82 */ /* 0x00cea20000000a00 */
[----:B------:R3:W-:Y:S07]  /*2c50*/  @P5 STS.128 [R202+0x6000], RZ ;  /* 0x006000ffca005388 */ /* 0x0007ee0000000c00 */
        /* <DEDUP_REMOVED lines=23> */
.L_x_1438:
[----:B------:R-:W-:Y:S05]  /*2dd0*/  BSYNC B0 ;  /* 0x0000000000007941 */ /* 0x000fea0003800000 */
.L_x_1437:
[----:B------:R-:W-:Y:S04]  /*2de0*/  BSSY B0, `(.L_x_1439) ;  /* 0x0000021000007945 */ /* 0x000fe80003800000 */
[----:B------:R-:W-:Y:S05]  /*2df0*/  @P6 BRA `(.L_x_1440) ;  /* 0x00000000007c6947 */ /* 0x000fea0003800000 */
[----:B------:R-:W-:Y:S01]  /*2e00*/  ULDC UR5, c[0x0][0x2d0] ;  /* 0x0000b40000057ab9 */ /* 0x000fe20000000800 */
[----:B------:R-:W-:Y:S02]  /*2e10*/  IADD3 R26, P3, R198, R205, RZ ;  /* 0x000000cdc61a7210 */ /* 0x000fe40007f7e0ff */
[----:B------:R-:W-:Y:S02]  /*2e20*/  ISETP.GE.AND P5, PT, R203, UR5, PT ;  /* 0x00000005cb007c0c */ /* 0x000fe4000bfa6270 */
[----:B------:R-:W-:Y:S01]  /*2e30*/  ISETP.GE.AND P4, PT, R7, UR5, PT ;  /* 0x0000000507007c0c */ /* 0x000fe2000bf86270 */
[----:B------:R-:W-:Y:S01]  /*2e40*/  IMAD.X R25, R197, 0x1, R133, P3 ;  /* 0x00000001c5197824 */ /* 0x000fe200018e0685 */
        /* <DEDUP_REMOVED lines=26> */
.L_x_1440:
[----:B------:R-:W-:Y:S05]  /*2ff0*/  BSYNC B0 ;  /* 0x0000000000007941 */ /* 0x000fea0003800000 */
.L_x_1439:
[----:B------:R-:W-:Y:S01]  /*3000*/  BSSY B0, `(.L_x_1441) ;  /* 0x0000022000007945 */ /* 0x000fe20003800000 */
[----:B------:R-:W-:-:S03]  /*3010*/  ISETP.GE.AND P4, PT, R24, R22, PT ;  /* 0x000000161800720c */ /* 0x000fc60003f86270 */
[----:B------:R-:W-:Y:S10]  /*3020*/  @P1 BRA `(.L_x_1442) ;  /* 0x00000000007c1947 */ /* 0x000ff40003800000 */
[----:B------:R-:W-:Y:S01]  /*3030*/  ULDC UR5, c[0x0][0x2d0] ;  /* 0x0000b40000057ab9 */ /* 0x000fe20000000800 */
[----:B------:R-:W-:Y:S02]  /*3040*/  LEA R25, P2, R208, R205, 0x5 ;  /* 0x000000cdd0197211 */ /* 0x000fe400078428ff */
[----:B------:R-:W-:Y:S02]  /*3050*/  ISETP.GE.AND P5, PT, R203, UR5, PT ;  /* 0x00000005cb007c0c */ /* 0x000fe4000bfa6270 */
[----:B------:R-:W-:Y:S02]  /*3060*/  ISETP.GE.AND P3, PT, R7, UR5, PT ;  /* 0x0000000507007c0c */ /* 0x000fe4000bf66270 */
[----:B------:R-:W-:Y:S02]  /*3070*/  ISETP.GE.AND P1, PT, R6, UR5, PT ;  /* 0x0000000506007c0c */ /* 0x000fe4000bf26270 */
[----:B------:R-:W-:-:S07]  /*3080*/  LEA.HI.X R24, R208, R133, R209, 0x5, P2 ;  /* 0x00000085d0187211 */ /* 0x000fce00010f2cd1 */
        /* <DEDUP_REMOVED lines=25> */
.L_x_1442:
[----:B------:R-:W-:Y:S05]  /*3220*/  BSYNC B0 ;  /* 0x0000000000007941 */ /* 0x000fea0003800000 */
.L_x_1441:
[-C--:B------:R-:W-:Y:S01]  /*3230*/  ISETP.GE.AND P1, PT, R15, R22.reuse, PT ;  /* 0x000000160f00720c */ /* 0x080fe20003f26270 */
[----:B------:R-:W-:Y:S01]  /*3240*/  BSSY B0, `(.L_x_1443) ;  /* 0x0000027000007945 */ /* 0x000fe20003800000 */
[----:B------:R-:W-:Y:S02]  /*3250*/  ISETP.GE.AND P6, PT, R23, R22, PT ;  /* 0x000000161700720c */ /* 0x000fe40003fc6270 */
[----:B------:R-:W-:-:S04]  /*3260*/  SHF.R.S32.HI R23, RZ, 0x4, R17 ;  /* 0x00000004ff177819 */ /* 0x000fc80000011411 */
[----:B------:R-:W-:-:S05]  /*3270*/  LEA.HI R24, R17, R23, RZ, 0x1 ;  /* 0x0000001711187211 */ /* 0x000fca00078f08ff */
[----:B------:R-:W-:Y:S05]  /*3280*/  @P1 BRA `(.L_x_1444) ;  /* 0x0000000000881947 */ /* 0x000fea0003800000 */
[----:B------:R-:W-:Y:S01]  /*3290*/  ULDC UR5, c[0x0][0x2d0] ;  /* 0x0000b40000057ab9 */ /* 0x000fe20000000800 */
[----:B------:R-:W-:Y:S01]  /*32a0*/  IMAD.MOV.U32 R26, RZ, RZ, R205 ;  /* 0x000000ffff1a7224 */ /* 0x000fe200078e00cd */
[----:B------:R-:W-:Y:S01]  /*32b0*/  ISETP.GE.AND P5, PT, R203, UR5, PT ;  /* 0x00000005cb007c0c */ /* 0x000fe2000bfa6270 */
[----:B------:R-:W-:Y:S01]  /*32c0*/  IMAD.MOV.U32 R27, RZ, RZ, R133 ;  /* 0x000000ffff1b7224 */ /* 0x000fe200078e0085 */
[----:B------:R-:W-:Y:S01]  /*32d0*/  ISETP.GE.AND P3, PT, R7, UR5, PT ;  /* 0x0000000507007c0c */ /* 0x000fe2000bf66270 */
[----:B------:R-:W-:Y:S01]  /*32e0*/  IMAD R17, R209, 0x30, RZ ;  /* 0x00000030d1117824 */ /* 0x000fe200078e02ff */
[----:B------:R-:W-:Y:S01]  /*32f0*/  ISETP.GE.AND P1, PT, R6, UR5, PT ;  /* 0x0000000506007c0c */ /* 0x000fe2000bf26270 */
[----:B------:R-:W-:-:S04]  /*3300*/  IMAD.WIDE.U32 R26, R208, 0x30, R26 ;  /* 0x00000030d01a7825 */ /* 0x000fc800078e001a */
[----:B------:R-:W-:-:S04]  /*3310*/  IMAD.IADD R17, R27, 0x1, R17 ;  /* 0x000000011b117824 */ /* 0x000fc800078e0211 */
        /* <DEDUP_REMOVED lines=25> */
.L_x_1444:
[----:B------:R-:W-:Y:S05]  /*34b0*/  BSYNC B0 ;  /* 0x0000000000007941 */ /* 0x000fea0003800000 */
.L_x_1443:
[----:B------:R-:W0:Y:S01]  /*34c0*/  LDGDEPBAR ;  /* 0x00000000000079af */ /* 0x000e220000000000 */
[----:B------:R-:W-:Y:S01]  /*34d0*/  ISETP.GE.AND P2, PT, R20, R22, PT ;  /* 0x000000161400720c */ /* 0x000fe20003f46270 */
[----:B------:R-:W-:Y:S01]  /*34e0*/  IMAD.SHL.U32 R16, R16, 0x40, RZ ;  /* 0x0000004010107824 */ /* 0x000fe200078e00ff */
[----:B------:R-:W-:Y:S01]  /*34f0*/  LOP3.LUT R24, R24, 0xfffffffe, RZ, 0xc0, !PT ;  /* 0xfffffffe18187812 */ /* 0x000fe200078ec0ff */
[----:B-1234-:R-:W-:Y:S01]  /*3500*/  IMAD.SHL.U32 R8, R52, 0x40, RZ ;  /* 0x0000004034087824 */ /* 0x01efe200078e00ff */
[C---:B------:R-:W-:Y:S01]  /*3510*/  IADD3 R14, P1, R20.reuse, R14, RZ ;  /* 0x0000000e140e7210 */ /* 0x040fe20007f3e0ff */
[----:B------:R-:W-:Y:S01]  /*3520*/  IMAD.SHL.U32 R9, R20, 0x8, RZ ;  /* 0x0000000814097824 */ /* 0x000fe200078e00ff */
[----:B------:R-:W-:Y:S01]  /*3530*/  LOP3.LUT R16, R16, 0x1c0, RZ, 0xc0, !PT ;  /* 0x000001c010107812 */ /* 0x000fe200078ec0ff */
[----:B------:R-:W-:Y:S01]  /*3540*/  IMAD.IADD R24, R23, 0x1, -R24 ;  /* 0x0000000117187824 */ /* 0x000fe200078e0a18 */
[----:B------:R-:W-:Y:S01]  /*3550*/  LOP3.LUT R8, R8, 0x1c0, RZ, 0xc0, !PT ;  /* 0x000001c008087812 */ /* 0x000fe200078ec0ff */
[----:B------:R-:W-:Y:S01]  /*3560*/  IMAD.X R13, R21, 0x1, R13, P1 ;  /* 0x00000001150d7824 */ /* 0x000fe200008e060d */
[----:B------:R-:W-:Y:S01]  /*3570*/  LEA.HI R88, R88, R86, RZ, 0x5 ;  /* 0x0000005658587211 */ /* 0x000fe200078f28ff */
[----:B------:R-:W-:Y:S01]  /*3580*/  IMAD.SHL.U32 R10, R24, 0x8, RZ ;  /* 0x00000008180a7824 */ /* 0x000fe200078e00ff */
[----:B------:R-:W-:Y:S01]  /*3590*/  LOP3.LUT R9, R8, 0x8, R9, 0xf8, !PT ;  /* 0x0000000808097812 */ /* 0x000fe200078ef809 */
[----:B------:R-:W-:Y:S01]  /*35a0*/  IMAD.SHL.U32 R4, R4, 0x40, RZ ;  /* 0x0000004004047824 */ /* 0x000fe200078e00ff */
[----:B------:R-:W-:Y:S01]  /*35b0*/  SHF.R.U32.HI R8, RZ, 0x3, R8 ;  /* 0x00000003ff087819 */ /* 0x000fe20000011608 */
[----:B------:R-:W-:Y:S01]  /*35c0*/  IMAD.IADD R19, R19, 0x1, R12 ;  /* 0x0000000113137824 */ /* 0x000fe200078e020c */
[----:B------:R-:W-:Y:S01]  /*35d0*/  LOP3.LUT R10, R16, 0x8, R10, 0xf8, !PT ;  /* 0x00000008100a7812 */ /* 0x000fe200078ef80a */
[-C--:B------:R-:W-:Y:S01]  /*35e0*/  IMAD R13, R13, R224.reuse, RZ ;  /* 0x000000e00d0d7224 */ /* 0x080fe200078e02ff */
[----:B------:R-:W-:Y:S01]  /*35f0*/  SHF.R.U32.HI R16, RZ, 0x3, R16 ;  /* 0x00000003ff107819 */ /* 0x000fe20000011610 */
[----:B------:R-:W-:Y:S01]  /*3600*/  IMAD.WIDE.U32 R154, R14, R224, R18 ;  /* 0x000000e00e9a7225 */ /* 0x000fe200078e0012 */
[----:B------:R-:W-:Y:S01]  /*3610*/  LOP3.LUT R8, R9, R8, RZ, 0x3c, !PT ;  /* 0x0000000809087212 */ /* 0x000fe200078e3cff */
[----:B------:R-:W-:Y:S01]  /*3620*/  ULDC.64 UR6, c[0x0][0x220] ;  /* 0x0000880000067ab9 */ /* 0x000fe20000000a00 */
[----:B------:R-:W-:Y:S01]  /*3630*/  LOP3.LUT R10, R10, R16, RZ, 0x3c, !PT ;  /* 0x000000100a0a7212 */ /* 0x000fe200078e3cff */
[----:B------:R-:W-:-:S04]  /*3640*/  DEPBAR.LE SB0, 0x0 ;  /* 0x000080000000791a */ /* 0x000fc80000000000 */
[----:B------:R-:W-:Y:S01]  /*3650*/  BAR.SYNC.DEFER_BLOCKING 0x0 ;  /* 0x0000000000007b1d */ /* 0x000fe20000010000 */
[----:B------:R-:W-:Y:S01]  /*3660*/  LOP3.LUT R4, R10, 0xfffffe00, R4, 0xf8, !PT ;  /* 0xfffffe000a047812 */ /* 0x000fe200078ef804 */
[----:B------:R-:W-:Y:S01]  /*3670*/  IMAD R152, R14, R225, R13 ;  /* 0x000000e10e987224 */ /* 0x000fe200078e020d */
[----:B------:R-:W-:Y:S01]  /*3680*/  SHF.R.S32.HI R87, RZ, 0x5, R88 ;  /* 0x00000005ff577819 */ /* 0x000fe20000011458 */
[----:B------:R-:W-:Y:S01]  /*3690*/  IMAD R193, R24, 0x200, R8 ;  /* 0x0000020018c17824 */ /* 0x000fe200078e0208 */
[----:B------:R-:W-:Y:S01]  /*36a0*/  LEA R134, P1, R154, UR6, 0x1 ;  /* 0x000000069a867c11 */ /* 0x000fe2000f8208ff */
[----:B------:R-:W-:Y:S01]  /*36b0*/  IMAD.IADD R152, R155, 0x1, R152 ;  /* 0x000000019b987824 */ /* 0x000fe200078e0298 */
[----:B------:R-:W-:Y:S01]  /*36c0*/  BSSY B0, `(.L_x_1445) ;  /* 0x0000026000007945 */ /* 0x000fe20003800000 */
[----:B------:R-:W-:Y:S01]  /*36d0*/  IMAD R194, R87, 0x400, R4 ;  /* 0x0000040057c27824 */ /* 0x000fe200078e0204 */
[----:B------:R-:W-:Y:S01]  /*36e0*/  ISETP.GE.AND P5, PT, R15, R22, PT ;  /* 0x000000160f00720c */ /* 0x000fe20003fa6270 */
[C---:B------:R-:W-:Y:S01]  /*36f0*/  IMAD.SHL.U32 R200, R224.reuse, 0x10, RZ ;  /* 0x00000010e0c87824 */ /* 0x040fe200078e00ff */
[----:B------:R-:W-:-:S02]  /*3700*/  SHF.L.U64.HI R199, R224, 0x4, R225 ;  /* 0x00000004e0c77819 */ /* 0x000fc400000102e1 */
[----:B------:R-:W-:Y:S02]  /*3710*/  LEA R193, R193, UR4, 0x1 ;  /* 0x00000004c1c17c11 */ /* 0x000fe4000f8e08ff */
[----:B------:R-:W-:Y:S02]  /*3720*/  LEA.HI.X R135, R154, UR7, R152, 0x1, P1 ;  /* 0x000000079a877c11 */ /* 0x000fe400088f0c98 */
        /* <DEDUP_REMOVED lines=11> */
[--C-:B------:R-:W-:Y:S01]  /*37e0*/  @!P3 IMAD.MOV.U32 R11, RZ, RZ, R135.reuse ;  /* 0x000000ffff0bb224 */ /* 0x100fe200078e0087 */
[----:B------:R-:W-:Y:S01]  /*37f0*/  @!P2 MOV R8, R134 ;  /* 0x000000860008a202 */ /* 0x000fe20000000f00 */
        /* <DEDUP_REMOVED lines=12> */
[----:B--2---:R-:W-:Y:S02]  /*38c0*/  MOV R8, R134 ;  /* 0x0000008600087202 */ /* 0x004fe40000000f00 */
[----:B------:R-:W-:-:S05]  /*38d0*/  MOV R9, R135 ;  /* 0x0000008700097202 */ /* 0x000fca0000000f00 */
[----:B------:R-:W-:Y:S01]  /*38e0*/  @!PT LDS RZ, [RZ] ;  /* 0x00000000fffff984 */ /* 0x000fe20000000800 */
[----:B------:R-:W-:Y:S01]  /*38f0*/  @!PT LDS RZ, [RZ] ;  /* 0x00000000fffff984 */ /* 0x000fe20000000800 */
[----:B------:R-:W-:Y:S01]  /*3900*/  @!PT LDS RZ, [RZ] ;  /* 0x00000000fffff984 */ /* 0x000fe20000000800 */
[----:B------:R3:W-:Y:S02]  /*3910*/  LDGSTS.E.BYPASS.LTC128B.128 [R202+0x10000], desc[UR10][R8.64+0x100] ;  /* 0x1000010008ca7fae */ /* 0x0007e4000b901d4a */
.L_x_1446:
[----:B------:R-:W-:Y:S05]  /*3920*/  BSYNC B0 ;  /* 0x0000000000007941 */ /* 0x000fea0003800000 */
.L_x_1445:
        /* <DEDUP_REMOVED lines=9> */
[CC--:B--2---:R-:W-:Y:S01]  /*39c0*/  @!P4 LEA R10, P2, R200.reuse, R134.reuse, 0x1 ;  /* 0x00000086c80ac211 */ /* 0x0c4fe200078408ff */
[----:B------:R2:W-:Y:S03]  /*39d0*/  @P4 STS.128 [R202+0xc800], RZ ;  /* 0x00c800ffca004388 */ /* 0x0005e60000000c00 */
        /* <DEDUP_REMOVED lines=14> */
[----:B--2---:R-:W-:-:S04]  /*3ac0*/  LEA R8, P1, R200, R134, 0x1 ;  /* 0x00000086c8087211 */ /* 0x004fc800078208ff */
[----:B------:R-:W-:-:S05]  /*3ad0*/  LEA.HI.X R9, R200, R135, R199, 0x1, P1 ;  /* 0x00000087c8097211 */ /* 0x000fca00008f0cc7 */
[----:B------:R-:W-:Y:S01]  /*3ae0*/  @!PT LDS RZ, [RZ] ;  /* 0x00000000fffff984 */ /* 0x000fe20000000800 */
[----:B------:R-:W-:Y:S01]  /*3af0*/  @!PT LDS RZ, [RZ] ;  /* 0x00000000fffff984 */ /* 0x000fe20000000800 */
[----:B------:R-:W-:Y:S01]  /*3b00*/  @!PT LDS RZ, [RZ] ;  /* 0x00000000fffff984 */ /* 0x000fe20000000800 */
[----:B------:R2:W-:Y:S04]  /*3b10*/  LDGSTS.E.BYPASS.LTC128B.128 [R202+0x10800], desc[UR10][R8.64+0x100] ;  /* 0x1080010008ca7fae */ /* 0x0005e8000b901d4a */
.L_x_1448:
[----:B------:R-:W-:Y:S05]  /*3b20*/  BSYNC B0 ;  /* 0x0000000000007941 */ /* 0x000fea0003800000 */
.L_x_1447:
[----:B------:R1:W-:Y:S01]  /*3b30*/  @P6 STS.128 [R202+0xd000], RZ ;  /* 0x00d000ffca006388 */ /* 0x0003e20000000c00 */
[----:B------:R-:W-:Y:S03]  /*3b40*/  BSSY B0, `(.L_x_1449) ;  /* 0x0000020000007945 */ /* 0x000fe60003800000 */
[----:B------:R1:W-:Y:S04]  /*3b50*/  @P6 STS.128 [R202+0xf000], RZ ;  /* 0x00f000ffca006388 */ /* 0x0003e80000000c00 */
[----:B------:R1:W-:Y:S01]  /*3b60*/  @P6 STS.128 [R202+0x11000], RZ ;  /* 0x011000ffca006388 */ /* 0x0003e20000000c00 */
[----:B------:R-:W-:Y:S05]  /*3b70*/  @P6 BRA `(.L_x_1450) ;  /* 0x0000000000706947 */ /* 0x000fea0003800000 */
[----:B------:R-:W-:Y:S01]  /*3b80*/  ULDC UR5, c[0x0][0x2d0] ;  /* 0x0000b40000057ab9 */ /* 0x000fe20000000800 */
[----:B--23--:R-:W-:Y:S01]  /*3b90*/  IMAD.SHL.U32 R9, R224, 0x20, RZ ;  /* 0x00000020e0097824 */ /* 0x00cfe200078e00ff */
        /* <DEDUP_REMOVED lines=26> */
.L_x_1450:
[----:B------:R-:W-:Y:S05]  /*3d40*/  BSYNC B0 ;  /* 0x0000000000007941 */ /* 0x000fea0003800000 */
.L_x_1449:
        /* <DEDUP_REMOVED lines=10> */
[C---:B---3--:R-:W-:Y:S01]  /*3df0*/  @!P3 IMAD R9, R225.reuse, 0x60, RZ ;  /* 0x00000060e109b824 */ /* 0x048fe200078e02ff */
[-C--:B------:R-:W-:Y:S01]  /*3e00*/  @!P3 MOV R13, R135.reuse ;  /* 0x00000087000db202 */ /* 0x080fe20000000f00 */
[----:B------:R-:W-:Y:S01]  /*3e10*/  @!P2 IMAD.MOV.U32 R10, RZ, RZ, R134 ;  /* 0x000000ffff0aa224 */ /* 0x000fe200078e0086 */
[----:B------:R-:W-:Y:S01]  /*3e20*/  @!P2 MOV R11, R135 ;  /* 0x00000087000ba202 */ /* 0x000fe20000000f00 */
[----:B------:R-:W-:Y:S01]  /*3e30*/  @!P2 IMAD R8, R225, 0x60, RZ ;  /* 0x00000060e108a824 */ /* 0x000fe200078e02ff */
[----:B------:R2:W-:Y:S01]  /*3e40*/  @P3 STS.128 [R202+0xd800], RZ ;  /* 0x00d800ffca003388 */ /* 0x0005e20000000c00 */
[----:B------:R-:W-:-:S04]  /*3e50*/  @!P3 IMAD.WIDE.U32 R12, R224, 0x60, R12 ;  /* 0x00000060e00cb825 */ /* 0x000fc800078e000c */
[----:B------:R-:W-:-:S04]  /*3e60*/  @!P2 IMAD.WIDE.U32 R10, R224, 0x60, R10 ;  /* 0x00000060e00aa825 */ /* 0x000fc800078e000a */
[----:B------:R-:W-:Y:S01]  /*3e70*/  @!P3 IMAD.IADD R13, R13, 0x1, R9 ;  /* 0x000000010d0db824 */ /* 0x000fe200078e0209 */
[----:B------:R-:W-:Y:S01]  /*3e80*/  @!P2 IADD3 R9, R11, R8, RZ ;  /* 0x000000080b09a210 */ /* 0x000fe20007ffe0ff */
        /* <DEDUP_REMOVED lines=13> */
[----:B--2---:R-:W-:Y:S01]  /*3f60*/  IMAD R8, R225, 0x60, RZ ;  /* 0x00000060e1087824 */ /* 0x004fe200078e02ff */
[----:B------:R-:W-:-:S03]  /*3f70*/  MOV R11, R135 ;  /* 0x00000087000b7202 */ /* 0x000fc60000000f00 */
[----:B------:R-:W-:-:S05]  /*3f80*/  IMAD.WIDE.U32 R10, R224, 0x60, R10 ;  /* 0x00000060e00a7825 */ /* 0x000fca00078e000a */
[----:B------:R-:W-:Y:S02]  /*3f90*/  IADD3 R9, R11, R8, RZ ;  /* 0x000000080b097210 */ /* 0x000fe40007ffe0ff */
[----:B------:R-:W-:-:S05]  /*3fa0*/  MOV R8, R10 ;  /* 0x0000000a00087202 */ /* 0x000fca0000000f00 */
[----:B------:R-:W-:Y:S01]  /*3fb0*/  @!PT LDS RZ, [RZ] ;  /* 0x00000000fffff984 */ /* 0x000fe20000000800 */
[----:B------:R-:W-:Y:S01]  /*3fc0*/  @!PT LDS RZ, [RZ] ;  /* 0x00000000fffff984 */ /* 0x000fe20000000800 */
[----:B------:R-:W-:Y:S01]  /*3fd0*/  @!PT LDS RZ, [RZ] ;  /* 0x00000000fffff984 */ /* 0x000fe20000000800 */
[----:B------:R2:W-:Y:S02]  /*3fe0*/  LDGSTS.E.BYPASS.LTC128B.128 [R202+0x11800], desc[UR10][R8.64+0x100] ;  /* 0x1180010008ca7fae */ /* 0x0005e4000b901d4a */
.L_x_1452:
[----:B------:R-:W-:Y:S05]  /*3ff0*/  BSYNC B0 ;  /* 0x0000000000007941 */ /* 0x000fea0003800000 */
.L_x_1451:
[----:B------:R-:W-:Y:S01]  /*4000*/  LDSM.16.M88.4 R44, [R194] ;  /* 0x00000000c22c783b */ /* 0x000fe20000000200 */
[----:B------:R-:W-:Y:S01]  /*4010*/  LOP3.LUT P1, RZ, R52, 0x2, RZ, 0xc0, !PT ;  /* 0x0000000234ff7812 */ /* 0x000fe2000782c0ff */
[C---:B--23--:R-:W-:Y:S01]  /*4020*/  VIADD R8, R193.reuse, 0x6000 ;  /* 0x00006000c1087836 */ /* 0x04cfe20000000000 */
[----:B------:R-:W-:Y:S01]  /*4030*/  LOP3.LUT R88, R88, 0xffffffe0, RZ, 0xc0, !PT ;  /* 0xffffffe058587812 */ /* 0x000fe200078ec0ff */
[----:B------:R-:W2:Y:S01]  /*4040*/  LDSM.16.M88.4 R36, [R193+0x6000] ;  /* 0x00600000c124783b */ /* 0x000ea20000000200 */
[----:B------:R-:W-:Y:S01]  /*4050*/  VIADD R191, R193, 0x6020 ;  /* 0x00006020c1bf7836 */ /* 0x000fe20000000000 */
[----:B------:R-:W-:Y:S01]  /*4060*/  ISETP.GT.AND P6, PT, R201, R196, PT ;  /* 0x000000c4c900720c */ /* 0x000fe20003fc4270 */
[--C-:B------:R-:W-:Y:S01]  /*4070*/  IMAD R192, R2, 0x2, R194.reuse ;  /* 0x0000000202c07824 */ /* 0x100fe200078e02c2 */
[----:B------:R-:W3:Y:S01]  /*4080*/  LDSM.16.M88.4 R28, [R193+0x6800] ;  /* 0x00680000c11c783b */ /* 0x000ee20000000200 */
[C---:B------:R-:W-:Y:S02]  /*4090*/  IMAD R190, R0.reuse, 0x2, R194 ;  /* 0x0000000200be7824 */ /* 0x040fe400078e02c2 */
[----:B------:R-:W-:Y:S01]  /*40a0*/  IMAD R189, R0, 0x2, R192 ;  /* 0x0000000200bd7824 */ /* 0x000fe200078e02c0 */
[----:B------:R-:W5:Y:S01]  /*40b0*/  LDSM.16.M88.4 R20, [R193+0x7000] ;  /* 0x00700000c114783b */ /* 0x000f620000000200 */
[----:B------:R-:W-:Y:S01]  /*40c0*/  IMAD.IADD R88, R86, 0x1, -R88 ;  /* 0x0000000156587824 */ /* 0x000fe200078e0a58 */
[----:B------:R-:W-:Y:S01]  /*40d0*/  @P1 IADD3 R191, R8, -0x20, RZ ;  /* 0xffffffe008bf1810 */ /* 0x000fe20007ffe0ff */
[----:B------:R-:W-:Y:S01]  /*40e0*/  IMAD R87, R87, 0x10, R89 ;  /* 0x0000001057577824 */ /* 0x000fe200078e0259 */
[----:B------:R-:W4:Y:S01]  /*40f0*/  LDSM.16.M88.4 R12, [R193+0x7800] ;  /* 0x00780000c10c783b */ /* 0x000f220000000200 */
[----:B------:R-:W-:-:S02]  /*4100*/  LOP3.LUT P1, RZ, R52, 0x4, RZ, 0xc0, !PT ;  /* 0x0000000434ff7812 */ /* 0x000fc4000782c0ff */
[----:B------:R-:W-:Y:S01]  /*4110*/  VIADD R183, R191, 0x800 ;  /* 0x00000800bfb77836 */ /* 0x000fe20000000000 */
[----:B------:R-:W-:Y:S01]  /*4120*/  LDSM.16.M88.4 R72, [R192] ;  /* 0x00000000c048783b */ /* 0x000fe20000000200 */
[----:B------:R-:W-:Y:S01]  /*4130*/  SEL R3, R3, 0xffffffe0, !P1 ;  /* 0xffffffe003037807 */ /* 0x000fe20004800000 */
[C---:B------:R-:W-:Y:S01]  /*4140*/  VIADD R182, R191.reuse, 0x1000 ;  /* 0x00001000bfb67836 */ /* 0x040fe20000000000 */
[----:B------:R-:W-:Y:S01]  /*4150*/  IADD3 R179, R191, 0x2000, RZ ;  /* 0x00002000bfb37810 */ /* 0x000fe20007ffe0ff */
[----:B------:R-:W1:Y:S01]  /*4160*/  LDSM.16.M88.4 R48, [R191] ;  /* 0x00000000bf30783b */ /* 0x000e620000000200 */
[C---:B------:R-:W-:Y:S01]  /*4170*/  LEA R180, R3.reuse, R191, 0x1 ;  /* 0x000000bf03b47211 */ /* 0x040fe200078e08ff */
[----:B------:R-:W-:Y:S01]  /*4180*/  IMAD R187, R3, 0x2, R193 ;  /* 0x0000000203bb7824 */ /* 0x000fe200078e02c1 */
[----:B------:R-:W-:Y:S01]  /*4190*/  SHF.R.S32.HI R3, RZ, 0x1f, R88 ;  /* 0x0000001fff037819 */ /* 0x000fe20000011458 */
[----:B------:R-:W1:Y:S01]  /*41a0*/  LDSM.16.M88.4 R16, [R191+0x800] ;  /* 0x00080000bf10783b */ /* 0x000e620000000200 */
[C---:B------:R-:W-:Y:S01]  /*41b0*/  VIADD R181, R191.reuse, 0x1800 ;  /* 0x00001800bfb57836 */ /* 0x040fe20000000000 */
[C---:B------:R-:W-:Y:S01]  /*41c0*/  IADD3 R176, R191.reuse, 0x3800, RZ ;  /* 0x00003800bfb07810 */ /* 0x040fe20007ffe0ff */
[----:B------:R-:W-:Y:S01]  /*41d0*/  VIADD R178, R191, 0x2800 ;  /* 0x00002800bfb27836 */ /* 0x000fe20000000000 */
[----:B------:R-:W1:Y:S01]  /*41e0*/  LDSM.16.M88.4 R8, [R191+0x1000] ;  /* 0x00100000bf08783b */ /* 0x000e620000000200 */
[----:B------:R-:W-:Y:S01]  /*41f0*/  LEA.HI R88, R3, R88, RZ, 0x2 ;  /* 0x0000005803587211 */ /* 0x000fe200078f10ff */
[C---:B------:R-:W-:Y:S01]  /*4200*/  VIADD R177, R191.reuse, 0x3000 ;  /* 0x00003000bfb17836 */ /* 0x040fe20000000000 */
[C---:B------:R-:W-:Y:S01]  /*4210*/  IADD3 R173, R191.reuse, 0x5000, RZ ;  /* 0x00005000bfad7810 */ /* 0x040fe20007ffe0ff */
[----:B------:R-:W1:Y:S01]  /*4220*/  LDSM.16.M88.4 R76, [R191+0x1800] ;  /* 0x00180000bf4c783b */ /* 0x000e620000000200 */
[----:B------:R-:W-:Y:S01]  /*4230*/  SHF.R.S32.HI R88, RZ, 0x2, R88 ;  /* 0x00000002ff587819 */ /* 0x000fe20000011458 */
[----:B------:R-:W-:-:S02]  /*4240*/  VIADD R175, R191, 0x4000 ;  /* 0x00004000bfaf7836 */ /* 0x000fc40000000000 */
[----:B------:R-:W-:Y:S01]  /*4250*/  LDSM.16.M88.4 R64, [R190] ;  /* 0x00000000be40783b */ /* 0x000fe20000000200 */
[----:B------:R-:W-:Y:S01]  /*4260*/  IADD3 R87, R87, 0x1, R88 ;  /* 0x0000000157577810 */ /* 0x000fe20007ffe058 */
[C---:B------:R-:W-:Y:S01]  /*4270*/  VIADD R174, R191.reuse, 0x4800 ;  /* 0x00004800bfae7836 */ /* 0x040fe20000000000 */
[C---:B--2---:R-:W-:Y:S01]  /*4280*/  HMMA.16816.F32.BF16 R40, R44.reuse, R36, RZ ;  /* 0x000000242c28723c */ /* 0x044fe200000418ff */
[----:B------:R-:W-:Y:S01]  /*4290*/  LDSM.16.M88.4 R56, [R187+0x6800] ;  /* 0x00680000bb38783b */ /* 0x000fe20000000200 */
[----:B------:R-:W-:Y:S01]  /*42a0*/  IADD3 R87, R84, R87, -R90 ;  /* 0x0000005754577210 */ /* 0x000fe20007ffe85a */
[----:B------:R-:W-:Y:S02]  /*42b0*/  VIADD R172, R191, 0x5800 ;  /* 0x00005800bfac7836 */ /* 0x000fe40000000000 */
[----:B------:R-:W-:Y:S01]  /*42c0*/  LDSM.16.M88.4 R52, [R187+0x7000] ;  /* 0x00700000bb34783b */ /* 0x000fe20000000200 */
[----:B------:R-:W-:Y:S01]  /*42d0*/  HMMA.16816.F32.BF16 R36, R44, R38, RZ ;  /* 0x000000262c24723c */ /* 0x000fe200000418ff */
[----:B------:R-:W-:-:S02]  /*42e0*/  IMAD.IADD R85, R87, 0x1, R85 ;  /* 0x0000000157557824 */ /* 0x000fc400078e0255 */
[----:B------:R-:W-:Y:S03]  /*42f0*/  LDSM.16.M88.4 R60, [R187+0x7800] ;  /* 0x00780000bb3c783b */ /* 0x000fe60000000200 */
[C---:B---3--:R-:W-:Y:S01]  /*4300*/  HMMA.16816.F32.BF16 R32, R44.reuse, R28, RZ ;  /* 0x0000001c2c20723c */ /* 0x048fe200000418ff */
[----:B------:R-:W-:Y:S01]  /*4310*/  LDSM.16.M88.4 R80, [R180+0x3000] ;  /* 0x00300000b450783b */ /* 0x000fe20000000200 */
[C---:B------:R-:W-:Y:S02]  /*4320*/  VIMNMX R215, R85.reuse, R84, PT ;  /* 0x0000005455d77248 */ /* 0x040fe40003fe0100 */
[----:B------:R-:W-:Y:S01]  /*4330*/  VIADDMNMX R210, R85, 0x8, R84, PT ;  /* 0x0000000855d27846 */ /* 0x000fe20003800154 */
[----:B------:R-:W0:Y:S01]  /*4340*/  LDGDEPBAR ;  /* 0x00000000000079af */ /* 0x000e220000000000 */
[C---:B-----5:R-:W-:Y:S06]  /*4350*/  HMMA.16816.F32.BF16 R24, R44.reuse, R20, RZ ;  /* 0x000000142c18723c */ /* 0x060fec00000418ff */
[C---:B------:R-:W-:Y:S06]  /*4360*/  HMMA.16816.F32.BF16 R28, R44.reuse, R30, RZ ;  /* 0x0000001e2c1c723c */ /* 0x040fec00000418ff */
[C---:B------:R-:W-:Y:S06]  /*4370*/  HMMA.16816.F32.BF16 R20, R44.reuse, R22, RZ ;  /* 0x000000162c14723c */ /* 0x040fec00000418ff */
[C---:B----4-:R-:W-:Y:S06]  /*4380*/  HMMA.16816.F32.BF16 R68, R44.reuse, R12, RZ ;  /* 0x0000000c2c44723c */ /* 0x050fec00000418ff */
[----:B------:R-:W-:Y:S01]  /*4390*/  HMMA.16816.F32.BF16 R44, R44, R14, RZ ;  /* 0x0000000e2c2c723c */ /* 0x000fe200000418ff */
[----:B------:R-:W2:Y:S05]  /*43a0*/  LDSM.16.M88.4 R12, [R187+0x6000] ;  /* 0x00600000bb0c783b */ /* 0x000eaa0000000200 */
[C---:B-1----:R-:W-:Y:S06]  /*43b0*/  HMMA.16816.F32.BF16 R40, R72.reuse, R48, R40 ;  /* 0x000000304828723c */ /* 0x042fec0000041828 */
[C---:B------:R-:W-:Y:S01]  /*43c0*/  HMMA.16816.F32.BF16 R36, R72.reuse, R50, R36 ;  /* 0x000000324824723c */ /* 0x040fe20000041824 */
[----:B------:R-:W-:Y:S05]  /*43d0*/  LDSM.16.M88.4 R48, [R180+0x800] ;  /* 0x00080000b430783b */ /* 0x000fea0000000200 */
[C---:B------:R-:W-:Y:S06]  /*43e0*/  HMMA.16816.F32.BF16 R32, R72.reuse, R16, R32 ;  /* 0x000000104820723c */ /* 0x040fec0000041820 */
[C---:B------:R-:W-:Y:S01]  /*43f0*/  HMMA.16816.F32.BF16 R28, R72.reuse, R18, R28 ;  /* 0x00000012481c723c */ /* 0x040fe2000004181c */
[----:B------:R-:W-:Y:S05]  /*4400*/  LDSM.16.M88.4 R16, [R180] ;  /* 0x00000000b410783b */ /* 0x000fea0000000200 */
[C---:B------:R-:W-:Y:S06]  /*4410*/  HMMA.16816.F32.BF16 R24, R72.reuse, R8, R24 ;  /* 0x000000084818723c */ /* 0x040fec0000041818 */
[C---:B------:R-:W-:Y:S01]  /*4420*/  HMMA.16816.F32.BF16 R20, R72.reuse, R10, R20 ;  /* 0x0000000a4814723c */ /* 0x040fe20000041814 */
[----:B------:R-:W1:Y:S05]  /*4430*/  LDSM.16.M88.4 R8, [R189] ;  /* 0x00000000bd08783b */ /* 0x000e6a0000000200 */
[C---:B------:R-:W-:Y:S06]  /*4440*/  HMMA.16816.F32.BF16 R68, R72.reuse, R76, R68 ;  /* 0x0000004c4844723c */ /* 0x040fec0000041844 */
[----:B------:R-:W-:Y:S01]  /*4450*/  HMMA.16816.F32.BF16 R44, R72, R78, R44 ;  /* 0x0000004e482c723c */ /* 0x000fe2000004182c */
[----:B------:R-:W-:Y:S04]  /*4460*/  LDSM.16.M88.4 R76, [R180+0x1800] ;  /* 0x00180000b44c783b */ /* 0x000fe80000000200 */
[----:B------:R-:W-:Y:S01]  /*4470*/  LDSM.16.M88.4 R72, [R192+0x2000] ;  /* 0x00200000c048783b */ /* 0x000fe20000000200 */
[C---:B--2---:R-:W-:Y:S06]  /*4480*/  HMMA.16816.F32.BF16 R40, R64.reuse, R12, R40 ;  /* 0x0000000c4028723c */ /* 0x044fec0000041828 */
[C---:B------:R-:W-:Y:S01]  /*4490*/  HMMA.16816.F32.BF16 R36, R64.reuse, R14, R36 ;  /* 0x0000000e4024723c */ /* 0x040fe20000041824 */
[----:B------:R-:W2:Y:S05]  /*44a0*/  LDSM.16.M88.4 R12, [R180+0x1000] ;  /* 0x00100000b40c783b */ /* 0x000eaa0000000200 */
[C---:B------:R-:W-:Y:S06]  /*44b0*/  HMMA.16816.F32.BF16 R32, R64.reuse, R56, R32 ;  /* 0x000000384020723c */ /* 0x040fec0000041820 */
[C---:B------:R-:W-:Y:S01]  /*44c0*/  HMMA.16816.F32.BF16 R28, R64.reuse, R58, R28 ;  /* 0x0000003a401c723c */ /* 0x040fe2000004181c */
[----:B------:R-:W-:Y:S05]  /*44d0*/  LDSM.16.M88.4 R56, [R193+0x8000] ;  /* 0x00800000c138783b */ /* 0x000fea0000000200 */
[C---:B------:R-:W-:Y:S06]  /*44e0*/  HMMA.16816.F32.BF16 R24, R64.reuse, R52, R24 ;  /* 0x000000344018723c */ /* 0x040fec0000041818 */
[C---:B------:R-:W-:Y:S01]  /*44f0*/  HMMA.16816.F32.BF16 R20, R64.reuse, R54, R20 ;  /* 0x000000364014723c */ /* 0x040fe20000041814 */
[----:B------:R-:W3:Y:S05]  /*4500*/  LDSM.16.M88.4 R52, [R194+0x2000] ;  /* 0x00200000c234783b */ /* 0x000eea0000000200 */
[C---:B------:R-:W-:Y:S06]  /*4510*/  HMMA.16816.F32.BF16 R68, R64.reuse, R60, R68 ;  /* 0x0000003c4044723c */ /* 0x040fec0000041844 */
[----:B------:R-:W-:Y:S01]  /*4520*/  HMMA.16816.F32.BF16 R64, R64, R62, R44 ;  /* 0x0000003e4040723c */ /* 0x000fe2000004182c */
[----:B------:R-:W4:Y:S04]  /*4530*/  LDSM.16.M88.4 R44, [R193+0x8800] ;  /* 0x00880000c12c783b */ /* 0x000f280000000200 */
[----:B------:R-:W-:Y:S01]  /*4540*/  LDSM.16.M88.4 R60, [R193+0x9800] ;  /* 0x00980000c13c783b */ /* 0x000fe20000000200 */
[C---:B-1----:R-:W-:Y:S06]  /*4550*/  HMMA.16816.F32.BF16 R40, R8.reuse, R16, R40 ;  /* 0x000000100828723c */ /* 0x042fec0000041828 */
[C---:B------:R-:W-:Y:S01]  /*4560*/  HMMA.16816.F32.BF16 R36, R8.reuse, R18, R36 ;  /* 0x000000120824723c */ /* 0x040fe20000041824 */
[----:B------:R-:W1:Y:S05]  /*4570*/  LDSM.16.M88.4 R16, [R193+0x9000] ;  /* 0x00900000c110783b */ /* 0x000e6a0000000200 */
[C---:B------:R-:W-:Y:S06]  /*4580*/  HMMA.16816.F32.BF16 R32, R8.reuse, R48, R32 ;  /* 0x000000300820723c */ /* 0x040fec0000041820 */
[C---:B------:R-:W-:Y:S01]  /*4590*/  HMMA.16816.F32.BF16 R28, R8.reuse, R50, R28 ;  /* 0x00000032081c723c */ /* 0x040fe2000004181c */
[----:B------:R-:W5:Y:S05]  /*45a0*/  LDSM.16.M88.4 R48, [R191+0x2000] ;  /* 0x00200000bf30783b */ /* 0x000f6a0000000200 */
[C---:B--2---:R-:W-:Y:S06]  /*45b0*/  HMMA.16816.F32.BF16 R24, R8.reuse, R12, R24 ;  /* 0x0000000c0818723c */ /* 0x044fec0000041818 */
[C---:B------:R-:W-:Y:S01]  /*45c0*/  HMMA.16816.F32.BF16 R20, R8.reuse, R14, R20 ;  /* 0x0000000e0814723c */ /* 0x040fe20000041814 */
[----:B------:R-:W2:Y:S05]  /*45d0*/  LDSM.16.M88.4 R12, [R191+0x2800] ;  /* 0x00280000bf0c783b */ /* 0x000eaa0000000200 */
[C---:B------:R-:W-:Y:S06]  /*45e0*/  HMMA.16816.F32.BF16 R68, R8.reuse, R76, R68 ;  /* 0x0000004c0844723c */ /* 0x040fec0000041844 */
[----:B------:R-:W-:Y:S01]  /*45f0*/  HMMA.16816.F32.BF16 R64, R8, R78, R64 ;  /* 0x0000004e0840723c */ /* 0x000fe20000041840 */
[----:B------:R-:W2:Y:S04]  /*4600*/  LDSM.16.M88.4 R8, [R191+0x3000] ;  /* 0x00300000bf08783b */ /* 0x000ea80000000200 */
[----:B------:R-:W2:Y:S01]  /*4610*/  LDSM.16.M88.4 R76, [R191+0x3800] ;  /* 0x00380000bf4c783b */ /* 0x000ea20000000200 */
[C---:B---3--:R-:W-:Y:S06]  /*4620*/  HMMA.16816.F32.BF16 R40, R52.reuse, R56, R40 ;  /* 0x000000383428723c */ /* 0x048fec0000041828 */
[C---:B------:R-:W-:Y:S01]  /*4630*/  HMMA.16816.F32.BF16 R36, R52.reuse, R58, R36 ;  /* 0x0000003a3424723c */ /* 0x040fe20000041824 */
[----:B------:R-:W-:Y:S05]  /*4640*/  LDSM.16.M88.4 R56, [R187+0x8000] ;  /* 0x00800000bb38783b */ /* 0x000fea0000000200 */
[C---:B----4-:R-:W-:Y:S06]  /*4650*/  HMMA.16816.F32.BF16 R32, R52.reuse, R44, R32 ;  /* 0x0000002c3420723c */ /* 0x050fec0000041820 */
[C---:B------:R-:W-:Y:S01]  /*4660*/  HMMA.16816.F32.BF16 R28, R52.reuse, R46, R28 ;  /* 0x0000002e341c723c */ /* 0x040fe2000004181c */
[----:B------:R-:W3:Y:S05]  /*4670*/  LDSM.16.M88.4 R44, [R190+0x2000] ;  /* 0x00200000be2c783b */ /* 0x000eea0000000200 */
[C---:B-1----:R-:W-:Y:S06]  /*4680*/  HMMA.16816.F32.BF16 R24, R52.reuse, R16, R24 ;  /* 0x000000103418723c */ /* 0x042fec0000041818 */
[C---:B------:R-:W-:Y:S01]  /*4690*/  HMMA.16816.F32.BF16 R20, R52.reuse, R18, R20 ;  /* 0x000000123414723c */ /* 0x040fe20000041814 */
[----:B------:R-:W1:Y:S05]  /*46a0*/  LDSM.16.M88.4 R16, [R187+0x8800] ;  /* 0x00880000bb10783b */ /* 0x000e6a0000000200 */
[C---:B------:R-:W-:Y:S06]  /*46b0*/  HMMA.16816.F32.BF16 R68, R52.reuse, R60, R68 ;  /* 0x0000003c3444723c */ /* 0x040fec0000041844 */
[----:B------:R-:W-:Y:S01]  /*46c0*/  HMMA.16816.F32.BF16 R64, R52, R62, R64 ;  /* 0x0000003e3440723c */ /* 0x000fe20000041840 */
[----:B------:R-:W4:Y:S04]  /*46d0*/  LDSM.16.M88.4 R52, [R187+0x9000] ;  /* 0x00900000bb34783b */ /* 0x000f280000000200 */
[----:B------:R-:W-:Y:S01]  /*46e0*/  LDSM.16.M88.4 R60, [R189+0x2000] ;  /* 0x00200000bd3c783b */ /* 0x000fe20000000200 */
[C---:B-----5:R-:W-:Y:S06]  /*46f0*/  HMMA.16816.F32.BF16 R40, R72.reuse, R48, R40 ;  /* 0x000000304828723c */ /* 0x060fec0000041828 */
[C---:B------:R-:W-:Y:S01]  /*4700*/  HMMA.16816.F32.BF16 R36, R72.reuse, R50, R36 ;  /* 0x000000324824723c */ /* 0x040fe20000041824 */
[----:B------:R-:W5:Y:S05]  /*4710*/  LDSM.16.M88.4 R48, [R187+0x9800] ;  /* 0x00980000bb30783b */ /* 0x000f6a0000000200 */
[C---:B--2---:R-:W-:Y:S06]  /*4720*/  HMMA.16816.F32.BF16 R32, R72.reuse, R12, R32 ;  /* 0x0000000c4820723c */ /* 0x044fec0000041820 */
[C---:B------:R-:W-:Y:S01]  /*4730*/  HMMA.16816.F32.BF16 R28, R72.reuse, R14, R28 ;  /* 0x0000000e481c723c */ /* 0x040fe2000004181c */
[----:B------:R-:W2:Y:S05]  /*4740*/  LDSM.16.M88.4 R12, [R180+0x2000] ;  /* 0x00200000b40c783b */ /* 0x000eaa0000000200 */
[C---:B------:R-:W-:Y:S06]  /*4750*/  HMMA.16816.F32.BF16 R24, R72.reuse, R8, R24 ;  /* 0x000000084818723c */ /* 0x040fec0000041818 */
[C---:B------:R-:W-:Y:S01]  /*4760*/  HMMA.16816.F32.BF16 R20, R72.reuse, R10, R20 ;  /* 0x0000000a4814723c */ /* 0x040fe20000041814 */
[----:B------:R-:W2:Y:S05]  /*4770*/  LDSM.16.M88.4 R8, [R180+0x2800] ;  /* 0x00280000b408783b */ /* 0x000eaa0000000200 */
[C---:B------:R-:W-:Y:S06]  /*4780*/  HMMA.16816.F32.BF16 R68, R72.reuse, R76, R68 ;  /* 0x0000004c4844723c */ /* 0x040fec0000041844 */
[----:B------:R-:W-:Y:S01]  /*4790*/  HMMA.16816.F32.BF16 R64, R72, R78, R64 ;  /* 0x0000004e4840723c */ /* 0x000fe20000041840 */
[----:B------:R-:W2:Y:S04]  /*47a0*/  LDSM.16.M88.4 R72, [R180+0x3800] ;  /* 0x00380000b448783b */ /* 0x000ea80000000200 */
[----:B------:R-:W-:Y:S01]  /*47b0*/  LDSM.16.M88.4 R76, [R192+0x4000] ;  /* 0x00400000c04c783b */ /* 0x000fe20000000200 */
[C---:B---3--:R-:W-:Y:S06]  /*47c0*/  HMMA.16816.F32.BF16 R40, R44.reuse, R56, R40 ;  /* 0x000000382c28723c */ /* 0x048fec0000041828 */
[C---:B------:R-:W-:Y:S01]  /*47d0*/  HMMA.16816.F32.BF16 R36, R44.reuse, R58, R36 ;  /* 0x0000003a2c24723c */ /* 0x040fe20000041824 */
[----:B------:R-:W-:Y:S05]  /*47e0*/  LDSM.16.M88.4 R56, [R193+0xa000] ;  /* 0x00a00000c138783b */ /* 0x000fea0000000200 */
[C---:B-1----:R-:W-:Y:S06]  /*47f0*/  HMMA.16816.F32.BF16 R32, R44.reuse, R16, R32 ;  /* 0x000000102c20723c */ /* 0x042fec0000041820 */
[C---:B------:R-:W-:Y:S01]  /*4800*/  HMMA.16816.F32.BF16 R28, R44.reuse, R18, R28 ;  /* 0x000000122c1c723c */ /* 0x040fe2000004181c */
[----:B------:R-:W1:Y:S05]  /*4810*/  LDSM.16.M88.4 R16, [R194+0x4000] ;  /* 0x00400000c210783b */ /* 0x000e6a0000000200 */
[C---:B----4-:R-:W-:Y:S06]  /*4820*/  HMMA.16816.F32.BF16 R24, R44.reuse, R52, R24 ;  /* 0x000000342c18723c */ /* 0x050fec0000041818 */
[C---:B------:R-:W-:Y:S01]  /*4830*/  HMMA.16816.F32.BF16 R20, R44.reuse, R54, R20 ;  /* 0x000000362c14723c */ /* 0x040fe20000041814 */
[----:B------:R-:W3:Y:S05]  /*4840*/  LDSM.16.M88.4 R52, [R193+0xa800] ;  /* 0x00a80000c134783b */ /* 0x000eea0000000200 */
[C---:B-----5:R-:W-:Y:S06]  /*4850*/  HMMA.16816.F32.BF16 R68, R44.reuse, R48, R68 ;  /* 0x000000302c44723c */ /* 0x060fec0000041844 */
[----:B------:R-:W-:Y:S01]  /*4860*/  HMMA.16816.F32.BF16 R64, R44, R50, R64 ;  /* 0x000000322c40723c */ /* 0x000fe20000041840 */
[----:B------:R-:W4:Y:S04]  /*4870*/  LDSM.16.M88.4 R48, [R193+0xb000] ;  /* 0x00b00000c130783b */ /* 0x000f280000000200 */
[----:B------:R-:W5:Y:S01]  /*4880*/  LDSM.16.M88.4 R44, [R193+0xb800] ;  /* 0x00b80000c12c783b */ /* 0x000f620000000200 */
[C---:B--2---:R-:W-:Y:S06]  /*4890*/  HMMA.16816.F32.BF16 R40, R60.reuse, R12, R40 ;  /* 0x0000000c3c28723c */ /* 0x044fec0000041828 */
[C---:B------:R-:W-:Y:S01]  /*48a0*/  HMMA.16816.F32.BF16 R36, R60.reuse, R14, R36 ;  /* 0x0000000e3c24723c */ /* 0x040fe20000041824 */
[----:B------:R-:W2:Y:S05]  /*48b0*/  LDSM.16.M88.4 R12, [R191+0x4000] ;  /* 0x00400000bf0c783b */ /* 0x000eaa0000000200 */
[C---:B------:R-:W-:Y:S06]  /*48c0*/  HMMA.16816.F32.BF16 R32, R60.reuse, R8, R32 ;  /* 0x000000083c20723c */ /* 0x040fec0000041820 */
        /* <DEDUP_REMOVED lines=9> */
[C---:B-1----:R-:W-:Y:S06]  /*4960*/  HMMA.16816.F32.BF16 R40, R16.reuse, R56, R40 ;  /* 0x000000381028723c */ /* 0x042fec0000041828 */
[C---:B------:R-:W-:Y:S01]  /*4970*/  HMMA.16816.F32.BF16 R36, R16.reuse, R58, R36 ;  /* 0x0000003a1024723c */ /* 0x040fe20000041824 */
[----:B------:R-:W1:Y:S05]  /*4980*/  LDSM.16.M88.4 R56, [R187+0xa000] ;  /* 0x00a00000bb38783b */ /* 0x000e6a0000000200 */
[C---:B---3--:R-:W-:Y:S06]  /*4990*/  HMMA.16816.F32.BF16 R32, R16.reuse, R52, R32 ;  /* 0x000000341020723c */ /* 0x048fec0000041820 */
[C---:B------:R-:W-:Y:S01]  /*49a0*/  HMMA.16816.F32.BF16 R28, R16.reuse, R54, R28 ;  /* 0x00000036101c723c */ /* 0x040fe2000004181c */
[----:B------:R-:W3:Y:S05]  /*49b0*/  LDSM.16.M88.4 R52, [R187+0xa800] ;  /* 0x00a80000bb34783b */ /* 0x000eea0000000200 */
[C---:B----4-:R-:W-:Y:S06]  /*49c0*/  HMMA.16816.F32.BF16 R24, R16.reuse, R48, R24 ;  /* 0x000000301018723c */ /* 0x050fec0000041818 */
[C---:B------:R-:W-:Y:S01]  /*49d0*/  HMMA.16816.F32.BF16 R20, R16.reuse, R50, R20 ;  /* 0x000000321014723c */ /* 0x040fe20000041814 */
[----:B------:R-:W4:Y:S05]  /*49e0*/  LDSM.16.M88.4 R48, [R187+0xb000] ;  /* 0x00b00000bb30783b */ /* 0x000f2a0000000200 */
[C---:B-----5:R-:W-:Y:S06]  /*49f0*/  HMMA.16816.F32.BF16 R68, R16.reuse, R44, R68 ;  /* 0x0000002c1044723c */ /* 0x060fec0000041844 */
[----:B------:R-:W-:Y:S01]  /*4a00*/  HMMA.16816.F32.BF16 R64, R16, R46, R64 ;  /* 0x0000002e1040723c */ /* 0x000fe20000041840 */
[----:B------:R-:W5:Y:S04]  /*4a10*/  LDSM.16.M88.4 R44, [R187+0xb800] ;  /* 0x00b80000bb2c783b */ /* 0x000f680000000200 */
[----:B------:R-:W-:Y:S01]  /*4a20*/  LDSM.16.M88.4 R16, [R189+0x4000] ;  /* 0x00400000bd10783b */ /* 0x000fe20000000200 */
[C---:B--2---:R-:W-:Y:S06]  /*4a30*/  HMMA.16816.F32.BF16 R40, R76.reuse, R12, R40 ;  /* 0x0000000c4c28723c */ /* 0x044fec0000041828 */
[C---:B------:R-:W-:Y:S01]  /*4a40*/  HMMA.16816.F32.BF16 R36, R76.reuse, R14, R36 ;  /* 0x0000000e4c24723c */ /* 0x040fe20000041824 */
[----:B------:R-:W2:Y:S05]  /*4a50*/  LDSM.16.M88.4 R12, [R180+0x4000] ;  /* 0x00400000b40c783b */ /* 0x000eaa0000000200 */
[C---:B------:R-:W-:Y:S06]  /*4a60*/  HMMA.16816.F32.BF16 R32, R76.reuse, R8, R32 ;  /* 0x000000084c20723c */ /* 0x040fec0000041820 */
[C---:B------:R-:W-:Y:S01]  /*4a70*/  HMMA.16816.F32.BF16 R28, R76.reuse, R10, R28 ;  /* 0x0000000a4c1c723c */ /* 0x040fe2000004181c */
[----:B------:R-:W2:Y:S05]  /*4a80*/  LDSM.16.M88.4 R8, [R180+0x4800] ;  /* 0x00480000b408783b */ /* 0x000eaa0000000200 */
[C---:B------:R-:W-:Y:S06]  /*4a90*/  HMMA.16816.F32.BF16 R24, R76.reuse, R80, R24 ;  /* 0x000000504c18723c */ /* 0x040fec0000041818 */
[C---:B------:R-:W-:Y:S06]  /*4aa0*/  HMMA.16816.F32.BF16 R20, R76.reuse, R82, R20 ;  /* 0x000000524c14723c */ /* 0x040fec0000041814 */
[C---:B------:R-:W-:Y:S06]  /*4ab0*/  HMMA.16816.F32.BF16 R68, R76.reuse, R72, R68 ;  /* 0x000000484c44723c */ /* 0x040fec0000041844 */
[----:B------:R-:W-:Y:S06]  /*4ac0*/  HMMA.16816.F32.BF16 R64, R76, R74, R64 ;  /* 0x0000004a4c40723c */ /* 0x000fec0000041840 */
[C---:B-1----:R-:W-:Y:S06]  /*4ad0*/  HMMA.16816.F32.BF16 R40, R60.reuse, R56, R40 ;  /* 0x000000383c28723c */ /* 0x042fec0000041828 */
[C---:B------:R-:W-:Y:S01]  /*4ae0*/  HMMA.16816.F32.BF16 R36, R60.reuse, R58, R36 ;  /* 0x0000003a3c24723c */ /* 0x040fe20000041824 */
[----:B------:R-:W1:Y:S05]  /*4af0*/  LDSM.16.M88.4 R56, [R180+0x5000] ;  /* 0x00500000b438783b */ /* 0x000e6a0000000200 */
[C---:B---3--:R-:W-:Y:S06]  /*4b00*/  HMMA.16816.F32.BF16 R32, R60.reuse, R52, R32 ;  /* 0x000000343c20723c */ /* 0x048fec0000041820 */
[----:B------:R-:W-:Y:S01]  /*4b10*/  HMMA.16816.F32.BF16 R28, R60, R54, R28 ;  /* 0x000000363c1c723c */ /* 0x000fe2000004181c */
[----:B------:R-:W3:Y:S01]  /*4b20*/  LDSM.16.M88.4 R52, [R180+0x5800] ;  /* 0x00580000b434783b */ /* 0x000ee20000000200 */
[----:B------:R-:W-:-:S04]  /*4b30*/  DEPBAR.LE SB0, 0x0 ;  /* 0x000080000000791a */ /* 0x000fc80000000000 */
[C---:B----4-:R-:W-:Y:S06]  /*4b40*/  HMMA.16816.F32.BF16 R24, R60.reuse, R48, R24 ;  /* 0x000000303c18723c */ /* 0x050fec0000041818 */
[C---:B------:R-:W-:Y:S06]  /*4b50*/  HMMA.16816.F32.BF16 R20, R60.reuse, R50, R20 ;  /* 0x000000323c14723c */ /* 0x040fec0000041814 */
[C---:B-----5:R-:W-:Y:S06]  /*4b60*/  HMMA.16816.F32.BF16 R68, R60.reuse, R44, R68 ;  /* 0x0000002c3c44723c */ /* 0x060fec0000041844 */
[----:B------:R-:W-:Y:S06]  /*4b70*/  HMMA.16816.F32.BF16 R64, R60, R46, R64 ;  /* 0x0000002e3c40723c */ /* 0x000fec0000041840 */
[C---:B--2---:R-:W-:Y:S06]  /*4b80*/  HMMA.16816.F32.BF16 R36, R16.reuse, R14, R36 ;  /* 0x0000000e1024723c */ /* 0x044fec0000041824 */
[----:B------:R-:W-:Y:S01]  /*4b90*/  HMMA.16816.F32.BF16 R40, R16, R12, R40 ;  /* 0x0000000c1028723c */ /* 0x000fe20000041828 */
[----:B------:R-:W-:-:S04]  /*4ba0*/  SHF.L.U32 R15, R86, 0x1, RZ ;  /* 0x00000001560f7819 */ /* 0x000fc800000006ff */
[----:B------:R-:W-:Y:S01]  /*4bb0*/  LOP3.LUT R15, R15, 0x6, RZ, 0xc0, !PT ;  /* 0x000000060f0f7812 */ /* 0x000fe200078ec0ff */
[C---:B------:R-:W-:Y:S06]  /*4bc0*/  HMMA.16816.F32.BF16 R32, R16.reuse, R8, R32 ;  /* 0x000000081020723c */ /* 0x040fec0000041820 */
[C---:B------:R-:W-:Y:S06]  /*4bd0*/  HMMA.16816.F32.BF16 R28, R16.reuse, R10, R28 ;  /* 0x0000000a101c723c */ /* 0x040fec000004181c */
[C---:B-1----:R-:W-:Y:S06]  /*4be0*/  HMMA.16816.F32.BF16 R24, R16.reuse, R56, R24 ;  /* 0x000000381018723c */ /* 0x042fec0000041818 */
[C---:B------:R-:W-:Y:S06]  /*4bf0*/  HMMA.16816.F32.BF16 R20, R16.reuse, R58, R20 ;  /* 0x0000003a1014723c */ /* 0x040fec0000041814 */
[C---:B---3--:R-:W-:Y:S06]  /*4c00*/  HMMA.16816.F32.BF16 R68, R16.reuse, R52, R68 ;  /* 0x000000341044723c */ /* 0x048fec0000041844 */
[----:B------:R-:W-:Y:S01]  /*4c10*/  HMMA.16816.F32.BF16 R64, R16, R54, R64 ;  /* 0x000000361040723c */ /* 0x000fe20000041840 */
[----:B------:R-:W-:Y:S06]  /*4c20*/  BAR.SYNC.DEFER_BLOCKING 0x0 ;  /* 0x0000000000007b1d */ /* 0x000fec0000010000 */
[----:B------:R-:W-:-:S02]  /*4c30*/  NOP ;  /* 0x0000000000007918 */ /* 0x000fc40000000000 */
[----:B------:R-:W-:-:S15]  /*4c40*/  @!P6 BRA `(.L_x_1453) ;  /* 0x0000000c001ce947 */ /* 0x000fde0003800000 */
[----:B------:R-:W-:Y:S05]  /*4c50*/  @!P0 BRA `(.L_x_1454) ;  /* 0x0000000000f08947 */ /* 0x000fea0003800000 */
[----:B------:R-:W1:Y:S01]  /*4c60*/  LDC R8, c[0x0][0x380] ;  /* 0x0000e000ff087b82 */ /* 0x000e620000000800 */
[----:B------:R-:W-:Y:S01]  /*4c70*/  IABS R12, R5 ;  /* 0x00000005000c7213 */ /* 0x000fe20000000000 */
[----:B------:R-:W-:Y:S01]  /*4c80*/  ULDC.64 UR8, c[0x0][0x230] ;  /* 0x00008c0000087ab9 */ /* 0x000fe20000000a00 */
[----:B------:R-:W-:-:S04]  /*4c90*/  IADD3 R14, R5, -0x40, RZ ;  /* 0xffffffc0050e7810 */ /* 0x000fc80007ffe0ff */
[----:B------:R-:W-:Y:S02]  /*4ca0*/  IABS R10, R14 ;  /* 0x0000000e000a7213 */ /* 0x000fe40000000000 */
[-C--:B-1----:R-:W-:Y:S02]  /*4cb0*/  IABS R3, R8.reuse ;  /* 0x0000000800037213 */ /* 0x082fe40000000000 */
[----:B------:R-:W-:Y:S02]  /*4cc0*/  LOP3.LUT R14, R14, R8, RZ, 0x3c, !PT ;  /* 0x000000080e0e7212 */ /* 0x000fe400078e3cff */
[----:B------:R-:W1:Y:S08]  /*4cd0*/  I2F.RP R16, R3 ;  /* 0x0000000300107306 */ /* 0x000e700000209400 */
[----:B-1----:R-:W1:Y:S02]  /*4ce0*/  MUFU.RCP R16, R16 ;  /* 0x0000001000107308 */ /* 0x002e640000001000 */
[----:B-1----:R-:W-:-:S06]  /*4cf0*/  VIADD R16, R16, 0xffffffe ;  /* 0x0ffffffe10107836 */ /* 0x002fcc0000000000 */
[----:B------:R-:W1:Y:S02]  /*4d00*/  F2I.FTZ.U32.TRUNC.NTZ R17, R16 ;  /* 0x0000001000117305 */ /* 0x000e64000021f000 */
[----:B-1----:R-:W-:Y:S02]  /*4d10*/  IMAD.MOV R13, RZ, RZ, -R17 ;  /* 0x000000ffff0d7224 */ /* 0x002fe400078e0a11 */
[----:B------:R-:W-:Y:S02]  /*4d20*/  IMAD.MOV.U32 R16, RZ, RZ, RZ ;  /* 0x000000ffff107224 */ /* 0x000fe400078e00ff */
[----:B------:R-:W-:-:S04]  /*4d30*/  IMAD R13, R13, R3, RZ ;  /* 0x000000030d0d7224 */ /* 0x000fc800078e02ff */
[----:B------:R-:W-:-:S06]  /*4d40*/  IMAD.HI.U32 R13, R17, R13, R16 ;  /* 0x0000000d110d7227 */ /* 0x000fcc00078e0010 */
[----:B------:R-:W-:-:S04]  /*4d50*/  IMAD.HI.U32 R16, R13, R12, RZ ;  /* 0x0000000c0d107227 */ /* 0x000fc800078e00ff */
[----:B------:R-:W-:Y:S01]  /*4d60*/  IMAD.HI.U32 R13, R13, R10, RZ ;  /* 0x0000000a0d0d7227 */ /* 0x000fe200078e00ff */
[----:B------:R-:W-:-:S03]  /*4d70*/  IADD3 R11, -R16, RZ, RZ ;  /* 0x000000ff100b7210 */ /* 0x000fc60007ffe1ff */
[----:B------:R-:W-:Y:S02]  /*4d80*/  IMAD.MOV R9, RZ, RZ, -R13 ;  /* 0x000000ffff097224 */ /* 0x000fe400078e0a0d */
[C---:B------:R-:W-:Y:S02]  /*4d90*/  IMAD R11, R3.reuse, R11, R12 ;  /* 0x0000000b030b7224 */ /* 0x040fe400078e020c */
[----:B------:R-:W-:-:S03]  /*4da0*/  IMAD R9, R3, R9, R10 ;  /* 0x0000000903097224 */ /* 0x000fc600078e020a */
[C---:B------:R-:W-:Y:S02]  /*4db0*/  ISETP.GT.U32.AND P1, PT, R3.reuse, R11, PT ;  /* 0x0000000b0300720c */ /* 0x040fe40003f24070 */
[----:B------:R-:W-:-:S11]  /*4dc0*/  ISETP.GT.U32.AND P2, PT, R3, R9, PT ;  /* 0x000000090300720c */ /* 0x000fd60003f44070 */
[-C--:B------:R-:W-:Y:S02]  /*4dd0*/  @!P1 IADD3 R11, R11, -R3.reuse, RZ ;  /* 0x800000030b0b9210 */ /* 0x080fe40007ffe0ff */
[----:B------:R-:W-:Y:S01]  /*4de0*/  @!P2 IMAD.IADD R9, R9, 0x1, -R3 ;  /* 0x000000010909a824 */ /* 0x000fe200078e0a03 */
[----:B------:R-:W-:Y:S01]  /*4df0*/  @!P1 IADD3 R16, R16, 0x1, RZ ;  /* 0x0000000110109810 */ /* 0x000fe20007ffe0ff */
[----:B------:R-:W-:Y:S01]  /*4e00*/  @!P2 VIADD R13, R13, 0x1 ;  /* 0x000000010d0da836 */ /* 0x000fe20000000000 */
[-C--:B------:R-:W-:Y:S02]  /*4e10*/  ISETP.GE.U32.AND P5, PT, R11, R3.reuse, PT ;  /* 0x000000030b00720c */ /* 0x080fe40003fa6070 */
[----:B------:R-:W-:Y:S02]  /*4e20*/  ISETP.GE.U32.AND P4, PT, R9, R3, PT ;  /* 0x000000030900720c */ /* 0x000fe40003f86070 */
[----:B------:R-:W-:Y:S02]  /*4e30*/  LOP3.LUT R3, R5, R8, RZ, 0x3c, !PT ;  /* 0x0000000805037212 */ /* 0x000fe400078e3cff */
[----:B------:R-:W-:-:S02]  /*4e40*/  ISETP.GE.AND P1, PT, R14, RZ, PT ;  /* 0x000000ff0e00720c */ /* 0x000fc40003f26270 */
[----:B------:R-:W-:Y:S02]  /*4e50*/  ISETP.GE.AND P3, PT, R3, RZ, PT ;  /* 0x000000ff0300720c */ /* 0x000fe40003f66270 */
[----:B------:R-:W-:Y:S02]  /*4e60*/  ISETP.NE.AND P2, PT, R8, RZ, PT ;  /* 0x000000ff0800720c */ /* 0x000fe40003f45270 */
[----:B------:R-:W-:Y:S02]  /*4e70*/  LOP3.LUT R9, RZ, R8, RZ, 0x33, !PT ;  /* 0x00000008ff097212 */ /* 0x000fe400078e33ff */
[----:B------:R-:W-:Y:S01]  /*4e80*/  @P5 IADD3 R16, R16, 0x1, RZ ;  /* 0x0000000110105810 */ /* 0x000fe20007ffe0ff */
[----:B------:R-:W-:-:S03]  /*4e90*/  @P4 VIADD R13, R13, 0x1 ;  /* 0x000000010d0d4836 */ /* 0x000fc60000000000 */
[----:B------:R-:W-:Y:S02]  /*4ea0*/  MOV R3, R16 ;  /* 0x0000001000037202 */ /* 0x000fe40000000f00 */
[----:B------:R-:W-:-:S03]  /*4eb0*/  @!P1 IADD3 R13, -R13, RZ, RZ ;  /* 0x000000ff0d0d9210 */ /* 0x000fc60007ffe1ff */
[----:B------:R-:W-:-:S05]  /*4ec0*/  @!P3 IMAD.MOV R3, RZ, RZ, -R3 ;  /* 0x000000ffff03b224 */ /* 0x000fca00078e0a03 */
[C---:B------:R-:W-:Y:S02]  /*4ed0*/  SEL R3, R9.reuse, R3, !P2 ;  /* 0x0000000309037207 */ /* 0x040fe40005000000 */
[----:B------:R-:W-:-:S03]  /*4ee0*/  SEL R9, R9, R13, !P2 ;  /* 0x0000000d09097207 */ /* 0x000fc60005000000 */
[----:B------:R-:W-:-:S04]  /*4ef0*/  IMAD.WIDE R10, R3, 0x4, R206 ;  /* 0x00000004030a7825 */ /* 0x000fc800078e02ce */
[----:B------:R-:W-:Y:S02]  /*4f00*/  IMAD.WIDE R12, R9, 0x4, R206 ;  /* 0x00000004090c7825 */ /* 0x000fe400078e02ce */
[----:B------:R-:W2:Y:S04]  /*4f10*/  LDG.E R11, desc[UR10][R10.64] ;  /* 0x0000000a0a0b7981 */ /* 0x000ea8000c1e1900 */
[----:B------:R1:W2:Y:S01]  /*4f20*/  LDG.E R10, desc[UR10][R12.64] ;  /* 0x0000000a0c0a7981 */ /* 0x0002a2000c1e1900 */
[----:B------:R-:W-:-:S04]  /*4f30*/  IMAD.IADD R9, R3, 0x1, -R9 ;  /* 0x0000000103097824 */ /* 0x000fc800078e0a09 */
[----:B------:R-:W-:-:S05]  /*4f40*/  IMAD R9, R9, R8, -0x40 ;  /* 0xffffffc009097424 */ /* 0x000fca00078e0208 */
[----:B------:R-:W-:-:S05]  /*4f50*/  SHF.R.S32.HI R3, RZ, 0x1f, R9 ;  /* 0x0000001fff037819 */ /* 0x000fca0000011409 */
[----:B------:R-:W-:-:S04]  /*4f60*/  IMAD R3, R3, R208, RZ ;  /* 0x000000d003037224 */ /* 0x000fc800078e02ff */
[C---:B------:R-:W-:Y:S02]  /*4f70*/  IMAD R3, R9.reuse, R209, R3 ;  /* 0x000000d109037224 */ /* 0x040fe400078e0203 */
[----:B-1----:R-:W-:-:S04]  /*4f80*/  IMAD.WIDE.U32 R12, R9, R208, RZ ;  /* 0x000000d0090c7225 */ /* 0x002fc800078e00ff */
[----:B------:R-:W-:Y:S01]  /*4f90*/  IMAD.IADD R13, R13, 0x1, R3 ;  /* 0x000000010d0d7824 */ /* 0x000fe200078e0203 */
[----:B--2---:R-:W-:-:S04]  /*4fa0*/  IADD3 R10, -R11, R10, RZ ;  /* 0x0000000a0b0a7210 */ /* 0x004fc80007ffe1ff */
[----:B------:R-:W-:-:S05]  /*4fb0*/  SHF.R.S32.HI R8, RZ, 0x1f, R10 ;  /* 0x0000001fff087819 */ /* 0x000fca000001140a */
[----:B------:R-:W-:-:S04]  /*4fc0*/  IMAD R8, R8, UR8, RZ ;  /* 0x0000000808087c24 */ /* 0x000fc8000f8e02ff */
[C---:B------:R-:W-:Y:S02]  /*4fd0*/  IMAD R8, R10.reuse, UR9, R8 ;  /* 0x000000090a087c24 */ /* 0x040fe4000f8e0208 */
[----:B------:R-:W-:-:S04]  /*4fe0*/  IMAD.WIDE.U32 R10, R10, UR8, R12 ;  /* 0x000000080a0a7c25 */ /* 0x000fc8000f8e000c */
[----:B------:R-:W-:Y:S01]  /*4ff0*/  IMAD.MOV.U32 R14, RZ, RZ, R10 ;  /* 0x000000ffff0e7224 */ /* 0x000fe200078e000a */
[----:B------:R-:W-:Y:S01]  /*5000*/  IADD3 R3, R11, R8, RZ ;  /* 0x000000080b037210 */ /* 0x000fe20007ffe0ff */
[----:B------:R-:W-:Y:S06]  /*5010*/  BRA `(.L_x_1455) ;  /* 0x0000000000087947 */ /* 0x000fec0003800000 */
.L_x_1454:
[----:B------:R-:W-:-:S04]  /*5020*/  LEA R14, -R208, RZ, 0x6 ;  /* 0x000000ffd00e7211 */ /* 0x000fc800078e31ff */
[----:B------:R-:W-:-:S07]  /*5030*/  SHF.R.S32.HI R3, RZ, 0x1f, R14 ;  /* 0x0000001fff037819 */ /* 0x000fce000001140e */
.L_x_1455:
[----:B------:R-:W-:Y:S01]  /*5040*/  ULDC UR5, c[0x0][0x2d0] ;  /* 0x0000b40000057ab9 */ /* 0x000fe20000000800 */
[----:B------:R-:W-:Y:S01]  /*5050*/  BSSY B0, `(.L_x_1456) ;  /* 0x0000083000007945 */ /* 0x000fe20003800000 */
[----:B------:R-:W-:Y:S02]  /*5060*/  ISETP.GE.AND P3, PT, R7, UR5, PT ;  /* 0x0000000507007c0c */ /* 0x000fe4000bf66270 */
[----:B------:R-:W-:Y:S02]  /*5070*/  ISETP.GE.AND P4, PT, R203, UR5, PT ;  /* 0x00000005cb007c0c */ /* 0x000fe4000bf86270 */
[----:B------:R-:W-:-:S09]  /*5080*/  ISETP.GE.AND P2, PT, R6, UR5, PT ;  /* 0x0000000506007c0c */ /* 0x000fd2000bf46270 */
[----:B------:R-:W1:Y:S01]  /*5090*/  @!P3 LDC.64 R10, c[0x0][0x218] ;  /* 0x00008600ff0abb82 */ /* 0x000e620000000a00 */
[CC--:B------:R-:W-:Y:S01]  /*50a0*/  @!P3 IADD3 R19, P1, R14.reuse, R205.reuse, RZ ;  /* 0x000000cd0e13b210 */ /* 0x0c0fe20007f3e0ff */
[----:B------:R2:W-:Y:S01]  /*50b0*/  @P4 STS.128 [R202+0x6000], RZ ;  /* 0x006000ffca004388 */ /* 0x0005e20000000c00 */
[----:B------:R-:W-:-:S03]  /*50c0*/  @!P4 IADD3 R16, P5, R14, R205, RZ ;  /* 0x000000cd0e10c210 */ /* 0x000fc60007fbe0ff */
[C-C-:B------:R-:W-:Y:S02]  /*50d0*/  @!P3 IMAD.X R17, R3.reuse, 0x1, R133.reuse, P1 ;  /* 0x000000010311b824 */ /* 0x140fe400008e0685 */
[----:B------:R-:W3:Y:S01]  /*50e0*/  @!P4 LDC.64 R8, c[0x0][0x218] ;  /* 0x00008600ff08cb82 */ /* 0x000ee20000000a00 */
[----:B------:R-:W-:-:S07]  /*50f0*/  @!P4 IMAD.X R44, R3, 0x1, R133, P5 ;  /* 0x00000001032cc824 */ /* 0x000fce00028e0685 */
[----:B------:R-:W4:Y:S01]  /*5100*/  @!P2 LDC.64 R6, c[0x0][0x218] ;  /* 0x00008600ff06ab82 */ /* 0x000f220000000a00 */
[----:B-1----:R-:W-:-:S07]  /*5110*/  @!P3 LEA R18, P1, R19, R10, 0x1 ;  /* 0x0000000a1312b211 */ /* 0x002fce00078208ff */
[----:B------:R-:W1:Y:S01]  /*5120*/  @!P4 LDC.64 R12, c[0x0][0x218] ;  /* 0x00008600ff0ccb82 */ /* 0x000e620000000a00 */
[----:B------:R-:W-:Y:S02]  /*5130*/  @!P3 LEA.HI.X R19, R19, R11, R17, 0x1, P1 ;  /* 0x0000000b1313b211 */ /* 0x000fe400008f0c11 */
[----:B------:R-:W-:Y:S02]  /*5140*/  @!P2 IADD3 R17, P1, R14, R205, RZ ;  /* 0x000000cd0e11a210 */ /* 0x000fe40007f3e0ff */
[----:B---3--:R-:W-:-:S03]  /*5150*/  @!P4 LEA R48, P5, R16, R8, 0x1 ;  /* 0x000000081030c211 */ /* 0x008fc600078a08ff */
[----:B------:R-:W3:Y:S01]  /*5160*/  @!P3 LDC.64 R10, c[0x0][0x218] ;  /* 0x00008600ff0abb82 */ /* 0x000ee20000000a00 */
[----:B------:R-:W-:Y:S01]  /*5170*/  @!P4 LEA.HI.X R49, R16, R9, R44, 0x1, P5 ;  /* 0x000000091031c211 */ /* 0x000fe200028f0c2c */
[----:B------:R-:W-:Y:S01]  /*5180*/  @!P2 IMAD.X R44, R3, 0x1, R133, P1 ;  /* 0x00000001032ca824 */ /* 0x000fe200008e0685 */
[----:B------:R-:W-:Y:S02]  /*5190*/  IADD3 R45, P5, R198, R14, RZ ;  /* 0x0000000ec62d7210 */ /* 0x000fe40007fbe0ff */
[----:B----4-:R-:W-:-:S03]  /*51a0*/  @!P2 LEA R16, P1, R17, R6, 0x1 ;  /* 0x000000061110a211 */ /* 0x010fc600078208ff */
[----:B------:R-:W4:Y:S01]  /*51b0*/  @!P2 LDC.64 R8, c[0x0][0x218] ;  /* 0x00008600ff08ab82 */ /* 0x000f220000000a00 */
[----:B------:R-:W-:Y:S01]  /*51c0*/  @!PT LDS RZ, [RZ] ;  /* 0x00000000fffff984 */ /* 0x000fe20000000800 */
[----:B------:R-:W-:Y:S01]  /*51d0*/  @!PT LDS RZ, [RZ] ;  /* 0x00000000fffff984 */ /* 0x000fe20000000800 */
[----:B------:R-:W-:Y:S01]  /*51e0*/  @!PT LDS RZ, [RZ] ;  /* 0x00000000fffff984 */ /* 0x000fe20000000800 */
[----:B------:R5:W-:Y:S01]  /*51f0*/  @!P4 LDGSTS.E.BYPASS.LTC128B.128 [R202+0x6000], desc[UR10][R48.64] ;  /* 0x0600000030cacfae */ /* 0x000be2000b901d4a */
[----:B------:R-:W-:Y:S01]  /*5200*/  @!P2 LEA.HI.X R17, R17, R7, R44, 0x1, P1 ;  /* 0x000000071111a211 */ /* 0x000fe200008f0c2c */
[----:B------:R-:W-:Y:S01]  /*5210*/  IMAD.X R44, R197, 0x1, R3, P5 ;  /* 0x00000001c52c7824 */ /* 0x000fe200028e0603 */
[CC--:B------:R-:W-:Y:S01]  /*5220*/  @!P4 IADD3 R50, P5, R45.reuse, R205.reuse, RZ ;  /* 0x000000cd2d32c210 */ /* 0x0c0fe20007fbe0ff */
[----:B------:R2:W-:Y:S01]  /*5230*/  @P3 STS.128 [R202+0x8000], RZ ;  /* 0x008000ffca003388 */ /* 0x0005e20000000c00 */
[----:B------:R-:W-:Y:S02]  /*5240*/  @!P3 IADD3 R51, P1, R45, R205, RZ ;  /* 0x000000cd2d33b210 */ /* 0x000fe40007f3e0ff */
[----:B------:R-:W2:Y:S01]  /*5250*/  @!P4 LDC.64 R6, c[0x0][0x218] ;  /* 0x00008600ff06cb82 */ /* 0x000ea20000000a00 */
[--C-:B------:R-:W-:Y:S01]  /*5260*/  @!P4 IMAD.X R47, R44, 0x1, R133.reuse, P5 ;  /* 0x000000012c2fc824 */ /* 0x100fe200028e0685 */
[----:B-1----:R-:W-:Y:S01]  /*5270*/  @!P4 LEA R46, P5, R50, R12, 0x1 ;  /* 0x0000000c322ec211 */ /* 0x002fe200078a08ff */
[----:B------:R-:W-:Y:S01]  /*5280*/  @!P3 IMAD.X R12, R44, 0x1, R133, P1 ;  /* 0x000000012c0cb824 */ /* 0x000fe200008e0685 */
[----:B------:R-:W-:Y:S01]  /*5290*/  @!PT LDS RZ, [RZ] ;  /* 0x00000000fffff984 */ /* 0x000fe20000000800 */
[----:B------:R-:W-:Y:S01]  /*52a0*/  @!PT LDS RZ, [RZ] ;  /* 0x00000000fffff984 */ /* 0x000fe20000000800 */
[----:B------:R-:W-:Y:S01]  /*52b0*/  @!PT LDS RZ, [RZ] ;  /* 0x00000000fffff984 */ /* 0x000fe20000000800 */
[----:B------:R1:W-:Y:S02]  /*52c0*/  @!P3 LDGSTS.E.BYPASS.LTC128B.128 [R202+0x8000], desc[UR10][R18.64+0x80] ;  /* 0x0800008012cabfae */ /* 0x0003e4000b901d4a */
[----:B------:R-:W-:-:S02]  /*52d0*/  @!P4 LEA.HI.X R47, R50, R13, R47, 0x1, P5 ;  /* 0x0000000d322fc211 */ /* 0x000fc400028f0c2f */
[----:B---3--:R-:W-:Y:S01]  /*52e0*/  @!P3 LEA R50, P5, R51, R10, 0x1 ;  /* 0x0000000a3332b211 */ /* 0x008fe200078a08ff */
[----:B------:R3:W-:Y:S01]  /*52f0*/  @P2 STS.128 [R202+0xa000], RZ ;  /* 0x00a000ffca002388 */ /* 0x0007e20000000c00 */
[----:B------:R-:W-:Y:S02]  /*5300*/  @!P2 IADD3 R10, P1, R45, R205, RZ ;  /* 0x000000cd2d0aa210 */ /* 0x000fe40007f3e0ff */
[----:B------:R-:W-:Y:S01]  /*5310*/  @!P3 LEA.HI.X R51, R51, R11, R12, 0x1, P5 ;  /* 0x0000000b3333b211 */ /* 0x000fe200028f0c0c */
[----:B------:R-:W-:Y:S01]  /*5320*/  @!PT LDS RZ, [RZ] ;  /* 0x00000000fffff984 */ /* 0x000fe20000000800 */
[----:B------:R-:W-:Y:S01]  /*5330*/  @!PT LDS RZ, [RZ] ;  /* 0x00000000fffff984 */ /* 0x000fe20000000800 */
[----:B------:R-:W-:Y:S01]  /*5340*/  @!PT LDS RZ, [RZ] ;  /* 0x00000000fffff984 */ /* 0x000fe20000000800 */
[----:B------:R3:W-:Y:S01]  /*5350*/  @!P2 LDGSTS.E.BYPASS.LTC128B.128 [R202+0xa000], desc[UR10][R16.64+0x100] ;  /* 0x0a00010010caafae */ /* 0x0007e2000b901d4a */
[----:B------:R-:W3:Y:S01]  /*5360*/  @!P3 LDC.64 R12, c[0x0][0x218] ;  /* 0x00008600ff0cbb82 */ /* 0x000ee20000000a00 */
[----:B------:R-:W-:Y:S01]  /*5370*/  @!P2 IMAD.X R11, R44, 0x1, R133, P1 ;  /* 0x000000012c0ba824 */ /* 0x000fe200008e0685 */
[----:B----4-:R-:W-:Y:S01]  /*5380*/  @!P2 LEA R54, P1, R10, R8, 0x1 ;  /* 0x000000080a36a211 */ /* 0x010fe200078208ff */
[----:B------:R4:W-:Y:S01]  /*5390*/  @P4 STS.128 [R202+0x6800], RZ ;  /* 0x006800ffca004388 */ /* 0x0009e20000000c00 */
[----:B------:R-:W-:-:S02]  /*53a0*/  IADD3 R45, P5, R198, R45, RZ ;  /* 0x0000002dc62d7210 */ /* 0x000fc40007fbe0ff */
[----:B------:R-:W-:Y:S01]  /*53b0*/  @!P2 LEA.HI.X R55, R10, R9, R11, 0x1, P1 ;  /* 0x000000090a37a211 */ /* 0x000fe200008f0c0b */
[----:B------:R-:W-:Y:S01]  /*53c0*/  @!PT LDS RZ, [RZ] ;  /* 0x00000000fffff984 */ /* 0x000fe20000000800 */
[----:B------:R-:W-:Y:S01]  /*53d0*/  @!PT LDS RZ, [RZ] ;  /* 0x00000000fffff984 */ /* 0x000fe20000000800 */
[----:B------:R-:W-:Y:S01]  /*53e0*/  @!PT LDS RZ, [RZ] ;  /* 0x00000000fffff984 */ /* 0x000fe20000000800 */
[----:B------:R4:W-:Y:S01]  /*53f0*/  @!P4 LDGSTS.E.BYPASS.LTC128B.128 [R202+0x6800], desc[UR10][R46.64] ;  /* 0x068000002ecacfae */ /* 0x0009e2000b901d4a */
[----:B------:R-:W4:Y:S01]  /*5400*/  @!P2 LDC.64 R10, c[0x0][0x218] ;  /* 0x00008600ff0aab82 */ /* 0x000f220000000a00 */
[-C--:B------:R-:W-:Y:S01]  /*5410*/  @!P4 IADD3 R52, P1, R45, R205.reuse, RZ ;  /* 0x000000cd2d34c210 */ /* 0x080fe20007f3e0ff */
[----:B------:R-:W-:Y:S01]  /*5420*/  IMAD.X R44, R197, 0x1, R44, P5 ;  /* 0x00000001c52c7824 */ /* 0x000fe200028e062c */
[----:B------:R3:W-:Y:S03]  /*5430*/  @P3 STS.128 [R202+0x8800], RZ ;  /* 0x008800ffca003388 */ /* 0x0007e60000000c00 */
[----:B-----5:R-:W-:Y:S01]  /*5440*/  @!P4 IMAD.X R48, R44, 0x1, R133, P1 ;  /* 0x000000012c30c824 */ /* 0x020fe200008e0685 */
[C---:B--2---:R-:W-:Y:S01]  /*5450*/  @!P4 LEA R56, P1, R52.reuse, R6, 0x1 ;  /* 0x000000063438c211 */ /* 0x044fe200078208ff */
[----:B------:R-:W2:Y:S01]  /*5460*/  @!P4 LDC.64 R8, c[0x0][0x218] ;  /* 0x00008600ff08cb82 */ /* 0x000ea20000000a00 */
[----:B-1----:R-:W-:Y:S01]  /*5470*/  @!P3 IADD3 R18, P5, R45, R205, RZ ;  /* 0x000000cd2d12b210 */ /* 0x002fe20007fbe0ff */
[----:B------:R-:W-:Y:S01]  /*5480*/  @!PT LDS RZ, [RZ] ;  /* 0x00000000fffff984 */ /* 0x000fe20000000800 */
[----:B------:R-:W-:Y:S01]  /*5490*/  @!PT LDS RZ, [RZ] ;  /* 0x00000000fffff984 */ /* 0x000fe20000000800 */
[----:B------:R-:W-:Y:S01]  /*54a0*/  @!PT LDS RZ, [RZ] ;  /* 0x00000000fffff984 */ /* 0x000fe20000000800 */
[----:B------:R1:W-:Y:S01]  /*54b0*/  @!P3 LDGSTS.E.BYPASS.LTC128B.128 [R202+0x8800], desc[UR10][R50.64+0x80] ;  /* 0x0880008032cabfae */ /* 0x0003e2000b901d4a */
[----:B------:R-:W-:-:S02]  /*54c0*/  @!P4 LEA.HI.X R57, R52, R7, R48, 0x1, P1 ;  /* 0x000000073439c211 */ /* 0x000fc400008f0c30 */
[----:B------:R-:W-:Y:S01]  /*54d0*/  @!P2 IADD3 R19, P1, R45, R205, RZ ;  /* 0x000000cd2d13a210 */ /* 0x000fe20007f3e0ff */
[--C-:B------:R-:W-:Y:S01]  /*54e0*/  @!P3 IMAD.X R48, R44, 0x1, R133.reuse, P5 ;  /* 0x000000012c30b824 */ /* 0x100fe200028e0685 */
[----:B------:R1:W-:Y:S01]  /*54f0*/  @P2 STS.128 [R202+0xa800], RZ ;  /* 0x00a800ffca002388 */ /* 0x0003e20000000c00 */
[----:B------:R-:W5:Y:S01]  /*5500*/  @!P3 LDC.64 R6, c[0x0][0x218] ;  /* 0x00008600ff06bb82 */ /* 0x000f620000000a00 */
[----:B---3--:R-:W-:Y:S01]  /*5510*/  @!P3 LEA R52, P5, R18, R12, 0x1 ;  /* 0x0000000c1234b211 */ /* 0x008fe200078a08ff */
[----:B------:R-:W-:Y:S01]  /*5520*/  @!P2 IMAD.X R12, R44, 0x1, R133, P1 ;  /* 0x000000012c0ca824 */ /* 0x000fe200008e0685 */
[----:B------:R-:W-:Y:S01]  /*5530*/  @!PT LDS RZ, [RZ] ;  /* 0x00000000fffff984 */ /* 0x000fe20000000800 */
[----:B------:R-:W-:Y:S01]  /*5540*/  @!PT LDS RZ, [RZ] ;  /* 0x00000000fffff984 */ /* 0x000fe20000000800 */
[----:B------:R-:W-:Y:S01]  /*5550*/  @!PT LDS RZ, [RZ] ;  /* 0x00000000fffff984 */ /* 0x000fe20000000800 */
[----:B------:R1:W-:Y:S02]  /*5560*/  @!P2 LDGSTS.E.BYPASS.LTC128B.128 [R202+0xa800], desc[UR10][R54.64+0x100] ;  /* 0x0a80010036caafae */ /* 0x0003e4000b901d4a */
[----:B------:R-:W-:Y:S02]  /*5570*/  @!P3 LEA.HI.X R53, R18, R13, R48, 0x1, P5 ;  /* 0x0000000d1235b211 */ /* 0x000fe400028f0c30 */
[----:B------:R-:W-:Y:S01]  /*5580*/  IADD3 R45, P5, R198, R45, RZ ;  /* 0x0000002dc62d7210 */ /* 0x000fe20007fbe0ff */
[----:B------:R1:W-:Y:S01]  /*5590*/  @P4 STS.128 [R202+0x7000], RZ ;  /* 0x007000ffca004388 */ /* 0x0003e20000000c00 */
[----:B----4-:R-:W-:-:S03]  /*55a0*/  @!P2 LEA R16, P1, R19, R10, 0x1 ;  /* 0x0000000a1310a211 */ /* 0x010fc600078208ff */
[----:B------:R-:W-:Y:S01]  /*55b0*/  IMAD.X R44, R197, 0x1, R44, P5 ;  /* 0x00000001c52c7824 */ /* 0x000fe200028e062c */
[----:B------:R-:W-:Y:S01]  /*55c0*/  @!P4 IADD3 R10, P5, R45, R205, RZ ;  /* 0x000000cd2d0ac210 */ /* 0x000fe20007fbe0ff */
[----:B------:R-:W-:Y:S01]  /*55d0*/  @!PT LDS RZ, [RZ] ;  /* 0x00000000fffff984 */ /* 0x000fe20000000800 */
[----:B------:R-:W-:Y:S01]  /*55e0*/  @!PT LDS RZ, [RZ] ;  /* 0x00000000fffff984 */ /* 0x000fe20000000800 */
[----:B------:R-:W-:Y:S01]  /*55f0*/  @!PT LDS RZ, [RZ] ;  /* 0x00000000fffff984 */ /* 0x000fe20000000800 */
[----:B------:R1:W-:Y:S01]  /*5600*/  @!P4 LDGSTS.E.BYPASS.LTC128B.128 [R202+0x7000], desc[UR10][R56.64] ;  /* 0x0700000038cacfae */ /* 0x0003e2000b901d4a */
[----:B------:R-:W-:Y:S02]  /*5610*/  @!P2 LEA.HI.X R17, R19, R11, R12, 0x1, P1 ;  /* 0x0000000b1311a211 */ /* 0x000fe400008f0c0c */
[----:B------:R-:W-:Y:S01]  /*5620*/  @!P3 IADD3 R11, P1, R45, R205, RZ ;  /* 0x000000cd2d0bb210 */ /* 0x000fe20007f3e0ff */
[--C-:B------:R-:W-:Y:S01]  /*5630*/  @!P4 IMAD.X R12, R44, 0x1, R133.reuse, P5 ;  /* 0x000000012c0cc824 */ /* 0x100fe200028e0685 */
[----:B--2---:R-:W-:Y:S01]  /*5640*/  @!P4 LEA R18, P5, R10, R8, 0x1 ;  /* 0x000000080a12c211 */ /* 0x004fe200078a08ff */
[----:B------:R1:W-:Y:S02]  /*5650*/  @P3 STS.128 [R202+0x9000], RZ ;  /* 0x009000ffca003388 */ /* 0x0003e40000000c00 */
[----:B------:R-:W-:Y:S01]  /*5660*/  @!P3 IMAD.X R8, R44, 0x1, R133, P1 ;  /* 0x000000012c08b824 */ /* 0x000fe200008e0685 */
[----:B------:R-:W-:Y:S01]  /*5670*/  @!P4 LEA.HI.X R19, R10, R9, R12, 0x1, P5 ;  /* 0x000000090a13c211 */ /* 0x000fe200028f0c0c */
[----:B------:R-:W-:Y:S01]  /*5680*/  @!PT LDS RZ, [RZ] ;  /* 0x00000000fffff984 */ /* 0x000fe20000000800 */
[----:B------:R-:W-:Y:S01]  /*5690*/  @!PT LDS RZ, [RZ] ;  /* 0x00000000fffff984 */ /* 0x000fe20000000800 */
[----:B------:R-:W-:Y:S01]  /*56a0*/  @!PT LDS RZ, [RZ] ;  /* 0x00000000fffff984 */ /* 0x000fe20000000800 */
[----:B------:R1:W-:Y:S01]  /*56b0*/  @!P3 LDGSTS.E.BYPASS.LTC128B.128 [R202+0x9000], desc[UR10][R52.64+0x80] ;  /* 0x0900008034cabfae */ /* 0x0003e2000b901d4a */
[----:B-----5:R-:W-:-:S03]  /*56c0*/  @!P3 LEA R6, P1, R11, R6, 0x1 ;  /* 0x000000060b06b211 */ /* 0x020fc600078208ff */
        /* <DEDUP_REMOVED lines=21> */
[----:B-1----:R-:W-:-:S04]  /*5820*/  LEA R6, P1, R45, UR8, 0x1 ;  /* 0x000000082d067c11 */ /* 0x002fc8000f8208ff */
[----:B------:R-:W-:-:S05]  /*5830*/  LEA.HI.X R7, R45, UR9, R44, 0x1, P1 ;  /* 0x000000092d077c11 */ /* 0x000fca00088f0c2c */
[----:B------:R-:W-:Y:S01]  /*5840*/  @!PT LDS RZ, [RZ] ;  /* 0x00000000fffff984 */ /* 0x000fe20000000800 */
[----:B------:R-:W-:Y:S01]  /*5850*/  @!PT LDS RZ, [RZ] ;  /* 0x00000000fffff984 */ /* 0x000fe20000000800 */
[----:B------:R-:W-:Y:S01]  /*5860*/  @!PT LDS RZ, [RZ] ;  /* 0x00000000fffff984 */ /* 0x000fe20000000800 */
[----:B------:R2:W-:Y:S04]  /*5870*/  LDGSTS.E.BYPASS.LTC128B.128 [R202+0xb800], desc[UR10][R6.64+0x100] ;  /* 0x0b80010006ca7fae */ /* 0x0005e8000b901d4a */
.L_x_1457:
[----:B------:R-:W-:Y:S05]  /*5880*/  BSYNC B0 ;  /* 0x0000000000007941 */ /* 0x000fea0003800000 */
.L_x_1456:
[----:B------:R-:W0:Y:S01]  /*5890*/  LDGDEPBAR ;  /* 0x00000000000079af */ /* 0x000e220000000000 */
[----:B------:R-:W-:-:S04]  /*58a0*/  IADD3 R205, P1, R14, R205, RZ ;  /* 0x000000cd0ecd7210 */ /* 0x000fc80007f3e0ff */
[----:B------:R-:W-:-:S09]  /*58b0*/  IADD3.X R133, R3, R133, RZ, P1, !PT ;  /* 0x0000008503857210 */ /* 0x000fd20000ffe4ff */
.L_x_1453:
[----:B------:R-:W-:Y:S01]  /*58c0*/  IMAD.IADD R15, R5, 0x1, R15 ;  /* 0x00000001050f7824 */ /* 0x000fe200078e020f */
[----:B------:R-:W-:Y:S01]  /*58d0*/  ULDC UR12, c[0x0][0x2ec] ;  /* 0x0000bb00000c7ab9 */ /* 0x000fe20000000800 */
[----:B------:R-:W-:Y:S01]  /*58e0*/  LEA R188, R4, UR4, 0x1 ;  /* 0x0000000404bc7c11 */ /* 0x000fe2000f8e08ff */
[----:B------:R-:W-:Y:S01]  /*58f0*/  ULDC.64 UR8, c[0x0][0x218] ;  /* 0x0000860000087ab9 */ /* 0x000fe20000000a00 */
[C---:B------:R-:W-:Y:S02]  /*5900*/  VIADD R3, R15.reuse, 0x1 ;  /* 0x000000010f037836 */ /* 0x040fe40000000000 */
[C---:B------:R-:W-:Y:S01]  /*5910*/  VIADD R5, R15.reuse, 0x8 ;  /* 0x000000080f057836 */ /* 0x040fe20000000000 */
[----:B------:R-:W-:Y:S01]  /*5920*/  LDSM.16.MT88.4 R124, [R188+0xc000] ;  /* 0x00c00000bc7c783b */ /* 0x000fe20000004200 */
[----:B-12---:R-:W-:Y:S01]  /*5930*/  VIADD R7, R15, 0x30 ;  /* 0x000000300f077836 */ /* 0x006fe20000000000 */
[CC--:B------:R-:W-:Y:S01]  /*5940*/  ISETP.GE.AND P5, PT, R3.reuse, R215.reuse, PT ;  /* 0x000000d70300720c */ /* 0x0c0fe20003fa6270 */
[--C-:B------:R-:W-:Y:S01]  /*5950*/  IMAD R186, R2, 0x2, R188.reuse ;  /* 0x0000000202ba7824 */ /* 0x100fe200078e02bc */
[-C--:B------:R-:W-:Y:S01]  /*5960*/  ISETP.GE.AND P2, PT, R3, R210.reuse, PT ;  /* 0x000000d20300720c */ /* 0x080fe20003f46270 */
[----:B------:R-:W-:Y:S01]  /*5970*/  VIADD R3, R15, 0x9 ;  /* 0x000000090f037836 */ /* 0x000fe20000000000 */
[CC--:B------:R-:W-:Y:S01]  /*5980*/  ISETP.GE.AND P1, PT, R5.reuse, R215.reuse, PT ;  /* 0x000000d70500720c */ /* 0x0c0fe20003f26270 */
[----:B------:R-:W-:Y:S01]  /*5990*/  LDSM.16.MT88.4 R16, [R188+0xc800] ;  /* 0x00c80000bc10783b */ /* 0x000fe20000004200 */
[-C--:B------:R-:W-:Y:S01]  /*59a0*/  ISETP.GE.AND P3, PT, R5, R210.reuse, PT ;  /* 0x000000d20500720c */ /* 0x080fe20003f66270 */
[----:B------:R-:W-:Y:S01]  /*59b0*/  VIADD R5, R15, 0x10 ;  /* 0x000000100f057836 */ /* 0x000fe20000000000 */
[----:B------:R-:W-:Y:S01]  /*59c0*/  FSEL R36, R36, -INF , !P1 ;  /* 0xff80000024247808 */ /* 0x000fe20004800000 */
[----:B------:R-:W-:Y:S01]  /*59d0*/  LDSM.16.MT88.4 R72, [R186+0xe000] ;  /* 0x00e00000ba48783b */ /* 0x000fe20000004200 */
[CC--:B------:R-:W-:Y:S01]  /*59e0*/  ISETP.GE.AND P4, PT, R3.reuse, R215.reuse, PT ;  /* 0x000000d70300720c */ /* 0x0c0fe20003f86270 */
[----:B------:R-:W-:Y:S01]  /*59f0*/  IMAD R185, R0, 0x2, R188 ;  /* 0x0000000200b97824 */ /* 0x000fe200078e02bc */
[----:B------:R-:W-:Y:S01]  /*5a00*/  ISETP.GE.AND P1, PT, R3, R210, PT ;  /* 0x000000d20300720c */ /* 0x000fe20003f26270 */
[----:B------:R-:W-:Y:S01]  /*5a10*/  VIADD R3, R15, 0x11 ;  /* 0x000000110f037836 */ /* 0x000fe20000000000 */
[----:B------:R-:W-:Y:S01]  /*5a20*/  FSEL R38, R38, -INF , !P3 ;  /* 0xff80000026267808 */ /* 0x000fe20005800000 */
[----:B------:R-:W-:Y:S01]  /*5a30*/  IMAD R184, R0, 0x2, R186 ;  /* 0x0000000200b87824 */ /* 0x000fe200078e02ba */
[----:B------:R-:W-:Y:S01]  /*5a40*/  ISETP.GE.AND P3, PT, R5, R215, PT ;  /* 0x000000d70500720c */ /* 0x000fe20003f66270 */
[----:B------:R-:W-:Y:S01]  /*5a50*/  LDSM.16.MT88.4 R96, [R188+0x10000] ;  /* 0x01000000bc60783b */ /* 0x000fe20000004200 */
[----:B------:R-:W-:-:S02]  /*5a60*/  FSEL R37, R37, -INF , !P4 ;  /* 0xff80000025257808 */ /* 0x000fc40006000000 */
[-C--:B------:R-:W-:Y:S01]  /*5a70*/  ISETP.GE.AND P4, PT, R5, R210.reuse, PT ;  /* 0x000000d20500720c */ /* 0x080fe20003f86270 */
[----:B------:R-:W-:Y:S01]  /*5a80*/  VIADD R5, R15, 0x18 ;  /* 0x000000180f057836 */ /* 0x000fe20000000000 */
[----:B------:R-:W-:Y:S01]  /*5a90*/  FSEL R39, R39, -INF , !P1 ;  /* 0xff80000027277808 */ /* 0x000fe20004800000 */
[----:B------:R-:W-:Y:S01]  /*5aa0*/  LDSM.16.MT88.4 R88, [R184+0xe000] ;  /* 0x00e00000b858783b */ /* 0x000fe20000004200 */
[C---:B------:R-:W-:Y:S02]  /*5ab0*/  ISETP.GE.AND P1, PT, R3.reuse, R215, PT ;  /* 0x000000d70300720c */ /* 0x040fe40003f26270 */
        /* <DEDUP_REMOVED lines=9> */
[-C--:B------:R-:W-:Y:S01]  /*5b50*/  ISETP.GE.AND P1, PT, R5, R210.reuse, PT ;  /* 0x000000d20500720c */ /* 0x080fe20003f26270 */
[----:B------:R-:W-:Y:S01]  /*5b60*/  VIADD R5, R15, 0x20 ;  /* 0x000000200f057836 */ /* 0x000fe20000000000 */
[----:B------:R-:W-:Y:S01]  /*5b70*/  FSEL R35, R35, -INF , !P3 ;  /* 0xff80000023237808 */ /* 0x000fe20005800000 */
[----:B------:R-:W-:Y:S01]  /*5b80*/  LDSM.16.MT88.4 R56, [R184+0xc000] ;  /* 0x00c00000b838783b */ /* 0x000fe20000004200 */
[----:B------:R-:W-:Y:S02]  /*5b90*/  FSEL R41, R41, -INF , !P5 ;  /* 0xff80000029297808 */ /* 0x000fe40006800000 */
[----:B------:R-:W-:Y:S01]  /*5ba0*/  ISETP.GE.AND P5, PT, R15, R215, PT ;  /* 0x000000d70f00720c */ /* 0x000fe20003fa6270 */
[----:B------:R-:W-:Y:S01]  /*5bb0*/  LDSM.16.MT88.4 R80, [R185+0xe000] ;  /* 0x00e00000b950783b */ /* 0x000fe20000004200 */
[----:B------:R-:W-:-:S02]  /*5bc0*/  ISETP.GE.AND P3, PT, R3, R210, PT ;  /* 0x000000d20300720c */ /* 0x000fc40003f66270 */
[----:B------:R-:W-:Y:S01]  /*5bd0*/  FSEL R28, R28, -INF , !P4 ;  /* 0xff8000001c1c7808 */ /* 0x000fe20006000000 */
[----:B------:R-:W-:Y:S01]  /*5be0*/  LDSM.16.MT88.4 R136, [R184+0x10000] ;  /* 0x01000000b888783b */ /* 0x000fe20000004200 */
[----:B------:R-:W-:Y:S02]  /*5bf0*/  FSEL R30, R30, -INF , !P1 ;  /* 0xff8000001e1e7808 */ /* 0x000fe40004800000 */
[C---:B------:R-:W-:Y:S02]  /*5c00*/  ISETP.GE.AND P4, PT, R5.reuse, R215, PT ;  /* 0x000000d70500720c */ /* 0x040fe40003f86270 */
[----:B------:R-:W-:Y:S02]  /*5c10*/  ISETP.GE.AND P1, PT, R5, R210, PT ;  /* 0x000000d20500720c */ /* 0x000fe40003f26270 */
[----:B------:R-:W-:Y:S02]  /*5c20*/  FSEL R40, R40, -INF , !P5 ;  /* 0xff80000028287808 */ /* 0x000fe40006800000 */
[----:B------:R-:W-:-:S02]  /*5c30*/  FSEL R5, R31, -INF , !P3 ;  /* 0xff8000001f057808 */ /* 0x000fc40005800000 */
[----:B------:R-:W-:Y:S02]  /*5c40*/  ISETP.GE.AND P3, PT, R15, R210, PT ;  /* 0x000000d20f00720c */ /* 0x000fe40003f66270 */
[----:B------:R-:W-:Y:S02]  /*5c50*/  FSEL R43, R43, -INF , !P2 ;  /* 0xff8000002b2b7808 */ /* 0x000fe40005000000 */
[----:B------:R-:W-:Y:S01]  /*5c60*/  ISETP.GE.AND P2, PT, R3, R215, PT ;  /* 0x000000d70300720c */ /* 0x000fe20003f46270 */
[----:B------:R-:W-:Y:S01]  /*5c70*/  VIADD R3, R15, 0x21 ;  /* 0x000000210f037836 */ /* 0x000fe20000000000 */
[----:B------:R-:W-:Y:S02]  /*5c80*/  FMNMX.FTZ R6, R40, R41, !PT ;  /* 0x0000002928067209 */ /* 0x000fe40007810000 */
[----:B------:R-:W-:Y:S02]  /*5c90*/  FSEL R42, R42, -INF , !P3 ;  /* 0xff8000002a2a7808 */ /* 0x000fe40005800000 */
[----:B------:R-:W-:-:S02]  /*5ca0*/  FSEL R29, R29, -INF , !P2 ;  /* 0xff8000001d1d7808 */ /* 0x000fc40005000000 */
[----:B------:R-:W-:Y:S02]  /*5cb0*/  FMNMX.FTZ R6, R36, R6, !PT ;  /* 0x0000000624067209 */ /* 0x000fe40007810000 */
[C---:B------:R-:W-:Y:S02]  /*5cc0*/  ISETP.GE.AND P5, PT, R3.reuse, R215, PT ;  /* 0x000000d70300720c */ /* 0x040fe40003fa6270 */
[----:B------:R-:W-:Y:S01]  /*5cd0*/  ISETP.GE.AND P2, PT, R3, R210, PT ;  /* 0x000000d20300720c */ /* 0x000fe20003f46270 */
[----:B------:R-:W-:Y:S01]  /*5ce0*/  VIADD R3, R15, 0x28 ;  /* 0x000000280f037836 */ /* 0x000fe20000000000 */
[----:B------:R-:W-:Y:S02]  /*5cf0*/  FMNMX.FTZ R8, R42, R43, !PT ;  /* 0x0000002b2a087209 */ /* 0x000fe40007810000 */
[----:B------:R-:W-:Y:S02]  /*5d00*/  FMNMX.FTZ R6, R37, R6, !PT ;  /* 0x0000000625067209 */ /* 0x000fe40007810000 */
[----:B------:R-:W-:-:S02]  /*5d10*/  FMNMX.FTZ R8, R38, R8, !PT ;  /* 0x0000000826087209 */ /* 0x000fc40007810000 */
[----:B------:R-:W-:Y:S02]  /*5d20*/  FSEL R170, R24, -INF , !P4 ;  /* 0xff80000018aa7808 */ /* 0x000fe40006000000 */
[----:B------:R-:W-:Y:S02]  /*5d30*/  FSEL R147, R26, -INF , !P1 ;  /* 0xff8000001a937808 */ /* 0x000fe40004800000 */
[C---:B------:R-:W-:Y:S02]  /*5d40*/  ISETP.GE.AND P4, PT, R3.reuse, R215, PT ;  /* 0x000000d70300720c */ /* 0x040fe40003f86270 */
[----:B------:R-:W-:Y:S02]  /*5d50*/  ISETP.GE.AND P1, PT, R3, R210, PT ;  /* 0x000000d20300720c */ /* 0x000fe40003f26270 */
[----:B------:R-:W-:Y:S01]  /*5d60*/  FMNMX.FTZ R3, R32, R6, !PT ;  /* 0x0000000620037209 */ /* 0x000fe20007810000 */
[----:B------:R-:W-:Y:S01]  /*5d70*/  VIADD R6, R15, 0x29 ;  /* 0x000000290f067836 */ /* 0x000fe20000000000 */
[----:B------:R-:W-:-:S02]  /*5d80*/  FMNMX.FTZ R8, R39, R8, !PT ;  /* 0x0000000827087209 */ /* 0x000fc40007810000 */
[----:B------:R-:W-:Y:S02]  /*5d90*/  FMNMX.FTZ R3, R33, R3, !PT ;  /* 0x0000000321037209 */ /* 0x000fe40007810000 */
[----:B------:R-:W-:Y:S02]  /*5da0*/  FMNMX.FTZ R8, R34, R8, !PT ;  /* 0x0000000822087209 */ /* 0x000fe40007810000 */
[----:B------:R-:W-:Y:S01]  /*5db0*/  FMNMX.FTZ R9, R28, R3, !PT ;  /* 0x000000031c097209 */ /* 0x000fe20007810000 */
[----:B------:R-:W-:Y:S01]  /*5dc0*/  VIADD R3, R15, 0x38 ;  /* 0x000000380f037836 */ /* 0x000fe20000000000 */
[----:B------:R-:W-:Y:S02]  /*5dd0*/  FMNMX.FTZ R8, R35, R8, !PT ;  /* 0x0000000823087209 */ /* 0x000fe40007810000 */
[----:B------:R-:W-:Y:S02]  /*5de0*/  FMNMX.FTZ R9, R29, R9, !PT ;  /* 0x000000091d097209 */ /* 0x000fe40007810000 */
[----:B------:R-:W-:-:S02]  /*5df0*/  FMNMX.FTZ R8, R30, R8, !PT ;  /* 0x000000081e087209 */ /* 0x000fc40007810000 */
[----:B------:R-:W-:Y:S02]  /*5e00*/  FSEL R171, R25, -INF , !P5 ;  /* 0xff80000019ab7808 */ /* 0x000fe40006800000 */
[----:B------:R-:W-:Y:S02]  /*5e10*/  FMNMX.FTZ R9, R170, R9, !PT ;  /* 0x00000009aa097209 */ /* 0x000fe40007810000 */
[----:B------:R-:W-:Y:S02]  /*5e20*/  FMNMX.FTZ R8, R5, R8, !PT ;  /* 0x0000000805087209 */ /* 0x000fe40007810000 */
[----:B------:R-:W-:Y:S02]  /*5e30*/  ISETP.GE.AND P5, PT, R6, R215, PT ;  /* 0x000000d70600720c */ /* 0x000fe40003fa6270 */
[----:B------:R-:W-:Y:S02]  /*5e40*/  FSEL R211, R20, -INF , !P4 ;  /* 0xff80000014d37808 */ /* 0x000fe40006000000 */
[----:B------:R-:W-:-:S02]  /*5e50*/  FMNMX.FTZ R9, R171, R9, !PT ;  /* 0x00000009ab097209 */ /* 0x000fc40007810000 */
[----:B------:R-:W-:Y:S02]  /*5e60*/  FSEL R146, R27, -INF , !P2 ;  /* 0xff8000001b927808 */ /* 0x000fe40005000000 */
[----:B------:R-:W-:Y:S01]  /*5e70*/  FMNMX.FTZ R8, R147, R8, !PT ;  /* 0x0000000893087209 */ /* 0x000fe20007810000 */
[----:B------:R-:W-:Y:S01]  /*5e80*/  LDSM.16.MT88.4 R24, [R184+0xc800] ;  /* 0x00c80000b818783b */ /* 0x000fe20000004200 */
[----:B------:R-:W-:Y:S01]  /*5e90*/  ISETP.GE.AND P3, PT, R6, R210, PT ;  /* 0x000000d20600720c */ /* 0x000fe20003f66270 */
[----:B------:R-:W-:Y:S01]  /*5ea0*/  VIADD R6, R15, 0x31 ;  /* 0x000000310f067836 */ /* 0x000fe20000000000 */
[----:B------:R-:W-:Y:S01]  /*5eb0*/  ISETP.GE.AND P2, PT, R7, R215, PT ;  /* 0x000000d70700720c */ /* 0x000fe20003f46270 */
[----:B------:R-:W-:Y:S01]  /*5ec0*/  VIADD R15, R15, 0x39 ;  /* 0x000000390f0f7836 */ /* 0x000fe20000000000 */
[----:B------:R-:W-:Y:S02]  /*5ed0*/  FSEL R151, R21, -INF , !P5 ;  /* 0xff80000015977808 */ /* 0x000fe40006800000 */
[----:B------:R-:W-:-:S02]  /*5ee0*/  FMNMX.FTZ R9, R211, R9, !PT ;  /* 0x00000009d3097209 */ /* 0x000fc40007810000 */
[----:B------:R-:W-:Y:S02]  /*5ef0*/  FSEL R145, R22, -INF , !P1 ;  /* 0xff80000016917808 */ /* 0x000fe40004800000 */
[----:B------:R-:W-:Y:S02]  /*5f00*/  FMNMX.FTZ R8, R146, R8, !PT ;  /* 0x0000000892087209 */ /* 0x000fe40007810000 */
[----:B------:R-:W-:Y:S02]  /*5f10*/  FSEL R150, R68, -INF , !P2 ;  /* 0xff80000044967808 */ /* 0x000fe40005000000 */
[----:B------:R-:W-:Y:S02]  /*5f20*/  ISETP.GE.AND P4, PT, R6, R215, PT ;  /* 0x000000d70600720c */ /* 0x000fe40003f86270 */
[----:B------:R-:W-:Y:S02]  /*5f30*/  FMNMX.FTZ R9, R151, R9, !PT ;  /* 0x0000000997097209 */ /* 0x000fe40007810000 */
[----:B------:R-:W-:-:S02]  /*5f40*/  ISETP.GE.AND P2, PT, R3, R215, PT ;  /* 0x000000d70300720c */ /* 0x000fc40003f46270 */
[----:B------:R-:W-:Y:S02]  /*5f50*/  ISETP.GE.AND P1, PT, R7, R210, PT ;  /* 0x000000d20700720c */ /* 0x000fe40003f26270 */
[----:B------:R-:W-:Y:S02]  /*5f60*/  FSEL R144, R23, -INF , !P3 ;  /* 0xff80000017907808 */ /* 0x000fe40005800000 */
[----:B------:R-:W-:Y:S01]  /*5f70*/  FMNMX.FTZ R8, R145, R8, !PT ;  /* 0x0000000891087209 */ /* 0x000fe20007810000 */
[----:B------:R-:W-:Y:S01]  /*5f80*/  LDSM.16.MT88.4 R20, [R185+0xe800] ;  /* 0x00e80000b914783b */ /* 0x000fe20000004200 */
[----:B------:R-:W-:Y:S02]  /*5f90*/  FSEL R149, R69, -INF , !P4 ;  /* 0xff80000045957808 */ /* 0x000fe40006000000 */
[----:B------:R-:W-:Y:S02]  /*5fa0*/  FMNMX.FTZ R9, R150, R9, !PT ;  /* 0x0000000996097209 */ /* 0x000fe40007810000 */
[----:B------:R-:W-:-:S02]  /*5fb0*/  FSEL R148, R64, -INF , !P2 ;  /* 0xff80000040947808 */ /* 0x000fc40005000000 */
[----:B------:R-:W-:Y:S02]  /*5fc0*/  ISETP.GE.AND P2, PT, R6, R210, PT ;  /* 0x000000d20600720c */ /* 0x000fe40003f46270 */
[----:B------:R-:W-:Y:S02]  /*5fd0*/  FSEL R141, R70, -INF , !P1 ;  /* 0xff800000468d7808 */ /* 0x000fe40004800000 */
[----:B------:R-:W-:Y:S02]  /*5fe0*/  FMNMX.FTZ R8, R144, R8, !PT ;  /* 0x0000000890087209 */ /* 0x000fe40007810000 */
[----:B------:R-:W-:Y:S02]  /*5ff0*/  ISETP.GE.AND P4, PT, R15, R215, PT ;  /* 0x000000d70f00720c */ /* 0x000fe40003f86270 */
[----:B------:R-:W-:Y:S02]  /*6000*/  FMNMX.FTZ R9, R149, R9, !PT ;  /* 0x0000000995097209 */ /* 0x000fe40007810000 */
[----:B------:R-:W-:-:S02]  /*6010*/  ISETP.GE.AND P1, PT, R3, R210, PT ;  /* 0x000000d20300720c */ /* 0x000fc40003f26270 */
[----:B------:R-:W-:Y:S02]  /*6020*/  FSEL R140, R71, -INF , !P2 ;  /* 0xff800000478c7808 */ /* 0x000fe40005000000 */
[----:B------:R-:W-:Y:S02]  /*6030*/  FMNMX.FTZ R8, R141, R8, !PT ;  /* 0x000000088d087209 */ /* 0x000fe40007810000 */
[----:B------:R-:W-:Y:S02]  /*6040*/  FSEL R143, R65, -INF , !P4 ;  /* 0xff800000418f7808 */ /* 0x000fe40006000000 */
[----:B------:R-:W-:Y:S02]  /*6050*/  FMNMX.FTZ R9, R148, R9, !PT ;  /* 0x0000000994097209 */ /* 0x000fe40007810000 */
[----:B------:R-:W-:Y:S02]  /*6060*/  ISETP.GE.AND P2, PT, R15, R210, PT ;  /* 0x000000d20f00720c */ /* 0x000fe40003f46270 */
[----:B------:R-:W-:Y:S01]  /*6070*/  FSEL R219, R66, -INF , !P1 ;  /* 0xff80000042db7808 */ /* 0x000fe20004800000 */
[----:B------:R-:W-:Y:S01]  /*6080*/  LDSM.16.MT88.4 R12, [R186+0xc800] ;  /* 0x00c80000ba0c783b */ /* 0x000fe20000004200 */
[----:B------:R-:W-:-:S02]  /*6090*/  FMNMX.FTZ R8, R140, R8, !PT ;  /* 0x000000088c087209 */ /* 0x000fc40007810000 */
[----:B------:R-:W-:Y:S02]  /*60a0*/  FMNMX.FTZ R7, R143, R9, !PT ;  /* 0x000000098f077209 */ /* 0x000fe40007810000 */
[----:B------:R-:W-:Y:S02]  /*60b0*/  FSEL R217, R67, -INF , !P2 ;  /* 0xff80000043d97808 */ /* 0x000fe40005000000 */
[----:B------:R-:W-:Y:S01]  /*60c0*/  FMNMX.FTZ R8, R219, R8, !PT ;  /* 0x00000008db087209 */ /* 0x000fe20007810000 */
[----:B------:R-:W1:Y:S03]  /*60d0*/  SHFL.BFLY PT, R6, R7, 0x2, 0x1f ;  /* 0x0c401f0007067f89 */ /* 0x000e6600000e0000 */
[----:B------:R-:W-:Y:S01]  /*60e0*/  FMNMX.FTZ R8, R217, R8, !PT ;  /* 0x00000008d9087209 */ /* 0x000fe20007810000 */
[----:B------:R-:W-:Y:S04]  /*60f0*/  LDSM.16.MT88.4 R64, [R188+0xe000] ;  /* 0x00e00000bc40783b */ /* 0x000fe80000004200 */
[----:B------:R-:W2:Y:S01]  /*6100*/  SHFL.BFLY PT, R3, R8, 0x2, 0x1f ;  /* 0x0c401f0008037f89 */ /* 0x000ea200000e0000 */
[----:B-1----:R-:W-:-:S05]  /*6110*/  FMNMX.FTZ R7, R7, R6, !PT ;  /* 0x0000000607077209 */ /* 0x002fca0007810000 */
[----:B------:R-:W1:Y:S01]  /*6120*/  SHFL.BFLY PT, R132, R7, 0x1, 0x1f ;  /* 0x0c201f0007847f89 */ /* 0x000e6200000e0000 */
[----:B--2---:R-:W-:-:S03]  /*6130*/  FMNMX.FTZ R6, R8, R3, !PT ;  /* 0x0000000308067209 */ /* 0x004fc60007810000 */
[----:B------:R-:W-:Y:S04]  /*6140*/  LDSM.16.MT88.4 R8, [R188+0xe800] ;  /* 0x00e80000bc08783b */ /* 0x000fe80000004200 */
        /* <DEDUP_REMOVED lines=19> */
[----:B------:R-:W1:Y:S01]  /*6280*/  LDSM.16.MT88.4 R40, [R186+0xc000] ;  /* 0x00c00000ba28783b */ /* 0x000e620000004200 */
[----:B------:R-:W-:Y:S01]  /*6290*/  FFMA.FTZ R163, R39, UR12, -R216 ;  /* 0x0000000c27a37c23 */ /* 0x000fe200080108d8 */
[--C-:B------:R-:W-:Y:S01]  /*62a0*/  FFMA.FTZ R158, R28, UR12, -R142.reuse ;  /* 0x0000000c1c9e7c23 */ /* 0x100fe2000801088e */
[----:B------:R-:W2:Y:S01]  /*62b0*/  MUFU.EX2 R166, R166 ;  /* 0x000000a600a67308 */ /* 0x000ea20000000800 */
[----:B------:R-:W-:Y:S01]  /*62c0*/  FFMA.FTZ R0, R29, UR12, -R142 ;  /* 0x0000000c1d007c23 */ /* 0x000fe2000801088e */
[--C-:B------:R-:W-:Y:S01]  /*62d0*/  FFMA.FTZ R159, R34, UR12, -R216.reuse ;  /* 0x0000000c229f7c23 */ /* 0x100fe200080108d8 */
[--C-:B------:R-:W-:Y:S01]  /*62e0*/  FFMA.FTZ R157, R35, UR12, -R216.reuse ;  /* 0x0000000c239d7c23 */ /* 0x100fe200080108d8 */
[--C-:B------:R-:W-:Y:S01]  /*62f0*/  FFMA.FTZ R156, R30, UR12, -R216.reuse ;  /* 0x0000000c1e9c7c23 */ /* 0x100fe200080108d8 */
[----:B------:R-:W-:Y:S01]  /*6300*/  FFMA.FTZ R2, R5, UR12, -R216 ;  /* 0x0000000c05027c23 */ /* 0x000fe200080108d8 */
[--C-:B------:R-:W-:Y:S01]  /*6310*/  FFMA.FTZ R170, R170, UR12, -R142.reuse ;  /* 0x0000000caaaa7c23 */ /* 0x100fe2000801088e */
[----:B------:R-:W3:Y:S01]  /*6320*/  LDSM.16.MT88.4 R4, [R186+0xe800] ;  /* 0x00e80000ba04783b */ /* 0x000ee20000004200 */
[----:B------:R-:W-:Y:S01]  /*6330*/  MUFU.EX2 R165, R165 ;  /* 0x000000a500a57308 */ /* 0x000fe20000000800 */
[--C-:B------:R-:W-:Y:S01]  /*6340*/  FFMA.FTZ R171, R171, UR12, -R142.reuse ;  /* 0x0000000cabab7c23 */ /* 0x100fe2000801088e */
[--C-:B------:R-:W-:Y:S01]  /*6350*/  FFMA.FTZ R211, R211, UR12, -R142.reuse ;  /* 0x0000000cd3d37c23 */ /* 0x100fe2000801088e */
[----:B------:R-:W-:Y:S01]  /*6360*/  FFMA.FTZ R212, R151, UR12, -R142 ;  /* 0x0000000c97d47c23 */ /* 0x000fe2000801088e */
[--C-:B------:R-:W-:Y:S01]  /*6370*/  FFMA.FTZ R213, R147, UR12, -R216.reuse ;  /* 0x0000000c93d57c23 */ /* 0x100fe200080108d8 */
[--C-:B------:R-:W-:Y:S01]  /*6380*/  FFMA.FTZ R214, R146, UR12, -R216.reuse ;  /* 0x0000000c92d67c23 */ /* 0x100fe200080108d8 */
[--C-:B------:R-:W-:Y:S01]  /*6390*/  FFMA.FTZ R218, R145, UR12, -R216.reuse ;  /* 0x0000000c91da7c23 */ /* 0x100fe200080108d8 */
[--C-:B------:R-:W-:Y:S01]  /*63a0*/  FFMA.FTZ R220, R144, UR12, -R216.reuse ;  /* 0x0000000c90dc7c23 */ /* 0x100fe200080108d8 */
[----:B------:R-:W4:Y:S01]  /*63b0*/  MUFU.EX2 R162, R162 ;  /* 0x000000a200a27308 */ /* 0x000f220000000800 */
        /* <DEDUP_REMOVED lines=10> */
[----:B------:R-:W-:Y:S01]  /*6460*/  FFMA.FTZ R216, R217, UR12, -R216 ;  /* 0x0000000cd9d87c23 */ /* 0x000fe200080108d8 */
[----:B------:R-:W-:Y:S01]  /*6470*/  LDSM.16.MT88.4 R148, [R184+0x11000] ;  /* 0x01100000b894783b */ /* 0x000fe20000004200 */
[----:B------:R-:W-:-:S03]  /*6480*/  FADD.FTZ R166, R167, R166 ;  /* 0x000000a6a7a67221 */ /* 0x000fc60000010000 */
[----:B------:R-:W2:Y:S01]  /*6490*/  MUFU.EX2 R169, R169 ;  /* 0x000000a900a97308 */ /* 0x000ea20000000800 */
[C---:B----4-:R-:W-:Y:S01]  /*64a0*/  F2FP.BF16.F32.PACK_AB R114, R162.reuse, R165 ;  /* 0x000000a5a272723e */ /* 0x050fe200000010ff */
[----:B------:R-:W-:Y:S01]  /*64b0*/  FADD.FTZ R165, R165, R166 ;  /* 0x000000a6a5a57221 */ /* 0x000fe20000010000 */
[----:B------:R-:W-:Y:S03]  /*64c0*/  LDSM.16.MT88.4 R140, [R188+0xd800] ;  /* 0x00d80000bc8c783b */ /* 0x000fe60000004200 */
[----:B------:R-:W-:Y:S02]  /*64d0*/  FADD.FTZ R165, R162, R165 ;  /* 0x000000a5a2a57221 */ /* 0x000fe40000010000 */
[----:B------:R-:W4:Y:S08]  /*64e0*/  MUFU.EX2 R164, R164 ;  /* 0x000000a400a47308 */ /* 0x000f300000000800 */
[----:B------:R-:W5:Y:S01]  /*64f0*/  MUFU.EX2 R163, R163 ;  /* 0x000000a300a37308 */ /* 0x000f620000000800 */
[----:B--2---:R-:W-:Y:S01]  /*6500*/  F2FP.BF16.F32.PACK_AB R113, R169, R168 ;  /* 0x000000a8a971723e */ /* 0x004fe200000010ff */
[----:B------:R-:W-:-:S06]  /*6510*/  FADD.FTZ R168, R168, R169 ;  /* 0x000000a9a8a87221 */ /* 0x000fcc0000010000 */
[----:B------:R-:W2:Y:S01]  /*6520*/  MUFU.EX2 R161, R161 ;  /* 0x000000a100a17308 */ /* 0x000ea20000000800 */
[----:B----4-:R-:W-:-:S07]  /*6530*/  FADD.FTZ R168, R164, R168 ;  /* 0x000000a8a4a87221 */ /* 0x010fce0000010000 */
[----:B------:R-:W4:Y:S01]  /*6540*/  MUFU.EX2 R160, R160 ;  /* 0x000000a000a07308 */ /* 0x000f220000000800 */
[C---:B-----5:R-:W-:Y:S01]  /*6550*/  F2FP.BF16.F32.PACK_AB R115, R163.reuse, R164 ;  /* 0x000000a4a373723e */ /* 0x060fe200000010ff */
[----:B------:R-:W-:-:S06]  /*6560*/  FADD.FTZ R163, R163, R168 ;  /* 0x000000a8a3a37221 */ /* 0x000fcc0000010000 */
[----:B------:R-:W-:Y:S01]  /*6570*/  HMMA.16816.F32.BF16 R128, R112, R124, RZ ;  /* 0x0000007c7080723c */ /* 0x000fe200000418ff */
[----:B------:R-:W5:Y:S01]  /*6580*/  MUFU.EX2 R158, R158 ;  /* 0x0000009e009e7308 */ /* 0x000f620000000800 */
[----:B--2---:R-:W-:-:S04]  /*6590*/  FADD.FTZ R165, R161, R165 ;  /* 0x000000a5a1a57221 */ /* 0x004fc80000010000 */
[C---:B-1----:R-:W-:Y:S03]  /*65a0*/  HMMA.16816.F32.BF16 R36, R112.reuse, R40, RZ ;  /* 0x000000287024723c */ /* 0x042fe600000418ff */
[----:B------:R-:W1:Y:S01]  /*65b0*/  MUFU.EX2 R0, R0 ;  /* 0x0000000000007308 */ /* 0x000e620000000800 */
[C---:B----4-:R-:W-:Y:S01]  /*65c0*/  F2FP.BF16.F32.PACK_AB R32, R160.reuse, R161 ;  /* 0x000000a1a020723e */ /* 0x050fe200000010ff */
[----:B------:R-:W-:Y:S01]  /*65d0*/  FADD.FTZ R160, R160, R165 ;  /* 0x000000a5a0a07221 */ /* 0x000fe20000010000 */
[C---:B------:R-:W-:Y:S05]  /*65e0*/  HMMA.16816.F32.BF16 R60, R112.reuse, R64, RZ ;  /* 0x00000040703c723c */ /* 0x040fea00000418ff */
[----:B------:R-:W2:Y:S01]  /*65f0*/  MUFU.EX2 R159, R159 ;  /* 0x0000009f009f7308 */ /* 0x000ea20000000800 */
[----:B------:R-:W-:Y:S01]  /*6600*/  HMMA.16816.F32.BF16 R124, R112, R126, RZ ;  /* 0x0000007e707c723c */ /* 0x000fe200000418ff */
[----:B-----5:R-:W-:-:S05]  /*6610*/  FADD.FTZ R160, R158, R160 ;  /* 0x000000a09ea07221 */ /* 0x020fca0000010000 */
[----:B------:R-:W-:Y:S01]  /*6620*/  HMMA.16816.F32.BF16 R40, R112, R42, RZ ;  /* 0x0000002a7028723c */ /* 0x000fe200000418ff */
[----:B------:R-:W4:Y:S01]  /*6630*/  MUFU.EX2 R157, R157 ;  /* 0x0000009d009d7308 */ /* 0x000f220000000800 */
[C---:B-1----:R-:W-:Y:S01]  /*6640*/  F2FP.BF16.F32.PACK_AB R34, R0.reuse, R158 ;  /* 0x0000009e0022723e */ /* 0x042fe200000010ff */
[----:B------:R-:W-:-:S03]  /*6650*/  FADD.FTZ R160, R0, R160 ;  /* 0x000000a000a07221 */ /* 0x000fc60000010000 */
[C---:B------:R-:W-:Y:S03]  /*6660*/  HMMA.16816.F32.BF16 R64, R112.reuse, R66, RZ ;  /* 0x000000427040723c */ /* 0x040fe600000418ff */
[----:B------:R-:W-:Y:S01]  /*6670*/  MUFU.EX2 R156, R156 ;  /* 0x0000009c009c7308 */ /* 0x000fe20000000800 */
[----:B--2---:R-:W-:Y:S02]  /*6680*/  FADD.FTZ R163, R159, R163 ;  /* 0x000000a39fa37221 */ /* 0x004fe40000010000 */
[C---:B------:R-:W-:Y:S05]  /*6690*/  HMMA.16816.F32.BF16 R68, R112.reuse, R72, RZ ;  /* 0x000000487044723c */ /* 0x040fea00000418ff */
[----:B------:R-:W1:Y:S01]  /*66a0*/  MUFU.EX2 R2, R2 ;  /* 0x0000000200027308 */ /* 0x000e620000000800 */
[C---:B----4-:R-:W-:Y:S01]  /*66b0*/  F2FP.BF16.F32.PACK_AB R33, R157.reuse, R159 ;  /* 0x0000009f9d21723e */ /* 0x050fe200000010ff */
[----:B------:R-:W-:Y:S01]  /*66c0*/  HMMA.16816.F32.BF16 R72, R112, R74, RZ ;  /* 0x0000004a7048723c */ /* 0x000fe200000418ff */
[----:B------:R-:W-:-:S05]  /*66d0*/  FADD.FTZ R163, R157, R163 ;  /* 0x000000a39da37221 */ /* 0x000fca0000010000 */
        /* <DEDUP_REMOVED lines=8> */
[C---:B------:R-:W-:Y:S01]  /*6760*/  HMMA.16816.F32.BF16 R128, R32.reuse, R16, R128 ;  /* 0x000000102080723c */ /* 0x040fe20000041880 */
[----:B------:R-:W2:Y:S05]  /*6770*/  MUFU.EX2 R211, R211 ;  /* 0x000000d300d37308 */ /* 0x000eaa0000000800 */
[C---:B------:R-:W-:Y:S01]  /*6780*/  HMMA.16816.F32.BF16 R124, R32.reuse, R18, R124 ;  /* 0x00000012207c723c */ /* 0x040fe2000004187c */
[----:B------:R-:W4:Y:S02]  /*6790*/  LDSM.16.MT88.4 R16, [R184+0xe800] ;  /* 0x00e80000b810783b */ /* 0x000f240000004200 */
[----:B------:R-:W5:Y:S01]  /*67a0*/  MUFU.EX2 R212, R212 ;  /* 0x000000d400d47308 */ /* 0x000f620000000800 */
[C---:B-1----:R-:W-:Y:S01]  /*67b0*/  F2FP.BF16.F32.PACK_AB R144, R171.reuse, R170 ;  /* 0x000000aaab90723e */ /* 0x042fe200000010ff */
[----:B------:R-:W-:Y:S01]  /*67c0*/  FADD.FTZ R170, R170, R160 ;  /* 0x000000a0aaaa7221 */ /* 0x000fe20000010000 */
[----:B------:R-:W-:Y:S03]  /*67d0*/  HMMA.16816.F32.BF16 R36, R32, R12, R36 ;  /* 0x0000000c2024723c */ /* 0x000fe60000041824 */
[----:B------:R-:W-:-:S02]  /*67e0*/  FADD.FTZ R170, R171, R170 ;  /* 0x000000aaabaa7221 */ /* 0x000fc40000010000 */
[----:B------:R-:W1:Y:S01]  /*67f0*/  MUFU.EX2 R213, R213 ;  /* 0x000000d500d57308 */ /* 0x000e620000000800 */
[----:B------:R-:W-:Y:S01]  /*6800*/  HMMA.16816.F32.BF16 R40, R32, R14, R40 ;  /* 0x0000000e2028723c */ /* 0x000fe20000041828 */
[----:B------:R-:W4:Y:S01]  /*6810*/  LDSM.16.MT88.4 R12, [R188+0x10800] ;  /* 0x01080000bc0c783b */ /* 0x000f220000004200 */
[----:B--2---:R-:W-:-:S04]  /*6820*/  FADD.FTZ R170, R211, R170 ;  /* 0x000000aad3aa7221 */ /* 0x004fc80000010000 */
[----:B------:R-:W-:Y:S01]  /*6830*/  HMMA.16816.F32.BF16 R60, R32, R8, R60 ;  /* 0x00000008203c723c */ /* 0x000fe2000004183c */
[----:B------:R-:W2:Y:S01]  /*6840*/  MUFU.EX2 R214, R214 ;  /* 0x000000d600d67308 */ /* 0x000ea20000000800 */
[C---:B-----5:R-:W-:Y:S01]  /*6850*/  F2FP.BF16.F32.PACK_AB R146, R212.reuse, R211 ;  /* 0x000000d3d492723e */ /* 0x060fe200000010ff */
[----:B------:R-:W-:-:S03]  /*6860*/  FADD.FTZ R212, R212, R170 ;  /* 0x000000aad4d47221 */ /* 0x000fc60000010000 */
[----:B------:R-:W-:Y:S01]  /*6870*/  HMMA.16816.F32.BF16 R64, R32, R10, R64 ;  /* 0x0000000a2040723c */ /* 0x000fe20000041840 */
[----:B------:R-:W5:Y:S02]  /*6880*/  LDSM.16.MT88.4 R8, [R186+0x10800] ;  /* 0x01080000ba08783b */ /* 0x000f640000004200 */
[----:B------:R-:W3:Y:S01]  /*6890*/  MUFU.EX2 R218, R218 ;  /* 0x000000da00da7308 */ /* 0x000ee20000000800 */
[----:B-1----:R-:W-:Y:S02]  /*68a0*/  FADD.FTZ R156, R213, R156 ;  /* 0x0000009cd59c7221 */ /* 0x002fe40000010000 */
[C---:B------:R-:W-:Y:S05]  /*68b0*/  HMMA.16816.F32.BF16 R88, R112.reuse, R90, RZ ;  /* 0x0000005a7058723c */ /* 0x040fea00000418ff */
[----:B------:R-:W1:Y:S01]  /*68c0*/  MUFU.EX2 R220, R220 ;  /* 0x000000dc00dc7308 */ /* 0x000e620000000800 */
[----:B------:R-:W-:Y:S01]  /*68d0*/  HMMA.16816.F32.BF16 R96, R112, R98, RZ ;  /* 0x000000627060723c */ /* 0x000fe200000418ff */
[C---:B--2---:R-:W-:Y:S01]  /*68e0*/  F2FP.BF16.F32.PACK_AB R145, R214.reuse, R213 ;  /* 0x000000d5d691723e */ /* 0x044fe200000010ff */
[----:B------:R-:W-:-:S04]  /*68f0*/  FADD.FTZ R214, R214, R156 ;  /* 0x0000009cd6d67221 */ /* 0x000fc80000010000 */
[----:B------:R-:W-:Y:S01]  /*6900*/  HMMA.16816.F32.BF16 R120, R112, R122, RZ ;  /* 0x0000007a7078723c */ /* 0x000fe200000418ff */
[----:B------:R-:W2:Y:S01]  /*6910*/  MUFU.EX2 R221, R221 ;  /* 0x000000dd00dd7308 */ /* 0x000ea20000000800 */
[----:B---3--:R-:W-:-:S04]  /*6920*/  FADD.FTZ R214, R218, R214 ;  /* 0x000000d6dad67221 */ /* 0x008fc80000010000 */
[C---:B------:R-:W-:Y:S03]  /*6930*/  HMMA.16816.F32.BF16 R68, R32.reuse, R4, R68 ;  /* 0x000000042044723c */ /* 0x040fe60000041844 */
[----:B------:R-:W3:Y:S01]  /*6940*/  MUFU.EX2 R222, R222 ;  /* 0x000000de00de7308 */ /* 0x000ee20000000800 */
[C---:B-1----:R-:W-:Y:S01]  /*6950*/  F2FP.BF16.F32.PACK_AB R147, R220.reuse, R218 ;  /* 0x000000dadc93723e */ /* 0x042fe200000010ff */
[----:B------:R-:W-:Y:S01]  /*6960*/  FADD.FTZ R214, R220, R214 ;  /* 0x000000d6dcd67221 */ /* 0x000fe20000010000 */
[C---:B------:R-:W-:Y:S01]  /*6970*/  HMMA.16816.F32.BF16 R72, R32.reuse, R6, R72 ;  /* 0x000000062048723c */ /* 0x040fe20000041848 */
[----:B------:R-:W-:Y:S04]  /*6980*/  LDSM.16.MT88.4 R4, [R185+0x10800] ;  /* 0x01080000b904783b */ /* 0x000fe80000004200 */
[----:B------:R-:W-:Y:S01]  /*6990*/  MUFU.EX2 R223, R223 ;  /* 0x000000df00df7308 */ /* 0x000fe20000000800 */
[----:B----4-:R-:W-:Y:S01]  /*69a0*/  HMMA.16816.F32.BF16 R84, R32, R16, R84 ;  /* 0x000000102054723c */ /* 0x010fe20000041854 */
[----:B--2---:R-:W-:-:S05]  /*69b0*/  FADD.FTZ R212, R221, R212 ;  /* 0x000000d4ddd47221 */ /* 0x004fca0000010000 */
[----:B------:R-:W-:Y:S01]  /*69c0*/  HMMA.16816.F32.BF16 R88, R32, R18, R88 ;  /* 0x000000122058723c */ /* 0x000fe20000041858 */
[----:B------:R-:W1:Y:S01]  /*69d0*/  LDSM.16.MT88.4 R16, [R188+0xd000] ;  /* 0x00d00000bc10783b */ /* 0x000e620000004200 */
[----:B------:R-:W-:Y:S01]  /*69e0*/  MUFU.EX2 R226, R226 ;  /* 0x000000e200e27308 */ /* 0x000fe20000000800 */
[----:B---3--:R-:W-:-:S03]  /*69f0*/  FADD.FTZ R212, R222, R212 ;  /* 0x000000d4ded47221 */ /* 0x008fc60000010000 */
[C---:B------:R-:W-:Y:S04]  /*6a00*/  HMMA.16816.F32.BF16 R92, R32.reuse, R12, R92 ;  /* 0x0000000c205c723c */ /* 0x040fe8000004185c */
[----:B------:R-:W2:Y:S02]  /*6a10*/  MUFU.EX2 R227, R227 ;  /* 0x000000e300e37308 */ /* 0x000ea40000000800 */
[C---:B------:R-:W-:Y:S01]  /*6a20*/  HMMA.16816.F32.BF16 R96, R32.reuse, R14, R96 ;  /* 0x0000000e2060723c */ /* 0x040fe20000041860 */
[----:B------:R-:W3:Y:S05]  /*6a30*/  LDSM.16.MT88.4 R12, [R186+0xd000] ;  /* 0x00d00000ba0c783b */ /* 0x000eea0000004200 */
[C---:B-----5:R-:W-:Y:S01]  /*6a40*/  HMMA.16816.F32.BF16 R100, R32.reuse, R8, R100 ;  /* 0x000000082064723c */ /* 0x060fe20000041864 */
[----:B------:R-:W4:Y:S05]  /*6a50*/  MUFU.EX2 R228, R228 ;  /* 0x000000e400e47308 */ /* 0x000f2a0000000800 */
[----:B------:R-:W-:Y:S01]  /*6a60*/  HMMA.16816.F32.BF16 R120, R32, R10, R120 ;  /* 0x0000000a2078723c */ /* 0x000fe20000041878 */
[----:B------:R-:W5:Y:S02]  /*6a70*/  LDSM.16.MT88.4 R8, [R188+0xf000] ;  /* 0x00f00000bc08783b */ /* 0x000f640000004200 */
[----:B------:R-:W1:Y:S01]  /*6a80*/  MUFU.EX2 R219, R219 ;  /* 0x000000db00db7308 */ /* 0x000e620000000800 */
[----:B--2---:R-:W-:-:S02]  /*6a90*/  FADD.FTZ R214, R227, R214 ;  /* 0x000000d6e3d67221 */ /* 0x004fc40000010000 */
[C---:B------:R-:W-:Y:S05]  /*6aa0*/  HMMA.16816.F32.BF16 R104, R112.reuse, R116, RZ ;  /* 0x000000747068723c */ /* 0x040fea00000418ff */
[----:B------:R-:W2:Y:S01]  /*6ab0*/  MUFU.EX2 R216, R216 ;  /* 0x000000d800d87308 */ /* 0x000ea20000000800 */
[----:B------:R-:W-:Y:S01]  /*6ac0*/  HMMA.16816.F32.BF16 R116, R112, R118, RZ ;  /* 0x000000767074723c */ /* 0x000fe200000418ff */
[----:B----4-:R-:W-:-:S05]  /*6ad0*/  FADD.FTZ R214, R228, R214 ;  /* 0x000000d6e4d67221 */ /* 0x010fca0000010000 */
[----:B-1----:R-:W-:Y:S01]  /*6ae0*/  HMMA.16816.F32.BF16 R128, R144, R16, R128 ;  /* 0x000000109080723c */ /* 0x002fe20000041880 */
[----:B------:R-:W-:-:S05]  /*6af0*/  FADD.FTZ R213, R219, R214 ;  /* 0x000000d6dbd57221 */ /* 0x000fca0000010000 */
[----:B------:R-:W-:Y:S01]  /*6b00*/  HMMA.16816.F32.BF16 R124, R144, R18, R124 ;  /* 0x00000012907c723c */ /* 0x000fe2000004187c */
[----:B------:R-:W-:Y:S01]  /*6b10*/  LDSM.16.MT88.4 R16, [R184+0xf000] ;  /* 0x00f00000b810783b */ /* 0x000fe20000004200 */
[----:B--2---:R-:W-:-:S04]  /*6b20*/  FADD.FTZ R213, R216, R213 ;  /* 0x000000d5d8d57221 */ /* 0x004fc80000010000 */
[C---:B------:R-:W-:Y:S06]  /*6b30*/  HMMA.16816.F32.BF16 R104, R32.reuse, R4, R104 ;  /* 0x000000042068723c */ /* 0x040fec0000041868 */
[----:B------:R-:W-:Y:S01]  /*6b40*/  HMMA.16816.F32.BF16 R116, R32, R6, R116 ;  /* 0x000000062074723c */ /* 0x000fe20000041874 */
[----:B------:R-:W1:Y:S05]  /*6b50*/  LDSM.16.MT88.4 R4, [R186+0xf000] ;  /* 0x00f00000ba04783b */ /* 0x000e6a0000004200 */
[C---:B---3--:R-:W-:Y:S06]  /*6b60*/  HMMA.16816.F32.BF16 R36, R144.reuse, R12, R36 ;  /* 0x0000000c9024723c */ /* 0x048fec0000041824 */
[C---:B------:R-:W-:Y:S01]  /*6b70*/  HMMA.16816.F32.BF16 R40, R144.reuse, R14, R40 ;  /* 0x0000000e9028723c */ /* 0x040fe20000041828 */
[----:B------:R-:W2:Y:S05]  /*6b80*/  LDSM.16.MT88.4 R12, [R188+0x11000] ;  /* 0x01100000bc0c783b */ /* 0x000eaa0000004200 */
[C---:B-----5:R-:W-:Y:S06]  /*6b90*/  HMMA.16816.F32.BF16 R60, R144.reuse, R8, R60 ;  /* 0x00000008903c723c */ /* 0x060fec000004183c */
[----:B------:R-:W-:Y:S01]  /*6ba0*/  HMMA.16816.F32.BF16 R64, R144, R10, R64 ;  /* 0x0000000a9040723c */ /* 0x000fe20000041840 */
[----:B------:R-:W3:Y:S05]  /*6bb0*/  LDSM.16.MT88.4 R8, [R186+0x11000] ;  /* 0x01100000ba08783b */ /* 0x000eea0000004200 */
[C---:B------:R-:W-:Y:S06]  /*6bc0*/  HMMA.16816.F32.BF16 R44, R112.reuse, R48, RZ ;  /* 0x00000030702c723c */ /* 0x040fec00000418ff */
[C---:B------:R-:W-:Y:S06]  /*6bd0*/  HMMA.16816.F32.BF16 R52, R112.reuse, R56, RZ ;  /* 0x000000387034723c */ /* 0x040fec00000418ff */
[C---:B------:R-:W-:Y:S06]  /*6be0*/  HMMA.16816.F32.BF16 R76, R112.reuse, R80, RZ ;  /* 0x00000050704c723c */ /* 0x040fec00000418ff */
[C---:B------:R-:W-:Y:S06]  /*6bf0*/  HMMA.16816.F32.BF16 R48, R112.reuse, R50, RZ ;  /* 0x000000327030723c */ /* 0x040fec00000418ff */
[C---:B------:R-:W-:Y:S06]  /*6c00*/  HMMA.16816.F32.BF16 R56, R112.reuse, R58, RZ ;  /* 0x0000003a7038723c */ /* 0x040fec00000418ff */
[C---:B------:R-:W-:Y:S06]  /*6c10*/  HMMA.16816.F32.BF16 R80, R112.reuse, R82, RZ ;  /* 0x000000527050723c */ /* 0x040fec00000418ff */
[----:B------:R-:W-:Y:S06]  /*6c20*/  HMMA.16816.F32.BF16 R108, R112, R136, RZ ;  /* 0x00000088706c723c */ /* 0x000fec00000418ff */
[C---:B-1----:R-:W-:Y:S06]  /*6c30*/  HMMA.16816.F32.BF16 R68, R144.reuse, R4, R68 ;  /* 0x000000049044723c */ /* 0x042fec0000041844 */
[----:B------:R-:W-:Y:S01]  /*6c40*/  HMMA.16816.F32.BF16 R72, R144, R6, R72 ;  /* 0x000000069048723c */ /* 0x000fe20000041848 */
[----:B------:R-:W1:Y:S05]  /*6c50*/  LDSM.16.MT88.4 R4, [R185+0x11000] ;  /* 0x01100000b904783b */ /* 0x000e6a0000004200 */
[----:B------:R-:W-:Y:S01]  /*6c60*/  HMMA.16816.F32.BF16 R112, R112, R138, RZ ;  /* 0x0000008a7070723c */ /* 0x000fe200000418ff */
        /* <DEDUP_REMOVED lines=8> */
[----:B------:R-:W-:Y:S01]  /*6cf0*/  HMMA.16816.F32.BF16 R80, R32, R22, R80 ;  /* 0x000000162050723c */ /* 0x000fe20000041850 */
[----:B------:R-:W5:Y:S05]  /*6d00*/  LDSM.16.MT88.4 R20, [R185+0xf000] ;  /* 0x00f00000b914783b */ /* 0x000f6a0000004200 */
[C---:B------:R-:W-:Y:S06]  /*6d10*/  HMMA.16816.F32.BF16 R84, R144.reuse, R16, R84 ;  /* 0x000000109054723c */ /* 0x040fec0000041854 */
[C---:B------:R-:W-:Y:S01]  /*6d20*/  HMMA.16816.F32.BF16 R88, R144.reuse, R18, R88 ;  /* 0x000000129058723c */ /* 0x040fe20000041858 */
[----:B------:R-:W5:Y:S05]  /*6d30*/  LDSM.16.MT88.4 R16, [R186+0xd800] ;  /* 0x00d80000ba10783b */ /* 0x000f6a0000004200 */
[C---:B--2---:R-:W-:Y:S06]  /*6d40*/  HMMA.16816.F32.BF16 R92, R144.reuse, R12, R92 ;  /* 0x0000000c905c723c */ /* 0x044fec000004185c */
[C---:B------:R-:W-:Y:S01]  /*6d50*/  HMMA.16816.F32.BF16 R96, R144.reuse, R14, R96 ;  /* 0x0000000e9060723c */ /* 0x040fe20000041860 */
[----:B------:R-:W2:Y:S05]  /*6d60*/  LDSM.16.MT88.4 R12, [R188+0xf800] ;  /* 0x00f80000bc0c783b */ /* 0x000eaa0000004200 */
[C---:B---3--:R-:W-:Y:S06]  /*6d70*/  HMMA.16816.F32.BF16 R100, R144.reuse, R8, R100 ;  /* 0x000000089064723c */ /* 0x048fec0000041864 */
[C---:B------:R-:W-:Y:S01]  /*6d80*/  HMMA.16816.F32.BF16 R120, R144.reuse, R10, R120 ;  /* 0x0000000a9078723c */ /* 0x040fe20000041878 */
[----:B------:R-:W3:Y:S05]  /*6d90*/  LDSM.16.MT88.4 R8, [R184+0xf800] ;  /* 0x00f80000b808783b */ /* 0x000eea0000004200 */
[C---:B-1----:R-:W-:Y:S06]  /*6da0*/  HMMA.16816.F32.BF16 R104, R144.reuse, R4, R104 ;  /* 0x000000049068723c */ /* 0x042fec0000041868 */
[----:B------:R-:W-:Y:S01]  /*6db0*/  HMMA.16816.F32.BF16 R116, R144, R6, R116 ;  /* 0x000000069074723c */ /* 0x000fe20000041874 */
[----:B------:R-:W-:-:S02]  /*6dc0*/  F2FP.BF16.F32.PACK_AB R4, R222, R221 ;  /* 0x000000ddde04723e */ /* 0x000fc400000010ff */
[----:B------:R-:W-:-:S03]  /*6dd0*/  F2FP.BF16.F32.PACK_AB R5, R228, R227 ;  /* 0x000000e3e405723e */ /* 0x000fc600000010ff */
[C---:B----4-:R-:W-:Y:S01]  /*6de0*/  HMMA.16816.F32.BF16 R108, R32.reuse, R136, R108 ;  /* 0x00000088206c723c */ /* 0x050fe2000004186c */
[----:B------:R-:W-:Y:S01]  /*6df0*/  F2FP.BF16.F32.PACK_AB R6, R226, R223 ;  /* 0x000000dfe206723e */ /* 0x000fe200000010ff */
[----:B------:R-:W-:Y:S01]  /*6e00*/  FADD.FTZ R223, R223, R212 ;  /* 0x000000d4dfdf7221 */ /* 0x000fe20000010000 */
[----:B------:R-:W-:Y:S02]  /*6e10*/  F2FP.BF16.F32.PACK_AB R7, R216, R219 ;  /* 0x000000dbd807723e */ /* 0x000fe400000010ff */
[C---:B------:R-:W-:Y:S01]  /*6e20*/  LEA R212, P1, R205.reuse, UR8, 0x1 ;  /* 0x00000008cdd47c11 */ /* 0x040fe2000f8208ff */
[----:B------:R-:W-:Y:S01]  /*6e30*/  HMMA.16816.F32.BF16 R112, R32, R138, R112 ;  /* 0x0000008a2070723c */ /* 0x000fe20000041870 */
[----:B------:R-:W1:Y:S01]  /*6e40*/  LDSM.16.MT88.4 R136, [R185+0xd800] ;  /* 0x00d80000b988783b */ /* 0x000e620000004200 */
[----:B------:R-:W-:Y:S01]  /*6e50*/  FADD.FTZ R214, R226, R223 ;  /* 0x000000dfe2d67221 */ /* 0x000fe20000010000 */
[----:B------:R-:W-:Y:S02]  /*6e60*/  LEA.HI.X R211, R205, UR9, R133, 0x1, P1 ;  /* 0x00000009cdd37c11 */ /* 0x000fe400088f0c85 */
[----:B------:R-:W4:Y:S01]  /*6e70*/  LDSM.16.MT88.4 R32, [R184+0xd800] ;  /* 0x00d80000b820783b */ /* 0x000f220000004200 */
[C---:B-----5:R-:W-:Y:S06]  /*6e80*/  HMMA.16816.F32.BF16 R44, R144.reuse, R28, R44 ;  /* 0x0000001c902c723c */ /* 0x060fec000004182c */
        /* <DEDUP_REMOVED lines=15> */
[----:B------:R-:W-:Y:S01]  /*6f80*/  HMMA.16816.F32.BF16 R88, R4, R10, R88 ;  /* 0x0000000a0458723c */ /* 0x000fe20000041858 */
[----:B------:R-:W3:Y:S05]  /*6f90*/  LDSM.16.MT88.4 R8, [R184+0x11800] ;  /* 0x01180000b808783b */ /* 0x000eea0000004200 */
[C---:B------:R-:W-:Y:S06]  /*6fa0*/  HMMA.16816.F32.BF16 R108, R144.reuse, R148, R108 ;  /* 0x00000094906c723c */ /* 0x040fec000004186c */
[----:B------:R-:W-:Y:S06]  /*6fb0*/  HMMA.16816.F32.BF16 R112, R144, R150, R112 ;  /* 0x000000969070723c */ /* 0x000fec0000041870 */
        /* <DEDUP_REMOVED lines=16> */
[C---:B---3--:R-:W-:Y:S06]  /*70c0*/  HMMA.16816.F32.BF16 R108, R4.reuse, R8, R108 ;  /* 0x00000008046c723c */ /* 0x048fec000004186c */
[----:B------:R-:W-:Y:S01]  /*70d0*/  HMMA.16816.F32.BF16 R112, R4, R10, R112 ;  /* 0x0000000a0470723c */ /* 0x000fe20000041870 */
[----:B------:R-:W-:-:S08]  /*70e0*/  NOP ;  /* 0x0000000000007918 */ /* 0x000fd00000000000 */
[----:B------:R-:W-:-:S15]  /*70f0*/  @!P6 BRA `(.L_x_1458) ;  /* 0x0000003c00c8e947 */ /* 0x000fde0003800000 */
[----:B------:R-:W-:-:S04]  /*7100*/  DEPBAR.LE SB0, 0x0 ;  /* 0x000080000000791a */ /* 0x000fc80000000000 */
[----:B------:R-:W-:Y:S01]  /*7110*/  IADD3 R201, R153, -0x2, RZ ;  /* 0xfffffffe99c97810 */ /* 0x000fe20007ffe0ff */
[----:B------:R-:W-:Y:S06]  /*7120*/  BAR.SYNC.DEFER_BLOCKING 0x0 ;  /* 0x0000000000007b1d */ /* 0x000fec0000010000 */
[----:B------:R-:W-:Y:S05]  /*7130*/  @!P0 BRA `(.L_x_1459) ;  /* 0x0000000000f48947 */ /* 0x000fea0003800000 */
[----:B------:R-:W1:Y:S01]  /*7140*/  LDC R2, c[0x0][0x380] ;  /* 0x0000e000ff027b82 */ /* 0x000e620000000800 */
[----:B------:R-:W-:Y:S01]  /*7150*/  IMAD.SHL.U32 R4, R201, 0x40, RZ ;  /* 0x00000040c9047824 */ /* 0x000fe200078e00ff */
[----:B------:R-:W-:-:S04]  /*7160*/  ULDC.64 UR4, c[0x0][0x238] ;  /* 0x00008e0000047ab9 */ /* 0x000fc80000000a00 */
[C---:B------:R-:W-:Y:S02]  /*7170*/  IADD3 R11, R4.reuse, 0x40, RZ ;  /* 0x00000040040b7810 */ /* 0x040fe40007ffe0ff */
[----:B------:R-:W-:Y:S02]  /*7180*/  IABS R6, R4 ;  /* 0x0000000400067213 */ /* 0x000fe40000000000 */
[----:B------:R-:W-:Y:S02]  /*7190*/  IABS R8, R11 ;  /* 0x0000000b00087213 */ /* 0x000fe40000000000 */
[-C--:B-1----:R-:W-:Y:S02]  /*71a0*/  IABS R0, R2.reuse ;  /* 0x0000000200007213 */ /* 0x082fe40000000000 */
[-C--:B------:R-:W-:Y:S02]  /*71b0*/  LOP3.LUT R11, R11, R2.reuse, RZ, 0x3c, !PT ;  /* 0x000000020b0b7212 */ /* 0x080fe400078e3cff */
[----:B------:R-:W1:Y:S01]  /*71c0*/  I2F.RP R12, R0 ;  /* 0x00000000000c7306 */ /* 0x000e620000209400 */
[----:B------:R-:W-:-:S02]  /*71d0*/  LOP3.LUT R4, R4, R2, RZ, 0x3c, !PT ;  /* 0x0000000204047212 */ /* 0x000fc400078e3cff */
[----:B------:R-:W-:Y:S02]  /*71e0*/  ISETP.GE.AND P3, PT, R11, RZ, PT ;  /* 0x000000ff0b00720c */ /* 0x000fe40003f66270 */
[----:B------:R-:W-:-:S03]  /*71f0*/  ISETP.GE.AND P1, PT, R4, RZ, PT ;  /* 0x000000ff0400720c */ /* 0x000fc60003f26270 */
[----:B-1----:R-:W1:Y:S02]  /*7200*/  MUFU.RCP R12, R12 ;  /* 0x0000000c000c7308 */ /* 0x002e640000001000 */
[----:B-1----:R-:W-:-:S06]  /*7210*/  VIADD R12, R12, 0xffffffe ;  /* 0x0ffffffe0c0c7836 */ /* 0x002fcc0000000000 */
[----:B------:R-:W1:Y:S02]  /*7220*/  F2I.FTZ.U32.TRUNC.NTZ R13, R12 ;  /* 0x0000000c000d7305 */ /* 0x000e64000021f000 */
[----:B-1----:R-:W-:Y:S01]  /*7230*/  IADD3 R9, RZ, -R13, RZ ;  /* 0x8000000dff097210 */ /* 0x002fe20007ffe0ff */
[----:B------:R-:W-:-:S04]  /*7240*/  IMAD.MOV.U32 R12, RZ, RZ, RZ ;  /* 0x000000ffff0c7224 */ /* 0x000fc800078e00ff */
[----:B------:R-:W-:-:S04]  /*7250*/  IMAD R9, R9, R0, RZ ;  /* 0x0000000009097224 */ /* 0x000fc800078e02ff */
[----:B------:R-:W-:-:S06]  /*7260*/  IMAD.HI.U32 R9, R13, R9, R12 ;  /* 0x000000090d097227 */ /* 0x000fcc00078e000c */
[----:B------:R-:W-:-:S04]  /*7270*/  IMAD.HI.U32 R10, R9, R8, RZ ;  /* 0x00000008090a7227 */ /* 0x000fc800078e00ff */
[----:B------:R-:W-:Y:S01]  /*7280*/  IMAD.HI.U32 R9, R9, R6, RZ ;  /* 0x0000000609097227 */ /* 0x000fe200078e00ff */
[----:B------:R-:W-:-:S03]  /*7290*/  IADD3 R7, -R10, RZ, RZ ;  /* 0x000000ff0a077210 */ /* 0x000fc60007ffe1ff */
[----:B------:R-:W-:Y:S02]  /*72a0*/  IMAD.MOV R5, RZ, RZ, -R9 ;  /* 0x000000ffff057224 */ /* 0x000fe400078e0a09 */
[C---:B------:R-:W-:Y:S02]  /*72b0*/  IMAD R7, R0.reuse, R7, R8 ;  /* 0x0000000700077224 */ /* 0x040fe400078e0208 */
[C---:B------:R-:W-:Y:S01]  /*72c0*/  IMAD R5, R0.reuse, R5, R6 ;  /* 0x0000000500057224 */ /* 0x040fe200078e0206 */
[----:B------:R-:W-:Y:S02]  /*72d0*/  LOP3.LUT R6, RZ, R2, RZ, 0x33, !PT ;  /* 0x00000002ff067212 */ /* 0x000fe400078e33ff */
        /* <DEDUP_REMOVED lines=8> */
[----:B------:R-:W-:-:S09]  /*7360*/  ISETP.NE.AND P2, PT, R2, RZ, PT ;  /* 0x000000ff0200720c */ /* 0x000fd20003f45270 */
[----:B------:R-:W-:Y:S02]  /*7370*/  @P6 IADD3 R10, R10, 0x1, RZ ;  /* 0x000000010a0a6810 */ /* 0x000fe40007ffe0ff */
[----:B------:R-:W-:Y:S02]  /*7380*/  @P5 VIADD R9, R9, 0x1 ;  /* 0x0000000109095836 */ /* 0x000fe40000000000 */
[----:B------:R-:W-:-:S03]  /*7390*/  MOV R0, R10 ;  /* 0x0000000a00007202 */ /* 0x000fc60000000f00 */
[----:B------:R-:W-:Y:S02]  /*73a0*/  @!P1 IADD3 R9, -R9, RZ, RZ ;  /* 0x000000ff09099210 */ /* 0x000fe40007ffe1ff */
[----:B------:R-:W-:-:S05]  /*73b0*/  @!P3 IMAD.MOV R0, RZ, RZ, -R0 ;  /* 0x000000ffff00b224 */ /* 0x000fca00078e0a00 */
[C---:B------:R-:W-:Y:S02]  /*73c0*/  SEL R0, R6.reuse, R0, !P2 ;  /* 0x0000000006007207 */ /* 0x040fe40005000000 */
[----:B------:R-:W-:-:S03]  /*73d0*/  SEL R6, R6, R9, !P2 ;  /* 0x0000000906067207 */ /* 0x000fc60005000000 */
[----:B------:R-:W-:-:S04]  /*73e0*/  IMAD.WIDE R4, R0, 0x4, R206 ;  /* 0x0000000400047825 */ /* 0x000fc800078e02ce */
[----:B------:R-:W-:Y:S02]  /*73f0*/  IMAD.WIDE R8, R6, 0x4, R206 ;  /* 0x0000000406087825 */ /* 0x000fe400078e02ce */
[----:B------:R-:W2:Y:S04]  /*7400*/  LDG.E R5, desc[UR10][R4.64] ;  /* 0x0000000a04057981 */ /* 0x000ea8000c1e1900 */
[----:B------:R-:W2:Y:S01]  /*7410*/  LDG.E R4, desc[UR10][R8.64] ;  /* 0x0000000a08047981 */ /* 0x000ea2000c1e1900 */
[----:B------:R-:W-:-:S04]  /*7420*/  IMAD.IADD R0, R0, 0x1, -R6 ;  /* 0x0000000100007824 */ /* 0x000fc800078e0a06 */
[----:B------:R-:W-:-:S04]  /*7430*/  IMAD R2, R0, R2, -0x40 ;  /* 0xffffffc000027424 */ /* 0x000fc800078e0202 */
[----:B------:R-:W-:Y:S01]  /*7440*/  IMAD.WIDE.U32 R6, R2, R224, RZ ;  /* 0x000000e002067225 */ /* 0x000fe200078e00ff */
[----:B------:R-:W-:-:S05]  /*7450*/  SHF.R.S32.HI R0, RZ, 0x1f, R2 ;  /* 0x0000001fff007819 */ /* 0x000fca0000011402 */
[----:B------:R-:W-:-:S04]  /*7460*/  IMAD R0, R0, R224, RZ ;  /* 0x000000e000007224 */ /* 0x000fc800078e02ff */
[----:B------:R-:W-:-:S04]  /*7470*/  IMAD R0, R2, R225, R0 ;  /* 0x000000e102007224 */ /* 0x000fc800078e0200 */
[----:B------:R-:W-:Y:S01]  /*7480*/  IMAD.IADD R7, R7, 0x1, R0 ;  /* 0x0000000107077824 */ /* 0x000fe200078e0200 */
[----:B--2---:R-:W-:-:S04]  /*7490*/  IADD3 R4, -R5, R4, RZ ;  /* 0x0000000405047210 */ /* 0x004fc80007ffe1ff */
[----:B------:R-:W-:Y:S01]  /*74a0*/  SHF.R.S32.HI R5, RZ, 0x1f, R4 ;  /* 0x0000001fff057819 */ /* 0x000fe20000011404 */
[----:B------:R-:W-:-:S04]  /*74b0*/  IMAD.WIDE.U32 R6, R4, UR4, R6 ;  /* 0x0000000404067c25 */ /* 0x000fc8000f8e0006 */
[----:B------:R-:W-:-:S04]  /*74c0*/  IMAD R5, R5, UR4, RZ ;  /* 0x0000000405057c24 */ /* 0x000fc8000f8e02ff */
[----:B------:R-:W-:Y:S02]  /*74d0*/  IMAD R5, R4, UR5, R5 ;  /* 0x0000000504057c24 */ /* 0x000fe4000f8e0205 */
[----:B------:R-:W-:-:S03]  /*74e0*/  IMAD.MOV.U32 R4, RZ, RZ, R6 ;  /* 0x000000ffff047224 */ /* 0x000fc600078e0006 */
[----:B------:R-:W-:Y:S01]  /*74f0*/  IADD3 R2, R7, R5, RZ ;  /* 0x0000000507027210 */ /* 0x000fe20007ffe0ff */
[----:B------:R-:W-:Y:S06]  /*7500*/  BRA `(.L_x_1460) ;  /* 0x0000000000087947 */ /* 0x000fec0003800000 */
.L_x_1459:
[----:B------:R-:W-:-:S04]  /*7510*/  LEA R4, -R224, RZ, 0x6 ;  /* 0x000000ffe0047211 */ /* 0x000fc800078e31ff */
[----:B------:R-:W-:-:S07]  /*7520*/  SHF.R.S32.HI R2, RZ, 0x1f, R4 ;  /* 0x0000001fff027819 */ /* 0x000fce0000011404 */
.L_x_1460:
[C---:B------:R-:W-:Y:S01]  /*7530*/  VIADD R0, R203.reuse, 0x40 ;  /* 0x00000040cb007836 */ /* 0x040fe20000000000 */
[----:B------:R-:W-:Y:S02]  /*7540*/  ULDC UR4, c[0x0][0x2d0] ;  /* 0x0000b40000047ab9 */ /* 0x000fe40000000800 */
[C---:B------:R-:W-:Y:S02]  /*7550*/  ISETP.GE.AND P5, PT, R203.reuse, UR4, PT ;  /* 0x00000004cb007c0c */ /* 0x040fe4000bfa6270 */
[----:B------:R-:W-:Y:S01]  /*7560*/  ISETP.GE.AND P4, PT, R0, UR4, PT ;  /* 0x0000000400007c0c */ /* 0x000fe2000bf86270 */
[----:B------:R-:W-:-:S05]  /*7570*/  VIADD R0, R203, 0x80 ;  /* 0x00000080cb007836 */ /* 0x000fca0000000000 */
[----:B------:R-:W-:-:S05]  /*7580*/  ISETP.GE.AND P3, PT, R0, UR4, PT ;  /* 0x0000000400007c0c */ /* 0x000fca000bf66270 */
[----:B------:R-:W-:Y:S02]  /*7590*/  @P5 STS.128 [R202+0xc000], RZ ;  /* 0x00c000ffca005388 */ /* 0x000fe40000000c00 */
[----:B------:R-:W-:-:S04]  /*75a0*/  @!P4 IADD3 R5, P1, R4, R154, RZ ;  /* 0x0000009a0405c210 */ /* 0x000fc80007f3e0ff */
[----:B------:R-:W-:Y:S01]  /*75b0*/  @!P4 LEA R16, P2, R5, UR6, 0x1 ;  /* 0x000000060510cc11 */ /* 0x000fe2000f8408ff */
[----:B------:R-:W-:Y:S01]  /*75c0*/  @!P4 IMAD.X R0, R2, 0x1, R152, P1 ;  /* 0x000000010200c824 */ /* 0x000fe200008e0698 */
[----:B------:R-:W-:-:S04]  /*75d0*/  LEA R226, P1, R4, R134, 0x1 ;  /* 0x0000008604e27211 */ /* 0x000fc800078208ff */
[----:B------:R-:W-:Y:S02]  /*75e0*/  @!P4 LEA.HI.X R17, R5, UR7, R0, 0x1, P2 ;  /* 0x000000070511cc11 */ /* 0x000fe400090f0c00 */
[----:B------:R-:W-:Y:S02]  /*75f0*/  IADD3 R6, P2, R200, R4, RZ ;  /* 0x00000004c8067210 */ /* 0x000fe40007f5e0ff */
[C-C-:B------:R-:W-:Y:S02]  /*7600*/  LEA.HI.X R227, R4.reuse, R135, R2.reuse, 0x1, P1 ;  /* 0x0000008704e37211 */ /* 0x140fe400008f0c02 */
        /* <DEDUP_REMOVED lines=24> */
[C---:B------:R-:W-:Y:S01]  /*7790*/  @!P4 IADD3 R6, P2, R5.reuse, R154, RZ ;  /* 0x0000009a0506c210 */ /* 0x040fe20007f5e0ff */
        /* <DEDUP_REMOVED lines=8> */
[----:B------:R-:W-:Y:S01]  /*7820*/  @!P4 IMAD.X R2, R4, 0x1, R152, P2 ;  /* 0x000000010402c824 */ /* 0x000fe200010e0698 */
        /* <DEDUP_REMOVED lines=20> */
[C---:B------:R-:W-:Y:S01]  /*7970*/  @!P5 LEA R24, P6, R6.reuse, R134, 0x1 ;  /* 0x000000860618d211 */ /* 0x040fe200078c08ff */
[----:B------:R-:W-:Y:S01]  /*7980*/  @P3 STS.128 [R202+0x10800], RZ ;  /* 0x010800ffca003388 */ /* 0x000fe20000000c00 */
[----:B------:R-:W-:Y:S01]  /*7990*/  @!P3 IADD3 R154, P1, R6, R154, RZ ;  /* 0x0000009a069ab210 */ /* 0x000fe20007f3e0ff */
[----:B------:R-:W-:Y:S01]  /*79a0*/  @!P4 IMAD.X R2, R4, 0x1, R152, P2 ;  /* 0x000000010402c824 */ /* 0x000fe200010e0698 */
[----:B------:R-:W-:Y:S01]  /*79b0*/  @!P5 LEA.HI.X R25, R6, R135, R4, 0x1, P6 ;  /* 0x000000870619d211 */ /* 0x000fe200030f0c04 */
[----:B------:R-:W-:Y:S01]  /*79c0*/  @!PT LDS RZ, [RZ] ;  /* 0x00000000fffff984 */ /* 0x000fe20000000800 */
[----:B------:R-:W-:Y:S01]  /*79d0*/  @!PT LDS RZ, [RZ] ;  /* 0x00000000fffff984 */ /* 0x000fe20000000800 */
[----:B------:R-:W-:Y:S01]  /*79e0*/  @!PT LDS RZ, [RZ] ;  /* 0x00000000fffff984 */ /* 0x000fe20000000800 */
[----:B------:R-:W-:Y:S01]  /*79f0*/  @!P3 LDGSTS.E.BYPASS.LTC128B.128 [R202+0x10800], desc[UR10][R8.64+0x100] ;  /* 0x1080010008cabfae */ /* 0x000fe2000b901d4a */
[----:B------:R-:W-:Y:S01]  /*7a00*/  @!P4 LEA R26, P2, R0, UR6, 0x1 ;  /* 0x00000006001acc11 */ /* 0x000fe2000f8408ff */
        /* <DEDUP_REMOVED lines=9> */
[----:B------:R-:W-:Y:S01]  /*7aa0*/  @!P5 LDGSTS.E.BYPASS.LTC128B.128 [R202+0xd000], desc[UR10][R22.64] ;  /* 0x0d00000016cadfae */ /* 0x000fe2000b901d4a */
        /* <DEDUP_REMOVED lines=28> */
[----:B------:R-:W4:Y:S04]  /*7c70*/  LDSM.16.M88.4 R148, [R193+0x7000] ;  /* 0x00700000c194783b */ /* 0x000f280000000200 */
[----:B------:R-:W5:Y:S04]  /*7c80*/  LDSM.16.M88.4 R156, [R193+0x6800] ;  /* 0x00680000c19c783b */ /* 0x000f680000000200 */
[----:B------:R-:W5:Y:S04]  /*7c90*/  LDSM.16.M88.4 R28, [R193+0x7800] ;  /* 0x00780000c11c783b */ /* 0x000f680000000200 */
[----:B--2---:R-:W-:Y:S04]  /*7ca0*/  LDSM.16.M88.4 R20, [R192] ;  /* 0x00000000c014783b */ /* 0x004fe80000000200 */
[----:B---3--:R-:W2:Y:S04]  /*7cb0*/  LDSM.16.M88.4 R4, [R191] ;  /* 0x00000000bf04783b */ /* 0x008ea80000000200 */
[----:B------:R-:W3:Y:S04]  /*7cc0*/  LDSM.16.M88.4 R168, [R182] ;  /* 0x00000000b6a8783b */ /* 0x000ee80000000200 */
[----:B------:R-:W3:Y:S04]  /*7cd0*/  LDSM.16.M88.4 R216, [R183] ;  /* 0x00000000b7d8783b */ /* 0x000ee80000000200 */
[----:B------:R-:W3:Y:S04]  /*7ce0*/  LDSM.16.M88.4 R164, [R181] ;  /* 0x00000000b5a4783b */ /* 0x000ee80000000200 */
[----:B------:R-:W-:Y:S01]  /*7cf0*/  LDSM.16.M88.4 R24, [R190] ;  /* 0x00000000be18783b */ /* 0x000fe20000000200 */
[C---:B-1----:R-:W-:Y:S03]  /*7d00*/  HMMA.16816.F32.BF16 R16, R140.reuse, R12, RZ ;  /* 0x0000000c8c10723c */ /* 0x042fe600000418ff */
[----:B------:R-:W1:Y:S04]  /*7d10*/  LDSM.16.M88.4 R8, [R187+0x6000] ;  /* 0x00600000bb08783b */ /* 0x000e680000000200 */
[----:B------:R-:W1:Y:S01]  /*7d20*/  LDSM.16.M88.4 R136, [R187+0x7000] ;  /* 0x00700000bb88783b */ /* 0x000e620000000200 */
[C---:B------:R-:W-:Y:S03]  /*7d30*/  HMMA.16816.F32.BF16 R12, R140.reuse, R14, RZ ;  /* 0x0000000e8c0c723c */ /* 0x040fe600000418ff */
[----:B------:R-:W1:Y:S03]  /*7d40*/  LDSM.16.M88.4 R220, [R187+0x6800] ;  /* 0x00680000bbdc783b */ /* 0x000e660000000200 */
[C---:B----4-:R-:W-:Y:S01]  /*7d50*/  HMMA.16816.F32.BF16 R152, R140.reuse, R148, RZ ;  /* 0x000000948c98723c */ /* 0x050fe200000418ff */
[----:B------:R-:W-:Y:S01]  /*7d60*/  LDSM.16.M88.4 R32, [R189] ;  /* 0x00000000bd20783b */ /* 0x000fe20000000200 */
[----:B------:R-:W4:Y:S04]  /*7d70*/  S2R R0, SR_TID.X ;  /* 0x0000000000007919 */ /* 0x000f280000002100 */
[C---:B-----5:R-:W-:Y:S01]  /*7d80*/  HMMA.16816.F32.BF16 R160, R140.reuse, R156, RZ ;  /* 0x0000009c8ca0723c */ /* 0x060fe200000418ff */
[----:B------:R-:W0:Y:S05]  /*7d90*/  LDGDEPBAR ;  /* 0x00000000000079af */ /* 0x000e2a0000000000 */
[C---:B------:R-:W-:Y:S06]  /*7da0*/  HMMA.16816.F32.BF16 R148, R140.reuse, R150, RZ ;  /* 0x000000968c94723c */ /* 0x040fec00000418ff */
[C---:B------:R-:W-:Y:S06]  /*7db0*/  HMMA.16816.F32.BF16 R156, R140.reuse, R158, RZ ;  /* 0x0000009e8c9c723c */ /* 0x040fec00000418ff */
[C---:B------:R-:W-:Y:S06]  /*7dc0*/  HMMA.16816.F32.BF16 R144, R140.reuse, R28, RZ ;  /* 0x0000001c8c90723c */ /* 0x040fec00000418ff */
[----:B------:R-:W-:Y:S01]  /*7dd0*/  HMMA.16816.F32.BF16 R140, R140, R30, RZ ;  /* 0x0000001e8c8c723c */ /* 0x000fe200000418ff */
[----:B------:R-:W5:Y:S05]  /*7de0*/  LDSM.16.M88.4 R28, [R187+0x7800] ;  /* 0x00780000bb1c783b */ /* 0x000f6a0000000200 */
[----:B--2---:R-:W-:Y:S01]  /*7df0*/  HMMA.16816.F32.BF16 R16, R20, R4, R16 ;  /* 0x000000041410723c */ /* 0x004fe20000041810 */
[----:B----4-:R-:W-:-:S05]  /*7e00*/  IMAD.SHL.U32 R0, R0, 0x2, RZ ;  /* 0x0000000200007824 */ /* 0x010fca00078e00ff */
[----:B------:R-:W-:Y:S01]  /*7e10*/  HMMA.16816.F32.BF16 R12, R20, R6, R12 ;  /* 0x00000006140c723c */ /* 0x000fe2000004180c */
[----:B------:R-:W2:Y:S01]  /*7e20*/  LDSM.16.M88.4 R4, [R180] ;  /* 0x00000000b404783b */ /* 0x000ea20000000200 */
[----:B------:R-:W-:-:S04]  /*7e30*/  LOP3.LUT R0, R0, 0x6, RZ, 0xc0, !PT ;  /* 0x0000000600007812 */ /* 0x000fc800078ec0ff */
[----:B---3--:R-:W-:Y:S01]  /*7e40*/  HMMA.16816.F32.BF16 R152, R20, R168, R152 ;  /* 0x000000a81498723c */ /* 0x008fe20000041898 */
[----:B------:R-:W-:-:S04]  /*7e50*/  IMAD R0, R201, 0x40, R0 ;  /* 0x00000040c9007824 */ /* 0x000fc800078e0200 */
[----:B------:R-:W-:Y:S01]  /*7e60*/  VIADD R2, R0, 0x8 ;  /* 0x0000000800027836 */ /* 0x000fe20000000000 */
[C---:B------:R-:W-:Y:S01]  /*7e70*/  HMMA.16816.F32.BF16 R148, R20.reuse, R170, R148 ;  /* 0x000000aa1494723c */ /* 0x040fe20000041894 */
[----:B------:R-:W3:Y:S03]  /*7e80*/  LDSM.16.M88.4 R168, [R180+0x1000] ;  /* 0x00100000b4a8783b */ /* 0x000ee60000000200 */
[----:B------:R-:W-:Y:S02]  /*7e90*/  ISETP.GE.AND P6, PT, R2, R215, PT ;  /* 0x000000d70200720c */ /* 0x000fe40003fc6270 */
[C---:B------:R-:W-:Y:S06]  /*7ea0*/  HMMA.16816.F32.BF16 R160, R20.reuse, R216, R160 ;  /* 0x000000d814a0723c */ /* 0x040fec00000418a0 */
[C---:B------:R-:W-:Y:S01]  /*7eb0*/  HMMA.16816.F32.BF16 R156, R20.reuse, R218, R156 ;  /* 0x000000da149c723c */ /* 0x040fe2000004189c */
[----:B------:R-:W4:Y:S05]  /*7ec0*/  LDSM.16.M88.4 R216, [R180+0x800] ;  /* 0x00080000b4d8783b */ /* 0x000f2a0000000200 */
        /* <DEDUP_REMOVED lines=15> */
[----:B------:R-:W5:Y:S04]  /*7fc0*/  LDSM.16.M88.4 R28, [R193+0x9000] ;  /* 0x00900000c11c783b */ /* 0x000f680000000200 */
[----:B------:R-:W5:Y:S01]  /*7fd0*/  LDSM.16.M88.4 R24, [R193+0x9800] ;  /* 0x00980000c118783b */ /* 0x000f620000000200 */
[C---:B--2---:R-:W-:Y:S06]  /*7fe0*/  HMMA.16816.F32.BF16 R16, R32.reuse, R4, R16 ;  /* 0x000000042010723c */ /* 0x044fec0000041810 */
[C---:B------:R-:W-:Y:S01]  /*7ff0*/  HMMA.16816.F32.BF16 R12, R32.reuse, R6, R12 ;  /* 0x00000006200c723c */ /* 0x040fe2000004180c */
[----:B------:R-:W2:Y:S05]  /*8000*/  LDSM.16.M88.4 R4, [R179] ;  /* 0x00000000b304783b */ /* 0x000eaa0000000200 */
[C---:B---3--:R-:W-:Y:S06]  /*8010*/  HMMA.16816.F32.BF16 R152, R32.reuse, R168, R152 ;  /* 0x000000a82098723c */ /* 0x048fec0000041898 */
[C---:B------:R-:W-:Y:S01]  /*8020*/  HMMA.16816.F32.BF16 R148, R32.reuse, R170, R148 ;  /* 0x000000aa2094723c */ /* 0x040fe20000041894 */
[----:B------:R-:W3:Y:S05]  /*8030*/  LDSM.16.M88.4 R168, [R177] ;  /* 0x00000000b1a8783b */ /* 0x000eea0000000200 */
[C---:B----4-:R-:W-:Y:S06]  /*8040*/  HMMA.16816.F32.BF16 R160, R32.reuse, R216, R160 ;  /* 0x000000d820a0723c */ /* 0x050fec00000418a0 */
[C---:B------:R-:W-:Y:S01]  /*8050*/  HMMA.16816.F32.BF16 R156, R32.reuse, R218, R156 ;  /* 0x000000da209c723c */ /* 0x040fe2000004189c */
[----:B------:R-:W4:Y:S05]  /*8060*/  LDSM.16.M88.4 R216, [R178] ;  /* 0x00000000b2d8783b */ /* 0x000f2a0000000200 */
[C---:B------:R-:W-:Y:S06]  /*8070*/  HMMA.16816.F32.BF16 R144, R32.reuse, R164, R144 ;  /* 0x000000a42090723c */ /* 0x040fec0000041890 */
[----:B------:R-:W-:Y:S01]  /*8080*/  HMMA.16816.F32.BF16 R140, R32, R166, R140 ;  /* 0x000000a6208c723c */ /* 0x000fe2000004188c */
[----:B------:R-:W4:Y:S04]  /*8090*/  LDSM.16.M88.4 R164, [R176] ;  /* 0x00000000b0a4783b */ /* 0x000f280000000200 */
[----:B------:R-:W-:Y:S01]  /*80a0*/  LDSM.16.M88.4 R32, [R187+0x8000] ;  /* 0x00800000bb20783b */ /* 0x000fe20000000200 */
[C---:B-1----:R-:W-:Y:S06]  /*80b0*/  HMMA.16816.F32.BF16 R16, R20.reuse, R8, R16 ;  /* 0x000000081410723c */ /* 0x042fec0000041810 */
[C---:B------:R-:W-:Y:S01]  /*80c0*/  HMMA.16816.F32.BF16 R12, R20.reuse, R10, R12 ;  /* 0x0000000a140c723c */ /* 0x040fe2000004180c */
[----:B------:R-:W1:Y:S05]  /*80d0*/  LDSM.16.M88.4 R8, [R190+0x2000] ;  /* 0x00200000be08783b */ /* 0x000e6a0000000200 */
[C---:B-----5:R-:W-:Y:S06]  /*80e0*/  HMMA.16816.F32.BF16 R152, R20.reuse, R28, R152 ;  /* 0x0000001c1498723c */ /* 0x060fec0000041898 */
[C---:B------:R-:W-:Y:S01]  /*80f0*/  HMMA.16816.F32.BF16 R148, R20.reuse, R30, R148 ;  /* 0x0000001e1494723c */ /* 0x040fe20000041894 */
[----:B------:R-:W-:Y:S05]  /*8100*/  LDSM.16.M88.4 R28, [R187+0x8800] ;  /* 0x00880000bb1c783b */ /* 0x000fea0000000200 */
        /* <DEDUP_REMOVED lines=9> */
[----:B------:R-:W2:Y:S05]  /*81a0*/  LDSM.16.M88.4 R4, [R180+0x2000] ;  /* 0x00200000b404783b */ /* 0x000eaa0000000200 */
[C---:B---3--:R-:W-:Y:S06]  /*81b0*/  HMMA.16816.F32.BF16 R152, R136.reuse, R168, R152 ;  /* 0x000000a88898723c */ /* 0x048fec0000041898 */
[C---:B------:R-:W-:Y:S01]  /*81c0*/  HMMA.16816.F32.BF16 R148, R136.reuse, R170, R148 ;  /* 0x000000aa8894723c */ /* 0x040fe20000041894 */
[----:B------:R-:W3:Y:S05]  /*81d0*/  LDSM.16.M88.4 R168, [R180+0x3000] ;  /* 0x00300000b4a8783b */ /* 0x000eea0000000200 */
[C---:B----4-:R-:W-:Y:S06]  /*81e0*/  HMMA.16816.F32.BF16 R160, R136.reuse, R216, R160 ;  /* 0x000000d888a0723c */ /* 0x050fec00000418a0 */
        /* <DEDUP_REMOVED lines=19> */
[C---:B--2---:R-:W-:Y:S06]  /*8320*/  HMMA.16816.F32.BF16 R16, R220.reuse, R4, R16 ;  /* 0x00000004dc10723c */ /* 0x044fec0000041810 */
[C---:B------:R-:W-:Y:S01]  /*8330*/  HMMA.16816.F32.BF16 R12, R220.reuse, R6, R12 ;  /* 0x00000006dc0c723c */ /* 0x040fe2000004180c */
[----:B------:R-:W2:Y:S05]  /*8340*/  LDSM.16.M88.4 R4, [R175] ;  /* 0x00000000af04783b */ /* 0x000eaa0000000200 */
[C---:B---3--:R-:W-:Y:S06]  /*8350*/  HMMA.16816.F32.BF16 R152, R220.reuse, R168, R152 ;  /* 0x000000a8dc98723c */ /* 0x048fec0000041898 */
[C---:B------:R-:W-:Y:S01]  /*8360*/  HMMA.16816.F32.BF16 R148, R220.reuse, R170, R148 ;  /* 0x000000aadc94723c */ /* 0x040fe20000041894 */
[----:B------:R-:W-:Y:S05]  /*8370*/  LDSM.16.M88.4 R168, [R173] ;  /* 0x00000000ada8783b */ /* 0x000fea0000000200 */
[C---:B----4-:R-:W-:Y:S06]  /*8380*/  HMMA.16816.F32.BF16 R160, R220.reuse, R216, R160 ;  /* 0x000000d8dca0723c */ /* 0x050fec00000418a0 */
[C---:B------:R-:W-:Y:S06]  /*8390*/  HMMA.16816.F32.BF16 R156, R220.reuse, R218, R156 ;  /* 0x000000dadc9c723c */ /* 0x040fec000004189c */
[C---:B------:R-:W-:Y:S06]  /*83a0*/  HMMA.16816.F32.BF16 R144, R220.reuse, R164, R144 ;  /* 0x000000a4dc90723c */ /* 0x040fec0000041890 */
[----:B------:R-:W-:Y:S01]  /*83b0*/  HMMA.16816.F32.BF16 R164, R220, R166, R140 ;  /* 0x000000a6dca4723c */ /* 0x000fe2000004188c */
[----:B------:R-:W3:Y:S05]  /*83c0*/  LDSM.16.M88.4 R140, [R174] ;  /* 0x00000000ae8c783b */ /* 0x000eea0000000200 */
[C---:B-1----:R-:W-:Y:S06]  /*83d0*/  HMMA.16816.F32.BF16 R16, R136.reuse, R32, R16 ;  /* 0x000000208810723c */ /* 0x042fec0000041810 */
[C---:B------:R-:W-:Y:S01]  /*83e0*/  HMMA.16816.F32.BF16 R216, R136.reuse, R34, R12 ;  /* 0x0000002288d8723c */ /* 0x040fe2000004180c */
[----:B------:R-:W-:Y:S04]  /*83f0*/  LDSM.16.M88.4 R32, [R190+0x4000] ;  /* 0x00400000be20783b */ /* 0x000fe80000000200 */
[----:B------:R-:W1:Y:S01]  /*8400*/  LDSM.16.M88.4 R12, [R187+0xa000] ;  /* 0x00a00000bb0c783b */ /* 0x000e620000000200 */
[C---:B-----5:R-:W-:Y:S06]  /*8410*/  HMMA.16816.F32.BF16 R152, R136.reuse, R24, R152 ;  /* 0x000000188898723c */ /* 0x060fec0000041898 */
[C---:B------:R-:W-:Y:S01]  /*8420*/  HMMA.16816.F32.BF16 R148, R136.reuse, R26, R148 ;  /* 0x0000001a8894723c */ /* 0x040fe20000041894 */
[----:B------:R-:W4:Y:S05]  /*8430*/  LDSM.16.M88.4 R24, [R172] ;  /* 0x00000000ac18783b */ /* 0x000f2a0000000200 */
[C---:B------:R-:W-:Y:S06]  /*8440*/  HMMA.16816.F32.BF16 R160, R136.reuse, R28, R160 ;  /* 0x0000001c88a0723c */ /* 0x040fec00000418a0 */
[C---:B------:R-:W-:Y:S01]  /*8450*/  HMMA.16816.F32.BF16 R156, R136.reuse, R30, R156 ;  /* 0x0000001e889c723c */ /* 0x040fe2000004189c */
[----:B------:R-:W-:Y:S05]  /*8460*/  LDSM.16.M88.4 R28, [R189+0x4000] ;  /* 0x00400000bd1c783b */ /* 0x000fea0000000200 */
[C---:B------:R-:W-:Y:S06]  /*8470*/  HMMA.16816.F32.BF16 R144, R136.reuse, R20, R144 ;  /* 0x000000148890723c */ /* 0x040fec0000041890 */
[----:B------:R-:W-:Y:S01]  /*8480*/  HMMA.16816.F32.BF16 R164, R136, R22, R164 ;  /* 0x0000001688a4723c */ /* 0x000fe200000418a4 */
[----:B------:R-:W5:Y:S04]  /*8490*/  LDSM.16.M88.4 R20, [R187+0xa800] ;  /* 0x00a80000bb14783b */ /* 0x000f680000000200 */
[----:B------:R-:W-:Y:S01]  /*84a0*/  LDSM.16.M88.4 R136, [R180+0x4800] ;  /* 0x00480000b488783b */ /* 0x000fe20000000200 */
[C---:B--2---:R-:W-:Y:S06]  /*84b0*/  HMMA.16816.F32.BF16 R16, R8.reuse, R4, R16 ;  /* 0x000000040810723c */ /* 0x044fec0000041810 */
[C---:B------:R-:W-:Y:S01]  /*84c0*/  HMMA.16816.F32.BF16 R216, R8.reuse, R6, R216 ;  /* 0x0000000608d8723c */ /* 0x040fe200000418d8 */
[----:B------:R-:W2:Y:S05]  /*84d0*/  LDSM.16.M88.4 R4, [R180+0x4000] ;  /* 0x00400000b404783b */ /* 0x000eaa0000000200 */
[C---:B---3--:R-:W-:Y:S06]  /*84e0*/  HMMA.16816.F32.BF16 R160, R8.reuse, R140, R160 ;  /* 0x0000008c08a0723c */ /* 0x048fec00000418a0 */
[----:B------:R-:W-:Y:S01]  /*84f0*/  HMMA.16816.F32.BF16 R156, R8, R142, R156 ;  /* 0x0000008e089c723c */ /* 0x000fe2000004189c */
[----:B------:R-:W3:Y:S05]  /*8500*/  LDSM.16.M88.4 R140, [R187+0xb000] ;  /* 0x00b00000bb8c783b */ /* 0x000eea0000000200 */
[----:B-1----:R-:W-:Y:S06]  /*8510*/  HMMA.16816.F32.BF16 R16, R32, R12, R16 ;  /* 0x0000000c2010723c */ /* 0x002fec0000041810 */
[----:B------:R-:W-:Y:S06]  /*8520*/  HMMA.16816.F32.BF16 R152, R8, R168, R152 ;  /* 0x000000a80898723c */ /* 0x000fec0000041898 */
[----:B------:R-:W-:Y:S01]  /*8530*/  HMMA.16816.F32.BF16 R216, R32, R14, R216 ;  /* 0x0000000e20d8723c */ /* 0x000fe200000418d8 */
[----:B------:R-:W-:Y:S05]  /*8540*/  LDSM.16.M88.4 R12, [R180+0x5000] ;  /* 0x00500000b40c783b */ /* 0x000fea0000000200 */
[C---:B------:R-:W-:Y:S06]  /*8550*/  HMMA.16816.F32.BF16 R148, R8.reuse, R170, R148 ;  /* 0x000000aa0894723c */ /* 0x040fec0000041894 */
[C---:B----4-:R-:W-:Y:S06]  /*8560*/  HMMA.16816.F32.BF16 R144, R8.reuse, R24, R144 ;  /* 0x000000180890723c */ /* 0x050fec0000041890 */
[----:B------:R-:W-:Y:S01]  /*8570*/  HMMA.16816.F32.BF16 R164, R8, R26, R164 ;  /* 0x0000001a08a4723c */ /* 0x000fe200000418a4 */
[----:B------:R-:W1:Y:S05]  /*8580*/  LDSM.16.M88.4 R8, [R187+0xb800] ;  /* 0x00b80000bb08783b */ /* 0x000e6a0000000200 */
[C---:B-----5:R-:W-:Y:S06]  /*8590*/  HMMA.16816.F32.BF16 R160, R32.reuse, R20, R160 ;  /* 0x0000001420a0723c */ /* 0x060fec00000418a0 */
[----:B------:R-:W-:Y:S01]  /*85a0*/  HMMA.16816.F32.BF16 R156, R32, R22, R156 ;  /* 0x00000016209c723c */ /* 0x000fe2000004189c */
[----:B------:R-:W-:-:S02]  /*85b0*/  VIADD R21, R0, 0x9 ;  /* 0x0000000900157836 */ /* 0x000fc40000000000 */
[----:B------:R-:W-:-:S03]  /*85c0*/  VIADD R20, R0, 0x10 ;  /* 0x0000001000147836 */ /* 0x000fc60000000000 */
[C---:B--2---:R-:W-:Y:S06]  /*85d0*/  HMMA.16816.F32.BF16 R16, R28.reuse, R4, R16 ;  /* 0x000000041c10723c */ /* 0x044fec0000041810 */
[----:B------:R-:W-:Y:S01]  /*85e0*/  HMMA.16816.F32.BF16 R216, R28, R6, R216 ;  /* 0x000000061cd8723c */ /* 0x000fe200000418d8 */
[----:B------:R-:W-:-:S05]  /*85f0*/  VIADD R4, R0, 0x1 ;  /* 0x0000000100047836 */ /* 0x000fca0000000000 */
[C---:B------:R-:W-:Y:S01]  /*8600*/  ISETP.GE.AND P2, PT, R4.reuse, R215, PT ;  /* 0x000000d70400720c */ /* 0x040fe20003f46270 */
[----:B---3--:R-:W-:Y:S01]  /*8610*/  HMMA.16816.F32.BF16 R152, R32, R140, R152 ;  /* 0x0000008c2098723c */ /* 0x008fe20000041898 */
        /* <DEDUP_REMOVED lines=10> */
[----:B------:R-:W-:Y:S01]  /*86c0*/  HMMA.16816.F32.BF16 R156, R28, R138, R156 ;  /* 0x0000008a1c9c723c */ /* 0x000fe2000004189c */
[----:B------:R-:W-:Y:S02]  /*86d0*/  FSEL R2, R216, -INF , !P6 ;  /* 0xff800000d8027808 */ /* 0x000fe40007000000 */
[----:B------:R-:W-:-:S03]  /*86e0*/  ISETP.GE.AND P6, PT, R21, R210, PT ;  /* 0x000000d21500720c */ /* 0x000fc60003fc6270 */
[C---:B-1----:R-:W-:Y:S06]  /*86f0*/  HMMA.16816.F32.BF16 R144, R32.reuse, R8, R144 ;  /* 0x000000082090723c */ /* 0x042fec0000041890 */
[----:B------:R-:W-:Y:S01]  /*8700*/  HMMA.16816.F32.BF16 R164, R32, R10, R164 ;  /* 0x0000000a20a4723c */ /* 0x000fe200000418a4 */
[----:B------:R-:W-:Y:S02]  /*8710*/  FSEL R8, R218, -INF , !P2 ;  /* 0xff800000da087808 */ /* 0x000fe40005000000 */
[----:B------:R-:W-:Y:S02]  /*8720*/  FSEL R9, R217, -INF , !P1 ;  /* 0xff800000d9097808 */ /* 0x000fe40004800000 */
[C---:B------:R-:W-:Y:S01]  /*8730*/  ISETP.GE.AND P2, PT, R20.reuse, R215, PT ;  /* 0x000000d71400720c */ /* 0x040fe20003f46270 */
[C---:B------:R-:W-:Y:S01]  /*8740*/  HMMA.16816.F32.BF16 R152, R28.reuse, R12, R152 ;  /* 0x0000000c1c98723c */ /* 0x040fe20000041898 */
[-C--:B------:R-:W-:Y:S01]  /*8750*/  ISETP.GE.AND P1, PT, R20, R210.reuse, PT ;  /* 0x000000d21400720c */ /* 0x080fe20003f26270 */
[----:B------:R-:W-:Y:S01]  /*8760*/  VIADD R20, R0, 0x11 ;  /* 0x0000001100147836 */ /* 0x000fe20000000000 */
[----:B------:R-:W-:Y:S01]  /*8770*/  FSEL R160, R160, -INF , !P2 ;  /* 0xff800000a0a07808 */ /* 0x000fe20005000000 */
[----:B------:R-:W-:Y:S01]  /*8780*/  VIADD R10, R0, 0x19 ;  /* 0x00000019000a7836 */ /* 0x000fe20000000000 */
[----:B------:R-:W-:Y:S01]  /*8790*/  FSEL R162, R162, -INF , !P1 ;  /* 0xff800000a2a27808 */ /* 0x000fe20004800000 */
[----:B------:R-:W-:Y:S01]  /*87a0*/  HMMA.16816.F32.BF16 R148, R28, R14, R148 ;  /* 0x0000000e1c94723c */ /* 0x000fe20000041894 */
[----:B------:R-:W-:Y:S01]  /*87b0*/  VIADD R13, R0, 0x18 ;  /* 0x00000018000d7836 */ /* 0x000fe20000000000 */
[----:B------:R-:W-:Y:S01]  /*87c0*/  ISETP.GE.AND P2, PT, R20, R210, PT ;  /* 0x000000d21400720c */ /* 0x000fe20003f46270 */
[----:B------:R-:W-:Y:S01]  /*87d0*/  VIADD R11, R0, 0x20 ;  /* 0x00000020000b7836 */ /* 0x000fe20000000000 */
[----:B------:R-:W-:-:S02]  /*87e0*/  FSEL R12, R219, -INF , !P6 ;  /* 0xff800000db0c7808 */ /* 0x000fc40007000000 */
[-C--:B------:R-:W-:Y:S01]  /*87f0*/  ISETP.GE.AND P1, PT, R13, R215.reuse, PT ;  /* 0x000000d70d00720c */ /* 0x080fe20003f26270 */
[C---:B--2---:R-:W-:Y:S01]  /*8800*/  HMMA.16816.F32.BF16 R144, R28.reuse, R4, R144 ;  /* 0x000000041c90723c */ /* 0x044fe20000041890 */
[-C--:B------:R-:W-:Y:S02]  /*8810*/  ISETP.GE.AND P6, PT, R20, R215.reuse, PT ;  /* 0x000000d71400720c */ /* 0x080fe40003fc6270 */
[----:B------:R-:W-:Y:S02]  /*8820*/  FSEL R163, R163, -INF , !P2 ;  /* 0xff800000a3a37808 */ /* 0x000fe40005000000 */
[----:B------:R-:W-:Y:S01]  /*8830*/  FSEL R136, R156, -INF , !P1 ;  /* 0xff8000009c887808 */ /* 0x000fe20004800000 */
[----:B------:R-:W-:Y:S01]  /*8840*/  HMMA.16816.F32.BF16 R164, R28, R6, R164 ;  /* 0x000000061ca4723c */ /* 0x000fe200000418a4 */
[----:B------:R-:W-:Y:S01]  /*8850*/  ISETP.GE.AND P2, PT, R10, R215, PT ;  /* 0x000000d70a00720c */ /* 0x000fe20003f46270 */
[----:B------:R-:W-:Y:S01]  /*8860*/  VIADD R4, R0, 0x28 ;  /* 0x0000002800047836 */ /* 0x000fe20000000000 */
[-C--:B------:R-:W-:Y:S01]  /*8870*/  ISETP.GE.AND P1, PT, R10, R210.reuse, PT ;  /* 0x000000d20a00720c */ /* 0x080fe20003f26270 */
[C---:B------:R-:W-:Y:S01]  /*8880*/  VIADD R10, R0.reuse, 0x21 ;  /* 0x00000021000a7836 */ /* 0x040fe20000000000 */
[----:B------:R-:W-:Y:S01]  /*8890*/  FSEL R161, R161, -INF , !P6 ;  /* 0xff800000a1a17808 */ /* 0x000fe20007000000 */
[----:B------:R-:W-:Y:S01]  /*88a0*/  VIADD R5, R0, 0x30 ;  /* 0x0000003000057836 */ /* 0x000fe20000000000 */
[----:B------:R-:W-:-:S02]  /*88b0*/  ISETP.GE.AND P6, PT, R13, R210, PT ;  /* 0x000000d20d00720c */ /* 0x000fc40003fc6270 */
[----:B------:R-:W-:Y:S02]  /*88c0*/  FSEL R157, R157, -INF , !P2 ;  /* 0xff8000009d9d7808 */ /* 0x000fe40005000000 */
[----:B------:R-:W-:Y:S02]  /*88d0*/  FSEL R159, R159, -INF , !P1 ;  /* 0xff8000009f9f7808 */ /* 0x000fe40004800000 */
[----:B------:R-:W-:Y:S02]  /*88e0*/  FSEL R158, R158, -INF , !P6 ;  /* 0xff8000009e9e7808 */ /* 0x000fe40007000000 */
[C---:B------:R-:W-:Y:S02]  /*88f0*/  ISETP.GE.AND P2, PT, R11.reuse, R210, PT ;  /* 0x000000d20b00720c */ /* 0x040fe40003f46270 */
[-C--:B------:R-:W-:Y:S02]  /*8900*/  ISETP.GE.AND P1, PT, R10, R215.reuse, PT ;  /* 0x000000d70a00720c */ /* 0x080fe40003f26270 */
[----:B------:R-:W-:-:S02]  /*8910*/  ISETP.GE.AND P6, PT, R11, R215, PT ;  /* 0x000000d70b00720c */ /* 0x000fc40003fc6270 */
        /* <DEDUP_REMOVED lines=29> */
[----:B------:R-:W-:Y:S02]  /*8af0*/  ISETP.GT.AND P6, PT, R201, R196, PT ;  /* 0x000000c4c900720c */ /* 0x000fe40003fc4270 */
        /* <DEDUP_REMOVED lines=10> */
[----:B------:R-:W1:Y:S01]  /*8ba0*/  LDC R0, c[0x0][0x380] ;  /* 0x0000e000ff007b82 */ /* 0x000e620000000800 */
[----:B------:R-:W-:-:S04]  /*8bb0*/  IMAD.SHL.U32 R7, R201, 0x40, RZ ;  /* 0x00000040c9077824 */ /* 0x000fc800078e00ff */
[----:B------:R-:W-:Y:S01]  /*8bc0*/  VIADD R13, R7, 0xffffffc0 ;  /* 0xffffffc0070d7836 */ /* 0x000fe20000000000 */
[----:B------:R-:W-:-:S04]  /*8bd0*/  IABS R11, R7 ;  /* 0x00000007000b7213 */ /* 0x000fc80000000000 */
[----:B------:R-:W-:Y:S02]  /*8be0*/  IABS R4, R13 ;  /* 0x0000000d00047213 */ /* 0x000fe40000000000 */
[-C--:B-1----:R-:W-:Y:S02]  /*8bf0*/  IABS R6, R0.reuse ;  /* 0x0000000000067213 */ /* 0x082fe40000000000 */
[-C--:B------:R-:W-:Y:S02]  /*8c00*/  LOP3.LUT R7, R7, R0.reuse, RZ, 0x3c, !PT ;  /* 0x0000000007077212 */ /* 0x080fe400078e3cff */
[----:B------:R-:W1:Y:S01]  /*8c10*/  I2F.RP R14, R6 ;  /* 0x00000006000e7306 */ /* 0x000e620000209400 */
[----:B------:R-:W-:-:S07]  /*8c20*/  LOP3.LUT R13, R13, R0, RZ, 0x3c, !PT ;  /* 0x000000000d0d7212 */ /* 0x000fce00078e3cff */
[----:B-1----:R-:W1:Y:S02]  /*8c30*/  MUFU.RCP R14, R14 ;  /* 0x0000000e000e7308 */ /* 0x002e640000001000 */
[----:B-1----:R-:W-:-:S06]  /*8c40*/  VIADD R14, R14, 0xffffffe ;  /* 0x0ffffffe0e0e7836 */ /* 0x002fcc0000000000 */
[----:B------:R-:W1:Y:S02]  /*8c50*/  F2I.FTZ.U32.TRUNC.NTZ R15, R14 ;  /* 0x0000000e000f7305 */ /* 0x000e64000021f000 */
[----:B-1----:R-:W-:Y:S02]  /*8c60*/  IADD3 R5, RZ, -R15, RZ ;  /* 0x8000000fff057210 */ /* 0x002fe40007ffe0ff */
[----:B------:R-:W-:-:S03]  /*8c70*/  MOV R14, RZ ;  /* 0x000000ff000e7202 */ /* 0x000fc60000000f00 */
[----:B------:R-:W-:-:S04]  /*8c80*/  IMAD R5, R5, R6, RZ ;  /* 0x0000000605057224 */ /* 0x000fc800078e02ff */
[----:B------:R-:W-:-:S06]  /*8c90*/  IMAD.HI.U32 R5, R15, R5, R14 ;  /* 0x000000050f057227 */ /* 0x000fcc00078e000e */
[----:B------:R-:W-:-:S05]  /*8ca0*/  IMAD.HI.U32 R14, R5, R11, RZ ;  /* 0x0000000b050e7227 */ /* 0x000fca00078e00ff */
[----:B------:R-:W-:-:S05]  /*8cb0*/  IADD3 R10, -R14, RZ, RZ ;  /* 0x000000ff0e0a7210 */ /* 0x000fca0007ffe1ff */
[----:B------:R-:W-:Y:S02]  /*8cc0*/  IMAD R10, R6, R10, R11 ;  /* 0x0000000a060a7224 */ /* 0x000fe400078e020b */
[----:B------:R-:W-:-:S03]  /*8cd0*/  IMAD.HI.U32 R11, R5, R4, RZ ;  /* 0x00000004050b7227 */ /* 0x000fc600078e00ff */
[----:B------:R-:W-:Y:S01]  /*8ce0*/  ISETP.GT.U32.AND P2, PT, R6, R10, PT ;  /* 0x0000000a0600720c */ /* 0x000fe20003f44070 */
[----:B------:R-:W-:-:S04]  /*8cf0*/  IMAD.MOV R5, RZ, RZ, -R11 ;  /* 0x000000ffff057224 */ /* 0x000fc800078e0a0b */
[----:B------:R-:W-:-:S05]  /*8d00*/  IMAD R4, R6, R5, R4 ;  /* 0x0000000506047224 */ /* 0x000fca00078e0204 */
[----:B------:R-:W-:-:S03]  /*8d10*/  ISETP.GT.U32.AND P1, PT, R6, R4, PT ;  /* 0x000000040600720c */ /* 0x000fc60003f24070 */
[----:B------:R-:W-:Y:S01]  /*8d20*/  @!P2 IADD3 R10, R10, -R6, RZ ;  /* 0x800000060a0aa210 */ /* 0x000fe20007ffe0ff */
[----:B------:R-:W-:-:S03]  /*8d30*/  @!P2 VIADD R14, R14, 0x1 ;  /* 0x000000010e0ea836 */ /* 0x000fc60000000000 */
[----:B------:R-:W-:-:S06]  /*8d40*/  ISETP.GE.U32.AND P2, PT, R10, R6, PT ;  /* 0x000000060a00720c */ /* 0x000fcc0003f46070 */
[----:B------:R-:W-:Y:S02]  /*8d50*/  @!P1 IADD3 R4, R4, -R6, RZ ;  /* 0x8000000604049210 */ /* 0x000fe40007ffe0ff */
[----:B------:R-:W-:Y:S02]  /*8d60*/  @!P1 IADD3 R11, R11, 0x1, RZ ;  /* 0x000000010b0b9810 */ /* 0x000fe40007ffe0ff */
[----:B------:R-:W-:-:S03]  /*8d70*/  ISETP.GE.AND P1, PT, R7, RZ, PT ;  /* 0x000000ff0700720c */ /* 0x000fc60003f26270 */
[----:B------:R-:W-:Y:S01]  /*8d80*/  @P2 VIADD R14, R14, 0x1 ;  /* 0x000000010e0e2836 */ /* 0x000fe20000000000 */
[----:B------:R-:W-:Y:S02]  /*8d90*/  ISETP.GE.U32.AND P2, PT, R4, R6, PT ;  /* 0x000000060400720c */ /* 0x000fe40003f46070 */
[----:B------:R-:W-:Y:S02]  /*8da0*/  LOP3.LUT R4, RZ, R0, RZ, 0x33, !PT ;  /* 0x00000000ff047212 */ /* 0x000fe400078e33ff */
[----:B------:R-:W-:-:S05]  /*8db0*/  MOV R10, R14 ;  /* 0x0000000e000a7202 */ /* 0x000fca0000000f00 */
[----:B------:R-:W-:Y:S01]  /*8dc0*/  @!P1 IMAD.MOV R10, RZ, RZ, -R10 ;  /* 0x000000ffff0a9224 */ /* 0x000fe200078e0a0a */
[----:B------:R-:W-:-:S03]  /*8dd0*/  ISETP.NE.AND P1, PT, R0, RZ, PT ;  /* 0x000000ff0000720c */ /* 0x000fc60003f25270 */
[----:B------:R-:W-:Y:S01]  /*8de0*/  @P2 VIADD R11, R11, 0x1 ;  /* 0x000000010b0b2836 */ /* 0x000fe20000000000 */
[----:B------:R-:W-:Y:S02]  /*8df0*/  ISETP.GE.AND P2, PT, R13, RZ, PT ;  /* 0x000000ff0d00720c */ /* 0x000fe40003f46270 */
[----:B------:R-:W-:-:S05]  /*8e00*/  SEL R10, R4, R10, !P1 ;  /* 0x0000000a040a7207 */ /* 0x000fca0004800000 */
[----:B------:R-:W-:-:S06]  /*8e10*/  IMAD.WIDE R6, R10, 0x4, R206 ;  /* 0x000000040a067825 */ /* 0x000fcc00078e02ce */
[----:B------:R-:W-:Y:S01]  /*8e20*/  @!P2 IADD3 R11, -R11, RZ, RZ ;  /* 0x000000ff0b0ba210 */ /* 0x000fe20007ffe1ff */
[----:B------:R-:W2:Y:S03]  /*8e30*/  LDG.E R7, desc[UR10][R6.64] ;  /* 0x0000000a06077981 */ /* 0x000ea6000c1e1900 */
[----:B------:R-:W-:-:S05]  /*8e40*/  SEL R4, R4, R11, !P1 ;  /* 0x0000000b04047207 */ /* 0x000fca0004800000 */
[----:B------:R-:W-:-:S05]  /*8e50*/  IMAD.WIDE R14, R4, 0x4, R206 ;  /* 0x00000004040e7825 */ /* 0x000fca00078e02ce */
[----:B------:R-:W2:Y:S01]  /*8e60*/  LDG.E R6, desc[UR10][R14.64] ;  /* 0x0000000a0e067981 */ /* 0x000ea2000c1e1900 */
[----:B------:R-:W-:Y:S02]  /*8e70*/  IMAD.IADD R10, R10, 0x1, -R4 ;  /* 0x000000010a0a7824 */ /* 0x000fe400078e0a04 */
[----:B------:R-:W1:Y:S02]  /*8e80*/  LDC.64 R4, c[0x0][0x230] ;  /* 0x00008c00ff047b82 */ /* 0x000e640000000a00 */
[----:B------:R-:W-:-:S05]  /*8e90*/  IMAD R10, R10, R0, -0x40 ;  /* 0xffffffc00a0a7424 */ /* 0x000fca00078e0200 */
[----:B------:R-:W-:-:S05]  /*8ea0*/  SHF.R.S32.HI R0, RZ, 0x1f, R10 ;  /* 0x0000001fff007819 */ /* 0x000fca000001140a */
[----:B------:R-:W-:-:S04]  /*8eb0*/  IMAD R0, R0, R208, RZ ;  /* 0x000000d000007224 */ /* 0x000fc800078e02ff */
[C---:B------:R-:W-:Y:S02]  /*8ec0*/  IMAD R0, R10.reuse, R209, R0 ;  /* 0x000000d10a007224 */ /* 0x040fe400078e0200 */
[----:B------:R-:W-:-:S04]  /*8ed0*/  IMAD.WIDE.U32 R10, R10, R208, RZ ;  /* 0x000000d00a0a7225 */ /* 0x000fc800078e00ff */
[----:B------:R-:W-:Y:S01]  /*8ee0*/  IMAD.IADD R11, R11, 0x1, R0 ;  /* 0x000000010b0b7824 */ /* 0x000fe200078e0200 */
[----:B--2---:R-:W-:-:S04]  /*8ef0*/  IADD3 R6, -R7, R6, RZ ;  /* 0x0000000607067210 */ /* 0x004fc80007ffe1ff */
[----:B------:R-:W-:Y:S01]  /*8f00*/  SHF.R.S32.HI R7, RZ, 0x1f, R6 ;  /* 0x0000001fff077819 */ /* 0x000fe20000011406 */
[----:B-1----:R-:W-:-:S04]  /*8f10*/  IMAD.WIDE.U32 R10, R6, R4, R10 ;  /* 0x00000004060a7225 */ /* 0x002fc800078e000a */
[----:B------:R-:W-:-:S04]  /*8f20*/  IMAD R7, R7, R4, RZ ;  /* 0x0000000407077224 */ /* 0x000fc800078e02ff */
[----:B------:R-:W-:Y:S02]  /*8f30*/  IMAD R5, R6, R5, R7 ;  /* 0x0000000506057224 */ /* 0x000fe400078e0207 */
[----:B------:R-:W-:-:S03]  /*8f40*/  IMAD.MOV.U32 R7, RZ, RZ, R10 ;  /* 0x000000ffff077224 */ /* 0x000fc600078e000a */
[----:B------:R-:W-:Y:S01]  /*8f50*/  IADD3 R6, R11, R5, RZ ;  /* 0x000000050b067210 */ /* 0x000fe20007ffe0ff */
[----:B------:R-:W-:Y:S06]  /*8f60*/  BRA `(.L_x_1463) ;  /* 0x0000000000087947 */ /* 0x000fec0003800000 */
.L_x_1462:
[----:B------:R-:W-:-:S04]  /*8f70*/  LEA R7, -R208, RZ, 0x6 ;  /* 0x000000ffd0077211 */ /* 0x000fc800078e31ff */
[----:B------:R-:W-:-:S07]  /*8f80*/  SHF.R.S32.HI R6, RZ, 0x1f, R7 ;  /* 0x0000001fff067819 */ /* 0x000fce0000011407 */
.L_x_1463:
[-C--:B------:R-:W-:Y:S01]  /*8f90*/  @!P4 IADD3 R4, P1, R205, R7.reuse, RZ ;  /* 0x00000007cd04c210 */ /* 0x080fe20007f3e0ff */
[----:B------:R1:W-:Y:S01]  /*8fa0*/  @P5 STS.128 [R202+0x6000], RZ ;  /* 0x006000ffca005388 */ /* 0x0003e20000000c00 */
[----:B------:R-:W-:Y:S02]  /*8fb0*/  BSSY B0, `(.L_x_1464) ;  /* 0x000006a000007945 */ /* 0x000fe40003800000 */
[----:B------:R-:W-:Y:S01]  /*8fc0*/  @!P4 LEA R30, P2, R4, UR8, 0x1 ;  /* 0x00000008041ecc11 */ /* 0x000fe2000f8408ff */
[----:B------:R-:W-:Y:S01]  /*8fd0*/  @!P4 IMAD.X R0, R133, 0x1, R6, P1 ;  /* 0x000000018500c824 */ /* 0x000fe200008e0606 */
[----:B------:R-:W-:-:S04]  /*8fe0*/  @!P3 IADD3 R10, P1, R205, R7, RZ ;  /* 0x00000007cd0ab210 */ /* 0x000fc80007f3e0ff */
[----:B------:R-:W-:Y:S01]  /*8ff0*/  @!P4 LEA.HI.X R31, R4, UR9, R0, 0x1, P2 ;  /* 0x00000009041fcc11 */ /* 0x000fe200090f0c00 */
[----:B------:R-:W-:Y:S01]  /*9000*/  @!P3 IMAD.X R5, R133, 0x1, R6, P1 ;  /* 0x000000018505b824 */ /* 0x000fe200008e0606 */
[----:B------:R-:W-:Y:S02]  /*9010*/  @!P5 IADD3 R4, P2, R198, R7, RZ ;  /* 0x00000007c604d210 */ /* 0x000fe40007f5e0ff */
[----:B------:R-:W-:-:S03]  /*9020*/  @!P3 LEA R20, P1, R10, UR8, 0x1 ;  /* 0x000000080a14bc11 */ /* 0x000fc6000f8208ff */
[----:B------:R-:W-:Y:S01]  /*9030*/  @!P5 IMAD.X R0, R197, 0x1, R6, P2 ;  /* 0x00000001c500d824 */ /* 0x000fe200010e0606 */
[----:B------:R-:W-:Y:S02]  /*9040*/  @!P3 LEA.HI.X R21, R10, UR9, R5, 0x1, P1 ;  /* 0x000000090a15bc11 */ /* 0x000fe400088f0c05 */
[----:B------:R-:W-:-:S04]  /*9050*/  @!P4 IADD3 R10, P2, P1, R205, R7, R198 ;  /* 0x00000007cd0ac210 */ /* 0x000fc8000795e0c6 */
[----:B------:R-:W-:Y:S02]  /*9060*/  @!P4 IADD3.X R5, R133, R6, R197, P2, P1 ;  /* 0x000000068505c210 */ /* 0x000fe400017e24c5 */
[----:B------:R-:W-:Y:S02]  /*9070*/  @!P5 LEA R28, P2, R4, R212, 0x1 ;  /* 0x000000d4041cd211 */ /* 0x000fe400078408ff */
[----:B------:R-:W-:Y:S02]  /*9080*/  @!P4 LEA R26, P1, R10, UR8, 0x1 ;  /* 0x000000080a1acc11 */ /* 0x000fe4000f8208ff */
[----:B------:R-:W-:Y:S02]  /*9090*/  @!P5 LEA.HI.X R29, R4, R211, R0, 0x1, P2 ;  /* 0x000000d3041dd211 */ /* 0x000fe400010f0c00 */
[----:B------:R-:W-:Y:S02]  /*90a0*/  @!P4 LEA.HI.X R27, R10, UR9, R5, 0x1, P1 ;  /* 0x000000090a1bcc11 */ /* 0x000fe400088f0c05 */
[----:B------:R-:W-:-:S04]  /*90b0*/  @!P3 IADD3 R4, P2, P1, R205, R7, R198 ;  /* 0x00000007cd04b210 */ /* 0x000fc8000795e0c6 */
[----:B------:R-:W-:Y:S02]  /*90c0*/  @!P3 IADD3.X R0, R133, R6, R197, P2, P1 ;  /* 0x000000068500b210 */ /* 0x000fe400017e24c5 */
[C---:B------:R-:W-:Y:S02]  /*90d0*/  @!P3 LEA R14, P1, R4.reuse, UR8, 0x1 ;  /* 0x00000008040ebc11 */ /* 0x040fe4000f8208ff */
[C---:B------:R-:W-:Y:S02]  /*90e0*/  @!P5 LEA R32, P2, R7.reuse, R212, 0x1 ;  /* 0x000000d40720d211 */ /* 0x040fe400078408ff */
[----:B------:R-:W-:Y:S02]  /*90f0*/  @!P3 LEA.HI.X R15, R4, UR9, R0, 0x1, P1 ;  /* 0x00000009040fbc11 */ /* 0x000fe400088f0c00 */
[----:B------:R-:W-:Y:S02]  /*9100*/  @!P5 LEA.HI.X R33, R7, R211, R6, 0x1, P2 ;  /* 0x000000d30721d211 */ /* 0x000fe400010f0c06 */
[----:B------:R-:W-:-:S03]  /*9110*/  IADD3 R5, P2, P1, R198, R7, R198 ;  /* 0x00000007c6057210 */ /* 0x000fc6000795e0c6 */
[----:B------:R-:W-:Y:S01]  /*9120*/  @!PT LDS RZ, [RZ] ;  /* 0x00000000fffff984 */ /* 0x000fe20000000800 */
[----:B------:R-:W-:Y:S01]  /*9130*/  @!PT LDS RZ, [RZ] ;  /* 0x00000000fffff984 */ /* 0x000fe20000000800 */
[----:B------:R-:W-:Y:S01]  /*9140*/  @!PT LDS RZ, [RZ] ;  /* 0x00000000fffff984 */ /* 0x000fe20000000800 */
[----:B------:R1:W-:Y:S01]  /*9150*/  @!P5 LDGSTS.E.BYPASS.LTC128B.128 [R202+0x6000], desc[UR10][R32.64] ;  /* 0x0600000020cadfae */ /* 0x0003e2000b901d4a */
[----:B------:R-:W-:Y:S02]  /*9160*/  IADD3.X R4, R197, R6, R197, P2, P1 ;  /* 0x00000006c5047210 */ /* 0x000fe400017e24c5 */
[----:B------:R-:W-:Y:S01]  /*9170*/  @!P4 IADD3 R11, P1, R205, R5, RZ ;  /* 0x00000005cd0bc210 */ /* 0x000fe20007f3e0ff */
[----:B------:R1:W-:Y:S01]  /*9180*/  @P4 STS.128 [R202+0x8000], RZ ;  /* 0x008000ffca004388 */ /* 0x0003e20000000c00 */
[----:B------:R-:W-:-:S03]  /*9190*/  @!P5 LEA R24, P2, R5, R212, 0x1 ;  /* 0x000000d40518d211 */ /* 0x000fc600078408ff */
[--C-:B------:R-:W-:Y:S01]  /*91a0*/  @!P4 IMAD.X R10, R133, 0x1, R4.reuse, P1 ;  /* 0x00000001850ac824 */ /* 0x100fe200008e0604 */
[----:B------:R-:W-:Y:S01]  /*91b0*/  @!P5 LEA.HI.X R25, R5, R211, R4, 0x1, P2 ;  /* 0x000000d30519d211 */ /* 0x000fe200010f0c04 */
[----:B------:R-:W-:Y:S01]  /*91c0*/  @!PT LDS RZ, [RZ] ;  /* 0x00000000fffff984 */ /* 0x000fe20000000800 */
[----:B------:R-:W-:Y:S01]  /*91d0*/  @!PT LDS RZ, [RZ] ;  /* 0x00000000fffff984 */ /* 0x000fe20000000800 */
[----:B------:R-:W-:Y:S01]  /*91e0*/  @!PT LDS RZ, [RZ] ;  /* 0x00000000fffff984 */ /* 0x000fe20000000800 */
[----:B------:R1:W-:Y:S01]  /*91f0*/  @!P4 LDGSTS.E.BYPASS.LTC128B.128 [R202+0x8000], desc[UR10][R30.64+0x80] ;  /* 0x080000801ecacfae */ /* 0x0003e2000b901d4a */
[----:B------:R-:W-:Y:S02]  /*9200*/  @!P4 LEA R22, P2, R11, UR8, 0x1 ;  /* 0x000000080b16cc11 */ /* 0x000fe4000f8408ff */
[-C--:B------:R-:W-:Y:S01]  /*9210*/  @!P3 IADD3 R0, P1, R205, R5.reuse, RZ ;  /* 0x00000005cd00b210 */ /* 0x080fe20007f3e0ff */
[----:B------:R1:W-:Y:S01]  /*9220*/  @P3 STS.128 [R202+0xa000], RZ ;  /* 0x00a000ffca003388 */ /* 0x0003e20000000c00 */
[----:B------:R-:W-:Y:S02]  /*9230*/  @!P4 LEA.HI.X R23, R11, UR9, R10, 0x1, P2 ;  /* 0x000000090b17cc11 */ /* 0x000fe400090f0c0a */
[----:B------:R-:W-:Y:S01]  /*9240*/  IADD3 R5, P2, R198, R5, RZ ;  /* 0x00000005c6057210 */ /* 0x000fe20007f5e0ff */
[--C-:B------:R-:W-:Y:S01]  /*9250*/  @!P3 IMAD.X R10, R133, 0x1, R4.reuse, P1 ;  /* 0x00000001850ab824 */ /* 0x100fe200008e0604 */
[C---:B------:R-:W-:Y:S01]  /*9260*/  @!P3 LEA R34, P1, R0.reuse, UR8, 0x1 ;  /* 0x000000080022bc11 */ /* 0x040fe2000f8208ff */
[----:B------:R-:W-:Y:S01]  /*9270*/  @!PT LDS RZ, [RZ] ;  /* 0x00000000fffff984 */ /* 0x000fe20000000800 */
[----:B------:R-:W-:Y:S01]  /*9280*/  @!PT LDS RZ, [RZ] ;  /* 0x00000000fffff984 */ /* 0x000fe20000000800 */
[----:B------:R-:W-:Y:S01]  /*9290*/  @!PT LDS RZ, [RZ] ;  /* 0x00000000fffff984 */ /* 0x000fe20000000800 */
[----:B------:R1:W-:Y:S02]  /*92a0*/  @!P3 LDGSTS.E.BYPASS.LTC128B.128 [R202+0xa000], desc[UR10][R20.64+0x100] ;  /* 0x0a00010014cabfae */ /* 0x0003e4000b901d4a */
[----:B------:R-:W-:Y:S01]  /*92b0*/  IMAD.X R4, R197, 0x1, R4, P2 ;  /* 0x00000001c5047824 */ /* 0x000fe200010e0604 */
[----:B------:R-:W-:Y:S01]  /*92c0*/  @!P3 LEA.HI.X R35, R0, UR9, R10, 0x1, P1 ;  /* 0x000000090023bc11 */ /* 0x000fe200088f0c0a */
[----:B------:R1:W-:Y:S01]  /*92d0*/  @P5 STS.128 [R202+0x6800], RZ ;  /* 0x006800ffca005388 */ /* 0x0003e20000000c00 */
[----:B------:R-:W-:-:S03]  /*92e0*/  @!P4 IADD3 R10, P1, R205, R5, RZ ;  /* 0x00000005cd0ac210 */ /* 0x000fc60007f3e0ff */
[----:B------:R-:W-:Y:S01]  /*92f0*/  @!PT LDS RZ, [RZ] ;  /* 0x00000000fffff984 */ /* 0x000fe20000000800 */
[----:B------:R-:W-:Y:S01]  /*9300*/  @!PT LDS RZ, [RZ] ;  /* 0x00000000fffff984 */ /* 0x000fe20000000800 */
[----:B------:R-:W-:Y:S01]  /*9310*/  @!PT LDS RZ, [RZ] ;  /* 0x00000000fffff984 */ /* 0x000fe20000000800 */
[----:B------:R1:W-:Y:S02]  /*9320*/  @!P5 LDGSTS.E.BYPASS.LTC128B.128 [R202+0x6800], desc[UR10][R28.64] ;  /* 0x068000001ccadfae */ /* 0x0003e4000b901d4a */
[----:B------:R-:W-:Y:S01]  /*9330*/  @!P4 IMAD.X R0, R133, 0x1, R4, P1 ;  /* 0x000000018500c824 */ /* 0x000fe200008e0604 */
[C---:B------:R-:W-:Y:S01]  /*9340*/  @!P4 LEA R138, P1, R10.reuse, UR8, 0x1 ;  /* 0x000000080a8acc11 */ /* 0x040fe2000f8208ff */
[----:B------:R1:W-:Y:S03]  /*9350*/  @P4 STS.128 [R202+0x8800], RZ ;  /* 0x008800ffca004388 */ /* 0x0003e60000000c00 */
[----:B------:R-:W-:Y:S01]  /*9360*/  @!P4 LEA.HI.X R139, R10, UR9, R0, 0x1, P1 ;  /* 0x000000090a8bcc11 */ /* 0x000fe200088f0c00 */
[----:B------:R-:W-:Y:S01]  /*9370*/  @!PT LDS RZ, [RZ] ;  /* 0x00000000fffff984 */ /* 0x000fe20000000800 */
[----:B------:R-:W-:Y:S01]  /*9380*/  @!PT LDS RZ, [RZ] ;  /* 0x00000000fffff984 */ /* 0x000fe20000000800 */
[----:B------:R-:W-:Y:S01]  /*9390*/  @!PT LDS RZ, [RZ] ;  /* 0x00000000fffff984 */ /* 0x000fe20000000800 */
[----:B------:R1:W-:Y:S01]  /*93a0*/  @!P4 LDGSTS.E.BYPASS.LTC128B.128 [R202+0x8800], desc[UR10][R26.64+0x80] ;  /* 0x088000801acacfae */ /* 0x0003e2000b901d4a */
[----:B------:R-:W-:-:S03]  /*93b0*/  @!P5 LEA R10, P1, R5, R212, 0x1 ;  /* 0x000000d4050ad211 */ /* 0x000fc600078208ff */
        /* <DEDUP_REMOVED lines=33> */
[----:B------:R-:W-:-:S05]  /*95d0*/  IADD3 R5, P1, R205, R5, RZ ;  /* 0x00000005cd057210 */ /* 0x000fca0007f3e0ff */
[----:B------:R-:W-:Y:S01]  /*95e0*/  IMAD.X R4, R133, 0x1, R4, P1 ;  /* 0x0000000185047824 */ /* 0x000fe200008e0604 */
[----:B-1----:R-:W-:-:S04]  /*95f0*/  LEA R10, P1, R5, UR8, 0x1 ;  /* 0x00000008050a7c11 */ /* 0x002fc8000f8208ff */
[----:B------:R-:W-:-:S05]  /*9600*/  LEA.HI.X R11, R5, UR9, R4, 0x1, P1 ;  /* 0x00000009050b7c11 */ /* 0x000fca00088f0c04 */
[----:B------:R-:W-:Y:S01]  /*9610*/  @!PT LDS RZ, [RZ] ;  /* 0x00000000fffff984 */ /* 0x000fe20000000800 */
[----:B------:R-:W-:Y:S01]  /*9620*/  @!PT LDS RZ, [RZ] ;  /* 0x00000000fffff984 */ /* 0x000fe20000000800 */
[----:B------:R-:W-:Y:S01]  /*9630*/  @!PT LDS RZ, [RZ] ;  /* 0x00000000fffff984 */ /* 0x000fe20000000800 */
[----:B------:R2:W-:Y:S04]  /*9640*/  LDGSTS.E.BYPASS.LTC128B.128 [R202+0xb800], desc[UR10][R10.64+0x100] ;  /* 0x0b8001000aca7fae */ /* 0x0005e8000b901d4a */
.L_x_1465:
[----:B------:R-:W-:Y:S05]  /*9650*/  BSYNC B0 ;  /* 0x0000000000007941 */ /* 0x000fea0003800000 */
.L_x_1464:
[----:B------:R-:W0:Y:S01]  /*9660*/  LDGDEPBAR ;  /* 0x00000000000079af */ /* 0x000e220000000000 */
[----:B------:R-:W-:-:S04]  /*9670*/  LEA R212, P1, R7, R212, 0x1 ;  /* 0x000000d407d47211 */ /* 0x000fc800078208ff */
[----:B------:R-:W-:-:S09]  /*9680*/  LEA.HI.X R211, R7, R211, R6, 0x1, P1 ;  /* 0x000000d307d37211 */ /* 0x000fd200008f0c06 */
.L_x_1461:
[----:B------:R-:W-:Y:S01]  /*9690*/  FMNMX.FTZ R6, R132, R16, !PT ;  /* 0x0000001084067209 */ /* 0x000fe20007810000 */
[----:B-1----:R-:W-:Y:S01]  /*96a0*/  LDSM.16.MT88.4 R24, [R185+0xc000] ;  /* 0x00c00000b918783b */ /* 0x002fe20000004200 */
        /* <DEDUP_REMOVED lines=41> */
[----:B---3--:R-:W-:-:S03]  /*9940*/  FMNMX.FTZ R220, R0, R220, !PT ;  /* 0x000000dc00dc7209 */ /* 0x008fc60007810000 */
        /* <DEDUP_REMOVED lines=9> */
[----:B------:R-:W-:Y:S01]  /*99e0*/  FFMA.FTZ R210, R17, UR12, -R226 ;  /* 0x0000000c11d27c23 */ /* 0x000fe200080108e2 */
[----:B------:R-:W-:Y:S01]  /*99f0*/  FSEL R4, R221, RZ, P2 ;  /* 0x000000ffdd047208 */ /* 0x000fe20001000000 */
[--C-:B------:R-:W-:Y:S01]  /*9a00*/  FFMA.FTZ R133, R18, UR12, -R218.reuse ;  /* 0x0000000c12857c23 */ /* 0x100fe200080108da */
[----:B------:R-:W-:Y:S01]  /*9a10*/  FFMA.FTZ R2, R19, UR12, -R218 ;  /* 0x0000000c13027c23 */ /* 0x000fe200080108da */
[----:B------:R-:W-:Y:S01]  /*9a20*/  FADD.FTZ R5, R3, -R5 ;  /* 0x8000000503057221 */ /* 0x000fe20000010000 */
[----:B------:R-:W1:Y:S01]  /*9a30*/  LDSM.16.MT88.4 R16, [R186+0xc000] ;  /* 0x00c00000ba10783b */ /* 0x000e620000004200 */
[----:B------:R-:W-:Y:S01]  /*9a40*/  FADD.FTZ R4, R132, -R4 ;  /* 0x8000000484047221 */ /* 0x000fe20000010000 */
[----:B------:R-:W-:Y:S01]  /*9a50*/  FFMA.FTZ R205, R9, UR12, -R226 ;  /* 0x0000000c09cd7c23 */ /* 0x000fe200080108e2 */
[--C-:B------:R-:W-:Y:S01]  /*9a60*/  FFMA.FTZ R0, R8, UR12, -R218.reuse ;  /* 0x0000000c08007c23 */ /* 0x100fe200080108da */
[----:B------:R-:W-:Y:S01]  /*9a70*/  FFMA.FTZ R132, R12, UR12, -R218 ;  /* 0x0000000c0c847c23 */ /* 0x000fe200080108da */
[----:B------:R-:W-:Y:S01]  /*9a80*/  FMUL.FTZ R3, R5, UR12 ;  /* 0x0000000c05037c20 */ /* 0x000fe20008410000 */
[----:B--2---:R-:W2:Y:S01]  /*9a90*/  LDSM.16.MT88.4 R8, [R188+0xc000] ;  /* 0x00c00000bc08783b */ /* 0x004ea20000004200 */
[----:B------:R-:W-:Y:S01]  /*9aa0*/  FMUL.FTZ R4, R4, UR12 ;  /* 0x0000000c04047c20 */ /* 0x000fe20008410000 */
[----:B------:R-:W-:Y:S01]  /*9ab0*/  MUFU.EX2 R215, R215 ;  /* 0x000000d700d77308 */ /* 0x000fe20000000800 */
[--C-:B------:R-:W-:Y:S01]  /*9ac0*/  FFMA.FTZ R227, R160, UR12, -R226.reuse ;  /* 0x0000000ca0e37c23 */ /* 0x100fe200080108e2 */
[--C-:B------:R-:W-:Y:S01]  /*9ad0*/  FFMA.FTZ R232, R161, UR12, -R226.reuse ;  /* 0x0000000ca1e87c23 */ /* 0x100fe200080108e2 */
[--C-:B------:R-:W-:Y:S01]  /*9ae0*/  FFMA.FTZ R231, R136, UR12, -R226.reuse ;  /* 0x0000000c88e77c23 */ /* 0x100fe200080108e2 */
[----:B------:R-:W-:Y:S01]  /*9af0*/  FFMA.FTZ R233, R157, UR12, -R226 ;  /* 0x0000000c9de97c23 */ /* 0x000fe200080108e2 */
[--C-:B------:R-:W-:Y:S01]  /*9b00*/  FFMA.FTZ R234, R162, UR12, -R218.reuse ;  /* 0x0000000ca2ea7c23 */ /* 0x100fe200080108da */
[--C-:B------:R-:W-:Y:S01]  /*9b10*/  FFMA.FTZ R236, R163, UR12, -R218.reuse ;  /* 0x0000000ca3ec7c23 */ /* 0x100fe200080108da */
[--C-:B------:R-:W-:Y:S01]  /*9b20*/  FFMA.FTZ R235, R158, UR12, -R218.reuse ;  /* 0x0000000c9eeb7c23 */ /* 0x100fe200080108da */
[----:B------:R-:W-:Y:S01]  /*9b30*/  MUFU.EX2 R210, R210 ;  /* 0x000000d200d27308 */ /* 0x000fe20000000800 */
[----:B------:R-:W-:Y:S01]  /*9b40*/  FFMA.FTZ R237, R159, UR12, -R218 ;  /* 0x0000000c9fed7c23 */ /* 0x000fe200080108da */
[----:B------:R-:W-:Y:S01]  /*9b50*/  LDSM.16.MT88.4 R136, [R188+0xc800] ;  /* 0x00c80000bc88783b */ /* 0x000fe20000004200 */
[--C-:B------:R-:W-:Y:S01]  /*9b60*/  FFMA.FTZ R238, R156, UR12, -R226.reuse ;  /* 0x0000000c9cee7c23 */ /* 0x100fe200080108e2 */
[--C-:B------:R-:W-:Y:S01]  /*9b70*/  FFMA.FTZ R239, R153, UR12, -R226.reuse ;  /* 0x0000000c99ef7c23 */ /* 0x100fe200080108e2 */
[--C-:B------:R-:W-:Y:S01]  /*9b80*/  FFMA.FTZ R240, R148, UR12, -R226.reuse ;  /* 0x0000000c94f07c23 */ /* 0x100fe200080108e2 */
[----:B------:R-:W-:Y:S01]  /*9b90*/  FFMA.FTZ R241, R149, UR12, -R226 ;  /* 0x0000000c95f17c23 */ /* 0x000fe200080108e2 */
[--C-:B------:R-:W-:Y:S01]  /*9ba0*/  FFMA.FTZ R242, R154, UR12, -R218.reuse ;  /* 0x0000000c9af27c23 */ /* 0x100fe200080108da */
[----:B------:R-:W-:Y:S01]  /*9bb0*/  MUFU.EX2 R209, R209 ;  /* 0x000000d100d17308 */ /* 0x000fe20000000800 */
[--C-:B------:R-:W-:Y:S01]  /*9bc0*/  FFMA.FTZ R243, R155, UR12, -R218.reuse ;  /* 0x0000000c9bf37c23 */ /* 0x100fe200080108da */
[--C-:B------:R-:W-:Y:S01]  /*9bd0*/  FFMA.FTZ R244, R150, UR12, -R218.reuse ;  /* 0x0000000c96f47c23 */ /* 0x100fe200080108da */
[----:B------:R-:W-:Y:S01]  /*9be0*/  FFMA.FTZ R245, R152, UR12, -R218 ;  /* 0x0000000c98f57c23 */ /* 0x000fe200080108da */
[----:B------:R-:W-:Y:S01]  /*9bf0*/  LDSM.16.MT88.4 R156, [R185+0xd000] ;  /* 0x00d00000b99c783b */ /* 0x000fe20000004200 */
[--C-:B------:R-:W-:Y:S01]  /*9c00*/  FFMA.FTZ R230, R230, UR12, -R226.reuse ;  /* 0x0000000ce6e67c23 */ /* 0x100fe200080108e2 */
[--C-:B------:R-:W-:Y:S01]  /*9c10*/  FFMA.FTZ R229, R229, UR12, -R226.reuse ;  /* 0x0000000ce5e57c23 */ /* 0x100fe200080108e2 */
[--C-:B------:R-:W-:Y:S01]  /*9c20*/  FFMA.FTZ R228, R228, UR12, -R226.reuse ;  /* 0x0000000ce4e47c23 */ /* 0x100fe200080108e2 */
[----:B------:R-:W3:Y:S01]  /*9c30*/  MUFU.EX2 R205, R205 ;  /* 0x000000cd00cd7308 */ /* 0x000ee20000000800 */
[----:B------:R-:W-:Y:S01]  /*9c40*/  LDSM.16.MT88.4 R148, [R184+0xd000] ;  /* 0x00d00000b894783b */ /* 0x000fe20000004200 */
[----:B------:R-:W-:Y:S01]  /*9c50*/  FFMA.FTZ R225, R225, UR12, -R226 ;  /* 0x0000000ce1e17c23 */ /* 0x000fe200080108e2 */
[--C-:B------:R-:W-:Y:S01]  /*9c60*/  FFMA.FTZ R223, R223, UR12, -R218.reuse ;  /* 0x0000000cdfdf7c23 */ /* 0x100fe200080108da */
[--C-:B------:R-:W-:Y:S01]  /*9c70*/  FFMA.FTZ R226, R219, UR12, -R218.reuse ;  /* 0x0000000cdbe27c23 */ /* 0x100fe200080108da */
[--C-:B------:R-:W-:Y:S01]  /*9c80*/  FFMA.FTZ R246, R217, UR12, -R218.reuse ;  /* 0x0000000cd9f67c23 */ /* 0x100fe200080108da */
[----:B------:R-:W-:-:S02]  /*9c90*/  FFMA.FTZ R247, R216, UR12, -R218 ;  /* 0x0000000cd8f77c23 */ /* 0x000fc400080108da */
[----:B------:R-:W-:Y:S08]  /*9ca0*/  MUFU.EX2 R133, R133 ;  /* 0x0000008500857308 */ /* 0x000ff00000000800 */
[----:B------:R-:W4:Y:S01]  /*9cb0*/  MUFU.EX2 R2, R2 ;  /* 0x0000000200027308 */ /* 0x000f220000000800 */
[----:B---3--:R-:W-:-:S07]  /*9cc0*/  F2FP.BF16.F32.PACK_AB R6, R205, R209 ;  /* 0x000000d1cd06723e */ /* 0x008fce00000010ff */
[----:B------:R-:W-:Y:S08]  /*9cd0*/  MUFU.EX2 R0, R0 ;  /* 0x0000000000007308 */ /* 0x000ff00000000800 */
[----:B------:R-:W3:Y:S01]  /*9ce0*/  MUFU.EX2 R132, R132 ;  /* 0x0000008400847308 */ /* 0x000ee20000000800 */
[----:B----4-:R-:W-:-:S07]  /*9cf0*/  F2FP.BF16.F32.PACK_AB R5, R2, R133 ;  /* 0x000000850205723e */ /* 0x010fce00000010ff */
[----:B------:R4:W5:Y:S08]  /*9d00*/  MUFU.EX2 R222, R4 ;  /* 0x0000000400de7308 */ /* 0x0009700000000800 */
[----:B------:R-:W1:Y:S01]  /*9d10*/  MUFU.EX2 R3, R3 ;  /* 0x0000000300037308 */ /* 0x000e620000000800 */
[----:B---3--:R-:W-:-:S07]  /*9d20*/  F2FP.BF16.F32.PACK_AB R7, R132, R0 ;  /* 0x000000008407723e */ /* 0x008fce00000010ff */
[----:B------:R-:W-:Y:S01]  /*9d30*/  MUFU.EX2 R227, R227 ;  /* 0x000000e300e37308 */ /* 0x000fe20000000800 */
[----:B----4-:R-:W-:Y:S01]  /*9d40*/  F2FP.BF16.F32.PACK_AB R4, R210, R215 ;  /* 0x000000d7d204723e */ /* 0x010fe200000010ff */
[-C--:B-----5:R-:W-:Y:S01]  /*9d50*/  FMUL.FTZ R20, R36, R222.reuse ;  /* 0x000000de24147220 */ /* 0x0a0fe20000410000 */
[-C--:B------:R-:W-:Y:S01]  /*9d60*/  FMUL.FTZ R21, R37, R222.reuse ;  /* 0x000000de25157220 */ /* 0x080fe20000410000 */
[-C--:B------:R-:W-:Y:S01]  /*9d70*/  FMUL.FTZ R40, R40, R222.reuse ;  /* 0x000000de28287220 */ /* 0x080fe20000410000 */
[-C--:B------:R-:W-:Y:S01]  /*9d80*/  FMUL.FTZ R41, R41, R222.reuse ;  /* 0x000000de29297220 */ /* 0x080fe20000410000 */
[-C--:B------:R-:W-:Y:S01]  /*9d90*/  FMUL.FTZ R28, R44, R222.reuse ;  /* 0x000000de2c1c7220 */ /* 0x080fe20000410000 */
[-C--:B------:R-:W-:Y:S01]  /*9da0*/  FMUL.FTZ R29, R45, R222.reuse ;  /* 0x000000de2d1d7220 */ /* 0x080fe20000410000 */
[-C--:B------:R-:W-:Y:S01]  /*9db0*/  FMUL.FTZ R48, R48, R222.reuse ;  /* 0x000000de30307220 */ /* 0x080fe20000410000 */
        /* <DEDUP_REMOVED lines=80> */
[----:B------:R-:W-:Y:S01]  /*a2c0*/  LDSM.16.MT88.4 R104, [R185+0xe800] ;  /* 0x00e80000b968783b */ /* 0x000fe20000004200 */
[C---:B--2---:R-:W-:Y:S01]  /*a2d0*/  HMMA.16816.F32.BF16 R84, R4.reuse, R124, R84 ;  /* 0x0000007c0454723c */ /* 0x044fe20000041854 */
[-C--:B------:R-:W-:Y:S01]  /*a2e0*/  FMUL.FTZ R81, R81, R222.reuse ;  /* 0x000000de51517220 */ /* 0x080fe20000410000 */
[-C--:B------:R-:W-:Y:S01]  /*a2f0*/  FMUL.FTZ R82, R82, R3.reuse ;  /* 0x0000000352527220 */ /* 0x080fe20000410000 */
[----:B------:R-:W2:Y:S01]  /*a300*/  LDSM.16.MT88.4 R128, [R186+0x10000] ;  /* 0x01000000ba80783b */ /* 0x000ea20000004200 */
[-C--:B------:R-:W-:Y:S01]  /*a310*/  FMUL.FTZ R83, R83, R3.reuse ;  /* 0x0000000353537220 */ /* 0x080fe20000410000 */
[----:B------:R-:W5:Y:S01]  /*a320*/  MUFU.EX2 R232, R232 ;  /* 0x000000e800e87308 */ /* 0x000f620000000800 */
[C---:B------:R-:W-:Y:S01]  /*a330*/  HMMA.16816.F32.BF16 R92, R4.reuse, R126, R92 ;  /* 0x0000007e045c723c */ /* 0x040fe2000004185c */
[----:B------:R-:W2:Y:S01]  /*a340*/  LDSM.16.MT88.4 R124, [R185+0xc800] ;  /* 0x00c80000b97c783b */ /* 0x000ea20000004200 */
[-C--:B------:R-:W-:Y:S01]  /*a350*/  FMUL.FTZ R88, R88, R222.reuse ;  /* 0x000000de58587220 */ /* 0x080fe20000410000 */
[-C--:B------:R-:W-:Y:S01]  /*a360*/  FMUL.FTZ R89, R89, R222.reuse ;  /* 0x000000de59597220 */ /* 0x080fe20000410000 */
[-C--:B------:R-:W-:Y:S01]  /*a370*/  FMUL.FTZ R90, R90, R3.reuse ;  /* 0x000000035a5a7220 */ /* 0x080fe20000410000 */
[----:B------:R-:W2:Y:S01]  /*a380*/  LDSM.16.MT88.4 R116, [R188+0xe800] ;  /* 0x00e80000bc74783b */ /* 0x000ea20000004200 */
[C---:B----4-:R-:W-:Y:S01]  /*a390*/  HMMA.16816.F32.BF16 R60, R4.reuse, R56, R60 ;  /* 0x00000038043c723c */ /* 0x050fe2000004183c */
[----:B------:R-:W-:Y:S01]  /*a3a0*/  MUFU.EX2 R231, R231 ;  /* 0x000000e700e77308 */ /* 0x000fe20000000800 */
[-C--:B------:R-:W-:Y:S01]  /*a3b0*/  FMUL.FTZ R91, R91, R3.reuse ;  /* 0x000000035b5b7220 */ /* 0x080fe20000410000 */
[-C--:B------:R-:W-:Y:S01]  /*a3c0*/  FMUL.FTZ R96, R96, R222.reuse ;  /* 0x000000de60607220 */ /* 0x080fe20000410000 */
[-C--:B------:R-:W-:Y:S01]  /*a3d0*/  FMUL.FTZ R97, R97, R222.reuse ;  /* 0x000000de61617220 */ /* 0x080fe20000410000 */
[-C--:B------:R-:W-:Y:S01]  /*a3e0*/  FMUL.FTZ R98, R98, R3.reuse ;  /* 0x0000000362627220 */ /* 0x080fe20000410000 */
[C---:B------:R-:W-:Y:S01]  /*a3f0*/  HMMA.16816.F32.BF16 R56, R4.reuse, R58, R80 ;  /* 0x0000003a0438723c */ /* 0x040fe20000041850 */
[-C--:B------:R-:W-:Y:S01]  /*a400*/  FMUL.FTZ R99, R99, R3.reuse ;  /* 0x0000000363637220 */ /* 0x080fe20000410000 */
[-C--:B------:R-:W-:Y:S01]  /*a410*/  FMUL.FTZ R112, R112, R222.reuse ;  /* 0x000000de70707220 */ /* 0x080fe20000410000 */
[----:B------:R-:W4:Y:S01]  /*a420*/  MUFU.EX2 R233, R233 ;  /* 0x000000e900e97308 */ /* 0x000f220000000800 */
[-C--:B------:R-:W-:Y:S01]  /*a430*/  FMUL.FTZ R113, R113, R222.reuse ;  /* 0x000000de71717220 */ /* 0x080fe20000410000 */
[-C--:B------:R-:W-:Y:S01]  /*a440*/  FMUL.FTZ R114, R114, R3.reuse ;  /* 0x0000000372727220 */ /* 0x080fe20000410000 */
[C---:B-1----:R-:W-:Y:S01]  /*a450*/  HMMA.16816.F32.BF16 R68, R4.reuse, R64, R68 ;  /* 0x000000400444723c */ /* 0x042fe20000041844 */
[-C--:B------:R-:W-:Y:S01]  /*a460*/  FMUL.FTZ R80, R100, R222.reuse ;  /* 0x000000de64507220 */ /* 0x080fe20000410000 */
[-C--:B------:R-:W-:Y:S01]  /*a470*/  FMUL.FTZ R81, R101, R222.reuse ;  /* 0x000000de65517220 */ /* 0x080fe20000410000 */
[-C--:B------:R-:W-:Y:S01]  /*a480*/  FMUL.FTZ R82, R102, R3.reuse ;  /* 0x0000000366527220 */ /* 0x080fe20000410000 */
[----:B------:R-:W-:Y:S01]  /*a490*/  FMUL.FTZ R83, R103, R3 ;  /* 0x0000000367537220 */ /* 0x000fe20000410000 */
[----:B------:R-:W-:Y:S01]  /*a4a0*/  MUFU.EX2 R234, R234 ;  /* 0x000000ea00ea7308 */ /* 0x000fe20000000800 */
[----:B-----5:R-:W-:Y:S01]  /*a4b0*/  F2FP.BF16.F32.PACK_AB R100, R232, R227 ;  /* 0x000000e3e864723e */ /* 0x020fe200000010ff */
[----:B------:R-:W-:Y:S01]  /*a4c0*/  HMMA.16816.F32.BF16 R64, R4, R66, R88 ;  /* 0x000000420440723c */ /* 0x000fe20000041858 */
[----:B------:R-:W-:Y:S01]  /*a4d0*/  FMUL.FTZ R115, R115, R3 ;  /* 0x0000000373737220 */ /* 0x000fe20000410000 */
[----:B------:R-:W-:-:S04]  /*a4e0*/  FFMA.FTZ R214, R214, R222, R215 ;  /* 0x000000ded6d67223 */ /* 0x000fc800000100d7 */
[----:B------:R-:W1:Y:S01]  /*a4f0*/  MUFU.EX2 R236, R236 ;  /* 0x000000ec00ec7308 */ /* 0x000e620000000800 */
[----:B----4-:R-:W-:Y:S01]  /*a500*/  F2FP.BF16.F32.PACK_AB R102, R233, R231 ;  /* 0x000000e7e966723e */ /* 0x010fe200000010ff */
[C---:B---3--:R-:W-:Y:S01]  /*a510*/  HMMA.16816.F32.BF16 R76, R4.reuse, R72, R76 ;  /* 0x00000048044c723c */ /* 0x048fe2000004184c */
[-C--:B------:R-:W-:Y:S01]  /*a520*/  FMUL.FTZ R88, R120, R222.reuse ;  /* 0x000000de78587220 */ /* 0x080fe20000410000 */
[----:B------:R-:W-:Y:S01]  /*a530*/  FMUL.FTZ R89, R121, R222 ;  /* 0x000000de79597220 */ /* 0x000fe20000410000 */
[-C--:B------:R-:W-:Y:S01]  /*a540*/  FMUL.FTZ R90, R122, R3.reuse ;  /* 0x000000037a5a7220 */ /* 0x080fe20000410000 */
[----:B------:R-:W-:Y:S01]  /*a550*/  FMUL.FTZ R91, R123, R3 ;  /* 0x000000037b5b7220 */ /* 0x000fe20000410000 */
[----:B------:R-:W-:Y:S01]  /*a560*/  FADD.FTZ R214, R210, R214 ;  /* 0x000000d6d2d67221 */ /* 0x000fe20000010000 */
[----:B------:R-:W-:Y:S01]  /*a570*/  MUFU.EX2 R235, R235 ;  /* 0x000000eb00eb7308 */ /* 0x000fe20000000800 */
[----:B------:R-:W-:Y:S01]  /*a580*/  HMMA.16816.F32.BF16 R72, R4, R74, R96 ;  /* 0x0000004a0448723c */ /* 0x000fe20000041860 */
[----:B------:R-:W-:Y:S01]  /*a590*/  LDSM.16.MT88.4 R120, [R184+0xc800] ;  /* 0x00c80000b878783b */ /* 0x000fe20000004200 */
[----:B------:R-:W-:-:S04]  /*a5a0*/  FADD.FTZ R214, R209, R214 ;  /* 0x000000d6d1d67221 */ /* 0x000fc80000010000 */
[C---:B--2---:R-:W-:Y:S01]  /*a5b0*/  HMMA.16816.F32.BF16 R80, R4.reuse, R128, R80 ;  /* 0x000000800450723c */ /* 0x044fe20000041850 */
[----:B------:R-:W2:Y:S01]  /*a5c0*/  MUFU.EX2 R237, R237 ;  /* 0x000000ed00ed7308 */ /* 0x000ea20000000800 */
[----:B-1----:R-:W-:Y:S01]  /*a5d0*/  F2FP.BF16.F32.PACK_AB R101, R236, R234 ;  /* 0x000000eaec65723e */ /* 0x002fe200000010ff */
[-C--:B------:R-:W-:Y:S01]  /*a5e0*/  FMUL.FTZ R96, R108, R222.reuse ;  /* 0x000000de6c607220 */ /* 0x080fe20000410000 */
[----:B------:R-:W-:Y:S01]  /*a5f0*/  FMUL.FTZ R97, R109, R222 ;  /* 0x000000de6d617220 */ /* 0x000fe20000410000 */
[-C--:B------:R-:W-:Y:S01]  /*a600*/  FMUL.FTZ R98, R110, R3.reuse ;  /* 0x000000036e627220 */ /* 0x080fe20000410000 */
[-C--:B------:R-:W-:Y:S01]  /*a610*/  FMUL.FTZ R99, R111, R3.reuse ;  /* 0x000000036f637220 */ /* 0x080fe20000410000 */
[C---:B------:R-:W-:Y:S01]  /*a620*/  HMMA.16816.F32.BF16 R88, R4.reuse, R130, R88 ;  /* 0x000000820458723c */ /* 0x040fe20000041858 */
[----:B------:R-:W1:Y:S01]  /*a630*/  LDSM.16.MT88.4 R128, [R186+0xc800] ;  /* 0x00c80000ba80783b */ /* 0x000e620000004200 */
[----:B------:R-:W3:Y:S01]  /*a640*/  MUFU.EX2 R238, R238 ;  /* 0x000000ee00ee7308 */ /* 0x000ee20000000800 */
[----:B------:R-:W-:Y:S01]  /*a650*/  FFMA.FTZ R3, R213, R3, R133 ;  /* 0x00000003d5037223 */ /* 0x000fe20000010085 */
[----:B------:R-:W-:Y:S01]  /*a660*/  FADD.FTZ R214, R205, R214 ;  /* 0x000000d6cdd67221 */ /* 0x000fe20000010000 */
[----:B------:R-:W-:Y:S01]  /*a670*/  LDSM.16.MT88.4 R108, [R186+0xe800] ;  /* 0x00e80000ba6c783b */ /* 0x000fe20000004200 */
[----:B------:R-:W-:Y:S01]  /*a680*/  HMMA.16816.F32.BF16 R96, R4, R140, R96 ;  /* 0x0000008c0460723c */ /* 0x000fe20000041860 */
[----:B------:R-:W-:Y:S01]  /*a690*/  FADD.FTZ R3, R2, R3 ;  /* 0x0000000302037221 */ /* 0x000fe20000010000 */
[----:B------:R-:W-:-:S02]  /*a6a0*/  FADD.FTZ R214, R227, R214 ;  /* 0x000000d6e3d67221 */ /* 0x000fc40000010000 */
[----:B------:R-:W-:Y:S01]  /*a6b0*/  MUFU.EX2 R239, R239 ;  /* 0x000000ef00ef7308 */ /* 0x000fe20000000800 */
[----:B--2---:R-:W-:Y:S01]  /*a6c0*/  F2FP.BF16.F32.PACK_AB R103, R237, R235 ;  /* 0x000000ebed67723e */ /* 0x004fe200000010ff */
[----:B------:R-:W-:Y:S01]  /*a6d0*/  HMMA.16816.F32.BF16 R4, R4, R142, R112 ;  /* 0x0000008e0404723c */ /* 0x000fe20000041870 */
[----:B------:R-:W-:Y:S01]  /*a6e0*/  LDSM.16.MT88.4 R112, [R184+0xe800] ;  /* 0x00e80000b870783b */ /* 0x000fe20000004200 */
[----:B------:R-:W-:Y:S01]  /*a6f0*/  FADD.FTZ R3, R0, R3 ;  /* 0x0000000300037221 */ /* 0x000fe20000010000 */
[----:B------:R-:W-:Y:S02]  /*a700*/  FADD.FTZ R232, R232, R214 ;  /* 0x000000d6e8e87221 */ /* 0x000fe40000010000 */
[----:B------:R-:W-:Y:S01]  /*a710*/  LDSM.16.MT88.4 R140, [R188+0xf000] ;  /* 0x00f00000bc8c783b */ /* 0x000fe20000004200 */
[----:B------:R-:W-:Y:S01]  /*a720*/  HMMA.16816.F32.BF16 R60, R100, R104, R60 ;  /* 0x00000068643c723c */ /* 0x000fe2000004183c */
[----:B------:R-:W-:Y:S01]  /*a730*/  MUFU.EX2 R240, R240 ;  /* 0x000000f000f07308 */ /* 0x000fe20000000800 */
[----:B------:R-:W-:Y:S01]  /*a740*/  FADD.FTZ R3, R132, R3 ;  /* 0x0000000384037221 */ /* 0x000fe20000010000 */
[----:B------:R-:W-:Y:S01]  /*a750*/  FADD.FTZ R232, R231, R232 ;  /* 0x000000e8e7e87221 */ /* 0x000fe20000010000 */
[----:B------:R-:W-:-:S02]  /*a760*/  MOV R132, R221 ;  /* 0x000000dd00847202 */ /* 0x000fc40000000f00 */
[C---:B------:R-:W-:Y:S01]  /*a770*/  HMMA.16816.F32.BF16 R56, R100.reuse, R106, R56 ;  /* 0x0000006a6438723c */ /* 0x040fe20000041838 */
[----:B------:R-:W2:Y:S01]  /*a780*/  LDSM.16.MT88.4 R104, [R185+0x10800] ;  /* 0x01080000b968783b */ /* 0x000ea20000004200 */
[----:B------:R-:W-:Y:S01]  /*a790*/  FADD.FTZ R3, R234, R3 ;  /* 0x00000003ea037221 */ /* 0x000fe20000010000 */
[----:B------:R-:W-:Y:S01]  /*a7a0*/  MUFU.EX2 R241, R241 ;  /* 0x000000f100f17308 */ /* 0x000fe20000000800 */
[----:B------:R-:W-:Y:S02]  /*a7b0*/  FADD.FTZ R233, R233, R232 ;  /* 0x000000e8e9e97221 */ /* 0x000fe40000010000 */
[C---:B------:R-:W-:Y:S01]  /*a7c0*/  HMMA.16816.F32.BF16 R28, R100.reuse, R124, R28 ;  /* 0x0000007c641c723c */ /* 0x040fe2000004181c */
[----:B------:R-:W-:Y:S01]  /*a7d0*/  FADD.FTZ R236, R236, R3 ;  /* 0x00000003ecec7221 */ /* 0x000fe20000010000 */
[----:B---3--:R-:W-:Y:S01]  /*a7e0*/  FADD.FTZ R233, R238, R233 ;  /* 0x000000e9eee97221 */ /* 0x008fe20000010000 */
[----:B------:R-:W-:Y:S02]  /*a7f0*/  MOV R3, R220 ;  /* 0x000000dc00037202 */ /* 0x000fe40000000f00 */
[----:B------:R-:W3:Y:S01]  /*a800*/  MUFU.EX2 R242, R242 ;  /* 0x000000f200f27308 */ /* 0x000ee20000000800 */
[----:B------:R-:W-:Y:S01]  /*a810*/  HMMA.16816.F32.BF16 R24, R100, R126, R24 ;  /* 0x0000007e6418723c */ /* 0x000fe20000041818 */
[----:B------:R-:W4:Y:S01]  /*a820*/  LDSM.16.MT88.4 R124, [R188+0xd000] ;  /* 0x00d00000bc7c783b */ /* 0x000f220000004200 */
[----:B------:R-:W-:-:S04]  /*a830*/  FADD.FTZ R236, R235, R236 ;  /* 0x000000ecebec7221 */ /* 0x000fc80000010000 */
[----:B------:R-:W-:Y:S01]  /*a840*/  HMMA.16816.F32.BF16 R12, R100, R136, R12 ;  /* 0x00000088640c723c */ /* 0x000fe2000004180c */
[----:B------:R-:W5:Y:S01]  /*a850*/  MUFU.EX2 R243, R243 ;  /* 0x000000f300f37308 */ /* 0x000f620000000800 */
[----:B------:R-:W-:-:S04]  /*a860*/  FADD.FTZ R237, R237, R236 ;  /* 0x000000eceded7221 */ /* 0x000fc80000010000 */
[C---:B------:R-:W-:Y:S03]  /*a870*/  HMMA.16816.F32.BF16 R44, R100.reuse, R116, R44 ;  /* 0x00000074642c723c */ /* 0x040fe6000004182c */
[----:B------:R-:W-:Y:S01]  /*a880*/  MUFU.EX2 R244, R244 ;  /* 0x000000f400f47308 */ /* 0x000fe20000000800 */
[----:B---3--:R-:W-:Y:S02]  /*a890*/  FADD.FTZ R237, R242, R237 ;  /* 0x000000edf2ed7221 */ /* 0x008fe40000010000 */
[C---:B------:R-:W-:Y:S01]  /*a8a0*/  HMMA.16816.F32.BF16 R40, R100.reuse, R118, R40 ;  /* 0x000000766428723c */ /* 0x040fe20000041828 */
[----:B------:R-:W3:Y:S04]  /*a8b0*/  LDSM.16.MT88.4 R116, [R188+0x10800] ;  /* 0x01080000bc74783b */ /* 0x000ee80000004200 */
[----:B------:R-:W4:Y:S01]  /*a8c0*/  MUFU.EX2 R245, R245 ;  /* 0x000000f500f57308 */ /* 0x000f220000000800 */
[C---:B-1----:R-:W-:Y:S06]  /*a8d0*/  HMMA.16816.F32.BF16 R20, R100.reuse, R128, R20 ;  /* 0x000000806414723c */ /* 0x042fec0000041814 */
[C---:B--2---:R-:W-:Y:S01]  /*a8e0*/  HMMA.16816.F32.BF16 R84, R100.reuse, R104, R84 ;  /* 0x000000686454723c */ /* 0x044fe20000041854 */
[----:B------:R-:W1:Y:S05]  /*a8f0*/  MUFU.EX2 R230, R230 ;  /* 0x000000e600e67308 */ /* 0x000e6a0000000800 */
[C---:B------:R-:W-:Y:S01]  /*a900*/  HMMA.16816.F32.BF16 R92, R100.reuse, R106, R92 ;  /* 0x0000006a645c723c */ /* 0x040fe2000004185c */
[C---:B------:R-:W-:Y:S01]  /*a910*/  F2FP.BF16.F32.PACK_AB R104, R239.reuse, R238 ;  /* 0x000000eeef68723e */ /* 0x040fe200000010ff */
[----:B------:R-:W-:Y:S01]  /*a920*/  FADD.FTZ R239, R239, R233 ;  /* 0x000000e9efef7221 */ /* 0x000fe20000010000 */
[C---:B-----5:R-:W-:Y:S01]  /*a930*/  F2FP.BF16.F32.PACK_AB R105, R243.reuse, R242 ;  /* 0x000000f2f369723e */ /* 0x060fe200000010ff */
[----:B------:R-:W2:Y:S01]  /*a940*/  MUFU.EX2 R229, R229 ;  /* 0x000000e500e57308 */ /* 0x000ea20000000800 */
[----:B------:R-:W-:Y:S01]  /*a950*/  FADD.FTZ R243, R243, R237 ;  /* 0x000000edf3f37221 */ /* 0x000fe20000010000 */
[----:B------:R-:W-:Y:S01]  /*a960*/  HMMA.16816.F32.BF16 R16, R100, R130, R16 ;  /* 0x000000826410723c */ /* 0x000fe20000041810 */
[----:B------:R-:W-:Y:S01]  /*a970*/  F2FP.BF16.F32.PACK_AB R106, R241, R240 ;  /* 0x000000f0f16a723e */ /* 0x000fe200000010ff */
[----:B------:R-:W-:Y:S01]  /*a980*/  FADD.FTZ R239, R240, R239 ;  /* 0x000000eff0ef7221 */ /* 0x000fe20000010000 */
[----:B----4-:R-:W-:Y:S01]  /*a990*/  F2FP.BF16.F32.PACK_AB R107, R245, R244 ;  /* 0x000000f4f56b723e */ /* 0x010fe200000010ff */
[----:B------:R-:W-:-:S02]  /*a9a0*/  FADD.FTZ R243, R244, R243 ;  /* 0x000000f3f4f37221 */ /* 0x000fc40000010000 */
[----:B------:R-:W-:Y:S01]  /*a9b0*/  HMMA.16816.F32.BF16 R52, R100, R108, R52 ;  /* 0x0000006c6434723c */ /* 0x000fe20000041834 */
[----:B------:R-:W4:Y:S01]  /*a9c0*/  MUFU.EX2 R228, R228 ;  /* 0x000000e400e47308 */ /* 0x000f220000000800 */
[----:B------:R-:W-:Y:S01]  /*a9d0*/  FADD.FTZ R241, R241, R239 ;  /* 0x000000eff1f17221 */ /* 0x000fe20000010000 */
[----:B------:R-:W-:-:S03]  /*a9e0*/  FADD.FTZ R245, R245, R243 ;  /* 0x000000f3f5f57221 */ /* 0x000fc60000010000 */
[----:B------:R-:W-:Y:S01]  /*a9f0*/  HMMA.16816.F32.BF16 R48, R100, R110, R48 ;  /* 0x0000006e6430723c */ /* 0x000fe20000041830 */
[----:B------:R-:W5:Y:S01]  /*aa00*/  LDSM.16.MT88.4 R108, [R186+0x10800] ;  /* 0x01080000ba6c783b */ /* 0x000f620000004200 */
[----:B-1----:R-:W-:Y:S01]  /*aa10*/  FADD.FTZ R241, R230, R241 ;  /* 0x000000f1e6f17221 */ /* 0x002fe20000010000 */
[----:B------:R-:W1:Y:S01]  /*aa20*/  MUFU.EX2 R225, R225 ;  /* 0x000000e100e17308 */ /* 0x000e620000000800 */
[C---:B--2---:R-:W-:Y:S02]  /*aa30*/  F2FP.BF16.F32.PACK_AB R216, R229.reuse, R230 ;  /* 0x000000e6e5d8723e */ /* 0x044fe400000010ff */
[----:B------:R-:W-:Y:S01]  /*aa40*/  HMMA.16816.F32.BF16 R128, R104, R124, R12 ;  /* 0x0000007c6880723c */ /* 0x000fe2000004180c */
[----:B------:R-:W2:Y:S01]  /*aa50*/  LDSM.16.MT88.4 R12, [R188+0x11000] ;  /* 0x01100000bc0c783b */ /* 0x000ea20000004200 */
[----:B------:R-:W-:-:S03]  /*aa60*/  FADD.FTZ R241, R229, R241 ;  /* 0x000000f1e5f17221 */ /* 0x000fc60000010000 */
[----:B------:R-:W3:Y:S01]  /*aa70*/  MUFU.EX2 R223, R223 ;  /* 0x000000df00df7308 */ /* 0x000ee20000000800 */
[----:B------:R-:W-:Y:S01]  /*aa80*/  HMMA.16816.F32.BF16 R36, R100, R120, R36 ;  /* 0x000000786424723c */ /* 0x000fe20000041824 */
[----:B----4-:R-:W-:-:S05]  /*aa90*/  FADD.FTZ R241, R228, R241 ;  /* 0x000000f1e4f17221 */ /* 0x010fca0000010000 */
[C---:B------:R-:W-:Y:S01]  /*aaa0*/  HMMA.16816.F32.BF16 R32, R100.reuse, R122, R32 ;  /* 0x0000007a6420723c */ /* 0x040fe20000041820 */
[----:B------:R-:W4:Y:S01]  /*aab0*/  LDSM.16.MT88.4 R120, [R184+0x10800] ;  /* 0x01080000b878783b */ /* 0x000f220000004200 */
[----:B------:R-:W5:Y:S01]  /*aac0*/  MUFU.EX2 R226, R226 ;  /* 0x000000e200e27308 */ /* 0x000f620000000800 */
[C---:B-1----:R-:W-:Y:S01]  /*aad0*/  F2FP.BF16.F32.PACK_AB R218, R225.reuse, R228 ;  /* 0x000000e4e1da723e */ /* 0x042fe200000010ff */
[----:B------:R-:W-:Y:S02]  /*aae0*/  FADD.FTZ R214, R225, R241 ;  /* 0x000000f1e1d67221 */ /* 0x000fe40000010000 */
[C---:B------:R-:W-:Y:S04]  /*aaf0*/  HMMA.16816.F32.BF16 R68, R100.reuse, R112, R68 ;  /* 0x000000706444723c */ /* 0x040fe80000041844 */
[----:B------:R-:W1:Y:S01]  /*ab00*/  MUFU.EX2 R246, R246 ;  /* 0x000000f600f67308 */ /* 0x000e620000000800 */
[----:B---3--:R-:W-:Y:S01]  /*ab10*/  FADD.FTZ R245, R223, R245 ;  /* 0x000000f5dff57221 */ /* 0x008fe20000010000 */
[C---:B------:R-:W-:Y:S01]  /*ab20*/  HMMA.16816.F32.BF16 R64, R100.reuse, R114, R64 ;  /* 0x000000726440723c */ /* 0x040fe20000041840 */
[----:B------:R-:W3:Y:S05]  /*ab30*/  LDSM.16.MT88.4 R112, [R186+0xf000] ;  /* 0x00f00000ba70783b */ /* 0x000eea0000004200 */
[----:B------:R-:W-:Y:S01]  /*ab40*/  HMMA.16816.F32.BF16 R76, R100, R116, R76 ;  /* 0x00000074644c723c */ /* 0x000fe2000004184c */
[----:B------:R-:W2:Y:S01]  /*ab50*/  MUFU.EX2 R247, R247 ;  /* 0x000000f700f77308 */ /* 0x000ea20000000800 */
[C---:B-----5:R-:W-:Y:S01]  /*ab60*/  F2FP.BF16.F32.PACK_AB R217, R226.reuse, R223 ;  /* 0x000000dfe2d9723e */ /* 0x060fe200000010ff */
[----:B------:R-:W-:-:S03]  /*ab70*/  FADD.FTZ R245, R226, R245 ;  /* 0x000000f5e2f57221 */ /* 0x000fc60000010000 */
[----:B------:R-:W-:Y:S01]  /*ab80*/  HMMA.16816.F32.BF16 R72, R100, R118, R72 ;  /* 0x000000766448723c */ /* 0x000fe20000041848 */
[----:B------:R-:W-:Y:S01]  /*ab90*/  LDSM.16.MT88.4 R116, [R184+0xf000] ;  /* 0x00f00000b874783b */ /* 0x000fe20000004200 */
[----:B-1----:R-:W-:-:S04]  /*aba0*/  FADD.FTZ R245, R246, R245 ;  /* 0x000000f5f6f57221 */ /* 0x002fc80000010000 */
[C---:B------:R-:W-:Y:S06]  /*abb0*/  HMMA.16816.F32.BF16 R168, R104.reuse, R164, R20 ;  /* 0x000000a468a8723c */ /* 0x040fec0000041814 */
[----:B------:R-:W-:Y:S01]  /*abc0*/  HMMA.16816.F32.BF16 R164, R104, R166, R16 ;  /* 0x000000a668a4723c */ /* 0x000fe20000041810 */
[C---:B--2---:R-:W-:Y:S01]  /*abd0*/  F2FP.BF16.F32.PACK_AB R219, R247.reuse, R246 ;  /* 0x000000f6f7db723e */ /* 0x044fe200000010ff */
[----:B------:R-:W-:-:S04]  /*abe0*/  FADD.FTZ R213, R247, R245 ;  /* 0x000000f5f7d57221 */ /* 0x000fc80000010000 */
[C---:B------:R-:W-:Y:S06]  /*abf0*/  HMMA.16816.F32.BF16 R8, R100.reuse, R138, R8 ;  /* 0x0000008a6408723c */ /* 0x040fec0000041808 */
[C---:B------:R-:W-:Y:S06]  /*ac00*/  HMMA.16816.F32.BF16 R80, R100.reuse, R108, R80 ;  /* 0x0000006c6450723c */ /* 0x040fec0000041850 */
[----:B------:R-:W-:Y:S01]  /*ac10*/  HMMA.16816.F32.BF16 R88, R100, R110, R88 ;  /* 0x0000006e6458723c */ /* 0x000fe20000041858 */
[----:B------:R-:W1:Y:S05]  /*ac20*/  LDSM.16.MT88.4 R108, [R185+0xf000] ;  /* 0x00f00000b96c783b */ /* 0x000e6a0000004200 */
[----:B------:R-:W-:Y:S06]  /*ac30*/  HMMA.16816.F32.BF16 R16, R104, R12, R76 ;  /* 0x0000000c6810723c */ /* 0x000fec000004184c */
[C---:B----4-:R-:W-:Y:S06]  /*ac40*/  HMMA.16816.F32.BF16 R96, R100.reuse, R120, R96 ;  /* 0x000000786460723c */ /* 0x050fec0000041860 */
[----:B------:R-:W-:Y:S01]  /*ac50*/  HMMA.16816.F32.BF16 R4, R100, R122, R4 ;  /* 0x0000007a6404723c */ /* 0x000fe20000041804 */
[----:B------:R-:W2:Y:S05]  /*ac60*/  LDSM.16.MT88.4 R120, [R186+0x11000] ;  /* 0x01100000ba78783b */ /* 0x000eaa0000004200 */
[C---:B------:R-:W-:Y:S01]  /*ac70*/  HMMA.16816.F32.BF16 R144, R104.reuse, R140, R44 ;  /* 0x0000008c6890723c */ /* 0x040fe2000004182c */
[----:B------:R-:W4:Y:S05]  /*ac80*/  LDSM.16.MT88.4 R44, [R184+0x11000] ;  /* 0x01100000b82c783b */ /* 0x000f2a0000004200 */
[C---:B---3--:R-:W-:Y:S01]  /*ac90*/  HMMA.16816.F32.BF16 R136, R104.reuse, R112, R52 ;  /* 0x000000706888723c */ /* 0x048fe20000041834 */
[----:B------:R-:W-:Y:S05]  /*aca0*/  LDSM.16.MT88.4 R52, [R185+0x11000] ;  /* 0x01100000b934783b */ /* 0x000fea0000004200 */
[C---:B------:R-:W-:Y:S01]  /*acb0*/  HMMA.16816.F32.BF16 R12, R104.reuse, R14, R72 ;  /* 0x0000000e680c723c */ /* 0x040fe20000041848 */
[----:B------:R-:W3:Y:S05]  /*acc0*/  LDSM.16.MT88.4 R72, [R186+0xf800] ;  /* 0x00f80000ba48783b */ /* 0x000eea0000004200 */
[C---:B------:R-:W-:Y:S01]  /*acd0*/  HMMA.16816.F32.BF16 R112, R104.reuse, R114, R48 ;  /* 0x000000726870723c */ /* 0x040fe20000041830 */
[----:B------:R-:W5:Y:S05]  /*ace0*/  LDSM.16.MT88.4 R48, [R185+0xd800] ;  /* 0x00d80000b930783b */ /* 0x000f6a0000004200 */
[C---:B------:R-:W-:Y:S06]  /*acf0*/  HMMA.16816.F32.BF16 R160, R104.reuse, R156, R28 ;  /* 0x0000009c68a0723c */ /* 0x040fec000004181c */
[C---:B------:R-:W-:Y:S06]  /*ad00*/  HMMA.16816.F32.BF16 R156, R104.reuse, R158, R24 ;  /* 0x0000009e689c723c */ /* 0x040fec0000041818 */
[C---:B------:R-:W-:Y:S01]  /*ad10*/  HMMA.16816.F32.BF16 R152, R104.reuse, R148, R36 ;  /* 0x000000946898723c */ /* 0x040fe20000041824 */
[----:B------:R-:W5:Y:S05]  /*ad20*/  LDSM.16.MT88.4 R36, [R188+0xd800] ;  /* 0x00d80000bc24783b */ /* 0x000f6a0000004200 */
[C---:B------:R-:W-:Y:S06]  /*ad30*/  HMMA.16816.F32.BF16 R148, R104.reuse, R150, R32 ;  /* 0x000000966894723c */ /* 0x040fec0000041820 */
[C---:B-1----:R-:W-:Y:S06]  /*ad40*/  HMMA.16816.F32.BF16 R32, R104.reuse, R108, R60 ;  /* 0x0000006c6820723c */ /* 0x042fec000004183c */
[C---:B------:R-:W-:Y:S01]  /*ad50*/  HMMA.16816.F32.BF16 R28, R104.reuse, R110, R56 ;  /* 0x0000006e681c723c */ /* 0x040fe20000041838 */
[----:B------:R-:W-:Y:S05]  /*ad60*/  LDSM.16.MT88.4 R56, [R184+0xd800] ;  /* 0x00d80000b838783b */ /* 0x000fea0000004200 */
[C---:B------:R-:W-:Y:S06]  /*ad70*/  HMMA.16816.F32.BF16 R24, R104.reuse, R116, R68 ;  /* 0x000000746818723c */ /* 0x040fec0000041844 */
[C---:B------:R-:W-:Y:S06]  /*ad80*/  HMMA.16816.F32.BF16 R124, R104.reuse, R126, R8 ;  /* 0x0000007e687c723c */ /* 0x040fec0000041808 */
[C---:B------:R-:W-:Y:S01]  /*ad90*/  HMMA.16816.F32.BF16 R20, R104.reuse, R118, R64 ;  /* 0x000000766814723c */ /* 0x040fe20000041840 */
[----:B------:R-:W-:Y:S05]  /*ada0*/  LDSM.16.MT88.4 R64, [R188+0xf800] ;  /* 0x00f80000bc40783b */ /* 0x000fea0000004200 */
[C---:B--2---:R-:W-:Y:S01]  /*adb0*/  HMMA.16816.F32.BF16 R100, R104.reuse, R120, R80 ;  /* 0x000000786864723c */ /* 0x044fe20000041850 */
[----:B------:R-:W-:Y:S05]  /*adc0*/  LDSM.16.MT88.4 R80, [R185+0xf800] ;  /* 0x00f80000b950783b */ /* 0x000fea0000004200 */
[C---:B----4-:R-:W-:Y:S01]  /*add0*/  HMMA.16816.F32.BF16 R108, R104.reuse, R44, R96 ;  /* 0x0000002c686c723c */ /* 0x050fe20000041860 */
[----:B------:R-:W-:Y:S05]  /*ade0*/  LDSM.16.MT88.4 R96, [R188+0x11800] ;  /* 0x01180000bc60783b */ /* 0x000fea0000004200 */
[----:B------:R-:W-:Y:S06]  /*adf0*/  HMMA.16816.F32.BF16 R4, R104, R46, R4 ;  /* 0x0000002e6804723c */ /* 0x000fec0000041804 */
[----:B---3--:R-:W-:Y:S06]  /*ae00*/  HMMA.16816.F32.BF16 R68, R216, R72, R136 ;  /* 0x00000048d844723c */ /* 0x008fec0000041888 */
[C---:B------:R-:W-:Y:S01]  /*ae10*/  HMMA.16816.F32.BF16 R140, R104.reuse, R142, R40 ;  /* 0x0000008e688c723c */ /* 0x040fe20000041828 */
[----:B------:R-:W1:Y:S05]  /*ae20*/  LDSM.16.MT88.4 R40, [R186+0xd800] ;  /* 0x00d80000ba28783b */ /* 0x000e6a0000004200 */
[C---:B------:R-:W-:Y:S01]  /*ae30*/  HMMA.16816.F32.BF16 R120, R104.reuse, R122, R88 ;  /* 0x0000007a6878723c */ /* 0x040fe20000041858 */
[----:B------:R-:W2:Y:S05]  /*ae40*/  LDSM.16.MT88.4 R88, [R184+0xf800] ;  /* 0x00f80000b858783b */ /* 0x000eaa0000004200 */
[C---:B------:R-:W-:Y:S06]  /*ae50*/  HMMA.16816.F32.BF16 R8, R104.reuse, R52, R84 ;  /* 0x000000346808723c */ /* 0x040fec0000041854 */
[----:B------:R-:W-:Y:S01]  /*ae60*/  HMMA.16816.F32.BF16 R116, R104, R54, R92 ;  /* 0x000000366874723c */ /* 0x000fe2000004185c */
[----:B------:R-:W3:Y:S05]  /*ae70*/  LDSM.16.MT88.4 R104, [R186+0x11800] ;  /* 0x01180000ba68783b */ /* 0x000eea0000004200 */
[C---:B-----5:R-:W-:Y:S06]  /*ae80*/  HMMA.16816.F32.BF16 R44, R216.reuse, R48, R160 ;  /* 0x00000030d82c723c */ /* 0x060fec00000418a0 */
[C---:B------:R-:W-:Y:S01]  /*ae90*/  HMMA.16816.F32.BF16 R72, R216.reuse, R74, R112 ;  /* 0x0000004ad848723c */ /* 0x040fe20000041870 */
[----:B------:R-:W4:Y:S05]  /*aea0*/  LDSM.16.MT88.4 R112, [R184+0x11800] ;  /* 0x01180000b870783b */ /* 0x000f2a0000004200 */
[C---:B------:R-:W-:Y:S01]  /*aeb0*/  HMMA.16816.F32.BF16 R48, R216.reuse, R50, R156 ;  /* 0x00000032d830723c */ /* 0x040fe2000004189c */
[----:B------:R-:W5:Y:S05]  /*aec0*/  LDSM.16.MT88.4 R156, [R185+0x11800] ;  /* 0x01180000b99c783b */ /* 0x000f6a0000004200 */
[C---:B------:R-:W-:Y:S06]  /*aed0*/  HMMA.16816.F32.BF16 R128, R216.reuse, R36, R128 ;  /* 0x00000024d880723c */ /* 0x040fec0000041880 */
[C---:B------:R-:W-:Y:S06]  /*aee0*/  HMMA.16816.F32.BF16 R124, R216.reuse, R38, R124 ;  /* 0x00000026d87c723c */ /* 0x040fec000004187c */
[C---:B-1----:R-:W-:Y:S06]  /*aef0*/  HMMA.16816.F32.BF16 R36, R216.reuse, R40, R168 ;  /* 0x00000028d824723c */ /* 0x042fec00000418a8 */
[C---:B------:R-:W-:Y:S06]  /*af00*/  HMMA.16816.F32.BF16 R52, R216.reuse, R56, R152 ;  /* 0x00000038d834723c */ /* 0x040fec0000041898 */
        /* <DEDUP_REMOVED lines=13> */
[C---:B-----5:R-:W-:Y:S06]  /*afe0*/  HMMA.16816.F32.BF16 R104, R216.reuse, R156, R8 ;  /* 0x0000009cd868723c */ /* 0x060fec0000041808 */
[C---:B------:R-:W-:Y:S06]  /*aff0*/  HMMA.16816.F32.BF16 R116, R216.reuse, R158, R116 ;  /* 0x0000009ed874723c */ /* 0x040fec0000041874 */
[----:B------:R-:W-:-:S15]  /*b000*/  HMMA.16816.F32.BF16 R112, R216, R114, R4 ;  /* 0x00000072d870723c */ /* 0x000fde0000041804 */
[----:B------:R-:W-:-:S09]  /*b010*/  NOP ;  /* 0x0000000000007918 */ /* 0x000fd20000000000 */
.L_x_1458:
[----:B------:R-:W-:Y:S05]  /*b020*/  @!P6 BRA `(.L_x_1466) ;  /* 0x000000380004e947 */ /* 0x000fea0003800000 */
[----:B------:R-:W-:Y:S01]  /*b030*/  IMAD.U32 R210, R224, -0x40, RZ ;  /* 0xffffffc0e0d27824 */ /* 0x000fe200078e00ff */
[----:B------:R-:W-:Y:S01]  /*b040*/  MOV R0, R3 ;  /* 0x0000000300007202 */ /* 0x000fe20000000f00 */
[----:B------:R-:W-:Y:S01]  /*b050*/  IMAD.U32 R208, R208, -0x40, RZ ;  /* 0xffffffc0d0d07824 */ /* 0x000fe200078e00ff */
[----:B------:R-:W-:Y:S01]  /*b060*/  ULDC UR5, c[0x0][0x2d0] ;  /* 0x0000b40000057ab9 */ /* 0x000fe20000000800 */
[----:B------:R-:W-:Y:S01]  /*b070*/  IMAD.MOV.U32 R2, RZ, RZ, R132 ;  /* 0x000000ffff027224 */ /* 0x000fe200078e0084 */
[----:B------:R-:W-:Y:S01]  /*b080*/  SHF.R.S32.HI R209, RZ, 0x1f, R210 ;  /* 0x0000001fffd17819 */ /* 0x000fe200000114d2 */
[----:B------:R-:W-:Y:S01]  /*b090*/  ULDC UR4, c[0x0][0x2ec] ;  /* 0x0000bb0000047ab9 */ /* 0x000fe20000000800 */
[----:B------:R-:W-:-:S07]  /*b0a0*/  SHF.R.S32.HI R205, RZ, 0x1f, R208 ;  /* 0x0000001fffcd7819 */ /* 0x000fce00000114d0 */
.L_x_1470:
[----:B------:R-:W-:Y:S01]  /*b0b0*/  ISETP.GE.AND P5, PT, R203, UR5, PT ;  /* 0x00000005cb007c0c */ /* 0x000fe2000bfa6270 */
[----:B------:R-:W-:Y:S04]  /*b0c0*/  DEPBAR.LE SB0, 0x0 ;  /* 0x000080000000791a */ /* 0x000fe80000000000 */
[----:B------:R-:W-:Y:S01]  /*b0d0*/  BAR.SYNC.DEFER_BLOCKING 0x0 ;  /* 0x0000000000007b1d */ /* 0x000fe20000010000 */
[----:B------:R-:W-:Y:S01]  /*b0e0*/  IADD3 R201, R201, -0x1, RZ ;  /* 0xffffffffc9c97810 */ /* 0x000fe20007ffe0ff */
[C---:B------:R-:W-:Y:S01]  /*b0f0*/  VIADD R3, R203.reuse, 0x40 ;  /* 0x00000040cb037836 */ /* 0x040fe20000000000 */
[----:B------:R-:W-:Y:S01]  /*b100*/  MOV R5, R209 ;  /* 0x000000d100057202 */ /* 0x000fe20000000f00 */
[----:B------:R-:W-:Y:S02]  /*b110*/  VIADD R4, R203, 0x80 ;  /* 0x00000080cb047836 */ /* 0x000fe40000000000 */
[----:B------:R-:W-:Y:S01]  /*b120*/  IMAD.MOV.U32 R6, RZ, RZ, R210 ;  /* 0x000000ffff067224 */ /* 0x000fe200078e00d2 */
[----:B------:R-:W-:Y:S02]  /*b130*/  ISETP.GE.AND P4, PT, R3, UR5, PT ;  /* 0x0000000503007c0c */ /* 0x000fe4000bf86270 */
[----:B------:R-:W-:Y:S01]  /*b140*/  ISETP.GE.AND P3, PT, R4, UR5, PT ;  /* 0x0000000504007c0c */ /* 0x000fe2000bf66270 */
[----:B------:R-:W-:Y:S01]  /*b150*/  @!UPT UIADD3 URZ, URZ, URZ, URZ ;  /* 0x0000003f3f3ff290 */ /* 0x000fe2000fffe03f */
[----:B------:R-:W-:Y:S11]  /*b160*/  @!P0 BRA `(.L_x_1467) ;  /* 0x0000000000f88947 */ /* 0x000ff60003800000 */
[----:B------:R-:W1:Y:S01]  /*b170*/  LDC R3, c[0x0][0x380] ;  /* 0x0000e000ff037b82 */ /* 0x000e620000000800 */
[----:B------:R-:W-:Y:S04]  /*b180*/  SHF.L.U32 R6, R201, 0x6, RZ ;  /* 0x00000006c9067819 */ /* 0x000fe800000006ff */
[----:B------:R-:W-:Y:S01]  /*b190*/  IABS R8, R6 ;  /* 0x0000000600087213 */ /* 0x000fe20000000000 */
[C---:B------:R-:W-:Y:S05]  /*b1a0*/  VIADD R11, R6.reuse, 0x40 ;  /* 0x00000040060b7836 */ /* 0x040fea0000000000 */
[----:B------:R-:W-:Y:S02]  /*b1b0*/  IABS R9, R11 ;  /* 0x0000000b00097213 */ /* 0x000fe40000000000 */
[-C--:B-1----:R-:W-:Y:S02]  /*b1c0*/  IABS R5, R3.reuse ;  /* 0x0000000300057213 */ /* 0x082fe40000000000 */
[-C--:B------:R-:W-:Y:S02]  /*b1d0*/  LOP3.LUT R6, R6, R3.reuse, RZ, 0x3c, !PT ;  /* 0x0000000306067212 */ /* 0x080fe400078e3cff */
[----:B------:R-:W1:Y:S01]  /*b1e0*/  I2F.RP R12, R5 ;  /* 0x00000005000c7306 */ /* 0x000e620000209400 */
[----:B------:R-:W-:Y:S09]  /*b1f0*/  LOP3.LUT R11, R11, R3, RZ, 0x3c, !PT ;  /* 0x000000030b0b7212 */ /* 0x000ff200078e3cff */
[----:B-1----:R-:W1:Y:S02]  /*b200*/  MUFU.RCP R12, R12 ;  /* 0x0000000c000c7308 */ /* 0x002e640000001000 */
[----:B-1----:R-:W-:Y:S08]  /*b210*/  VIADD R12, R12, 0xffffffe ;  /* 0x0ffffffe0c0c7836 */ /* 0x002ff00000000000 */
[----:B------:R-:W1:Y:S02]  /*b220*/  F2I.FTZ.U32.TRUNC.NTZ R13, R12 ;  /* 0x0000000c000d7305 */ /* 0x000e64000021f000 */
[--C-:B-1----:R-:W-:Y:S02]  /*b230*/  IMAD.MOV R4, RZ, RZ, -R13.reuse ;  /* 0x000000ffff047224 */ /* 0x102fe400078e0a0d */
[----:B------:R-:W-:Y:S02]  /*b240*/  IMAD.MOV.U32 R12, RZ, RZ, RZ ;  /* 0x000000ffff0c7224 */ /* 0x000fe400078e00ff */
[----:B------:R-:W-:Y:S04]  /*b250*/  IMAD R4, R4, R5, RZ ;  /* 0x0000000504047224 */ /* 0x000fe800078e02ff */
[----:B------:R-:W-:Y:S06]  /*b260*/  IMAD.HI.U32 R4, R13, R4, R12 ;  /* 0x000000040d047227 */ /* 0x000fec00078e000c */
[C---:B------:R-:W-:Y:S04]  /*b270*/  IMAD.HI.U32 R10, R4.reuse, R8, RZ ;  /* 0x00000008040a7227 */ /* 0x040fe800078e00ff */
[----:B------:R-:W-:Y:S01]  /*b280*/  IMAD.HI.U32 R4, R4, R9, RZ ;  /* 0x0000000904047227 */ /* 0x000fe200078e00ff */
[----:B------:R-:W-:Y:S05]  /*b290*/  IADD3 R7, -R10, RZ, RZ ;  /* 0x000000ff0a077210 */ /* 0x000fea0007ffe1ff */
[C---:B------:R-:W-:Y:S02]  /*b2a0*/  IMAD R8, R5.reuse, R7, R8 ;  /* 0x0000000705087224 */ /* 0x040fe400078e0208 */
[----:B------:R-:W-:Y:S03]  /*b2b0*/  IMAD.MOV R7, RZ, RZ, -R4 ;  /* 0x000000ffff077224 */ /* 0x000fe600078e0a04 */
[C---:B------:R-:W-:Y:S01]  /*b2c0*/  ISETP.GT.U32.AND P1, PT, R5.reuse, R8, PT ;  /* 0x000000080500720c */ /* 0x040fe20003f24070 */
[C---:B------:R-:W-:Y:S05]  /*b2d0*/  IMAD R9, R5.reuse, R7, R9 ;  /* 0x0000000705097224 */ /* 0x040fea00078e0209 */
[----:B------:R-:W-:Y:S07]  /*b2e0*/  ISETP.GT.U32.AND P2, PT, R5, R9, PT ;  /* 0x000000090500720c */ /* 0x000fee0003f44070 */
[----:B------:R-:W-:Y:S02]  /*b2f0*/  @!P1 IMAD.IADD R8, R8, 0x1, -R5 ;  /* 0x0000000108089824 */ /* 0x000fe400078e0a05 */
[----:B------:R-:W-:Y:S03]  /*b300*/  @!P1 VIADD R10, R10, 0x1 ;  /* 0x000000010a0a9836 */ /* 0x000fe60000000000 */
[-C--:B------:R-:W-:Y:S01]  /*b310*/  ISETP.GE.U32.AND P6, PT, R8, R5.reuse, PT ;  /* 0x000000050800720c */ /* 0x080fe20003fc6070 */
[----:B------:R-:W-:Y:S01]  /*b320*/  @!P2 VIADD R4, R4, 0x1 ;  /* 0x000000010404a836 */ /* 0x000fe20000000000 */
[-C--:B------:R-:W-:Y:S02]  /*b330*/  @!P2 IADD3 R9, R9, -R5.reuse, RZ ;  /* 0x800000050909a210 */ /* 0x080fe40007ffe0ff */
[----:B------:R-:W-:Y:S02]  /*b340*/  ISETP.GE.AND P2, PT, R6, RZ, PT ;  /* 0x000000ff0600720c */ /* 0x000fe40003f46270 */
[----:B------:R-:W-:Y:S02]  /*b350*/  ISETP.GE.U32.AND P1, PT, R9, R5, PT ;  /* 0x000000050900720c */ /* 0x000fe40003f26070 */
[----:B------:R-:W-:Y:S05]  /*b360*/  LOP3.LUT R5, RZ, R3, RZ, 0x33, !PT ;  /* 0x00000003ff057212 */ /* 0x000fea00078e33ff */
[----:B------:R-:W-:Y:S02]  /*b370*/  @P6 IADD3 R10, R10, 0x1, RZ ;  /* 0x000000010a0a6810 */ /* 0x000fe40007ffe0ff */
[----:B------:R-:W-:Y:S03]  /*b380*/  ISETP.GE.AND P6, PT, R11, RZ, PT ;  /* 0x000000ff0b00720c */ /* 0x000fe60003fc6270 */
[----:B------:R-:W-:Y:S02]  /*b390*/  @!P2 IMAD.MOV R10, RZ, RZ, -R10 ;  /* 0x000000ffff0aa224 */ /* 0x000fe400078e0a0a */
[----:B------:R-:W-:Y:S01]  /*b3a0*/  @P1 VIADD R4, R4, 0x1 ;  /* 0x0000000104041836 */ /* 0x000fe20000000000 */
[----:B------:R-:W-:Y:S04]  /*b3b0*/  ISETP.NE.AND P1, PT, R3, RZ, PT ;  /* 0x000000ff0300720c */ /* 0x000fe80003f25270 */
[C---:B------:R-:W-:Y:S03]  /*b3c0*/  SEL R10, R5.reuse, R10, !P1 ;  /* 0x0000000a050a7207 */ /* 0x040fe60004800000 */
[----:B------:R-:W-:Y:S02]  /*b3d0*/  @!P6 IADD3 R4, -R4, RZ, RZ ;  /* 0x000000ff0404e210 */ /* 0x000fe40007ffe1ff */
[C---:B------:R-:W-:Y:S02]  /*b3e0*/  LEA R8, P2, R10.reuse, R206, 0x2 ;  /* 0x000000ce0a087211 */ /* 0x040fe400078410ff */
[----:B------:R-:W-:Y:S02]  /*b3f0*/  SEL R4, R5, R4, !P1 ;  /* 0x0000000405047207 */ /* 0x000fe40004800000 */
[-C--:B------:R-:W-:Y:S02]  /*b400*/  LEA.HI.X.SX32 R9, R10, R207.reuse, 0x2, P2 ;  /* 0x000000cf0a097211 */ /* 0x080fe400010f16ff */
[C---:B------:R-:W-:Y:S01]  /*b410*/  LEA R6, P1, R4.reuse, R206, 0x2 ;  /* 0x000000ce04067211 */ /* 0x040fe200078210ff */
[C---:B------:R-:W-:Y:S02]  /*b420*/  IMAD.IADD R10, R4.reuse, 0x1, -R10 ;  /* 0x00000001040a7824 */ /* 0x040fe400078e0a0a */
[----:B------:R-:W2:Y:S01]  /*b430*/  LDG.E R8, desc[UR10][R8.64] ;  /* 0x0000000a08087981 */ /* 0x000ea2000c1e1900 */
[----:B------:R-:W-:Y:S01]  /*b440*/  LEA.HI.X.SX32 R7, R4, R207, 0x2, P1 ;  /* 0x000000cf04077211 */ /* 0x000fe200008f16ff */
[----:B------:R-:W-:Y:S01]  /*b450*/  IMAD R10, R10, R3, -0x40 ;  /* 0xffffffc00a0a7424 */ /* 0x000fe200078e0203 */
[----:B------:R-:W1:Y:S04]  /*b460*/  LDC.64 R4, c[0x0][0x238] ;  /* 0x00008e00ff047b82 */ /* 0x000e680000000a00 */
[----:B------:R-:W-:Y:S01]  /*b470*/  SHF.R.S32.HI R3, RZ, 0x1f, R10 ;  /* 0x0000001fff037819 */ /* 0x000fe2000001140a */
[----:B------:R3:W2:Y:S03]  /*b480*/  LDG.E R9, desc[UR10][R6.64] ;  /* 0x0000000a06097981 */ /* 0x0006a6000c1e1900 */
[----:B---3--:R-:W3:Y:S02]  /*b490*/  LDC.64 R6, c[0x0][0x250] ;  /* 0x00009400ff067b82 */ /* 0x008ee40000000a00 */
[-C--:B---3--:R-:W-:Y:S02]  /*b4a0*/  IMAD R3, R3, R6.reuse, RZ ;  /* 0x0000000603037224 */ /* 0x088fe400078e02ff */
[C---:B------:R-:W-:Y:S04]  /*b4b0*/  IMAD.WIDE.U32 R12, R10.reuse, R6, RZ ;  /* 0x000000060a0c7225 */ /* 0x040fe800078e00ff */
[----:B------:R-:W-:Y:S05]  /*b4c0*/  IMAD R3, R10, R7, R3 ;  /* 0x000000070a037224 */ /* 0x000fea00078e0203 */
[----:B------:R-:W-:Y:S01]  /*b4d0*/  IADD3 R7, R13, R3, RZ ;  /* 0x000000030d077210 */ /* 0x000fe20007ffe0ff */
[----:B--2---:R-:W-:Y:S05]  /*b4e0*/  IMAD.IADD R8, R8, 0x1, -R9 ;  /* 0x0000000108087824 */ /* 0x004fea00078e0a09 */
[----:B------:R-:W-:Y:S05]  /*b4f0*/  SHF.R.S32.HI R6, RZ, 0x1f, R8 ;  /* 0x0000001fff067819 */ /* 0x000fea0000011408 */
[-C--:B-1----:R-:W-:Y:S02]  /*b500*/  IMAD R3, R6, R4.reuse, RZ ;  /* 0x0000000406037224 */ /* 0x082fe400078e02ff */
[----:B------:R-:W-:Y:S02]  /*b510*/  IMAD.MOV.U32 R6, RZ, RZ, R12 ;  /* 0x000000ffff067224 */ /* 0x000fe400078e000c */
[C---:B------:R-:W-:Y:S02]  /*b520*/  IMAD R3, R8.reuse, R5, R3 ;  /* 0x0000000508037224 */ /* 0x040fe400078e0203 */
[----:B------:R-:W-:Y:S05]  /*b530*/  IMAD.WIDE.U32 R6, R8, R4, R6 ;  /* 0x0000000408067225 */ /* 0x000fea00078e0006 */
[----:B------:R-:W-:Y:S07]  /*b540*/  IADD3 R5, R7, R3, RZ ;  /* 0x0000000307057210 */ /* 0x000fee0007ffe0ff */
.L_x_1467:
[----:B------:R-:W-:Y:S01]  /*b550*/  LEA R216, P1, R6, R134, 0x1 ;  /* 0x0000008606d87211 */ /* 0x000fe200078208ff */
[----:B------:R-:W-:Y:S01]  /*b560*/  @P5 STS.128 [R202+0xc000], RZ ;  /* 0x00c000ffca005388 */ /* 0x000fe20000000c00 */
[----:B------:R-:W-:Y:S02]  /*b570*/  IADD3 R3, P2, R200, R6, RZ ;  /* 0x00000006c8037210 */ /* 0x000fe40007f5e0ff */
        /* <DEDUP_REMOVED lines=43> */
[----:B------:R1:W-:Y:S01]  /*b830*/  @!P4 LDGSTS.E.BYPASS.LTC128B.128 [R202+0xe800], desc[UR10][R8.64+0x80] ;  /* 0x0e80008008cacfae */ /* 0x0003e2000b901d4a */
[C---:B------:R-:W-:Y:S02]  /*b840*/  @!P3 LEA R22, P1, R3.reuse, R134, 0x1 ;  /* 0x000000860316b211 */ /* 0x040fe400078208ff */
        /* <DEDUP_REMOVED lines=8> */
[----:B------:R-:W-:Y:S03]  /*b8d0*/  ISETP.GT.AND P1, PT, R201, R196, PT ;  /* 0x000000c4c900720c */ /* 0x000fe60003f24270 */
        /* <DEDUP_REMOVED lines=30> */
[----:B------:R-:W-:Y:S04]  /*bac0*/  LDSM.16.M88.4 R32, [R194] ;  /* 0x00000000c220783b */ /* 0x000fe80000000200 */
[----:B-1----:R-:W1:Y:S04]  /*bad0*/  LDSM.16.M88.4 R8, [R193+0x6000] ;  /* 0x00600000c108783b */ /* 0x002e680000000200 */
[----:B------:R-:W-:Y:S04]  /*bae0*/  LDSM.16.M88.4 R24, [R193+0x7000] ;  /* 0x00700000c118783b */ /* 0x000fe80000000200 */
[----:B------:R-:W-:Y:S04]  /*baf0*/  LDSM.16.M88.4 R132, [R193+0x7800] ;  /* 0x00780000c184783b */ /* 0x000fe80000000200 */
[----:B--2---:R-:W2:Y:S04]  /*bb00*/  LDSM.16.M88.4 R16, [R193+0x6800] ;  /* 0x00680000c110783b */ /* 0x004ea80000000200 */
[----:B------:R-:W0:Y:S04]  /*bb10*/  LDGDEPBAR ;  /* 0x00000000000079af */ /* 0x000e280000000000 */
[----:B------:R-:W-:Y:S04]  /*bb20*/  LDSM.16.M88.4 R136, [R192] ;  /* 0x00000000c088783b */ /* 0x000fe80000000200 */
[----:B------:R-:W4:Y:S04]  /*bb30*/  LDSM.16.M88.4 R140, [R191] ;  /* 0x00000000bf8c783b */ /* 0x000f280000000200 */
[----:B------:R-:W5:Y:S04]  /*bb40*/  LDSM.16.M88.4 R144, [R183] ;  /* 0x00000000b790783b */ /* 0x000f680000000200 */
[----:B------:R-:W5:Y:S04]  /*bb50*/  LDSM.16.M88.4 R148, [R182] ;  /* 0x00000000b694783b */ /* 0x000f680000000200 */
[----:B------:R-:W5:Y:S01]  /*bb60*/  LDSM.16.M88.4 R152, [R181] ;  /* 0x00000000b598783b */ /* 0x000f620000000200 */
[C---:B-1----:R-:W-:Y:S03]  /*bb70*/  HMMA.16816.F32.BF16 R4, R32.reuse, R8, RZ ;  /* 0x000000082004723c */ /* 0x042fe600000418ff */
[----:B------:R-:W-:Y:S04]  /*bb80*/  LDSM.16.M88.4 R156, [R190] ;  /* 0x00000000be9c783b */ /* 0x000fe80000000200 */
[----:B------:R-:W1:Y:S01]  /*bb90*/  LDSM.16.M88.4 R160, [R187+0x6000] ;  /* 0x00600000bba0783b */ /* 0x000e620000000200 */
[C---:B------:R-:W-:Y:S03]  /*bba0*/  HMMA.16816.F32.BF16 R8, R32.reuse, R10, RZ ;  /* 0x0000000a2008723c */ /* 0x040fe600000418ff */
[----:B------:R-:W1:Y:S03]  /*bbb0*/  LDSM.16.M88.4 R164, [R187+0x6800] ;  /* 0x00680000bba4783b */ /* 0x000e660000000200 */
[C---:B--2---:R-:W-:Y:S01]  /*bbc0*/  HMMA.16816.F32.BF16 R12, R32.reuse, R16, RZ ;  /* 0x00000010200c723c */ /* 0x044fe200000418ff */
[----:B------:R-:W-:Y:S05]  /*bbd0*/  LDSM.16.M88.4 R168, [R187+0x7800] ;  /* 0x00780000bba8783b */ /* 0x000fea0000000200 */
[C---:B------:R-:W-:Y:S06]  /*bbe0*/  HMMA.16816.F32.BF16 R16, R32.reuse, R18, RZ ;  /* 0x000000122010723c */ /* 0x040fec00000418ff */
[C---:B---3--:R-:W-:Y:S06]  /*bbf0*/  HMMA.16816.F32.BF16 R20, R32.reuse, R24, RZ ;  /* 0x000000182014723c */ /* 0x048fec00000418ff */
[C---:B------:R-:W-:Y:S06]  /*bc00*/  HMMA.16816.F32.BF16 R24, R32.reuse, R26, RZ ;  /* 0x0000001a2018723c */ /* 0x040fec00000418ff */
[C---:B------:R-:W-:Y:S06]  /*bc10*/  HMMA.16816.F32.BF16 R28, R32.reuse, R132, RZ ;  /* 0x00000084201c723c */ /* 0x040fec00000418ff */
[----:B------:R-:W-:Y:S01]  /*bc20*/  HMMA.16816.F32.BF16 R32, R32, R134, RZ ;  /* 0x000000862020723c */ /* 0x000fe200000418ff */
[----:B------:R-:W2:Y:S05]  /*bc30*/  LDSM.16.M88.4 R132, [R187+0x7000] ;  /* 0x00700000bb84783b */ /* 0x000eaa0000000200 */
[C---:B----4-:R-:W-:Y:S06]  /*bc40*/  HMMA.16816.F32.BF16 R4, R136.reuse, R140, R4 ;  /* 0x0000008c8804723c */ /* 0x050fec0000041804 */
[C---:B------:R-:W-:Y:S01]  /*bc50*/  HMMA.16816.F32.BF16 R8, R136.reuse, R142, R8 ;  /* 0x0000008e8808723c */ /* 0x040fe20000041808 */
[----:B------:R-:W-:Y:S05]  /*bc60*/  LDSM.16.M88.4 R140, [R189] ;  /* 0x00000000bd8c783b */ /* 0x000fea0000000200 */
[C---:B-----5:R-:W-:Y:S06]  /*bc70*/  HMMA.16816.F32.BF16 R12, R136.reuse, R144, R12 ;  /* 0x00000090880c723c */ /* 0x060fec000004180c */
[C---:B------:R-:W-:Y:S01]  /*bc80*/  HMMA.16816.F32.BF16 R16, R136.reuse, R146, R16 ;  /* 0x000000928810723c */ /* 0x040fe20000041810 */
[----:B------:R-:W3:Y:S05]  /*bc90*/  LDSM.16.M88.4 R144, [R180] ;  /* 0x00000000b490783b */ /* 0x000eea0000000200 */
[C---:B------:R-:W-:Y:S06]  /*bca0*/  HMMA.16816.F32.BF16 R20, R136.reuse, R148, R20 ;  /* 0x000000948814723c */ /* 0x040fec0000041814 */
        /* <DEDUP_REMOVED lines=18> */
[----:B------:R-:W2:Y:S01]  /*bdd0*/  LDSM.16.M88.4 R168, [R193+0x9800] ;  /* 0x00980000c1a8783b */ /* 0x000ea20000000200 */
[C---:B---3--:R-:W-:Y:S06]  /*bde0*/  HMMA.16816.F32.BF16 R4, R140.reuse, R144, R4 ;  /* 0x000000908c04723c */ /* 0x048fec0000041804 */
[C---:B------:R-:W-:Y:S01]  /*bdf0*/  HMMA.16816.F32.BF16 R8, R140.reuse, R146, R8 ;  /* 0x000000928c08723c */ /* 0x040fe20000041808 */
[----:B------:R-:W-:Y:S05]  /*be00*/  LDSM.16.M88.4 R144, [R179] ;  /* 0x00000000b390783b */ /* 0x000fea0000000200 */
[C---:B----4-:R-:W-:Y:S06]  /*be10*/  HMMA.16816.F32.BF16 R12, R140.reuse, R148, R12 ;  /* 0x000000948c0c723c */ /* 0x050fec000004180c */
[C---:B------:R-:W-:Y:S01]  /*be20*/  HMMA.16816.F32.BF16 R16, R140.reuse, R150, R16 ;  /* 0x000000968c10723c */ /* 0x040fe20000041810 */
[----:B------:R-:W-:Y:S05]  /*be30*/  LDSM.16.M88.4 R148, [R178] ;  /* 0x00000000b294783b */ /* 0x000fea0000000200 */
[C---:B-----5:R-:W-:Y:S06]  /*be40*/  HMMA.16816.F32.BF16 R20, R140.reuse, R136, R20 ;  /* 0x000000888c14723c */ /* 0x060fec0000041814 */
[C---:B------:R-:W-:Y:S01]  /*be50*/  HMMA.16816.F32.BF16 R24, R140.reuse, R138, R24 ;  /* 0x0000008a8c18723c */ /* 0x040fe20000041818 */
[----:B------:R-:W3:Y:S05]  /*be60*/  LDSM.16.M88.4 R136, [R192+0x2000] ;  /* 0x00200000c088783b */ /* 0x000eea0000000200 */
[C---:B------:R-:W-:Y:S06]  /*be70*/  HMMA.16816.F32.BF16 R28, R140.reuse, R152, R28 ;  /* 0x000000988c1c723c */ /* 0x040fec000004181c */
[----:B------:R-:W-:Y:S01]  /*be80*/  HMMA.16816.F32.BF16 R32, R140, R154, R32 ;  /* 0x0000009a8c20723c */ /* 0x000fe20000041820 */
[----:B------:R-:W4:Y:S04]  /*be90*/  LDSM.16.M88.4 R140, [R177] ;  /* 0x00000000b18c783b */ /* 0x000f280000000200 */
        /* <DEDUP_REMOVED lines=16> */
[----:B------:R-:W-:Y:S05]  /*bfa0*/  LDSM.16.M88.4 R144, [R180+0x2000] ;  /* 0x00200000b490783b */ /* 0x000fea0000000200 */
[C---:B------:R-:W-:Y:S06]  /*bfb0*/  HMMA.16816.F32.BF16 R12, R136.reuse, R148, R12 ;  /* 0x00000094880c723c */ /* 0x040fec000004180c */
[C---:B------:R-:W-:Y:S01]  /*bfc0*/  HMMA.16816.F32.BF16 R16, R136.reuse, R150, R16 ;  /* 0x000000968810723c */ /* 0x040fe20000041810 */
[----:B------:R-:W-:Y:S05]  /*bfd0*/  LDSM.16.M88.4 R148, [R180+0x2800] ;  /* 0x00280000b494783b */ /* 0x000fea0000000200 */
[C---:B----4-:R-:W-:Y:S06]  /*bfe0*/  HMMA.16816.F32.BF16 R20, R136.reuse, R140, R20 ;  /* 0x0000008c8814723c */ /* 0x050fec0000041814 */
[C---:B------:R-:W-:Y:S01]  /*bff0*/  HMMA.16816.F32.BF16 R24, R136.reuse, R142, R24 ;  /* 0x0000008e8818723c */ /* 0x040fe20000041818 */
[----:B------:R-:W3:Y:S05]  /*c000*/  LDSM.16.M88.4 R140, [R189+0x2000] ;  /* 0x00200000bd8c783b */ /* 0x000eea0000000200 */
[C---:B-----5:R-:W-:Y:S06]  /*c010*/  HMMA.16816.F32.BF16 R28, R136.reuse, R152, R28 ;  /* 0x00000098881c723c */ /* 0x060fec000004181c */
[----:B------:R-:W-:Y:S01]  /*c020*/  HMMA.16816.F32.BF16 R32, R136, R154, R32 ;  /* 0x0000009a8820723c */ /* 0x000fe20000041820 */
[----:B------:R-:W4:Y:S04]  /*c030*/  LDSM.16.M88.4 R136, [R180+0x3000] ;  /* 0x00300000b488783b */ /* 0x000f280000000200 */
        /* <DEDUP_REMOVED lines=17> */
[C---:B------:R-:W-:Y:S06]  /*c150*/  HMMA.16816.F32.BF16 R12, R140.reuse, R148, R12 ;  /* 0x000000948c0c723c */ /* 0x040fec000004180c */
[C---:B------:R-:W-:Y:S01]  /*c160*/  HMMA.16816.F32.BF16 R16, R140.reuse, R150, R16 ;  /* 0x000000968c10723c */ /* 0x040fe20000041810 */
[----:B------:R-:W-:Y:S05]  /*c170*/  LDSM.16.M88.4 R148, [R174] ;  /* 0x00000000ae94783b */ /* 0x000fea0000000200 */
[C---:B----4-:R-:W-:Y:S06]  /*c180*/  HMMA.16816.F32.BF16 R20, R140.reuse, R136, R20 ;  /* 0x000000888c14723c */ /* 0x050fec0000041814 */
[C---:B------:R-:W-:Y:S01]  /*c190*/  HMMA.16816.F32.BF16 R24, R140.reuse, R138, R24 ;  /* 0x0000008a8c18723c */ /* 0x040fe20000041818 */
[----:B------:R-:W3:Y:S05]  /*c1a0*/  LDSM.16.M88.4 R136, [R192+0x4000] ;  /* 0x00400000c088783b */ /* 0x000eea0000000200 */
[C---:B-----5:R-:W-:Y:S06]  /*c1b0*/  HMMA.16816.F32.BF16 R28, R140.reuse, R152, R28 ;  /* 0x000000988c1c723c */ /* 0x060fec000004181c */
        /* <DEDUP_REMOVED lines=37> */
[C---:B------:R-:W-:Y:S05]  /*c410*/  HMMA.16816.F32.BF16 R28, R156.reuse, R168, R28 ;  /* 0x000000a89c1c723c */ /* 0x040fea000004181c */
[----:B------:R-:W-:Y:S01]  /*c420*/  IMAD.MOV.U32 R134, RZ, RZ, R216 ;  /* 0x000000ffff867224 */ /* 0x000fe200078e00d8 */
[----:B------:R-:W-:Y:S05]  /*c430*/  HMMA.16816.F32.BF16 R32, R156, R170, R32 ;  /* 0x000000aa9c20723c */ /* 0x000fea0000041820 */
[----:B------:R-:W-:Y:S01]  /*c440*/  IMAD.MOV.U32 R135, RZ, RZ, R217 ;  /* 0x000000ffff877224 */ /* 0x000fe200078e00d9 */
[C---:B---3--:R-:W-:Y:S06]  /*c450*/  HMMA.16816.F32.BF16 R4, R140.reuse, R144, R4 ;  /* 0x000000908c04723c */ /* 0x048fec0000041804 */
[C---:B------:R-:W-:Y:S06]  /*c460*/  HMMA.16816.F32.BF16 R8, R140.reuse, R146, R8 ;  /* 0x000000928c08723c */ /* 0x040fec0000041808 */
[C---:B------:R-:W-:Y:S06]  /*c470*/  HMMA.16816.F32.BF16 R12, R140.reuse, R148, R12 ;  /* 0x000000948c0c723c */ /* 0x040fec000004180c */
[C---:B------:R-:W-:Y:S06]  /*c480*/  HMMA.16816.F32.BF16 R16, R140.reuse, R150, R16 ;  /* 0x000000968c10723c */ /* 0x040fec0000041810 */
[C---:B----4-:R-:W-:Y:S06]  /*c490*/  HMMA.16816.F32.BF16 R20, R140.reuse, R136, R20 ;  /* 0x000000888c14723c */ /* 0x050fec0000041814 */
[C---:B------:R-:W-:Y:S06]  /*c4a0*/  HMMA.16816.F32.BF16 R24, R140.reuse, R138, R24 ;  /* 0x0000008a8c18723c */ /* 0x040fec0000041818 */
[C---:B-----5:R-:W-:Y:S06]  /*c4b0*/  HMMA.16816.F32.BF16 R28, R140.reuse, R152, R28 ;  /* 0x000000988c1c723c */ /* 0x060fec000004181c */
[----:B------:R-:W-:Y:S01]  /*c4c0*/  HMMA.16816.F32.BF16 R32, R140, R154, R32 ;  /* 0x0000009a8c20723c */ /* 0x000fe20000041820 */
[----:B------:R-:W-:Y:S11]  /*c4d0*/  @!UPT UIADD3 URZ, URZ, URZ, URZ ;  /* 0x0000003f3f3ff290 */ /* 0x000ff6000fffe03f */
[----:B------:R-:W-:Y:S01]  /*c4e0*/  @!UPT UIADD3 URZ, URZ, URZ, URZ ;  /* 0x0000003f3f3ff290 */ /* 0x000fe2000fffe03f */
[----:B------:R-:W-:Y:S11]  /*c4f0*/  @!P1 BRA `(.L_x_1468) ;  /* 0x0000000800689947 */ /* 0x000ff60003800000 */
[----:B------:R-:W-:Y:S02]  /*c500*/  MOV R136, R208 ;  /* 0x000000d000887202 */ /* 0x000fe40000000f00 */
[----:B------:R-:W-:Y:S01]  /*c510*/  MOV R133, R205 ;  /* 0x000000cd00857202 */ /* 0x000fe20000000f00 */
[----:B------:R-:W-:Y:S06]  /*c520*/  @!P0 BRA `(.L_x_1469) ;  /* 0x0000000000f88947 */ /* 0x000fec0003800000 */
        /* <DEDUP_REMOVED lines=62> */
.L_x_1469:
[----:B------:R1:W-:Y:S01]  /*c910*/  @P5 STS.128 [R202+0x6000], RZ ;  /* 0x006000ffca005388 */ /* 0x0003e20000000c00 */
[----:B------:R-:W-:Y:S02]  /*c920*/  LEA R142, P1, R136, R212, 0x1 ;  /* 0x000000d4888e7211 */ /* 0x000fe400078208ff */
        /* <DEDUP_REMOVED lines=8> */
[----:B------:R1:W-:Y:S01]  /*c9b0*/  @!P5 LDGSTS.E.BYPASS.LTC128B.128 [R202+0x6000], desc[UR10][R142.64] ;  /* 0x060000008ecadfae */ /* 0x0003e2000b901d4a */
[CC--:B------:R-:W-:Y:S02]  /*c9c0*/  @!P3 LEA R136, P1, R3.reuse, R212.reuse, 0x1 ;  /* 0x000000d40388b211 */ /* 0x0c0fe400078208ff */
[CCC-:B------:R-:W-:Y:S01]  /*c9d0*/  @!P5 LEA.HI.X R141, R3.reuse, R211.reuse, R132.reuse, 0x1, P6 ;  /* 0x000000d3038dd211 */ /* 0x1c0fe200030f0c84 */
[----:B------:R1:W-:Y:S01]  /*c9e0*/  @P4 STS.128 [R202+0x8000], RZ ;  /* 0x008000ffca004388 */ /* 0x0003e20000000c00 */
[CCC-:B------:R-:W-:Y:S02]  /*c9f0*/  @!P4 LEA.HI.X R139, R3.reuse, R211.reuse, R132.reuse, 0x1, P2 ;  /* 0x000000d3038bc211 */ /* 0x1c0fe400010f0c84 */
[--C-:B------:R-:W-:Y:S01]  /*ca00*/  @!P3 LEA.HI.X R137, R3, R211, R132.reuse, 0x1, P1 ;  /* 0x000000d30389b211 */ /* 0x100fe200008f0c84 */
[----:B------:R-:W-:Y:S01]  /*ca10*/  @!PT LDS RZ, [RZ] ;  /* 0x00000000fffff984 */ /* 0x000fe20000000800 */
[----:B------:R-:W-:Y:S01]  /*ca20*/  @!PT LDS RZ, [RZ] ;  /* 0x00000000fffff984 */ /* 0x000fe20000000800 */
[----:B------:R-:W-:Y:S01]  /*ca30*/  @!PT LDS RZ, [RZ] ;  /* 0x00000000fffff984 */ /* 0x000fe20000000800 */
[----:B------:R1:W-:Y:S01]  /*ca40*/  @!P4 LDGSTS.E.BYPASS.LTC128B.128 [R202+0x8000], desc[UR10][R142.64+0x80] ;  /* 0x080000808ecacfae */ /* 0x0003e2000b901d4a */
[C---:B------:R-:W-:Y:S03]  /*ca50*/  IADD3 R133, P6, R198.reuse, R3, RZ ;  /* 0x00000003c6857210 */ /* 0x040fe60007fde0ff */
[----:B------:R1:W-:Y:S01]  /*ca60*/  @P3 STS.128 [R202+0xa000], RZ ;  /* 0x00a000ffca003388 */ /* 0x0003e20000000c00 */
        /* <DEDUP_REMOVED lines=16> */
[----:B------:R-:W-:Y:S03]  /*cb70*/  IADD3 R3, P6, R198, R133, RZ ;  /* 0x00000085c6037210 */ /* 0x000fe60007fde0ff */
        /* <DEDUP_REMOVED lines=8> */
[C---:B------:R-:W-:Y:S01]  /*cc00*/  @!P3 LEA R154, P1, R3.reuse, R212, 0x1 ;  /* 0x000000d4039ab211 */ /* 0x040fe200078208ff */
[----:B------:R-:W-:Y:S01]  /*cc10*/  IMAD.MOV.U32 R212, RZ, RZ, R142 ;  /* 0x000000ffffd47224 */ /* 0x000fe200078e008e */
[CCC-:B------:R-:W-:Y:S01]  /*cc20*/  @!P5 LEA.HI.X R153, R3.reuse, R211.reuse, R132.reuse, 0x1, P6 ;  /* 0x000000d30399d211 */ /* 0x1c0fe200030f0c84 */
[----:B------:R1:W-:Y:S01]  /*cc30*/  @P3 STS.128 [R202+0xa800], RZ ;  /* 0x00a800ffca003388 */ /* 0x0003e20000000c00 */
[CCC-:B------:R-:W-:Y:S02]  /*cc40*/  @!P4 LEA.HI.X R151, R3.reuse, R211.reuse, R132.reuse, 0x1, P2 ;  /* 0x000000d30397c211 */ /* 0x1c0fe400010f0c84 */
[----:B------:R-:W-:Y:S01]  /*cc50*/  @!P3 LEA.HI.X R155, R3, R211, R132, 0x1, P1 ;  /* 0x000000d3039bb211 */ /* 0x000fe200008f0c84 */
[----:B------:R-:W-:Y:S01]  /*cc60*/  @!PT LDS RZ, [RZ] ;  /* 0x00000000fffff984 */ /* 0x000fe20000000800 */
[----:B------:R-:W-:Y:S01]  /*cc70*/  @!PT LDS RZ, [RZ] ;  /* 0x00000000fffff984 */ /* 0x000fe20000000800 */
[----:B------:R-:W-:Y:S01]  /*cc80*/  @!PT LDS RZ, [RZ] ;  /* 0x00000000fffff984 */ /* 0x000fe20000000800 */
[----:B------:R1:W-:Y:S01]  /*cc90*/  @!P3 LDGSTS.E.BYPASS.LTC128B.128 [R202+0xa800], desc[UR10][R136.64+0x100] ;  /* 0x0a80010088cabfae */ /* 0x0003e2000b901d4a */
[----:B------:R-:W-:Y:S03]  /*cca0*/  IMAD.MOV.U32 R211, RZ, RZ, R143 ;  /* 0x000000ffffd37224 */ /* 0x000fe600078e008f */
        /* <DEDUP_REMOVED lines=31> */
.L_x_1468:
[----:B-1----:R-:W-:Y:S01]  /*cea0*/  FMNMX.FTZ R136, R4, R2, !PT ;  /* 0x0000000204887209 */ /* 0x002fe20007810000 */
        /* <DEDUP_REMOVED lines=36> */
[----:B------:R-:W-:Y:S08]  /*d0f0*/  SHFL.BFLY PT, R132, R136, 0x2, 0x1f ;  /* 0x0c401f0088847f89 */ /* 0x000ff000000e0000 */
[----:B------:R-:W1:Y:S02]  /*d100*/  SHFL.BFLY PT, R133, R3, 0x2, 0x1f ;  /* 0x0c401f0003857f89 */ /* 0x000e6400000e0000 */
[----:B-1----:R-:W-:Y:S02]  /*d110*/  FMNMX.FTZ R133, R3, R133, !PT ;  /* 0x0000008503857209 */ /* 0x002fe40007810000 */
[----:B------:R-:W-:Y:S04]  /*d120*/  FMNMX.FTZ R136, R136, R132, !PT ;  /* 0x0000008488887209 */ /* 0x000fe80007810000 */
[----:B------:R-:W1:Y:S08]  /*d130*/  SHFL.BFLY PT, R3, R133, 0x1, 0x1f ;  /* 0x0c201f0085037f89 */ /* 0x000e7000000e0000 */
[----:B------:R-:W2:Y:S01]  /*d140*/  SHFL.BFLY PT, R132, R136, 0x1, 0x1f ;  /* 0x0c201f0088847f89 */ /* 0x000ea200000e0000 */
[----:B-1----:R-:W-:Y:S02]  /*d150*/  FMNMX.FTZ R3, R133, R3, !PT ;  /* 0x0000000385037209 */ /* 0x002fe40007810000 */
[----:B--2---:R-:W-:Y:S03]  /*d160*/  FMNMX.FTZ R132, R136, R132, !PT ;  /* 0x0000008488847209 */ /* 0x004fe60007810000 */
[C---:B------:R-:W-:Y:S02]  /*d170*/  FMUL.FTZ R167, R3.reuse, UR4 ;  /* 0x0000000403a77c20 */ /* 0x040fe40008410000 */
[----:B------:R-:W1:Y:S01]  /*d180*/  LDSM.16.MT88.4 R136, [R188+0xc000] ;  /* 0x00c00000bc88783b */ /* 0x000e620000004200 */
[C---:B------:R-:W-:Y:S01]  /*d190*/  FADD.FTZ R0, -R3.reuse, R0 ;  /* 0x0000000003007221 */ /* 0x040fe20000010100 */
[C---:B------:R-:W-:Y:S01]  /*d1a0*/  FSETP.NEU.FTZ.AND P1, PT, R132.reuse, -INF , PT ;  /* 0xff8000008400780b */ /* 0x040fe20003f3d000 */
[C---:B------:R-:W-:Y:S01]  /*d1b0*/  FMUL.FTZ R168, R132.reuse, UR4 ;  /* 0x0000000484a87c20 */ /* 0x040fe20008410000 */
[----:B------:R-:W-:Y:S01]  /*d1c0*/  FADD.FTZ R2, -R132, R2 ;  /* 0x0000000284027221 */ /* 0x000fe20000010100 */
[----:B------:R-:W-:Y:S03]  /*d1d0*/  FMUL.FTZ R0, R0, UR4 ;  /* 0x0000000400007c20 */ /* 0x000fe60008410000 */
[----:B------:R-:W-:Y:S01]  /*d1e0*/  FSEL R168, R168, RZ, P1 ;  /* 0x000000ffa8a87208 */ /* 0x000fe20000800000 */
[----:B------:R-:W-:Y:S01]  /*d1f0*/  FMUL.FTZ R2, R2, UR4 ;  /* 0x0000000402027c20 */ /* 0x000fe20008410000 */
[----:B------:R-:W-:Y:S01]  /*d200*/  FSETP.NEU.FTZ.AND P1, PT, R3, -INF , PT ;  /* 0xff8000000300780b */ /* 0x000fe20003f3d000 */
[----:B------:R-:W2:Y:S02]  /*d210*/  MUFU.EX2 R0, R0 ;  /* 0x0000000000007308 */ /* 0x000ea40000000800 */
[--C-:B------:R-:W-:Y:S01]  /*d220*/  FFMA.FTZ R162, R4, UR4, -R168.reuse ;  /* 0x0000000404a27c23 */ /* 0x100fe200080108a8 */
[----:B------:R-:W-:Y:S01]  /*d230*/  FSEL R167, R167, RZ, P1 ;  /* 0x000000ffa7a77208 */ /* 0x000fe20000800000 */
[--C-:B------:R-:W-:Y:S01]  /*d240*/  FFMA.FTZ R133, R5, UR4, -R168.reuse ;  /* 0x0000000405857c23 */ /* 0x100fe200080108a8 */
[--C-:B------:R-:W-:Y:S01]  /*d250*/  FFMA.FTZ R161, R8, UR4, -R168.reuse ;  /* 0x0000000408a17c23 */ /* 0x100fe200080108a8 */
[--C-:B------:R-:W-:Y:S01]  /*d260*/  FFMA.FTZ R163, R9, UR4, -R168.reuse ;  /* 0x0000000409a37c23 */ /* 0x100fe200080108a8 */
[--C-:B------:R-:W-:Y:S01]  /*d270*/  FFMA.FTZ R220, R20, UR4, -R168.reuse ;  /* 0x0000000414dc7c23 */ /* 0x100fe200080108a8 */
[--C-:B------:R-:W-:Y:S01]  /*d280*/  FFMA.FTZ R165, R6, UR4, -R167.reuse ;  /* 0x0000000406a57c23 */ /* 0x100fe200080108a7 */
[--C-:B------:R-:W-:Y:S01]  /*d290*/  FFMA.FTZ R160, R7, UR4, -R167.reuse ;  /* 0x0000000407a07c23 */ /* 0x100fe200080108a7 */
[--C-:B------:R-:W-:Y:S01]  /*d2a0*/  FFMA.FTZ R164, R10, UR4, -R167.reuse ;  /* 0x000000040aa47c23 */ /* 0x100fe200080108a7 */
[--C-:B------:R-:W-:Y:S01]  /*d2b0*/  FFMA.FTZ R166, R11, UR4, -R167.reuse ;  /* 0x000000040ba67c23 */ /* 0x100fe200080108a7 */
[----:B------:R-:W3:Y:S01]  /*d2c0*/  MUFU.EX2 R2, R2 ;  /* 0x0000000200027308 */ /* 0x000ee20000000800 */
[--C-:B------:R-:W-:Y:S01]  /*d2d0*/  FFMA.FTZ R169, R12, UR4, -R168.reuse ;  /* 0x000000040ca97c23 */ /* 0x100fe200080108a8 */
[--C-:B------:R-:W-:Y:S01]  /*d2e0*/  FFMA.FTZ R170, R13, UR4, -R168.reuse ;  /* 0x000000040daa7c23 */ /* 0x100fe200080108a8 */
[--C-:B------:R-:W-:Y:S01]  /*d2f0*/  FFMA.FTZ R171, R14, UR4, -R167.reuse ;  /* 0x000000040eab7c23 */ /* 0x100fe200080108a7 */
[--C-:B------:R-:W-:Y:S01]  /*d300*/  FFMA.FTZ R215, R15, UR4, -R167.reuse ;  /* 0x000000040fd77c23 */ /* 0x100fe200080108a7 */
[C---:B--2---:R-:W-:Y:S01]  /*d310*/  FMUL.FTZ R6, R0.reuse, R130 ;  /* 0x0000008200067220 */ /* 0x044fe20000410000 */
[C---:B------:R-:W-:Y:S01]  /*d320*/  FMUL.FTZ R7, R0.reuse, R131 ;  /* 0x0000008300077220 */ /* 0x040fe20000410000 */
        /* <DEDUP_REMOVED lines=10> */
[C---:B---3--:R-:W-:Y:S01]  /*d3d0*/  FMUL.FTZ R4, R2.reuse, R128 ;  /* 0x0000008002047220 */ /* 0x048fe20000410000 */
[C---:B------:R-:W-:Y:S01]  /*d3e0*/  FMUL.FTZ R5, R2.reuse, R129 ;  /* 0x0000008102057220 */ /* 0x040fe20000410000 */
[C---:B------:R-:W-:Y:S01]  /*d3f0*/  FMUL.FTZ R8, R2.reuse, R124 ;  /* 0x0000007c02087220 */ /* 0x040fe20000410000 */
[C---:B------:R-:W-:Y:S01]  /*d400*/  FMUL.FTZ R9, R2.reuse, R125 ;  /* 0x0000007d02097220 */ /* 0x040fe20000410000 */
[C---:B------:R-:W-:Y:S01]  /*d410*/  FMUL.FTZ R36, R2.reuse, R36 ;  /* 0x0000002402247220 */ /* 0x040fe20000410000 */
[----:B------:R-:W3:Y:S01]  /*d420*/  LDSM.16.MT88.4 R124, [R184+0xc000] ;  /* 0x00c00000b87c783b */ /* 0x000ee20000004200 */
[C---:B------:R-:W-:Y:S03]  /*d430*/  FMUL.FTZ R37, R2.reuse, R37 ;  /* 0x0000002502257220 */ /* 0x040fe60000410000 */
[----:B------:R-:W-:Y:S01]  /*d440*/  MUFU.EX2 R165, R165 ;  /* 0x000000a500a57308 */ /* 0x000fe20000000800 */
[C---:B------:R-:W-:Y:S01]  /*d450*/  FMUL.FTZ R40, R2.reuse, R40 ;  /* 0x0000002802287220 */ /* 0x040fe20000410000 */
[C---:B------:R-:W-:Y:S01]  /*d460*/  FMUL.FTZ R41, R2.reuse, R41 ;  /* 0x0000002902297220 */ /* 0x040fe20000410000 */
[C---:B------:R-:W-:Y:S01]  /*d470*/  FMUL.FTZ R44, R2.reuse, R44 ;  /* 0x0000002c022c7220 */ /* 0x040fe20000410000 */
[C---:B------:R-:W-:Y:S01]  /*d480*/  FMUL.FTZ R45, R2.reuse, R45 ;  /* 0x0000002d022d7220 */ /* 0x040fe20000410000 */
[C---:B------:R-:W-:Y:S01]  /*d490*/  FMUL.FTZ R48, R2.reuse, R48 ;  /* 0x0000003002307220 */ /* 0x040fe20000410000 */
[----:B------:R-:W-:Y:S01]  /*d4a0*/  FMUL.FTZ R49, R2, R49 ;  /* 0x0000003102317220 */ /* 0x000fe20000410000 */
[C---:B------:R-:W-:Y:S03]  /*d4b0*/  FMUL.FTZ R50, R0.reuse, R50 ;  /* 0x0000003200327220 */ /* 0x040fe60000410000 */
[----:B------:R-:W4:Y:S01]  /*d4c0*/  MUFU.EX2 R160, R160 ;  /* 0x000000a000a07308 */ /* 0x000f220000000800 */
[----:B--2---:R-:W-:Y:S01]  /*d4d0*/  F2FP.BF16.F32.PACK_AB R128, R133, R162 ;  /* 0x000000a28580723e */ /* 0x004fe200000010ff */
        /* <DEDUP_REMOVED lines=14> */
[----:B------:R-:W2:Y:S01]  /*d5c0*/  MUFU.EX2 R163, R163 ;  /* 0x000000a300a37308 */ /* 0x000ea20000000800 */
[----:B----4-:R-:W-:Y:S01]  /*d5d0*/  F2FP.BF16.F32.PACK_AB R129, R160, R165 ;  /* 0x000000a5a081723e */ /* 0x010fe200000010ff */
[----:B------:R-:W-:Y:S01]  /*d5e0*/  LDSM.16.MT88.4 R120, [R188+0xc800] ;  /* 0x00c80000bc78783b */ /* 0x000fe20000004200 */
        /* <DEDUP_REMOVED lines=42> */
[----:B------:R-:W2:Y:S01]  /*d890*/  MUFU.EX2 R170, R170 ;  /* 0x000000aa00aa7308 */ /* 0x000ea20000000800 */
[----:B------:R-:W-:Y:S01]  /*d8a0*/  ISETP.GT.AND P1, PT, R201, R196, PT ;  /* 0x000000c4c900720c */ /* 0x000fe20003f24270 */
[C---:B------:R-:W-:Y:S01]  /*d8b0*/  FMUL.FTZ R94, R0.reuse, R94 ;  /* 0x0000005e005e7220 */ /* 0x040fe20000410000 */
[C---:B------:R-:W-:Y:S03]  /*d8c0*/  HMMA.16816.F32.BF16 R36, R128.reuse, R140, R36 ;  /* 0x0000008c8024723c */ /* 0x040fe60000041824 */
[----:B------:R-:W-:Y:S03]  /*d8d0*/  FMUL.FTZ R95, R0, R95 ;  /* 0x0000005f005f7220 */ /* 0x000fe60000410000 */
[C---:B------:R-:W-:Y:S01]  /*d8e0*/  HMMA.16816.F32.BF16 R40, R128.reuse, R142, R40 ;  /* 0x0000008e8028723c */ /* 0x040fe20000041828 */
[----:B------:R-:W4:Y:S01]  /*d8f0*/  LDSM.16.MT88.4 R140, [R186+0xe000] ;  /* 0x00e00000ba8c783b */ /* 0x000f220000004200 */
[----:B------:R-:W-:Y:S03]  /*d900*/  MUFU.EX2 R171, R171 ;  /* 0x000000ab00ab7308 */ /* 0x000fe60000000800 */
[C---:B------:R-:W-:Y:S01]  /*d910*/  FMUL.FTZ R96, R2.reuse, R96 ;  /* 0x0000006002607220 */ /* 0x040fe20000410000 */
[C---:B------:R-:W-:Y:S06]  /*d920*/  HMMA.16816.F32.BF16 R44, R128.reuse, R144, R44 ;  /* 0x00000090802c723c */ /* 0x040fec000004182c */
[----:B------:R-:W5:Y:S01]  /*d930*/  MUFU.EX2 R215, R215 ;  /* 0x000000d700d77308 */ /* 0x000f620000000800 */
[----:B------:R-:W-:Y:S01]  /*d940*/  FMUL.FTZ R97, R2, R97 ;  /* 0x0000006102617220 */ /* 0x000fe20000410000 */
[C---:B------:R-:W-:Y:S01]  /*d950*/  HMMA.16816.F32.BF16 R48, R128.reuse, R146, R48 ;  /* 0x000000928030723c */ /* 0x040fe20000041830 */
[----:B------:R-:W-:Y:S02]  /*d960*/  LDSM.16.MT88.4 R144, [R185+0xc800] ;  /* 0x00c80000b990783b */ /* 0x000fe40000004200 */
[C---:B------:R-:W-:Y:S03]  /*d970*/  FMUL.FTZ R98, R0.reuse, R98 ;  /* 0x0000006200627220 */ /* 0x040fe60000410000 */
[C---:B---3--:R-:W-:Y:S02]  /*d980*/  HMMA.16816.F32.BF16 R52, R128.reuse, R124, R52 ;  /* 0x0000007c8034723c */ /* 0x048fe40000041834 */
[----:B------:R-:W-:Y:S03]  /*d990*/  MUFU.EX2 R220, R220 ;  /* 0x000000dc00dc7308 */ /* 0x000fe60000000800 */
[----:B------:R-:W-:Y:S01]  /*d9a0*/  FMUL.FTZ R99, R0, R99 ;  /* 0x0000006300637220 */ /* 0x000fe20000410000 */
[C---:B------:R-:W-:Y:S01]  /*d9b0*/  HMMA.16816.F32.BF16 R56, R128.reuse, R126, R56 ;  /* 0x0000007e8038723c */ /* 0x040fe20000041838 */
[----:B------:R-:W3:Y:S04]  /*d9c0*/  LDSM.16.MT88.4 R124, [R185+0xe000] ;  /* 0x00e00000b97c783b */ /* 0x000ee80000004200 */
[C---:B------:R-:W-:Y:S01]  /*d9d0*/  FMUL.FTZ R100, R2.reuse, R100 ;  /* 0x0000006402647220 */ /* 0x040fe20000410000 */
[C---:B-1----:R-:W-:Y:S05]  /*d9e0*/  HMMA.16816.F32.BF16 R60, R128.reuse, R136, R60 ;  /* 0x00000088803c723c */ /* 0x042fea000004183c */
[----:B------:R-:W-:Y:S01]  /*d9f0*/  FMUL.FTZ R101, R2, R101 ;  /* 0x0000006502657220 */ /* 0x000fe20000410000 */
[C---:B------:R-:W-:Y:S01]  /*da00*/  HMMA.16816.F32.BF16 R64, R128.reuse, R138, R64 ;  /* 0x0000008a8040723c */ /* 0x040fe20000041840 */
[----:B------:R-:W1:Y:S04]  /*da10*/  LDSM.16.MT88.4 R136, [R184+0xe000] ;  /* 0x00e00000b888783b */ /* 0x000e680000004200 */
[C---:B------:R-:W-:Y:S01]  /*da20*/  FMUL.FTZ R102, R0.reuse, R102 ;  /* 0x0000006600667220 */ /* 0x040fe20000410000 */
[C---:B----4-:R-:W-:Y:S05]  /*da30*/  HMMA.16816.F32.BF16 R68, R128.reuse, R140, R68 ;  /* 0x0000008c8044723c */ /* 0x050fea0000041844 */
[----:B------:R-:W-:Y:S01]  /*da40*/  FMUL.FTZ R103, R0, R103 ;  /* 0x0000006700677220 */ /* 0x000fe20000410000 */
[C---:B------:R-:W-:Y:S01]  /*da50*/  HMMA.16816.F32.BF16 R72, R128.reuse, R142, R72 ;  /* 0x0000008e8048723c */ /* 0x040fe20000041848 */
[----:B------:R-:W4:Y:S04]  /*da60*/  LDSM.16.MT88.4 R140, [R188+0x10000] ;  /* 0x01000000bc8c783b */ /* 0x000f280000004200 */
[C---:B------:R-:W-:Y:S01]  /*da70*/  FMUL.FTZ R104, R2.reuse, R104 ;  /* 0x0000006802687220 */ /* 0x040fe20000410000 */
[----:B------:R-:W-:Y:S01]  /*da80*/  FMUL.FTZ R105, R2, R105 ;  /* 0x0000006902697220 */ /* 0x000fe20000410000 */
[C---:B------:R-:W-:Y:S01]  /*da90*/  FMUL.FTZ R106, R0.reuse, R106 ;  /* 0x0000006a006a7220 */ /* 0x040fe20000410000 */
[----:B------:R-:W-:Y:S03]  /*daa0*/  FMUL.FTZ R107, R0, R107 ;  /* 0x0000006b006b7220 */ /* 0x000fe60000410000 */
[--C-:B------:R-:W-:Y:S01]  /*dab0*/  FFMA.FTZ R216, R16, UR4, -R168.reuse ;  /* 0x0000000410d87c23 */ /* 0x100fe200080108a8 */
[--C-:B------:R-:W-:Y:S01]  /*dac0*/  FFMA.FTZ R217, R17, UR4, -R168.reuse ;  /* 0x0000000411d97c23 */ /* 0x100fe200080108a8 */
[--C-:B------:R-:W-:Y:S01]  /*dad0*/  FFMA.FTZ R218, R18, UR4, -R167.reuse ;  /* 0x0000000412da7c23 */ /* 0x100fe200080108a7 */
[--C-:B------:R-:W-:Y:S01]  /*dae0*/  FFMA.FTZ R219, R19, UR4, -R167.reuse ;  /* 0x0000000413db7c23 */ /* 0x100fe200080108a7 */
[----:B------:R-:W-:Y:S01]  /*daf0*/  FMUL.FTZ R16, R2, R116 ;  /* 0x0000007402107220 */ /* 0x000fe20000410000 */
[----:B--2---:R-:W-:Y:S01]  /*db00*/  F2FP.BF16.F32.PACK_AB R116, R170, R169 ;  /* 0x000000a9aa74723e */ /* 0x004fe200000010ff */
[C---:B---3--:R-:W-:Y:S01]  /*db10*/  HMMA.16816.F32.BF16 R76, R128.reuse, R124, R76 ;  /* 0x0000007c804c723c */ /* 0x048fe2000004184c */
[----:B------:R-:W-:Y:S02]  /*db20*/  MUFU.EX2 R216, R216 ;  /* 0x000000d800d87308 */ /* 0x000fe40000000800 */
[----:B------:R-:W-:Y:S01]  /*db30*/  FMUL.FTZ R17, R2, R117 ;  /* 0x0000007502117220 */ /* 0x000fe20000410000 */
[----:B-----5:R-:W-:Y:S01]  /*db40*/  F2FP.BF16.F32.PACK_AB R117, R215, R171 ;  /* 0x000000abd775723e */ /* 0x020fe200000010ff */
[C---:B------:R-:W-:Y:S01]  /*db50*/  FMUL.FTZ R18, R0.reuse, R118 ;  /* 0x0000007600127220 */ /* 0x040fe20000410000 */
[C---:B------:R-:W-:Y:S01]  /*db60*/  HMMA.16816.F32.BF16 R80, R128.reuse, R126, R80 ;  /* 0x0000007e8050723c */ /* 0x040fe20000041850 */
[----:B------:R-:W2:Y:S04]  /*db70*/  LDSM.16.MT88.4 R124, [R186+0x10000] ;  /* 0x01000000ba7c783b */ /* 0x000ea80000004200 */
[----:B------:R-:W3:Y:S01]  /*db80*/  MUFU.EX2 R217, R217 ;  /* 0x000000d900d97308 */ /* 0x000ee20000000800 */
[----:B------:R-:W-:Y:S01]  /*db90*/  FMUL.FTZ R19, R0, R119 ;  /* 0x0000007700137220 */ /* 0x000fe20000410000 */
[C---:B-1----:R-:W-:Y:S08]  /*dba0*/  HMMA.16816.F32.BF16 R84, R128.reuse, R136, R84 ;  /* 0x000000888054723c */ /* 0x042ff00000041854 */
[----:B------:R-:W-:Y:S01]  /*dbb0*/  MUFU.EX2 R218, R218 ;  /* 0x000000da00da7308 */ /* 0x000fe20000000800 */
[C---:B------:R-:W-:Y:S01]  /*dbc0*/  HMMA.16816.F32.BF16 R88, R128.reuse, R138, R88 ;  /* 0x0000008a8058723c */ /* 0x040fe20000041858 */
[----:B------:R-:W1:Y:S02]  /*dbd0*/  LDSM.16.MT88.4 R136, [R185+0x10000] ;  /* 0x01000000b988783b */ /* 0x000e640000004200 */
[C---:B------:R-:W-:Y:S03]  /*dbe0*/  FMUL.FTZ R108, R2.reuse, R108 ;  /* 0x0000006c026c7220 */ /* 0x040fe60000410000 */
[C---:B----4-:R-:W-:Y:S03]  /*dbf0*/  HMMA.16816.F32.BF16 R92, R128.reuse, R140, R92 ;  /* 0x0000008c805c723c */ /* 0x050fe6000004185c */
[----:B------:R-:W4:Y:S02]  /*dc00*/  MUFU.EX2 R219, R219 ;  /* 0x000000db00db7308 */ /* 0x000f240000000800 */
[----:B---3--:R-:W-:Y:S01]  /*dc10*/  F2FP.BF16.F32.PACK_AB R118, R217, R216 ;  /* 0x000000d8d976723e */ /* 0x008fe200000010ff */
[C---:B------:R-:W-:Y:S01]  /*dc20*/  HMMA.16816.F32.BF16 R96, R128.reuse, R142, R96 ;  /* 0x0000008e8060723c */ /* 0x040fe20000041860 */
[----:B------:R-:W3:Y:S04]  /*dc30*/  LDSM.16.MT88.4 R140, [R184+0x10000] ;  /* 0x01000000b88c783b */ /* 0x000ee80000004200 */
[----:B------:R-:W-:Y:S01]  /*dc40*/  FMUL.FTZ R109, R2, R109 ;  /* 0x0000006d026d7220 */ /* 0x000fe20000410000 */
[C---:B------:R-:W-:Y:S01]  /*dc50*/  FMUL.FTZ R110, R0.reuse, R110 ;  /* 0x0000006e006e7220 */ /* 0x040fe20000410000 */
[----:B------:R-:W-:Y:S01]  /*dc60*/  FMUL.FTZ R111, R0, R111 ;  /* 0x0000006f006f7220 */ /* 0x000fe20000410000 */
[C---:B------:R-:W-:Y:S03]  /*dc70*/  FMUL.FTZ R112, R2.reuse, R112 ;  /* 0x0000007002707220 */ /* 0x040fe60000410000 */
[----:B------:R-:W-:Y:S01]  /*dc80*/  FMUL.FTZ R113, R2, R113 ;  /* 0x0000007102717220 */ /* 0x000fe20000410000 */
[----:B----4-:R-:W-:Y:S01]  /*dc90*/  F2FP.BF16.F32.PACK_AB R119, R219, R218 ;  /* 0x000000dadb77723e */ /* 0x010fe200000010ff */
[C---:B------:R-:W-:Y:S01]  /*dca0*/  FMUL.FTZ R114, R0.reuse, R114 ;  /* 0x0000007200727220 */ /* 0x040fe20000410000 */
[----:B------:R-:W-:Y:S01]  /*dcb0*/  FMUL.FTZ R115, R0, R115 ;  /* 0x0000007300737220 */ /* 0x000fe20000410000 */
[----:B------:R-:W-:Y:S01]  /*dcc0*/  FFMA.FTZ R221, R25, UR4, -R168 ;  /* 0x0000000419dd7c23 */ /* 0x000fe200080108a8 */
[--C-:B------:R-:W-:Y:S01]  /*dcd0*/  FFMA.FTZ R222, R26, UR4, -R167.reuse ;  /* 0x000000041ade7c23 */ /* 0x100fe200080108a7 */
[C---:B--2---:R-:W-:Y:S03]  /*dce0*/  HMMA.16816.F32.BF16 R100, R128.reuse, R124, R100 ;  /* 0x0000007c8064723c */ /* 0x044fe60000041864 */
[----:B------:R-:W-:Y:S01]  /*dcf0*/  FFMA.FTZ R223, R27, UR4, -R167 ;  /* 0x000000041bdf7c23 */ /* 0x000fe200080108a7 */
[----:B------:R-:W-:Y:S01]  /*dd00*/  MUFU.EX2 R221, R221 ;  /* 0x000000dd00dd7308 */ /* 0x000fe20000000800 */
[----:B------:R-:W-:Y:S01]  /*dd10*/  FFMA.FTZ R162, R2, R214, R162 ;  /* 0x000000d602a27223 */ /* 0x000fe200000100a2 */
[C---:B------:R-:W-:Y:S01]  /*dd20*/  HMMA.16816.F32.BF16 R12, R128.reuse, R126, R12 ;  /* 0x0000007e800c723c */ /* 0x040fe2000004180c */
[----:B------:R-:W2:Y:S04]  /*dd30*/  LDSM.16.MT88.4 R124, [R186+0xc800] ;  /* 0x00c80000ba7c783b */ /* 0x000ea80000004200 */
[----:B------:R-:W-:Y:S01]  /*dd40*/  MOV R2, R132 ;  /* 0x0000008400027202 */ /* 0x000fe20000000f00 */
[C---:B-1----:R-:W-:Y:S02]  /*dd50*/  HMMA.16816.F32.BF16 R104, R128.reuse, R136, R104 ;  /* 0x000000888068723c */ /* 0x042fe40000041868 */
[----:B------:R-:W-:Y:S03]  /*dd60*/  MUFU.EX2 R222, R222 ;  /* 0x000000de00de7308 */ /* 0x000fe60000000800 */
[----:B------:R-:W-:Y:S01]  /*dd70*/  FFMA.FTZ R165, R0, R213, R165 ;  /* 0x000000d500a57223 */ /* 0x000fe200000100a5 */
[C---:B------:R-:W-:Y:S01]  /*dd80*/  HMMA.16816.F32.BF16 R16, R128.reuse, R138, R16 ;  /* 0x0000008a8010723c */ /* 0x040fe20000041810 */
[----:B------:R-:W1:Y:S05]  /*dd90*/  LDSM.16.MT88.4 R136, [R188+0xe800] ;  /* 0x00e80000bc88783b */ /* 0x000e6a0000004200 */
[----:B------:R-:W4:Y:S01]  /*dda0*/  MUFU.EX2 R223, R223 ;  /* 0x000000df00df7308 */ /* 0x000f220000000800 */
[----:B------:R-:W-:Y:S01]  /*ddb0*/  FADD.FTZ R162, R133, R162 ;  /* 0x000000a285a27221 */ /* 0x000fe20000010000 */
[C---:B---3--:R-:W-:Y:S03]  /*ddc0*/  HMMA.16816.F32.BF16 R108, R128.reuse, R140, R108 ;  /* 0x0000008c806c723c */ /* 0x048fe6000004186c */
[----:B------:R-:W-:Y:S03]  /*ddd0*/  FADD.FTZ R165, R160, R165 ;  /* 0x000000a5a0a57221 */ /* 0x000fe60000010000 */
[----:B------:R-:W-:Y:S01]  /*dde0*/  HMMA.16816.F32.BF16 R112, R128, R142, R112 ;  /* 0x0000008e8070723c */ /* 0x000fe20000041870 */
[----:B------:R-:W3:Y:S04]  /*ddf0*/  LDSM.16.MT88.4 R128, [R184+0xe800] ;  /* 0x00e80000b880783b */ /* 0x000ee80000004200 */
[----:B------:R-:W-:Y:S01]  /*de00*/  FADD.FTZ R162, R161, R162 ;  /* 0x000000a2a1a27221 */ /* 0x000fe20000010000 */
[C---:B------:R-:W-:Y:S03]  /*de10*/  HMMA.16816.F32.BF16 R4, R116.reuse, R120, R4 ;  /* 0x000000787404723c */ /* 0x040fe60000041804 */
[----:B------:R-:W-:Y:S02]  /*de20*/  LDSM.16.MT88.4 R140, [R186+0xd000] ;  /* 0x00d00000ba8c783b */ /* 0x000fe40000004200 */
[----:B----4-:R-:W-:Y:S01]  /*de30*/  F2FP.BF16.F32.PACK_AB R27, R223, R222 ;  /* 0x000000dedf1b723e */ /* 0x010fe200000010ff */
[C---:B------:R-:W-:Y:S05]  /*de40*/  HMMA.16816.F32.BF16 R8, R116.reuse, R122, R8 ;  /* 0x0000007a7408723c */ /* 0x040fea0000041808 */
[----:B------:R-:W4:Y:S01]  /*de50*/  LDSM.16.MT88.4 R120, [R188+0x10800] ;  /* 0x01080000bc78783b */ /* 0x000f220000004200 */
[C---:B--2---:R-:W-:Y:S05]  /*de60*/  HMMA.16816.F32.BF16 R36, R116.reuse, R124, R36 ;  /* 0x0000007c7424723c */ /* 0x044fea0000041824 */
[----:B------:R-:W-:Y:S01]  /*de70*/  MOV R0, R3 ;  /* 0x0000000300007202 */ /* 0x000fe20000000f00 */
        /* <DEDUP_REMOVED lines=13> */
[C---:B-1----:R-:W-:Y:S05]  /*df50*/  HMMA.16816.F32.BF16 R60, R116.reuse, R136, R60 ;  /* 0x00000088743c723c */ /* 0x042fea000004183c */
[----:B------:R-:W-:Y:S01]  /*df60*/  FADD.FTZ R162, R170, R162 ;  /* 0x000000a2aaa27221 */ /* 0x000fe20000010000 */
[C---:B------:R-:W-:Y:S01]  /*df70*/  HMMA.16816.F32.BF16 R64, R116.reuse, R138, R64 ;  /* 0x0000008a7440723c */ /* 0x040fe20000041840 */
[----:B------:R-:W1:Y:S04]  /*df80*/  LDSM.16.MT88.4 R136, [R185+0x10800] ;  /* 0x01080000b988783b */ /* 0x000e680000004200 */
        /* <DEDUP_REMOVED lines=10> */
[C---:B---3--:R-:W-:Y:S05]  /*e030*/  HMMA.16816.F32.BF16 R84, R116.reuse, R128, R84 ;  /* 0x000000807454723c */ /* 0x048fea0000041854 */
[--C-:B------:R-:W-:Y:S01]  /*e040*/  FFMA.FTZ R157, R22, UR4, -R167.reuse ;  /* 0x00000004169d7c23 */ /* 0x100fe200080108a7 */
[C---:B------:R-:W-:Y:S01]  /*e050*/  HMMA.16816.F32.BF16 R88, R116.reuse, R130, R88 ;  /* 0x000000827458723c */ /* 0x040fe20000041858 */
[----:B------:R-:W-:Y:S01]  /*e060*/  LDSM.16.MT88.4 R128, [R188+0xd000] ;  /* 0x00d00000bc80783b */ /* 0x000fe20000004200 */
[----:B------:R-:W3:Y:S03]  /*e070*/  MUFU.EX2 R156, R156 ;  /* 0x0000009c009c7308 */ /* 0x000ee60000000800 */
[----:B------:R-:W-:Y:S01]  /*e080*/  FFMA.FTZ R158, R23, UR4, -R167 ;  /* 0x00000004179e7c23 */ /* 0x000fe200080108a7 */
[C---:B----4-:R-:W-:Y:S03]  /*e090*/  HMMA.16816.F32.BF16 R92, R116.reuse, R120, R92 ;  /* 0x00000078745c723c */ /* 0x050fe6000004185c */
[----:B------:R-:W4:Y:S03]  /*e0a0*/  LDSM.16.MT88.4 R20, [R184+0x10800] ;  /* 0x01080000b814783b */ /* 0x000f260000004200 */
[----:B------:R-:W-:Y:S01]  /*e0b0*/  MUFU.EX2 R157, R157 ;  /* 0x0000009d009d7308 */ /* 0x000fe20000000800 */
[----:B------:R-:W-:Y:S01]  /*e0c0*/  FFMA.FTZ R159, R24, UR4, -R168 ;  /* 0x00000004189f7c23 */ /* 0x000fe200080108a8 */
[C---:B------:R-:W-:Y:S03]  /*e0d0*/  HMMA.16816.F32.BF16 R96, R116.reuse, R122, R96 ;  /* 0x0000007a7460723c */ /* 0x040fe60000041860 */
[----:B------:R-:W5:Y:S03]  /*e0e0*/  LDSM.16.MT88.4 R120, [R185+0xd000] ;  /* 0x00d00000b978783b */ /* 0x000f660000004200 */
[C---:B--2---:R-:W-:Y:S02]  /*e0f0*/  HMMA.16816.F32.BF16 R100, R116.reuse, R124, R100 ;  /* 0x0000007c7464723c */ /* 0x044fe40000041864 */
[----:B------:R-:W2:Y:S03]  /*e100*/  MUFU.EX2 R158, R158 ;  /* 0x0000009e009e7308 */ /* 0x000ea60000000800 */
[----:B---3--:R-:W-:Y:S01]  /*e110*/  F2FP.BF16.F32.PACK_AB R24, R156, R220 ;  /* 0x000000dc9c18723e */ /* 0x008fe200000010ff */
[C---:B------:R-:W-:Y:S01]  /*e120*/  HMMA.16816.F32.BF16 R12, R116.reuse, R126, R12 ;  /* 0x0000007e740c723c */ /* 0x040fe2000004180c */
[----:B------:R-:W3:Y:S05]  /*e130*/  LDSM.16.MT88.4 R124, [R188+0xf000] ;  /* 0x00f00000bc7c783b */ /* 0x000eea0000004200 */
[----:B------:R-:W4:Y:S01]  /*e140*/  MUFU.EX2 R159, R159 ;  /* 0x0000009f009f7308 */ /* 0x000f220000000800 */
[----:B------:R-:W-:Y:S01]  /*e150*/  FADD.FTZ R165, R219, R165 ;  /* 0x000000a5dba57221 */ /* 0x000fe20000010000 */
[C---:B-1----:R-:W-:Y:S03]  /*e160*/  HMMA.16816.F32.BF16 R104, R116.reuse, R136, R104 ;  /* 0x000000887468723c */ /* 0x042fe60000041868 */
[----:B------:R-:W-:Y:S03]  /*e170*/  FADD.FTZ R162, R220, R162 ;  /* 0x000000a2dca27221 */ /* 0x000fe60000010000 */
[C---:B------:R-:W-:Y:S01]  /*e180*/  HMMA.16816.F32.BF16 R16, R116.reuse, R138, R16 ;  /* 0x0000008a7410723c */ /* 0x040fe20000041810 */
[----:B------:R-:W1:Y:S04]  /*e190*/  LDSM.16.MT88.4 R136, [R185+0xf000] ;  /* 0x00f00000b988783b */ /* 0x000e680000004200 */
[----:B--2---:R-:W-:Y:S01]  /*e1a0*/  F2FP.BF16.F32.PACK_AB R25, R158, R157 ;  /* 0x0000009d9e19723e */ /* 0x004fe200000010ff */
[----:B------:R-:W-:Y:S01]  /*e1b0*/  FADD.FTZ R165, R157, R165 ;  /* 0x000000a59da57221 */ /* 0x000fe20000010000 */
[----:B------:R-:W-:Y:S01]  /*e1c0*/  FADD.FTZ R162, R156, R162 ;  /* 0x000000a29ca27221 */ /* 0x000fe20000010000 */
[----:B----4-:R-:W-:Y:S03]  /*e1d0*/  F2FP.BF16.F32.PACK_AB R26, R221, R159 ;  /* 0x0000009fdd1a723e */ /* 0x010fe600000010ff */
[----:B------:R-:W-:Y:S01]  /*e1e0*/  FADD.FTZ R165, R158, R165 ;  /* 0x000000a59ea57221 */ /* 0x000fe20000010000 */
[----:B------:R-:W-:Y:S01]  /*e1f0*/  FADD.FTZ R162, R159, R162 ;  /* 0x000000a29fa27221 */ /* 0x000fe20000010000 */
[C---:B------:R-:W-:Y:S03]  /*e200*/  HMMA.16816.F32.BF16 R108, R116.reuse, R20, R108 ;  /* 0x00000014746c723c */ /* 0x040fe6000004186c */
[----:B------:R-:W-:Y:S01]  /*e210*/  FADD.FTZ R165, R222, R165 ;  /* 0x000000a5dea57221 */ /* 0x000fe20000010000 */
[----:B------:R-:W-:Y:S02]  /*e220*/  FADD.FTZ R162, R221, R162 ;  /* 0x000000a2dda27221 */ /* 0x000fe40000010000 */
[----:B------:R-:W-:Y:S01]  /*e230*/  HMMA.16816.F32.BF16 R112, R116, R22, R112 ;  /* 0x000000167470723c */ /* 0x000fe20000041870 */
[----:B------:R-:W2:Y:S04]  /*e240*/  LDSM.16.MT88.4 R20, [R188+0x11000] ;  /* 0x01100000bc14783b */ /* 0x000ea80000004200 */
[----:B------:R-:W-:Y:S01]  /*e250*/  FADD.FTZ R165, R223, R165 ;  /* 0x000000a5dfa57221 */ /* 0x000fe20000010000 */
[C---:B------:R-:W-:Y:S03]  /*e260*/  HMMA.16816.F32.BF16 R4, R24.reuse, R128, R4 ;  /* 0x000000801804723c */ /* 0x040fe60000041804 */
[----:B------:R-:W4:Y:S03]  /*e270*/  LDSM.16.MT88.4 R116, [R186+0x11000] ;  /* 0x01100000ba74783b */ /* 0x000f260000004200 */
[C---:B------:R-:W-:Y:S06]  /*e280*/  HMMA.16816.F32.BF16 R8, R24.reuse, R130, R8 ;  /* 0x000000821808723c */ /* 0x040fec0000041808 */
[C---:B------:R-:W-:Y:S06]  /*e290*/  HMMA.16816.F32.BF16 R36, R24.reuse, R140, R36 ;  /* 0x0000008c1824723c */ /* 0x040fec0000041824 */
[C---:B------:R-:W-:Y:S01]  /*e2a0*/  HMMA.16816.F32.BF16 R40, R24.reuse, R142, R40 ;  /* 0x0000008e1828723c */ /* 0x040fe20000041828 */
[----:B------:R-:W-:Y:S05]  /*e2b0*/  LDSM.16.MT88.4 R140, [R185+0xd800] ;  /* 0x00d80000b98c783b */ /* 0x000fea0000004200 */
[C---:B-----5:R-:W-:Y:S06]  /*e2c0*/  HMMA.16816.F32.BF16 R44, R24.reuse, R120, R44 ;  /* 0x00000078182c723c */ /* 0x060fec000004182c */
[C---:B------:R-:W-:Y:S01]  /*e2d0*/  HMMA.16816.F32.BF16 R48, R24.reuse, R122, R48 ;  /* 0x0000007a1830723c */ /* 0x040fe20000041830 */
[----:B------:R-:W5:Y:S05]  /*e2e0*/  LDSM.16.MT88.4 R120, [R185+0x11000] ;  /* 0x01100000b978783b */ /* 0x000f6a0000004200 */
[C---:B------:R-:W-:Y:S06]  /*e2f0*/  HMMA.16816.F32.BF16 R52, R24.reuse, R144, R52 ;  /* 0x000000901834723c */ /* 0x040fec0000041834 */
[C---:B------:R-:W-:Y:S05]  /*e300*/  HMMA.16816.F32.BF16 R56, R24.reuse, R146, R56 ;  /* 0x000000921838723c */ /* 0x040fea0000041838 */
[--C-:B------:R-:W-:Y:S01]  /*e310*/  FFMA.FTZ R144, R28, UR4, -R168.reuse ;  /* 0x000000041c907c23 */ /* 0x100fe200080108a8 */
[C---:B---3--:R-:W-:Y:S05]  /*e320*/  HMMA.16816.F32.BF16 R60, R24.reuse, R124, R60 ;  /* 0x0000007c183c723c */ /* 0x048fea000004183c */
[--C-:B------:R-:W-:Y:S01]  /*e330*/  FFMA.FTZ R145, R29, UR4, -R168.reuse ;  /* 0x000000041d917c23 */ /* 0x100fe200080108a8 */
[C---:B------:R-:W-:Y:S01]  /*e340*/  HMMA.16816.F32.BF16 R64, R24.reuse, R126, R64 ;  /* 0x0000007e1840723c */ /* 0x040fe20000041840 */
[----:B------:R-:W3:Y:S01]  /*e350*/  LDSM.16.MT88.4 R124, [R184+0x11000] ;  /* 0x01100000b87c783b */ /* 0x000ee20000004200 */
[----:B------:R-:W2:Y:S03]  /*e360*/  MUFU.EX2 R144, R144 ;  /* 0x0000009000907308 */ /* 0x000ea60000000800 */
[--C-:B------:R-:W-:Y:S01]  /*e370*/  FFMA.FTZ R146, R30, UR4, -R167.reuse ;  /* 0x000000041e927c23 */ /* 0x100fe200080108a7 */
[C---:B------:R-:W-:Y:S06]  /*e380*/  HMMA.16816.F32.BF16 R68, R24.reuse, R148, R68 ;  /* 0x000000941844723c */ /* 0x040fec0000041844 */
[----:B------:R-:W-:Y:S01]  /*e390*/  MUFU.EX2 R145, R145 ;  /* 0x0000009100917308 */ /* 0x000fe20000000800 */
[--C-:B------:R-:W-:Y:S01]  /*e3a0*/  FFMA.FTZ R147, R31, UR4, -R167.reuse ;  /* 0x000000041f937c23 */ /* 0x100fe200080108a7 */
[C---:B------:R-:W-:Y:S01]  /*e3b0*/  HMMA.16816.F32.BF16 R72, R24.reuse, R150, R72 ;  /* 0x000000961848723c */ /* 0x040fe20000041848 */
[----:B------:R-:W3:Y:S02]  /*e3c0*/  LDSM.16.MT88.4 R28, [R188+0xd800] ;  /* 0x00d80000bc1c783b */ /* 0x000ee40000004200 */
[--C-:B------:R-:W-:Y:S03]  /*e3d0*/  FFMA.FTZ R148, R32, UR4, -R168.reuse ;  /* 0x0000000420947c23 */ /* 0x100fe600080108a8 */
[C---:B-1----:R-:W-:Y:S02]  /*e3e0*/  HMMA.16816.F32.BF16 R76, R24.reuse, R136, R76 ;  /* 0x00000088184c723c */ /* 0x042fe4000004184c */
[----:B------:R-:W1:Y:S03]  /*e3f0*/  MUFU.EX2 R146, R146 ;  /* 0x0000009200927308 */ /* 0x000e660000000800 */
[--C-:B------:R-:W-:Y:S01]  /*e400*/  FFMA.FTZ R149, R34, UR4, -R167.reuse ;  /* 0x0000000422957c23 */ /* 0x100fe200080108a7 */
[C---:B------:R-:W-:Y:S01]  /*e410*/  HMMA.16816.F32.BF16 R80, R24.reuse, R138, R80 ;  /* 0x0000008a1850723c */ /* 0x040fe20000041850 */
[----:B------:R-:W3:Y:S05]  /*e420*/  LDSM.16.MT88.4 R136, [R186+0xd800] ;  /* 0x00d80000ba88783b */ /* 0x000eea0000004200 */
[----:B------:R-:W5:Y:S01]  /*e430*/  MUFU.EX2 R147, R147 ;  /* 0x0000009300937308 */ /* 0x000f620000000800 */
[----:B------:R-:W-:Y:S01]  /*e440*/  FFMA.FTZ R168, R33, UR4, -R168 ;  /* 0x0000000421a87c23 */ /* 0x000fe200080108a8 */
[C---:B------:R-:W-:Y:S03]  /*e450*/  HMMA.16816.F32.BF16 R84, R24.reuse, R152, R84 ;  /* 0x000000981854723c */ /* 0x040fe60000041854 */
[----:B------:R-:W-:Y:S03]  /*e460*/  FFMA.FTZ R167, R35, UR4, -R167 ;  /* 0x0000000423a77c23 */ /* 0x000fe600080108a7 */
[C---:B------:R-:W-:Y:S01]  /*e470*/  HMMA.16816.F32.BF16 R88, R24.reuse, R154, R88 ;  /* 0x0000009a1858723c */ /* 0x040fe20000041858 */
[----:B------:R-:W3:Y:S01]  /*e480*/  LDSM.16.MT88.4 R32, [R184+0xd800] ;  /* 0x00d80000b820783b */ /* 0x000ee20000004200 */
[----:B------:R-:W-:Y:S03]  /*e490*/  MUFU.EX2 R148, R148 ;  /* 0x0000009400947308 */ /* 0x000fe60000000800 */
[----:B--2---:R-:W-:Y:S01]  /*e4a0*/  FADD.FTZ R162, R144, R162 ;  /* 0x000000a290a27221 */ /* 0x004fe20000010000 */
[C---:B------:R-:W-:Y:S06]  /*e4b0*/  HMMA.16816.F32.BF16 R92, R24.reuse, R20, R92 ;  /* 0x00000014185c723c */ /* 0x040fec000004185c */
[----:B------:R-:W2:Y:S01]  /*e4c0*/  MUFU.EX2 R168, R168 ;  /* 0x000000a800a87308 */ /* 0x000ea20000000800 */
[----:B-1----:R-:W-:Y:S01]  /*e4d0*/  FADD.FTZ R165, R146, R165 ;  /* 0x000000a592a57221 */ /* 0x002fe20000010000 */
[C---:B------:R-:W-:Y:S03]  /*e4e0*/  HMMA.16816.F32.BF16 R96, R24.reuse, R22, R96 ;  /* 0x000000161860723c */ /* 0x040fe60000041860 */
[----:B------:R-:W-:Y:S03]  /*e4f0*/  F2FP.BF16.F32.PACK_AB R20, R145, R144 ;  /* 0x000000909114723e */ /* 0x000fe600000010ff */
[C---:B----4-:R-:W-:Y:S02]  /*e500*/  HMMA.16816.F32.BF16 R100, R24.reuse, R116, R100 ;  /* 0x000000741864723c */ /* 0x050fe40000041864 */
[----:B------:R-:W-:Y:S03]  /*e510*/  MUFU.EX2 R149, R149 ;  /* 0x0000009500957308 */ /* 0x000fe60000000800 */
[----:B-----5:R-:W-:Y:S01]  /*e520*/  F2FP.BF16.F32.PACK_AB R21, R147, R146 ;  /* 0x000000929315723e */ /* 0x020fe200000010ff */
[C---:B------:R-:W-:Y:S01]  /*e530*/  HMMA.16816.F32.BF16 R12, R24.reuse, R118, R12 ;  /* 0x00000076180c723c */ /* 0x040fe2000004180c */
[----:B------:R-:W1:Y:S05]  /*e540*/  LDSM.16.MT88.4 R116, [R188+0xf800] ;  /* 0x00f80000bc74783b */ /* 0x000e6a0000004200 */
[----:B------:R-:W4:Y:S01]  /*e550*/  MUFU.EX2 R167, R167 ;  /* 0x000000a700a77308 */ /* 0x000f220000000800 */
[----:B--2---:R-:W-:Y:S01]  /*e560*/  F2FP.BF16.F32.PACK_AB R22, R168, R148 ;  /* 0x00000094a816723e */ /* 0x004fe200000010ff */
[C---:B------:R-:W-:Y:S03]  /*e570*/  HMMA.16816.F32.BF16 R104, R24.reuse, R120, R104 ;  /* 0x000000781868723c */ /* 0x040fe60000041868 */
[----:B------:R-:W-:Y:S03]  /*e580*/  FADD.FTZ R162, R145, R162 ;  /* 0x000000a291a27221 */ /* 0x000fe60000010000 */
[C---:B------:R-:W-:Y:S01]  /*e590*/  HMMA.16816.F32.BF16 R16, R24.reuse, R122, R16 ;  /* 0x0000007a1810723c */ /* 0x040fe20000041810 */
[----:B------:R-:W-:Y:S04]  /*e5a0*/  LDSM.16.MT88.4 R120, [R186+0x11800] ;  /* 0x01180000ba78783b */ /* 0x000fe80000004200 */
[----:B------:R-:W-:Y:S01]  /*e5b0*/  FADD.FTZ R165, R147, R165 ;  /* 0x000000a593a57221 */ /* 0x000fe20000010000 */
[C---:B---3--:R-:W-:Y:S05]  /*e5c0*/  HMMA.16816.F32.BF16 R108, R24.reuse, R124, R108 ;  /* 0x0000007c186c723c */ /* 0x048fea000004186c */
[----:B----4-:R-:W-:Y:S01]  /*e5d0*/  F2FP.BF16.F32.PACK_AB R23, R167, R149 ;  /* 0x00000095a717723e */ /* 0x010fe200000010ff */
[----:B------:R-:W-:Y:S01]  /*e5e0*/  HMMA.16816.F32.BF16 R112, R24, R126, R112 ;  /* 0x0000007e1870723c */ /* 0x000fe20000041870 */
[----:B------:R-:W2:Y:S04]  /*e5f0*/  LDSM.16.MT88.4 R24, [R186+0xf800] ;  /* 0x00f80000ba18783b */ /* 0x000ea80000004200 */
[----:B------:R-:W-:Y:S01]  /*e600*/  FADD.FTZ R162, R148, R162 ;  /* 0x000000a294a27221 */ /* 0x000fe20000010000 */
[C---:B------:R-:W-:Y:S03]  /*e610*/  HMMA.16816.F32.BF16 R128, R20.reuse, R28, R4 ;  /* 0x0000001c1480723c */ /* 0x040fe60000041804 */
[----:B------:R-:W3:Y:S02]  /*e620*/  LDSM.16.MT88.4 R4, [R185+0xf800] ;  /* 0x00f80000b904783b */ /* 0x000ee40000004200 */
[----:B------:R-:W-:Y:S01]  /*e630*/  FADD.FTZ R165, R149, R165 ;  /* 0x000000a595a57221 */ /* 0x000fe20000010000 */
[C---:B------:R-:W-:Y:S05]  /*e640*/  HMMA.16816.F32.BF16 R124, R20.reuse, R30, R8 ;  /* 0x0000001e147c723c */ /* 0x040fea0000041808 */
[----:B------:R-:W4:Y:S01]  /*e650*/  LDSM.16.MT88.4 R8, [R184+0xf800] ;  /* 0x00f80000b808783b */ /* 0x000f220000004200 */
[C---:B------:R-:W-:Y:S05]  /*e660*/  HMMA.16816.F32.BF16 R36, R20.reuse, R136, R36 ;  /* 0x000000881424723c */ /* 0x040fea0000041824 */
[----:B------:R-:W-:Y:S01]  /*e670*/  FADD.FTZ R214, R168, R162 ;  /* 0x000000a2a8d67221 */ /* 0x000fe20000010000 */
[C---:B------:R-:W-:Y:S01]  /*e680*/  HMMA.16816.F32.BF16 R40, R20.reuse, R138, R40 ;  /* 0x0000008a1428723c */ /* 0x040fe20000041828 */
[----:B------:R-:W5:Y:S04]  /*e690*/  LDSM.16.MT88.4 R28, [R188+0x11800] ;  /* 0x01180000bc1c783b */ /* 0x000f680000004200 */
[----:B------:R-:W-:Y:S01]  /*e6a0*/  FADD.FTZ R213, R167, R165 ;  /* 0x000000a5a7d57221 */ /* 0x000fe20000010000 */
[C---:B------:R-:W-:Y:S06]  /*e6b0*/  HMMA.16816.F32.BF16 R44, R20.reuse, R140, R44 ;  /* 0x0000008c142c723c */ /* 0x040fec000004182c */
[C---:B------:R-:W-:Y:S06]  /*e6c0*/  HMMA.16816.F32.BF16 R48, R20.reuse, R142, R48 ;  /* 0x0000008e1430723c */ /* 0x040fec0000041830 */
[C---:B------:R-:W-:Y:S06]  /*e6d0*/  HMMA.16816.F32.BF16 R52, R20.reuse, R32, R52 ;  /* 0x000000201434723c */ /* 0x040fec0000041834 */
[C---:B------:R-:W-:Y:S06]  /*e6e0*/  HMMA.16816.F32.BF16 R56, R20.reuse, R34, R56 ;  /* 0x000000221438723c */ /* 0x040fec0000041838 */
[C---:B-1----:R-:W-:Y:S06]  /*e6f0*/  HMMA.16816.F32.BF16 R60, R20.reuse, R116, R60 ;  /* 0x00000074143c723c */ /* 0x042fec000004183c */
[C---:B------:R-:W-:Y:S01]  /*e700*/  HMMA.16816.F32.BF16 R64, R20.reuse, R118, R64 ;  /* 0x000000761440723c */ /* 0x040fe20000041840 */
[----:B------:R-:W1:Y:S05]  /*e710*/  LDSM.16.MT88.4 R116, [R185+0x11800] ;  /* 0x01180000b974783b */ /* 0x000e6a0000004200 */
[C---:B--2---:R-:W-:Y:S06]  /*e720*/  HMMA.16816.F32.BF16 R68, R20.reuse, R24, R68 ;  /* 0x000000181444723c */ /* 0x044fec0000041844 */
[C---:B------:R-:W-:Y:S01]  /*e730*/  HMMA.16816.F32.BF16 R72, R20.reuse, R26, R72 ;  /* 0x0000001a1448723c */ /* 0x040fe20000041848 */
[----:B------:R-:W2:Y:S05]  /*e740*/  LDSM.16.MT88.4 R24, [R184+0x11800] ;  /* 0x01180000b818783b */ /* 0x000eaa0000004200 */
[C---:B---3--:R-:W-:Y:S06]  /*e750*/  HMMA.16816.F32.BF16 R76, R20.reuse, R4, R76 ;  /* 0x00000004144c723c */ /* 0x048fec000004184c */
[C---:B------:R-:W-:Y:S06]  /*e760*/  HMMA.16816.F32.BF16 R80, R20.reuse, R6, R80 ;  /* 0x000000061450723c */ /* 0x040fec0000041850 */
[C---:B----4-:R-:W-:Y:S06]  /*e770*/  HMMA.16816.F32.BF16 R84, R20.reuse, R8, R84 ;  /* 0x000000081454723c */ /* 0x050fec0000041854 */
[C---:B------:R-:W-:Y:S06]  /*e780*/  HMMA.16816.F32.BF16 R88, R20.reuse, R10, R88 ;  /* 0x0000000a1458723c */ /* 0x040fec0000041858 */
[C---:B-----5:R-:W-:Y:S06]  /*e790*/  HMMA.16816.F32.BF16 R92, R20.reuse, R28, R92 ;  /* 0x0000001c145c723c */ /* 0x060fec000004185c */
[C---:B------:R-:W-:Y:S06]  /*e7a0*/  HMMA.16816.F32.BF16 R96, R20.reuse, R30, R96 ;  /* 0x0000001e1460723c */ /* 0x040fec0000041860 */
[C---:B------:R-:W-:Y:S06]  /*e7b0*/  HMMA.16816.F32.BF16 R100, R20.reuse, R120, R100 ;  /* 0x000000781464723c */ /* 0x040fec0000041864 */
[C---:B------:R-:W-:Y:S06]  /*e7c0*/  HMMA.16816.F32.BF16 R120, R20.reuse, R122, R12 ;  /* 0x0000007a1478723c */ /* 0x040fec000004180c */
[C---:B-1----:R-:W-:Y:S06]  /*e7d0*/  HMMA.16816.F32.BF16 R104, R20.reuse, R116, R104 ;  /* 0x000000741468723c */ /* 0x042fec0000041868 */
[C---:B------:R-:W-:Y:S06]  /*e7e0*/  HMMA.16816.F32.BF16 R116, R20.reuse, R118, R16 ;  /* 0x000000761474723c */ /* 0x040fec0000041810 */
[C---:B--2---:R-:W-:Y:S06]  /*e7f0*/  HMMA.16816.F32.BF16 R108, R20.reuse, R24, R108 ;  /* 0x00000018146c723c */ /* 0x044fec000004186c */
[----:B------:R-:W-:Y:S01]  /*e800*/  HMMA.16816.F32.BF16 R112, R20, R26, R112 ;  /* 0x0000001a1470723c */ /* 0x000fe20000041870 */
[----:B------:R-:W-:Y:S11]  /*e810*/  @!UPT UIADD3 URZ, URZ, URZ, URZ ;  /* 0x0000003f3f3ff290 */ /* 0x000ff6000fffe03f */
[----:B------:R-:W-:Y:S01]  /*e820*/  @!UPT UIADD3 URZ, URZ, URZ, URZ ;  /* 0x0000003f3f3ff290 */ /* 0x000fe2000fffe03f */
[----:B------:R-:W-:Y:S11]  /*e830*/  @P1 BRA `(.L_x_1470) ;  /* 0xffffffc8001c1947 */ /* 0x000ff6000383ffff */
.L_x_1466:
[----:B------:R-:W1:Y:S01]  /*e840*/  SHFL.BFLY PT, R0, R213, 0x2, 0x1f ;  /* 0x0c401f00d5007f89 */ /* 0x000e6200000e0000 */
[----:B------:R-:W2:Y:S01]  /*e850*/  S2UR UR4, SR_CgaCtaId ;  /* 0x00000000000479c3 */ /* 0x000ea20000008800 */
[----:B------:R-:W-:Y:S01]  /*e860*/  MOV R7, 0x3f800000 ;  /* 0x3f80000000077802 */ /* 0x000fe20000000f00 */
[----:B------:R-:W-:Y:S01]  /*e870*/  UMOV UR5, 0x400 ;  /* 0x0000040000057882 */ /* 0x000fe20000000000 */
[----:B------:R-:W3:Y:S01]  /*e880*/  SHFL.BFLY PT, R2, R214, 0x2, 0x1f ;  /* 0x0c401f00d6027f89 */ /* 0x000ee200000e0000 */
[----:B------:R-:W-:Y:S01]  /*e890*/  MOV R6, 0x3f800000 ;  /* 0x3f80000000067802 */ /* 0x000fe20000000f00 */
[----:B------:R-:W-:Y:S03]  /*e8a0*/  BSSY B0, `(.L_x_1471) ;  /* 0x0000105000007945 */ /* 0x000fe60003800000 */
[----:B------:R-:W-:Y:S01]  /*e8b0*/  BAR.SYNC.DEFER_BLOCKING 0x0 ;  /* 0x0000000000007b1d */ /* 0x000fe20000010000 */
[----:B-1----:R-:W-:Y:S01]  /*e8c0*/  FADD.FTZ R213, R0, R213 ;  /* 0x000000d500d57221 */ /* 0x002fe20000010000 */
[----:B--2---:R-:W-:-:S04]  /*e8d0*/  ULEA UR4, UR4, UR5, 0x18 ;  /* 0x0000000504047291 */ /* 0x004fc8000f8ec03f */
[----:B------:R-:W1:Y:S01]  /*e8e0*/  S2R R0, SR_TID.X ;  /* 0x0000000000007919 */ /* 0x000e620000002100 */
[----:B---3--:R-:W-:Y:S02]  /*e8f0*/  FADD.FTZ R214, R2, R214 ;  /* 0x000000d602d67221 */ /* 0x008fe40000010000 */
[----:B------:R-:W2:Y:S04]  /*e900*/  SHFL.BFLY PT, R2, R213, 0x1, 0x1f ;  /* 0x0c201f00d5027f89 */ /* 0x000ea800000e0000 */
[----:B------:R-:W3:Y:S01]  /*e910*/  SHFL.BFLY PT, R4, R214, 0x1, 0x1f ;  /* 0x0c201f00d6047f89 */ /* 0x000ee200000e0000 */
[----:B--2---:R-:W-:Y:S01]  /*e920*/  FADD.FTZ R2, R213, R2 ;  /* 0x00000002d5027221 */ /* 0x004fe20000010000 */
[----:B-1----:R-:W-:Y:S01]  /*e930*/  SHF.R.S32.HI R8, RZ, 0x1f, R0 ;  /* 0x0000001fff087819 */ /* 0x002fe20000011400 */
[----:B---3--:R-:W-:-:S03]  /*e940*/  FADD.FTZ R4, R214, R4 ;  /* 0x00000004d6047221 */ /* 0x008fc60000010000 */
[----:B------:R-:W-:Y:S02]  /*e950*/  FSETP.NE.FTZ.AND P3, PT, R2, RZ, PT ;  /* 0x000000ff0200720b */ /* 0x000fe40003f75000 */
[-C--:B------:R-:W-:Y:S02]  /*e960*/  LEA.HI R9, R8, R0.reuse, RZ, 0x2 ;  /* 0x0000000008097211 */ /* 0x080fe400078f10ff */
[----:B------:R-:W-:Y:S02]  /*e970*/  FSETP.NE.FTZ.AND P4, PT, R4, RZ, PT ;  /* 0x000000ff0400720b */ /* 0x000fe40003f95000 */
[--C-:B------:R-:W-:Y:S02]  /*e980*/  SHF.R.S32.HI R10, RZ, 0x2, R9.reuse ;  /* 0x00000002ff0a7819 */ /* 0x100fe40000011409 */
[----:B------:R-:W-:Y:S02]  /*e990*/  SHF.R.S32.HI R5, RZ, 0x1f, R9 ;  /* 0x0000001fff057819 */ /* 0x000fe40000011409 */
[----:B------:R-:W-:-:S02]  /*e9a0*/  LEA.HI R12, R8, R0, RZ, 0x4 ;  /* 0x00000000080c7211 */ /* 0x000fc400078f20ff */
[----:B------:R-:W-:Y:S01]  /*e9b0*/  LEA.HI R5, R5, R10, RZ, 0x3 ;  /* 0x0000000a05057211 */ /* 0x000fe200078f18ff */
[----:B------:R-:W1:Y:S01]  /*e9c0*/  @P3 MUFU.RCP R6, R2 ;  /* 0x0000000200063308 */ /* 0x000e620000001000 */
[----:B------:R-:W-:Y:S01]  /*e9d0*/  LOP3.LUT R15, R9, 0x1ffffffc, RZ, 0xc0, !PT ;  /* 0x1ffffffc090f7812 */ /* 0x000fe200078ec0ff */
[----:B------:R-:W2:Y:S01]  /*e9e0*/  @P3 LDC R29, c[0x0][0x2e8] ;  /* 0x0000ba00ff1d3b82 */ /* 0x000ea20000000800 */
[----:B------:R-:W-:Y:S02]  /*e9f0*/  LOP3.LUT R5, R5, 0xfffffff8, RZ, 0xc0, !PT ;  /* 0xfffffff805057812 */ /* 0x000fe400078ec0ff */
[----:B------:R-:W-:Y:S02]  /*ea00*/  LEA.HI R8, R8, R0, RZ, 0x5 ;  /* 0x0000000008087211 */ /* 0x000fe400078f28ff */
[----:B------:R-:W-:Y:S01]  /*ea10*/  IADD3 R5, R10, -R5, RZ ;  /* 0x800000050a057210 */ /* 0x000fe20007ffe0ff */
[----:B------:R-:W3:Y:S01]  /*ea20*/  @P4 MUFU.RCP R7, R4 ;  /* 0x0000000400074308 */ /* 0x000ee20000001000 */
[----:B------:R-:W4:Y:S01]  /*ea30*/  S2R R10, SR_TID.X ;  /* 0x00000000000a7919 */ /* 0x000f220000002100 */
[----:B------:R-:W-:Y:S01]  /*ea40*/  LOP3.LUT R13, R12, 0xfffffff0, RZ, 0xc0, !PT ;  /* 0xfffffff00c0d7812 */ /* 0x000fe200078ec0ff */
[----:B------:R-:W5:Y:S01]  /*ea50*/  @P4 LDC R30, c[0x0][0x2e8] ;  /* 0x0000ba00ff1e4b82 */ /* 0x000f620000000800 */
[----:B------:R-:W-:-:S02]  /*ea60*/  SHF.L.U32 R16, R5, 0x6, RZ ;  /* 0x0000000605107819 */ /* 0x000fc400000006ff */
[----:B------:R-:W-:Y:S02]  /*ea70*/  SHF.R.S32.HI R12, RZ, 0x5, R8 ;  /* 0x00000005ff0c7819 */ /* 0x000fe40000011408 */
[----:B------:R-:W-:Y:S01]  /*ea80*/  LOP3.LUT R16, R16, 0x1c0, RZ, 0xc0, !PT ;  /* 0x000001c010107812 */ /* 0x000fe200078ec0ff */
[C---:B-1----:R-:W-:Y:S01]  /*ea90*/  FMUL.FTZ R131, R6.reuse, R131 ;  /* 0x0000008306837220 */ /* 0x042fe20000410000 */
[----:B------:R-:W-:Y:S01]  /*eaa0*/  IADD3 R13, -R13, R0, RZ ;  /* 0x000000000d0d7210 */ /* 0x000fe20007ffe1ff */
[----:B------:R-:W-:Y:S01]  /*eab0*/  FMUL.FTZ R130, R6, R130 ;  /* 0x0000008206827220 */ /* 0x000fe20000410000 */
[----:B------:R-:W-:Y:S01]  /*eac0*/  LEA.HI R16, R16, R16, RZ, 0x1d ;  /* 0x0000001010107211 */ /* 0x000fe200078fe8ff */
[C---:B------:R-:W-:Y:S01]  /*ead0*/  FMUL.FTZ R127, R6.reuse, R127 ;  /* 0x0000007f067f7220 */ /* 0x040fe20000410000 */
[----:B------:R-:W-:Y:S01]  /*eae0*/  LEA.HI R17, R13, R13, RZ, 0x1 ;  /* 0x0000000d0d117211 */ /* 0x000fe200078f08ff */
[C---:B------:R-:W-:Y:S01]  /*eaf0*/  FMUL.FTZ R126, R6.reuse, R126 ;  /* 0x0000007e067e7220 */ /* 0x040fe20000410000 */
[----:B------:R-:W-:Y:S01]  /*eb00*/  FMUL.FTZ R39, R6, R39 ;  /* 0x0000002706277220 */ /* 0x000fe20000410000 */
[C---:B---3--:R-:W-:Y:S01]  /*eb10*/  FMUL.FTZ R128, R7.reuse, R128 ;  /* 0x0000008007807220 */ /* 0x048fe20000410000 */
        /* <DEDUP_REMOVED lines=15> */
[----:B----4-:R-:W-:Y:S01]  /*ec10*/  SHF.R.S32.HI R11, RZ, 0x1f, R10 ;  /* 0x0000001fff0b7819 */ /* 0x010fe2000001140a */
[C---:B------:R-:W-:Y:S01]  /*ec20*/  FMUL.FTZ R60, R7.reuse, R60 ;  /* 0x0000003c073c7220 */ /* 0x040fe20000410000 */
[C---:B------:R-:W-:Y:S01]  /*ec30*/  FMUL.FTZ R61, R7.reuse, R61 ;  /* 0x0000003d073d7220 */ /* 0x040fe20000410000 */
[----:B------:R-:W-:Y:S01]  /*ec40*/  FMUL.FTZ R64, R7, R64 ;  /* 0x0000004007407220 */ /* 0x000fe20000410000 */
[----:B------:R-:W-:Y:S01]  /*ec50*/  LEA.HI R14, R11, R10, RZ, 0x4 ;  /* 0x0000000a0b0e7211 */ /* 0x000fe200078f20ff */
[C---:B------:R-:W-:Y:S01]  /*ec60*/  FMUL.FTZ R65, R7.reuse, R65 ;  /* 0x0000004107417220 */ /* 0x040fe20000410000 */
[C---:B------:R-:W-:Y:S01]  /*ec70*/  FMUL.FTZ R68, R7.reuse, R68 ;  /* 0x0000004407447220 */ /* 0x040fe20000410000 */
[C---:B------:R-:W-:Y:S01]  /*ec80*/  FMUL.FTZ R69, R7.reuse, R69 ;  /* 0x0000004507457220 */ /* 0x040fe20000410000 */
[----:B------:R-:W-:Y:S01]  /*ec90*/  SHF.R.S32.HI R9, RZ, 0x4, R14 ;  /* 0x00000004ff097819 */ /* 0x000fe2000001140e */
[----:B------:R-:W-:Y:S01]  /*eca0*/  FMUL.FTZ R72, R7, R72 ;  /* 0x0000004807487220 */ /* 0x000fe20000410000 */
[----:B------:R-:W-:Y:S01]  /*ecb0*/  IADD3 R14, -R15, R0, RZ ;  /* 0x000000000f0e7210 */ /* 0x000fe20007ffe1ff */
[----:B------:R-:W-:Y:S01]  /*ecc0*/  FMUL.FTZ R73, R7, R73 ;  /* 0x0000004907497220 */ /* 0x000fe20000410000 */
[----:B------:R-:W-:Y:S01]  /*ecd0*/  LOP3.LUT R15, R5, 0x1, RZ, 0xc0, !PT ;  /* 0x00000001050f7812 */ /* 0x000fe200078ec0ff */
[C---:B------:R-:W-:Y:S01]  /*ece0*/  FMUL.FTZ R76, R7.reuse, R76 ;  /* 0x0000004c074c7220 */ /* 0x040fe20000410000 */
[----:B------:R-:W-:Y:S01]  /*ecf0*/  LEA R14, R12, R14, 0x9 ;  /* 0x0000000e0c0e7211 */ /* 0x000fe200078e48ff */
[----:B------:R-:W-:Y:S01]  /*ed00*/  FMUL.FTZ R77, R7, R77 ;  /* 0x0000004d074d7220 */ /* 0x000fe20000410000 */
[----:B------:R-:W-:Y:S01]  /*ed10*/  ISETP.NE.U32.AND P0, PT, R15, 0x1, PT ;  /* 0x000000010f00780c */ /* 0x000fe20003f05070 */
[----:B------:R-:W-:Y:S01]  /*ed20*/  FMUL.FTZ R80, R7, R80 ;  /* 0x0000005007507220 */ /* 0x000fe20000410000 */
[----:B------:R-:W-:Y:S01]  /*ed30*/  SHF.L.U32 R15, R9, 0x6, RZ ;  /* 0x00000006090f7819 */ /* 0x000fe200000006ff */
[C---:B------:R-:W-:Y:S01]  /*ed40*/  FMUL.FTZ R81, R7.reuse, R81 ;  /* 0x0000005107517220 */ /* 0x040fe20000410000 */
[----:B------:R-:W-:Y:S01]  /*ed50*/  LEA R14, R14, R16, 0x1 ;  /* 0x000000100e0e7211 */ /* 0x000fe200078e08ff */
[----:B------:R-:W-:Y:S01]  /*ed60*/  FMUL.FTZ R84, R7, R84 ;  /* 0x0000005407547220 */ /* 0x000fe20000410000 */
[----:B------:R-:W-:Y:S01]  /*ed70*/  LOP3.LUT R15, R15, 0x1c0, RZ, 0xc0, !PT ;  /* 0x000001c00f0f7812 */ /* 0x000fe200078ec0ff */
[----:B------:R-:W-:Y:S01]  /*ed80*/  FMUL.FTZ R85, R7, R85 ;  /* 0x0000005507557220 */ /* 0x000fe20000410000 */
[----:B------:R-:W-:Y:S01]  /*ed90*/  SHF.L.U32 R16, R17, 0x2, RZ ;  /* 0x0000000211107819 */ /* 0x000fe200000006ff */
[----:B------:R-:W-:Y:S01]  /*eda0*/  FMUL.FTZ R88, R7, R88 ;  /* 0x0000005807587220 */ /* 0x000fe20000410000 */
[----:B------:R-:W-:Y:S01]  /*edb0*/  R2P PR, R5, 0x6 ;  /* 0x0000000605007804 */ /* 0x000fe20000000000 */
[----:B------:R-:W-:Y:S01]  /*edc0*/  FMUL.FTZ R89, R7, R89 ;  /* 0x0000005907597220 */ /* 0x000fe20000410000 */
[----:B------:R-:W-:Y:S01]  /*edd0*/  LOP3.LUT R16, R15, 0x38, R16, 0xf8, !PT ;  /* 0x000000380f107812 */ /* 0x000fe200078ef810 */
[C---:B------:R-:W-:Y:S01]  /*ede0*/  FMUL.FTZ R92, R7.reuse, R92 ;  /* 0x0000005c075c7220 */ /* 0x040fe20000410000 */
[----:B------:R-:W-:Y:S01]  /*edf0*/  LEA R14, R14, UR4, 0x2 ;  /* 0x000000040e0e7c11 */ /* 0x000fe2000f8e10ff */
[C---:B------:R-:W-:Y:S01]  /*ee00*/  FMUL.FTZ R93, R7.reuse, R93 ;  /* 0x0000005d075d7220 */ /* 0x040fe20000410000 */
[----:B------:R-:W-:Y:S01]  /*ee10*/  MOV R5, 0x40 ;  /* 0x0000004000057802 */ /* 0x000fe20000000f00 */
        /* <DEDUP_REMOVED lines=14> */
[----:B------:R-:W-:Y:S01]  /*ef00*/  SHF.R.U32.HI R15, RZ, 0x3, R15 ;  /* 0x00000003ff0f7819 */ /* 0x000fe2000001160f */
[C---:B------:R-:W-:Y:S01]  /*ef10*/  FMUL.FTZ R38, R6.reuse, R38 ;  /* 0x0000002606267220 */ /* 0x040fe20000410000 */
[----:B------:R-:W-:Y:S01]  /*ef20*/  LOP3.LUT R17, R17, 0xffffffe, RZ, 0xc0, !PT ;  /* 0x0ffffffe11117812 */ /* 0x000fe200078ec0ff */
        /* <DEDUP_REMOVED lines=43> */
[----:B------:R-:W-:Y:S01]  /*f1e0*/  IADD3 R6, R14, -0x20, RZ ;  /* 0xffffffe00e067810 */ /* 0x000fe20007ffe0ff */
[----:B------:R-:W-:Y:S01]  /*f1f0*/  STS.64 [R14], R128 ;  /* 0x000000800e007388 */ /* 0x000fe20000000a00 */
[----:B------:R-:W-:Y:S01]  /*f200*/  SEL R5, R5, 0xffffffc0, !P1 ;  /* 0xffffffc005057807 */ /* 0x000fe20004800000 */
[----:B------:R-:W1:Y:S01]  /*f210*/  @P4 MUFU.LG2 R4, R4 ;  /* 0x0000000400044308 */ /* 0x000e620000000c00 */
[----:B------:R-:W-:Y:S01]  /*f220*/  LOP3.LUT R15, R16, R15, RZ, 0x3c, !PT ;  /* 0x0000000f100f7212 */ /* 0x000fe200078e3cff */
[----:B------:R-:W-:Y:S01]  /*f230*/  STS.64 [R14+0x800], R130 ;  /* 0x000800820e007388 */ /* 0x000fe20000000a00 */
[----:B------:R-:W-:-:S02]  /*f240*/  IADD3 R17, R13, -R17, RZ ;  /* 0x800000110d117210 */ /* 0x000fc40007ffe0ff */
[C---:B------:R-:W-:Y:S02]  /*f250*/  @P0 IADD3 R6, R14.reuse, 0x20, RZ ;  /* 0x000000200e060810 */ /* 0x040fe40007ffe0ff */
[----:B------:R-:W-:Y:S01]  /*f260*/  SEL R7, R7, 0xffffff80, !P2 ;  /* 0xffffff8007077807 */ /* 0x000fe20005000000 */
[----:B------:R-:W3:Y:S01]  /*f270*/  @P3 MUFU.LG2 R2, R2 ;  /* 0x0000000200023308 */ /* 0x000ee20000000c00 */
[C---:B------:R-:W-:Y:S01]  /*f280*/  IADD3 R16, R14.reuse, R5, RZ ;  /* 0x000000050e107210 */ /* 0x040fe20007ffe0ff */
[----:B------:R-:W-:Y:S01]  /*f290*/  STS.64 [R6], R124 ;  /* 0x0000007c06007388 */ /* 0x000fe20000000a00 */
[----:B------:R-:W-:Y:S02]  /*f2a0*/  LEA R15, R17, R15, 0x2 ;  /* 0x0000000f110f7211 */ /* 0x000fe400078e10ff */
[----:B------:R-:W-:Y:S01]  /*f2b0*/  IADD3 R5, R5, R6, RZ ;  /* 0x0000000605057210 */ /* 0x000fe20007ffe0ff */
[----:B------:R-:W-:Y:S01]  /*f2c0*/  STS.64 [R6+0x800], R126 ;  /* 0x0008007e06007388 */ /* 0x000fe20000000a00 */
[----:B------:R-:W-:-:S02]  /*f2d0*/  IADD3 R17, R14, R7, RZ ;  /* 0x000000070e117210 */ /* 0x000fc40007ffe0ff */
[----:B------:R-:W-:Y:S01]  /*f2e0*/  IADD3 R18, R7, R6, RZ ;  /* 0x0000000607127210 */ /* 0x000fe20007ffe0ff */
[----:B------:R-:W-:Y:S01]  /*f2f0*/  STS.64 [R16], R36 ;  /* 0x0000002410007388 */ /* 0x000fe20000000a00 */
[-C--:B------:R-:W-:Y:S01]  /*f300*/  IADD3 R19, R16, R7.reuse, RZ ;  /* 0x0000000710137210 */ /* 0x080fe20007ffe0ff */
[----:B-1----:R-:W-:Y:S01]  /*f310*/  @P4 FMUL.FTZ R4, R4, 0.69314718246459960938 ;  /* 0x3f31721804044820 */ /* 0x002fe20000410000 */
[----:B------:R-:W-:Y:S01]  /*f320*/  IADD3 R7, R5, R7, RZ ;  /* 0x0000000705077210 */ /* 0x000fe20007ffe0ff */
[----:B------:R-:W-:Y:S01]  /*f330*/  STS.64 [R16+0x800], R38 ;  /* 0x0008002610007388 */ /* 0x000fe20000000a00 */
[----:B------:R-:W-:Y:S01]  /*f340*/  LEA R15, R15, UR4, 0x2 ;  /* 0x000000040f0f7c11 */ /* 0x000fe2000f8e10ff */
[----:B------:R-:W1:Y:S01]  /*f350*/  S2UR UR4, SR_CTAID.Z ;  /* 0x00000000000479c3 */ /* 0x000e620000002700 */
[----:B------:R-:W-:Y:S01]  /*f360*/  LEA.HI R28, R11, R10, RZ, 0x5 ;  /* 0x0000000a0b1c7211 */ /* 0x000fe200078f28ff */
[----:B------:R-:W-:Y:S01]  /*f370*/  STS.64 [R5], R40 ;  /* 0x0000002805007388 */ /* 0x000fe20000000a00 */
[----:B------:R-:W-:Y:S01]  /*f380*/  LOP3.LUT R8, R8, 0xffffffe0, RZ, 0xc0, !PT ;  /* 0xffffffe008087812 */ /* 0x000fe200078ec0ff */
[----:B---3--:R-:W-:Y:S01]  /*f390*/  @P3 FMUL.FTZ R2, R2, 0.69314718246459960938 ;  /* 0x3f31721802023820 */ /* 0x008fe20000410000 */
[----:B------:R-:W-:Y:S01]  /*f3a0*/  LOP3.LUT R28, R28, 0xffffffe0, RZ, 0xc0, !PT ;  /* 0xffffffe01c1c7812 */ /* 0x000fe200078ec0ff */
[----:B------:R-:W-:Y:S01]  /*f3b0*/  STS.64 [R5+0x800], R42 ;  /* 0x0008002a05007388 */ /* 0x000fe20000000a00 */
[----:B------:R-:W-:Y:S01]  /*f3c0*/  IADD3 R8, -R8, R0, RZ ;  /* 0x0000000008087210 */ /* 0x000fe20007ffe1ff */
[----:B------:R-:W1:Y:S01]  /*f3d0*/  LDC R11, c[0x0][0x270] ;  /* 0x00009c00ff0b7b82 */ /* 0x000e620000000800 */
[----:B------:R-:W-:Y:S01]  /*f3e0*/  SHF.R.S32.HI R31, RZ, 0x1f, R12 ;  /* 0x0000001fff1f7819 */ /* 0x000fe2000001140c */
[----:B------:R-:W-:Y:S01]  /*f3f0*/  STS.64 [R17], R44 ;  /* 0x0000002c11007388 */ /* 0x000fe20000000a00 */
[----:B------:R-:W-:-:S02]  /*f400*/  IADD3 R28, -R28, R10, RZ ;  /* 0x0000000a1c1c7210 */ /* 0x000fc40007ffe1ff */
[----:B------:R-:W-:Y:S01]  /*f410*/  LOP3.LUT P0, RZ, R8, 0x3, RZ, 0xc0, !PT ;  /* 0x0000000308ff7812 */ /* 0x000fe2000780c0ff */
[----:B------:R-:W-:Y:S01]  /*f420*/  STS.64 [R17+0x800], R46 ;  /* 0x0008002e11007388 */ /* 0x000fe20000000a00 */
[----:B------:R-:W-:Y:S02]  /*f430*/  LEA.HI R31, R31, R12, RZ, 0x2 ;  /* 0x0000000c1f1f7211 */ /* 0x000fe400078f10ff */
[----:B------:R-:W-:Y:S01]  /*f440*/  SHF.R.S32.HI R10, RZ, 0x1f, R28 ;  /* 0x0000001fff0a7819 */ /* 0x000fe2000001141c */
[----:B------:R-:W-:Y:S01]  /*f450*/  STS.64 [R18], R48 ;  /* 0x0000003012007388 */ /* 0x000fe20000000a00 */
[----:B------:R-:W-:Y:S02]  /*f460*/  IADD3 R0, -R204, RZ, RZ ;  /* 0x000000ffcc007210 */ /* 0x000fe40007ffe1ff */
[----:B------:R-:W-:Y:S01]  /*f470*/  LOP3.LUT R31, R31, 0xffffffc, RZ, 0xc0, !PT ;  /* 0x0ffffffc1f1f7812 */ /* 0x000fe200078ec0ff */
[----:B------:R-:W-:Y:S01]  /*f480*/  STS.64 [R18+0x800], R50 ;  /* 0x0008003212007388 */ /* 0x000fe20000000a00 */
[----:B------:R-:W-:-:S02]  /*f490*/  LEA.HI R10, R10, R28, RZ, 0x2 ;  /* 0x0000001c0a0a7211 */ /* 0x000fc400078f10ff */
[----:B------:R-:W-:Y:S01]  /*f4a0*/  IADD3 R31, R12, -R31, RZ ;  /* 0x8000001f0c1f7210 */ /* 0x000fe20007ffe0ff */
[----:B------:R-:W-:Y:S01]  /*f4b0*/  STS.64 [R19], R52 ;  /* 0x0000003413007388 */ /* 0x000fe20000000a00 */
[----:B------:R-:W-:Y:S02]  /*f4c0*/  SHF.R.S32.HI R10, RZ, 0x2, R10 ;  /* 0x00000002ff0a7819 */ /* 0x000fe4000001140a */
[----:B------:R-:W-:Y:S01]  /*f4d0*/  SHF.L.U32 R12, R13, 0x2, RZ ;  /* 0x000000020d0c7819 */ /* 0x000fe200000006ff */
[----:B------:R-:W-:Y:S01]  /*f4e0*/  STS.64 [R19+0x800], R54 ;  /* 0x0008003613007388 */ /* 0x000fe20000000a00 */
[----:B------:R-:W-:Y:S01]  /*f4f0*/  LEA R8, R31, R10, 0x4 ;  /* 0x0000000a1f087211 */ /* 0x000fe200078e20ff */
[----:B-1----:R-:W-:Y:S01]  /*f500*/  IMAD R0, R11, R0, UR4 ;  /* 0x000000040b007e24 */ /* 0x002fe2000f8e0200 */
[----:B------:R-:W-:Y:S01]  /*f510*/  MOV R10, 0xff800000 ;  /* 0xff800000000a7802 */ /* 0x000fe20000000f00 */
[----:B------:R-:W-:Y:S01]  /*f520*/  STS.64 [R7], R56 ;  /* 0x0000003807007388 */ /* 0x000fe20000000a00 */
[----:B--2---:R-:W-:Y:S01]  /*f530*/  @P3 FFMA.FTZ R10, R3, R29, R2 ;  /* 0x0000001d030a3223 */ /* 0x004fe20000010002 */
[----:B------:R-:W-:-:S02]  /*f540*/  SHF.R.S32.HI R13, RZ, 0x1f, R12 ;  /* 0x0000001fff0d7819 */ /* 0x000fc4000001140c */
[----:B------:R-:W-:Y:S04]  /*f550*/  STS.64 [R7+0x800], R58 ;  /* 0x0008003a07007388 */ /* 0x000fe80000000a00 */
        /* <DEDUP_REMOVED lines=23> */
[----:B------:R1:W-:Y:S04]  /*f6d0*/  STS.64 [R5+0x8800], R122 ;  /* 0x0088007a05007388 */ /* 0x0003e80000000a00 */
[----:B------:R-:W-:Y:S04]  /*f6e0*/  STS.64 [R17+0x8000], R104 ;  /* 0x0080006811007388 */ /* 0x000fe80000000a00 */
[----:B------:R-:W-:Y:S04]  /*f6f0*/  STS.64 [R17+0x8800], R106 ;  /* 0x0088006a11007388 */ /* 0x000fe80000000a00 */
[----:B------:R-:W-:Y:S04]  /*f700*/  STS.64 [R18+0x8000], R116 ;  /* 0x0080007412007388 */ /* 0x000fe80000000a00 */
[----:B------:R-:W-:Y:S04]  /*f710*/  STS.64 [R18+0x8800], R118 ;  /* 0x0088007612007388 */ /* 0x000fe80000000a00 */
[----:B------:R-:W-:Y:S04]  /*f720*/  STS.64 [R19+0x8000], R108 ;  /* 0x0080006c13007388 */ /* 0x000fe80000000a00 */
[----:B------:R-:W-:Y:S04]  /*f730*/  STS.64 [R19+0x8800], R110 ;  /* 0x0088006e13007388 */ /* 0x000fe80000000a00 */
[----:B------:R-:W-:Y:S04]  /*f740*/  STS.64 [R7+0x8000], R112 ;  /* 0x0080007007007388 */ /* 0x000fe80000000a00 */
[----:B------:R2:W-:Y:S01]  /*f750*/  STS.64 [R7+0x8800], R114 ;  /* 0x0088007207007388 */ /* 0x0005e20000000a00 */
[----:B------:R-:W-:Y:S06]  /*f760*/  BAR.SYNC.DEFER_BLOCKING 0x0 ;  /* 0x0000000000007b1d */ /* 0x000fec0000010000 */
[----:B-1----:R-:W1:Y:S01]  /*f770*/  S2R R5, SR_CTAID.Y ;  /* 0x0000000000057919 */ /* 0x002e620000002600 */
[----:B------:R-:W3:Y:S01]  /*f780*/  S2R R14, SR_CTAID.X ;  /* 0x00000000000e7919 */ /* 0x000ee20000002500 */
[----:B--2---:R-:W1:Y:S01]  /*f790*/  LDC.64 R6, c[0x0][0x2c0] ;  /* 0x0000b000ff067b82 */ /* 0x004e620000000a00 */
[----:B------:R2:W4:Y:S04]  /*f7a0*/  LDS.128 R24, [R15+0x3800] ;  /* 0x003800000f187984 */ /* 0x0005280000000c00 */
[----:B------:R2:W1:Y:S04]  /*f7b0*/  LDS.128 R20, [R15+0x7800] ;  /* 0x007800000f147984 */ /* 0x0004680000000c00 */
[----:B------:R2:W2:Y:S01]  /*f7c0*/  LDS.128 R16, [R15+0xb800] ;  /* 0x00b800000f107984 */ /* 0x0004a20000000c00 */
[----:B---3--:R-:W-:Y:S01]  /*f7d0*/  SHF.L.U32 R14, R14, 0x6, RZ ;  /* 0x000000060e0e7819 */ /* 0x008fe200000006ff */
[----:B-1----:R-:W-:Y:S01]  /*f7e0*/  IMAD R5, R5, R6, R204 ;  /* 0x0000000605057224 */ /* 0x002fe200078e02cc */
[----:B------:R-:W-:Y:S01]  /*f7f0*/  MOV R6, 0xff800000 ;  /* 0xff80000000067802 */ /* 0x000fe20000000f00 */
[----:B-----5:R-:W-:-:S02]  /*f800*/  @P4 FFMA.FTZ R6, R132, R30, R4 ;  /* 0x0000001e84064223 */ /* 0x020fc40000010004 */
[----:B------:R-:W-:-:S04]  /*f810*/  IMAD R0, R5, R11, R0 ;  /* 0x0000000b05007224 */ /* 0x000fc800078e0200 */
[----:B------:R-:W-:Y:S01]  /*f820*/  IMAD R0, R0, R7, R14 ;  /* 0x0000000700007224 */ /* 0x000fe200078e020e */
[----:B--2-4-:R-:W-:Y:S06]  /*f830*/  @P0 BRA `(.L_x_1472) ;  /* 0x00000000002c0947 */ /* 0x014fec0003800000 */
[----:B------:R-:W-:Y:S01]  /*f840*/  VIADD R4, R8, 0x8 ;  /* 0x0000000808047836 */ /* 0x000fe20000000000 */
[----:B------:R-:W-:Y:S01]  /*f850*/  SHF.R.S32.HI R3, RZ, 0x1f, R8 ;  /* 0x0000001fff037819 */ /* 0x000fe20000011408 */
[----:B------:R-:W-:Y:S01]  /*f860*/  ULDC.64 UR4, c[0x0][0x2b8] ;  /* 0x0000ae0000047ab9 */ /* 0x000fe20000000a00 */
[----:B------:R-:W-:Y:S02]  /*f870*/  IADD3 R2, P0, R0, R8, RZ ;  /* 0x0000000800027210 */ /* 0x000fe40007f1e0ff */
[-C--:B------:R-:W-:Y:S02]  /*f880*/  ISETP.GE.AND P2, PT, R8, R195.reuse, PT ;  /* 0x000000c30800720c */ /* 0x080fe40003f46270 */
[----:B------:R-:W-:Y:S02]  /*f890*/  ISETP.GE.AND P1, PT, R4, R195, PT ;  /* 0x000000c30400720c */ /* 0x000fe40003f26270 */
[----:B------:R-:W-:Y:S02]  /*f8a0*/  LEA.HI.X.SX32 R3, R0, R3, 0x1, P0 ;  /* 0x0000000300037211 */ /* 0x000fe400000f0eff */
[----:B------:R-:W-:-:S04]  /*f8b0*/  LEA R4, P0, R2, UR4, 0x2 ;  /* 0x0000000402047c11 */ /* 0x000fc8000f8010ff */
[----:B------:R-:W-:-:S05]  /*f8c0*/  LEA.HI.X R5, R2, UR5, R3, 0x2, P0 ;  /* 0x0000000502057c11 */ /* 0x000fca00080f1403 */
[----:B------:R1:W-:Y:S04]  /*f8d0*/  @!P2 STG.E desc[UR10][R4.64], R6 ;  /* 0x000000060400a986 */ /* 0x0003e8000c10190a */
[----:B------:R1:W-:Y:S02]  /*f8e0*/  @!P1 STG.E desc[UR10][R4.64+0x20], R10 ;  /* 0x0000200a04009986 */ /* 0x0003e4000c10190a */
.L_x_1472:
[----:B------:R-:W-:Y:S05]  /*f8f0*/  BSYNC B0 ;  /* 0x0000000000007941 */ /* 0x000fea0003800000 */
.L_x_1471:
[----:B------:R-:W-:Y:S01]  /*f900*/  ULDC UR4, c[0x0][0x2dc] ;  /* 0x0000b70000047ab9 */ /* 0x000fe20000000800 */
[C---:B-1----:R-:W-:Y:S01]  /*f910*/  IMAD.WIDE R6, R9.reuse, 0xc0, R12 ;  /* 0x000000c009067825 */ /* 0x042fe200078e020c */
[----:B------:R1:W2:Y:S01]  /*f920*/  LDS.128 R28, [R15] ;  /* 0x000000000f1c7984 */ /* 0x0002a20000000c00 */
[----:B------:R-:W-:Y:S02]  /*f930*/  BSSY B0, `(.L_x_1473) ;  /* 0x0000022000007945 */ /* 0x000fe40003800000 */
[----:B------:R-:W-:Y:S01]  /*f940*/  IMAD R5, R0, UR4, RZ ;  /* 0x0000000400057c24 */ /* 0x000fe2000f8e02ff */
[----:B------:R-:W-:Y:S01]  /*f950*/  ULDC.64 UR4, c[0x0][0x288] ;  /* 0x0000a20000047ab9 */ /* 0x000fe20000000a00 */
[C---:B------:R-:W-:Y:S02]  /*f960*/  VIADD R0, R9.reuse, 0x18 ;  /* 0x0000001809007836 */ /* 0x040fe40000000000 */
[----:B------:R-:W-:Y:S01]  /*f970*/  VIADD R3, R9, 0x8 ;  /* 0x0000000809037836 */ /* 0x000fe20000000000 */
[----:B------:R-:W-:Y:S01]  /*f980*/  IADD3 R4, P3, R5, R6, RZ ;  /* 0x0000000605047210 */ /* 0x000fe20007f7e0ff */
[C---:B------:R-:W-:Y:S01]  /*f990*/  VIADD R2, R9.reuse, 0x10 ;  /* 0x0000001009027836 */ /* 0x040fe20000000000 */
[-C--:B------:R-:W-:Y:S01]  /*f9a0*/  ISETP.GE.AND P2, PT, R0, R195.reuse, PT ;  /* 0x000000c30000720c */ /* 0x080fe20003f46270 */
[----:B------:R-:W-:Y:S01]  /*f9b0*/  VIADD R0, R9, 0x20 ;  /* 0x0000002009007836 */ /* 0x000fe20000000000 */
[----:B------:R-:W-:-:S02]  /*f9c0*/  ISETP.GE.AND P0, PT, R3, R195, PT ;  /* 0x000000c30300720c */ /* 0x000fc40003f06270 */
[----:B------:R-:W-:Y:S02]  /*f9d0*/  LEA.HI.X.SX32 R3, R5, R7, 0x1, P3 ;  /* 0x0000000705037211 */ /* 0x000fe400018f0eff */
[-C--:B------:R-:W-:Y:S01]  /*f9e0*/  ISETP.GE.AND P6, PT, R0, R195.reuse, PT ;  /* 0x000000c30000720c */ /* 0x080fe20003fc6270 */
[C---:B------:R-:W-:Y:S01]  /*f9f0*/  VIADD R0, R9.reuse, 0x30 ;  /* 0x0000003009007836 */ /* 0x040fe20000000000 */
[----:B------:R-:W-:Y:S02]  /*fa00*/  LEA R32, P3, R4, UR4, 0x2 ;  /* 0x0000000404207c11 */ /* 0x000fe4000f8610ff */
[-C--:B------:R-:W-:Y:S01]  /*fa10*/  ISETP.GE.AND P1, PT, R2, R195.reuse, PT ;  /* 0x000000c30200720c */ /* 0x080fe20003f26270 */
[C---:B------:R-:W-:Y:S01]  /*fa20*/  VIADD R2, R9.reuse, 0x28 ;  /* 0x0000002809027836 */ /* 0x040fe20000000000 */
[----:B------:R-:W-:Y:S02]  /*fa30*/  LEA.HI.X R33, R4, UR5, R3, 0x2, P3 ;  /* 0x0000000504217c11 */ /* 0x000fe400098f1403 */
[-C--:B------:R-:W-:Y:S01]  /*fa40*/  ISETP.GE.AND P4, PT, R0, R195.reuse, PT ;  /* 0x000000c30000720c */ /* 0x080fe20003f86270 */
[C---:B------:R-:W-:Y:S01]  /*fa50*/  VIADD R0, R9.reuse, 0x38 ;  /* 0x0000003809007836 */ /* 0x040fe20000000000 */
[-C--:B------:R-:W-:Y:S01]  /*fa60*/  ISETP.GE.AND P3, PT, R9, R195.reuse, PT ;  /* 0x000000c30900720c */ /* 0x080fe20003f66270 */
[----:B------:R1:W3:Y:S01]  /*fa70*/  LDS.128 R4, [R15+0x8000] ;  /* 0x008000000f047984 */ /* 0x0002e20000000c00 */
[----:B------:R-:W-:Y:S01]  /*fa80*/  ISETP.GE.AND P5, PT, R2, R195, PT ;  /* 0x000000c30200720c */ /* 0x000fe20003fa6270 */
[----:B------:R-:W-:-:S02]  /*fa90*/  VIADD R2, R12, 0x40 ;  /* 0x000000400c027836 */ /* 0x000fc40000000000 */
[----:B------:R1:W4:Y:S08]  /*faa0*/  LDS.128 R8, [R15+0x4000] ;  /* 0x004000000f087984 */ /* 0x0003300000000c00 */
[----:B------:R-:W-:Y:S05]  /*fab0*/  @P3 BRA `(.L_x_1474) ;  /* 0x0000000000243947 */ /* 0x000fea0003800000 */
[----:B------:R-:W-:Y:S01]  /*fac0*/  ULDC UR4, c[0x0][0x2d0] ;  /* 0x0000b40000047ab9 */ /* 0x000fe20000000800 */
[----:B------:R-:W-:Y:S01]  /*fad0*/  VIADD R3, R2, 0x40 ;  /* 0x0000004002037836 */ /* 0x000fe20000000000 */
[----:B------:R-:W-:-:S13]  /*fae0*/  ISETP.GE.AND P3, PT, R12, UR4, PT ;  /* 0x000000040c007c0c */ /* 0x000fda000bf66270 */
[----:B--2---:R2:W-:Y:S04]  /*faf0*/  @!P3 STG.E.64 desc[UR10][R32.64], R28 ;  /* 0x0000001c2000b986 */ /* 0x0045e8000c101b0a */
[----:B------:R2:W-:Y:S01]  /*fb00*/  @!P3 STG.E.64 desc[UR10][R32.64+0x8], R30 ;  /* 0x0000081e2000b986 */ /* 0x0005e2000c101b0a */
[----:B------:R-:W-:-:S13]  /*fb10*/  ISETP.GE.AND P3, PT, R2, UR4, PT ;  /* 0x0000000402007c0c */ /* 0x000fda000bf66270 */
[----:B----4-:R2:W-:Y:S01]  /*fb20*/  @!P3 STG.E.128 desc[UR10][R32.64+0x100], R8 ;  /* 0x000100082000b986 */ /* 0x0105e2000c101d0a */
[----:B------:R-:W-:-:S13]  /*fb30*/  ISETP.GE.AND P3, PT, R3, UR4, PT ;  /* 0x0000000403007c0c */ /* 0x000fda000bf66270 */
[----:B---3--:R2:W-:Y:S02]  /*fb40*/  @!P3 STG.E.128 desc[UR10][R32.64+0x200], R4 ;  /* 0x000200042000b986 */ /* 0x0085e4000c101d0a */
.L_x_1474:
[----:B------:R-:W-:Y:S05]  /*fb50*/  BSYNC B0 ;  /* 0x0000000000007941 */ /* 0x000fea0003800000 */
.L_x_1473:
[----:B--2---:R2:W1:Y:S01]  /*fb60*/  LDS.128 R28, [R15+0x800] ;  /* 0x000800000f1c7984 */ /* 0x0044620000000c00 */
[----:B------:R-:W-:Y:S01]  /*fb70*/  BSSY B0, `(.L_x_1475) ;  /* 0x000000d000007945 */ /* 0x000fe20003800000 */
[----:B------:R-:W-:Y:S02]  /*fb80*/  ISETP.GE.AND P3, PT, R0, R195, PT ;  /* 0x000000c30000720c */ /* 0x000fe40003f66270 */
[----:B----4-:R2:W4:Y:S04]  /*fb90*/  LDS.128 R8, [R15+0x4800] ;  /* 0x004800000f087984 */ /* 0x0105280000000c00 */
[----:B---3--:R2:W3:Y:S01]  /*fba0*/  LDS.128 R4, [R15+0x8800] ;  /* 0x008800000f047984 */ /* 0x0084e20000000c00 */
[----:B------:R-:W-:Y:S06]  /*fbb0*/  @P0 BRA `(.L_x_1476) ;  /* 0x0000000000200947 */ /* 0x000fec0003800000 */
[----:B------:R-:W-:Y:S01]  /*fbc0*/  ULDC UR4, c[0x0][0x2d0] ;  /* 0x0000b40000047ab9 */ /* 0x000fe20000000800 */
[----:B------:R-:W-:Y:S01]  /*fbd0*/  VIADD R0, R2, 0x40 ;  /* 0x0000004002007836 */ /* 0x000fe20000000000 */
[----:B------:R-:W-:-:S13]  /*fbe0*/  ISETP.GE.AND P0, PT, R12, UR4, PT ;  /* 0x000000040c007c0c */ /* 0x000fda000bf06270 */
[----:B-1----:R1:W-:Y:S01]  /*fbf0*/  @!P0 STG.E.128 desc[UR10][R32.64+0x1800], R28 ;  /* 0x0018001c20008986 */ /* 0x0023e2000c101d0a */
[----:B------:R-:W-:-:S13]  /*fc00*/  ISETP.GE.AND P0, PT, R2, UR4, PT ;  /* 0x0000000402007c0c */ /* 0x000fda000bf06270 */
[----:B----4-:R1:W-:Y:S01]  /*fc10*/  @!P0 STG.E.128 desc[UR10][R32.64+0x1900], R8 ;  /* 0x0019000820008986 */ /* 0x0103e2000c101d0a */
[----:B------:R-:W-:-:S13]  /*fc20*/  ISETP.GE.AND P0, PT, R0, UR4, PT ;  /* 0x0000000400007c0c */ /* 0x000fda000bf06270 */
[----:B---3--:R1:W-:Y:S02]  /*fc30*/  @!P0 STG.E.128 desc[UR10][R32.64+0x1a00], R4 ;  /* 0x001a000420008986 */ /* 0x0083e4000c101d0a */
.L_x_1476:
[----:B------:R-:W-:Y:S05]  /*fc40*/  BSYNC B0 ;  /* 0x0000000000007941 */ /* 0x000fea0003800000 */
.L_x_1475:
[----:B-1----:R1:W1:Y:S01]  /*fc50*/  LDS.128 R28, [R15+0x1000] ;  /* 0x001000000f1c7984 */ /* 0x0022620000000c00 */
[----:B------:R-:W-:Y:S03]  /*fc60*/  BSSY B0, `(.L_x_1477) ;  /* 0x000000c000007945 */ /* 0x000fe60003800000 */
[----:B----4-:R4:W1:Y:S04]  /*fc70*/  LDS.128 R8, [R15+0x5000] ;  /* 0x005000000f087984 */ /* 0x0108680000000c00 */
[----:B---3--:R4:W3:Y:S01]  /*fc80*/  LDS.128 R4, [R15+0x9000] ;  /* 0x009000000f047984 */ /* 0x0088e20000000c00 */
[----:B------:R-:W-:Y:S05]  /*fc90*/  @P1 BRA `(.L_x_1478) ;  /* 0x0000000000201947 */ /* 0x000fea0003800000 */
[----:B------:R-:W-:Y:S01]  /*fca0*/  ULDC UR4, c[0x0][0x2d0] ;  /* 0x0000b40000047ab9 */ /* 0x000fe20000000800 */
[----:B------:R-:W-:Y:S01]  /*fcb0*/  VIADD R0, R2, 0x40 ;  /* 0x0000004002007836 */ /* 0x000fe20000000000 */
[----:B------:R-:W-:Y:S02]  /*fcc0*/  ISETP.GE.AND P0, PT, R12, UR4, PT ;  /* 0x000000040c007c0c */ /* 0x000fe4000bf06270 */
[----:B------:R-:W-:-:S11]  /*fcd0*/  ISETP.GE.AND P1, PT, R2, UR4, PT ;  /* 0x0000000402007c0c */ /* 0x000fd6000bf26270 */
[----:B-1----:R1:W-:Y:S01]  /*fce0*/  @!P0 STG.E.128 desc[UR10][R32.64+0x3000], R28 ;  /* 0x0030001c20008986 */ /* 0x0023e2000c101d0a */
[----:B------:R-:W-:-:S03]  /*fcf0*/  ISETP.GE.AND P0, PT, R0, UR4, PT ;  /* 0x0000000400007c0c */ /* 0x000fc6000bf06270 */
[----:B------:R1:W-:Y:S10]  /*fd00*/  @!P1 STG.E.128 desc[UR10][R32.64+0x3100], R8 ;  /* 0x0031000820009986 */ /* 0x0003f4000c101d0a */
[----:B---3--:R1:W-:Y:S02]  /*fd10*/  @!P0 STG.E.128 desc[UR10][R32.64+0x3200], R4 ;  /* 0x0032000420008986 */ /* 0x0083e4000c101d0a */
.L_x_1478:
[----:B------:R-:W-:Y:S05]  /*fd20*/  BSYNC B0 ;  /* 0x0000000000007941 */ /* 0x000fea0003800000 */
.L_x_1477:
[----:B-1----:R1:W1:Y:S01]  /*fd30*/  LDS.128 R28, [R15+0x1800] ;  /* 0x001800000f1c7984 */ /* 0x0022620000000c00 */
[----:B------:R-:W-:Y:S03]  /*fd40*/  BSSY B0, `(.L_x_1479) ;  /* 0x000000c000007945 */ /* 0x000fe60003800000 */
[----:B------:R1:W1:Y:S04]  /*fd50*/  LDS.128 R8, [R15+0x5800] ;  /* 0x005800000f087984 */ /* 0x0002680000000c00 */
[----:B---3--:R3:W1:Y:S01]  /*fd60*/  LDS.128 R4, [R15+0x9800] ;  /* 0x009800000f047984 */ /* 0x0086620000000c00 */
[----:B------:R-:W-:Y:S05]  /*fd70*/  @P2 BRA `(.L_x_1480) ;  /* 0x0000000000202947 */ /* 0x000fea0003800000 */
[----:B------:R-:W-:Y:S01]  /*fd80*/  VIADD R0, R2, 0x40 ;  /* 0x0000004002007836 */ /* 0x000fe20000000000 */
[----:B------:R-:W-:Y:S02]  /*fd90*/  ULDC UR4, c[0x0][0x2d0] ;  /* 0x0000b40000047ab9 */ /* 0x000fe40000000800 */
[----:B------:R-:W-:Y:S02]  /*fda0*/  ISETP.GE.AND P2, PT, R12, UR4, PT ;  /* 0x000000040c007c0c */ /* 0x000fe4000bf46270 */
[----:B------:R-:W-:Y:S02]  /*fdb0*/  ISETP.GE.AND P1, PT, R2, UR4, PT ;  /* 0x0000000402007c0c */ /* 0x000fe4000bf26270 */
[----:B------:R-:W-:-:S09]  /*fdc0*/  ISETP.GE.AND P0, PT, R0, UR4, PT ;  /* 0x0000000400007c0c */ /* 0x000fd2000bf06270 */
[----:B-1----:R1:W-:Y:S04]  /*fdd0*/  @!P2 STG.E.128 desc[UR10][R32.64+0x4800], R28 ;  /* 0x0048001c2000a986 */ /* 0x0023e8000c101d0a */
[----:B------:R1:W-:Y:S04]  /*fde0*/  @!P1 STG.E.128 desc[UR10][R32.64+0x4900], R8 ;  /* 0x0049000820009986 */ /* 0x0003e8000c101d0a */
[----:B------:R1:W-:Y:S02]  /*fdf0*/  @!P0 STG.E.128 desc[UR10][R32.64+0x4a00], R4 ;  /* 0x004a000420008986 */ /* 0x0003e4000c101d0a */
.L_x_1480:
[----:B------:R-:W-:Y:S05]  /*fe00*/  BSYNC B0 ;  /* 0x0000000000007941 */ /* 0x000fea0003800000 */
.L_x_1479:
[----:B-1----:R1:W1:Y:S01]  /*fe10*/  LDS.128 R28, [R15+0x2000] ;  /* 0x002000000f1c7984 */ /* 0x0022620000000c00 */
[----:B------:R-:W-:Y:S03]  /*fe20*/  BSSY B0, `(.L_x_1481) ;  /* 0x000000c000007945 */ /* 0x000fe60003800000 */
[----:B------:R1:W1:Y:S04]  /*fe30*/  LDS.128 R8, [R15+0x6000] ;  /* 0x006000000f087984 */ /* 0x0002680000000c00 */
[----:B------:R1:W1:Y:S01]  /*fe40*/  LDS.128 R4, [R15+0xa000] ;  /* 0x00a000000f047984 */ /* 0x0002620000000c00 */
        /* <DEDUP_REMOVED lines=9> */
.L_x_1482:
[----:B------:R-:W-:Y:S05]  /*fee0*/  BSYNC B0 ;  /* 0x0000000000007941 */ /* 0x000fea0003800000 */
.L_x_1481:
        /* <DEDUP_REMOVED lines=13> */
.L_x_1484:
[----:B------:R-:W-:Y:S05]  /*ffc0*/  BSYNC B0 ;  /* 0x0000000000007941 */ /* 0x000fea0003800000 */
.L_x_1483:
        /* <DEDUP_REMOVED lines=13> */
.L_x_1486:
[----:B------:R-:W-:Y:S05]  /*100a0*/  BSYNC B0 ;  /* 0x0000000000007941 */ /* 0x000fea0003800000 */
.L_x_1485:
[----:B------:R-:W-:Y:S05]  /*100b0*/  @P3 EXIT ;  /* 0x000000000000394d */ /* 0x000fea0003800000 */
[----:B------:R-:W-:Y:S02]  /*100c0*/  ULDC UR4, c[0x0][0x2d0] ;  /* 0x0000b40000047ab9 */ /* 0x000fe40000000800 */
[C---:B------:R-:W-:Y:S01]  /*100d0*/  ISETP.GE.AND P1, PT, R2.reuse, UR4, PT ;  /* 0x0000000402007c0c */ /* 0x040fe2000bf26270 */
[----:B------:R-:W-:Y:S01]  /*100e0*/  VIADD R2, R2, 0x40 ;  /* 0x0000004002027836 */ /* 0x000fe20000000000 */
[----:B------:R-:W-:-:S04]  /*100f0*/  ISETP.GE.AND P2, PT, R12, UR4, PT ;  /* 0x000000040c007c0c */ /* 0x000fc8000bf46270 */
[----:B------:R-:W-:-:S07]  /*10100*/  ISETP.GE.AND P0, PT, R2, UR4, PT ;  /* 0x0000000402007c0c */ /* 0x000fce000bf06270 */
[----:B------:R1:W-:Y:S04]  /*10110*/  @!P1 STG.E.128 desc[UR10][R32.64+0xa900], R20 ;  /* 0x00a9001420009986 */ /* 0x0003e8000c101d0a */
[----:B------:R1:W-:Y:S02]  /*10120*/  @!P2 STG.E.128 desc[UR10][R32.64+0xa800], R24 ;  /* 0x00a800182000a986 */ /* 0x0003e4000c101d0a */
[----:B------:R-:W-:Y:S05]  /*10130*/  @P0 EXIT ;  /* 0x000000000000094d */ /* 0x000fea0003800000 */
[----:B------:R-:W-:Y:S01]  /*10140*/  STG.E.128 desc[UR10][R32.64+0xaa00], R16 ;  /* 0x00aa001020007986 */ /* 0x000fe2000c101d0a */
[----:B------:R-:W-:Y:S05]  /*10150*/  EXIT ;  /* 0x000000000000794d */ /* 0x000fea0003800000 */
.L_x_1487:
        /* <DEDUP_REMOVED lines=10> */
.L_x_4484:


//--------------------- .text._ZN5flash24flash_fwd_splitkv_kernelI23Flash_fwd_kernel_traitsILi192ELi64ELi64ELi4ELb0ELb0EN7cutlass10bfloat16_tE19Flash_kernel_traitsILi192ELi64ELi64ELi4ES3_EELb1ELb0ELb0ELb0ELb0ELb1ELb1ELb0EEEvNS_16Flash_fwd_paramsE --------------------------
	.section	.text._ZN5flash24flash_fwd_splitkv_kernelI23Flash_fwd_kernel_traitsILi192ELi64ELi64ELi4ELb0ELb0EN7cutlass10bfloat16_tE19Flash_kernel_traitsILi192ELi64ELi64ELi4ES3_EELb1ELb0ELb0ELb0ELb0ELb1ELb1ELb0EEEvNS_16Flash_fwd_paramsE,"ax",@progbits
	.align	128
        .global         _ZN5flash24flash_fwd_splitkv_kernelI23Flash_fwd_kernel_traitsILi192ELi64ELi64ELi4ELb0ELb0EN7cutlass10bfloat16_tE19Flash_kernel_traitsILi192ELi64ELi64ELi4ES3_EELb1ELb0ELb0ELb0ELb0ELb1ELb1ELb0EEEvNS_16Flash_fwd_paramsE
        .type           _ZN5flash24flash_fwd_splitkv_kernelI23Flash_fwd_kernel_traitsILi192ELi64ELi64ELi4ELb0ELb0EN7cutlass10bfloat16_tE19Flash_kernel_traitsILi192ELi64ELi64ELi4ES3_EELb1ELb0ELb0ELb0ELb0ELb1ELb1ELb0EEEvNS_16Flash_fwd_paramsE,@function
        .size           _ZN5flash24flash_fwd_splitkv_kernelI23Flash_fwd_kernel_traitsILi192ELi64ELi64ELi4ELb0ELb0EN7cutlass10bfloat16_tE19Flash_kernel_traitsILi192ELi64ELi64ELi4ES3_EELb1ELb0ELb0ELb0ELb0ELb1ELb1ELb0EEEvNS_16Flash_fwd_paramsE,(.L_x_4485 - _ZN5flash24flash_fwd_splitkv_kernelI23Flash_fwd_kernel_traitsILi192ELi64ELi64ELi4ELb0ELb0EN7cutlass10bfloat16_tE19Flash_kernel_traitsILi192ELi64ELi64ELi4ES3_EELb1ELb0ELb0ELb0ELb0ELb1ELb1ELb0EEEvNS_16Flash_fwd_paramsE)
        .other          _ZN5flash24flash_fwd_splitkv_kernelI23Flash_fwd_kernel_traitsILi192ELi64ELi64ELi4ELb0ELb0EN7cutlass10bfloat16_tE19Flash_kernel_traitsILi192ELi64ELi64ELi4ES3_EELb1ELb0ELb0ELb0ELb0ELb1ELb1ELb0EEEvNS_16Flash_fwd_paramsE,@"STO_CUDA_ENTRY STV_DEFAULT"
_ZN5flash24flash_fwd_splitkv_kernelI23Flash_fwd_kernel_traitsILi192ELi64ELi64ELi4ELb0ELb0EN7cutlass10bfloat16_tE19Flash_kernel_traitsILi192ELi64ELi64ELi4ES3_EELb1ELb0ELb0ELb0ELb0ELb1ELb1ELb0EEEvNS_16Flash_fwd_paramsE:
.text._ZN5flash24flash_fwd_splitkv_kernelI23Flash_fwd_kernel_traitsILi192ELi64ELi64ELi4ELb0ELb0EN7cutlass10bfloat16_tE19Flash_kernel_traitsILi192ELi64ELi64ELi4ES3_EELb1ELb0ELb0ELb0ELb0ELb1ELb1ELb0EEEvNS_16Flash_fwd_paramsE:
[----:B------:R-:W-:Y:S08]  /*0000*/  LDC R1, c[0x0][0x28] ;  /* 0x00000a00ff017b82 */ /* 0x000ff00000000800 */
[----:B------:R-:W1:Y:S01]  /*0010*/  LDC R5, c[0x0][0x270] ;  /* 0x00009c00ff057b82 */ /* 0x000e620000000800 */
[----:B------:R-:W2:Y:S01]  /*0020*/  S2R R28, SR_CTAID.Z ;  /* 0x00000000001c7919 */ /* 0x000ea20000002700 */
[----:B------:R-:W-:Y:S01]  /*0030*/  MOV R2, RZ ;  /* 0x000000ff00027202 */ /* 0x000fe20000000f00 */
[----:B------:R-:W-:-:S05]  /*0040*/  ULDC.64 UR12, c[0x0][0x208] ;  /* 0x00008200000c7ab9 */ /* 0x000fca0000000a00 */
[----:B------:R-:W3:Y:S08]  /*0050*/  LDC.64 R8, c[0x0][0x2f0] ;  /* 0x0000bc00ff087b82 */ /* 0x000ef00000000a00 */
[----:B------:R-:W4:Y:S01]  /*0060*/  LDC.64 R12, c[0x0][0x2f8] ;  /* 0x0000be00ff0c7b82 */ /* 0x000f220000000a00 */
[----:B-1----:R-:W1:Y:S01]  /*0070*/  I2F.U32.RP R6, R5 ;  /* 0x0000000500067306 */ /* 0x002e620000209000 */
[----:B------:R-:W-:-:S07]  /*0080*/  ISETP.NE.U32.AND P2, PT, R5, RZ, PT ;  /* 0x000000ff0500720c */ /* 0x000fce0003f45070 */
[----:B-1----:R-:W1:Y:S02]  /*0090*/  MUFU.RCP R4, R6 ;  /* 0x0000000600047308 */ /* 0x002e640000001000 */
[----:B-1----:R-:W-:-:S06]  /*00a0*/  VIADD R4, R4, 0xffffffe ;  /* 0x0ffffffe04047836 */ /* 0x002fcc0000000000 */
[----:B------:R-:W1:Y:S02]  /*00b0*/  F2I.FTZ.U32.TRUNC.NTZ R3, R4 ;  /* 0x0000000400037305 */ /* 0x000e64000021f000 */
[----:B-1----:R-:W-:Y:S01]  /*00c0*/  IMAD.MOV R0, RZ, RZ, -R3 ;  /* 0x000000ffff007224 */ /* 0x002fe200078e0a03 */
[----:B------:R-:W1:Y:S03]  /*00d0*/  LDC.U8 R4, c[0x0][0x3c2] ;  /* 0x0000f080ff047b82 */ /* 0x000e660000000000 */
[----:B------:R-:W-:-:S04]  /*00e0*/  IMAD R7, R0, R5, RZ ;  /* 0x0000000500077224 */ /* 0x000fc800078e02ff */
[----:B------:R-:W-:Y:S02]  /*00f0*/  IMAD.HI.U32 R7, R3, R7, R2 ;  /* 0x0000000703077227 */ /* 0x000fe400078e0002 */
[----:B------:R-:W3:Y:S04]  /*0100*/  LDC.64 R2, c[0x0][0x300] ;  /* 0x0000c000ff027b82 */ /* 0x000ee80000000a00 */
[----:B--2---:R-:W-:-:S04]  /*0110*/  IMAD.HI.U32 R217, R7, R28, RZ ;  /* 0x0000001c07d97227 */ /* 0x004fc800078e00ff */
[----:B------:R-:W-:Y:S01]  /*0120*/  IMAD.MOV R0, RZ, RZ, -R217 ;  /* 0x000000ffff007224 */ /* 0x000fe200078e0ad9 */
[----:B------:R-:W2:Y:S03]  /*0130*/  LDC.64 R6, c[0x0][0x2f0] ;  /* 0x0000bc00ff067b82 */ /* 0x000ea60000000a00 */
[----:B------:R-:W-:-:S05]  /*0140*/  IMAD R0, R5, R0, R28 ;  /* 0x0000000005007224 */ /* 0x000fca00078e021c */
[----:B------:R-:W-:Y:S02]  /*0150*/  ISETP.GE.U32.AND P4, PT, R0, R5, PT ;  /* 0x000000050000720c */ /* 0x000fe40003f86070 */
[----:B---3--:R-:W-:-:S04]  /*0160*/  ISETP.NE.U32.AND P0, PT, R2, RZ, PT ;  /* 0x000000ff0200720c */ /* 0x008fc80003f05070 */
[----:B------:R-:W-:-:S07]  /*0170*/  ISETP.NE.AND.EX P0, PT, R3, RZ, PT, P0 ;  /* 0x000000ff0300720c */ /* 0x000fce0003f05300 */
[----:B------:R-:W-:Y:S01]  /*0180*/  @P4 IMAD.IADD R0, R0, 0x1, -R5 ;  /* 0x0000000100004824 */ /* 0x000fe200078e0a05 */
[----:B------:R-:W-:Y:S01]  /*0190*/  @P4 IADD3 R217, R217, 0x1, RZ ;  /* 0x00000001d9d94810 */ /* 0x000fe20007ffe0ff */
[----:B------:R-:W3:Y:S01]  /*01a0*/  LDC.64 R2, c[0x0][0x2f8] ;  /* 0x0000be00ff027b82 */ /* 0x000ee20000000a00 */
        /* <DEDUP_REMOVED lines=8> */
[----:B------:R-:W-:-:S05]  /*0230*/  IMAD.WIDE R14, R217, 0x4, R8 ;  /* 0x00000004d90e7825 */ /* 0x000fca00078e0208 */
[----:B------:R-:W2:Y:S04]  /*0240*/  @P1 LDG.E R0, desc[UR12][R14.64] ;  /* 0x0000000c0e001981 */ /* 0x000ea8000c1e1900 */
[----:B------:R-:W2:Y:S01]  /*0250*/  @P1 LDG.E R109, desc[UR12][R14.64+0x4] ;  /* 0x0000040c0e6d1981 */ /* 0x000ea2000c1e1900 */
[----:B-1----:R-:W-:Y:S01]  /*0260*/  ISETP.NE.AND P3, PT, R4, RZ, PT ;  /* 0x000000ff0400720c */ /* 0x002fe20003f65270 */
[----:B----4-:R-:W-:Y:S01]  /*0270*/  IMAD.WIDE R12, R217, 0x4, R12 ;  /* 0x00000004d90c7825 */ /* 0x010fe200078e020c */
[----:B---3--:R-:W-:-:S03]  /*0280*/  ISETP.EQ.U32.AND P2, PT, R2, RZ, PT ;  /* 0x000000ff0200720c */ /* 0x008fc60003f42070 */
[----:B------:R-:W-:Y:S01]  /*0290*/  IMAD.MOV.U32 R9, RZ, RZ, RZ ;  /* 0x000000ffff097224 */ /* 0x000fe200078e00ff */
[----:B------:R-:W-:Y:S01]  /*02a0*/  ISETP.EQ.OR.EX P2, PT, R3, RZ, !P3, P2 ;  /* 0x000000ff0300720c */ /* 0x000fe20005f42720 */
[----:B--2---:R-:W-:Y:S01]  /*02b0*/  @P0 IMAD.WIDE R6, R217, 0x4, R6 ;  /* 0x00000004d9060825 */ /* 0x004fe200078e0206 */
[----:B------:R-:W1:Y:S04]  /*02c0*/  S2R R33, SR_CTAID.X ;  /* 0x0000000000217919 */ /* 0x000e680000002500 */
[----:B------:R2:W5:Y:S07]  /*02d0*/  @P0 LDG.E R9, desc[UR12][R6.64] ;  /* 0x0000000c06090981 */ /* 0x00056e000c1e1900 */
[----:B------:R2:W5:Y:S01]  /*02e0*/  @!P2 LDG.E R10, desc[UR12][R12.64] ;  /* 0x0000000c0c0aa981 */ /* 0x000562000c1e1900 */
[----:B------:R-:W-:-:S02]  /*02f0*/  ISETP.NE.U32.AND P0, PT, R2, RZ, PT ;  /* 0x000000ff0200720c */ /* 0x000fc40003f05070 */
[----:B------:R-:W-:Y:S01]  /*0300*/  IADD3 R2, -R217, RZ, RZ ;  /* 0x000000ffd9027210 */ /* 0x000fe20007ffe1ff */
[----:B------:R-:W3:Y:S01]  /*0310*/  S2R R4, SR_CTAID.Y ;  /* 0x0000000000047919 */ /* 0x000ee20000002600 */
[----:B------:R-:W-:-:S03]  /*0320*/  ISETP.NE.AND.EX P0, PT, R3, RZ, PT, P0 ;  /* 0x000000ff0300720c */ /* 0x000fc60003f05300 */
[----:B------:R-:W-:Y:S02]  /*0330*/  IMAD R28, R5, R2, R28 ;  /* 0x00000002051c7224 */ /* 0x000fe400078e021c */
[----:B------:R-:W-:-:S06]  /*0340*/  @P1 IMAD.IADD R109, R109, 0x1, -R0 ;  /* 0x000000016d6d1824 */ /* 0x000fcc00078e0a00 */
[----:B------:R-:W4:Y:S02]  /*0350*/  @!P1 LDC R109, c[0x0][0x2c4] ;  /* 0x0000b100ff6d9b82 */ /* 0x000f240000000800 */
[----:B-123--:R-:W-:Y:S05]  /*0360*/  @!P0 BRA `(.L_x_1488) ;  /* 0x0000000000108947 */ /* 0x00efea0003800000 */
[----:B------:R-:W2:Y:S02]  /*0370*/  @P3 LDG.E R3, desc[UR12][R12.64+0x4] ;  /* 0x0000040c0c033981 */ /* 0x000ea4000c1e1900 */
[----:B--2--5:R-:W-:-:S06]  /*0380*/  @P3 IADD3 R6, R3, -R10, RZ ;  /* 0x8000000a03063210 */ /* 0x024fcc0007ffe0ff */
[----:B------:R2:W5:Y:S01]  /*0390*/  @!P3 LDG.E R6, desc[UR12][R12.64] ;  /* 0x0000000c0c06b981 */ /* 0x000562000c1e1900 */
[----:B------:R-:W-:Y:S05]  /*03a0*/  BRA `(.L_x_1489) ;  /* 0x0000000000047947 */ /* 0x000fea0003800000 */
.L_x_1488:
[----:B------:R-:W1:Y:S02]  /*03b0*/  LDC R6, c[0x0][0x2c8] ;  /* 0x0000b200ff067b82 */ /* 0x000e640000000800 */
.L_x_1489:
[----:B------:R-:W3:Y:S02]  /*03c0*/  LDC.64 R2, c[0x0][0x308] ;  /* 0x0000c200ff027b82 */ /* 0x000ee40000000a00 */
[----:B---3--:R-:W-:-:S04]  /*03d0*/  ISETP.NE.U32.AND P3, PT, R2, RZ, PT ;  /* 0x000000ff0200720c */ /* 0x008fc80003f65070 */
[----:B------:R-:W-:-:S13]  /*03e0*/  ISETP.NE.AND.EX P3, PT, R3, RZ, PT, P3 ;  /* 0x000000ff0300720c */ /* 0x000fda0003f65330 */
[----:B------:R-:W3:Y:S02]  /*03f0*/  @P3 LDC.64 R2, c[0x0][0x308] ;  /* 0x0000c200ff023b82 */ /* 0x000ee40000000a00 */
[----:B---3--:R-:W-:-:S05]  /*0400*/  @P3 IMAD.WIDE R2, R217, 0x4, R2 ;  /* 0x00000004d9023825 */ /* 0x008fca00078e0202 */
[----:B------:R3:W5:Y:S01]  /*0410*/  @P3 LDG.E R104, desc[UR12][R2.64] ;  /* 0x0000000c02683981 */ /* 0x000762000c1e1900 */
[----:B------:R-:W-:-:S05]  /*0420*/  IMAD.SHL.U32 R110, R33, 0x40, RZ ;  /* 0x00000040216e7824 */ /* 0x000fca00078e00ff */
[----:B----4-:R-:W-:-:S13]  /*0430*/  ISETP.GT.AND P0, PT, R109, R110, PT ;  /* 0x0000006e6d00720c */ /* 0x010fda0003f04270 */
[----:B------:R-:W-:Y:S05]  /*0440*/  @!P0 EXIT ;  /* 0x000000000000894d */ /* 0x000fea0003800000 */
[----:B------:R-:W2:Y:S01]  /*0450*/  LDC R8, c[0x0][0x10] ;  /* 0x00000400ff087b82 */ /* 0x000ea20000000800 */
[----:B-----5:R-:W-:Y:S01]  /*0460*/  @P3 IMAD.IADD R104, R104, 0x1, -R9 ;  /* 0x0000000168683824 */ /* 0x020fe200078e0a09 */
[----:B------:R-:W4:Y:S06]  /*0470*/  S2R R106, SR_TID.X ;  /* 0x00000000006a7919 */ /* 0x000f2c0000002100 */
[----:B---3--:R-:W3:Y:S08]  /*0480*/  LDC R2, c[0x0][0x2c8] ;  /* 0x0000b200ff027b82 */ /* 0x008ef00000000800 */
[----:B------:R-:W4:Y:S01]  /*0490*/  LDC R105, c[0x0][0x398] ;  /* 0x0000e600ff697b82 */ /* 0x000f220000000800 */
[----:B--2---:R-:W-:-:S04]  /*04a0*/  IABS R12, R8 ;  /* 0x00000008000c7213 */ /* 0x004fc80000000000 */
[----:B------:R-:W2:Y:S01]  /*04b0*/  I2F.RP R3, R12 ;  /* 0x0000000c00037306 */ /* 0x000ea20000209400 */
[----:B---3--:R-:W-:-:S05]  /*04c0*/  VIADD R2, R2, 0x3f ;  /* 0x0000003f02027836 */ /* 0x008fca0000000000 */
[----:B------:R-:W-:-:S04]  /*04d0*/  SHF.R.S32.HI R15, RZ, 0x1f, R2 ;  /* 0x0000001fff0f7819 */ /* 0x000fc80000011402 */
[----:B------:R-:W-:Y:S01]  /*04e0*/  LEA.HI R15, R15, R2, RZ, 0x6 ;  /* 0x000000020f0f7211 */ /* 0x000fe200078f30ff */
[----:B--2---:R-:W2:Y:S01]  /*04f0*/  MUFU.RCP R16, R3 ;  /* 0x0000000300107308 */ /* 0x004ea20000001000 */
[-C--:B------:R-:W-:Y:S02]  /*0500*/  IABS R2, R8.reuse ;  /* 0x0000000800027213 */ /* 0x080fe40000000000 */
[----:B------:R-:W-:-:S03]  /*0510*/  LEA.HI.SX32 R15, R15, R8, 0x1a ;  /* 0x000000080f0f7211 */ /* 0x000fc600078fd2ff */
[----:B------:R-:W-:Y:S02]  /*0520*/  IMAD.MOV R2, RZ, RZ, -R2 ;  /* 0x000000ffff027224 */ /* 0x000fe400078e0a02 */
[----:B------:R-:W-:Y:S02]  /*0530*/  VIADD R15, R15, 0xffffffff ;  /* 0xffffffff0f0f7836 */ /* 0x000fe40000000000 */
[----:B--2---:R-:W-:-:S03]  /*0540*/  VIADD R16, R16, 0xffffffe ;  /* 0x0ffffffe10107836 */ /* 0x004fc60000000000 */
[----:B------:R-:W-:Y:S02]  /*0550*/  IABS R3, R15 ;  /* 0x0000000f00037213 */ /* 0x000fe40000000000 */
[----:B------:R-:W-:Y:S01]  /*0560*/  LOP3.LUT R15, R15, R8, RZ, 0x3c, !PT ;  /* 0x000000080f0f7212 */ /* 0x000fe200078e3cff */
[----:B------:R-:W2:Y:S03]  /*0570*/  F2I.FTZ.U32.TRUNC.NTZ R17, R16 ;  /* 0x0000001000117305 */ /* 0x000ea6000021f000 */
[----:B------:R-:W-:Y:S01]  /*0580*/  ISETP.GE.AND P0, PT, R15, RZ, PT ;  /* 0x000000ff0f00720c */ /* 0x000fe20003f06270 */
        /* <DEDUP_REMOVED lines=8> */
[----:B------:R-:W3:-:S12]  /*0610*/  @!P3 LDC.64 R2, c[0x0][0x318] ;  /* 0x0000c600ff02bb82 */ /* 0x000ed80000000a00 */
[----:B------:R-:W-:Y:S02]  /*0620*/  @!P1 IMAD.IADD R13, R13, 0x1, -R12 ;  /* 0x000000010d0d9824 */ /* 0x000fe400078e0a0c */
[----:B------:R-:W-:Y:S01]  /*0630*/  @!P1 VIADD R11, R11, 0x1 ;  /* 0x000000010b0b9836 */ /* 0x000fe20000000000 */
[----:B------:R-:W-:Y:S02]  /*0640*/  ISETP.NE.AND P1, PT, R8, RZ, PT ;  /* 0x000000ff0800720c */ /* 0x000fe40003f25270 */
[----:B------:R-:W-:Y:S02]  /*0650*/  ISETP.GE.U32.AND P4, PT, R13, R12, PT ;  /* 0x0000000c0d00720c */ /* 0x000fe40003f86070 */
[----:B---3--:R-:W-:Y:S02]  /*0660*/  @!P3 ISETP.NE.U32.AND P2, PT, R2, RZ, PT ;  /* 0x000000ff0200b20c */ /* 0x008fe40003f45070 */
        /* <DEDUP_REMOVED lines=8> */
[----:B----4-:R-:W-:Y:S01]  /*06f0*/  IADD3 R2, R2, R105, R104 ;  /* 0x0000006902027210 */ /* 0x010fe20007ffe068 */
        /* <DEDUP_REMOVED lines=41> */
[----:B------:R-:W-:Y:S01]  /*0990*/  VIADD R8, R2, 0x40 ;  /* 0x0000004002087836 */ /* 0x000fe20000000000 */
        /* <DEDUP_REMOVED lines=13> */
.L_x_1492:
[----:B------:R-:W-:Y:S05]  /*0a70*/  BSYNC B0 ;  /* 0x0000000000007941 */ /* 0x000fea0003800000 */
.L_x_1491:
        /* <DEDUP_REMOVED lines=11> */
.L_x_1494:
[----:B------:R-:W-:Y:S05]  /*0b30*/  BSYNC B0 ;  /* 0x0000000000007941 */ /* 0x000fea0003800000 */
.L_x_1493:
        /* <DEDUP_REMOVED lines=10> */
.L_x_1496:
[----:B------:R-:W-:Y:S05]  /*0be0*/  BSYNC B0 ;  /* 0x0000000000007941 */ /* 0x000fea0003800000 */
.L_x_1495:
        /* <DEDUP_REMOVED lines=10> */
.L_x_1498:
[----:B------:R-:W-:Y:S05]  /*0c90*/  BSYNC B0 ;  /* 0x0000000000007941 */ /* 0x000fea0003800000 */
.L_x_1497:
        /* <DEDUP_REMOVED lines=11> */
.L_x_1500:
[----:B------:R-:W-:Y:S05]  /*0d50*/  BSYNC B0 ;  /* 0x0000000000007941 */ /* 0x000fea0003800000 */
.L_x_1499:
        /* <DEDUP_REMOVED lines=9> */
.L_x_1502:
[----:B------:R-:W-:Y:S05]  /*0df0*/  BSYNC B0 ;  /* 0x0000000000007941 */ /* 0x000fea0003800000 */
.L_x_1501:
        /* <DEDUP_REMOVED lines=9> */
.L_x_1504:
[----:B------:R-:W-:Y:S05]  /*0e90*/  BSYNC B0 ;  /* 0x0000000000007941 */ /* 0x000fea0003800000 */
.L_x_1503:
        /* <DEDUP_REMOVED lines=9> */
.L_x_1506:
[----:B------:R-:W-:Y:S05]  /*0f30*/  BSYNC B0 ;  /* 0x0000000000007941 */ /* 0x000fea0003800000 */
.L_x_1505:
[----:B------:R-:W-:Y:S01]  /*0f40*/  ULDC.64 UR4, c[0x0][0x2b8] ;  /* 0x0000ae0000047ab9 */ /* 0x000fe20000000a00 */
[----:B------:R-:W-:Y:S02]  /*0f50*/  LEA.HI.X.SX32 R5, R5, R0, 0x1, P3 ;  /* 0x0000000005057211 */ /* 0x000fe400018f0eff */
[C---:B------:R-:W-:Y:S02]  /*0f60*/  LEA R2, P0, R4.reuse, UR4, 0x2 ;  /* 0x0000000404027c11 */ /* 0x040fe4000f8010ff */
[-C--:B------:R-:W-:Y:S02]  /*0f70*/  ISETP.GE.OR P4, PT, R19, R110.reuse, P6 ;  /* 0x0000006e1300720c */ /* 0x080fe40003786670 */
[----:B------:R-:W-:Y:S01]  /*0f80*/  LEA.HI.X R3, R4, UR5, R5, 0x2, P0 ;  /* 0x0000000504037c11 */ /* 0x000fe200080f1405 */
[----:B------:R-:W-:Y:S01]  /*0f90*/  @!P5 IMAD.MOV.U32 R5, RZ, RZ, -0x800000 ;  /* 0xff800000ff05d424 */ /* 0x000fe200078e00ff */
[-C--:B------:R-:W-:Y:S02]  /*0fa0*/  ISETP.GE.OR P3, PT, R17, R110.reuse, P6 ;  /* 0x0000006e1100720c */ /* 0x080fe40003766670 */
[----:B------:R-:W-:-:S02]  /*0fb0*/  ISETP.GE.OR P2, PT, R15, R110, P6 ;  /* 0x0000006e0f00720c */ /* 0x000fc40003746670 */
[----:B------:R1:W-:Y:S01]  /*0fc0*/  @!P5 STG.E desc[UR12][R2.64], R5 ;  /* 0x000000050200d986 */ /* 0x0003e2000c10190c */
[-C--:B------:R-:W-:Y:S02]  /*0fd0*/  ISETP.GE.OR P1, PT, R13, R110.reuse, P6 ;  /* 0x0000006e0d00720c */ /* 0x080fe40003726670 */
[-C--:B------:R-:W-:Y:S02]  /*0fe0*/  ISETP.GE.OR P0, PT, R11, R110.reuse, P6 ;  /* 0x0000006e0b00720c */ /* 0x080fe40003706670 */
[-C--:B------:R-:W-:Y:S01]  /*0ff0*/  ISETP.GE.OR P5, PT, R9, R110.reuse, P6 ;  /* 0x0000006e0900720c */ /* 0x080fe200037a6670 */
[----:B------:R-:W-:Y:S01]  /*1000*/  @!P4 IMAD.MOV.U32 R17, RZ, RZ, -0x800000 ;  /* 0xff800000ff11c424 */ /* 0x000fe200078e00ff */
[----:B------:R-:W-:Y:S02]  /*1010*/  ISETP.GE.OR P6, PT, R7, R110, P6 ;  /* 0x0000006e0700720c */ /* 0x000fe400037c6670 */
[----:B------:R-:W-:Y:S02]  /*1020*/  @!P3 IMAD.MOV.U32 R15, RZ, RZ, -0x800000 ;  /* 0xff800000ff0fb424 */ /* 0x000fe400078e00ff */
[----:B------:R-:W-:Y:S01]  /*1030*/  @!P2 IMAD.MOV.U32 R13, RZ, RZ, -0x800000 ;  /* 0xff800000ff0da424 */ /* 0x000fe200078e00ff */
[----:B------:R1:W-:Y:S02]  /*1040*/  @!P4 STG.E desc[UR12][R2.64+0x20], R17 ;  /* 0x000020110200c986 */ /* 0x0003e4000c10190c */
[----:B------:R-:W-:-:S02]  /*1050*/  @!P1 IMAD.MOV.U32 R11, RZ, RZ, -0x800000 ;  /* 0xff800000ff0b9424 */ /* 0x000fc400078e00ff */
[----:B------:R-:W-:Y:S01]  /*1060*/  @!P0 IMAD.MOV.U32 R9, RZ, RZ, -0x800000 ;  /* 0xff800000ff098424 */ /* 0x000fe200078e00ff */
[----:B------:R1:W-:Y:S01]  /*1070*/  @!P3 STG.E desc[UR12][R2.64+0x40], R15 ;  /* 0x0000400f0200b986 */ /* 0x0003e2000c10190c */
[----:B------:R-:W-:-:S03]  /*1080*/  @!P5 IMAD.MOV.U32 R7, RZ, RZ, -0x800000 ;  /* 0xff800000ff07d424 */ /* 0x000fc600078e00ff */
[----:B------:R1:W-:Y:S04]  /*1090*/  @!P2 STG.E desc[UR12][R2.64+0x60], R13 ;  /* 0x0000600d0200a986 */ /* 0x0003e8000c10190c */
[----:B------:R1:W-:Y:S04]  /*10a0*/  @!P1 STG.E desc[UR12][R2.64+0x80], R11 ;  /* 0x0000800b02009986 */ /* 0x0003e8000c10190c */
[----:B------:R1:W-:Y:S04]  /*10b0*/  @!P0 STG.E desc[UR12][R2.64+0xa0], R9 ;  /* 0x0000a00902008986 */ /* 0x0003e8000c10190c */
[----:B------:R1:W-:Y:S01]  /*10c0*/  @!P5 STG.E desc[UR12][R2.64+0xc0], R7 ;  /* 0x0000c0070200d986 */ /* 0x0003e2000c10190c */
[----:B------:R-:W-:Y:S05]  /*10d0*/  @P6 EXIT ;  /* 0x000000000000694d */ /* 0x000fea0003800000 */
[----:B-1----:R-:W-:-:S05]  /*10e0*/  MOV R5, 0xff800000 ;  /* 0xff80000000057802 */ /* 0x002fca0000000f00 */
[----:B------:R-:W-:Y:S01]  /*10f0*/  STG.E desc[UR12][R2.64+0xe0], R5 ;  /* 0x0000e00502007986 */ /* 0x000fe2000c10190c */
[----:B------:R-:W-:Y:S05]  /*1100*/  EXIT ;  /* 0x000000000000794d */ /* 0x000fea0003800000 */
.L_x_1490:
        /* <DEDUP_REMOVED lines=24> */
.L_x_1507:
[----:B------:R-:W-:Y:S05]  /*1290*/  @!P0 BRA `(.L_x_1508) ;  /* 0x00000004003c8947 */ /* 0x000fea0003800000 */
[----:B------:R-:W2:Y:S01]  /*12a0*/  LDC R13, c[0x0][0x380] ;  /* 0x0000e000ff0d7b82 */ /* 0x000ea20000000800 */
[----:B------:R-:W-:Y:S01]  /*12b0*/  LEA R16, R153, 0xffffffc0, 0x6 ;  /* 0xffffffc099107811 */ /* 0x000fe200078e30ff */
[----:B------:R-:W-:-:S03]  /*12c0*/  ULDC.64 UR4, c[0x0][0x260] ;  /* 0x0000980000047ab9 */ /* 0x000fc60000000a00 */
[----:B-1----:R-:W-:-:S03]  /*12d0*/  IABS R2, R16 ;  /* 0x0000001000027213 */ /* 0x002fc60000000000 */
[----:B------:R-:W1:Y:S08]  /*12e0*/  LDC R9, c[0x0][0x278] ;  /* 0x00009e00ff097b82 */ /* 0x000e700000000800 */
[----:B------:R-:W3:Y:S01]  /*12f0*/  LDC.64 R220, c[0x0][0x248] ;  /* 0x00009200ffdc7b82 */ /* 0x000ee20000000a00 */
[----:B--2---:R-:W-:-:S04]  /*1300*/  IABS R4, R13 ;  /* 0x0000000d00047213 */ /* 0x004fc80000000000 */
[----:B------:R-:W2:Y:S08]  /*1310*/  I2F.RP R5, R4 ;  /* 0x0000000400057306 */ /* 0x000eb00000209400 */
[----:B--2---:R-:W2:Y:S02]  /*1320*/  MUFU.RCP R6, R5 ;  /* 0x0000000500067308 */ /* 0x004ea40000001000 */
[----:B--2---:R-:W-:-:S06]  /*1330*/  IADD3 R6, R6, 0xffffffe, RZ ;  /* 0x0ffffffe06067810 */ /* 0x004fcc0007ffe0ff */
[----:B------:R-:W2:Y:S02]  /*1340*/  F2I.FTZ.U32.TRUNC.NTZ R7, R6 ;  /* 0x0000000600077305 */ /* 0x000ea4000021f000 */
[----:B--2---:R-:W-:Y:S01]  /*1350*/  IMAD.MOV R3, RZ, RZ, -R7 ;  /* 0x000000ffff037224 */ /* 0x004fe200078e0a07 */
[----:B------:R-:W-:-:S03]  /*1360*/  MOV R6, RZ ;  /* 0x000000ff00067202 */ /* 0x000fc60000000f00 */
        /* <DEDUP_REMOVED lines=12> */
[----:B------:R-:W-:-:S05]  /*1430*/  @P3 IADD3 R11, R11, 0x1, RZ ;  /* 0x000000010b0b3810 */ /* 0x000fca0007ffe0ff */
[----:B------:R-:W-:Y:S01]  /*1440*/  @!P1 IMAD.MOV R11, RZ, RZ, -R11 ;  /* 0x000000ffff0b9224 */ /* 0x000fe200078e0a0b */
[----:B------:R-:W-:-:S05]  /*1450*/  @!P2 LOP3.LUT R11, RZ, R13, RZ, 0x33, !PT ;  /* 0x0000000dff0ba212 */ /* 0x000fca00078e33ff */
[----:B------:R-:W-:-:S06]  /*1460*/  IMAD.WIDE R6, R11, 0x4, R218 ;  /* 0x000000040b067825 */ /* 0x000fcc00078e02da */
[----:B------:R-:W2:Y:S01]  /*1470*/  LDG.E R6, desc[UR12][R6.64] ;  /* 0x0000000c06067981 */ /* 0x000ea2000c1e1900 */
[----:B-1----:R-:W-:Y:S01]  /*1480*/  IABS R2, R9 ;  /* 0x0000000900027213 */ /* 0x002fe20000000000 */
[----:B------:R-:W-:-:S03]  /*1490*/  IMAD.MOV R11, RZ, RZ, -R11 ;  /* 0x000000ffff0b7224 */ /* 0x000fc600078e0a0b */
[----:B------:R-:W1:Y:S01]  /*14a0*/  I2F.RP R5, R2 ;  /* 0x0000000200057306 */ /* 0x000e620000209400 */
[----:B------:R-:W-:-:S07]  /*14b0*/  IMAD R16, R13, R11, R16 ;  /* 0x0000000b0d107224 */ /* 0x000fce00078e0210 */
[----:B-1----:R-:W1:Y:S02]  /*14c0*/  MUFU.RCP R14, R5 ;  /* 0x00000005000e7308 */ /* 0x002e640000001000 */
[----:B-1----:R-:W-:-:S06]  /*14d0*/  IADD3 R14, R14, 0xffffffe, RZ ;  /* 0x0ffffffe0e0e7810 */ /* 0x002fcc0007ffe0ff */
[----:B------:R-:W1:Y:S02]  /*14e0*/  F2I.FTZ.U32.TRUNC.NTZ R15, R14 ;  /* 0x0000000e000f7305 */ /* 0x000e64000021f000 */
[----:B-1----:R-:W-:Y:S01]  /*14f0*/  IMAD.MOV R3, RZ, RZ, -R15 ;  /* 0x000000ffff037224 */ /* 0x002fe200078e0a0f */
[----:B------:R-:W-:-:S03]  /*1500*/  MOV R14, RZ ;  /* 0x000000ff000e7202 */ /* 0x000fc60000000f00 */
[----:B------:R-:W-:Y:S01]  /*1510*/  IMAD R4, R3, R2, RZ ;  /* 0x0000000203047224 */ /* 0x000fe200078e02ff */
[----:B------:R-:W-:-:S03]  /*1520*/  IABS R3, R28 ;  /* 0x0000001c00037213 */ /* 0x000fc60000000000 */
[----:B------:R-:W-:-:S04]  /*1530*/  IMAD.HI.U32 R15, R15, R4, R14 ;  /* 0x000000040f0f7227 */ /* 0x000fc800078e000e */
[----:B------:R-:W-:-:S04]  /*1540*/  IMAD.MOV.U32 R4, RZ, RZ, R3 ;  /* 0x000000ffff047224 */ /* 0x000fc800078e0003 */
[----:B------:R-:W-:Y:S01]  /*1550*/  IMAD.HI.U32 R20, R15, R4, RZ ;  /* 0x000000040f147227 */ /* 0x000fe200078e00ff */
[----:B------:R-:W-:-:S04]  /*1560*/  SHF.R.S32.HI R15, RZ, 0x1f, R16 ;  /* 0x0000001fff0f7819 */ /* 0x000fc80000011410 */
[----:B------:R-:W-:-:S05]  /*1570*/  IADD3 R3, -R20, RZ, RZ ;  /* 0x000000ff14037210 */ /* 0x000fca0007ffe1ff */
[C---:B------:R-:W-:Y:S02]  /*1580*/  IMAD R3, R2.reuse, R3, R4 ;  /* 0x0000000302037224 */ /* 0x040fe400078e0204 */
[----:B------:R-:W1:Y:S03]  /*1590*/  LDC.64 R4, c[0x0][0x230] ;  /* 0x00008c00ff047b82 */ /* 0x000e660000000a00 */
[----:B------:R-:W-:-:S13]  /*15a0*/  ISETP.GT.U32.AND P2, PT, R2, R3, PT ;  /* 0x000000030200720c */ /* 0x000fda0003f44070 */
[----:B------:R-:W-:Y:S01]  /*15b0*/  @!P2 IMAD.IADD R3, R3, 0x1, -R2 ;  /* 0x000000010303a824 */ /* 0x000fe200078e0a02 */
[----:B------:R-:W-:Y:S02]  /*15c0*/  @!P2 IADD3 R20, R20, 0x1, RZ ;  /* 0x000000011414a810 */ /* 0x000fe40007ffe0ff */
[----:B------:R-:W-:Y:S02]  /*15d0*/  ISETP.NE.AND P2, PT, R9, RZ, PT ;  /* 0x000000ff0900720c */ /* 0x000fe40003f45270 */
[----:B------:R-:W-:Y:S02]  /*15e0*/  ISETP.GE.U32.AND P3, PT, R3, R2, PT ;  /* 0x000000020300720c */ /* 0x000fe40003f66070 */
[----:B------:R-:W-:-:S04]  /*15f0*/  LOP3.LUT R2, R28, R9, RZ, 0x3c, !PT ;  /* 0x000000091c027212 */ /* 0x000fc800078e3cff */
[----:B------:R-:W-:Y:S02]  /*1600*/  ISETP.GE.AND P1, PT, R2, RZ, PT ;  /* 0x000000ff0200720c */ /* 0x000fe40003f26270 */
[----:B------:R-:W4:Y:S05]  /*1610*/  LDC.64 R2, c[0x0][0x238] ;  /* 0x00008e00ff027b82 */ /* 0x000f2a0000000a00 */
[----:B------:R-:W-:-:S06]  /*1620*/  @P3 IADD3 R20, R20, 0x1, RZ ;  /* 0x0000000114143810 */ /* 0x000fcc0007ffe0ff */
[----:B------:R-:W-:Y:S01]  /*1630*/  @!P1 IMAD.MOV R20, RZ, RZ, -R20 ;  /* 0x000000ffff149224 */ /* 0x000fe200078e0a14 */
[----:B------:R-:W-:Y:S02]  /*1640*/  @!P2 LOP3.LUT R20, RZ, R9, RZ, 0x33, !PT ;  /* 0x00000009ff14a212 */ /* 0x000fe400078e33ff */
[----:B--2---:R-:W-:Y:S01]  /*1650*/  SHF.R.S32.HI R7, RZ, 0x1f, R6 ;  /* 0x0000001fff077819 */ /* 0x004fe20000011406 */
[----:B-1----:R-:W-:-:S04]  /*1660*/  IMAD.WIDE.U32 R10, R6, R4, RZ ;  /* 0x00000004060a7225 */ /* 0x002fc800078e00ff */
[----:B-----5:R-:W-:Y:S02]  /*1670*/  IMAD R8, R7, R4, RZ ;  /* 0x0000000407087224 */ /* 0x020fe400078e02ff */
[----:B---3--:R-:W-:Y:S02]  /*1680*/  IMAD R4, R15, R220, RZ ;  /* 0x000000dc0f047224 */ /* 0x008fe400078e02ff */
[----:B------:R-:W-:Y:S02]  /*1690*/  IMAD R5, R6, R5, R8 ;  /* 0x0000000506057224 */ /* 0x000fe400078e0208 */
[----:B------:R-:W-:Y:S02]  /*16a0*/  IMAD R4, R16, R221, R4 ;  /* 0x000000dd10047224 */ /* 0x000fe400078e0204 */
[----:B----4-:R-:W-:Y:S01]  /*16b0*/  IMAD R7, R7, R2, RZ ;  /* 0x0000000207077224 */ /* 0x010fe200078e02ff */
[----:B------:R-:W-:-:S03]  /*16c0*/  IADD3 R11, R11, R5, RZ ;  /* 0x000000050b0b7210 */ /* 0x000fc60007ffe0ff */
[----:B------:R-:W-:Y:S02]  /*16d0*/  IMAD R7, R6, R3, R7 ;  /* 0x0000000306077224 */ /* 0x000fe400078e0207 */
[----:B------:R-:W-:Y:S01]  /*16e0*/  IMAD.WIDE.U32 R8, R16, R220, R10 ;  /* 0x000000dc10087225 */ /* 0x000fe200078e000a */
[----:B------:R-:W-:-:S03]  /*16f0*/  SHF.R.S32.HI R11, RZ, 0x1f, R20 ;  /* 0x0000001fff0b7819 */ /* 0x000fc60000011414 */
[----:B------:R-:W-:Y:S01]  /*1700*/  IMAD.WIDE.U32 R2, R6, R2, RZ ;  /* 0x0000000206027225 */ /* 0x000fe200078e00ff */
[----:B------:R-:W-:-:S03]  /*1710*/  IADD3 R9, R9, R4, RZ ;  /* 0x0000000409097210 */ /* 0x000fc60007ffe0ff */
[----:B------:R-:W-:Y:S01]  /*1720*/  IMAD R5, R11, UR4, RZ ;  /* 0x000000040b057c24 */ /* 0x000fe2000f8e02ff */
[----:B------:R-:W-:Y:S01]  /*1730*/  IADD3 R7, R3, R7, RZ ;  /* 0x0000000703077210 */ /* 0x000fe20007ffe0ff */
[----:B------:R-:W-:-:S04]  /*1740*/  IMAD.WIDE.U32 R38, R20, UR4, R8 ;  /* 0x0000000414267c25 */ /* 0x000fc8000f8e0008 */
[----:B------:R-:W-:Y:S02]  /*1750*/  IMAD R5, R20, UR5, R5 ;  /* 0x0000000514057c24 */ /* 0x000fe4000f8e0205 */
[----:B------:R-:W-:-:S03]  /*1760*/  IMAD.MOV.U32 R6, RZ, RZ, R2 ;  /* 0x000000ffff067224 */ /* 0x000fc600078e0002 */
[----:B------:R-:W-:Y:S01]  /*1770*/  IADD3 R25, R39, R5, RZ ;  /* 0x0000000527197210 */ /* 0x000fe20007ffe0ff */
[----:B------:R-:W-:Y:S06]  /*1780*/  BRA `(.L_x_1509) ;  /* 0x0000000400307947 */ /* 0x000fec0003800000 */
.L_x_1508:
[----:B------:R-:W1:Y:S01]  /*1790*/  LDC R11, c[0x0][0x278] ;  /* 0x00009e00ff0b7b82 */ /* 0x000e620000000800 */
[----:B------:R-:W-:Y:S02]  /*17a0*/  ISETP.NE.AND P4, PT, R10, -0x1, PT ;  /* 0xffffffff0a00780c */ /* 0x000fe40003f85270 */
[----:B------:R-:W-:-:S04]  /*17b0*/  LEA R16, R153, 0xffffffc0, 0x6 ;  /* 0xffffffc099107811 */ /* 0x000fc800078e30ff */
[----:B------:R-:W-:-:S07]  /*17c0*/  SHF.R.S32.HI R15, RZ, 0x1f, R16 ;  /* 0x0000001fff0f7819 */ /* 0x000fce0000011410 */
[----:B------:R-:W2:Y:S01]  /*17d0*/  @P4 LDC.64 R220, c[0x0][0x248] ;  /* 0x00009200ffdc4b82 */ /* 0x000ea20000000a00 */
[----:B-1----:R-:W-:-:S04]  /*17e0*/  IABS R3, R11 ;  /* 0x0000000b00037213 */ /* 0x002fc80000000000 */
[----:B------:R-:W1:Y:S08]  /*17f0*/  I2F.RP R5, R3 ;  /* 0x0000000300057306 */ /* 0x000e700000209400 */
[----:B-1----:R-:W1:Y:S02]  /*1800*/  MUFU.RCP R6, R5 ;  /* 0x0000000500067308 */ /* 0x002e640000001000 */
[----:B-1----:R-:W-:-:S06]  /*1810*/  VIADD R6, R6, 0xffffffe ;  /* 0x0ffffffe06067836 */ /* 0x002fcc0000000000 */
        /* <DEDUP_REMOVED lines=13> */
[----:B------:R-:W-:Y:S01]  /*18f0*/  ISETP.GE.AND P2, PT, R4, RZ, PT ;  /* 0x000000ff0400720c */ /* 0x000fe20003f46270 */
[----:B------:R-:W-:-:S04]  /*1900*/  @P4 IMAD.IADD R4, R9, 0x1, R10 ;  /* 0x0000000109044824 */ /* 0x000fc800078e020a */
[C---:B--2---:R-:W-:Y:S02]  /*1910*/  @P4 IMAD R13, R4.reuse, R221, RZ ;  /* 0x000000dd040d4224 */ /* 0x044fe400078e02ff */
[----:B------:R-:W-:-:S04]  /*1920*/  @P4 IMAD.WIDE.U32 R4, R4, R220, RZ ;  /* 0x000000dc04044225 */ /* 0x000fc800078e00ff */
[-C--:B------:R-:W-:Y:S02]  /*1930*/  @!P1 IADD3 R2, R2, -R3.reuse, RZ ;  /* 0x8000000302029210 */ /* 0x080fe40007ffe0ff */
[----:B------:R-:W-:Y:S02]  /*1940*/  @!P1 IADD3 R20, R20, 0x1, RZ ;  /* 0x0000000114149810 */ /* 0x000fe40007ffe0ff */
[----:B------:R-:W-:Y:S02]  /*1950*/  ISETP.GE.U32.AND P3, PT, R2, R3, PT ;  /* 0x000000030200720c */ /* 0x000fe40003f66070 */
[----:B------:R-:W2:Y:S01]  /*1960*/  LDC.64 R2, c[0x0][0x260] ;  /* 0x00009800ff027b82 */ /* 0x000ea20000000a00 */
[----:B------:R-:W-:Y:S02]  /*1970*/  ISETP.NE.AND P1, PT, R11, RZ, PT ;  /* 0x000000ff0b00720c */ /* 0x000fe40003f25270 */
[----:B------:R-:W-:Y:S02]  /*1980*/  @P4 IADD3 R13, R5, R13, RZ ;  /* 0x0000000d050d4210 */ /* 0x000fe40007ffe0ff */
[----:B------:R-:W-:-:S06]  /*1990*/  @P4 MOV R12, R4 ;  /* 0x00000004000c4202 */ /* 0x000fcc0000000f00 */
        /* <DEDUP_REMOVED lines=14> */
[----:B------:R-:W-:-:S07]  /*1a80*/  IADD3 R13, R13, R5, RZ ;  /* 0x000000050d0d7210 */ /* 0x000fce0007ffe0ff */
.L_x_1510:
[----:B------:R-:W-:Y:S01]  /*1a90*/  IMAD R5, R15, R220, RZ ;  /* 0x000000dc0f057224 */ /* 0x000fe200078e02ff */
[----:B------:R-:W-:Y:S01]  /*1aa0*/  @!P1 LOP3.LUT R20, RZ, R11, RZ, 0x33, !PT ;  /* 0x0000000bff149212 */ /* 0x000fe200078e33ff */
[----:B------:R-:W-:Y:S01]  /*1ab0*/  IMAD.WIDE.U32 R18, R220, R16, R12 ;  /* 0x00000010dc127225 */ /* 0x000fe200078e000c */
[----:B------:R-:W-:Y:S02]  /*1ac0*/  @P4 IADD3 R10, R9, R10, RZ ;  /* 0x0000000a090a4210 */ /* 0x000fe40007ffe0ff */
[----:B------:R-:W-:Y:S01]  /*1ad0*/  SHF.R.S32.HI R11, RZ, 0x1f, R20 ;  /* 0x0000001fff0b7819 */ /* 0x000fe20000011414 */
[----:B------:R-:W-:-:S04]  /*1ae0*/  IMAD R5, R221, R16, R5 ;  /* 0x00000010dd057224 */ /* 0x000fc800078e0205 */
[----:B--2---:R-:W-:Y:S01]  /*1af0*/  IMAD R12, R11, R2, RZ ;  /* 0x000000020b0c7224 */ /* 0x004fe200078e02ff */
[----:B------:R-:W-:Y:S01]  /*1b00*/  IADD3 R19, R19, R5, RZ ;  /* 0x0000000513137210 */ /* 0x000fe20007ffe0ff */
[----:B-1----:R-:W-:-:S04]  /*1b10*/  @P4 IMAD.WIDE.U32 R4, R10, R6, RZ ;  /* 0x000000060a044225 */ /* 0x002fc800078e00ff */
[----:B------:R-:W-:Y:S01]  /*1b20*/  IMAD.WIDE.U32 R38, R20, R2, R18 ;  /* 0x0000000214267225 */ /* 0x000fe200078e0012 */
[----:B------:R-:W-:-:S03]  /*1b30*/  @P4 MOV R6, R4 ;  /* 0x0000000400064202 */ /* 0x000fc60000000f00 */
[----:B------:R-:W-:Y:S02]  /*1b40*/  IMAD R3, R20, R3, R12 ;  /* 0x0000000314037224 */ /* 0x000fe400078e020c */
[----:B------:R-:W-:-:S03]  /*1b50*/  @P4 IMAD R7, R10, R7, R5 ;  /* 0x000000070a074224 */ /* 0x000fc600078e0205 */
[----:B------:R-:W-:Y:S01]  /*1b60*/  IADD3 R25, R39, R3, RZ ;  /* 0x0000000327197210 */ /* 0x000fe20007ffe0ff */
[----:B------:R-:W-:Y:S06]  /*1b70*/  @P4 BRA `(.L_x_1509) ;  /* 0x0000000000344947 */ /* 0x000fec0003800000 */
[----:B------:R-:W1:Y:S01]  /*1b80*/  LDC.64 R4, c[0x0][0x250] ;  /* 0x00009400ff047b82 */ /* 0x000e620000000a00 */
[----:B------:R-:W-:-:S07]  /*1b90*/  SHF.R.S32.HI R7, RZ, 0x1f, R9 ;  /* 0x0000001fff077819 */ /* 0x000fce0000011409 */
[----:B------:R-:W2:Y:S01]  /*1ba0*/  LDC.64 R2, c[0x0][0x238] ;  /* 0x00008e00ff027b82 */ /* 0x000ea20000000a00 */
[-C--:B-1----:R-:W-:Y:S01]  /*1bb0*/  IMAD R6, R7, R4.reuse, RZ ;  /* 0x0000000407067224 */ /* 0x082fe200078e02ff */
[----:B-----5:R-:W-:Y:S01]  /*1bc0*/  SHF.R.S32.HI R7, RZ, 0x1f, R8 ;  /* 0x0000001fff077819 */ /* 0x020fe20000011408 */
[----:B------:R-:W-:-:S04]  /*1bd0*/  IMAD.WIDE.U32 R12, R9, R4, RZ ;  /* 0x00000004090c7225 */ /* 0x000fc800078e00ff */
[----:B------:R-:W-:Y:S02]  /*1be0*/  IMAD R5, R9, R5, R6 ;  /* 0x0000000509057224 */ /* 0x000fe400078e0206 */
[----:B--2---:R-:W-:-:S03]  /*1bf0*/  IMAD R7, R7, R2, RZ ;  /* 0x0000000207077224 */ /* 0x004fc600078e02ff */
[----:B------:R-:W-:Y:S01]  /*1c00*/  IADD3 R13, R13, R5, RZ ;  /* 0x000000050d0d7210 */ /* 0x000fe20007ffe0ff */
[C---:B------:R-:W-:Y:S02]  /*1c10*/  IMAD R7, R8.reuse, R3, R7 ;  /* 0x0000000308077224 */ /* 0x040fe400078e0207 */
[----:B------:R-:W-:-:S05]  /*1c20*/  IMAD.WIDE.U32 R2, R8, R2, R12 ;  /* 0x0000000208027225 */ /* 0x000fca00078e000c */
[----:B------:R-:W-:Y:S02]  /*1c30*/  IADD3 R7, R3, R7, RZ ;  /* 0x0000000703077210 */ /* 0x000fe40007ffe0ff */
[----:B------:R-:W-:-:S07]  /*1c40*/  MOV R6, R2 ;  /* 0x0000000200067202 */ /* 0x000fce0000000f00 */
.L_x_1509:
[----:B------:R-:W-:Y:S01]  /*1c50*/  ISETP.NE.AND P1, PT, R0, -0x1, PT ;  /* 0xffffffff0000780c */ /* 0x000fe20003f25270 */
[----:B------:R-:W1:Y:S01]  /*1c60*/  S2UR UR8, SR_CgaCtaId ;  /* 0x00000000000879c3 */ /* 0x000e620000008800 */
[----:B------:R-:W-:Y:S01]  /*1c70*/  SHF.R.S32.HI R9, RZ, 0x1f, R106 ;  /* 0x0000001fff097819 */ /* 0x000fe2000001146a */
[----:B------:R-:W-:Y:S01]  /*1c80*/  IMAD.IADD R207, R109, 0x1, -R110 ;  /* 0x000000016dcf7824 */ /* 0x000fe200078e0a6e */
[----:B------:R-:W-:Y:S01]  /*1c90*/  SHF.R.S32.HI R31, RZ, 0x1f, R28 ;  /* 0x0000001fff1f7819 */ /* 0x000fe2000001141c */
[----:B------:R-:W-:Y:S01]  /*1ca0*/  ULDC.64 UR4, c[0x0][0x258] ;  /* 0x0000960000047ab9 */ /* 0x000fe20000000a00 */
[----:B------:R-:W-:Y:S01]  /*1cb0*/  LEA.HI R19, R9, R106, RZ, 0x4 ;  /* 0x0000006a09137211 */ /* 0x000fe200078f20ff */
[----:B------:R-:W-:Y:S01]  /*1cc0*/  ULDC.64 UR6, c[0x0][0x268] ;  /* 0x00009a0000067ab9 */ /* 0x000fe20000000a00 */
[----:B------:R-:W-:Y:S01]  /*1cd0*/  BSSY B0, `(.L_x_1511) ;  /* 0x0000063000007945 */ /* 0x000fe20003800000 */
[----:B------:R-:W2:Y:S01]  /*1ce0*/  LDC.64 R240, c[0x0][0x250] ;  /* 0x00009400fff07b82 */ /* 0x000ea20000000a00 */
[----:B------:R-:W-:-:S02]  /*1cf0*/  IMAD R31, R31, UR4, RZ ;  /* 0x000000041f1f7c24 */ /* 0x000fc4000f8e02ff */
[----:B------:R-:W-:Y:S01]  /*1d00*/  IMAD R11, R11, UR6, RZ ;  /* 0x000000060b0b7c24 */ /* 0x000fe2000f8e02ff */
[----:B------:R-:W-:Y:S01]  /*1d10*/  @!P1 SHF.R.S32.HI R17, RZ, 0x1f, R217 ;  /* 0x0000001fff119819 */ /* 0x000fe200000114d9 */
[----:B------:R-:W-:Y:S02]  /*1d20*/  IMAD R31, R28, UR5, R31 ;  /* 0x000000051c1f7c24 */ /* 0x000fe4000f8e021f */
[----:B------:R-:W-:Y:S01]  /*1d30*/  IMAD R14, R20, UR7, R11 ;  /* 0x00000007140e7c24 */ /* 0x000fe2000f8e020b */
[----:B------:R-:W3:Y:S01]  /*1d40*/  @P1 LDC.64 R4, c[0x0][0x240] ;  /* 0x00009000ff041b82 */ /* 0x000ee20000000a00 */
[----:B------:R-:W-:-:S07]  /*1d50*/  VIADD R213, R153, 0xffffffff ;  /* 0xffffffff99d57836 */ /* 0x000fce0000000000 */
[----:B------:R-:W4:Y:S01]  /*1d60*/  @!P1 LDC.64 R2, c[0x0][0x228] ;  /* 0x00008a00ff029b82 */ /* 0x000f220000000a00 */
[----:B---3--:R-:W-:Y:S01]  /*1d70*/  @P1 IMAD.WIDE.U32 R12, R0, R4, RZ ;  /* 0x00000004000c1225 */ /* 0x008fe200078e00ff */
[----:B------:R-:W-:-:S03]  /*1d80*/  LEA.HI R4, R9, R106, RZ, 0x3 ;  /* 0x0000006a09047211 */ /* 0x000fc600078f18ff */
[----:B------:R-:W-:Y:S01]  /*1d90*/  @P1 IMAD R5, R0, R5, R13 ;  /* 0x0000000500051224 */ /* 0x000fe200078e020d */
[----:B------:R-:W-:Y:S02]  /*1da0*/  SHF.R.S32.HI R22, RZ, 0x3, R4 ;  /* 0x00000003ff167819 */ /* 0x000fe40000011404 */
[----:B------:R-:W-:Y:S01]  /*1db0*/  LOP3.LUT R13, R4, 0xfffffff8, RZ, 0xc0, !PT ;  /* 0xfffffff8040d7812 */ /* 0x000fe200078ec0ff */
[-C--:B----4-:R-:W-:Y:S01]  /*1dc0*/  @!P1 IMAD R0, R17, R2.reuse, RZ ;  /* 0x0000000211009224 */ /* 0x090fe200078e02ff */
[----:B------:R-:W-:Y:S01]  /*1dd0*/  LOP3.LUT R17, R19, 0xfffffff0, RZ, 0xc0, !PT ;  /* 0xfffffff013117812 */ /* 0x000fe200078ec0ff */
[C---:B------:R-:W-:Y:S01]  /*1de0*/  IMAD.SHL.U32 R214, R22.reuse, 0x40, RZ ;  /* 0x0000004016d67824 */ /* 0x040fe200078e00ff */
[----:B------:R-:W-:Y:S01]  /*1df0*/  ISETP.GE.AND P5, PT, R22, R207, PT ;  /* 0x000000cf1600720c */ /* 0x000fe20003fa6270 */
[----:B-----5:R-:W-:Y:S01]  /*1e00*/  IMAD.IADD R8, R106, 0x1, -R13 ;  /* 0x000000016a087824 */ /* 0x020fe200078e0a0d */
[----:B------:R-:W-:Y:S01]  /*1e10*/  SHF.R.S32.HI R23, RZ, 0x1f, R22 ;  /* 0x0000001fff177819 */ /* 0x000fe20000011416 */
[C---:B------:R-:W-:Y:S01]  /*1e20*/  @!P1 IMAD R3, R217.reuse, R3, R0 ;  /* 0x00000003d9039224 */ /* 0x040fe200078e0200 */
[----:B------:R-:W-:Y:S01]  /*1e30*/  LOP3.LUT R214, R214, 0x1c0, RZ, 0xc0, !PT ;  /* 0x000001c0d6d67812 */ /* 0x000fe200078ec0ff */
[----:B------:R-:W-:Y:S01]  /*1e40*/  @!P1 IMAD.WIDE.U32 R26, R217, R2, RZ ;  /* 0x00000002d91a9225 */ /* 0x000fe200078e00ff */
[----:B------:R-:W-:-:S03]  /*1e50*/  IADD3 R18, R22, 0x30, RZ ;  /* 0x0000003016127810 */ /* 0x000fc60007ffe0ff */
[----:B------:R-:W-:Y:S02]  /*1e60*/  IMAD.IADD R17, R106, 0x1, -R17 ;  /* 0x000000016a117824 */ /* 0x000fe400078e0a11 */
[----:B------:R-:W-:Y:S02]  /*1e70*/  IMAD.SHL.U32 R215, R8, 0x8, RZ ;  /* 0x0000000808d77824 */ /* 0x000fe400078e00ff */
[----:B------:R-:W-:Y:S01]  /*1e80*/  @!P1 IMAD.IADD R5, R27, 0x1, R3 ;  /* 0x000000011b059824 */ /* 0x000fe200078e0203 */
[----:B------:R-:W-:Y:S01]  /*1e90*/  LEA.HI R3, R9, R106, RZ, 0x6 ;  /* 0x0000006a09037211 */ /* 0x000fe200078f30ff */
[----:B------:R-:W-:Y:S01]  /*1ea0*/  @P1 IMAD.MOV.U32 R2, RZ, RZ, R12 ;  /* 0x000000ffff021224 */ /* 0x000fe200078e000c */
[----:B------:R-:W-:Y:S01]  /*1eb0*/  SHF.R.S32.HI R0, RZ, 0x1f, R17 ;  /* 0x0000001fff007819 */ /* 0x000fe20000011411 */
[----:B------:R-:W-:Y:S01]  /*1ec0*/  VIADD R24, R22, 0x20 ;  /* 0x0000002016187836 */ /* 0x000fe20000000000 */
[----:B------:R-:W-:Y:S01]  /*1ed0*/  LOP3.LUT R13, R214, 0x38, R215, 0xf8, !PT ;  /* 0x00000038d60d7812 */ /* 0x000fe200078ef8d7 */
[----:B------:R-:W-:Y:S01]  /*1ee0*/  IMAD.SHL.U32 R3, R3, 0x8, RZ ;  /* 0x0000000803037824 */ /* 0x000fe200078e00ff */
[----:B------:R-:W-:Y:S01]  /*1ef0*/  SHF.R.U32.HI R214, RZ, 0x3, R214 ;  /* 0x00000003ffd67819 */ /* 0x000fe200000116d6 */
[----:B------:R-:W-:Y:S01]  /*1f00*/  IMAD.WIDE R32, R33, 0x40, R22 ;  /* 0x0000004021207825 */ /* 0x000fe200078e0216 */
[----:B------:R-:W-:-:S02]  /*1f10*/  @!P1 MOV R2, R26 ;  /* 0x0000001a00029202 */ /* 0x000fc40000000f00 */
[----:B------:R-:W-:Y:S01]  /*1f20*/  LEA.HI R0, R0, R17, RZ, 0x3 ;  /* 0x0000001100007211 */ /* 0x000fe200078f18ff */
[----:B------:R-:W-:Y:S01]  /*1f30*/  VIADD R26, R22, 0x10 ;  /* 0x00000010161a7836 */ /* 0x000fe20000000000 */
[----:B------:R-:W-:Y:S02]  /*1f40*/  LOP3.LUT R214, R13, R214, RZ, 0x3c, !PT ;  /* 0x000000d60dd67212 */ /* 0x000fe400078e3cff */
[----:B------:R-:W-:Y:S02]  /*1f50*/  SHF.R.S32.HI R36, RZ, 0x1f, R215 ;  /* 0x0000001fff247819 */ /* 0x000fe400000114d7 */
[C---:B------:R-:W-:Y:S02]  /*1f60*/  IADD3 R2, P1, R215.reuse, R2, RZ ;  /* 0x00000002d7027210 */ /* 0x040fe40007f3e0ff */
[----:B------:R-:W-:Y:S02]  /*1f70*/  LOP3.LUT R4, R0, 0xfffffff8, RZ, 0xc0, !PT ;  /* 0xfffffff800047812 */ /* 0x000fe400078ec0ff */
[----:B------:R-:W-:-:S02]  /*1f80*/  IADD3 R6, P2, R215, R6, RZ ;  /* 0x00000006d7067210 */ /* 0x000fc40007f5e0ff */
[----:B------:R-:W-:Y:S01]  /*1f90*/  LOP3.LUT R214, R214, 0xfffffe00, R3, 0xf8, !PT ;  /* 0xfffffe00d6d67812 */ /* 0x000fe200078ef803 */
[----:B------:R-:W-:Y:S01]  /*1fa0*/  IMAD.X R3, R36, 0x1, R5, P1 ;  /* 0x0000000124037824 */ /* 0x000fe200008e0605 */
[-C--:B------:R-:W-:Y:S01]  /*1fb0*/  ISETP.GE.AND P4, PT, R26, R207.reuse, PT ;  /* 0x000000cf1a00720c */ /* 0x080fe20003f86270 */
[----:B------:R-:W-:Y:S01]  /*1fc0*/  IMAD.IADD R17, R17, 0x1, -R4 ;  /* 0x0000000111117824 */ /* 0x000fe200078e0a04 */
[----:B------:R-:W-:Y:S01]  /*1fd0*/  ISETP.GE.AND P3, PT, R24, R207, PT ;  /* 0x000000cf1800720c */ /* 0x000fe20003f66270 */
[----:B------:R-:W-:Y:S02]  /*1fe0*/  IMAD.X R7, R36, 0x1, R7, P2 ;  /* 0x0000000124077824 */ /* 0x000fe400010e0607 */
[----:B------:R-:W-:Y:S01]  /*1ff0*/  IMAD.WIDE.U32 R28, R28, UR4, R2 ;  /* 0x000000041c1c7c25 */ /* 0x000fe2000f8e0002 */
[----:B------:R-:W-:Y:S01]  /*2000*/  UMOV UR4, 0x400 ;  /* 0x0000040000047882 */ /* 0x000fe20000000000 */
[----:B------:R-:W-:Y:S01]  /*2010*/  R2P PR, R17, 0x6 ;  /* 0x0000000611007804 */ /* 0x000fe20000000000 */
[----:B-1----:R-:W-:Y:S01]  /*2020*/  ULEA UR4, UR8, UR4, 0x18 ;  /* 0x0000000408047291 */ /* 0x002fe2000f8ec03f */
[----:B------:R-:W-:Y:S01]  /*2030*/  IMAD.WIDE.U32 R20, R20, UR6, R6 ;  /* 0x0000000614147c25 */ /* 0x000fe2000f8e0006 */
[----:B------:R-:W-:-:S03]  /*2040*/  MOV R2, 0x20 ;  /* 0x0000002000027802 */ /* 0x000fc60000000f00 */
[----:B------:R-:W-:Y:S01]  /*2050*/  IMAD.MOV.U32 R7, RZ, RZ, 0x10 ;  /* 0x00000010ff077424 */ /* 0x000fe200078e00ff */
        /* <DEDUP_REMOVED lines=42> */
.L_x_1512:
[----:B------:R-:W-:Y:S05]  /*2300*/  BSYNC B0 ;  /* 0x0000000000007941 */ /* 0x000fea0003800000 */
.L_x_1511:
        /* <DEDUP_REMOVED lines=45> */
.L_x_1514:
[----:B------:R-:W-:Y:S05]  /*25e0*/  BSYNC B0 ;  /* 0x0000000000007941 */ /* 0x000fea0003800000 */
.L_x_1513:
[----:B------:R-:W-:Y:S04]  /*25f0*/  BSSY B0, `(.L_x_1515) ;  /* 0x0000028000007945 */ /* 0x000fe80003800000 */
        /* <DEDUP_REMOVED lines=39> */
.L_x_1516:
[----:B------:R-:W-:Y:S05]  /*2870*/  BSYNC B0 ;  /* 0x0000000000007941 */ /* 0x000fea0003800000 */
.L_x_1515:
        /* <DEDUP_REMOVED lines=39> */
.L_x_1518:
[----:B------:R-:W-:Y:S05]  /*2af0*/  BSYNC B0 ;  /* 0x0000000000007941 */ /* 0x000fea0003800000 */
.L_x_1517:
[CC--:B------:R-:W-:Y:S01]  /*2b00*/  ISETP.GE.AND P2, PT, R22.reuse, R25.reuse, PT ;  /* 0x000000191600720c */ /* 0x0c0fe20003f46270 */
        /* <DEDUP_REMOVED lines=40> */
.L_x_1520:
[----:B------:R-:W-:Y:S05]  /*2d90*/  BSYNC B0 ;  /* 0x0000000000007941 */ /* 0x000fea0003800000 */
.L_x_1519:
        /* <DEDUP_REMOVED lines=33> */
.L_x_1522:
[----:B------:R-:W-:Y:S05]  /*2fb0*/  BSYNC B0 ;  /* 0x0000000000007941 */ /* 0x000fea0003800000 */
.L_x_1521:
        /* <DEDUP_REMOVED lines=34> */
.L_x_1524:
[----:B------:R-:W-:Y:S05]  /*31e0*/  BSYNC B0 ;  /* 0x0000000000007941 */ /* 0x000fea0003800000 */
.L_x_1523:
        /* <DEDUP_REMOVED lines=40> */
.L_x_1526:
[----:B------:R-:W-:Y:S05]  /*3470*/  BSYNC B0 ;  /* 0x0000000000007941 */ /* 0x000fea0003800000 */
.L_x_1525:
[----:B------:R-:W0:Y:S01]  /*3480*/  LDGDEPBAR ;  /* 0x00000000000079af */ /* 0x000e220000000000 */
[----:B------:R-:W-:Y:S01]  /*3490*/  ISETP.GE.AND P2, PT, R22, R25, PT ;  /* 0x000000191600720c */ /* 0x000fe20003f46270 */
[----:B-1234-:R-:W-:Y:S01]  /*34a0*/  IMAD.SHL.U32 R10, R8, 0x40, RZ ;  /* 0x00000040080a7824 */ /* 0x01efe200078e00ff */
[----:B------:R-:W-:Y:S01]  /*34b0*/  LOP3.LUT R19, R19, 0xfffffffe, RZ, 0xc0, !PT ;  /* 0xfffffffe13137812 */ /* 0x000fe200078ec0ff */
[----:B------:R-:W-:Y:S01]  /*34c0*/  IMAD.SHL.U32 R17, R17, 0x40, RZ ;  /* 0x0000004011117824 */ /* 0x000fe200078e00ff */
[C---:B------:R-:W-:Y:S01]  /*34d0*/  IADD3 R16, P1, R22.reuse, R16, RZ ;  /* 0x0000001016107210 */ /* 0x040fe20007f3e0ff */
[----:B------:R-:W-:Y:S01]  /*34e0*/  IMAD.SHL.U32 R11, R22, 0x8, RZ ;  /* 0x00000008160b7824 */ /* 0x000fe200078e00ff */
[----:B------:R-:W-:Y:S01]  /*34f0*/  LOP3.LUT R10, R10, 0x1c0, RZ, 0xc0, !PT ;  /* 0x000001c00a0a7812 */ /* 0x000fe200078ec0ff */
[----:B------:R-:W-:Y:S01]  /*3500*/  IMAD.IADD R19, R24, 0x1, -R19 ;  /* 0x0000000118137824 */ /* 0x000fe200078e0a13 */
[----:B------:R-:W-:Y:S01]  /*3510*/  LOP3.LUT R17, R17, 0x1c0, RZ, 0xc0, !PT ;  /* 0x000001c011117812 */ /* 0x000fe200078ec0ff */
[----:B------:R-:W-:Y:S01]  /*3520*/  IMAD.X R15, R23, 0x1, R15, P1 ;  /* 0x00000001170f7824 */ /* 0x000fe200008e060f */
[----:B------:R-:W-:Y:S01]  /*3530*/  LOP3.LUT R11, R10, 0x8, R11, 0xf8, !PT ;  /* 0x000000080a0b7812 */ /* 0x000fe200078ef80b */
[----:B------:R-:W-:Y:S01]  /*3540*/  IMAD.SHL.U32 R12, R19, 0x8, RZ ;  /* 0x00000008130c7824 */ /* 0x000fe200078e00ff */
[----:B------:R-:W-:Y:S01]  /*3550*/  SHF.R.U32.HI R10, RZ, 0x3, R10 ;  /* 0x00000003ff0a7819 */ /* 0x000fe2000001160a */
[----:B------:R-:W-:Y:S01]  /*3560*/  IMAD.IADD R21, R21, 0x1, R14 ;  /* 0x0000000115157824 */ /* 0x000fe200078e020e */
[----:B------:R-:W-:Y:S01]  /*3570*/  LEA.HI R108, R9, R106, RZ, 0x5 ;  /* 0x0000006a096c7211 */ /* 0x000fe200078f28ff */
[-C--:B------:R-:W-:Y:S01]  /*3580*/  IMAD R15, R15, R240.reuse, RZ ;  /* 0x000000f00f0f7224 */ /* 0x080fe200078e02ff */
[----:B------:R-:W-:Y:S01]  /*3590*/  LOP3.LUT R12, R17, 0x8, R12, 0xf8, !PT ;  /* 0x00000008110c7812 */ /* 0x000fe200078ef80c */
[----:B------:R-:W-:Y:S01]  /*35a0*/  IMAD.WIDE.U32 R154, R16, R240, R20 ;  /* 0x000000f0109a7225 */ /* 0x000fe200078e0014 */
[----:B------:R-:W-:Y:S01]  /*35b0*/  SHF.R.U32.HI R17, RZ, 0x3, R17 ;  /* 0x00000003ff117819 */ /* 0x000fe20000011611 */
[----:B------:R-:W-:Y:S01]  /*35c0*/  ULDC.64 UR6, c[0x0][0x220] ;  /* 0x0000880000067ab9 */ /* 0x000fe20000000a00 */
[----:B------:R-:W-:Y:S01]  /*35d0*/  LOP3.LUT R10, R11, R10, RZ, 0x3c, !PT ;  /* 0x0000000a0b0a7212 */ /* 0x000fe200078e3cff */
[----:B------:R-:W-:Y:S01]  /*35e0*/  IMAD.SHL.U32 R11, R0, 0x40, RZ ;  /* 0x00000040000b7824 */ /* 0x000fe200078e00ff */
        /* <DEDUP_REMOVED lines=44> */
.L_x_1528:
[----:B------:R-:W-:Y:S05]  /*38b0*/  BSYNC B0 ;  /* 0x0000000000007941 */ /* 0x000fea0003800000 */
.L_x_1527:
        /* <DEDUP_REMOVED lines=31> */
.L_x_1530:
[----:B------:R-:W-:Y:S05]  /*3ab0*/  BSYNC B0 ;  /* 0x0000000000007941 */ /* 0x000fea0003800000 */
.L_x_1529:
[----:B------:R1:W-:Y:S01]  /*3ac0*/  @P6 STS.128 [R214+0xd000], RZ ;  /* 0x00d000ffd6006388 */ /* 0x0003e20000000c00 */
[----:B------:R-:W-:Y:S03]  /*3ad0*/  BSSY B0, `(.L_x_1531) ;  /* 0x0000020000007945 */ /* 0x000fe60003800000 */
[----:B------:R1:W-:Y:S04]  /*3ae0*/  @P6 STS.128 [R214+0xf000], RZ ;  /* 0x00f000ffd6006388 */ /* 0x0003e80000000c00 */
[----:B------:R1:W-:Y:S01]  /*3af0*/  @P6 STS.128 [R214+0x11000], RZ ;  /* 0x011000ffd6006388 */ /* 0x0003e20000000c00 */
[----:B------:R-:W-:Y:S05]  /*3b00*/  @P6 BRA `(.L_x_1532) ;  /* 0x0000000000706947 */ /* 0x000fea0003800000 */
[----:B------:R-:W-:Y:S01]  /*3b10*/  ULDC UR5, c[0x0][0x2d0] ;  /* 0x0000b40000057ab9 */ /* 0x000fe20000000800 */
[----:B------:R-:W-:Y:S01]  /*3b20*/  IMAD.SHL.U32 R9, R240, 0x20, RZ ;  /* 0x00000020f0097824 */ /* 0x000fe200078e00ff */
[----:B------:R-:W-:Y:S02]  /*3b30*/  ISETP.GE.AND P4, PT, R215, UR5, PT ;  /* 0x00000005d7007c0c */ /* 0x000fe4000bf86270 */
[----:B------:R-:W-:Y:S02]  /*3b40*/  ISETP.GE.AND P3, PT, R6, UR5, PT ;  /* 0x0000000506007c0c */ /* 0x000fe4000bf66270 */
[----:B------:R-:W-:Y:S02]  /*3b50*/  ISETP.GE.AND P1, PT, R4, UR5, PT ;  /* 0x0000000504007c0c */ /* 0x000fe4000bf26270 */
[----:B-1----:R-:W-:-:S07]  /*3b60*/  SHF.L.U64.HI R10, R240, 0x5, R241 ;  /* 0x00000005f00a7819 */ /* 0x002fce00000102f1 */
        /* <DEDUP_REMOVED lines=22> */
.L_x_1532:
[----:B------:R-:W-:Y:S05]  /*3cd0*/  BSYNC B0 ;  /* 0x0000000000007941 */ /* 0x000fea0003800000 */
.L_x_1531:
        /* <DEDUP_REMOVED lines=37> */
.L_x_1534:
[----:B------:R-:W-:Y:S05]  /*3f30*/  BSYNC B0 ;  /* 0x0000000000007941 */ /* 0x000fea0003800000 */
.L_x_1533:
[----:B------:R-:W-:Y:S01]  /*3f40*/  LDSM.16.M88.4 R20, [R206] ;  /* 0x00000000ce14783b */ /* 0x000fe20000000200 */
[----:B------:R-:W-:Y:S01]  /*3f50*/  LOP3.LUT P1, RZ, R8, 0x2, RZ, 0xc0, !PT ;  /* 0x0000000208ff7812 */ /* 0x000fe2000782c0ff */
[----:B------:R-:W-:Y:S01]  /*3f60*/  ULDC UR10, c[0x0][0x39c] ;  /* 0x0000e700000a7ab9 */ /* 0x000fe20000000800 */
[C---:B------:R-:W-:Y:S01]  /*3f70*/  IADD3 R9, R205.reuse, 0x6000, RZ ;  /* 0x00006000cd097810 */ /* 0x040fe20007ffe0ff */
[----:B------:R-:W5:Y:S01]  /*3f80*/  LDSM.16.M88.4 R28, [R205+0x6000] ;  /* 0x00600000cd1c783b */ /* 0x000f620000000200 */
[----:B------:R-:W-:Y:S02]  /*3f90*/  IADD3 R203, R205, 0x6020, RZ ;  /* 0x00006020cdcb7810 */ /* 0x000fe40007ffe0ff */
[-C--:B------:R-:W-:Y:S01]  /*3fa0*/  LEA R204, R7, R206.reuse, 0x1 ;  /* 0x000000ce07cc7211 */ /* 0x080fe200078e08ff */
[----:B------:R-:W3:Y:S01]  /*3fb0*/  LDSM.16.M88.4 R52, [R205+0x7000] ;  /* 0x00700000cd34783b */ /* 0x000ee20000000200 */
[C---:B------:R-:W-:Y:S02]  /*3fc0*/  LEA R202, R5.reuse, R206, 0x1 ;  /* 0x000000ce05ca7211 */ /* 0x040fe400078e08ff */
[----:B------:R-:W-:Y:S01]  /*3fd0*/  LEA R201, R5, R204, 0x1 ;  /* 0x000000cc05c97211 */ /* 0x000fe200078e08ff */
[----:B------:R-:W-:Y:S01]  /*3fe0*/  LDSM.16.M88.4 R72, [R204] ;  /* 0x00000000cc48783b */ /* 0x000fe20000000200 */
[----:B------:R-:W-:-:S02]  /*3ff0*/  LEA R107, R107, R110, 0x4 ;  /* 0x0000006e6b6b7211 */ /* 0x000fc400078e20ff */
[----:B------:R-:W-:Y:S01]  /*4000*/  @P1 IADD3 R203, R9, -0x20, RZ ;  /* 0xffffffe009cb1810 */ /* 0x000fe20007ffe0ff */
[----:B------:R-:W-:Y:S01]  /*4010*/  LDSM.16.M88.4 R60, [R205+0x6800] ;  /* 0x00680000cd3c783b */ /* 0x000fe20000000200 */
[----:B------:R-:W-:Y:S02]  /*4020*/  LOP3.LUT P1, RZ, R8, 0x4, RZ, 0xc0, !PT ;  /* 0x0000000408ff7812 */ /* 0x000fe4000782c0ff */
[----:B------:R-:W-:Y:S01]  /*4030*/  ISETP.GT.AND P6, PT, R213, R208, PT ;  /* 0x000000d0d500720c */ /* 0x000fe20003fc4270 */
[----:B------:R-:W4:Y:S01]  /*4040*/  LDSM.16.M88.4 R68, [R203] ;  /* 0x00000000cb44783b */ /* 0x000f220000000200 */
[----:B------:R-:W-:Y:S01]  /*4050*/  SEL R2, R2, 0xffffffe0, !P1 ;  /* 0xffffffe002027807 */ /* 0x000fe20004800000 */
[C---:B------:R-:W-:Y:S01]  /*4060*/  VIADD R190, R203.reuse, 0x2800 ;  /* 0x00002800cbbe7836 */ /* 0x040fe20000000000 */
[----:B------:R-:W-:Y:S01]  /*4070*/  IADD3 R195, R203, 0x800, RZ ;  /* 0x00000800cbc37810 */ /* 0x000fe20007ffe0ff */
[----:B------:R-:W-:Y:S01]  /*4080*/  LDSM.16.M88.4 R76, [R202] ;  /* 0x00000000ca4c783b */ /* 0x000fe20000000200 */
[----:B------:R-:W-:-:S02]  /*4090*/  LEA R199, R2, R205, 0x1 ;  /* 0x000000cd02c77211 */ /* 0x000fc400078e08ff */
[----:B------:R-:W-:Y:S01]  /*40a0*/  LEA R192, R2, R203, 0x1 ;  /* 0x000000cb02c07211 */ /* 0x000fe200078e08ff */
[----:B------:R-:W4:Y:S01]  /*40b0*/  LDSM.16.M88.4 R44, [R205+0x7800] ;  /* 0x00780000cd2c783b */ /* 0x000f220000000200 */
[C---:B------:R-:W-:Y:S02]  /*40c0*/  IADD3 R194, R203.reuse, 0x1000, RZ ;  /* 0x00001000cbc27810 */ /* 0x040fe40007ffe0ff */
[C---:B------:R-:W-:Y:S01]  /*40d0*/  IADD3 R193, R203.reuse, 0x1800, RZ ;  /* 0x00001800cbc17810 */ /* 0x040fe20007ffe0ff */
[----:B------:R-:W4:Y:S01]  /*40e0*/  LDSM.16.M88.4 R64, [R199+0x6000] ;  /* 0x00600000c740783b */ /* 0x000f220000000200 */
[C---:B------:R-:W-:Y:S02]  /*40f0*/  IADD3 R191, R203.reuse, 0x2000, RZ ;  /* 0x00002000cbbf7810 */ /* 0x040fe40007ffe0ff */
[C---:B------:R-:W-:Y:S01]  /*4100*/  IADD3 R189, R203.reuse, 0x3000, RZ ;  /* 0x00003000cbbd7810 */ /* 0x040fe20007ffe0ff */
[----:B------:R-:W4:Y:S01]  /*4110*/  LDSM.16.M88.4 R32, [R203+0x1000] ;  /* 0x00100000cb20783b */ /* 0x000f220000000200 */
[----:B------:R-:W-:-:S02]  /*4120*/  IADD3 R188, R203, 0x3800, RZ ;  /* 0x00003800cbbc7810 */ /* 0x000fc40007ffe0ff */
[C---:B------:R-:W-:Y:S01]  /*4130*/  IADD3 R187, R203.reuse, 0x4000, RZ ;  /* 0x00004000cbbb7810 */ /* 0x040fe20007ffe0ff */
[----:B------:R-:W4:Y:S01]  /*4140*/  LDSM.16.M88.4 R36, [R203+0x800] ;  /* 0x00080000cb24783b */ /* 0x000f220000000200 */
[C---:B------:R-:W-:Y:S02]  /*4150*/  IADD3 R186, R203.reuse, 0x4800, RZ ;  /* 0x00004800cbba7810 */ /* 0x040fe40007ffe0ff */
[C---:B------:R-:W-:Y:S01]  /*4160*/  IADD3 R185, R203.reuse, 0x5000, RZ ;  /* 0x00005000cbb97810 */ /* 0x040fe20007ffe0ff */
[----:B-----5:R-:W-:Y:S01]  /*4170*/  HMMA.16816.F32.BF16 R16, R20, R28, RZ ;  /* 0x0000001c1410723c */ /* 0x020fe200000418ff */
[----:B------:R-:W-:Y:S01]  /*4180*/  LDSM.16.M88.4 R24, [R201] ;  /* 0x00000000c918783b */ /* 0x000fe20000000200 */
[----:B------:R-:W-:-:S03]  /*4190*/  IADD3 R184, R203, 0x5800, RZ ;  /* 0x00005800cbb87810 */ /* 0x000fc60007ffe0ff */
[----:B------:R-:W5:Y:S01]  /*41a0*/  LDSM.16.M88.4 R88, [R192] ;  /* 0x00000000c058783b */ /* 0x000f620000000200 */
[C---:B---3--:R-:W-:Y:S03]  /*41b0*/  HMMA.16816.F32.BF16 R56, R20.reuse, R52, RZ ;  /* 0x000000341438723c */ /* 0x048fe600000418ff */
        /* <DEDUP_REMOVED lines=145> */
[C---:B-----5:R-:W-:Y:S06]  /*4ad0*/  HMMA.16816.F32.BF16 R56, R24.reuse, R8, R56 ;  /* 0x000000081838723c */ /* 0x060fec0000041838 */
[----:B------:R-:W-:Y:S01]  /*4ae0*/  HMMA.16816.F32.BF16 R52, R24, R10, R52 ;  /* 0x0000000a1834723c */ /* 0x000fe20000041834 */
[----:B------:R-:W5:Y:S01]  /*4af0*/  LDSM.16.M88.4 R8, [R192+0x5800] ;  /* 0x00580000c008783b */ /* 0x000f620000000200 */
[----:B------:R-:W-:-:S04]  /*4b00*/  DEPBAR.LE SB0, 0x0 ;  /* 0x000080000000791a */ /* 0x000fc80000000000 */
[C---:B------:R-:W-:Y:S06]  /*4b10*/  HMMA.16816.F32.BF16 R40, R24.reuse, R76, R40 ;  /* 0x0000004c1828723c */ /* 0x040fec0000041828 */
[C---:B------:R-:W-:Y:S06]  /*4b20*/  HMMA.16816.F32.BF16 R60, R24.reuse, R78, R60 ;  /* 0x0000004e183c723c */ /* 0x040fec000004183c */
[C---:B---3--:R-:W-:Y:S06]  /*4b30*/  HMMA.16816.F32.BF16 R80, R24.reuse, R20, R80 ;  /* 0x000000141850723c */ /* 0x048fec0000041850 */
[----:B------:R-:W-:Y:S06]  /*4b40*/  HMMA.16816.F32.BF16 R84, R24, R22, R84 ;  /* 0x000000161854723c */ /* 0x000fec0000041854 */
[----:B------:R-:W-:Y:S01]  /*4b50*/  HMMA.16816.F32.BF16 R40, R12, R44, R40 ;  /* 0x0000002c0c28723c */ /* 0x000fe20000041828 */
[----:B------:R-:W-:-:S04]  /*4b60*/  SHF.L.U32 R22, R106, 0x1, RZ ;  /* 0x000000016a167819 */ /* 0x000fc800000006ff */
[----:B------:R-:W-:Y:S01]  /*4b70*/  LOP3.LUT R22, R22, 0x6, RZ, 0xc0, !PT ;  /* 0x0000000616167812 */ /* 0x000fe200078ec0ff */
        /* <DEDUP_REMOVED lines=9> */
[----:B------:R-:W-:Y:S01]  /*4c10*/  LOP3.LUT R9, R108, 0xffffffe0, RZ, 0xc0, !PT ;  /* 0xffffffe06c097812 */ /* 0x000fe200078ec0ff */
[----:B------:R-:W-:Y:S01]  /*4c20*/  FMUL.FTZ R33, R60, UR10 ;  /* 0x0000000a3c217c20 */ /* 0x000fe20008410000 */
[----:B------:R-:W-:Y:S01]  /*4c30*/  FMUL.FTZ R32, R61, UR10 ;  /* 0x0000000a3d207c20 */ /* 0x000fe20008410000 */
[----:B------:R-:W-:Y:S01]  /*4c40*/  FMUL.FTZ R20, R62, UR10 ;  /* 0x0000000a3e147c20 */ /* 0x000fe20008410000 */
[----:B------:R-:W-:Y:S01]  /*4c50*/  IADD3 R2, -R9, R106, RZ ;  /* 0x0000006a09027210 */ /* 0x000fe20007ffe1ff */
[----:B------:R-:W-:Y:S01]  /*4c60*/  FMUL.FTZ R34, R63, UR10 ;  /* 0x0000000a3f227c20 */ /* 0x000fe20008410000 */
[----:B------:R-:W-:Y:S01]  /*4c70*/  FMUL.FTZ R56, R56, UR10 ;  /* 0x0000000a38387c20 */ /* 0x000fe20008410000 */
[----:B------:R-:W-:Y:S01]  /*4c80*/  FMUL.FTZ R57, R57, UR10 ;  /* 0x0000000a39397c20 */ /* 0x000fe20008410000 */
        /* <DEDUP_REMOVED lines=19> */
[----:B------:R-:W-:-:S03]  /*4dc0*/  IADD3 R2, R104, R2, -R109 ;  /* 0x0000000268027210 */ /* 0x000fc60007ffe86d */
[----:B------:R-:W4:Y:S02]  /*4dd0*/  MUFU.TANH R41, R41 ;  /* 0x0000002900297308 */ /* 0x000f240000002400 */
[----:B------:R-:W-:-:S05]  /*4de0*/  IMAD.IADD R105, R2, 0x1, R105 ;  /* 0x0000000102697824 */ /* 0x000fca00078e0269 */
[C---:B------:R-:W-:Y:S01]  /*4df0*/  VIMNMX R135, R105.reuse, R104, PT ;  /* 0x0000006869877248 */ /* 0x040fe20003fe0100 */
[----:B------:R-:W1:Y:S01]  /*4e00*/  MUFU.TANH R16, R16 ;  /* 0x0000001000107308 */ /* 0x000e620000002400 */
[----:B------:R-:W-:-:S07]  /*4e10*/  VIADDMNMX R2, R105, 0x8, R104, PT ;  /* 0x0000000869027846 */ /* 0x000fce0003800168 */
        /* <DEDUP_REMOVED lines=24> */
[----:B------:R-:W2:Y:S01]  /*4fa0*/  LDC R10, c[0x0][0x380] ;  /* 0x0000e000ff0a7b82 */ /* 0x000ea20000000800 */
[----:B------:R-:W-:Y:S01]  /*4fb0*/  IADD3 R15, R3, -0x40, RZ ;  /* 0xffffffc0030f7810 */ /* 0x000fe20007ffe0ff */
[----:B------:R-:W-:Y:S01]  /*4fc0*/  ULDC.64 UR8, c[0x0][0x230] ;  /* 0x00008c0000087ab9 */ /* 0x000fe20000000a00 */
[----:B------:R-:W-:Y:S02]  /*4fd0*/  IABS R12, R3 ;  /* 0x00000003000c7213 */ /* 0x000fe40000000000 */
[----:B------:R-:W-:Y:S02]  /*4fe0*/  IABS R11, R15 ;  /* 0x0000000f000b7213 */ /* 0x000fe40000000000 */
[-C--:B--2---:R-:W-:Y:S02]  /*4ff0*/  IABS R8, R10.reuse ;  /* 0x0000000a00087213 */ /* 0x084fe40000000000 */
[----:B------:R-:W-:Y:S02]  /*5000*/  LOP3.LUT R15, R15, R10, RZ, 0x3c, !PT ;  /* 0x0000000a0f0f7212 */ /* 0x000fe400078e3cff */
[----:B------:R-:W2:Y:S08]  /*5010*/  I2F.RP R13, R8 ;  /* 0x00000008000d7306 */ /* 0x000eb00000209400 */
[----:B--2---:R-:W2:Y:S02]  /*5020*/  MUFU.RCP R18, R13 ;  /* 0x0000000d00127308 */ /* 0x004ea40000001000 */
[----:B--2---:R-:W-:-:S06]  /*5030*/  VIADD R18, R18, 0xffffffe ;  /* 0x0ffffffe12127836 */ /* 0x004fcc0000000000 */
[----:B------:R-:W2:Y:S02]  /*5040*/  F2I.FTZ.U32.TRUNC.NTZ R19, R18 ;  /* 0x0000001200137305 */ /* 0x000ea4000021f000 */
[----:B--2---:R-:W-:Y:S02]  /*5050*/  IMAD.MOV R9, RZ, RZ, -R19 ;  /* 0x000000ffff097224 */ /* 0x004fe400078e0a13 */
        /* <DEDUP_REMOVED lines=21> */
[----:B------:R-:W-:-:S03]  /*51b0*/  ISETP.NE.AND P2, PT, R10, RZ, PT ;  /* 0x000000ff0a00720c */ /* 0x000fc60003f45270 */
[----:B------:R-:W-:Y:S02]  /*51c0*/  @P5 IADD3 R18, R18, 0x1, RZ ;  /* 0x0000000112125810 */ /* 0x000fe40007ffe0ff */
[----:B------:R-:W-:-:S04]  /*51d0*/  @P4 VIADD R14, R14, 0x1 ;  /* 0x000000010e0e4836 */ /* 0x000fc80000000000 */
[----:B------:R-:W-:Y:S02]  /*51e0*/  @!P1 IMAD.MOV R14, RZ, RZ, -R14 ;  /* 0x000000ffff0e9224 */ /* 0x000fe400078e0a0e */
[----:B------:R-:W-:-:S04]  /*51f0*/  @!P3 IADD3 R18, -R18, RZ, RZ ;  /* 0x000000ff1212b210 */ /* 0x000fc80007ffe1ff */
[C---:B------:R-:W-:Y:S02]  /*5200*/  SEL R9, R11.reuse, R18, !P2 ;  /* 0x000000120b097207 */ /* 0x040fe40005000000 */
[----:B------:R-:W-:-:S03]  /*5210*/  SEL R11, R11, R14, !P2 ;  /* 0x0000000e0b0b7207 */ /* 0x000fc60005000000 */
[----:B------:R-:W-:-:S04]  /*5220*/  IMAD.WIDE R18, R9, 0x4, R218 ;  /* 0x0000000409127825 */ /* 0x000fc800078e02da */
[----:B------:R-:W-:Y:S01]  /*5230*/  IMAD.WIDE R14, R11, 0x4, R218 ;  /* 0x000000040b0e7825 */ /* 0x000fe200078e02da */
[----:B------:R-:W2:Y:S04]  /*5240*/  LDG.E R13, desc[UR12][R18.64] ;  /* 0x0000000c120d7981 */ /* 0x000ea8000c1e1900 */
[----:B------:R-:W2:Y:S01]  /*5250*/  LDG.E R8, desc[UR12][R14.64] ;  /* 0x0000000c0e087981 */ /* 0x000ea2000c1e1900 */
[----:B------:R-:W-:-:S05]  /*5260*/  IADD3 R11, R9, -R11, RZ ;  /* 0x8000000b090b7210 */ /* 0x000fca0007ffe0ff */
[----:B------:R-:W-:-:S05]  /*5270*/  IMAD R11, R11, R10, -0x40 ;  /* 0xffffffc00b0b7424 */ /* 0x000fca00078e020a */
[----:B------:R-:W-:Y:S01]  /*5280*/  SHF.R.S32.HI R9, RZ, 0x1f, R11 ;  /* 0x0000001fff097819 */ /* 0x000fe2000001140b */
[----:B--2---:R-:W-:-:S04]  /*5290*/  IMAD.IADD R10, R8, 0x1, -R13 ;  /* 0x00000001080a7824 */ /* 0x004fc800078e0a0d */
[-C--:B------:R-:W-:Y:S02]  /*52a0*/  IMAD R8, R9, R220.reuse, RZ ;  /* 0x000000dc09087224 */ /* 0x080fe400078e02ff */
[----:B------:R-:W-:Y:S01]  /*52b0*/  IMAD.WIDE.U32 R12, R11, R220, RZ ;  /* 0x000000dc0b0c7225 */ /* 0x000fe200078e00ff */
[----:B------:R-:W-:-:S03]  /*52c0*/  SHF.R.S32.HI R9, RZ, 0x1f, R10 ;  /* 0x0000001fff097819 */ /* 0x000fc6000001140a */
[----:B------:R-:W-:Y:S02]  /*52d0*/  IMAD R8, R11, R221, R8 ;  /* 0x000000dd0b087224 */ /* 0x000fe400078e0208 */
[----:B------:R-:W-:-:S03]  /*52e0*/  IMAD R9, R9, UR8, RZ ;  /* 0x0000000809097c24 */ /* 0x000fc6000f8e02ff */
[----:B------:R-:W-:Y:S01]  /*52f0*/  IADD3 R13, R13, R8, RZ ;  /* 0x000000080d0d7210 */ /* 0x000fe20007ffe0ff */
[C---:B------:R-:W-:Y:S02]  /*5300*/  IMAD R9, R10.reuse, UR9, R9 ;  /* 0x000000090a097c24 */ /* 0x040fe4000f8e0209 */
[----:B------:R-:W-:-:S04]  /*5310*/  IMAD.WIDE.U32 R18, R10, UR8, R12 ;  /* 0x000000080a127c25 */ /* 0x000fc8000f8e000c */
[----:B------:R-:W-:Y:S01]  /*5320*/  IMAD.IADD R19, R19, 0x1, R9 ;  /* 0x0000000113137824 */ /* 0x000fe200078e0209 */
[----:B------:R-:W-:Y:S06]  /*5330*/  BRA `(.L_x_1537) ;  /* 0x0000000000087947 */ /* 0x000fec0003800000 */
.L_x_1536:
[----:B------:R-:W-:-:S04]  /*5340*/  LEA R18, -R220, RZ, 0x6 ;  /* 0x000000ffdc127211 */ /* 0x000fc800078e31ff */
[----:B------:R-:W-:-:S07]  /*5350*/  SHF.R.S32.HI R19, RZ, 0x1f, R18 ;  /* 0x0000001fff137819 */ /* 0x000fce0000011412 */
.L_x_1537:
[----:B------:R-:W-:Y:S01]  /*5360*/  ULDC UR5, c[0x0][0x2d0] ;  /* 0x0000b40000057ab9 */ /* 0x000fe20000000800 */
[----:B------:R-:W-:Y:S01]  /*5370*/  BSSY B0, `(.L_x_1538) ;  /* 0x0000083000007945 */ /* 0x000fe20003800000 */
[----:B------:R-:W-:Y:S02]  /*5380*/  ISETP.GE.AND P3, PT, R6, UR5, PT ;  /* 0x0000000506007c0c */ /* 0x000fe4000bf66270 */
[----:B------:R-:W-:Y:S02]  /*5390*/  ISETP.GE.AND P4, PT, R215, UR5, PT ;  /* 0x00000005d7007c0c */ /* 0x000fe4000bf86270 */
[----:B------:R-:W-:-:S09]  /*53a0*/  ISETP.GE.AND P2, PT, R4, UR5, PT ;  /* 0x0000000504007c0c */ /* 0x000fd2000bf46270 */
[----:B------:R-:W2:Y:S01]  /*53b0*/  @!P3 LDC.64 R12, c[0x0][0x218] ;  /* 0x00008600ff0cbb82 */ /* 0x000ea20000000a00 */
[CC--:B------:R-:W-:Y:S01]  /*53c0*/  @!P3 IADD3 R21, P1, R18.reuse, R133.reuse, RZ ;  /* 0x000000851215b210 */ /* 0x0c0fe20007f3e0ff */
[----:B------:R3:W-:Y:S01]  /*53d0*/  @P4 STS.128 [R214+0x6000], RZ ;  /* 0x006000ffd6004388 */ /* 0x0007e20000000c00 */
[----:B------:R-:W-:-:S03]  /*53e0*/  @!P4 IADD3 R4, P5, R18, R133, RZ ;  /* 0x000000851204c210 */ /* 0x000fc60007fbe0ff */
[----:B------:R-:W-:Y:S02]  /*53f0*/  @!P3 IMAD.X R6, R19, 0x1, R134, P1 ;  /* 0x000000011306b824 */ /* 0x000fe400008e0686 */
[----:B------:R-:W4:Y:S08]  /*5400*/  @!P4 LDC.64 R10, c[0x0][0x218] ;  /* 0x00008600ff0acb82 */ /* 0x000f300000000a00 */
[----:B------:R-:W5:Y:S01]  /*5410*/  @!P2 LDC.64 R8, c[0x0][0x218] ;  /* 0x00008600ff08ab82 */ /* 0x000f620000000a00 */
[----:B--2---:R-:W-:-:S07]  /*5420*/  @!P3 LEA R26, P1, R21, R12, 0x1 ;  /* 0x0000000c151ab211 */ /* 0x004fce00078208ff */
[----:B------:R-:W2:Y:S01]  /*5430*/  @!P4 LDC.64 R14, c[0x0][0x218] ;  /* 0x00008600ff0ecb82 */ /* 0x000ea20000000a00 */
[----:B------:R-:W-:Y:S01]  /*5440*/  @!P3 LEA.HI.X R27, R21, R13, R6, 0x1, P1 ;  /* 0x0000000d151bb211 */ /* 0x000fe200008f0c06 */
[----:B------:R-:W-:Y:S01]  /*5450*/  @!P4 IMAD.X R21, R19, 0x1, R134, P5 ;  /* 0x000000011315c824 */ /* 0x000fe200028e0686 */
[----:B------:R-:W-:Y:S02]  /*5460*/  @!P2 IADD3 R6, P1, R18, R133, RZ ;  /* 0x000000851206a210 */ /* 0x000fe40007f3e0ff */
[----:B----4-:R-:W-:-:S03]  /*5470*/  @!P4 LEA R38, P5, R4, R10, 0x1 ;  /* 0x0000000a0426c211 */ /* 0x010fc600078a08ff */
[----:B------:R-:W4:Y:S01]  /*5480*/  @!P3 LDC.64 R12, c[0x0][0x218] ;  /* 0x00008600ff0cbb82 */ /* 0x000f220000000a00 */
[----:B------:R-:W-:Y:S01]  /*5490*/  @!P4 LEA.HI.X R39, R4, R11, R21, 0x1, P5 ;  /* 0x0000000b0427c211 */ /* 0x000fe200028f0c15 */
[----:B------:R-:W-:Y:S01]  /*54a0*/  @!P2 IMAD.X R21, R19, 0x1, R134, P1 ;  /* 0x000000011315a824 */ /* 0x000fe200008e0686 */
[----:B------:R-:W-:Y:S02]  /*54b0*/  IADD3 R4, P5, R210, R18, RZ ;  /* 0x00000012d2047210 */ /* 0x000fe40007fbe0ff */
[----:B-----5:R-:W-:-:S03]  /*54c0*/  @!P2 LEA R24, P1, R6, R8, 0x1 ;  /* 0x000000080618a211 */ /* 0x020fc600078208ff */
[----:B------:R-:W5:Y:S01]  /*54d0*/  @!P2 LDC.64 R10, c[0x0][0x218] ;  /* 0x00008600ff0aab82 */ /* 0x000f620000000a00 */
        /* <DEDUP_REMOVED lines=9> */
[----:B------:R-:W1:Y:S01]  /*5570*/  @!P4 LDC.64 R8, c[0x0][0x218] ;  /* 0x00008600ff08cb82 */ /* 0x000e620000000a00 */
[--C-:B------:R-:W-:Y:S01]  /*5580*/  @!P4 IMAD.X R6, R21, 0x1, R134.reuse, P5 ;  /* 0x000000011506c824 */ /* 0x100fe200028e0686 */
[----:B--2---:R-:W-:Y:S01]  /*5590*/  @!P4 LEA R36, P5, R35, R14, 0x1 ;  /* 0x0000000e2324c211 */ /* 0x004fe200078a08ff */
[----:B------:R-:W-:Y:S01]  /*55a0*/  @!P3 IMAD.X R14, R21, 0x1, R134, P1 ;  /* 0x00000001150eb824 */ /* 0x000fe200008e0686 */
[----:B------:R-:W-:Y:S01]  /*55b0*/  @!PT LDS RZ, [RZ] ;  /* 0x00000000fffff984 */ /* 0x000fe20000000800 */
[----:B------:R-:W-:Y:S01]  /*55c0*/  @!PT LDS RZ, [RZ] ;  /* 0x00000000fffff984 */ /* 0x000fe20000000800 */
[----:B------:R-:W-:Y:S01]  /*55d0*/  @!PT LDS RZ, [RZ] ;  /* 0x00000000fffff984 */ /* 0x000fe20000000800 */
[----:B------:R3:W-:Y:S02]  /*55e0*/  @!P3 LDGSTS.E.BYPASS.LTC128B.128 [R214+0x8000], desc[UR12][R26.64+0x80] ;  /* 0x080000801ad6bfae */ /* 0x0007e4000b901d4c */
[----:B------:R-:W-:-:S02]  /*55f0*/  @!P4 LEA.HI.X R37, R35, R15, R6, 0x1, P5 ;  /* 0x0000000f2325c211 */ /* 0x000fc400028f0c06 */
[C---:B----4-:R-:W-:Y:S01]  /*5600*/  @!P3 LEA R42, P5, R23.reuse, R12, 0x1 ;  /* 0x0000000c172ab211 */ /* 0x050fe200078a08ff */
[----:B------:R3:W-:Y:S01]  /*5610*/  @P2 STS.128 [R214+0xa000], RZ ;  /* 0x00a000ffd6002388 */ /* 0x0007e20000000c00 */
[----:B------:R-:W-:Y:S02]  /*5620*/  @!P2 IADD3 R6, P1, R4, R133, RZ ;  /* 0x000000850406a210 */ /* 0x000fe40007f3e0ff */
[----:B------:R-:W-:Y:S01]  /*5630*/  @!P3 LEA.HI.X R43, R23, R13, R14, 0x1, P5 ;  /* 0x0000000d172bb211 */ /* 0x000fe200028f0c0e */
[----:B------:R-:W-:Y:S01]  /*5640*/  @!PT LDS RZ, [RZ] ;  /* 0x00000000fffff984 */ /* 0x000fe20000000800 */
[----:B------:R-:W-:Y:S01]  /*5650*/  @!PT LDS RZ, [RZ] ;  /* 0x00000000fffff984 */ /* 0x000fe20000000800 */
[----:B------:R-:W-:Y:S01]  /*5660*/  @!PT LDS RZ, [RZ] ;  /* 0x00000000fffff984 */ /* 0x000fe20000000800 */
[----:B------:R3:W-:Y:S01]  /*5670*/  @!P2 LDGSTS.E.BYPASS.LTC128B.128 [R214+0xa000], desc[UR12][R24.64+0x100] ;  /* 0x0a00010018d6afae */ /* 0x0007e2000b901d4c */
[----:B------:R-:W2:Y:S01]  /*5680*/  @!P3 LDC.64 R14, c[0x0][0x218] ;  /* 0x00008600ff0ebb82 */ /* 0x000ea20000000a00 */
[----:B------:R-:W-:Y:S01]  /*5690*/  @!P2 IMAD.X R12, R21, 0x1, R134, P1 ;  /* 0x00000001150ca824 */ /* 0x000fe200008e0686 */
[----:B-----5:R-:W-:Y:S01]  /*56a0*/  @!P2 LEA R44, P1, R6, R10, 0x1 ;  /* 0x0000000a062ca211 */ /* 0x020fe200078208ff */
        /* <DEDUP_REMOVED lines=8> */
[CC--:B------:R-:W-:Y:S01]  /*5730*/  @!P4 IADD3 R6, P1, R4.reuse, R133.reuse, RZ ;  /* 0x000000850406c210 */ /* 0x0c0fe20007f3e0ff */
[----:B------:R-:W-:Y:S01]  /*5740*/  IMAD.X R21, R209, 0x1, R21, P5 ;  /* 0x00000001d1157824 */ /* 0x000fe200028e0615 */
[----:B------:R-:W-:Y:S01]  /*5750*/  @!P3 IADD3 R35, P5, R4, R133, RZ ;  /* 0x000000850423b210 */ /* 0x000fe20007fbe0ff */
[----:B------:R3:W-:Y:S02]  /*5760*/  @P3 STS.128 [R214+0x8800], RZ ;  /* 0x008800ffd6003388 */ /* 0x0007e40000000c00 */
[C-C-:B------:R-:W-:Y:S01]  /*5770*/  @!P4 IMAD.X R23, R21.reuse, 0x1, R134.reuse, P1 ;  /* 0x000000011517c824 */ /* 0x140fe200008e0686 */
[C---:B-1----:R-:W-:Y:S01]  /*5780*/  @!P4 LEA R48, P1, R6.reuse, R8, 0x1 ;  /* 0x000000080630c211 */ /* 0x042fe200078208ff */
[----:B------:R-:W1:Y:S01]  /*5790*/  @!P4 LDC.64 R10, c[0x0][0x218] ;  /* 0x00008600ff0acb82 */ /* 0x000e620000000a00 */
[----:B------:R-:W-:Y:S01]  /*57a0*/  @!P3 IMAD.X R46, R21, 0x1, R134, P5 ;  /* 0x00000001152eb824 */ /* 0x000fe200028e0686 */
[----:B------:R-:W-:Y:S01]  /*57b0*/  @!PT LDS RZ, [RZ] ;  /* 0x00000000fffff984 */ /* 0x000fe20000000800 */
[----:B------:R-:W-:Y:S01]  /*57c0*/  @!PT LDS RZ, [RZ] ;  /* 0x00000000fffff984 */ /* 0x000fe20000000800 */
[----:B------:R-:W-:Y:S01]  /*57d0*/  @!PT LDS RZ, [RZ] ;  /* 0x00000000fffff984 */ /* 0x000fe20000000800 */
[----:B------:R3:W-:Y:S01]  /*57e0*/  @!P3 LDGSTS.E.BYPASS.LTC128B.128 [R214+0x8800], desc[UR12][R42.64+0x80] ;  /* 0x088000802ad6bfae */ /* 0x0007e2000b901d4c */
[----:B------:R-:W-:-:S02]  /*57f0*/  @!P4 LEA.HI.X R49, R6, R9, R23, 0x1, P1 ;  /* 0x000000090631c211 */ /* 0x000fc400008f0c17 */
[----:B------:R-:W-:Y:S01]  /*5800*/  @!P2 IADD3 R6, P1, R4, R133, RZ ;  /* 0x000000850406a210 */ /* 0x000fe20007f3e0ff */
[----:B------:R3:W-:Y:S02]  /*5810*/  @P2 STS.128 [R214+0xa800], RZ ;  /* 0x00a800ffd6002388 */ /* 0x0007e40000000c00 */
[----:B------:R-:W5:Y:S01]  /*5820*/  @!P3 LDC.64 R8, c[0x0][0x218] ;  /* 0x00008600ff08bb82 */ /* 0x000f620000000a00 */
[C---:B--2---:R-:W-:Y:S01]  /*5830*/  @!P3 LEA R38, P5, R35.reuse, R14, 0x1 ;  /* 0x0000000e2326b211 */ /* 0x044fe200078a08ff */
[----:B------:R-:W-:Y:S01]  /*5840*/  @!PT LDS RZ, [RZ] ;  /* 0x00000000fffff984 */ /* 0x000fe20000000800 */
[----:B------:R-:W-:Y:S01]  /*5850*/  @!PT LDS RZ, [RZ] ;  /* 0x00000000fffff984 */ /* 0x000fe20000000800 */
[----:B------:R-:W-:Y:S01]  /*5860*/  @!PT LDS RZ, [RZ] ;  /* 0x00000000fffff984 */ /* 0x000fe20000000800 */
[----:B------:R3:W-:Y:S03]  /*5870*/  @!P2 LDGSTS.E.BYPASS.LTC128B.128 [R214+0xa800], desc[UR12][R44.64+0x100] ;  /* 0x0a8001002cd6afae */ /* 0x0007e6000b901d4c */
[----:B------:R-:W-:Y:S01]  /*5880*/  @!P3 LEA.HI.X R39, R35, R15, R46, 0x1, P5 ;  /* 0x0000000f2327b211 */ /* 0x000fe200028f0c2e */
[----:B------:R3:W-:Y:S01]  /*5890*/  @P4 STS.128 [R214+0x7000], RZ ;  /* 0x007000ffd6004388 */ /* 0x0007e20000000c00 */
[----:B------:R-:W-:Y:S01]  /*58a0*/  IADD3 R14, P5, R210, R4, RZ ;  /* 0x00000004d20e7210 */ /* 0x000fe20007fbe0ff */
[----:B------:R-:W-:Y:S01]  /*58b0*/  @!P2 IMAD.X R4, R21, 0x1, R134, P1 ;  /* 0x000000011504a824 */ /* 0x000fe200008e0686 */
[C---:B----4-:R-:W-:Y:S01]  /*58c0*/  @!P2 LEA R12, P1, R6.reuse, R12, 0x1 ;  /* 0x0000000c060ca211 */ /* 0x050fe200078208ff */
[----:B------:R-:W-:Y:S01]  /*58d0*/  @!PT LDS RZ, [RZ] ;  /* 0x00000000fffff984 */ /* 0x000fe20000000800 */
[----:B------:R-:W-:Y:S01]  /*58e0*/  @!PT LDS RZ, [RZ] ;  /* 0x00000000fffff984 */ /* 0x000fe20000000800 */
[----:B------:R-:W-:Y:S01]  /*58f0*/  @!PT LDS RZ, [RZ] ;  /* 0x00000000fffff984 */ /* 0x000fe20000000800 */
[----:B------:R3:W-:Y:S02]  /*5900*/  @!P4 LDGSTS.E.BYPASS.LTC128B.128 [R214+0x7000], desc[UR12][R48.64] ;  /* 0x0700000030d6cfae */ /* 0x0007e4000b901d4c */
[----:B------:R-:W-:Y:S01]  /*5910*/  IMAD.X R21, R209, 0x1, R21, P5 ;  /* 0x00000001d1157824 */ /* 0x000fe200028e0615 */
[----:B------:R-:W-:Y:S01]  /*5920*/  @!P2 LEA.HI.X R13, R6, R13, R4, 0x1, P1 ;  /* 0x0000000d060da211 */ /* 0x000fe200008f0c04 */
[----:B------:R3:W-:Y:S01]  /*5930*/  @P3 STS.128 [R214+0x9000], RZ ;  /* 0x009000ffd6003388 */ /* 0x0007e20000000c00 */
[----:B------:R-:W-:-:S02]  /*5940*/  @!P4 IADD3 R4, P5, R14, R133, RZ ;  /* 0x000000850e04c210 */ /* 0x000fc40007fbe0ff */
[----:B------:R-:W-:Y:S01]  /*5950*/  @!P3 IADD3 R6, P1, R14, R133, RZ ;  /* 0x000000850e06b210 */ /* 0x000fe20007f3e0ff */
[----:B------:R-:W-:Y:S01]  /*5960*/  @!PT LDS RZ, [RZ] ;  /* 0x00000000fffff984 */ /* 0x000fe20000000800 */
[----:B------:R-:W-:Y:S01]  /*5970*/  @!PT LDS RZ, [RZ] ;  /* 0x00000000fffff984 */ /* 0x000fe20000000800 */
[----:B------:R-:W-:Y:S01]  /*5980*/  @!PT LDS RZ, [RZ] ;  /* 0x00000000fffff984 */ /* 0x000fe20000000800 */
[----:B------:R3:W-:Y:S02]  /*5990*/  @!P3 LDGSTS.E.BYPASS.LTC128B.128 [R214+0x9000], desc[UR12][R38.64+0x80] ;  /* 0x0900008026d6bfae */ /* 0x0007e4000b901d4c */
[C-C-:B------:R-:W-:Y:S01]  /*59a0*/  @!P4 IMAD.X R15, R21.reuse, 0x1, R134.reuse, P5 ;  /* 0x00000001150fc824 */ /* 0x140fe200028e0686 */
[C---:B-1----:R-:W-:Y:S01]  /*59b0*/  @!P4 LEA R10, P5, R4.reuse, R10, 0x1 ;  /* 0x0000000a040ac211 */ /* 0x042fe200078a08ff */
[----:B------:R3:W-:Y:S03]  /*59c0*/  @P2 STS.128 [R214+0xb000], RZ ;  /* 0x00b000ffd6002388 */ /* 0x0007e60000000c00 */
[----:B------:R-:W-:Y:S01]  /*59d0*/  @!P4 LEA.HI.X R11, R4, R11, R15, 0x1, P5 ;  /* 0x0000000b040bc211 */ /* 0x000fe200028f0c0f */
[----:B------:R-:W-:Y:S01]  /*59e0*/  @!P3 IMAD.X R4, R21, 0x1, R134, P1 ;  /* 0x000000011504b824 */ /* 0x000fe200008e0686 */
[C---:B-----5:R-:W-:Y:S01]  /*59f0*/  @!P3 LEA R8, P1, R6.reuse, R8, 0x1 ;  /* 0x000000080608b211 */ /* 0x060fe200078208ff */
[----:B------:R-:W-:Y:S01]  /*5a00*/  @!PT LDS RZ, [RZ] ;  /* 0x00000000fffff984 */ /* 0x000fe20000000800 */
[----:B------:R-:W-:Y:S01]  /*5a10*/  @!PT LDS RZ, [RZ] ;  /* 0x00000000fffff984 */ /* 0x000fe20000000800 */
[----:B------:R-:W-:Y:S01]  /*5a20*/  @!PT LDS RZ, [RZ] ;  /* 0x00000000fffff984 */ /* 0x000fe20000000800 */
[----:B------:R3:W-:Y:S03]  /*5a30*/  @!P2 LDGSTS.E.BYPASS.LTC128B.128 [R214+0xb000], desc[UR12][R12.64+0x100] ;  /* 0x0b0001000cd6afae */ /* 0x0007e6000b901d4c */
[----:B------:R-:W-:Y:S01]  /*5a40*/  @!P3 LEA.HI.X R9, R6, R9, R4, 0x1, P1 ;  /* 0x000000090609b211 */ /* 0x000fe200008f0c04 */
        /* <DEDUP_REMOVED lines=21> */
.L_x_1539:
[----:B------:R-:W-:Y:S05]  /*5ba0*/  BSYNC B0 ;  /* 0x0000000000007941 */ /* 0x000fea0003800000 */
.L_x_1538:
[----:B------:R-:W0:Y:S01]  /*5bb0*/  LDGDEPBAR ;  /* 0x00000000000079af */ /* 0x000e220000000000 */
[----:B------:R-:W-:-:S04]  /*5bc0*/  IADD3 R133, P1, R18, R133, RZ ;  /* 0x0000008512857210 */ /* 0x000fc80007f3e0ff */
[----:B------:R-:W-:-:S09]  /*5bd0*/  IADD3.X R134, R19, R134, RZ, P1, !PT ;  /* 0x0000008613867210 */ /* 0x000fd20000ffe4ff */
.L_x_1535:
[----:B------:R-:W-:Y:S01]  /*5be0*/  IMAD.IADD R22, R3, 0x1, R22 ;  /* 0x0000000103167824 */ /* 0x000fe200078e0216 */
[----:B------:R-:W-:Y:S01]  /*5bf0*/  ULDC UR11, c[0x0][0x2ec] ;  /* 0x0000bb00000b7ab9 */ /* 0x000fe20000000800 */
[----:B------:R-:W-:Y:S01]  /*5c00*/  LEA R200, R0, UR4, 0x1 ;  /* 0x0000000400c87c11 */ /* 0x000fe2000f8e08ff */
[----:B------:R-:W-:Y:S01]  /*5c10*/  ULDC.64 UR8, c[0x0][0x218] ;  /* 0x0000860000087ab9 */ /* 0x000fe20000000a00 */
[C---:B------:R-:W-:Y:S02]  /*5c20*/  VIADD R3, R22.reuse, 0x1 ;  /* 0x0000000116037836 */ /* 0x040fe40000000000 */
[C---:B------:R-:W-:Y:S01]  /*5c30*/  VIADD R4, R22.reuse, 0x8 ;  /* 0x0000000816047836 */ /* 0x040fe20000000000 */
[----:B------:R-:W-:Y:S01]  /*5c40*/  LDSM.16.MT88.4 R124, [R200+0xc000] ;  /* 0x00c00000c87c783b */ /* 0x000fe20000004200 */
[C---:B------:R-:W-:Y:S01]  /*5c50*/  VIADD R6, R22.reuse, 0x20 ;  /* 0x0000002016067836 */ /* 0x040fe20000000000 */
[CC--:B------:R-:W-:Y:S01]  /*5c60*/  ISETP.GE.AND P4, PT, R3.reuse, R135.reuse, PT ;  /* 0x000000870300720c */ /* 0x0c0fe20003f86270 */
[C---:B-1-3--:R-:W-:Y:S01]  /*5c70*/  VIADD R8, R22.reuse, 0x30 ;  /* 0x0000003016087836 */ /* 0x04afe20000000000 */
[-C--:B------:R-:W-:Y:S01]  /*5c80*/  ISETP.GE.AND P1, PT, R3, R2.reuse, PT ;  /* 0x000000020300720c */ /* 0x080fe20003f26270 */
[----:B------:R-:W-:Y:S01]  /*5c90*/  VIADD R3, R22, 0x9 ;  /* 0x0000000916037836 */ /* 0x000fe20000000000 */
[----:B------:R-:W-:Y:S01]  /*5ca0*/  FSEL R69, R69, -INF , !P4 ;  /* 0xff80000045457808 */ /* 0x000fe20006000000 */
[----:B------:R-:W-:Y:S01]  /*5cb0*/  IMAD R198, R7, 0x2, R200 ;  /* 0x0000000207c67824 */ /* 0x000fe200078e02c8 */
[-C--:B------:R-:W-:Y:S01]  /*5cc0*/  ISETP.GE.AND P2, PT, R4, R135.reuse, PT ;  /* 0x000000870400720c */ /* 0x080fe20003f46270 */
[----:B------:R-:W-:Y:S01]  /*5cd0*/  LDSM.16.MT88.4 R72, [R200+0x10000] ;  /* 0x01000000c848783b */ /* 0x000fe20000004200 */
[----:B------:R-:W-:Y:S01]  /*5ce0*/  ISETP.GE.AND P5, PT, R3, R135, PT ;  /* 0x000000870300720c */ /* 0x000fe20003fa6270 */
[----:B------:R-:W-:Y:S01]  /*5cf0*/  IMAD R196, R5, 0x2, R198 ;  /* 0x0000000205c47824 */ /* 0x000fe200078e02c6 */
[-C--:B------:R-:W-:Y:S01]  /*5d00*/  ISETP.GE.AND P4, PT, R3, R2.reuse, PT ;  /* 0x000000020300720c */ /* 0x080fe20003f86270 */
[----:B------:R-:W-:Y:S01]  /*5d10*/  VIADD R3, R22, 0x11 ;  /* 0x0000001116037836 */ /* 0x000fe20000000000 */
[-C--:B------:R-:W-:Y:S01]  /*5d20*/  ISETP.GE.AND P3, PT, R4, R2.reuse, PT ;  /* 0x000000020400720c */ /* 0x080fe20003f66270 */
[----:B------:R-:W-:Y:S01]  /*5d30*/  VIADD R4, R22, 0x10 ;  /* 0x0000001016047836 */ /* 0x000fe20000000000 */
[----:B------:R-:W-:Y:S01]  /*5d40*/  FSEL R29, R29, -INF , !P5 ;  /* 0xff8000001d1d7808 */ /* 0x000fe20006800000 */
[----:B------:R-:W-:Y:S01]  /*5d50*/  LDSM.16.MT88.4 R116, [R198+0xc000] ;  /* 0x00c00000c674783b */ /* 0x000fe20000004200 */
[----:B------:R-:W-:Y:S01]  /*5d60*/  FSEL R71, R71, -INF , !P1 ;  /* 0xff80000047477808 */ /* 0x000fe20004800000 */
[----:B------:R-:W-:Y:S01]  /*5d70*/  IMAD R197, R5, 0x2, R200 ;  /* 0x0000000205c57824 */ /* 0x000fe200078e02c8 */
[----:B------:R-:W-:Y:S01]  /*5d80*/  FSEL R27, R28, -INF , !P2 ;  /* 0xff8000001c1b7808 */ /* 0x000fe20005000000 */
[----:B------:R-:W-:Y:S01]  /*5d90*/  LDSM.16.MT88.4 R48, [R198+0xe000] ;  /* 0x00e00000c630783b */ /* 0x000fe20000004200 */
[----:B------:R-:W-:-:S02]  /*5da0*/  ISETP.GE.AND P5, PT, R3, R2, PT ;  /* 0x000000020300720c */ /* 0x000fc40003fa6270 */
[CC--:B------:R-:W-:Y:S01]  /*5db0*/  ISETP.GE.AND P1, PT, R4.reuse, R135.reuse, PT ;  /* 0x000000870400720c */ /* 0x0c0fe20003f26270 */
[----:B------:R-:W-:Y:S01]  /*5dc0*/  LDSM.16.MT88.4 R64, [R196+0xe000] ;  /* 0x00e00000c440783b */ /* 0x000fe20000004200 */
[----:B------:R-:W-:Y:S01]  /*5dd0*/  ISETP.GE.AND P2, PT, R4, R2, PT ;  /* 0x000000020400720c */ /* 0x000fe20003f46270 */
[----:B------:R-:W-:Y:S01]  /*5de0*/  VIADD R4, R22, 0x18 ;  /* 0x0000001816047836 */ /* 0x000fe20000000000 */
[----:B------:R-:W-:Y:S01]  /*5df0*/  FSEL R25, R30, -INF , !P3 ;  /* 0xff8000001e197808 */ /* 0x000fe20005800000 */
[----:B------:R-:W-:Y:S01]  /*5e00*/  LDSM.16.MT88.4 R80, [R198+0x10000] ;  /* 0x01000000c650783b */ /* 0x000fe20000004200 */
[-C--:B------:R-:W-:Y:S01]  /*5e10*/  ISETP.GE.AND P3, PT, R3, R135.reuse, PT ;  /* 0x000000870300720c */ /* 0x080fe20003f66270 */
[C---:B------:R-:W-:Y:S01]  /*5e20*/  VIADD R3, R22.reuse, 0x19 ;  /* 0x0000001916037836 */ /* 0x040fe20000000000 */
[----:B------:R-:W-:Y:S01]  /*5e30*/  FSEL R13, R17, -INF , !P5 ;  /* 0xff800000110d7808 */ /* 0x000fe20006800000 */
[----:B------:R-:W-:Y:S01]  /*5e40*/  LDSM.16.MT88.4 R88, [R197+0x10000] ;  /* 0x01000000c558783b */ /* 0x000fe20000004200 */
[----:B------:R-:W-:-:S02]  /*5e50*/  ISETP.GE.AND P5, PT, R22, R135, PT ;  /* 0x000000871600720c */ /* 0x000fc40003fa6270 */
[----:B------:R-:W-:Y:S01]  /*5e60*/  FSEL R31, R31, -INF , !P4 ;  /* 0xff8000001f1f7808 */ /* 0x000fe20006000000 */
        /* <DEDUP_REMOVED lines=11> */
[----:B------:R-:W-:Y:S02]  /*5f20*/  ISETP.GE.AND P3, PT, R3, R2, PT ;  /* 0x000000020300720c */ /* 0x000fe40003f66270 */
[----:B------:R-:W-:Y:S01]  /*5f30*/  FSEL R3, R68, -INF , !P5 ;  /* 0xff80000044037808 */ /* 0x000fe20006800000 */
[----:B------:R-:W-:Y:S01]  /*5f40*/  LDSM.16.MT88.4 R136, [R196+0x10000] ;  /* 0x01000000c488783b */ /* 0x000fe20000004200 */
[----:B------:R-:W-:Y:S02]  /*5f50*/  FSEL R19, R33, -INF , !P4 ;  /* 0xff80000021137808 */ /* 0x000fe40006000000 */
[----:B------:R-:W-:Y:S02]  /*5f60*/  FSEL R11, R20, -INF , !P1 ;  /* 0xff800000140b7808 */ /* 0x000fe40004800000 */
[----:B------:R-:W-:-:S02]  /*5f70*/  ISETP.GE.AND P4, PT, R6, R135, PT ;  /* 0x000000870600720c */ /* 0x000fc40003f86270 */
[----:B------:R-:W-:Y:S02]  /*5f80*/  ISETP.GE.AND P1, PT, R6, R2, PT ;  /* 0x000000020600720c */ /* 0x000fe40003f26270 */
[----:B------:R-:W-:Y:S02]  /*5f90*/  FMNMX.FTZ R6, R3, R69, !PT ;  /* 0x0000004503067209 */ /* 0x000fe40007810000 */
[----:B------:R-:W-:Y:S02]  /*5fa0*/  FSEL R17, R32, -INF , !P2 ;  /* 0xff80000020117808 */ /* 0x000fe40005000000 */
[----:B------:R-:W-:Y:S02]  /*5fb0*/  FMNMX.FTZ R6, R27, R6, !PT ;  /* 0x000000061b067209 */ /* 0x000fe40007810000 */
[C---:B------:R-:W-:Y:S02]  /*5fc0*/  ISETP.GE.AND P5, PT, R4.reuse, R135, PT ;  /* 0x000000870400720c */ /* 0x040fe40003fa6270 */
[----:B------:R-:W-:Y:S01]  /*5fd0*/  ISETP.GE.AND P2, PT, R4, R2, PT ;  /* 0x000000020400720c */ /* 0x000fe20003f46270 */
[----:B------:R-:W-:Y:S01]  /*5fe0*/  VIADD R4, R22, 0x28 ;  /* 0x0000002816047836 */ /* 0x000fe20000000000 */
[----:B------:R-:W-:-:S02]  /*5ff0*/  FSEL R9, R34, -INF , !P3 ;  /* 0xff80000022097808 */ /* 0x000fc40005800000 */
[----:B------:R-:W-:Y:S02]  /*6000*/  ISETP.GE.AND P3, PT, R22, R2, PT ;  /* 0x000000021600720c */ /* 0x000fe40003f66270 */
[----:B------:R-:W-:Y:S02]  /*6010*/  FMNMX.FTZ R6, R29, R6, !PT ;  /* 0x000000061d067209 */ /* 0x000fe40007810000 */
[----:B------:R-:W-:Y:S02]  /*6020*/  FSEL R231, R231, -INF , !P4 ;  /* 0xff800000e7e77808 */ /* 0x000fe40006000000 */
[----:B------:R-:W-:Y:S02]  /*6030*/  FSEL R183, R183, -INF , !P1 ;  /* 0xff800000b7b77808 */ /* 0x000fe40004800000 */
[C---:B------:R-:W-:Y:S02]  /*6040*/  ISETP.GE.AND P4, PT, R4.reuse, R135, PT ;  /* 0x000000870400720c */ /* 0x040fe40003f86270 */
[----:B------:R-:W-:-:S02]  /*6050*/  ISETP.GE.AND P1, PT, R4, R2, PT ;  /* 0x000000020400720c */ /* 0x000fc40003f26270 */
[----:B------:R-:W-:Y:S01]  /*6060*/  FMNMX.FTZ R4, R23, R6, !PT ;  /* 0x0000000617047209 */ /* 0x000fe20007810000 */
[----:B------:R-:W-:Y:S01]  /*6070*/  VIADD R6, R22, 0x29 ;  /* 0x0000002916067836 */ /* 0x000fe20000000000 */
[----:B------:R-:W-:Y:S02]  /*6080*/  FSEL R33, R70, -INF , !P3 ;  /* 0xff80000046217808 */ /* 0x000fe40005800000 */
        /* <DEDUP_REMOVED lines=13> */
[----:B------:R-:W-:Y:S02]  /*6160*/  FMNMX.FTZ R10, R13, R10, !PT ;  /* 0x0000000a0d0a7209 */ /* 0x000fe40007810000 */
[----:B------:R-:W-:Y:S01]  /*6170*/  ISETP.GE.AND P3, PT, R6, R2, PT ;  /* 0x000000020600720c */ /* 0x000fe20003f66270 */
[C---:B------:R-:W-:Y:S01]  /*6180*/  VIADD R6, R22.reuse, 0x31 ;  /* 0x0000003116067836 */ /* 0x040fe20000000000 */
[----:B------:R-:W-:Y:S01]  /*6190*/  FSEL R177, R177, -INF , !P2 ;  /* 0xff800000b1b17808 */ /* 0x000fe20005000000 */
[----:B------:R-:W-:Y:S01]  /*61a0*/  VIADD R22, R22, 0x39 ;  /* 0x0000003916167836 */ /* 0x000fe20000000000 */
[----:B------:R-:W-:-:S02]  /*61b0*/  ISETP.GE.AND P2, PT, R8, R135, PT ;  /* 0x000000870800720c */ /* 0x000fc40003f46270 */
[----:B------:R-:W-:Y:S02]  /*61c0*/  FSEL R175, R175, -INF , !P5 ;  /* 0xff800000afaf7808 */ /* 0x000fe40006800000 */
[----:B------:R-:W-:Y:S02]  /*61d0*/  FMNMX.FTZ R12, R227, R12, !PT ;  /* 0x0000000ce30c7209 */ /* 0x000fe40007810000 */
[----:B------:R-:W-:Y:S02]  /*61e0*/  FMNMX.FTZ R10, R11, R10, !PT ;  /* 0x0000000a0b0a7209 */ /* 0x000fe40007810000 */
[----:B------:R-:W-:Y:S02]  /*61f0*/  ISETP.GE.AND P4, PT, R6, R135, PT ;  /* 0x000000870600720c */ /* 0x000fe40003f86270 */
[----:B------:R-:W-:Y:S02]  /*6200*/  FSEL R225, R225, -INF , !P2 ;  /* 0xff800000e1e17808 */ /* 0x000fe40005000000 */
[----:B------:R-:W-:-:S02]  /*6210*/  FMNMX.FTZ R12, R175, R12, !PT ;  /* 0x0000000caf0c7209 */ /* 0x000fc40007810000 */
[----:B------:R-:W-:Y:S02]  /*6220*/  FMNMX.FTZ R10, R9, R10, !PT ;  /* 0x0000000a090a7209 */ /* 0x000fe40007810000 */
[-C--:B------:R-:W-:Y:S02]  /*6230*/  ISETP.GE.AND P2, PT, R4, R135.reuse, PT ;  /* 0x000000870400720c */ /* 0x080fe40003f46270 */
[----:B------:R-:W-:Y:S02]  /*6240*/  FSEL R223, R223, -INF , !P4 ;  /* 0xff800000dfdf7808 */ /* 0x000fe40006000000 */
[----:B------:R-:W-:Y:S02]  /*6250*/  FMNMX.FTZ R12, R225, R12, !PT ;  /* 0x0000000ce10c7209 */ /* 0x000fe40007810000 */
[----:B------:R-:W-:Y:S02]  /*6260*/  FMNMX.FTZ R10, R183, R10, !PT ;  /* 0x0000000ab70a7209 */ /* 0x000fe40007810000 */
[----:B------:R-:W-:-:S02]  /*6270*/  ISETP.GE.AND P4, PT, R22, R135, PT ;  /* 0x000000871600720c */ /* 0x000fc40003f86270 */
[----:B------:R-:W-:Y:S02]  /*6280*/  FSEL R151, R151, -INF , !P2 ;  /* 0xff80000097977808 */ /* 0x000fe40005000000 */
[----:B------:R-:W-:Y:S02]  /*6290*/  FMNMX.FTZ R12, R223, R12, !PT ;  /* 0x0000000cdf0c7209 */ /* 0x000fe40007810000 */
[----:B------:R-:W-:Y:S02]  /*62a0*/  FSEL R147, R147, -INF , !P1 ;  /* 0xff80000093937808 */ /* 0x000fe40004800000 */
[----:B------:R-:W-:Y:S02]  /*62b0*/  FMNMX.FTZ R10, R177, R10, !PT ;  /* 0x0000000ab10a7209 */ /* 0x000fe40007810000 */
[----:B------:R-:W-:Y:S02]  /*62c0*/  FSEL R149, R149, -INF , !P4 ;  /* 0xff80000095957808 */ /* 0x000fe40006000000 */
[----:B------:R-:W-:-:S02]  /*62d0*/  FMNMX.FTZ R12, R151, R12, !PT ;  /* 0x0000000c970c7209 */ /* 0x000fc40007810000 */
[----:B------:R-:W-:Y:S02]  /*62e0*/  ISETP.GE.AND P1, PT, R8, R2, PT ;  /* 0x000000020800720c */ /* 0x000fe40003f26270 */
[----:B------:R-:W-:Y:S02]  /*62f0*/  FSEL R145, R145, -INF , !P3 ;  /* 0xff80000091917808 */ /* 0x000fe40005800000 */
[----:B------:R-:W-:Y:S02]  /*6300*/  FMNMX.FTZ R10, R147, R10, !PT ;  /* 0x0000000a930a7209 */ /* 0x000fe40007810000 */
[----:B------:R-:W-:Y:S02]  /*6310*/  FMNMX.FTZ R8, R149, R12, !PT ;  /* 0x0000000c95087209 */ /* 0x000fe40007810000 */
[----:B------:R-:W-:Y:S02]  /*6320*/  ISETP.GE.AND P2, PT, R6, R2, PT ;  /* 0x000000020600720c */ /* 0x000fe40003f46270 */
[----:B------:R-:W-:Y:S01]  /*6330*/  FSEL R143, R143, -INF , !P1 ;  /* 0xff8000008f8f7808 */ /* 0x000fe20004800000 */
[----:B------:R-:W1:Y:S01]  /*6340*/  SHFL.BFLY PT, R35, R8, 0x2, 0x1f ;  /* 0x0c401f0008237f89 */ /* 0x000e6200000e0000 */
[----:B------:R-:W-:-:S02]  /*6350*/  FMNMX.FTZ R10, R145, R10, !PT ;  /* 0x0000000a910a7209 */ /* 0x000fc40007810000 */
[----:B------:R-:W-:Y:S02]  /*6360*/  ISETP.GE.AND P1, PT, R4, R2, PT ;  /* 0x000000020400720c */ /* 0x000fe40003f26270 */
[----:B------:R-:W-:Y:S02]  /*6370*/  FSEL R141, R141, -INF , !P2 ;  /* 0xff8000008d8d7808 */ /* 0x000fe40005000000 */
[----:B------:R-:W-:Y:S02]  /*6380*/  FMNMX.FTZ R10, R143, R10, !PT ;  /* 0x0000000a8f0a7209 */ /* 0x000fe40007810000 */
[----:B------:R-:W-:Y:S02]  /*6390*/  ISETP.GE.AND P2, PT, R22, R2, PT ;  /* 0x000000021600720c */ /* 0x000fe40003f46270 */
[----:B------:R-:W-:Y:S02]  /*63a0*/  FSEL R181, R181, -INF , !P1 ;  /* 0xff800000b5b57808 */ /* 0x000fe40004800000 */
[----:B------:R-:W-:-:S02]  /*63b0*/  FMNMX.FTZ R10, R141, R10, !PT ;  /* 0x0000000a8d0a7209 */ /* 0x000fc40007810000 */
        /* <DEDUP_REMOVED lines=9> */
[C---:B------:R-:W-:Y:S01]  /*6450*/  FSETP.NEU.FTZ.AND P1, PT, R132.reuse, -INF , PT ;  /* 0xff8000008400780b */ /* 0x040fe20003f3d000 */
[----:B------:R-:W-:-:S05]  /*6460*/  FMUL.FTZ R140, R132, UR11 ;  /* 0x0000000b848c7c20 */ /* 0x000fca0008410000 */
[----:B------:R-:W-:-:S05]  /*6470*/  FSEL R140, R140, RZ, P1 ;  /* 0x000000ff8c8c7208 */ /* 0x000fca0000800000 */
[--C-:B------:R-:W-:Y:S01]  /*6480*/  FFMA.FTZ R169, R3, UR11, -R140.reuse ;  /* 0x0000000b03a97c23 */ /* 0x100fe2000801088c */
[--C-:B------:R-:W-:Y:S01]  /*6490*/  FFMA.FTZ R166, R69, UR11, -R140.reuse ;  /* 0x0000000b45a67c23 */ /* 0x100fe2000801088c */
[--C-:B------:R-:W-:Y:S01]  /*64a0*/  FFMA.FTZ R167, R27, UR11, -R140.reuse ;  /* 0x0000000b1ba77c23 */ /* 0x100fe2000801088c */
[--C-:B------:R-:W-:Y:S01]  /*64b0*/  FFMA.FTZ R162, R29, UR11, -R140.reuse ;  /* 0x0000000b1da27c23 */ /* 0x100fe2000801088c */
[--C-:B------:R-:W-:Y:S01]  /*64c0*/  FFMA.FTZ R159, R19, UR11, -R140.reuse ;  /* 0x0000000b139f7c23 */ /* 0x100fe2000801088c */
[--C-:B------:R-:W-:Y:S01]  /*64d0*/  FFMA.FTZ R0, R17, UR11, -R140.reuse ;  /* 0x0000000b11007c23 */ /* 0x100fe2000801088c */
[----:B------:R-:W-:Y:S01]  /*64e0*/  MUFU.EX2 R169, R169 ;  /* 0x000000a900a97308 */ /* 0x000fe20000000800 */
[----:B------:R-:W2:Y:S01]  /*64f0*/  LDSM.16.MT88.4 R16, [R200+0xc800] ;  /* 0x00c80000c810783b */ /* 0x000ea20000004200 */
[--C-:B------:R-:W-:Y:S01]  /*6500*/  FFMA.FTZ R163, R23, UR11, -R140.reuse ;  /* 0x0000000b17a37c23 */ /* 0x100fe2000801088c */
[--C-:B------:R-:W-:Y:S01]  /*6510*/  FFMA.FTZ R160, R21, UR11, -R140.reuse ;  /* 0x0000000b15a07c23 */ /* 0x100fe2000801088c */
[----:B-1----:R-:W-:Y:S01]  /*6520*/  FMNMX.FTZ R3, R35, R4, !PT ;  /* 0x0000000423037209 */ /* 0x002fe20007810000 */
[--C-:B------:R-:W-:Y:S01]  /*6530*/  FFMA.FTZ R170, R231, UR11, -R140.reuse ;  /* 0x0000000be7aa7c23 */ /* 0x100fe2000801088c */
[----:B------:R-:W-:Y:S01]  /*6540*/  LDSM.16.MT88.4 R4, [R198+0xe800] ;  /* 0x00e80000c604783b */ /* 0x000fe20000004200 */
[--C-:B------:R-:W-:Y:S01]  /*6550*/  FFMA.FTZ R173, R173, UR11, -R140.reuse ;  /* 0x0000000badad7c23 */ /* 0x100fe2000801088c */
[C---:B------:R-:W-:Y:S01]  /*6560*/  FSETP.NEU.FTZ.AND P1, PT, R3.reuse, -INF , PT ;  /* 0xff8000000300780b */ /* 0x040fe20003f3d000 */
[----:B------:R-:W-:Y:S01]  /*6570*/  FMUL.FTZ R176, R3, UR11 ;  /* 0x0000000b03b07c20 */ /* 0x000fe20008410000 */
[----:B------:R-:W1:Y:S01]  /*6580*/  MUFU.EX2 R166, R166 ;  /* 0x000000a600a67308 */ /* 0x000e620000000800 */
[--C-:B------:R-:W-:Y:S01]  /*6590*/  FFMA.FTZ R172, R227, UR11, -R140.reuse ;  /* 0x0000000be3ac7c23 */ /* 0x100fe2000801088c */
[--C-:B------:R-:W-:Y:S01]  /*65a0*/  FFMA.FTZ R175, R175, UR11, -R140.reuse ;  /* 0x0000000bafaf7c23 */ /* 0x100fe2000801088c */
[----:B------:R-:W-:Y:S01]  /*65b0*/  LDSM.16.MT88.4 R20, [R197+0xe800] ;  /* 0x00e80000c514783b */ /* 0x000fe20000004200 */
[----:B------:R-:W-:Y:S01]  /*65c0*/  FSEL R176, R176, RZ, P1 ;  /* 0x000000ffb0b07208 */ /* 0x000fe20000800000 */
[--C-:B------:R-:W-:Y:S01]  /*65d0*/  FFMA.FTZ R180, R225, UR11, -R140.reuse ;  /* 0x0000000be1b47c23 */ /* 0x100fe2000801088c */
[--C-:B------:R-:W-:Y:S01]  /*65e0*/  FFMA.FTZ R223, R223, UR11, -R140.reuse ;  /* 0x0000000bdfdf7c23 */ /* 0x100fe2000801088c */
[----:B------:R-:W-:Y:S01]  /*65f0*/  FFMA.FTZ R182, R151, UR11, -R140 ;  /* 0x0000000b97b67c23 */ /* 0x000fe2000801088c */
[----:B------:R-:W-:Y:S01]  /*6600*/  MUFU.EX2 R167, R167 ;  /* 0x000000a700a77308 */ /* 0x000fe20000000800 */
        /* <DEDUP_REMOVED lines=9> */
[----:B------:R-:W4:Y:S01]  /*66a0*/  LDSM.16.MT88.4 R12, [R198+0xc800] ;  /* 0x00c80000c60c783b */ /* 0x000f220000004200 */
[----:B-1----:R-:W-:Y:S01]  /*66b0*/  F2FP.BF16.F32.PACK_AB R96, R166, R169 ;  /* 0x000000a9a660723e */ /* 0x002fe200000010ff */
[--C-:B------:R-:W-:Y:S01]  /*66c0*/  FFMA.FTZ R174, R183, UR11, -R176.reuse ;  /* 0x0000000bb7ae7c23 */ /* 0x100fe200080108b0 */
[--C-:B------:R-:W-:Y:S01]  /*66d0*/  FFMA.FTZ R177, R177, UR11, -R176.reuse ;  /* 0x0000000bb1b17c23 */ /* 0x100fe200080108b0 */
[----:B------:R-:W1:Y:S01]  /*66e0*/  LDSM.16.MT88.4 R8, [R200+0xe800] ;  /* 0x00e80000c808783b */ /* 0x000e620000004200 */
[--C-:B------:R-:W-:Y:S01]  /*66f0*/  FFMA.FTZ R178, R147, UR11, -R176.reuse ;  /* 0x0000000b93b27c23 */ /* 0x100fe200080108b0 */
[----:B------:R-:W-:Y:S01]  /*6700*/  MUFU.EX2 R168, R168 ;  /* 0x000000a800a87308 */ /* 0x000fe20000000800 */
[--C-:B------:R-:W-:Y:S01]  /*6710*/  FFMA.FTZ R183, R145, UR11, -R176.reuse ;  /* 0x0000000b91b77c23 */ /* 0x100fe200080108b0 */
[----:B------:R-:W-:Y:S01]  /*6720*/  LDSM.16.MT88.4 R28, [R197+0xc800] ;  /* 0x00c80000c51c783b */ /* 0x000fe20000004200 */
[--C-:B------:R-:W-:Y:S01]  /*6730*/  FFMA.FTZ R216, R143, UR11, -R176.reuse ;  /* 0x0000000b8fd87c23 */ /* 0x100fe200080108b0 */
[--C-:B------:R-:W-:Y:S01]  /*6740*/  FFMA.FTZ R225, R141, UR11, -R176.reuse ;  /* 0x0000000b8de17c23 */ /* 0x100fe200080108b0 */
[----:B------:R-:W-:Y:S01]  /*6750*/  FFMA.FTZ R181, R181, UR11, -R176 ;  /* 0x0000000bb5b57c23 */ /* 0x000fe200080108b0 */
[----:B------:R-:W-:Y:S01]  /*6760*/  LDSM.16.MT88.4 R24, [R196+0xc800] ;  /* 0x00c80000c418783b */ /* 0x000fe20000004200 */
[----:B------:R-:W-:Y:S01]  /*6770*/  FFMA.FTZ R227, R149, UR11, -R140 ;  /* 0x0000000b95e37c23 */ /* 0x000fe2000801088c */
[----:B------:R-:W5:Y:S01]  /*6780*/  MUFU.EX2 R171, R171 ;  /* 0x000000ab00ab7308 */ /* 0x000f620000000800 */
[----:B---3--:R-:W-:Y:S01]  /*6790*/  F2FP.BF16.F32.PACK_AB R98, R162, R167 ;  /* 0x000000a7a262723e */ /* 0x008fe200000010ff */
[----:B------:R-:W-:Y:S01]  /*67a0*/  FFMA.FTZ R176, R179, UR11, -R176 ;  /* 0x0000000bb3b07c23 */ /* 0x000fe200080108b0 */
[----:B------:R-:W-:Y:S01]  /*67b0*/  LDSM.16.MT88.4 R148, [R196+0x11000] ;  /* 0x01100000c494783b */ /* 0x000fe20000004200 */
[----:B------:R-:W-:Y:S01]  /*67c0*/  FADD.FTZ R166, R169, R166 ;  /* 0x000000a6a9a67221 */ /* 0x000fe20000010000 */
[----:B------:R-:W-:-:S02]  /*67d0*/  LEA R224, P1, R133, UR8, 0x1 ;  /* 0x0000000885e07c11 */ /* 0x000fc4000f8208ff */
[----:B------:R-:W-:Y:S01]  /*67e0*/  LDSM.16.MT88.4 R140, [R200+0xd800] ;  /* 0x00d80000c88c783b */ /* 0x000fe20000004200 */
[----:B------:R-:W-:Y:S01]  /*67f0*/  MUFU.EX2 R165, R165 ;  /* 0x000000a500a57308 */ /* 0x000fe20000000800 */
[----:B------:R-:W-:-:S04]  /*6800*/  FADD.FTZ R167, R167, R166 ;  /* 0x000000a6a7a77221 */ /* 0x000fc80000010000 */
[----:B------:R-:W-:-:S03]  /*6810*/  FADD.FTZ R162, R162, R167 ;  /* 0x000000a7a2a27221 */ /* 0x000fc60000010000 */
[----:B------:R-:W3:Y:S01]  /*6820*/  MUFU.EX2 R164, R164 ;  /* 0x000000a400a47308 */ /* 0x000ee20000000800 */
[----:B-----5:R-:W-:Y:S01]  /*6830*/  F2FP.BF16.F32.PACK_AB R97, R171, R168 ;  /* 0x000000a8ab61723e */ /* 0x020fe200000010ff */
[----:B------:R-:W-:-:S06]  /*6840*/  FADD.FTZ R168, R168, R171 ;  /* 0x000000aba8a87221 */ /* 0x000fcc0000010000 */
[----:B------:R-:W-:Y:S08]  /*6850*/  MUFU.EX2 R163, R163 ;  /* 0x000000a300a37308 */ /* 0x000ff00000000800 */
[----:B------:R-:W5:Y:S01]  /*6860*/  MUFU.EX2 R160, R160 ;  /* 0x000000a000a07308 */ /* 0x000f620000000800 */
[----:B---3--:R-:W-:Y:S01]  /*6870*/  F2FP.BF16.F32.PACK_AB R99, R164, R165 ;  /* 0x000000a5a463723e */ /* 0x008fe200000010ff */
[----:B------:R-:W-:-:S04]  /*6880*/  FADD.FTZ R165, R165, R168 ;  /* 0x000000a8a5a57221 */ /* 0x000fc80000010000 */
[----:B------:R-:W-:Y:S02]  /*6890*/  FADD.FTZ R164, R164, R165 ;  /* 0x000000a5a4a47221 */ /* 0x000fe40000010000 */
[C---:B------:R-:W-:Y:S01]  /*68a0*/  HMMA.16816.F32.BF16 R128, R96.reuse, R124, RZ ;  /* 0x0000007c6080723c */ /* 0x040fe200000418ff */
[----:B------:R-:W-:Y:S05]  /*68b0*/  MUFU.EX2 R159, R159 ;  /* 0x0000009f009f7308 */ /* 0x000fea0000000800 */
[C---:B------:R-:W-:Y:S03]  /*68c0*/  HMMA.16816.F32.BF16 R120, R96.reuse, R116, RZ ;  /* 0x000000746078723c */ /* 0x040fe600000418ff */
[----:B------:R-:W3:Y:S01]  /*68d0*/  MUFU.EX2 R0, R0 ;  /* 0x0000000000007308 */ /* 0x000ee20000000800 */
[C---:B-----5:R-:W-:Y:S01]  /*68e0*/  F2FP.BF16.F32.PACK_AB R32, R160.reuse, R163 ;  /* 0x000000a3a020723e */ /* 0x060fe200000010ff */
[----:B------:R-:W-:Y:S01]  /*68f0*/  FADD.FTZ R163, R163, R162 ;  /* 0x000000a2a3a37221 */ /* 0x000fe20000010000 */
[----:B------:R-:W-:Y:S03]  /*6900*/  HMMA.16816.F32.BF16 R36, R96, R40, RZ ;  /* 0x000000286024723c */ /* 0x000fe600000418ff */
[----:B------:R-:W-:-:S02]  /*6910*/  FADD.FTZ R160, R160, R163 ;  /* 0x000000a3a0a07221 */ /* 0x000fc40000010000 */
[----:B------:R-:W-:Y:S01]  /*6920*/  MUFU.EX2 R161, R161 ;  /* 0x000000a100a17308 */ /* 0x000fe20000000800 */
[C---:B------:R-:W-:Y:S06]  /*6930*/  HMMA.16816.F32.BF16 R124, R96.reuse, R126, RZ ;  /* 0x0000007e607c723c */ /* 0x040fec00000418ff */
[----:B------:R-:W-:Y:S01]  /*6940*/  HMMA.16816.F32.BF16 R116, R96, R118, RZ ;  /* 0x000000766074723c */ /* 0x000fe200000418ff */
[----:B------:R-:W5:Y:S01]  /*6950*/  MUFU.EX2 R158, R158 ;  /* 0x0000009e009e7308 */ /* 0x000f620000000800 */
[----:B---3--:R-:W-:Y:S01]  /*6960*/  F2FP.BF16.F32.PACK_AB R34, R0, R159 ;  /* 0x0000009f0022723e */ /* 0x008fe200000010ff */
[----:B------:R-:W-:-:S03]  /*6970*/  FADD.FTZ R159, R159, R160 ;  /* 0x000000a09f9f7221 */ /* 0x000fc60000010000 */
[C---:B------:R-:W-:Y:S01]  /*6980*/  HMMA.16816.F32.BF16 R40, R96.reuse, R42, RZ ;  /* 0x0000002a6028723c */ /* 0x040fe200000418ff */
[----:B------:R-:W-:Y:S02]  /*6990*/  FADD.FTZ R159, R0, R159 ;  /* 0x0000009f009f7221 */ /* 0x000fe40000010000 */
[----:B------:R-:W-:Y:S03]  /*69a0*/  MUFU.EX2 R157, R157 ;  /* 0x0000009d009d7308 */ /* 0x000fe60000000800 */
[C---:B------:R-:W-:Y:S05]  /*69b0*/  HMMA.16816.F32.BF16 R44, R96.reuse, R48, RZ ;  /* 0x00000030602c723c */ /* 0x040fea00000418ff */
[----:B------:R-:W3:Y:S01]  /*69c0*/  MUFU.EX2 R156, R156 ;  /* 0x0000009c009c7308 */ /* 0x000ee20000000800 */
[----:B-----5:R-:W-:Y:S01]  /*69d0*/  F2FP.BF16.F32.PACK_AB R33, R158, R161 ;  /* 0x000000a19e21723e */ /* 0x020fe200000010ff */
[----:B------:R-:W-:Y:S01]  /*69e0*/  HMMA.16816.F32.BF16 R48, R96, R50, RZ ;  /* 0x000000326030723c */ /* 0x000fe200000418ff */
[----:B------:R-:W-:-:S04]  /*69f0*/  FADD.FTZ R161, R161, R164 ;  /* 0x000000a4a1a17221 */ /* 0x000fc80000010000 */
[----:B------:R-:W-:Y:S01]  /*6a00*/  FADD.FTZ R158, R158, R161 ;  /* 0x000000a19e9e7221 */ /* 0x000fe20000010000 */
[C---:B------:R-:W-:Y:S01]  /*6a10*/  HMMA.16816.F32.BF16 R60, R96.reuse, R64, RZ ;  /* 0x00000040603c723c */ /* 0x040fe200000418ff */
[----:B------:R-:W-:Y:S05]  /*6a20*/  MUFU.EX2 R170, R170 ;  /* 0x000000aa00aa7308 */ /* 0x000fea0000000800 */
[----:B------:R-:W-:Y:S01]  /*6a30*/  HMMA.16816.F32.BF16 R68, R96, R72, RZ ;  /* 0x000000486044723c */ /* 0x000fe200000418ff */
[----:B---3--:R-:W-:Y:S02]  /*6a40*/  F2FP.BF16.F32.PACK_AB R35, R156, R157 ;  /* 0x0000009d9c23723e */ /* 0x008fe400000010ff */
[----:B------:R-:W3:Y:S01]  /*6a50*/  MUFU.EX2 R173, R173 ;  /* 0x000000ad00ad7308 */ /* 0x000ee20000000800 */
[----:B------:R-:W-:-:S02]  /*6a60*/  FADD.FTZ R157, R157, R158 ;  /* 0x0000009e9d9d7221 */ /* 0x000fc40000010000 */
[----:B------:R-:W-:Y:S02]  /*6a70*/  HMMA.16816.F32.BF16 R76, R96, R80, RZ ;  /* 0x00000050604c723c */ /* 0x000fe400000418ff */
[----:B------:R-:W-:-:S04]  /*6a80*/  FADD.FTZ R157, R156, R157 ;  /* 0x0000009d9c9d7221 */ /* 0x000fc80000010000 */
[C---:B--2---:R-:W-:Y:S01]  /*6a90*/  HMMA.16816.F32.BF16 R128, R32.reuse, R16, R128 ;  /* 0x000000102080723c */ /* 0x044fe20000041880 */
[----:B------:R-:W-:Y:S05]  /*6aa0*/  MUFU.EX2 R172, R172 ;  /* 0x000000ac00ac7308 */ /* 0x000fea0000000800 */
[C---:B------:R-:W-:Y:S01]  /*6ab0*/  HMMA.16816.F32.BF16 R124, R32.reuse, R18, R124 ;  /* 0x00000012207c723c */ /* 0x040fe2000004187c */
[----:B------:R-:W2:Y:S02]  /*6ac0*/  LDSM.16.MT88.4 R16, [R196+0xe800] ;  /* 0x00e80000c410783b */ /* 0x000ea40000004200 */
[----:B------:R-:W5:Y:S01]  /*6ad0*/  MUFU.EX2 R175, R175 ;  /* 0x000000af00af7308 */ /* 0x000f620000000800 */
[C---:B---3--:R-:W-:Y:S01]  /*6ae0*/  F2FP.BF16.F32.PACK_AB R144, R173.reuse, R170 ;  /* 0x000000aaad90723e */ /* 0x048fe200000010ff */
[----:B------:R-:W-:Y:S01]  /*6af0*/  FADD.FTZ R170, R170, R159 ;  /* 0x0000009faaaa7221 */ /* 0x000fe20000010000 */
[----:B----4-:R-:W-:Y:S03]  /*6b00*/  HMMA.16816.F32.BF16 R120, R32, R12, R120 ;  /* 0x0000000c2078723c */ /* 0x010fe60000041878 */
[----:B------:R-:W-:-:S02]  /*6b10*/  FADD.FTZ R173, R173, R170 ;  /* 0x000000aaadad7221 */ /* 0x000fc40000010000 */
[----:B------:R-:W-:Y:S01]  /*6b20*/  MUFU.EX2 R174, R174 ;  /* 0x000000ae00ae7308 */ /* 0x000fe20000000800 */
[C---:B------:R-:W-:Y:S01]  /*6b30*/  HMMA.16816.F32.BF16 R116, R32.reuse, R14, R116 ;  /* 0x0000000e2074723c */ /* 0x040fe20000041874 */
[----:B------:R-:W3:Y:S05]  /*6b40*/  LDSM.16.MT88.4 R12, [R200+0x10800] ;  /* 0x01080000c80c783b */ /* 0x000eea0000004200 */
[----:B-1----:R-:W-:Y:S01]  /*6b50*/  HMMA.16816.F32.BF16 R36, R32, R8, R36 ;  /* 0x000000082024723c */ /* 0x002fe20000041824 */
[----:B------:R-:W1:Y:S01]  /*6b60*/  MUFU.EX2 R177, R177 ;  /* 0x000000b100b17308 */ /* 0x000e620000000800 */
[----:B-----5:R-:W-:Y:S01]  /*6b70*/  F2FP.BF16.F32.PACK_AB R146, R175, R172 ;  /* 0x000000acaf92723e */ /* 0x020fe200000010ff */
[----:B------:R-:W-:-:S03]  /*6b80*/  FADD.FTZ R172, R172, R173 ;  /* 0x000000adacac7221 */ /* 0x000fc60000010000 */
[----:B------:R-:W-:Y:S01]  /*6b90*/  HMMA.16816.F32.BF16 R40, R32, R10, R40 ;  /* 0x0000000a2028723c */ /* 0x000fe20000041828 */
[----:B------:R-:W4:Y:S01]  /*6ba0*/  LDSM.16.MT88.4 R8, [R198+0x10800] ;  /* 0x01080000c608783b */ /* 0x000f220000004200 */
[----:B------:R-:W-:Y:S01]  /*6bb0*/  FADD.FTZ R175, R175, R172 ;  /* 0x000000acafaf7221 */ /* 0x000fe20000010000 */
[----:B------:R-:W-:Y:S03]  /*6bc0*/  MUFU.EX2 R178, R178 ;  /* 0x000000b200b27308 */ /* 0x000fe60000000800 */
[C---:B------:R-:W-:Y:S05]  /*6bd0*/  HMMA.16816.F32.BF16 R64, R96.reuse, R66, RZ ;  /* 0x000000426040723c */ /* 0x040fea00000418ff */
[----:B------:R-:W5:Y:S01]  /*6be0*/  MUFU.EX2 R183, R183 ;  /* 0x000000b700b77308 */ /* 0x000f620000000800 */
[----:B------:R-:W-:Y:S01]  /*6bf0*/  HMMA.16816.F32.BF16 R72, R96, R74, RZ ;  /* 0x0000004a6048723c */ /* 0x000fe200000418ff */
[----:B-1----:R-:W-:Y:S01]  /*6c00*/  F2FP.BF16.F32.PACK_AB R145, R177, R174 ;  /* 0x000000aeb191723e */ /* 0x002fe200000010ff */
[----:B------:R-:W-:-:S04]  /*6c10*/  FADD.FTZ R174, R174, R157 ;  /* 0x0000009daeae7221 */ /* 0x000fc80000010000 */
[----:B------:R-:W-:Y:S01]  /*6c20*/  HMMA.16816.F32.BF16 R80, R96, R82, RZ ;  /* 0x000000526050723c */ /* 0x000fe200000418ff */
[----:B------:R-:W-:Y:S01]  /*6c30*/  MUFU.EX2 R180, R180 ;  /* 0x000000b400b47308 */ /* 0x000fe20000000800 */
[----:B------:R-:W-:-:S04]  /*6c40*/  FADD.FTZ R177, R177, R174 ;  /* 0x000000aeb1b17221 */ /* 0x000fc80000010000 */
[C---:B------:R-:W-:Y:S03]  /*6c50*/  HMMA.16816.F32.BF16 R44, R32.reuse, R4, R44 ;  /* 0x00000004202c723c */ /* 0x040fe6000004182c */
[----:B------:R-:W1:Y:S01]  /*6c60*/  MUFU.EX2 R223, R223 ;  /* 0x000000df00df7308 */ /* 0x000e620000000800 */
[C---:B-----5:R-:W-:Y:S01]  /*6c70*/  F2FP.BF16.F32.PACK_AB R147, R183.reuse, R178 ;  /* 0x000000b2b793723e */ /* 0x060fe200000010ff */
[----:B------:R-:W-:Y:S01]  /*6c80*/  FADD.FTZ R178, R178, R177 ;  /* 0x000000b1b2b27221 */ /* 0x000fe20000010000 */
[C---:B------:R-:W-:Y:S01]  /*6c90*/  HMMA.16816.F32.BF16 R48, R32.reuse, R6, R48 ;  /* 0x000000062030723c */ /* 0x040fe20000041830 */
[----:B------:R-:W-:Y:S02]  /*6ca0*/  LDSM.16.MT88.4 R4, [R197+0x10800] ;  /* 0x01080000c504783b */ /* 0x000fe40000004200 */
[----:B------:R-:W-:Y:S02]  /*6cb0*/  FADD.FTZ R183, R183, R178 ;  /* 0x000000b2b7b77221 */ /* 0x000fe40000010000 */
[----:B------:R-:W-:Y:S01]  /*6cc0*/  MUFU.EX2 R182, R182 ;  /* 0x000000b600b67308 */ /* 0x000fe20000000800 */
[C---:B--2---:R-:W-:Y:S06]  /*6cd0*/  HMMA.16816.F32.BF16 R60, R32.reuse, R16, R60 ;  /* 0x00000010203c723c */ /* 0x044fec000004183c */
[C---:B------:R-:W-:Y:S01]  /*6ce0*/  HMMA.16816.F32.BF16 R64, R32.reuse, R18, R64 ;  /* 0x000000122040723c */ /* 0x040fe20000041840 */
[----:B------:R-:W2:Y:S01]  /*6cf0*/  LDSM.16.MT88.4 R16, [R200+0xd000] ;  /* 0x00d00000c810783b */ /* 0x000ea20000004200 */
[----:B------:R-:W-:Y:S04]  /*6d00*/  MUFU.EX2 R227, R227 ;  /* 0x000000e300e37308 */ /* 0x000fe80000000800 */
[C---:B---3--:R-:W-:Y:S04]  /*6d10*/  HMMA.16816.F32.BF16 R68, R32.reuse, R12, R68 ;  /* 0x0000000c2044723c */ /* 0x048fe80000041844 */
[----:B------:R-:W-:Y:S02]  /*6d20*/  MUFU.EX2 R216, R216 ;  /* 0x000000d800d87308 */ /* 0x000fe40000000800 */
[C---:B------:R-:W-:Y:S01]  /*6d30*/  HMMA.16816.F32.BF16 R72, R32.reuse, R14, R72 ;  /* 0x0000000e2048723c */ /* 0x040fe20000041848 */
[----:B------:R-:W3:Y:S05]  /*6d40*/  LDSM.16.MT88.4 R12, [R198+0xd000] ;  /* 0x00d00000c60c783b */ /* 0x000eea0000004200 */
        /* <DEDUP_REMOVED lines=8> */
[C---:B--2---:R-:W-:Y:S06]  /*6dd0*/  HMMA.16816.F32.BF16 R128, R144.reuse, R16, R128 ;  /* 0x000000109080723c */ /* 0x044fec0000041880 */
[----:B------:R-:W-:Y:S01]  /*6de0*/  HMMA.16816.F32.BF16 R124, R144, R18, R124 ;  /* 0x00000012907c723c */ /* 0x000fe2000004187c */
[----:B------:R-:W-:Y:S05]  /*6df0*/  LDSM.16.MT88.4 R16, [R196+0xf000] ;  /* 0x00f00000c410783b */ /* 0x000fea0000004200 */
[C---:B------:R-:W-:Y:S06]  /*6e00*/  HMMA.16816.F32.BF16 R84, R32.reuse, R4, R84 ;  /* 0x000000042054723c */ /* 0x040fec0000041854 */
[----:B------:R-:W-:Y:S01]  /*6e10*/  HMMA.16816.F32.BF16 R88, R32, R6, R88 ;  /* 0x000000062058723c */ /* 0x000fe20000041858 */
[----:B------:R-:W2:Y:S05]  /*6e20*/  LDSM.16.MT88.4 R4, [R198+0xf000] ;  /* 0x00f00000c604783b */ /* 0x000eaa0000004200 */
[C---:B---3--:R-:W-:Y:S06]  /*6e30*/  HMMA.16816.F32.BF16 R120, R144.reuse, R12, R120 ;  /* 0x0000000c9078723c */ /* 0x048fec0000041878 */
[C---:B------:R-:W-:Y:S01]  /*6e40*/  HMMA.16816.F32.BF16 R116, R144.reuse, R14, R116 ;  /* 0x0000000e9074723c */ /* 0x040fe20000041874 */
[----:B------:R-:W3:Y:S05]  /*6e50*/  LDSM.16.MT88.4 R12, [R200+0x11000] ;  /* 0x01100000c80c783b */ /* 0x000eea0000004200 */
        /* <DEDUP_REMOVED lines=10> */
[C---:B--2---:R-:W-:Y:S06]  /*6f00*/  HMMA.16816.F32.BF16 R44, R144.reuse, R4, R44 ;  /* 0x00000004902c723c */ /* 0x044fec000004182c */
[----:B------:R-:W-:Y:S01]  /*6f10*/  HMMA.16816.F32.BF16 R48, R144, R6, R48 ;  /* 0x000000069030723c */ /* 0x000fe20000041830 */
[----:B------:R-:W2:Y:S05]  /*6f20*/  LDSM.16.MT88.4 R4, [R197+0x11000] ;  /* 0x01100000c504783b */ /* 0x000eaa0000004200 */
        /* <DEDUP_REMOVED lines=14> */
[C---:B---3--:R-:W-:Y:S06]  /*7010*/  HMMA.16816.F32.BF16 R68, R144.reuse, R12, R68 ;  /* 0x0000000c9044723c */ /* 0x048fec0000041844 */
[C---:B------:R-:W-:Y:S01]  /*7020*/  HMMA.16816.F32.BF16 R72, R144.reuse, R14, R72 ;  /* 0x0000000e9048723c */ /* 0x040fe20000041848 */
[----:B------:R-:W3:Y:S05]  /*7030*/  LDSM.16.MT88.4 R12, [R200+0xf800] ;  /* 0x00f80000c80c783b */ /* 0x000eea0000004200 */
[C---:B-----5:R-:W-:Y:S06]  /*7040*/  HMMA.16816.F32.BF16 R76, R144.reuse, R8, R76 ;  /* 0x00000008904c723c */ /* 0x060fec000004184c */
[C---:B------:R-:W-:Y:S01]  /*7050*/  HMMA.16816.F32.BF16 R80, R144.reuse, R10, R80 ;  /* 0x0000000a9050723c */ /* 0x040fe20000041850 */
[----:B------:R-:W5:Y:S05]  /*7060*/  LDSM.16.MT88.4 R8, [R196+0xf800] ;  /* 0x00f80000c408783b */ /* 0x000f6a0000004200 */
[C---:B--2---:R-:W-:Y:S06]  /*7070*/  HMMA.16816.F32.BF16 R84, R144.reuse, R4, R84 ;  /* 0x000000049054723c */ /* 0x044fec0000041854 */
[----:B------:R-:W-:Y:S01]  /*7080*/  HMMA.16816.F32.BF16 R88, R144, R6, R88 ;  /* 0x000000069058723c */ /* 0x000fe20000041858 */
[----:B-1----:R-:W-:Y:S01]  /*7090*/  F2FP.BF16.F32.PACK_AB R4, R223, R180 ;  /* 0x000000b4df04723e */ /* 0x002fe200000010ff */
[----:B------:R-:W-:Y:S01]  /*70a0*/  FADD.FTZ R180, R180, R175 ;  /* 0x000000afb4b47221 */ /* 0x000fe20000010000 */
[----:B----4-:R-:W-:Y:S01]  /*70b0*/  F2FP.BF16.F32.PACK_AB R5, R225, R216 ;  /* 0x000000d8e105723e */ /* 0x010fe200000010ff */
[----:B------:R-:W-:-:S02]  /*70c0*/  FADD.FTZ R216, R216, R183 ;  /* 0x000000b7d8d87221 */ /* 0x000fc40000010000 */
[C---:B------:R-:W-:Y:S01]  /*70d0*/  HMMA.16816.F32.BF16 R92, R32.reuse, R136, R92 ;  /* 0x00000088205c723c */ /* 0x040fe2000004185c */
[----:B------:R-:W-:Y:S01]  /*70e0*/  F2FP.BF16.F32.PACK_AB R6, R227, R182 ;  /* 0x000000b6e306723e */ /* 0x000fe200000010ff */
[----:B------:R-:W-:Y:S01]  /*70f0*/  FADD.FTZ R223, R223, R180 ;  /* 0x000000b4dfdf7221 */ /* 0x000fe20000010000 */
[----:B------:R-:W-:Y:S01]  /*7100*/  F2FP.BF16.F32.PACK_AB R7, R176, R181 ;  /* 0x000000b5b007723e */ /* 0x000fe200000010ff */
[----:B------:R-:W-:Y:S02]  /*7110*/  FADD.FTZ R216, R225, R216 ;  /* 0x000000d8e1d87221 */ /* 0x000fe40000010000 */
[----:B------:R-:W-:Y:S01]  /*7120*/  HMMA.16816.F32.BF16 R96, R32, R138, R96 ;  /* 0x0000008a2060723c */ /* 0x000fe20000041860 */
[----:B------:R-:W1:Y:S01]  /*7130*/  LDSM.16.MT88.4 R136, [R197+0xd800] ;  /* 0x00d80000c588783b */ /* 0x000e620000004200 */
[----:B------:R-:W-:Y:S01]  /*7140*/  FADD.FTZ R182, R182, R223 ;  /* 0x000000dfb6b67221 */ /* 0x000fe20000010000 */
[----:B------:R-:W-:Y:S01]  /*7150*/  FADD.FTZ R181, R181, R216 ;  /* 0x000000d8b5b57221 */ /* 0x000fe20000010000 */
[----:B------:R-:W-:Y:S01]  /*7160*/  LEA.HI.X R223, R133, UR9, R134, 0x1, P1 ;  /* 0x0000000985df7c11 */ /* 0x000fe200088f0c86 */
[----:B------:R-:W2:Y:S01]  /*7170*/  LDSM.16.MT88.4 R32, [R196+0xd800] ;  /* 0x00d80000c420783b */ /* 0x000ea20000004200 */
        /* <DEDUP_REMOVED lines=18> */
[----:B------:R-:W-:Y:S01]  /*72a0*/  HMMA.16816.F32.BF16 R64, R4, R10, R64 ;  /* 0x0000000a0440723c */ /* 0x000fe20000041840 */
[----:B------:R-:W5:Y:S05]  /*72b0*/  LDSM.16.MT88.4 R8, [R196+0x11800] ;  /* 0x01180000c408783b */ /* 0x000f6a0000004200 */
[C---:B------:R-:W-:Y:S06]  /*72c0*/  HMMA.16816.F32.BF16 R92, R144.reuse, R148, R92 ;  /* 0x00000094905c723c */ /* 0x040fec000004185c */
[----:B------:R-:W-:Y:S06]  /*72d0*/  HMMA.16816.F32.BF16 R96, R144, R150, R96 ;  /* 0x000000969060723c */ /* 0x000fec0000041860 */
[C---:B------:R-:W-:Y:S06]  /*72e0*/  HMMA.16816.F32.BF16 R128, R4.reuse, R140, R128 ;  /* 0x0000008c0480723c */ /* 0x040fec0000041880 */
[C---:B------:R-:W-:Y:S06]  /*72f0*/  HMMA.16816.F32.BF16 R124, R4.reuse, R142, R124 ;  /* 0x0000008e047c723c */ /* 0x040fec000004187c */
[C---:B-1----:R-:W-:Y:S06]  /*7300*/  HMMA.16816.F32.BF16 R112, R4.reuse, R136, R112 ;  /* 0x000000880470723c */ /* 0x042fec0000041870 */
[C---:B------:R-:W-:Y:S06]  /*7310*/  HMMA.16816.F32.BF16 R108, R4.reuse, R138, R108 ;  /* 0x0000008a046c723c */ /* 0x040fec000004186c */
[C---:B--2---:R-:W-:Y:S06]  /*7320*/  HMMA.16816.F32.BF16 R104, R4.reuse, R32, R104 ;  /* 0x000000200468723c */ /* 0x044fec0000041868 */
        /* <DEDUP_REMOVED lines=11> */
[C---:B-----5:R-:W-:Y:S06]  /*73e0*/  HMMA.16816.F32.BF16 R92, R4.reuse, R8, R92 ;  /* 0x00000008045c723c */ /* 0x060fec000004185c */
        /* <DEDUP_REMOVED lines=8> */
[----:B------:R-:W-:Y:S01]  /*7470*/  SHF.L.U32 R5, R213, 0x6, RZ ;  /* 0x00000006d5057819 */ /* 0x000fe200000006ff */
[----:B------:R-:W-:-:S03]  /*7480*/  ULDC.64 UR4, c[0x0][0x238] ;  /* 0x00008e0000047ab9 */ /* 0x000fc60000000a00 */
[----:B------:R-:W-:Y:S01]  /*7490*/  IABS R6, R5 ;  /* 0x0000000500067213 */ /* 0x000fe20000000000 */
[----:B------:R-:W-:-:S05]  /*74a0*/  VIADD R13, R5, 0x40 ;  /* 0x00000040050d7836 */ /* 0x000fca0000000000 */
[----:B------:R-:W-:Y:S02]  /*74b0*/  IABS R8, R13 ;  /* 0x0000000d00087213 */ /* 0x000fe40000000000 */
[-C--:B-1----:R-:W-:Y:S02]  /*74c0*/  IABS R0, R4.reuse ;  /* 0x0000000400007213 */ /* 0x082fe40000000000 */
[-C--:B------:R-:W-:Y:S02]  /*74d0*/  LOP3.LUT R13, R13, R4.reuse, RZ, 0x3c, !PT ;  /* 0x000000040d0d7212 */ /* 0x080fe400078e3cff */
[----:B------:R-:W1:Y:S01]  /*74e0*/  I2F.RP R9, R0 ;  /* 0x0000000000097306 */ /* 0x000e620000209400 */
[----:B------:R-:W-:Y:S02]  /*74f0*/  LOP3.LUT R5, R5, R4, RZ, 0x3c, !PT ;  /* 0x0000000405057212 */ /* 0x000fe400078e3cff */
[----:B------:R-:W-:Y:S02]  /*7500*/  ISETP.GE.AND P3, PT, R13, RZ, PT ;  /* 0x000000ff0d00720c */ /* 0x000fe40003f66270 */
[----:B------:R-:W-:-:S03]  /*7510*/  ISETP.GE.AND P1, PT, R5, RZ, PT ;  /* 0x000000ff0500720c */ /* 0x000fc60003f26270 */
[----:B-1----:R-:W1:Y:S02]  /*7520*/  MUFU.RCP R10, R9 ;  /* 0x00000009000a7308 */ /* 0x002e640000001000 */
[----:B-1----:R-:W-:-:S06]  /*7530*/  VIADD R10, R10, 0xffffffe ;  /* 0x0ffffffe0a0a7836 */ /* 0x002fcc0000000000 */
[----:B------:R-:W1:Y:S02]  /*7540*/  F2I.FTZ.U32.TRUNC.NTZ R11, R10 ;  /* 0x0000000a000b7305 */ /* 0x000e64000021f000 */
[----:B-1----:R-:W-:Y:S01]  /*7550*/  IMAD.MOV R7, RZ, RZ, -R11 ;  /* 0x000000ffff077224 */ /* 0x002fe200078e0a0b */
[----:B------:R-:W-:-:S03]  /*7560*/  MOV R10, RZ ;  /* 0x000000ff000a7202 */ /* 0x000fc60000000f00 */
[----:B------:R-:W-:-:S04]  /*7570*/  IMAD R7, R7, R0, RZ ;  /* 0x0000000007077224 */ /* 0x000fc800078e02ff */
[----:B------:R-:W-:-:S06]  /*7580*/  IMAD.HI.U32 R7, R11, R7, R10 ;  /* 0x000000070b077227 */ /* 0x000fcc00078e000a */
[----:B------:R-:W-:-:S04]  /*7590*/  IMAD.HI.U32 R11, R7, R8, RZ ;  /* 0x00000008070b7227 */ /* 0x000fc800078e00ff */
[----:B------:R-:W-:-:S04]  /*75a0*/  IMAD.HI.U32 R10, R7, R6, RZ ;  /* 0x00000006070a7227 */ /* 0x000fc800078e00ff */
[----:B------:R-:W-:Y:S01]  /*75b0*/  IMAD.MOV R9, RZ, RZ, -R11 ;  /* 0x000000ffff097224 */ /* 0x000fe200078e0a0b */
[----:B------:R-:W-:-:S03]  /*75c0*/  IADD3 R7, -R10, RZ, RZ ;  /* 0x000000ff0a077210 */ /* 0x000fc60007ffe1ff */
[C---:B------:R-:W-:Y:S02]  /*75d0*/  IMAD R9, R0.reuse, R9, R8 ;  /* 0x0000000900097224 */ /* 0x040fe400078e0208 */
[C---:B------:R-:W-:Y:S01]  /*75e0*/  IMAD R7, R0.reuse, R7, R6 ;  /* 0x0000000700077224 */ /* 0x040fe200078e0206 */
[----:B------:R-:W-:Y:S02]  /*75f0*/  LOP3.LUT R6, RZ, R4, RZ, 0x33, !PT ;  /* 0x00000004ff067212 */ /* 0x000fe400078e33ff */
[C---:B------:R-:W-:Y:S02]  /*7600*/  ISETP.GT.U32.AND P4, PT, R0.reuse, R9, PT ;  /* 0x000000090000720c */ /* 0x040fe40003f84070 */
[----:B------:R-:W-:-:S11]  /*7610*/  ISETP.GT.U32.AND P2, PT, R0, R7, PT ;  /* 0x000000070000720c */ /* 0x000fd60003f44070 */
[----:B------:R-:W-:Y:S02]  /*7620*/  @!P4 IMAD.IADD R9, R9, 0x1, -R0 ;  /* 0x000000010909c824 */ /* 0x000fe400078e0a00 */
[-C--:B------:R-:W-:Y:S01]  /*7630*/  @!P2 IADD3 R7, R7, -R0.reuse, RZ ;  /* 0x800000000707a210 */ /* 0x080fe20007ffe0ff */
[----:B------:R-:W-:Y:S01]  /*7640*/  @!P4 VIADD R11, R11, 0x1 ;  /* 0x000000010b0bc836 */ /* 0x000fe20000000000 */
[----:B------:R-:W-:Y:S02]  /*7650*/  @!P2 IADD3 R10, R10, 0x1, RZ ;  /* 0x000000010a0aa810 */ /* 0x000fe40007ffe0ff */
[-C--:B------:R-:W-:Y:S02]  /*7660*/  ISETP.GE.U32.AND P6, PT, R9, R0.reuse, PT ;  /* 0x000000000900720c */ /* 0x080fe40003fc6070 */
[----:B------:R-:W-:Y:S02]  /*7670*/  ISETP.GE.U32.AND P5, PT, R7, R0, PT ;  /* 0x000000000700720c */ /* 0x000fe40003fa6070 */
[----:B------:R-:W-:-:S09]  /*7680*/  ISETP.NE.AND P2, PT, R4, RZ, PT ;  /* 0x000000ff0400720c */ /* 0x000fd20003f45270 */
[----:B------:R-:W-:Y:S02]  /*7690*/  @P6 VIADD R11, R11, 0x1 ;  /* 0x000000010b0b6836 */ /* 0x000fe40000000000 */
[----:B------:R-:W-:Y:S02]  /*76a0*/  @P5 IADD3 R10, R10, 0x1, RZ ;  /* 0x000000010a0a5810 */ /* 0x000fe40007ffe0ff */
[----:B------:R-:W-:Y:S02]  /*76b0*/  @!P3 IMAD.MOV R11, RZ, RZ, -R11 ;  /* 0x000000ffff0bb224 */ /* 0x000fe400078e0a0b */
[----:B------:R-:W-:-:S03]  /*76c0*/  @!P1 IADD3 R10, -R10, RZ, RZ ;  /* 0x000000ff0a0a9210 */ /* 0x000fc60007ffe1ff */
[C---:B------:R-:W-:Y:S02]  /*76d0*/  SEL R5, R6.reuse, R11, !P2 ;  /* 0x0000000b06057207 */ /* 0x040fe40005000000 */
[----:B------:R-:W-:-:S03]  /*76e0*/  SEL R6, R6, R10, !P2 ;  /* 0x0000000a06067207 */ /* 0x000fc60005000000 */
[----:B------:R-:W-:-:S04]  /*76f0*/  IMAD.WIDE R12, R5, 0x4, R218 ;  /* 0x00000004050c7825 */ /* 0x000fc800078e02da */
[----:B------:R-:W-:Y:S01]  /*7700*/  IMAD.WIDE R10, R6, 0x4, R218 ;  /* 0x00000004060a7825 */ /* 0x000fe200078e02da */
        /* <DEDUP_REMOVED lines=12> */
[----:B------:R-:W-:Y:S02]  /*77d0*/  IMAD R7, R6, UR4, RZ ;  /* 0x0000000406077c24 */ /* 0x000fe4000f8e02ff */
[----:B------:R-:W-:Y:S02]  /*77e0*/  IMAD.MOV.U32 R5, RZ, RZ, R8 ;  /* 0x000000ffff057224 */ /* 0x000fe400078e0008 */
[----:B------:R-:W-:-:S05]  /*77f0*/  IMAD R7, R0, UR5, R7 ;  /* 0x0000000500077c24 */ /* 0x000fca000f8e0207 */
[----:B------:R-:W-:Y:S01]  /*7800*/  IADD3 R4, R9, R7, RZ ;  /* 0x0000000709047210 */ /* 0x000fe20007ffe0ff */
[----:B------:R-:W-:Y:S06]  /*7810*/  BRA `(.L_x_1542) ;  /* 0x0000000000087947 */ /* 0x000fec0003800000 */
.L_x_1541:
[----:B------:R-:W-:-:S04]  /*7820*/  LEA R5, -R240, RZ, 0x6 ;  /* 0x000000fff0057211 */ /* 0x000fc800078e31ff */
[----:B------:R-:W-:-:S07]  /*7830*/  SHF.R.S32.HI R4, RZ, 0x1f, R5 ;  /* 0x0000001fff047819 */ /* 0x000fce0000011405 */
.L_x_1542:
        /* <DEDUP_REMOVED lines=55> */
[----:B------:R1:W-:Y:S01]  /*7bb0*/  @!P5 LDGSTS.E.BYPASS.LTC128B.128 [R214+0xc800], desc[UR12][R16.64] ;  /* 0x0c80000010d6dfae */ /* 0x0003e2000b901d4c */
        /* <DEDUP_REMOVED lines=20> */
[----:B------:R-:W-:Y:S01]  /*7d00*/  @!P3 LDGSTS.E.BYPASS.LTC128B.128 [R214+0x10800], desc[UR12][R10.64+0x100] ;  /* 0x108001000ad6bfae */ /* 0x000fe2000b901d4c */
[----:B------:R-:W-:Y:S01]  /*7d10*/  @!P3 IMAD.X R7, R4, 0x1, R152, P1 ;  /* 0x000000010407b824 */ /* 0x000fe200008e0698 */
[----:B------:R-:W-:Y:S01]  /*7d20*/  @!P5 LEA.HI.X R9, R9, R229, R4, 0x1, P6 ;  /* 0x000000e50909d211 */ /* 0x000fe200030f0c04 */
[----:B------:R-:W-:Y:S01]  /*7d30*/  IMAD.MOV.U32 R226, RZ, RZ, R242 ;  /* 0x000000ffffe27224 */ /* 0x000fe200078e00f2 */
[----:B------:R-:W-:Y:S01]  /*7d40*/  @P5 STS.128 [R214+0xd000], RZ ;  /* 0x00d000ffd6005388 */ /* 0x000fe20000000c00 */
[----:B------:R-:W-:-:S02]  /*7d50*/  @!P3 LEA R26, P1, R154, UR6, 0x1 ;  /* 0x000000069a1abc11 */ /* 0x000fc4000f8208ff */
        /* <DEDUP_REMOVED lines=33> */
[----:B--2---:R-:W-:Y:S04]  /*7f70*/  LDSM.16.M88.4 R12, [R204] ;  /* 0x00000000cc0c783b */ /* 0x004fe80000000200 */
[----:B------:R-:W-:Y:S04]  /*7f80*/  LDSM.16.M88.4 R160, [R203] ;  /* 0x00000000cba0783b */ /* 0x000fe80000000200 */
[----:B------:R-:W2:Y:S04]  /*7f90*/  LDSM.16.M88.4 R140, [R205+0x6800] ;  /* 0x00680000cd8c783b */ /* 0x000ea80000000200 */
[----:B------:R-:W5:Y:S04]  /*7fa0*/  LDSM.16.M88.4 R172, [R205+0x7000] ;  /* 0x00700000cdac783b */ /* 0x000f680000000200 */
[----:B---3--:R-:W-:Y:S04]  /*7fb0*/  LDSM.16.M88.4 R20, [R202] ;  /* 0x00000000ca14783b */ /* 0x008fe80000000200 */
[----:B----4-:R-:W3:Y:S04]  /*7fc0*/  LDSM.16.M88.4 R24, [R199+0x6000] ;  /* 0x00600000c718783b */ /* 0x010ee80000000200 */
[----:B------:R-:W4:Y:S04]  /*7fd0*/  LDSM.16.M88.4 R156, [R205+0x7800] ;  /* 0x00780000cd9c783b */ /* 0x000f280000000200 */
[----:B------:R-:W4:Y:S04]  /*7fe0*/  LDSM.16.M88.4 R148, [R195] ;  /* 0x00000000c394783b */ /* 0x000f280000000200 */
[----:B------:R-:W4:Y:S01]  /*7ff0*/  LDSM.16.M88.4 R32, [R194] ;  /* 0x00000000c220783b */ /* 0x000f220000000200 */
[C---:B-1----:R-:W-:Y:S03]  /*8000*/  HMMA.16816.F32.BF16 R4, R164.reuse, R16, RZ ;  /* 0x00000010a404723c */ /* 0x042fe600000418ff */
[----:B------:R-:W-:Y:S04]  /*8010*/  LDSM.16.M88.4 R136, [R201] ;  /* 0x00000000c988783b */ /* 0x000fe80000000200 */
[----:B------:R-:W1:Y:S01]  /*8020*/  LDSM.16.M88.4 R180, [R192] ;  /* 0x00000000c0b4783b */ /* 0x000e620000000200 */
[C---:B------:R-:W-:Y:S03]  /*8030*/  HMMA.16816.F32.BF16 R16, R164.reuse, R18, RZ ;  /* 0x00000012a410723c */ /* 0x040fe600000418ff */
[----:B------:R-:W1:Y:S03]  /*8040*/  LDSM.16.M88.4 R144, [R193] ;  /* 0x00000000c190783b */ /* 0x000e660000000200 */
[C---:B--2---:R-:W-:Y:S01]  /*8050*/  HMMA.16816.F32.BF16 R28, R164.reuse, R140, RZ ;  /* 0x0000008ca41c723c */ /* 0x044fe200000418ff */
[----:B------:R-:W2:Y:S04]  /*8060*/  LDSM.16.M88.4 R8, [R199+0x6800] ;  /* 0x00680000c708783b */ /* 0x000ea80000000200 */
[----:B------:R-:W-:Y:S01]  /*8070*/  LDSM.16.M88.4 R176, [R206+0x2000] ;  /* 0x00200000ceb0783b */ /* 0x000fe20000000200 */
[----:B------:R-:W-:Y:S03]  /*8080*/  HMMA.16816.F32.BF16 R140, R164, R142, RZ ;  /* 0x0000008ea48c723c */ /* 0x000fe600000418ff */
[----:B------:R-:W-:Y:S03]  /*8090*/  LDSM.16.M88.4 R236, [R190] ;  /* 0x00000000beec783b */ /* 0x000fe60000000200 */
        /* <DEDUP_REMOVED lines=8> */
[----:B---3--:R-:W-:Y:S06]  /*8120*/  HMMA.16816.F32.BF16 R4, R20, R24, R4 ;  /* 0x000000181404723c */ /* 0x008fec0000041804 */
[----:B----4-:R-:W-:Y:S06]  /*8130*/  HMMA.16816.F32.BF16 R168, R164, R156, RZ ;  /* 0x0000009ca4a8723c */ /* 0x010fec00000418ff */
[----:B------:R-:W-:Y:S01]  /*8140*/  HMMA.16816.F32.BF16 R16, R20, R26, R16 ;  /* 0x0000001a1410723c */ /* 0x000fe20000041810 */
[----:B------:R-:W-:Y:S05]  /*8150*/  LDSM.16.M88.4 R24, [R191] ;  /* 0x00000000bf18783b */ /* 0x000fea0000000200 */
[----:B------:R-:W-:Y:S01]  /*8160*/  HMMA.16816.F32.BF16 R164, R164, R158, RZ ;  /* 0x0000009ea4a4723c */ /* 0x000fe200000418ff */
[----:B------:R-:W-:Y:S05]  /*8170*/  LDSM.16.M88.4 R156, [R192+0x800] ;  /* 0x00080000c09c783b */ /* 0x000fea0000000200 */
[C---:B------:R-:W-:Y:S06]  /*8180*/  HMMA.16816.F32.BF16 R28, R12.reuse, R148, R28 ;  /* 0x000000940c1c723c */ /* 0x040fec000004181c */
[C---:B------:R-:W-:Y:S01]  /*8190*/  HMMA.16816.F32.BF16 R140, R12.reuse, R150, R140 ;  /* 0x000000960c8c723c */ /* 0x040fe2000004188c */
[----:B------:R-:W3:Y:S05]  /*81a0*/  LDSM.16.M88.4 R148, [R205+0x8000] ;  /* 0x00800000cd94783b */ /* 0x000eea0000000200 */
[C---:B------:R-:W-:Y:S06]  /*81b0*/  HMMA.16816.F32.BF16 R152, R12.reuse, R32, R152 ;  /* 0x000000200c98723c */ /* 0x040fec0000041898 */
[----:B------:R-:W-:Y:S01]  /*81c0*/  HMMA.16816.F32.BF16 R172, R12, R34, R172 ;  /* 0x000000220cac723c */ /* 0x000fe200000418ac */
[----:B------:R-:W4:Y:S05]  /*81d0*/  LDSM.16.M88.4 R32, [R199+0x7800] ;  /* 0x00780000c720783b */ /* 0x000f2a0000000200 */
[C---:B-1----:R-:W-:Y:S06]  /*81e0*/  HMMA.16816.F32.BF16 R4, R136.reuse, R180, R4 ;  /* 0x000000b48804723c */ /* 0x042fec0000041804 */
[----:B------:R-:W-:Y:S01]  /*81f0*/  HMMA.16816.F32.BF16 R16, R136, R182, R16 ;  /* 0x000000b68810723c */ /* 0x000fe20000041810 */
[----:B------:R-:W-:Y:S05]  /*8200*/  LDSM.16.M88.4 R180, [R202+0x2000] ;  /* 0x00200000cab4783b */ /* 0x000fea0000000200 */
[C---:B------:R-:W-:Y:S06]  /*8210*/  HMMA.16816.F32.BF16 R168, R12.reuse, R144, R168 ;  /* 0x000000900ca8723c */ /* 0x040fec00000418a8 */
[----:B------:R-:W-:Y:S01]  /*8220*/  HMMA.16816.F32.BF16 R164, R12, R146, R164 ;  /* 0x000000920ca4723c */ /* 0x000fe200000418a4 */
[----:B------:R-:W-:Y:S04]  /*8230*/  LDSM.16.M88.4 R12, [R192+0x1000] ;  /* 0x00100000c00c783b */ /* 0x000fe80000000200 */
[----:B------:R-:W-:Y:S01]  /*8240*/  LDSM.16.M88.4 R144, [R192+0x1800] ;  /* 0x00180000c090783b */ /* 0x000fe20000000200 */
[C---:B--2---:R-:W-:Y:S06]  /*8250*/  HMMA.16816.F32.BF16 R28, R20.reuse, R8, R28 ;  /* 0x00000008141c723c */ /* 0x044fec000004181c */
[----:B------:R-:W-:Y:S01]  /*8260*/  HMMA.16816.F32.BF16 R140, R20, R10, R140 ;  /* 0x0000000a148c723c */ /* 0x000fe2000004188c */
[----:B------:R-:W1:Y:S05]  /*8270*/  LDSM.16.M88.4 R8, [R204+0x2000] ;  /* 0x00200000cc08783b */ /* 0x000e6a0000000200 */
[----:B---3--:R-:W-:Y:S06]  /*8280*/  HMMA.16816.F32.BF16 R4, R176, R148, R4 ;  /* 0x00000094b004723c */ /* 0x008fec0000041804 */
[C---:B------:R-:W-:Y:S06]  /*8290*/  HMMA.16816.F32.BF16 R152, R20.reuse, R160, R152 ;  /* 0x000000a01498723c */ /* 0x040fec0000041898 */
[----:B------:R-:W-:Y:S01]  /*82a0*/  HMMA.16816.F32.BF16 R172, R20, R162, R172 ;  /* 0x000000a214ac723c */ /* 0x000fe200000418ac */
[----:B------:R-:W-:Y:S05]  /*82b0*/  LDSM.16.M88.4 R160, [R201+0x2000] ;  /* 0x00200000c9a0783b */ /* 0x000fea0000000200 */
[----:B------:R-:W-:Y:S01]  /*82c0*/  HMMA.16816.F32.BF16 R16, R176, R150, R16 ;  /* 0x00000096b010723c */ /* 0x000fe20000041810 */
[----:B------:R-:W-:Y:S05]  /*82d0*/  LDSM.16.M88.4 R148, [R206+0x4000] ;  /* 0x00400000ce94783b */ /* 0x000fea0000000200 */
[C---:B----4-:R-:W-:Y:S06]  /*82e0*/  HMMA.16816.F32.BF16 R168, R20.reuse, R32, R168 ;  /* 0x0000002014a8723c */ /* 0x050fec00000418a8 */
[----:B------:R-:W-:Y:S01]  /*82f0*/  HMMA.16816.F32.BF16 R164, R20, R34, R164 ;  /* 0x0000002214a4723c */ /* 0x000fe200000418a4 */
[----:B------:R-:W2:Y:S04]  /*8300*/  LDSM.16.M88.4 R32, [R205+0x8800] ;  /* 0x00880000cd20783b */ /* 0x000ea80000000200 */
[----:B------:R-:W3:Y:S01]  /*8310*/  LDSM.16.M88.4 R20, [R199+0x8000] ;  /* 0x00800000c714783b */ /* 0x000ee20000000200 */
[C---:B------:R-:W-:Y:S06]  /*8320*/  HMMA.16816.F32.BF16 R28, R136.reuse, R156, R28 ;  /* 0x0000009c881c723c */ /* 0x040fec000004181c */
[----:B------:R-:W-:Y:S01]  /*8330*/  HMMA.16816.F32.BF16 R140, R136, R158, R140 ;  /* 0x0000009e888c723c */ /* 0x000fe2000004188c */
[----:B------:R-:W-:Y:S05]  /*8340*/  LDSM.16.M88.4 R156, [R199+0x8800] ;  /* 0x00880000c79c783b */ /* 0x000fea0000000200 */
[----:B-1----:R-:W-:Y:S06]  /*8350*/  HMMA.16816.F32.BF16 R4, R8, R24, R4 ;  /* 0x000000180804723c */ /* 0x002fec0000041804 */
[C---:B------:R-:W-:Y:S06]  /*8360*/  HMMA.16816.F32.BF16 R152, R136.reuse, R12, R152 ;  /* 0x0000000c8898723c */ /* 0x040fec0000041898 */
[----:B------:R-:W-:Y:S01]  /*8370*/  HMMA.16816.F32.BF16 R172, R136, R14, R172 ;  /* 0x0000000e88ac723c */ /* 0x000fe200000418ac */
[----:B------:R-:W1:Y:S05]  /*8380*/  LDSM.16.M88.4 R12, [R205+0x9000] ;  /* 0x00900000cd0c783b */ /* 0x000e6a0000000200 */
[----:B------:R-:W-:Y:S01]  /*8390*/  HMMA.16816.F32.BF16 R16, R8, R26, R16 ;  /* 0x0000001a0810723c */ /* 0x000fe20000041810 */
[----:B------:R-:W4:Y:S05]  /*83a0*/  LDSM.16.M88.4 R24, [R189] ;  /* 0x00000000bd18783b */ /* 0x000f2a0000000200 */
[----:B--2---:R-:W-:Y:S06]  /*83b0*/  HMMA.16816.F32.BF16 R28, R176, R32, R28 ;  /* 0x00000020b01c723c */ /* 0x004fec000004181c */
[----:B---3--:R-:W-:Y:S06]  /*83c0*/  HMMA.16816.F32.BF16 R4, R180, R20, R4 ;  /* 0x00000014b404723c */ /* 0x008fec0000041804 */
[----:B------:R-:W-:Y:S01]  /*83d0*/  HMMA.16816.F32.BF16 R140, R176, R34, R140 ;  /* 0x00000022b08c723c */ /* 0x000fe2000004188c */
[----:B------:R-:W2:Y:S05]  /*83e0*/  LDSM.16.M88.4 R32, [R205+0xa000] ;  /* 0x00a00000cd20783b */ /* 0x000eaa0000000200 */
[----:B------:R-:W-:Y:S01]  /*83f0*/  HMMA.16816.F32.BF16 R16, R180, R22, R16 ;  /* 0x00000016b410723c */ /* 0x000fe20000041810 */
[----:B------:R-:W-:Y:S05]  /*8400*/  LDSM.16.M88.4 R20, [R187] ;  /* 0x00000000bb14783b */ /* 0x000fea0000000200 */
[----:B------:R-:W-:Y:S06]  /*8410*/  HMMA.16816.F32.BF16 R28, R8, R236, R28 ;  /* 0x000000ec081c723c */ /* 0x000fec000004181c */
[----:B-1----:R-:W-:Y:S06]  /*8420*/  HMMA.16816.F32.BF16 R152, R176, R12, R152 ;  /* 0x0000000cb098723c */ /* 0x002fec0000041898 */
[----:B------:R-:W-:Y:S06]  /*8430*/  HMMA.16816.F32.BF16 R4, R160, R228, R4 ;  /* 0x000000e4a004723c */ /* 0x000fec0000041804 */
[----:B------:R-:W-:Y:S01]  /*8440*/  HMMA.16816.F32.BF16 R140, R8, R238, R140 ;  /* 0x000000ee088c723c */ /* 0x000fe2000004188c */
[----:B------:R-:W1:Y:S05]  /*8450*/  LDSM.16.M88.4 R236, [R199+0x9000] ;  /* 0x00900000c7ec783b */ /* 0x000e6a0000000200 */
[----:B------:R-:W-:Y:S01]  /*8460*/  HMMA.16816.F32.BF16 R16, R160, R230, R16 ;  /* 0x000000e6a010723c */ /* 0x000fe20000041810 */
[----:B------:R-:W-:Y:S05]  /*8470*/  LDSM.16.M88.4 R228, [R199+0xa000] ;  /* 0x00a00000c7e4783b */ /* 0x000fea0000000200 */
[C---:B------:R-:W-:Y:S06]  /*8480*/  HMMA.16816.F32.BF16 R168, R136.reuse, R144, R168 ;  /* 0x0000009088a8723c */ /* 0x040fec00000418a8 */
[----:B------:R-:W-:Y:S01]  /*8490*/  HMMA.16816.F32.BF16 R164, R136, R146, R164 ;  /* 0x0000009288a4723c */ /* 0x000fe200000418a4 */
[----:B------:R-:W3:Y:S04]  /*84a0*/  LDSM.16.M88.4 R144, [R192+0x2800] ;  /* 0x00280000c090783b */ /* 0x000ee80000000200 */
[----:B------:R-:W5:Y:S01]  /*84b0*/  LDSM.16.M88.4 R136, [R204+0x4000] ;  /* 0x00400000cc88783b */ /* 0x000f620000000200 */
[----:B------:R-:W-:Y:S03]  /*84c0*/  HMMA.16816.F32.BF16 R172, R176, R14, R172 ;  /* 0x0000000eb0ac723c */ /* 0x000fe600000418ac */
[----:B------:R-:W5:Y:S03]  /*84d0*/  LDSM.16.M88.4 R12, [R188] ;  /* 0x00000000bc0c783b */ /* 0x000f660000000200 */
[----:B----4-:R-:W-:Y:S06]  /*84e0*/  HMMA.16816.F32.BF16 R152, R8, R24, R152 ;  /* 0x000000180898723c */ /* 0x010fec0000041898 */
[----:B------:R-:W-:Y:S06]  /*84f0*/  HMMA.16816.F32.BF16 R28, R180, R156, R28 ;  /* 0x0000009cb41c723c */ /* 0x000fec000004181c */
[----:B--2---:R-:W-:Y:S06]  /*8500*/  HMMA.16816.F32.BF16 R4, R148, R32, R4 ;  /* 0x000000209404723c */ /* 0x004fec0000041804 */
[----:B------:R-:W-:Y:S01]  /*8510*/  HMMA.16816.F32.BF16 R140, R180, R158, R140 ;  /* 0x0000009eb48c723c */ /* 0x000fe2000004188c */
[----:B------:R-:W2:Y:S05]  /*8520*/  LDSM.16.M88.4 R156, [R192+0x3000] ;  /* 0x00300000c09c783b */ /* 0x000eaa0000000200 */
[----:B------:R-:W-:Y:S01]  /*8530*/  HMMA.16816.F32.BF16 R16, R148, R34, R16 ;  /* 0x000000229410723c */ /* 0x000fe20000041810 */
[----:B------:R-:W-:Y:S05]  /*8540*/  LDSM.16.M88.4 R32, [R186] ;  /* 0x00000000ba20783b */ /* 0x000fea0000000200 */
[C---:B------:R-:W-:Y:S06]  /*8550*/  HMMA.16816.F32.BF16 R168, R176.reuse, R232, R168 ;  /* 0x000000e8b0a8723c */ /* 0x040fec00000418a8 */
[----:B------:R-:W-:Y:S01]  /*8560*/  HMMA.16816.F32.BF16 R164, R176, R234, R164 ;  /* 0x000000eab0a4723c */ /* 0x000fe200000418a4 */
[----:B------:R-:W4:Y:S04]  /*8570*/  LDSM.16.M88.4 R232, [R205+0xa800] ;  /* 0x00a80000cde8783b */ /* 0x000f280000000200 */
[----:B------:R-:W-:Y:S01]  /*8580*/  LDSM.16.M88.4 R176, [R199+0x9800] ;  /* 0x00980000c7b0783b */ /* 0x000fe20000000200 */
[----:B------:R-:W-:Y:S03]  /*8590*/  HMMA.16816.F32.BF16 R172, R8, R26, R172 ;  /* 0x0000001a08ac723c */ /* 0x000fe600000418ac */
[----:B------:R-:W4:Y:S03]  /*85a0*/  LDSM.16.M88.4 R24, [R202+0x4000] ;  /* 0x00400000ca18783b */ /* 0x000f260000000200 */
[----:B-1----:R-:W-:Y:S06]  /*85b0*/  HMMA.16816.F32.BF16 R152, R180, R236, R152 ;  /* 0x000000ecb498723c */ /* 0x002fec0000041898 */
[----:B---3--:R-:W-:Y:S06]  /*85c0*/  HMMA.16816.F32.BF16 R28, R160, R144, R28 ;  /* 0x00000090a01c723c */ /* 0x008fec000004181c */
[----:B-----5:R-:W-:Y:S06]  /*85d0*/  HMMA.16816.F32.BF16 R4, R136, R20, R4 ;  /* 0x000000148804723c */ /* 0x020fec0000041804 */
[----:B------:R-:W-:Y:S01]  /*85e0*/  HMMA.16816.F32.BF16 R140, R160, R146, R140 ;  /* 0x00000092a08c723c */ /* 0x000fe2000004188c */
[----:B------:R-:W1:Y:S05]  /*85f0*/  LDSM.16.M88.4 R144, [R205+0xb000] ;  /* 0x00b00000cd90783b */ /* 0x000e6a0000000200 */
[----:B------:R-:W-:Y:S01]  /*8600*/  HMMA.16816.F32.BF16 R16, R136, R22, R16 ;  /* 0x000000168810723c */ /* 0x000fe20000041810 */
[----:B------:R-:W-:Y:S05]  /*8610*/  LDSM.16.M88.4 R20, [R199+0xa800] ;  /* 0x00a80000c714783b */ /* 0x000fea0000000200 */
[C---:B------:R-:W-:Y:S06]  /*8620*/  HMMA.16816.F32.BF16 R168, R8.reuse, R12, R168 ;  /* 0x0000000c08a8723c */ /* 0x040fec00000418a8 */
[----:B------:R-:W-:Y:S01]  /*8630*/  HMMA.16816.F32.BF16 R164, R8, R14, R164 ;  /* 0x0000000e08a4723c */ /* 0x000fe200000418a4 */
[----:B------:R-:W-:Y:S04]  /*8640*/  LDSM.16.M88.4 R12, [R201+0x4000] ;  /* 0x00400000c90c783b */ /* 0x000fe80000000200 */
[----:B------:R-:W3:Y:S01]  /*8650*/  LDSM.16.M88.4 R8, [R192+0x4000] ;  /* 0x00400000c008783b */ /* 0x000ee20000000200 */
[----:B--2---:R-:W-:Y:S06]  /*8660*/  HMMA.16816.F32.BF16 R152, R160, R156, R152 ;  /* 0x0000009ca098723c */ /* 0x004fec0000041898 */
[----:B----4-:R-:W-:Y:S06]  /*8670*/  HMMA.16816.F32.BF16 R28, R148, R232, R28 ;  /* 0x000000e8941c723c */ /* 0x010fec000004181c */
[----:B------:R-:W-:Y:S06]  /*8680*/  HMMA.16816.F32.BF16 R4, R24, R228, R4 ;  /* 0x000000e41804723c */ /* 0x000fec0000041804 */
[----:B------:R-:W-:Y:S06]  /*8690*/  HMMA.16816.F32.BF16 R140, R148, R234, R140 ;  /* 0x000000ea948c723c */ /* 0x000fec000004188c */
[----:B------:R-:W-:Y:S01]  /*86a0*/  HMMA.16816.F32.BF16 R16, R24, R230, R16 ;  /* 0x000000e61810723c */ /* 0x000fe20000041810 */
[----:B------:R-:W2:Y:S05]  /*86b0*/  LDSM.16.M88.4 R228, [R185] ;  /* 0x00000000b9e4783b */ /* 0x000eaa0000000200 */
[----:B------:R-:W-:Y:S06]  /*86c0*/  HMMA.16816.F32.BF16 R172, R180, R238, R172 ;  /* 0x000000eeb4ac723c */ /* 0x000fec00000418ac */
[----:B-1----:R-:W-:Y:S06]  /*86d0*/  HMMA.16816.F32.BF16 R152, R148, R144, R152 ;  /* 0x000000909498723c */ /* 0x002fec0000041898 */
[----:B------:R-:W-:Y:S06]  /*86e0*/  HMMA.16816.F32.BF16 R28, R136, R32, R28 ;  /* 0x00000020881c723c */ /* 0x000fec000004181c */
[----:B---3--:R-:W-:Y:S06]  /*86f0*/  HMMA.16816.F32.BF16 R4, R12, R8, R4 ;  /* 0x000000080c04723c */ /* 0x008fec0000041804 */
[----:B------:R-:W-:Y:S01]  /*8700*/  HMMA.16816.F32.BF16 R140, R136, R34, R140 ;  /* 0x00000022888c723c */ /* 0x000fe2000004188c */
[----:B------:R-:W1:Y:S05]  /*8710*/  LDSM.16.M88.4 R32, [R192+0x3800] ;  /* 0x00380000c020783b */ /* 0x000e6a0000000200 */
[----:B------:R-:W-:Y:S06]  /*8720*/  HMMA.16816.F32.BF16 R168, R180, R176, R168 ;  /* 0x000000b0b4a8723c */ /* 0x000fec00000418a8 */
[----:B------:R-:W-:Y:S01]  /*8730*/  HMMA.16816.F32.BF16 R16, R12, R10, R16 ;  /* 0x0000000a0c10723c */ /* 0x000fe20000041810 */
[----:B------:R-:W3:Y:S05]  /*8740*/  LDSM.16.M88.4 R8, [R199+0xb000] ;  /* 0x00b00000c708783b */ /* 0x000eea0000000200 */
[----:B------:R-:W-:Y:S01]  /*8750*/  HMMA.16816.F32.BF16 R176, R180, R178, R164 ;  /* 0x000000b2b4b0723c */ /* 0x000fe200000418a4 */
[----:B------:R-:W4:Y:S01]  /*8760*/  LDSM.16.M88.4 R164, [R192+0x4800] ;  /* 0x00480000c0a4783b */ /* 0x000f220000000200 */
[----:B------:R-:W-:Y:S01]  /*8770*/  FMUL.FTZ R0, R4, UR10 ;  /* 0x0000000a04007c20 */ /* 0x000fe20008410000 */
[----:B------:R-:W-:Y:S01]  /*8780*/  FMUL.FTZ R144, R5, UR10 ;  /* 0x0000000a05907c20 */ /* 0x000fe20008410000 */
[----:B------:R-:W-:Y:S01]  /*8790*/  FMUL.FTZ R156, R6, UR10 ;  /* 0x0000000a069c7c20 */ /* 0x000fe20008410000 */
[----:B------:R-:W-:Y:S01]  /*87a0*/  FMUL.FTZ R145, R7, UR10 ;  /* 0x0000000a07917c20 */ /* 0x000fe20008410000 */
[----:B------:R-:W-:Y:S01]  /*87b0*/  HMMA.16816.F32.BF16 R172, R160, R158, R172 ;  /* 0x0000009ea0ac723c */ /* 0x000fe200000418ac */
[----:B------:R-:W5:Y:S01]  /*87c0*/  LDSM.16.M88.4 R4, [R205+0xb800] ;  /* 0x00b80000cd04783b */ /* 0x000f620000000200 */
[----:B------:R-:W-:Y:S04]  /*87d0*/  MUFU.TANH R0, R0 ;  /* 0x0000000000007308 */ /* 0x000fe80000002400 */
[----:B--2---:R-:W-:Y:S04]  /*87e0*/  HMMA.16816.F32.BF16 R152, R136, R228, R152 ;  /* 0x000000e48898723c */ /* 0x004fe80000041898 */
[----:B------:R-:W2:Y:S02]  /*87f0*/  MUFU.TANH R144, R144 ;  /* 0x0000009000907308 */ /* 0x000ea40000002400 */
[----:B------:R-:W-:Y:S01]  /*8800*/  HMMA.16816.F32.BF16 R28, R24, R20, R28 ;  /* 0x00000014181c723c */ /* 0x000fe2000004181c */
[----:B------:R-:W-:Y:S01]  /*8810*/  FMUL.FTZ R157, R16, UR10 ;  /* 0x0000000a109d7c20 */ /* 0x000fe20008410000 */
[----:B------:R-:W-:-:S04]  /*8820*/  IMAD.MOV.U32 R229, RZ, RZ, R243 ;  /* 0x000000ffffe57224 */ /* 0x000fc800078e00f3 */
[----:B------:R-:W-:Y:S01]  /*8830*/  HMMA.16816.F32.BF16 R140, R24, R22, R140 ;  /* 0x00000016188c723c */ /* 0x000fe2000004188c */
[----:B------:R-:W2:Y:S01]  /*8840*/  LDSM.16.M88.4 R20, [R192+0x5000] ;  /* 0x00500000c014783b */ /* 0x000ea20000000200 */
[----:B------:R-:W2:Y:S04]  /*8850*/  MUFU.TANH R145, R145 ;  /* 0x0000009100917308 */ /* 0x000ea80000002400 */
[C---:B-1----:R-:W-:Y:S04]  /*8860*/  HMMA.16816.F32.BF16 R168, R160.reuse, R32, R168 ;  /* 0x00000020a0a8723c */ /* 0x042fe800000418a8 */
[----:B------:R-:W1:Y:S02]  /*8870*/  MUFU.TANH R157, R157 ;  /* 0x0000009d009d7308 */ /* 0x000e640000002400 */
[----:B------:R-:W-:Y:S01]  /*8880*/  HMMA.16816.F32.BF16 R176, R160, R34, R176 ;  /* 0x00000022a0b0723c */ /* 0x000fe200000418b0 */
[----:B------:R-:W-:-:S05]  /*8890*/  FMUL.FTZ R32, R18, UR10 ;  /* 0x0000000a12207c20 */ /* 0x000fca0008410000 */
[----:B------:R-:W-:Y:S01]  /*88a0*/  HMMA.16816.F32.BF16 R172, R148, R146, R172 ;  /* 0x0000009294ac723c */ /* 0x000fe200000418ac */
[----:B------:R-:W1:Y:S05]  /*88b0*/  MUFU.TANH R32, R32 ;  /* 0x0000002000207308 */ /* 0x000e6a0000002400 */
[----:B---3--:R-:W-:Y:S01]  /*88c0*/  HMMA.16816.F32.BF16 R152, R24, R8, R152 ;  /* 0x000000081898723c */ /* 0x008fe20000041898 */
[----:B------:R-:W-:Y:S02]  /*88d0*/  FMUL.FTZ R146, R17, UR10 ;  /* 0x0000000a11927c20 */ /* 0x000fe40008410000 */
[----:B------:R-:W-:Y:S03]  /*88e0*/  MUFU.TANH R156, R156 ;  /* 0x0000009c009c7308 */ /* 0x000fe60000002400 */
[----:B----4-:R-:W-:Y:S01]  /*88f0*/  HMMA.16816.F32.BF16 R28, R12, R164, R28 ;  /* 0x000000a40c1c723c */ /* 0x010fe2000004181c */
[----:B------:R-:W-:-:S02]  /*8900*/  FMUL.FTZ R8, R19, UR10 ;  /* 0x0000000a13087c20 */ /* 0x000fc40008410000 */
[----:B------:R-:W3:Y:S02]  /*8910*/  LDSM.16.M88.4 R16, [R184] ;  /* 0x00000000b810783b */ /* 0x000ee40000000200 */
[----:B------:R-:W4:Y:S01]  /*8920*/  MUFU.TANH R146, R146 ;  /* 0x0000009200927308 */ /* 0x000f220000002400 */
[C---:B-----5:R-:W-:Y:S06]  /*8930*/  HMMA.16816.F32.BF16 R168, R148.reuse, R4, R168 ;  /* 0x0000000494a8723c */ /* 0x060fec00000418a8 */
[----:B------:R-:W-:Y:S01]  /*8940*/  HMMA.16816.F32.BF16 R176, R148, R6, R176 ;  /* 0x0000000694b0723c */ /* 0x000fe200000418b0 */
[----:B------:R-:W-:Y:S01]  /*8950*/  LDSM.16.M88.4 R4, [R192+0x5800] ;  /* 0x00580000c004783b */ /* 0x000fe20000000200 */
[----:B------:R-:W5:Y:S04]  /*8960*/  MUFU.TANH R8, R8 ;  /* 0x0000000800087308 */ /* 0x000f680000002400 */
[----:B------:R-:W-:Y:S06]  /*8970*/  HMMA.16816.F32.BF16 R172, R136, R230, R172 ;  /* 0x000000e688ac723c */ /* 0x000fec00000418ac */
[----:B------:R-:W-:Y:S01]  /*8980*/  FMUL.FTZ R9, R28, UR10 ;  /* 0x0000000a1c097c20 */ /* 0x000fe20008410000 */
[----:B------:R-:W-:Y:S01]  /*8990*/  FMUL.FTZ R33, R29, UR10 ;  /* 0x0000000a1d217c20 */ /* 0x000fe20008410000 */
[----:B------:R-:W-:Y:S01]  /*89a0*/  FMUL.FTZ R147, R30, UR10 ;  /* 0x0000000a1e937c20 */ /* 0x000fe20008410000 */
[----:B------:R-:W-:Y:S01]  /*89b0*/  FMUL.FTZ R180, R31, UR10 ;  /* 0x0000000a1fb47c20 */ /* 0x000fe20008410000 */
[----:B--2---:R-:W-:Y:S01]  /*89c0*/  HMMA.16816.F32.BF16 R152, R12, R20, R152 ;  /* 0x000000140c98723c */ /* 0x004fe20000041898 */
[----:B------:R-:W2:Y:S01]  /*89d0*/  LDSM.16.M88.4 R28, [R199+0xb800] ;  /* 0x00b80000c71c783b */ /* 0x000ea20000000200 */
[----:B------:R-:W5:Y:S01]  /*89e0*/  MUFU.TANH R9, R9 ;  /* 0x0000000900097308 */ /* 0x000f620000002400 */
[----:B------:R-:W-:-:S04]  /*89f0*/  DEPBAR.LE SB0, 0x0 ;  /* 0x000080000000791a */ /* 0x000fc80000000000 */
[----:B------:R-:W1:Y:S01]  /*8a00*/  S2R R21, SR_TID.X ;  /* 0x0000000000157919 */ /* 0x000e620000002100 */
[----:B------:R-:W-:Y:S02]  /*8a10*/  HMMA.16816.F32.BF16 R140, R12, R166, R140 ;  /* 0x000000a60c8c723c */ /* 0x000fe4000004188c */
[----:B------:R-:W5:Y:S04]  /*8a20*/  MUFU.TANH R147, R147 ;  /* 0x0000009300937308 */ /* 0x000f680000002400 */
[----:B------:R-:W-:Y:S04]  /*8a30*/  HMMA.16816.F32.BF16 R172, R24, R10, R172 ;  /* 0x0000000a18ac723c */ /* 0x000fe800000418ac */
[----:B------:R-:W5:Y:S02]  /*8a40*/  MUFU.TANH R33, R33 ;  /* 0x0000002100217308 */ /* 0x000f640000002400 */
[C---:B---3--:R-:W-:Y:S06]  /*8a50*/  HMMA.16816.F32.BF16 R168, R136.reuse, R16, R168 ;  /* 0x0000001088a8723c */ /* 0x048fec00000418a8 */
[----:B------:R-:W-:Y:S01]  /*8a60*/  HMMA.16816.F32.BF16 R176, R136, R18, R176 ;  /* 0x0000001288b0723c */ /* 0x000fe200000418b0 */
[----:B------:R-:W3:Y:S01]  /*8a70*/  MUFU.TANH R180, R180 ;  /* 0x000000b400b47308 */ /* 0x000ee20000002400 */
[----:B------:R-:W-:-:S04]  /*8a80*/  FMUL.FTZ R16, R152, UR10 ;  /* 0x0000000a98107c20 */ /* 0x000fc80008410000 */
[----:B------:R-:W-:Y:S01]  /*8a90*/  FMUL.FTZ R20, R140, UR10 ;  /* 0x0000000a8c147c20 */ /* 0x000fe20008410000 */
[----:B------:R-:W-:Y:S01]  /*8aa0*/  FMUL.FTZ R10, R141, UR10 ;  /* 0x0000000a8d0a7c20 */ /* 0x000fe20008410000 */
[----:B------:R-:W-:Y:S01]  /*8ab0*/  FMUL.FTZ R11, R142, UR10 ;  /* 0x0000000a8e0b7c20 */ /* 0x000fe20008410000 */
[----:B------:R-:W-:Y:S01]  /*8ac0*/  FMUL.FTZ R143, R143, UR10 ;  /* 0x0000000a8f8f7c20 */ /* 0x000fe20008410000 */
[----:B------:R-:W-:Y:S02]  /*8ad0*/  MUFU.TANH R16, R16 ;  /* 0x0000001000107308 */ /* 0x000fe40000002400 */
[----:B------:R-:W-:Y:S01]  /*8ae0*/  HMMA.16816.F32.BF16 R172, R12, R22, R172 ;  /* 0x000000160cac723c */ /* 0x000fe200000418ac */
[----:B-1----:R-:W-:-:S05]  /*8af0*/  IMAD.SHL.U32 R21, R21, 0x2, RZ ;  /* 0x0000000215157824 */ /* 0x002fca00078e00ff */
[----:B--2---:R-:W-:Y:S01]  /*8b00*/  HMMA.16816.F32.BF16 R168, R24, R28, R168 ;  /* 0x0000001c18a8723c */ /* 0x004fe200000418a8 */
[----:B------:R-:W1:Y:S01]  /*8b10*/  MUFU.TANH R20, R20 ;  /* 0x0000001400147308 */ /* 0x000e620000002400 */
[----:B------:R-:W-:-:S04]  /*8b20*/  FMUL.FTZ R22, R153, UR10 ;  /* 0x0000000a99167c20 */ /* 0x000fc80008410000 */
[----:B------:R-:W-:Y:S01]  /*8b30*/  HMMA.16816.F32.BF16 R176, R24, R30, R176 ;  /* 0x0000001e18b0723c */ /* 0x000fe200000418b0 */
[----:B------:R-:W-:Y:S01]  /*8b40*/  LOP3.LUT R28, R21, 0x6, RZ, 0xc0, !PT ;  /* 0x00000006151c7812 */ /* 0x000fe200078ec0ff */
[----:B------:R-:W-:Y:S01]  /*8b50*/  FMUL.FTZ R29, R154, UR10 ;  /* 0x0000000a9a1d7c20 */ /* 0x000fe20008410000 */
[----:B------:R-:W-:Y:S03]  /*8b60*/  MUFU.TANH R10, R10 ;  /* 0x0000000a000a7308 */ /* 0x000fe60000002400 */
[----:B------:R-:W-:Y:S02]  /*8b70*/  IMAD R19, R213, 0x40, R28 ;  /* 0x00000040d5137824 */ /* 0x000fe400078e021c */
[----:B------:R-:W-:Y:S02]  /*8b80*/  FMUL.FTZ R28, R155, UR10 ;  /* 0x0000000a9b1c7c20 */ /* 0x000fe40008410000 */
[C---:B------:R-:W-:Y:S01]  /*8b90*/  VIADD R17, R19.reuse, 0x1 ;  /* 0x0000000113117836 */ /* 0x040fe20000000000 */
[----:B------:R-:W2:Y:S01]  /*8ba0*/  MUFU.TANH R11, R11 ;  /* 0x0000000b000b7308 */ /* 0x000ea20000002400 */
[----:B------:R-:W-:-:S02]  /*8bb0*/  VIADD R18, R19, 0x8 ;  /* 0x0000000813127836 */ /* 0x000fc40000000000 */
[----:B------:R-:W-:Y:S01]  /*8bc0*/  FMUL.FTZ R142, R174, UR10 ;  /* 0x0000000aae8e7c20 */ /* 0x000fe20008410000 */
[----:B------:R-:W-:Y:S01]  /*8bd0*/  VIADD R23, R19, 0x9 ;  /* 0x0000000913177836 */ /* 0x000fe20000000000 */
[-C--:B------:R-:W-:Y:S01]  /*8be0*/  ISETP.GE.AND P2, PT, R17, R135.reuse, PT ;  /* 0x000000871100720c */ /* 0x080fe20003f46270 */
[----:B------:R-:W-:Y:S01]  /*8bf0*/  FMUL.FTZ R141, R173, UR10 ;  /* 0x0000000aad8d7c20 */ /* 0x000fe20008410000 */
[-C--:B------:R-:W-:Y:S01]  /*8c00*/  ISETP.GE.AND P1, PT, R17, R2.reuse, PT ;  /* 0x000000021100720c */ /* 0x080fe20003f26270 */
[C---:B------:R-:W-:Y:S01]  /*8c10*/  HMMA.16816.F32.BF16 R168, R12.reuse, R4, R168 ;  /* 0x000000040ca8723c */ /* 0x040fe200000418a8 */
[----:B------:R-:W-:Y:S01]  /*8c20*/  FSEL R17, R144, -INF , !P2 ;  /* 0xff80000090117808 */ /* 0x000fe20005000000 */
[----:B------:R5:W2:Y:S01]  /*8c30*/  MUFU.TANH R148, R143 ;  /* 0x0000008f00947308 */ /* 0x000aa20000002400 */
[CC--:B------:R-:W-:Y:S01]  /*8c40*/  ISETP.GE.AND P6, PT, R18.reuse, R135.reuse, PT ;  /* 0x000000871200720c */ /* 0x0c0fe20003fc6270 */
[----:B------:R-:W-:Y:S01]  /*8c50*/  FMUL.FTZ R140, R175, UR10 ;  /* 0x0000000aaf8c7c20 */ /* 0x000fe20008410000 */
[-C--:B------:R-:W-:Y:S01]  /*8c60*/  ISETP.GE.AND P2, PT, R18, R2.reuse, PT ;  /* 0x000000021200720c */ /* 0x080fe20003f46270 */
[----:B------:R-:W-:Y:S01]  /*8c70*/  HMMA.16816.F32.BF16 R176, R12, R6, R176 ;  /* 0x000000060cb0723c */ /* 0x000fe200000418b0 */
[----:B------:R-:W-:Y:S01]  /*8c80*/  FSEL R18, R145, -INF , !P1 ;  /* 0xff80000091127808 */ /* 0x000fe20004800000 */
[----:B------:R-:W-:Y:S01]  /*8c90*/  VIADD R4, R19, 0x10 ;  /* 0x0000001013047836 */ /* 0x000fe20000000000 */
[----:B------:R-:W-:Y:S01]  /*8ca0*/  ISETP.GE.AND P1, PT, R23, R135, PT ;  /* 0x000000871700720c */ /* 0x000fe20003f26270 */
[----:B------:R-:W2:Y:S01]  /*8cb0*/  MUFU.TANH R29, R29 ;  /* 0x0000001d001d7308 */ /* 0x000ea20000002400 */
[----:B------:R-:W-:Y:S01]  /*8cc0*/  FSEL R21, R157, -INF , !P6 ;  /* 0xff8000009d157808 */ /* 0x000fe20007000000 */
[----:B------:R-:W-:Y:S01]  /*8cd0*/  VIADD R5, R19, 0x19 ;  /* 0x0000001913057836 */ /* 0x000fe20000000000 */
[----:B------:R-:W-:Y:S01]  /*8ce0*/  ISETP.GE.AND P6, PT, R23, R2, PT ;  /* 0x000000021700720c */ /* 0x000fe20003fc6270 */
[----:B------:R-:W-:Y:S01]  /*8cf0*/  VIADD R6, R19, 0x20 ;  /* 0x0000002013067836 */ /* 0x000fe20000000000 */
[----:B------:R-:W-:-:S02]  /*8d00*/  FSEL R32, R32, -INF , !P2 ;  /* 0xff80000020207808 */ /* 0x000fc40005000000 */
[----:B----4-:R-:W-:Y:S01]  /*8d10*/  FSEL R23, R146, -INF , !P1 ;  /* 0xff80000092177808 */ /* 0x010fe20004800000 */
[----:B------:R-:W4:Y:S01]  /*8d20*/  MUFU.TANH R28, R28 ;  /* 0x0000001c001c7308 */ /* 0x000f220000002400 */
[-C--:B------:R-:W-:Y:S01]  /*8d30*/  ISETP.GE.AND P2, PT, R4, R135.reuse, PT ;  /* 0x000000870400720c */ /* 0x080fe20003f46270 */
[----:B-----5:R-:W-:Y:S01]  /*8d40*/  FMUL.FTZ R143, R172, UR10 ;  /* 0x0000000aac8f7c20 */ /* 0x020fe20008410000 */
[-C--:B------:R-:W-:Y:S01]  /*8d50*/  ISETP.GE.AND P1, PT, R4, R2.reuse, PT ;  /* 0x000000020400720c */ /* 0x080fe20003f26270 */
[----:B------:R-:W-:Y:S01]  /*8d60*/  VIADD R4, R19, 0x11 ;  /* 0x0000001113047836 */ /* 0x000fe20000000000 */
[----:B------:R-:W-:Y:S01]  /*8d70*/  FSEL R24, R8, -INF , !P6 ;  /* 0xff80000008187808 */ /* 0x000fe20007000000 */
[----:B------:R-:W-:Y:S01]  /*8d80*/  FMUL.FTZ R166, R170, UR10 ;  /* 0x0000000aaaa67c20 */ /* 0x000fe20008410000 */
[----:B------:R-:W-:Y:S01]  /*8d90*/  FSEL R151, R9, -INF , !P2 ;  /* 0xff80000009977808 */ /* 0x000fe20005000000 */
[----:B------:R-:W5:Y:S01]  /*8da0*/  MUFU.TANH R143, R143 ;  /* 0x0000008f008f7308 */ /* 0x000f620000002400 */
[-C--:B------:R-:W-:Y:S01]  /*8db0*/  ISETP.GE.AND P6, PT, R4, R135.reuse, PT ;  /* 0x000000870400720c */ /* 0x080fe20003fc6270 */
[----:B------:R-:W-:Y:S01]  /*8dc0*/  FMUL.FTZ R168, R168, UR10 ;  /* 0x0000000aa8a87c20 */ /* 0x000fe20008410000 */
        /* <DEDUP_REMOVED lines=8> */
[----:B---3--:R-:W-:Y:S01]  /*8e50*/  FSEL R180, R180, -INF , !P2 ;  /* 0xff800000b4b47808 */ /* 0x008fe20005000000 */
[----:B------:R-:W-:Y:S01]  /*8e60*/  FMUL.FTZ R169, R169, UR10 ;  /* 0x0000000aa9a97c20 */ /* 0x000fe20008410000 */
[-C--:B------:R-:W-:Y:S01]  /*8e70*/  ISETP.GE.AND P6, PT, R4, R2.reuse, PT ;  /* 0x000000020400720c */ /* 0x080fe20003fc6270 */
[----:B------:R-:W-:Y:S01]  /*8e80*/  FMUL.FTZ R164, R171, UR10 ;  /* 0x0000000aaba47c20 */ /* 0x000fe20008410000 */
[CC--:B------:R-:W-:Y:S01]  /*8e90*/  ISETP.GE.AND P2, PT, R5.reuse, R135.reuse, PT ;  /* 0x000000870500720c */ /* 0x0c0fe20003f46270 */
[----:B------:R-:W3:Y:S01]  /*8ea0*/  MUFU.TANH R141, R141 ;  /* 0x0000008d008d7308 */ /* 0x000ee20000002400 */
[----:B-1----:R-:W-:Y:S01]  /*8eb0*/  FSEL R137, R20, -INF , !P1 ;  /* 0xff80000014897808 */ /* 0x002fe20004800000 */
[----:B------:R-:W-:Y:S01]  /*8ec0*/  FMUL.FTZ R162, R178, UR10 ;  /* 0x0000000ab2a27c20 */ /* 0x000fe20008410000 */
[----:B------:R-:W-:Y:S01]  /*8ed0*/  ISETP.GE.AND P1, PT, R5, R2, PT ;  /* 0x000000020500720c */ /* 0x000fe20003f26270 */
[----:B------:R-:W-:Y:S01]  /*8ee0*/  VIADD R5, R19, 0x21 ;  /* 0x0000002113057836 */ /* 0x000fe20000000000 */
[----:B--2---:R-:W-:Y:S01]  /*8ef0*/  FSEL R150, R11, -INF , !P6 ;  /* 0xff8000000b967808 */ /* 0x004fe20007000000 */
[----:B------:R-:W-:Y:S01]  /*8f00*/  FMUL.FTZ R161, R179, UR10 ;  /* 0x0000000ab3a17c20 */ /* 0x000fe20008410000 */
[----:B------:R-:W-:Y:S01]  /*8f10*/  FSEL R149, R10, -INF , !P2 ;  /* 0xff8000000a957808 */ /* 0x000fe20005000000 */
[----:B------:R-:W1:Y:S01]  /*8f20*/  MUFU.TANH R142, R142 ;  /* 0x0000008e008e7308 */ /* 0x000e620000002400 */
[----:B------:R-:W-:-:S02]  /*8f30*/  ISETP.GE.AND P6, PT, R6, R135, PT ;  /* 0x000000870600720c */ /* 0x000fc40003fc6270 */
[-C--:B------:R-:W-:Y:S01]  /*8f40*/  ISETP.GE.AND P2, PT, R6, R2.reuse, PT ;  /* 0x000000020600720c */ /* 0x080fe20003f46270 */
[----:B------:R-:W-:Y:S01]  /*8f50*/  VIADD R6, R19, 0x28 ;  /* 0x0000002813067836 */ /* 0x000fe20000000000 */
[----:B------:R-:W-:Y:S02]  /*8f60*/  FSEL R148, R148, -INF , !P1 ;  /* 0xff80000094947808 */ /* 0x000fe40004800000 */
[----:B------:R-:W-:Y:S01]  /*8f70*/  FSEL R147, R16, -INF , !P6 ;  /* 0xff80000010937808 */ /* 0x000fe20007000000 */
[----:B------:R-:W2:Y:S01]  /*8f80*/  MUFU.TANH R4, R168 ;  /* 0x000000a800047308 */ /* 0x000ea20000002400 */
[C---:B------:R-:W-:Y:S02]  /*8f90*/  ISETP.GE.AND P1, PT, R5.reuse, R135, PT ;  /* 0x000000870500720c */ /* 0x040fe40003f26270 */
[----:B------:R-:W-:Y:S01]  /*8fa0*/  ISETP.GE.AND P6, PT, R5, R2, PT ;  /* 0x000000020500720c */ /* 0x000fe20003fc6270 */
[----:B------:R-:W-:Y:S01]  /*8fb0*/  VIADD R5, R19, 0x29 ;  /* 0x0000002913057836 */ /* 0x000fe20000000000 */
[----:B------:R-:W-:-:S02]  /*8fc0*/  FSEL R146, R29, -INF , !P2 ;  /* 0xff8000001d927808 */ /* 0x000fc40005000000 */
[-C--:B------:R-:W-:Y:S01]  /*8fd0*/  ISETP.GE.AND P2, PT, R6, R135.reuse, PT ;  /* 0x000000870600720c */ /* 0x080fe20003f46270 */
[----:B------:R-:W2:Y:S01]  /*8fe0*/  MUFU.TANH R166, R166 ;  /* 0x000000a600a67308 */ /* 0x000ea20000002400 */
[----:B----4-:R-:W-:Y:S02]  /*8ff0*/  FSEL R144, R28, -INF , !P6 ;  /* 0xff8000001c907808 */ /* 0x010fe40007000000 */
[----:B-----5:R-:W-:Y:S02]  /*9000*/  FSEL R143, R143, -INF , !P2 ;  /* 0xff8000008f8f7808 */ /* 0x020fe40005000000 */
[----:B------:R-:W-:Y:S02]  /*9010*/  FSEL R145, R22, -INF , !P1 ;  /* 0xff80000016917808 */ /* 0x000fe40004800000 */
[C---:B------:R-:W-:Y:S01]  /*9020*/  ISETP.GE.AND P6, PT, R5.reuse, R135, PT ;  /* 0x000000870500720c */ /* 0x040fe20003fc6270 */
[----:B------:R-:W4:Y:S01]  /*9030*/  MUFU.TANH R167, R167 ;  /* 0x000000a700a77308 */ /* 0x000f220000002400 */
[-C--:B------:R-:W-:Y:S01]  /*9040*/  ISETP.GE.AND P2, PT, R5, R2.reuse, PT ;  /* 0x000000020500720c */ /* 0x080fe20003f46270 */
[C---:B------:R-:W-:Y:S01]  /*9050*/  VIADD R5, R19.reuse, 0x30 ;  /* 0x0000003013057836 */ /* 0x040fe20000000000 */
[----:B------:R-:W-:Y:S01]  /*9060*/  ISETP.GE.AND P1, PT, R6, R2, PT ;  /* 0x000000020600720c */ /* 0x000fe20003f26270 */
[----:B------:R-:W-:Y:S01]  /*9070*/  VIADD R6, R19, 0x31 ;  /* 0x0000003113067836 */ /* 0x000fe20000000000 */
[----:B---3--:R-:W-:-:S02]  /*9080*/  FSEL R141, R141, -INF , !P6 ;  /* 0xff8000008d8d7808 */ /* 0x008fc40007000000 */
[----:B-1----:R-:W-:Y:S01]  /*9090*/  FSEL R142, R142, -INF , !P1 ;  /* 0xff8000008e8e7808 */ /* 0x002fe20004800000 */
[----:B------:R-:W1:Y:S01]  /*90a0*/  MUFU.TANH R165, R165 ;  /* 0x000000a500a57308 */ /* 0x000e620000002400 */
[----:B------:R-:W-:Y:S01]  /*90b0*/  BAR.SYNC.DEFER_BLOCKING 0x0 ;  /* 0x0000000000007b1d */ /* 0x000fe20000010000 */
[C---:B------:R-:W-:Y:S02]  /*90c0*/  ISETP.GE.AND P1, PT, R5.reuse, R135, PT ;  /* 0x000000870500720c */ /* 0x040fe40003f26270 */
[----:B------:R-:W-:Y:S01]  /*90d0*/  ISETP.GE.AND P6, PT, R5, R2, PT ;  /* 0x000000020500720c */ /* 0x000fe20003fc6270 */
[C---:B------:R-:W-:Y:S01]  /*90e0*/  VIADD R5, R19.reuse, 0x38 ;  /* 0x0000003813057836 */ /* 0x040fe20000000000 */
[----:B--2---:R-:W-:Y:S01]  /*90f0*/  FSEL R171, R4, -INF , !P1 ;  /* 0xff80000004ab7808 */ /* 0x004fe20004800000 */
[----:B------:R-:W-:Y:S01]  /*9100*/  VIADD R4, R19, 0x39 ;  /* 0x0000003913047836 */ /* 0x000fe20000000000 */
[----:B------:R-:W2:Y:S01]  /*9110*/  MUFU.TANH R140, R140 ;  /* 0x0000008c008c7308 */ /* 0x000ea20000002400 */
[----:B------:R-:W-:-:S02]  /*9120*/  FSEL R166, R166, -INF , !P6 ;  /* 0xff800000a6a67808 */ /* 0x000fc40007000000 */
[-C--:B------:R-:W-:Y:S02]  /*9130*/  ISETP.GE.AND P6, PT, R5, R135.reuse, PT ;  /* 0x000000870500720c */ /* 0x080fe40003fc6270 */
[----:B------:R-:W-:Y:S02]  /*9140*/  ISETP.GE.AND P1, PT, R6, R2, PT ;  /* 0x000000020600720c */ /* 0x000fe40003f26270 */
[----:B----4-:R-:W-:Y:S01]  /*9150*/  FSEL R167, R167, -INF , !P6 ;  /* 0xff800000a7a77808 */ /* 0x010fe20007000000 */
[----:B------:R-:W3:Y:S01]  /*9160*/  MUFU.TANH R169, R169 ;  /* 0x000000a900a97308 */ /* 0x000ee20000002400 */
[----:B------:R-:W-:-:S04]  /*9170*/  ISETP.GE.AND P6, PT, R4, R135, PT ;  /* 0x000000870400720c */ /* 0x000fc80003fc6270 */
[----:B-1----:R-:W-:Y:S02]  /*9180*/  FSEL R165, R165, -INF , !P6 ;  /* 0xff800000a5a57808 */ /* 0x002fe40007000000 */
[----:B------:R-:W-:Y:S01]  /*9190*/  ISETP.GT.AND P6, PT, R213, R208, PT ;  /* 0x000000d0d500720c */ /* 0x000fe20003fc4270 */
[----:B------:R-:W1:Y:S01]  /*91a0*/  MUFU.TANH R164, R164 ;  /* 0x000000a400a47308 */ /* 0x000e620000002400 */
[----:B--2---:R-:W-:Y:S02]  /*91b0*/  FSEL R140, R140, -INF , !P2 ;  /* 0xff8000008c8c7808 */ /* 0x004fe40005000000 */
[----:B------:R-:W-:-:S05]  /*91c0*/  ISETP.GE.AND P2, PT, R6, R135, PT ;  /* 0x000000870600720c */ /* 0x000fca0003f46270 */
[----:B------:R-:W2:Y:S01]  /*91d0*/  MUFU.TANH R162, R162 ;  /* 0x000000a200a27308 */ /* 0x000ea20000002400 */
[----:B---3--:R-:W-:Y:S02]  /*91e0*/  FSEL R169, R169, -INF , !P2 ;  /* 0xff800000a9a97808 */ /* 0x008fe40005000000 */
[----:B------:R-:W-:-:S05]  /*91f0*/  ISETP.GE.AND P2, PT, R5, R2, PT ;  /* 0x000000020500720c */ /* 0x000fca0003f46270 */
[----:B------:R-:W3:Y:S01]  /*9200*/  MUFU.TANH R161, R161 ;  /* 0x000000a100a17308 */ /* 0x000ee20000002400 */
[----:B-1----:R-:W-:Y:S02]  /*9210*/  FSEL R164, R164, -INF , !P1 ;  /* 0xff800000a4a47808 */ /* 0x002fe40004800000 */
[----:B------:R-:W-:-:S04]  /*9220*/  ISETP.GE.AND P1, PT, R19, R135, PT ;  /* 0x000000871300720c */ /* 0x000fc80003f26270 */
[----:B------:R-:W-:Y:S02]  /*9230*/  FSEL R7, R0, -INF , !P1 ;  /* 0xff80000000077808 */ /* 0x000fe40004800000 */
[----:B--2---:R-:W-:Y:S02]  /*9240*/  FSEL R162, R162, -INF , !P2 ;  /* 0xff800000a2a27808 */ /* 0x004fe40005000000 */
[-C--:B------:R-:W-:Y:S02]  /*9250*/  ISETP.GE.AND P2, PT, R19, R2.reuse, PT ;  /* 0x000000021300720c */ /* 0x080fe40003f46270 */
[----:B------:R-:W-:Y:S02]  /*9260*/  ISETP.GE.AND P1, PT, R4, R2, PT ;  /* 0x000000020400720c */ /* 0x000fe40003f26270 */
[----:B------:R-:W-:Y:S02]  /*9270*/  FSEL R0, R156, -INF , !P2 ;  /* 0xff8000009c007808 */ /* 0x000fe40005000000 */
[----:B---3--:R-:W-:Y:S01]  /*9280*/  FSEL R161, R161, -INF , !P1 ;  /* 0xff800000a1a17808 */ /* 0x008fe20004800000 */
[----:B------:R-:W-:Y:S08]  /*9290*/  @!P6 BRA `(.L_x_1543) ;  /* 0x0000000800bce947 */ /* 0x000ff00003800000 */
[----:B------:R-:W-:Y:S05]  /*92a0*/  @!P0 BRA `(.L_x_1544) ;  /* 0x0000000000f08947 */ /* 0x000fea0003800000 */
[----:B------:R-:W1:Y:S01]  /*92b0*/  LDC R2, c[0x0][0x380] ;  /* 0x0000e000ff027b82 */ /* 0x000e620000000800 */
[----:B------:R-:W-:Y:S01]  /*92c0*/  IMAD.MOV.U32 R10, RZ, RZ, RZ ;  /* 0x000000ffff0a7224 */ /* 0x000fe200078e00ff */
[----:B------:R-:W-:-:S04]  /*92d0*/  SHF.L.U32 R9, R213, 0x6, RZ ;  /* 0x00000006d5097819 */ /* 0x000fc800000006ff */
[----:B------:R-:W-:Y:S02]  /*92e0*/  IABS R8, R9 ;  /* 0x0000000900087213 */ /* 0x000fe40000000000 */
[C---:B------:R-:W-:Y:S02]  /*92f0*/  IADD3 R13, R9.reuse, -0x40, RZ ;  /* 0xffffffc0090d7810 */ /* 0x040fe40007ffe0ff */
[-C--:B-1----:R-:W-:Y:S02]  /*9300*/  IABS R6, R2.reuse ;  /* 0x0000000200067213 */ /* 0x082fe40000000000 */
[----:B------:R-:W-:Y:S02]  /*9310*/  LOP3.LUT R9, R9, R2, RZ, 0x3c, !PT ;  /* 0x0000000209097212 */ /* 0x000fe400078e3cff */
[----:B------:R-:W1:Y:S08]  /*9320*/  I2F.RP R4, R6 ;  /* 0x0000000600047306 */ /* 0x000e700000209400 */
[----:B-1----:R-:W1:Y:S02]  /*9330*/  MUFU.RCP R11, R4 ;  /* 0x00000004000b7308 */ /* 0x002e640000001000 */
[----:B-1----:R-:W-:Y:S01]  /*9340*/  VIADD R11, R11, 0xffffffe ;  /* 0x0ffffffe0b0b7836 */ /* 0x002fe20000000000 */
[----:B------:R-:W-:-:S02]  /*9350*/  IABS R4, R13 ;  /* 0x0000000d00047213 */ /* 0x000fc40000000000 */
[----:B------:R-:W-:-:S03]  /*9360*/  LOP3.LUT R13, R13, R2, RZ, 0x3c, !PT ;  /* 0x000000020d0d7212 */ /* 0x000fc600078e3cff */
[----:B------:R-:W1:Y:S02]  /*9370*/  F2I.FTZ.U32.TRUNC.NTZ R11, R11 ;  /* 0x0000000b000b7305 */ /* 0x000e64000021f000 */
[----:B-1----:R-:W-:-:S04]  /*9380*/  IMAD.MOV R5, RZ, RZ, -R11 ;  /* 0x000000ffff057224 */ /* 0x002fc800078e0a0b */
[----:B------:R-:W-:-:S04]  /*9390*/  IMAD R5, R5, R6, RZ ;  /* 0x0000000605057224 */ /* 0x000fc800078e02ff */
[----:B------:R-:W-:-:S06]  /*93a0*/  IMAD.HI.U32 R5, R11, R5, R10 ;  /* 0x000000050b057227 */ /* 0x000fcc00078e000a */
[----:B------:R-:W-:-:S04]  /*93b0*/  IMAD.HI.U32 R10, R5, R8, RZ ;  /* 0x00000008050a7227 */ /* 0x000fc800078e00ff */
[----:B------:R-:W-:-:S04]  /*93c0*/  IMAD.MOV R11, RZ, RZ, -R10 ;  /* 0x000000ffff0b7224 */ /* 0x000fc800078e0a0a */
[----:B------:R-:W-:Y:S02]  /*93d0*/  IMAD R11, R6, R11, R8 ;  /* 0x0000000b060b7224 */ /* 0x000fe400078e0208 */
[----:B------:R-:W-:-:S03]  /*93e0*/  IMAD.HI.U32 R8, R5, R4, RZ ;  /* 0x0000000405087227 */ /* 0x000fc600078e00ff */
[----:B------:R-:W-:Y:S02]  /*93f0*/  ISETP.GT.U32.AND P2, PT, R6, R11, PT ;  /* 0x0000000b0600720c */ /* 0x000fe40003f44070 */
[----:B------:R-:W-:-:S05]  /*9400*/  IADD3 R5, -R8, RZ, RZ ;  /* 0x000000ff08057210 */ /* 0x000fca0007ffe1ff */
[----:B------:R-:W-:Y:S01]  /*9410*/  IMAD R5, R6, R5, R4 ;  /* 0x0000000506057224 */ /* 0x000fe200078e0204 */
[----:B------:R-:W-:-:S04]  /*9420*/  LOP3.LUT R4, RZ, R2, RZ, 0x33, !PT ;  /* 0x00000002ff047212 */ /* 0x000fc800078e33ff */
[----:B------:R-:W-:Y:S01]  /*9430*/  ISETP.GT.U32.AND P1, PT, R6, R5, PT ;  /* 0x000000050600720c */ /* 0x000fe20003f24070 */
[----:B------:R-:W-:Y:S01]  /*9440*/  @!P2 IMAD.IADD R11, R11, 0x1, -R6 ;  /* 0x000000010b0ba824 */ /* 0x000fe200078e0a06 */
[----:B------:R-:W-:-:S04]  /*9450*/  @!P2 IADD3 R10, R10, 0x1, RZ ;  /* 0x000000010a0aa810 */ /* 0x000fc80007ffe0ff */
[----:B------:R-:W-:-:S07]  /*9460*/  ISETP.GE.U32.AND P2, PT, R11, R6, PT ;  /* 0x000000060b00720c */ /* 0x000fce0003f46070 */
[----:B------:R-:W-:Y:S02]  /*9470*/  @!P1 IMAD.IADD R5, R5, 0x1, -R6 ;  /* 0x0000000105059824 */ /* 0x000fe400078e0a06 */
[----:B------:R-:W-:Y:S01]  /*9480*/  @!P1 VIADD R8, R8, 0x1 ;  /* 0x0000000108089836 */ /* 0x000fe20000000000 */
[----:B------:R-:W-:-:S03]  /*9490*/  ISETP.GE.AND P1, PT, R9, RZ, PT ;  /* 0x000000ff0900720c */ /* 0x000fc60003f26270 */
[----:B------:R-:W-:Y:S02]  /*94a0*/  @P2 IADD3 R10, R10, 0x1, RZ ;  /* 0x000000010a0a2810 */ /* 0x000fe40007ffe0ff */
[----:B------:R-:W-:-:S08]  /*94b0*/  ISETP.GE.U32.AND P2, PT, R5, R6, PT ;  /* 0x000000060500720c */ /* 0x000fd00003f46070 */
[----:B------:R-:W-:Y:S01]  /*94c0*/  @!P1 IMAD.MOV R10, RZ, RZ, -R10 ;  /* 0x000000ffff0a9224 */ /* 0x000fe200078e0a0a */
[----:B------:R-:W-:-:S04]  /*94d0*/  ISETP.NE.AND P1, PT, R2, RZ, PT ;  /* 0x000000ff0200720c */ /* 0x000fc80003f25270 */
[----:B------:R-:W-:Y:S02]  /*94e0*/  @P2 IADD3 R8, R8, 0x1, RZ ;  /* 0x0000000108082810 */ /* 0x000fe40007ffe0ff */
[----:B------:R-:W-:Y:S02]  /*94f0*/  ISETP.GE.AND P2, PT, R13, RZ, PT ;  /* 0x000000ff0d00720c */ /* 0x000fe40003f46270 */
[----:B------:R-:W-:-:S05]  /*9500*/  SEL R11, R4, R10, !P1 ;  /* 0x0000000a040b7207 */ /* 0x000fca0004800000 */
[----:B------:R-:W-:-:S05]  /*9510*/  IMAD.WIDE R26, R11, 0x4, R218 ;  /* 0x000000040b1a7825 */ /* 0x000fca00078e02da */
[----:B------:R-:W2:Y:S01]  /*9520*/  LDG.E R9, desc[UR12][R26.64] ;  /* 0x0000000c1a097981 */ /* 0x000ea2000c1e1900 */
[----:B------:R-:W-:-:S04]  /*9530*/  @!P2 IADD3 R8, -R8, RZ, RZ ;  /* 0x000000ff0808a210 */ /* 0x000fc80007ffe1ff */
[----:B------:R-:W-:-:S05]  /*9540*/  SEL R4, R4, R8, !P1 ;  /* 0x0000000804047207 */ /* 0x000fca0004800000 */
[----:B------:R-:W-:-:S05]  /*9550*/  IMAD.WIDE R14, R4, 0x4, R218 ;  /* 0x00000004040e7825 */ /* 0x000fca00078e02da */
[----:B------:R-:W2:Y:S01]  /*9560*/  LDG.E R6, desc[UR12][R14.64] ;  /* 0x0000000c0e067981 */ /* 0x000ea2000c1e1900 */
[----:B------:R-:W-:Y:S02]  /*9570*/  IMAD.IADD R11, R11, 0x1, -R4 ;  /* 0x000000010b0b7824 */ /* 0x000fe400078e0a04 */
[----:B------:R-:W1:Y:S02]  /*9580*/  LDC.64 R4, c[0x0][0x230] ;  /* 0x00008c00ff047b82 */ /* 0x000e640000000a00 */
[----:B------:R-:W-:-:S05]  /*9590*/  IMAD R2, R11, R2, -0x40 ;  /* 0xffffffc00b027424 */ /* 0x000fca00078e0202 */
[----:B------:R-:W-:Y:S01]  /*95a0*/  SHF.R.S32.HI R11, RZ, 0x1f, R2 ;  /* 0x0000001fff0b7819 */ /* 0x000fe20000011402 */
[----:B------:R-:W-:-:S04]  /*95b0*/  IMAD.WIDE.U32 R12, R2, R220, RZ ;  /* 0x000000dc020c7225 */ /* 0x000fc800078e00ff */
[----:B------:R-:W-:-:S04]  /*95c0*/  IMAD R11, R11, R220, RZ ;  /* 0x000000dc0b0b7224 */ /* 0x000fc800078e02ff */
[----:B------:R-:W-:-:S04]  /*95d0*/  IMAD R11, R2, R221, R11 ;  /* 0x000000dd020b7224 */ /* 0x000fc800078e020b */
        /* <DEDUP_REMOVED lines=9> */
.L_x_1544:
[----:B------:R-:W-:-:S04]  /*9670*/  LEA R9, -R220, RZ, 0x6 ;  /* 0x000000ffdc097211 */ /* 0x000fc800078e31ff */
[----:B------:R-:W-:-:S07]  /*9680*/  SHF.R.S32.HI R6, RZ, 0x1f, R9 ;  /* 0x0000001fff067819 */ /* 0x000fce0000011409 */
.L_x_1545:
        /* <DEDUP_REMOVED lines=20> */
[----:B------:R-:W-:Y:S02]  /*97d0*/  @!P3 LEA R12, P1, R5, UR8, 0x1 ;  /* 0x00000008050cbc11 */ /* 0x000fe4000f8208ff */
[----:B------:R-:W-:Y:S02]  /*97e0*/  @!P5 LEA R154, P2, R9, R224, 0x1 ;  /* 0x000000e0099ad211 */ /* 0x000fe400078408ff */
        /* <DEDUP_REMOVED lines=80> */
[----:B------:R-:W-:-:S04]  /*9cf0*/  LEA R4, P1, R8, UR8, 0x1 ;  /* 0x0000000808047c11 */ /* 0x000fc8000f8208ff */
[----:B------:R-:W-:-:S05]  /*9d00*/  LEA.HI.X R5, R8, UR9, R5, 0x1, P1 ;  /* 0x0000000908057c11 */ /* 0x000fca00088f0c05 */
[----:B------:R-:W-:Y:S01]  /*9d10*/  @!PT LDS RZ, [RZ] ;  /* 0x00000000fffff984 */ /* 0x000fe20000000800 */
[----:B------:R-:W-:Y:S01]  /*9d20*/  @!PT LDS RZ, [RZ] ;  /* 0x00000000fffff984 */ /* 0x000fe20000000800 */
[----:B------:R-:W-:Y:S01]  /*9d30*/  @!PT LDS RZ, [RZ] ;  /* 0x00000000fffff984 */ /* 0x000fe20000000800 */
[----:B------:R2:W-:Y:S04]  /*9d40*/  LDGSTS.E.BYPASS.LTC128B.128 [R214+0xb800], desc[UR12][R4.64+0x100] ;  /* 0x0b80010004d67fae */ /* 0x0005e8000b901d4c */
.L_x_1547:
[----:B------:R-:W-:Y:S05]  /*9d50*/  BSYNC B0 ;  /* 0x0000000000007941 */ /* 0x000fea0003800000 */
.L_x_1546:
[----:B------:R-:W0:Y:S01]  /*9d60*/  LDGDEPBAR ;  /* 0x00000000000079af */ /* 0x000e220000000000 */
[----:B------:R-:W-:-:S04]  /*9d70*/  LEA R224, P1, R9, R224, 0x1 ;  /* 0x000000e009e07211 */ /* 0x000fc800078208ff */
[----:B------:R-:W-:-:S09]  /*9d80*/  LEA.HI.X R223, R9, R223, R6, 0x1, P1 ;  /* 0x000000df09df7211 */ /* 0x000fd200008f0c06 */
.L_x_1543:
[----:B--2---:R-:W-:Y:S02]  /*9d90*/  FMNMX.FTZ R4, R132, R7, !PT ;  /* 0x0000000784047209 */ /* 0x004fe40007810000 */
        /* <DEDUP_REMOVED lines=31> */
[----:B------:R-:W2:Y:S04]  /*9f90*/  SHFL.BFLY PT, R5, R4, 0x2, 0x1f ;  /* 0x0c401f0004057f89 */ /* 0x000ea800000e0000 */
[----:B------:R-:W3:Y:S01]  /*9fa0*/  SHFL.BFLY PT, R2, R9, 0x2, 0x1f ;  /* 0x0c401f0009027f89 */ /* 0x000ee200000e0000 */
[----:B--2---:R-:W-:Y:S02]  /*9fb0*/  FMNMX.FTZ R5, R4, R5, !PT ;  /* 0x0000000504057209 */ /* 0x004fe40007810000 */
[----:B---3--:R-:W-:-:S03]  /*9fc0*/  FMNMX.FTZ R2, R9, R2, !PT ;  /* 0x0000000209027209 */ /* 0x008fc60007810000 */
[----:B------:R-:W2:Y:S04]  /*9fd0*/  SHFL.BFLY PT, R158, R5, 0x1, 0x1f ;  /* 0x0c201f00059e7f89 */ /* 0x000ea800000e0000 */
[----:B-1----:R-:W1:Y:S04]  /*9fe0*/  SHFL.BFLY PT, R157, R2, 0x1, 0x1f ;  /* 0x0c201f00029d7f89 */ /* 0x002e6800000e0000 */
[----:B------:R-:W-:Y:S01]  /*9ff0*/  LDSM.16.MT88.4 R8, [R200+0xc000] ;  /* 0x00c00000c808783b */ /* 0x000fe20000004200 */
[----:B--2---:R-:W-:Y:S02]  /*a000*/  FMNMX.FTZ R158, R5, R158, !PT ;  /* 0x0000009e059e7209 */ /* 0x004fe40007810000 */
[----:B-1----:R-:W-:-:S03]  /*a010*/  FMNMX.FTZ R157, R2, R157, !PT ;  /* 0x0000009d029d7209 */ /* 0x002fc60007810000 */
        /* <DEDUP_REMOVED lines=8> */
[----:B------:R-:W-:Y:S01]  /*a0a0*/  FSEL R6, R157, RZ, P1 ;  /* 0x000000ff9d067208 */ /* 0x000fe20000800000 */
[----:B------:R-:W-:Y:S01]  /*a0b0*/  FADD.FTZ R4, R132, -R5 ;  /* 0x8000000584047221 */ /* 0x000fe20000010000 */
[----:B------:R-:W-:Y:S01]  /*a0c0*/  FFMA.FTZ R156, R7, UR11, -R168 ;  /* 0x0000000b079c7c23 */ /* 0x000fe200080108a8 */
[--C-:B------:R-:W-:Y:S01]  /*a0d0*/  FFMA.FTZ R2, R18, UR11, -R163.reuse ;  /* 0x0000000b12027c23 */ /* 0x100fe200080108a3 */
[--C-:B------:R-:W-:Y:S01]  /*a0e0*/  FFMA.FTZ R159, R24, UR11, -R163.reuse ;  /* 0x0000000b189f7c23 */ /* 0x100fe200080108a3 */
[----:B------:R-:W1:Y:S01]  /*a0f0*/  LDSM.16.MT88.4 R16, [R198+0xc000] ;  /* 0x00c00000c610783b */ /* 0x000e620000004200 */
[----:B------:R-:W-:Y:S01]  /*a100*/  FADD.FTZ R6, R3, -R6 ;  /* 0x8000000603067221 */ /* 0x000fe20000010000 */
[--C-:B------:R-:W-:Y:S01]  /*a110*/  FFMA.FTZ R152, R0, UR11, -R163.reuse ;  /* 0x0000000b00987c23 */ /* 0x100fe200080108a3 */
[--C-:B------:R-:W-:Y:S01]  /*a120*/  FFMA.FTZ R154, R21, UR11, -R168.reuse ;  /* 0x0000000b159a7c23 */ /* 0x100fe200080108a8 */
[----:B------:R-:W2:Y:S01]  /*a130*/  LDSM.16.MT88.4 R24, [R197+0xc000] ;  /* 0x00c00000c518783b */ /* 0x000ea20000004200 */
[--C-:B------:R-:W-:Y:S01]  /*a140*/  FFMA.FTZ R153, R23, UR11, -R168.reuse ;  /* 0x0000000b17997c23 */ /* 0x100fe200080108a8 */
[--C-:B------:R-:W-:Y:S01]  /*a150*/  FFMA.FTZ R0, R32, UR11, -R163.reuse ;  /* 0x0000000b20007c23 */ /* 0x100fe200080108a3 */
[----:B------:R-:W-:Y:S01]  /*a160*/  FMUL.FTZ R160, R4, UR11 ;  /* 0x0000000b04a07c20 */ /* 0x000fe20008410000 */
[----:B------:R-:W-:Y:S01]  /*a170*/  FMUL.FTZ R3, R6, UR11 ;  /* 0x0000000b06037c20 */ /* 0x000fe20008410000 */
[----:B------:R-:W-:Y:S01]  /*a180*/  MUFU.EX2 R156, R156 ;  /* 0x0000009c009c7308 */ /* 0x000fe20000000800 */
[----:B------:R-:W3:Y:S01]  /*a190*/  LDSM.16.MT88.4 R32, [R196+0xc000] ;  /* 0x00c00000c420783b */ /* 0x000ee20000004200 */
[--C-:B------:R-:W-:Y:S01]  /*a1a0*/  FFMA.FTZ R173, R139, UR11, -R168.reuse ;  /* 0x0000000b8bad7c23 */ /* 0x100fe200080108a8 */
[--C-:B------:R-:W-:Y:S01]  /*a1b0*/  FFMA.FTZ R172, R137, UR11, -R168.reuse ;  /* 0x0000000b89ac7c23 */ /* 0x100fe200080108a8 */
[--C-:B------:R-:W-:Y:S01]  /*a1c0*/  FFMA.FTZ R170, R151, UR11, -R168.reuse ;  /* 0x0000000b97aa7c23 */ /* 0x100fe200080108a8 */
[----:B------:R-:W4:Y:S01]  /*a1d0*/  LDSM.16.MT88.4 R136, [R196+0x10000] ;  /* 0x01000000c488783b */ /* 0x000f220000004200 */
[--C-:B------:R-:W-:Y:S01]  /*a1e0*/  FFMA.FTZ R175, R149, UR11, -R168.reuse ;  /* 0x0000000b95af7c23 */ /* 0x100fe200080108a8 */
[--C-:B------:R-:W-:Y:S01]  /*a1f0*/  FFMA.FTZ R174, R174, UR11, -R163.reuse ;  /* 0x0000000baeae7c23 */ /* 0x100fe200080108a3 */
[----:B------:R-:W5:Y:S01]  /*a200*/  MUFU.EX2 R155, R155 ;  /* 0x0000009b009b7308 */ /* 0x000f620000000800 */
        /* <DEDUP_REMOVED lines=10> */
[----:B------:R-:W-:Y:S01]  /*a2b0*/  LDSM.16.MT88.4 R144, [R200+0xf000] ;  /* 0x00f00000c890783b */ /* 0x000fe20000004200 */
[----:B------:R-:W-:Y:S01]  /*a2c0*/  FFMA.FTZ R183, R141, UR11, -R168 ;  /* 0x0000000b8db77c23 */ /* 0x000fe200080108a8 */
[--C-:B------:R-:W-:Y:S01]  /*a2d0*/  FFMA.FTZ R216, R142, UR11, -R163.reuse ;  /* 0x0000000b8ed87c23 */ /* 0x100fe200080108a3 */
[--C-:B------:R-:W-:Y:S01]  /*a2e0*/  FFMA.FTZ R231, R140, UR11, -R163.reuse ;  /* 0x0000000b8ce77c23 */ /* 0x100fe200080108a3 */
[----:B------:R-:W-:Y:S01]  /*a2f0*/  LDSM.16.MT88.4 R148, [R196+0xd000] ;  /* 0x00d00000c494783b */ /* 0x000fe20000004200 */
[----:B------:R-:W1:Y:S01]  /*a300*/  MUFU.EX2 R153, R153 ;  /* 0x0000009900997308 */ /* 0x000e620000000800 */
[----:B-----5:R-:W-:Y:S01]  /*a310*/  F2FP.BF16.F32.PACK_AB R4, R155, R156 ;  /* 0x0000009c9b04723e */ /* 0x020fe200000010ff */
[--C-:B------:R-:W-:Y:S01]  /*a320*/  FFMA.FTZ R164, R164, UR11, -R163.reuse ;  /* 0x0000000ba4a47c23 */ /* 0x100fe200080108a3 */
[----:B------:R-:W-:Y:S01]  /*a330*/  LDSM.16.MT88.4 R140, [R198+0xf000] ;  /* 0x00f00000c68c783b */ /* 0x000fe20000004200 */
[--C-:B------:R-:W-:Y:S01]  /*a340*/  FFMA.FTZ R162, R162, UR11, -R163.reuse ;  /* 0x0000000ba2a27c23 */ /* 0x100fe200080108a3 */
[----:B------:R-:W-:-:S03]  /*a350*/  FFMA.FTZ R161, R161, UR11, -R163 ;  /* 0x0000000ba1a17c23 */ /* 0x000fc600080108a3 */
[----:B------:R-:W-:Y:S08]  /*a360*/  MUFU.EX2 R152, R152 ;  /* 0x0000009800987308 */ /* 0x000ff00000000800 */
[----:B------:R-:W5:Y:S01]  /*a370*/  MUFU.EX2 R2, R2 ;  /* 0x0000000200027308 */ /* 0x000f620000000800 */
[----:B-1----:R-:W-:-:S07]  /*a380*/  F2FP.BF16.F32.PACK_AB R6, R153, R154 ;  /* 0x0000009a9906723e */ /* 0x002fce00000010ff */
[----:B------:R-:W-:Y:S08]  /*a390*/  MUFU.EX2 R0, R0 ;  /* 0x0000000000007308 */ /* 0x000ff00000000800 */
[----:B------:R-:W1:Y:S01]  /*a3a0*/  MUFU.EX2 R159, R159 ;  /* 0x0000009f009f7308 */ /* 0x000e620000000800 */
[----:B-----5:R-:W-:-:S07]  /*a3b0*/  F2FP.BF16.F32.PACK_AB R5, R2, R152 ;  /* 0x000000980205723e */ /* 0x020fce00000010ff */
[----:B------:R-:W5:Y:S08]  /*a3c0*/  MUFU.EX2 R160, R160 ;  /* 0x000000a000a07308 */ /* 0x000f700000000800 */
[----:B------:R-:W2:Y:S01]  /*a3d0*/  MUFU.EX2 R3, R3 ;  /* 0x0000000300037308 */ /* 0x000ea20000000800 */
[----:B-1----:R-:W-:-:S07]  /*a3e0*/  F2FP.BF16.F32.PACK_AB R7, R159, R0 ;  /* 0x000000009f07723e */ /* 0x002fce00000010ff */
[----:B------:R-:W-:Y:S01]  /*a3f0*/  MUFU.EX2 R170, R170 ;  /* 0x000000aa00aa7308 */ /* 0x000fe20000000800 */
        /* <DEDUP_REMOVED lines=35> */
[----:B------:R-:W2:Y:S01]  /*a630*/  MUFU.EX2 R173, R173 ;  /* 0x000000ad00ad7308 */ /* 0x000ea20000000800 */
        /* <DEDUP_REMOVED lines=19> */
[C---:B---3--:R-:W-:Y:S01]  /*a770*/  HMMA.16816.F32.BF16 R100, R4.reuse, R32, R108 ;  /* 0x000000200464723c */ /* 0x048fe2000004186c */
[-C--:B------:R-:W-:Y:S01]  /*a780*/  FMUL.FTZ R94, R94, R3.reuse ;  /* 0x000000035e5e7220 */ /* 0x080fe20000410000 */
[-C--:B------:R-:W-:Y:S01]  /*a790*/  FMUL.FTZ R95, R95, R3.reuse ;  /* 0x000000035f5f7220 */ /* 0x080fe20000410000 */
[----:B------:R-:W3:Y:S01]  /*a7a0*/  LDSM.16.MT88.4 R108, [R197+0xe000] ;  /* 0x00e00000c56c783b */ /* 0x000ee20000004200 */
        /* <DEDUP_REMOVED lines=17> */
[----:B----4-:R-:W-:Y:S01]  /*a8c0*/  HMMA.16816.F32.BF16 R92, R4, R136, R92 ;  /* 0x00000088045c723c */ /* 0x010fe2000004185c */
[----:B------:R-:W-:-:S04]  /*a8d0*/  FADD.FTZ R155, R155, R156 ;  /* 0x0000009c9b9b7221 */ /* 0x000fc80000010000 */
[----:B------:R-:W-:Y:S01]  /*a8e0*/  FADD.FTZ R154, R154, R155 ;  /* 0x0000009b9a9a7221 */ /* 0x000fe20000010000 */
[----:B-1----:R-:W-:Y:S01]  /*a8f0*/  HMMA.16816.F32.BF16 R40, R4, R116, R104 ;  /* 0x000000740428723c */ /* 0x002fe20000041868 */
[----:B------:R-:W1:Y:S01]  /*a900*/  LDSM.16.MT88.4 R104, [R196+0xe000] ;  /* 0x00e00000c468783b */ /* 0x000e620000004200 */
[----:B------:R-:W-:Y:S01]  /*a910*/  MUFU.EX2 R176, R176 ;  /* 0x000000b000b07308 */ /* 0x000fe20000000800 */
[----:B------:R-:W-:-:S03]  /*a920*/  FADD.FTZ R153, R153, R154 ;  /* 0x0000009a99997221 */ /* 0x000fc60000010000 */
        /* <DEDUP_REMOVED lines=22> */
[----:B------:R-:W4:Y:S01]  /*aa90*/  MUFU.EX2 R181, R181 ;  /* 0x000000b500b57308 */ /* 0x000f220000000800 */
[C---:B---3--:R-:W-:Y:S06]  /*aaa0*/  HMMA.16816.F32.BF16 R56, R4.reuse, R108, R116 ;  /* 0x0000006c0438723c */ /* 0x048fec0000041874 */
[C---:B------:R-:W-:Y:S01]  /*aab0*/  HMMA.16816.F32.BF16 R52, R4.reuse, R110, R52 ;  /* 0x0000006e0434723c */ /* 0x040fe20000041834 */
[----:B------:R-:W3:Y:S01]  /*aac0*/  LDSM.16.MT88.4 R108, [R198+0x10000] ;  /* 0x01000000c66c783b */ /* 0x000ee20000004200 */
        /* <DEDUP_REMOVED lines=20> */
[----:B------:R-:W-:Y:S01]  /*ac10*/  MUFU.EX2 R183, R183 ;  /* 0x000000b700b77308 */ /* 0x000fe20000000800 */
[C---:B--2---:R-:W-:Y:S01]  /*ac20*/  HMMA.16816.F32.BF16 R72, R4.reuse, R112, R116 ;  /* 0x000000700448723c */ /* 0x044fe20000041874 */
[----:B------:R-:W2:Y:S05]  /*ac30*/  LDSM.16.MT88.4 R116, [R198+0xc800] ;  /* 0x00c80000c674783b */ /* 0x000eaa0000004200 */
[C---:B------:R-:W-:Y:S01]  /*ac40*/  HMMA.16816.F32.BF16 R68, R4.reuse, R114, R68 ;  /* 0x000000720444723c */ /* 0x040fe20000041844 */
[-C--:B------:R-:W-:Y:S01]  /*ac50*/  FMUL.FTZ R112, R80, R160.reuse ;  /* 0x000000a050707220 */ /* 0x080fe20000410000 */
[-C--:B------:R-:W-:Y:S01]  /*ac60*/  FMUL.FTZ R113, R81, R160.reuse ;  /* 0x000000a051717220 */ /* 0x080fe20000410000 */
[-C--:B------:R-:W-:Y:S01]  /*ac70*/  FMUL.FTZ R80, R84, R160.reuse ;  /* 0x000000a054507220 */ /* 0x080fe20000410000 */
[----:B------:R-:W-:Y:S01]  /*ac80*/  FMUL.FTZ R81, R85, R160 ;  /* 0x000000a055517220 */ /* 0x000fe20000410000 */
[----:B------:R-:W-:Y:S01]  /*ac90*/  MUFU.EX2 R182, R182 ;  /* 0x000000b600b67308 */ /* 0x000fe20000000800 */
[----:B---3--:R-:W-:Y:S01]  /*aca0*/  HMMA.16816.F32.BF16 R76, R4, R108, R76 ;  /* 0x0000006c044c723c */ /* 0x008fe2000004184c */
[-C--:B------:R-:W-:Y:S01]  /*acb0*/  FMUL.FTZ R114, R82, R3.reuse ;  /* 0x0000000352727220 */ /* 0x080fe20000410000 */
[-C--:B------:R-:W-:Y:S01]  /*acc0*/  FMUL.FTZ R115, R83, R3.reuse ;  /* 0x0000000353737220 */ /* 0x080fe20000410000 */
[-C--:B------:R-:W-:Y:S01]  /*acd0*/  FMUL.FTZ R82, R86, R3.reuse ;  /* 0x0000000356527220 */ /* 0x080fe20000410000 */
[-C--:B------:R-:W-:Y:S01]  /*ace0*/  FMUL.FTZ R83, R87, R3.reuse ;  /* 0x0000000357537220 */ /* 0x080fe20000410000 */
[----:B------:R-:W-:-:S02]  /*acf0*/  FFMA.FTZ R3, R225, R3, R152 ;  /* 0x00000003e1037223 */ /* 0x000fc40000010098 */
[----:B------:R-:W3:Y:S02]  /*ad00*/  MUFU.EX2 R221, R221 ;  /* 0x000000dd00dd7308 */ /* 0x000ee40000000800 */
[----:B------:R-:W-:Y:S01]  /*ad10*/  HMMA.16816.F32.BF16 R84, R4, R110, R112 ;  /* 0x0000006e0454723c */ /* 0x000fe20000041870 */
[----:B------:R-:W3:Y:S01]  /*ad20*/  LDSM.16.MT88.4 R112, [R198+0xe800] ;  /* 0x00e80000c670783b */ /* 0x000ee20000004200 */
[----:B------:R-:W-:-:S03]  /*ad30*/  FADD.FTZ R3, R2, R3 ;  /* 0x0000000302037221 */ /* 0x000fc60000010000 */
[----:B------:R-:W3:Y:S01]  /*ad40*/  LDSM.16.MT88.4 R108, [R197+0xe800] ;  /* 0x00e80000c56c783b */ /* 0x000ee20000004200 */
[----:B------:R-:W-:Y:S01]  /*ad50*/  MUFU.EX2 R216, R216 ;  /* 0x000000d800d87308 */ /* 0x000fe20000000800 */
[----:B------:R-:W-:Y:S01]  /*ad60*/  FADD.FTZ R0, R0, R3 ;  /* 0x0000000300007221 */ /* 0x000fe20000010000 */
[----:B------:R-:W-:-:S03]  /*ad70*/  MOV R3, R157 ;  /* 0x0000009d00037202 */ /* 0x000fc60000000f00 */
[----:B------:R-:W-:Y:S01]  /*ad80*/  FADD.FTZ R159, R159, R0 ;  /* 0x000000009f9f7221 */ /* 0x000fe20000010000 */
[C---:B-1----:R-:W-:Y:S02]  /*ad90*/  HMMA.16816.F32.BF16 R80, R4.reuse, R104, R80 ;  /* 0x000000680450723c */ /* 0x042fe40000041850 */
[----:B------:R-:W1:Y:S04]  /*ada0*/  MUFU.EX2 R231, R231 ;  /* 0x000000e700e77308 */ /* 0x000e680000000800 */
        /* <DEDUP_REMOVED lines=9> */
[----:B----4-:R-:W-:Y:S01]  /*ae40*/  F2FP.BF16.F32.PACK_AB R107, R179, R176 ;  /* 0x000000b0b36b723e */ /* 0x010fe200000010ff */
[----:B------:R-:W-:Y:S01]  /*ae50*/  FADD.FTZ R173, R173, R170 ;  /* 0x000000aaadad7221 */ /* 0x000fe20000010000 */
[----:B------:R-:W-:Y:S01]  /*ae60*/  FADD.FTZ R177, R177, R174 ;  /* 0x000000aeb1b17221 */ /* 0x000fe20000010000 */
[----:B------:R-:W-:Y:S01]  /*ae70*/  LDSM.16.MT88.4 R136, [R196+0xf000] ;  /* 0x00f00000c488783b */ /* 0x000fe20000004200 */
[----:B------:R-:W-:Y:S01]  /*ae80*/  MUFU.EX2 R162, R162 ;  /* 0x000000a200a27308 */ /* 0x000fe20000000800 */
[----:B------:R-:W-:Y:S01]  /*ae90*/  FADD.FTZ R172, R172, R173 ;  /* 0x000000adacac7221 */ /* 0x000fe20000010000 */
[----:B------:R-:W-:Y:S01]  /*aea0*/  FADD.FTZ R176, R176, R177 ;  /* 0x000000b1b0b07221 */ /* 0x000fe20000010000 */
[----:B--2---:R-:W-:Y:S02]  /*aeb0*/  HMMA.16816.F32.BF16 R20, R104, R116, R20 ;  /* 0x000000746814723c */ /* 0x004fe40000041814 */
[----:B------:R-:W-:Y:S01]  /*aec0*/  FADD.FTZ R175, R175, R172 ;  /* 0x000000acafaf7221 */ /* 0x000fe20000010000 */
[----:B------:R-:W-:-:S02]  /*aed0*/  FADD.FTZ R179, R179, R176 ;  /* 0x000000b0b3b37221 */ /* 0x000fc40000010000 */
[----:B------:R-:W2:Y:S01]  /*aee0*/  MUFU.EX2 R161, R161 ;  /* 0x000000a100a17308 */ /* 0x000ea20000000800 */
        /* <DEDUP_REMOVED lines=8> */
[C---:B---3--:R-:W-:Y:S06]  /*af70*/  HMMA.16816.F32.BF16 R48, R104.reuse, R112, R48 ;  /* 0x000000706830723c */ /* 0x048fec0000041830 */
[C---:B------:R-:W-:Y:S01]  /*af80*/  HMMA.16816.F32.BF16 R44, R104.reuse, R114, R44 ;  /* 0x00000072682c723c */ /* 0x040fe2000004182c */
[----:B------:R-:W3:Y:S05]  /*af90*/  LDSM.16.MT88.4 R112, [R196+0x10800] ;  /* 0x01080000c470783b */ /* 0x000eea0000004200 */
[C---:B------:R-:W-:Y:S06]  /*afa0*/  HMMA.16816.F32.BF16 R56, R104.reuse, R108, R56 ;  /* 0x0000006c6838723c */ /* 0x040fec0000041838 */
[C---:B------:R-:W-:Y:S01]  /*afb0*/  HMMA.16816.F32.BF16 R52, R104.reuse, R110, R52 ;  /* 0x0000006e6834723c */ /* 0x040fe20000041834 */
[----:B------:R-:W2:Y:S05]  /*afc0*/  LDSM.16.MT88.4 R108, [R197+0xd000] ;  /* 0x00d00000c56c783b */ /* 0x000eaa0000004200 */
[C---:B------:R-:W-:Y:S06]  /*afd0*/  HMMA.16816.F32.BF16 R12, R104.reuse, R132, R12 ;  /* 0x00000084680c723c */ /* 0x040fec000004180c */
[C---:B------:R-:W-:Y:S01]  /*afe0*/  HMMA.16816.F32.BF16 R8, R104.reuse, R134, R8 ;  /* 0x000000866808723c */ /* 0x040fe20000041808 */
[----:B------:R-:W-:Y:S05]  /*aff0*/  LDSM.16.MT88.4 R132, [R197+0xf000] ;  /* 0x00f00000c584783b */ /* 0x000fea0000004200 */
[C---:B------:R-:W-:Y:S06]  /*b000*/  HMMA.16816.F32.BF16 R40, R104.reuse, R120, R40 ;  /* 0x000000786828723c */ /* 0x040fec0000041828 */
[C---:B------:R-:W-:Y:S01]  /*b010*/  HMMA.16816.F32.BF16 R36, R104.reuse, R122, R36 ;  /* 0x0000007a6824723c */ /* 0x040fe20000041824 */
[----:B------:R-:W2:Y:S05]  /*b020*/  LDSM.16.MT88.4 R120, [R198+0x10800] ;  /* 0x01080000c678783b */ /* 0x000eaa0000004200 */
        /* <DEDUP_REMOVED lines=12> */
[----:B-1----:R-:W-:Y:S01]  /*b0f0*/  F2FP.BF16.F32.PACK_AB R99, R231, R216 ;  /* 0x000000d8e763723e */ /* 0x002fe200000010ff */
[----:B------:R-:W-:Y:S02]  /*b100*/  FADD.FTZ R221, R221, R182 ;  /* 0x000000b6dddd7221 */ /* 0x000fe40000010000 */
[----:B------:R-:W-:Y:S01]  /*b110*/  HMMA.16816.F32.BF16 R68, R104, R130, R68 ;  /* 0x000000826844723c */ /* 0x000fe20000041844 */
[----:B------:R-:W-:Y:S01]  /*b120*/  FADD.FTZ R180, R180, R181 ;  /* 0x000000b5b4b47221 */ /* 0x000fe20000010000 */
[----:B------:R-:W-:-:S03]  /*b130*/  FADD.FTZ R0, R216, R221 ;  /* 0x000000ddd8007221 */ /* 0x000fc60000010000 */
[----:B------:R-:W-:Y:S01]  /*b140*/  FADD.FTZ R183, R183, R180 ;  /* 0x000000b4b7b77221 */ /* 0x000fe20000010000 */
[----:B---3--:R-:W-:Y:S01]  /*b150*/  HMMA.16816.F32.BF16 R92, R104, R112, R92 ;  /* 0x00000070685c723c */ /* 0x008fe2000004185c */
[----:B------:R-:W-:-:S05]  /*b160*/  FADD.FTZ R0, R231, R0 ;  /* 0x00000000e7007221 */ /* 0x000fca0000010000 */
[----:B------:R-:W-:Y:S06]  /*b170*/  HMMA.16816.F32.BF16 R4, R104, R114, R4 ;  /* 0x000000726804723c */ /* 0x000fec0000041804 */
[C---:B------:R-:W-:Y:S06]  /*b180*/  HMMA.16816.F32.BF16 R128, R96.reuse, R124, R12 ;  /* 0x0000007c6080723c */ /* 0x040fec000004180c */
[C---:B------:R-:W-:Y:S01]  /*b190*/  HMMA.16816.F32.BF16 R124, R96.reuse, R126, R8 ;  /* 0x0000007e607c723c */ /* 0x040fe20000041808 */
[----:B------:R-:W1:Y:S05]  /*b1a0*/  LDSM.16.MT88.4 R8, [R200+0x11000] ;  /* 0x01100000c808783b */ /* 0x000e6a0000004200 */
[C---:B--2---:R-:W-:Y:S06]  /*b1b0*/  HMMA.16816.F32.BF16 R112, R96.reuse, R108, R28 ;  /* 0x0000006c6070723c */ /* 0x044fec000004181c */
        /* <DEDUP_REMOVED lines=86> */
.L_x_1540:
        /* <DEDUP_REMOVED lines=8> */
[----:B------:R-:W-:Y:S01]  /*b7a0*/  SHF.R.S32.HI R216, RZ, 0x1f, R220 ;  /* 0x0000001fffd87819 */ /* 0x000fe200000114dc */
[----:B------:R-:W-:-:S06]  /*b7b0*/  ULDC UR4, c[0x0][0x2ec] ;  /* 0x0000bb0000047ab9 */ /* 0x000fcc0000000800 */
.L_x_1552:
[----:B------:R-:W-:Y:S01]  /*b7c0*/  ISETP.GE.AND P5, PT, R215, UR6, PT ;  /* 0x00000006d7007c0c */ /* 0x000fe2000bfa6270 */
[----:B------:R-:W-:Y:S04]  /*b7d0*/  DEPBAR.LE SB0, 0x0 ;  /* 0x000080000000791a */ /* 0x000fe80000000000 */
[----:B------:R-:W-:Y:S01]  /*b7e0*/  BAR.SYNC.DEFER_BLOCKING 0x0 ;  /* 0x0000000000007b1d */ /* 0x000fe20000010000 */
[----:B------:R-:W-:Y:S01]  /*b7f0*/  IADD3 R213, R213, -0x1, RZ ;  /* 0xffffffffd5d57810 */ /* 0x000fe20007ffe0ff */
[C---:B------:R-:W-:Y:S01]  /*b800*/  VIADD R3, R215.reuse, 0x40 ;  /* 0x00000040d7037836 */ /* 0x040fe20000000000 */
[----:B------:R-:W-:Y:S01]  /*b810*/  MOV R132, R221 ;  /* 0x000000dd00847202 */ /* 0x000fe20000000f00 */
[----:B------:R-:W-:Y:S03]  /*b820*/  VIADD R2, R215, 0x80 ;  /* 0x00000080d7027836 */ /* 0x000fe60000000000 */
[----:B------:R-:W-:Y:S01]  /*b830*/  ISETP.GE.AND P4, PT, R3, UR6, PT ;  /* 0x0000000603007c0c */ /* 0x000fe2000bf86270 */
[----:B------:R-:W-:Y:S01]  /*b840*/  IMAD.MOV.U32 R3, RZ, RZ, R222 ;  /* 0x000000ffff037224 */ /* 0x000fe200078e00de */
[----:B------:R-:W-:Y:S01]  /*b850*/  ISETP.GE.AND P3, PT, R2, UR6, PT ;  /* 0x0000000602007c0c */ /* 0x000fe2000bf66270 */
[----:B------:R-:W-:Y:S01]  /*b860*/  @!UPT UIADD3 URZ, URZ, URZ, URZ ;  /* 0x0000003f3f3ff290 */ /* 0x000fe2000fffe03f */
[----:B------:R-:W-:Y:S11]  /*b870*/  @!P0 BRA `(.L_x_1549) ;  /* 0x0000000000f88947 */ /* 0x000ff60003800000 */
[----:B------:R-:W-:Y:S01]  /*b880*/  IMAD.MOV.U32 R8, RZ, RZ, RZ ;  /* 0x000000ffff087224 */ /* 0x000fe200078e00ff */
[----:B------:R-:W1:Y:S01]  /*b890*/  LDC R6, c[0x0][0x380] ;  /* 0x0000e000ff067b82 */ /* 0x000e620000000800 */
[----:B------:R-:W-:Y:S04]  /*b8a0*/  SHF.L.U32 R5, R213, 0x6, RZ ;  /* 0x00000006d5057819 */ /* 0x000fe800000006ff */
[----:B------:R-:W-:Y:S01]  /*b8b0*/  IABS R7, R5 ;  /* 0x0000000500077213 */ /* 0x000fe20000000000 */
[C---:B------:R-:W-:Y:S01]  /*b8c0*/  VIADD R11, R5.reuse, 0x40 ;  /* 0x00000040050b7836 */ /* 0x040fe20000000000 */
[-C--:B-1----:R-:W-:Y:S02]  /*b8d0*/  IABS R3, R6.reuse ;  /* 0x0000000600037213 */ /* 0x082fe40000000000 */
[----:B------:R-:W-:Y:S02]  /*b8e0*/  LOP3.LUT R5, R5, R6, RZ, 0x3c, !PT ;  /* 0x0000000605057212 */ /* 0x000fe400078e3cff */
[----:B------:R-:W1:Y:S10]  /*b8f0*/  I2F.RP R4, R3 ;  /* 0x0000000300047306 */ /* 0x000e740000209400 */
[----:B-1----:R-:W1:Y:S02]  /*b900*/  MUFU.RCP R2, R4 ;  /* 0x0000000400027308 */ /* 0x002e640000001000 */
[----:B-1----:R-:W-:Y:S08]  /*b910*/  VIADD R9, R2, 0xffffffe ;  /* 0x0ffffffe02097836 */ /* 0x002ff00000000000 */
[----:B------:R-:W1:Y:S02]  /*b920*/  F2I.FTZ.U32.TRUNC.NTZ R9, R9 ;  /* 0x0000000900097305 */ /* 0x000e64000021f000 */
[--C-:B-1----:R-:W-:Y:S04]  /*b930*/  IMAD.MOV R2, RZ, RZ, -R9.reuse ;  /* 0x000000ffff027224 */ /* 0x102fe800078e0a09 */
[----:B------:R-:W-:Y:S04]  /*b940*/  IMAD R2, R2, R3, RZ ;  /* 0x0000000302027224 */ /* 0x000fe800078e02ff */
[----:B------:R-:W-:Y:S01]  /*b950*/  IMAD.HI.U32 R2, R9, R2, R8 ;  /* 0x0000000209027227 */ /* 0x000fe200078e0008 */
[----:B------:R-:W-:Y:S02]  /*b960*/  IABS R8, R11 ;  /* 0x0000000b00087213 */ /* 0x000fe40000000000 */
[----:B------:R-:W-:Y:S03]  /*b970*/  LOP3.LUT R11, R11, R6, RZ, 0x3c, !PT ;  /* 0x000000060b0b7212 */ /* 0x000fe600078e3cff */
[C---:B------:R-:W-:Y:S04]  /*b980*/  IMAD.HI.U32 R9, R2.reuse, R7, RZ ;  /* 0x0000000702097227 */ /* 0x040fe800078e00ff */
[----:B------:R-:W-:Y:S01]  /*b990*/  IMAD.HI.U32 R2, R2, R8, RZ ;  /* 0x0000000802027227 */ /* 0x000fe200078e00ff */
[----:B------:R-:W-:Y:S05]  /*b9a0*/  IADD3 R4, -R9, RZ, RZ ;  /* 0x000000ff09047210 */ /* 0x000fea0007ffe1ff */
[C---:B------:R-:W-:Y:S02]  /*b9b0*/  IMAD R7, R3.reuse, R4, R7 ;  /* 0x0000000403077224 */ /* 0x040fe400078e0207 */
[----:B------:R-:W-:Y:S03]  /*b9c0*/  IMAD.MOV R4, RZ, RZ, -R2 ;  /* 0x000000ffff047224 */ /* 0x000fe600078e0a02 */
[C---:B------:R-:W-:Y:S01]  /*b9d0*/  ISETP.GT.U32.AND P1, PT, R3.reuse, R7, PT ;  /* 0x000000070300720c */ /* 0x040fe20003f24070 */
[C---:B------:R-:W-:Y:S01]  /*b9e0*/  IMAD R8, R3.reuse, R4, R8 ;  /* 0x0000000403087224 */ /* 0x040fe200078e0208 */
[----:B------:R-:W-:Y:S04]  /*b9f0*/  LOP3.LUT R4, RZ, R6, RZ, 0x33, !PT ;  /* 0x00000006ff047212 */ /* 0x000fe800078e33ff */
[----:B------:R-:W-:Y:S07]  /*ba00*/  ISETP.GT.U32.AND P2, PT, R3, R8, PT ;  /* 0x000000080300720c */ /* 0x000fee0003f44070 */
[----:B------:R-:W-:Y:S02]  /*ba10*/  @!P1 IMAD.IADD R7, R7, 0x1, -R3 ;  /* 0x0000000107079824 */ /* 0x000fe400078e0a03 */
[----:B------:R-:W-:Y:S03]  /*ba20*/  @!P1 VIADD R9, R9, 0x1 ;  /* 0x0000000109099836 */ /* 0x000fe60000000000 */
[-C--:B------:R-:W-:Y:S01]  /*ba30*/  ISETP.GE.U32.AND P6, PT, R7, R3.reuse, PT ;  /* 0x000000030700720c */ /* 0x080fe20003fc6070 */
[----:B------:R-:W-:Y:S01]  /*ba40*/  @!P2 VIADD R2, R2, 0x1 ;  /* 0x000000010202a836 */ /* 0x000fe20000000000 */
[-C--:B------:R-:W-:Y:S02]  /*ba50*/  @!P2 IADD3 R8, R8, -R3.reuse, RZ ;  /* 0x800000030808a210 */ /* 0x080fe40007ffe0ff */
[----:B------:R-:W-:Y:S02]  /*ba60*/  ISETP.GE.AND P2, PT, R5, RZ, PT ;  /* 0x000000ff0500720c */ /* 0x000fe40003f46270 */
[----:B------:R-:W-:Y:S07]  /*ba70*/  ISETP.GE.U32.AND P1, PT, R8, R3, PT ;  /* 0x000000030800720c */ /* 0x000fee0003f26070 */
[----:B------:R-:W-:Y:S02]  /*ba80*/  @P6 IADD3 R9, R9, 0x1, RZ ;  /* 0x0000000109096810 */ /* 0x000fe40007ffe0ff */
[----:B------:R-:W-:Y:S03]  /*ba90*/  ISETP.GE.AND P6, PT, R11, RZ, PT ;  /* 0x000000ff0b00720c */ /* 0x000fe60003fc6270 */
[----:B------:R-:W-:Y:S02]  /*baa0*/  @!P2 IMAD.MOV R9, RZ, RZ, -R9 ;  /* 0x000000ffff09a224 */ /* 0x000fe400078e0a09 */
[----:B------:R-:W-:Y:S01]  /*bab0*/  @P1 VIADD R2, R2, 0x1 ;  /* 0x0000000102021836 */ /* 0x000fe20000000000 */
[----:B------:R-:W-:Y:S04]  /*bac0*/  ISETP.NE.AND P1, PT, R6, RZ, PT ;  /* 0x000000ff0600720c */ /* 0x000fe80003f25270 */
[----:B------:R-:W-:Y:S03]  /*bad0*/  SEL R3, R4, R9, !P1 ;  /* 0x0000000904037207 */ /* 0x000fe60004800000 */
[----:B------:R-:W-:Y:S02]  /*bae0*/  @!P6 IADD3 R2, -R2, RZ, RZ ;  /* 0x000000ff0202e210 */ /* 0x000fe40007ffe1ff */
[C---:B------:R-:W-:Y:S02]  /*baf0*/  LEA R14, P2, R3.reuse, R218, 0x2 ;  /* 0x000000da030e7211 */ /* 0x040fe400078410ff */
[----:B------:R-:W-:Y:S02]  /*bb00*/  SEL R9, R4, R2, !P1 ;  /* 0x0000000204097207 */ /* 0x000fe40004800000 */
[-C--:B------:R-:W-:Y:S01]  /*bb10*/  LEA.HI.X.SX32 R15, R3, R219.reuse, 0x2, P2 ;  /* 0x000000db030f7211 */ /* 0x080fe200010f16ff */
[----:B------:R-:W1:Y:S01]  /*bb20*/  LDC.64 R4, c[0x0][0x250] ;  /* 0x00009400ff047b82 */ /* 0x000e620000000a00 */
[C---:B------:R-:W-:Y:S03]  /*bb30*/  LEA R12, P1, R9.reuse, R218, 0x2 ;  /* 0x000000da090c7211 */ /* 0x040fe600078210ff */
[----:B------:R-:W2:Y:S01]  /*bb40*/  LDG.E R7, desc[UR12][R14.64] ;  /* 0x0000000c0e077981 */ /* 0x000ea2000c1e1900 */
[C---:B------:R-:W-:Y:S01]  /*bb50*/  LEA.HI.X.SX32 R13, R9.reuse, R219, 0x2, P1 ;  /* 0x000000db090d7211 */ /* 0x040fe200008f16ff */
[----:B------:R-:W-:Y:S02]  /*bb60*/  IMAD.IADD R9, R9, 0x1, -R3 ;  /* 0x0000000109097824 */ /* 0x000fe400078e0a03 */
[----:B------:R-:W3:Y:S02]  /*bb70*/  LDC.64 R2, c[0x0][0x238] ;  /* 0x00008e00ff027b82 */ /* 0x000ee40000000a00 */
[----:B------:R-:W-:Y:S01]  /*bb80*/  IMAD R9, R9, R6, -0x40 ;  /* 0xffffffc009097424 */ /* 0x000fe200078e0206 */
[----:B------:R-:W2:Y:S04]  /*bb90*/  LDG.E R8, desc[UR12][R12.64] ;  /* 0x0000000c0c087981 */ /* 0x000ea8000c1e1900 */
[----:B------:R-:W-:Y:S05]  /*bba0*/  SHF.R.S32.HI R11, RZ, 0x1f, R9 ;  /* 0x0000001fff0b7819 */ /* 0x000fea0000011409 */
[-C--:B-1----:R-:W-:Y:S02]  /*bbb0*/  IMAD R6, R11, R4.reuse, RZ ;  /* 0x000000040b067224 */ /* 0x082fe400078e02ff */
[C---:B------:R-:W-:Y:S04]  /*bbc0*/  IMAD.WIDE.U32 R10, R9.reuse, R4, RZ ;  /* 0x00000004090a7225 */ /* 0x040fe800078e00ff */
[----:B------:R-:W-:Y:S05]  /*bbd0*/  IMAD R6, R9, R5, R6 ;  /* 0x0000000509067224 */ /* 0x000fea00078e0206 */
[----:B------:R-:W-:Y:S01]  /*bbe0*/  IADD3 R11, R11, R6, RZ ;  /* 0x000000060b0b7210 */ /* 0x000fe20007ffe0ff */
[----:B--2---:R-:W-:Y:S04]  /*bbf0*/  IMAD.IADD R7, R7, 0x1, -R8 ;  /* 0x0000000107077824 */ /* 0x004fe800078e0a08 */
[-C--:B---3--:R-:W-:Y:S01]  /*bc00*/  IMAD.WIDE.U32 R10, R7, R2.reuse, R10 ;  /* 0x00000002070a7225 */ /* 0x088fe200078e000a */
[----:B------:R-:W-:Y:S05]  /*bc10*/  SHF.R.S32.HI R5, RZ, 0x1f, R7 ;  /* 0x0000001fff057819 */ /* 0x000fea0000011407 */
[----:B------:R-:W-:Y:S04]  /*bc20*/  IMAD R4, R5, R2, RZ ;  /* 0x0000000205047224 */ /* 0x000fe800078e02ff */
[----:B------:R-:W-:Y:S01]  /*bc30*/  IMAD R4, R7, R3, R4 ;  /* 0x0000000307047224 */ /* 0x000fe200078e0204 */
[----:B------:R-:W-:Y:S03]  /*bc40*/  MOV R3, R10 ;  /* 0x0000000a00037202 */ /* 0x000fe60000000f00 */
[----:B------:R-:W-:Y:S07]  /*bc50*/  IMAD.IADD R132, R11, 0x1, R4 ;  /* 0x000000010b847824 */ /* 0x000fee00078e0204 */
.L_x_1549:
[CC--:B------:R-:W-:Y:S01]  /*bc60*/  LEA R2, P1, R3.reuse, R226.reuse, 0x1 ;  /* 0x000000e203027211 */ /* 0x0c0fe200078208ff */
[----:B------:R-:W-:Y:S01]  /*bc70*/  @P5 STS.128 [R214+0xc000], RZ ;  /* 0x00c000ffd6005388 */ /* 0x000fe20000000c00 */
[C---:B------:R-:W-:Y:S02]  /*bc80*/  IADD3 R231, P2, R212.reuse, R3, RZ ;  /* 0x00000003d4e77210 */ /* 0x040fe40007f5e0ff */
        /* <DEDUP_REMOVED lines=51> */
[----:B------:R-:W-:Y:S03]  /*bfc0*/  @!P3 LDGSTS.E.BYPASS.LTC128B.128 [R214+0x10800], desc[UR12][R230.64+0x100] ;  /* 0x10800100e6d6bfae */ /* 0x000fe6000b901d4c */
[----:B------:R-:W-:Y:S01]  /*bfd0*/  @!P3 LEA.HI.X R229, R132, R229, R134, 0x1, P1 ;  /* 0x000000e584e5b211 */ /* 0x000fe200008f0c86 */
[----:B------:R-:W-:Y:S01]  /*bfe0*/  @P5 STS.128 [R214+0xd000], RZ ;  /* 0x00d000ffd6005388 */ /* 0x000fe20000000c00 */
[----:B------:R-:W-:Y:S03]  /*bff0*/  ISETP.GT.AND P1, PT, R213, R208, PT ;  /* 0x000000d0d500720c */ /* 0x000fe60003f24270 */
        /* <DEDUP_REMOVED lines=187> */
[C---:B------:R-:W-:Y:S03]  /*cbb0*/  HMMA.16816.F32.BF16 R24, R176.reuse, R142, R24 ;  /* 0x0000008eb018723c */ /* 0x040fe60000041818 */
[----:B------:R-:W2:Y:S02]  /*cbc0*/  MUFU.TANH R174, R228 ;  /* 0x000000e400ae7308 */ /* 0x000ea40000002400 */
[----:B------:R-:W-:Y:S01]  /*cbd0*/  FMUL.FTZ R134, R10, UR5 ;  /* 0x000000050a867c20 */ /* 0x000fe20008410000 */
[----:B------:R-:W-:Y:S01]  /*cbe0*/  FMUL.FTZ R132, R4, UR5 ;  /* 0x0000000504847c20 */ /* 0x000fe20008410000 */
[----:B------:R-:W-:Y:S01]  /*cbf0*/  FMUL.FTZ R252, R5, UR5 ;  /* 0x0000000505fc7c20 */ /* 0x000fe20008410000 */
[----:B------:R-:W-:Y:S05]  /*cc00*/  FMUL.FTZ R251, R6, UR5 ;  /* 0x0000000506fb7c20 */ /* 0x000fea0008410000 */
        /* <DEDUP_REMOVED lines=8> */
[----:B------:R4:W2:Y:S01]  /*cc90*/  MUFU.TANH R166, R132 ;  /* 0x0000008400a67308 */ /* 0x0008a20000002400 */
[----:B------:R-:W-:Y:S01]  /*cca0*/  FMUL.FTZ R245, R18, UR5 ;  /* 0x0000000512f57c20 */ /* 0x000fe20008410000 */
[----:B------:R-:W-:Y:S01]  /*ccb0*/  FMUL.FTZ R243, R19, UR5 ;  /* 0x0000000513f37c20 */ /* 0x000fe20008410000 */
[----:B------:R-:W-:Y:S01]  /*ccc0*/  FMUL.FTZ R242, R20, UR5 ;  /* 0x0000000514f27c20 */ /* 0x000fe20008410000 */
[----:B------:R-:W-:Y:S01]  /*ccd0*/  FMUL.FTZ R240, R21, UR5 ;  /* 0x0000000515f07c20 */ /* 0x000fe20008410000 */
[----:B------:R-:W-:Y:S01]  /*cce0*/  FMUL.FTZ R241, R22, UR5 ;  /* 0x0000000516f17c20 */ /* 0x000fe20008410000 */
[----:B------:R-:W-:Y:S01]  /*ccf0*/  FMUL.FTZ R239, R23, UR5 ;  /* 0x0000000517ef7c20 */ /* 0x000fe20008410000 */
[----:B------:R-:W-:Y:S03]  /*cd00*/  FMUL.FTZ R238, R24, UR5 ;  /* 0x0000000518ee7c20 */ /* 0x000fe60008410000 */
[----:B------:R-:W2:Y:S01]  /*cd10*/  MUFU.TANH R169, R133 ;  /* 0x0000008500a97308 */ /* 0x000ea20000002400 */
[C---:B-1----:R-:W-:Y:S03]  /*cd20*/  HMMA.16816.F32.BF16 R28, R176.reuse, R136, R28 ;  /* 0x00000088b01c723c */ /* 0x042fe6000004181c */
[----:B------:R-:W-:Y:S01]  /*cd30*/  FMUL.FTZ R236, R25, UR5 ;  /* 0x0000000519ec7c20 */ /* 0x000fe20008410000 */
[----:B------:R-:W-:Y:S01]  /*cd40*/  FMUL.FTZ R237, R26, UR5 ;  /* 0x000000051aed7c20 */ /* 0x000fe20008410000 */
[----:B------:R-:W-:Y:S01]  /*cd50*/  FMUL.FTZ R235, R27, UR5 ;  /* 0x000000051beb7c20 */ /* 0x000fe20008410000 */
[----:B------:R-:W-:Y:S03]  /*cd60*/  HMMA.16816.F32.BF16 R32, R176, R138, R32 ;  /* 0x0000008ab020723c */ /* 0x000fe60000041820 */
[----:B------:R-:W1:Y:S02]  /*cd70*/  MUFU.TANH R252, R252 ;  /* 0x000000fc00fc7308 */ /* 0x000e640000002400 */
[----:B------:R-:W-:Y:S01]  /*cd80*/  FMUL.FTZ R226, R9, UR5 ;  /* 0x0000000509e27c20 */ /* 0x000fe20008410000 */
[----:B----4-:R-:W-:Y:S07]  /*cd90*/  FMUL.FTZ R132, R11, UR5 ;  /* 0x000000050b847c20 */ /* 0x010fee0008410000 */
[----:B------:R-:W4:Y:S10]  /*cda0*/  MUFU.TANH R251, R251 ;  /* 0x000000fb00fb7308 */ /* 0x000f340000002400 */
[----:B------:R5:W1:Y:S01]  /*cdb0*/  MUFU.TANH R170, R226 ;  /* 0x000000e200aa7308 */ /* 0x000a620000002400 */
[----:B------:R-:W-:Y:S01]  /*cdc0*/  FMUL.FTZ R234, R28, UR5 ;  /* 0x000000051cea7c20 */ /* 0x000fe20008410000 */
[----:B------:R-:W-:Y:S01]  /*cdd0*/  FMUL.FTZ R232, R29, UR5 ;  /* 0x000000051de87c20 */ /* 0x000fe20008410000 */
[----:B------:R-:W-:Y:S01]  /*cde0*/  FMUL.FTZ R233, R30, UR5 ;  /* 0x000000051ee97c20 */ /* 0x000fe20008410000 */
[----:B------:R-:W-:Y:S01]  /*cdf0*/  FMUL.FTZ R231, R31, UR5 ;  /* 0x000000051fe77c20 */ /* 0x000fe20008410000 */
[----:B------:R-:W-:Y:S05]  /*ce00*/  FMUL.FTZ R230, R32, UR5 ;  /* 0x0000000520e67c20 */ /* 0x000fea0008410000 */
[----:B------:R1:W1:Y:S01]  /*ce10*/  MUFU.TANH R171, R132 ;  /* 0x0000008400ab7308 */ /* 0x0002620000002400 */
[----:B------:R-:W-:Y:S01]  /*ce20*/  FMUL.FTZ R228, R33, UR5 ;  /* 0x0000000521e47c20 */ /* 0x000fe20008410000 */
[----:B------:R-:W-:Y:S01]  /*ce30*/  FMUL.FTZ R134, R34, UR5 ;  /* 0x0000000522867c20 */ /* 0x000fe20008410000 */
[----:B------:R-:W-:Y:S07]  /*ce40*/  FMUL.FTZ R35, R35, UR5 ;  /* 0x0000000523237c20 */ /* 0x000fee0008410000 */
[----:B------:R-:W1:Y:S01]  /*ce50*/  MUFU.TANH R248, R248 ;  /* 0x000000f800f87308 */ /* 0x000e620000002400 */
[----:B-----5:R-:W-:Y:S09]  /*ce60*/  MOV R226, R2 ;  /* 0x0000000200e27202 */ /* 0x020ff20000000f00 */
        /* <DEDUP_REMOVED lines=24> */
[----:B------:R-:W-:Y:S02]  /*cff0*/  MOV R3, R220 ;  /* 0x000000dc00037202 */ /* 0x000fe40000000f00 */
[----:B------:R-:W-:Y:S01]  /*d000*/  MOV R2, R216 ;  /* 0x000000d800027202 */ /* 0x000fe20000000f00 */
[----:B------:R-:W-:Y:S06]  /*d010*/  @!P0 BRA `(.L_x_1551) ;  /* 0x0000000000f88947 */ /* 0x000fec0003800000 */
[----:B------:R-:W-:Y:S01]  /*d020*/  IMAD.MOV.U32 R8, RZ, RZ, RZ ;  /* 0x000000ffff087224 */ /* 0x000fe200078e00ff */
[----:B------:R-:W2:Y:S01]  /*d030*/  LDC R6, c[0x0][0x380] ;  /* 0x0000e000ff067b82 */ /* 0x000ea20000000800 */
[----:B------:R-:W-:Y:S05]  /*d040*/  SHF.L.U32 R5, R213, 0x6, RZ ;  /* 0x00000006d5057819 */ /* 0x000fea00000006ff */
[----:B------:R-:W-:Y:S05]  /*d050*/  VIADD R11, R5, 0xffffffc0 ;  /* 0xffffffc0050b7836 */ /* 0x000fea0000000000 */
[----:B------:R-:W-:Y:S02]  /*d060*/  IABS R7, R11 ;  /* 0x0000000b00077213 */ /* 0x000fe40000000000 */
[-C--:B--2---:R-:W-:Y:S02]  /*d070*/  IABS R3, R6.reuse ;  /* 0x0000000600037213 */ /* 0x084fe40000000000 */
[----:B------:R-:W-:Y:S02]  /*d080*/  LOP3.LUT R11, R11, R6, RZ, 0x3c, !PT ;  /* 0x000000060b0b7212 */ /* 0x000fe400078e3cff */
[----:B------:R-:W2:Y:S10]  /*d090*/  I2F.RP R4, R3 ;  /* 0x0000000300047306 */ /* 0x000eb40000209400 */
[----:B--2---:R-:W2:Y:S02]  /*d0a0*/  MUFU.RCP R2, R4 ;  /* 0x0000000400027308 */ /* 0x004ea40000001000 */
[----:B--2---:R-:W-:Y:S08]  /*d0b0*/  VIADD R9, R2, 0xffffffe ;  /* 0x0ffffffe02097836 */ /* 0x004ff00000000000 */
[----:B------:R-:W2:Y:S02]  /*d0c0*/  F2I.FTZ.U32.TRUNC.NTZ R9, R9 ;  /* 0x0000000900097305 */ /* 0x000ea4000021f000 */
[--C-:B--2---:R-:W-:Y:S04]  /*d0d0*/  IMAD.MOV R2, RZ, RZ, -R9.reuse ;  /* 0x000000ffff027224 */ /* 0x104fe800078e0a09 */
        /* <DEDUP_REMOVED lines=30> */
[----:B------:R-:W2:Y:S01]  /*d2c0*/  LDC.64 R4, c[0x0][0x248] ;  /* 0x00009200ff047b82 */ /* 0x000ea20000000a00 */
[C---:B------:R-:W-:Y:S03]  /*d2d0*/  LEA R12, P1, R9.reuse, R218, 0x2 ;  /* 0x000000da090c7211 */ /* 0x040fe600078210ff */
[----:B------:R-:W3:Y:S01]  /*d2e0*/  LDG.E R7, desc[UR12][R14.64] ;  /* 0x0000000c0e077981 */ /* 0x000ee2000c1e1900 */
[C---:B------:R-:W-:Y:S01]  /*d2f0*/  LEA.HI.X.SX32 R13, R9.reuse, R219, 0x2, P1 ;  /* 0x000000db090d7211 */ /* 0x040fe200008f16ff */
[----:B------:R-:W-:Y:S02]  /*d300*/  IMAD.IADD R9, R9, 0x1, -R3 ;  /* 0x0000000109097824 */ /* 0x000fe400078e0a03 */
[----:B------:R-:W4:Y:S02]  /*d310*/  LDC.64 R2, c[0x0][0x230] ;  /* 0x00008c00ff027b82 */ /* 0x000f240000000a00 */
[----:B------:R-:W-:Y:S01]  /*d320*/  IMAD R9, R9, R6, -0x40 ;  /* 0xffffffc009097424 */ /* 0x000fe200078e0206 */
[----:B------:R-:W3:Y:S04]  /*d330*/  LDG.E R8, desc[UR12][R12.64] ;  /* 0x0000000c0c087981 */ /* 0x000ee8000c1e1900 */
[----:B------:R-:W-:Y:S05]  /*d340*/  SHF.R.S32.HI R11, RZ, 0x1f, R9 ;  /* 0x0000001fff0b7819 */ /* 0x000fea0000011409 */
[-C--:B--2---:R-:W-:Y:S02]  /*d350*/  IMAD R6, R11, R4.reuse, RZ ;  /* 0x000000040b067224 */ /* 0x084fe400078e02ff */
[C---:B------:R-:W-:Y:S04]  /*d360*/  IMAD.WIDE.U32 R10, R9.reuse, R4, RZ ;  /* 0x00000004090a7225 */ /* 0x040fe800078e00ff */
[----:B------:R-:W-:Y:S05]  /*d370*/  IMAD R6, R9, R5, R6 ;  /* 0x0000000509067224 */ /* 0x000fea00078e0206 */
[----:B------:R-:W-:Y:S01]  /*d380*/  IADD3 R11, R11, R6, RZ ;  /* 0x000000060b0b7210 */ /* 0x000fe20007ffe0ff */
[----:B---3--:R-:W-:Y:S04]  /*d390*/  IMAD.IADD R7, R7, 0x1, -R8 ;  /* 0x0000000107077824 */ /* 0x008fe800078e0a08 */
[-C--:B----4-:R-:W-:Y:S01]  /*d3a0*/  IMAD.WIDE.U32 R10, R7, R2.reuse, R10 ;  /* 0x00000002070a7225 */ /* 0x090fe200078e000a */
[----:B------:R-:W-:Y:S05]  /*d3b0*/  SHF.R.S32.HI R5, RZ, 0x1f, R7 ;  /* 0x0000001fff057819 */ /* 0x000fea0000011407 */
[----:B------:R-:W-:Y:S04]  /*d3c0*/  IMAD R4, R5, R2, RZ ;  /* 0x0000000205047224 */ /* 0x000fe800078e02ff */
[----:B------:R-:W-:Y:S01]  /*d3d0*/  IMAD R4, R7, R3, R4 ;  /* 0x0000000307047224 */ /* 0x000fe200078e0204 */
[----:B------:R-:W-:Y:S03]  /*d3e0*/  MOV R3, R10 ;  /* 0x0000000a00037202 */ /* 0x000fe60000000f00 */
[----:B------:R-:W-:Y:S07]  /*d3f0*/  IMAD.IADD R2, R11, 0x1, R4 ;  /* 0x000000010b027824 */ /* 0x000fee00078e0204 */
.L_x_1551:
[----:B------:R2:W-:Y:S01]  /*d400*/  @P5 STS.128 [R214+0x6000], RZ ;  /* 0x006000ffd6005388 */ /* 0x0005e20000000c00 */
[CC--:B------:R-:W-:Y:S02]  /*d410*/  LEA R12, P1, R3.reuse, R224.reuse, 0x1 ;  /* 0x000000e0030c7211 */ /* 0x0c0fe400078208ff */
[C---:B------:R-:W-:Y:S02]  /*d420*/  IADD3 R5, P2, R210.reuse, R3, RZ ;  /* 0x00000003d2057210 */ /* 0x040fe40007f5e0ff */
        /* <DEDUP_REMOVED lines=37> */
[CC--:B------:R-:W-:Y:S01]  /*d680*/  @!P4 LEA R20, P2, R2.reuse, R224.reuse, 0x1 ;  /* 0x000000e00214c211 */ /* 0x0c0fe200078408ff */
        /* <DEDUP_REMOVED lines=48> */
.L_x_1550:
[----:B------:R-:W-:Y:S01]  /*d990*/  FMNMX.FTZ R5, R166, R135, !PT ;  /* 0x00000087a6057209 */ /* 0x000fe20007810000 */
[----:B--2---:R-:W-:Y:S01]  /*d9a0*/  LDSM.16.MT88.4 R12, [R200+0xc000] ;  /* 0x00c00000c80c783b */ /* 0x004fe20000004200 */
[----:B------:R-:W-:Y:S02]  /*d9b0*/  FMNMX.FTZ R2, R251, R0, !PT ;  /* 0x00000000fb027209 */ /* 0x000fe40007810000 */
[----:B-1----:R-:W-:Y:S02]  /*d9c0*/  FMNMX.FTZ R5, R252, R5, !PT ;  /* 0x00000005fc057209 */ /* 0x002fe40007810000 */
        /* <DEDUP_REMOVED lines=43> */
[C---:B------:R-:W-:Y:S01]  /*dc80*/  FMUL.FTZ R148, R3.reuse, UR4 ;  /* 0x0000000403947c20 */ /* 0x040fe20008410000 */
[----:B------:R-:W-:Y:S01]  /*dc90*/  FADD.FTZ R0, -R3, R0 ;  /* 0x0000000003007221 */ /* 0x000fe20000010100 */
[C---:B------:R-:W-:Y:S01]  /*dca0*/  FSETP.NEU.FTZ.AND P1, PT, R132.reuse, -INF , PT ;  /* 0xff8000008400780b */ /* 0x040fe20003f3d000 */
[C---:B------:R-:W-:Y:S01]  /*dcb0*/  FMUL.FTZ R149, R132.reuse, UR4 ;  /* 0x0000000484957c20 */ /* 0x040fe20008410000 */
[----:B------:R-:W-:Y:S01]  /*dcc0*/  FADD.FTZ R2, -R132, R135 ;  /* 0x0000008784027221 */ /* 0x000fe20000010100 */
[----:B------:R-:W-:Y:S01]  /*dcd0*/  FMUL.FTZ R6, R0, UR4 ;  /* 0x0000000400067c20 */ /* 0x000fe20008410000 */
[----:B------:R-:W-:Y:S02]  /*dce0*/  MOV R135, R132 ;  /* 0x0000008400877202 */ /* 0x000fe40000000f00 */
[----:B------:R-:W-:Y:S01]  /*dcf0*/  FSEL R149, R149, RZ, P1 ;  /* 0x000000ff95957208 */ /* 0x000fe20000800000 */
[----:B------:R-:W-:Y:S01]  /*dd00*/  FMUL.FTZ R5, R2, UR4 ;  /* 0x0000000402057c20 */ /* 0x000fe20008410000 */
[----:B------:R-:W-:Y:S01]  /*dd10*/  FSETP.NEU.FTZ.AND P1, PT, R3, -INF , PT ;  /* 0xff8000000300780b */ /* 0x000fe20003f3d000 */
[----:B------:R-:W1:Y:S02]  /*dd20*/  MUFU.EX2 R0, R6 ;  /* 0x0000000600007308 */ /* 0x000e640000000800 */
        /* <DEDUP_REMOVED lines=10> */
[----:B------:R-:W2:Y:S01]  /*ddd0*/  MUFU.EX2 R2, R5 ;  /* 0x0000000500027308 */ /* 0x000ea20000000800 */
[--C-:B------:R-:W-:Y:S01]  /*dde0*/  FFMA.FTZ R167, R250, UR4, -R149.reuse ;  /* 0x00000004faa77c23 */ /* 0x100fe20008010895 */
[--C-:B------:R-:W-:Y:S01]  /*ddf0*/  FFMA.FTZ R169, R249, UR4, -R148.reuse ;  /* 0x00000004f9a97c23 */ /* 0x100fe20008010894 */
[--C-:B------:R-:W-:Y:S01]  /*de00*/  FFMA.FTZ R164, R247, UR4, -R148.reuse ;  /* 0x00000004f7a47c23 */ /* 0x100fe20008010894 */
[--C-:B------:R-:W-:Y:S01]  /*de10*/  FFMA.FTZ R166, R246, UR4, -R149.reuse ;  /* 0x00000004f6a67c23 */ /* 0x100fe20008010895 */
[C---:B-1----:R-:W-:Y:S01]  /*de20*/  FMUL.FTZ R6, R0.reuse, R130 ;  /* 0x0000008200067220 */ /* 0x042fe20000410000 */
        /* <DEDUP_REMOVED lines=17> */
[----:B------:R-:W2:Y:S03]  /*df40*/  LDSM.16.MT88.4 R124, [R196+0xc000] ;  /* 0x00c00000c47c783b */ /* 0x000ea60000004200 */
[----:B------:R-:W-:Y:S01]  /*df50*/  MUFU.EX2 R163, R163 ;  /* 0x000000a300a37308 */ /* 0x000fe20000000800 */
[C---:B------:R-:W-:Y:S01]  /*df60*/  FMUL.FTZ R24, R2.reuse, R108 ;  /* 0x0000006c02187220 */ /* 0x040fe20000410000 */
[C---:B------:R-:W-:Y:S01]  /*df70*/  FMUL.FTZ R25, R2.reuse, R109 ;  /* 0x0000006d02197220 */ /* 0x040fe20000410000 */
[C---:B------:R-:W-:Y:S01]  /*df80*/  FMUL.FTZ R32, R2.reuse, R100 ;  /* 0x0000006402207220 */ /* 0x040fe20000410000 */
[C---:B------:R-:W-:Y:S01]  /*df90*/  FMUL.FTZ R33, R2.reuse, R101 ;  /* 0x0000006502217220 */ /* 0x040fe20000410000 */
[C---:B------:R-:W-:Y:S01]  /*dfa0*/  FMUL.FTZ R36, R2.reuse, R36 ;  /* 0x0000002402247220 */ /* 0x040fe20000410000 */
[----:B------:R-:W-:Y:S01]  /*dfb0*/  FMUL.FTZ R37, R2, R37 ;  /* 0x0000002502257220 */ /* 0x000fe20000410000 */
[----:B------:R-:W3:Y:S03]  /*dfc0*/  LDSM.16.MT88.4 R116, [R200+0xe000] ;  /* 0x00e00000c874783b */ /* 0x000ee60000004200 */
[----:B------:R-:W4:Y:S01]  /*dfd0*/  MUFU.EX2 R158, R158 ;  /* 0x0000009e009e7308 */ /* 0x000f220000000800 */
[----:B-1----:R-:W-:Y:S01]  /*dfe0*/  F2FP.BF16.F32.PACK_AB R128, R161, R165 ;  /* 0x000000a5a180723e */ /* 0x002fe200000010ff */
[C---:B------:R-:W-:Y:S01]  /*dff0*/  FMUL.FTZ R38, R0.reuse, R38 ;  /* 0x0000002600267220 */ /* 0x040fe20000410000 */
[----:B------:R-:W-:Y:S01]  /*e000*/  FMUL.FTZ R39, R0, R39 ;  /* 0x0000002700277220 */ /* 0x000fe20000410000 */
[C---:B------:R-:W-:Y:S01]  /*e010*/  FMUL.FTZ R40, R2.reuse, R40 ;  /* 0x0000002802287220 */ /* 0x040fe20000410000 */
[----:B------:R-:W-:Y:S01]  /*e020*/  FMUL.FTZ R41, R2, R41 ;  /* 0x0000002902297220 */ /* 0x000fe20000410000 */
[C---:B------:R-:W-:Y:S01]  /*e030*/  FMUL.FTZ R42, R0.reuse, R42 ;  /* 0x0000002a002a7220 */ /* 0x040fe20000410000 */
[----:B------:R-:W1:Y:S03]  /*e040*/  LDSM.16.MT88.4 R108, [R198+0xe000] ;  /* 0x00e00000c66c783b */ /* 0x000e660000004200 */
[----:B------:R-:W-:Y:S01]  /*e050*/  MUFU.EX2 R160, R160 ;  /* 0x000000a000a07308 */ /* 0x000fe20000000800 */
[----:B------:R-:W-:Y:S01]  /*e060*/  FMUL.FTZ R43, R0, R43 ;  /* 0x0000002b002b7220 */ /* 0x000fe20000410000 */
[C---:B------:R-:W-:Y:S01]  /*e070*/  FMUL.FTZ R44, R2.reuse, R44 ;  /* 0x0000002c022c7220 */ /* 0x040fe20000410000 */
[----:B------:R-:W-:Y:S01]  /*e080*/  FMUL.FTZ R45, R2, R45 ;  /* 0x0000002d022d7220 */ /* 0x000fe20000410000 */
[C---:B------:R-:W-:Y:S01]  /*e090*/  FMUL.FTZ R46, R0.reuse, R46 ;  /* 0x0000002e002e7220 */ /* 0x040fe20000410000 */
[----:B------:R-:W-:Y:S01]  /*e0a0*/  FMUL.FTZ R47, R0, R47 ;  /* 0x0000002f002f7220 */ /* 0x000fe20000410000 */
[----:B------:R-:W-:Y:S01]  /*e0b0*/  FMUL.FTZ R48, R2, R48 ;  /* 0x0000003002307220 */ /* 0x000fe20000410000 */
[----:B------:R-:W5:Y:S03]  /*e0c0*/  LDSM.16.MT88.4 R100, [R197+0xe000] ;  /* 0x00e00000c564783b */ /* 0x000f660000004200 */
        /* <DEDUP_REMOVED lines=42> */
[----:B------:R-:W-:Y:S01]  /*e370*/  FMUL.FTZ R83, R0, R83 ;  /* 0x0000005300537220 */ /* 0x000fe20000410000 */
[C---:B------:R-:W-:Y:S05]  /*e380*/  HMMA.16816.F32.BF16 R8, R128.reuse, R14, R8 ;  /* 0x0000000e8008723c */ /* 0x040fea0000041808 */
[----:B------:R-:W2:Y:S01]  /*e390*/  MUFU.EX2 R167, R167 ;  /* 0x000000a700a77308 */ /* 0x000ea20000000800 */
[----:B------:R-:W-:Y:S01]  /*e3a0*/  ISETP.GT.AND P1, PT, R213, R208, PT ;  /* 0x000000d0d500720c */ /* 0x000fe20003f24270 */
[C---:B------:R-:W-:Y:S01]  /*e3b0*/  FMUL.FTZ R12, R2.reuse, R120 ;  /* 0x00000078020c7220 */ /* 0x040fe20000410000 */
[----:B------:R-:W-:Y:S03]  /*e3c0*/  FMUL.FTZ R13, R2, R121 ;  /* 0x00000079020d7220 */ /* 0x000fe60000410000 */
[C---:B------:R-:W-:Y:S01]  /*e3d0*/  FMUL.FTZ R14, R0.reuse, R122 ;  /* 0x0000007a000e7220 */ /* 0x040fe20000410000 */
[----:B------:R-:W-:Y:S02]  /*e3e0*/  FMUL.FTZ R15, R0, R123 ;  /* 0x0000007b000f7220 */ /* 0x000fe40000410000 */
[----:B------:R-:W-:Y:S01]  /*e3f0*/  LDSM.16.MT88.4 R120, [R197+0xc800] ;  /* 0x00c80000c578783b */ /* 0x000fe20000004200 */
[C---:B------:R-:W-:Y:S01]  /*e400*/  FMUL.FTZ R84, R2.reuse, R84 ;  /* 0x0000005402547220 */ /* 0x040fe20000410000 */
[----:B------:R-:W-:Y:S01]  /*e410*/  FMUL.FTZ R85, R2, R85 ;  /* 0x0000005502557220 */ /* 0x000fe20000410000 */
[C---:B------:R-:W-:Y:S01]  /*e420*/  FMUL.FTZ R86, R0.reuse, R86 ;  /* 0x0000005600567220 */ /* 0x040fe20000410000 */
[----:B------:R-:W-:Y:S01]  /*e430*/  FMUL.FTZ R87, R0, R87 ;  /* 0x0000005700577220 */ /* 0x000fe20000410000 */
[C---:B------:R-:W-:Y:S01]  /*e440*/  HMMA.16816.F32.BF16 R12, R128.reuse, R20, R12 ;  /* 0x00000014800c723c */ /* 0x040fe2000004180c */
[----:B------:R-:W-:Y:S02]  /*e450*/  MUFU.EX2 R169, R169 ;  /* 0x000000a900a97308 */ /* 0x000fe40000000800 */
[--C-:B------:R-:W-:Y:S01]  /*e460*/  FFMA.FTZ R171, R244, UR4, -R149.reuse ;  /* 0x00000004f4ab7c23 */ /* 0x100fe20008010895 */
[--C-:B------:R-:W-:Y:S01]  /*e470*/  FFMA.FTZ R168, R245, UR4, -R148.reuse ;  /* 0x00000004f5a87c23 */ /* 0x100fe20008010894 */
[--C-:B------:R-:W-:Y:S01]  /*e480*/  FFMA.FTZ R173, R243, UR4, -R148.reuse ;  /* 0x00000004f3ad7c23 */ /* 0x100fe20008010894 */
[C---:B------:R-:W-:Y:S05]  /*e490*/  HMMA.16816.F32.BF16 R16, R128.reuse, R22, R16 ;  /* 0x000000168010723c */ /* 0x040fea0000041810 */
[----:B------:R-:W4:Y:S01]  /*e4a0*/  MUFU.EX2 R164, R164 ;  /* 0x000000a400a47308 */ /* 0x000f220000000800 */
[C---:B------:R-:W-:Y:S01]  /*e4b0*/  FMUL.FTZ R20, R2.reuse, R112 ;  /* 0x0000007002147220 */ /* 0x040fe20000410000 */
[----:B------:R-:W-:Y:S01]  /*e4c0*/  FMUL.FTZ R21, R2, R113 ;  /* 0x0000007102157220 */ /* 0x000fe20000410000 */
[C---:B------:R-:W-:Y:S03]  /*e4d0*/  FMUL.FTZ R22, R0.reuse, R114 ;  /* 0x0000007200167220 */ /* 0x040fe60000410000 */
        /* <DEDUP_REMOVED lines=8> */
[C---:B------:R-:W-:Y:S01]  /*e560*/  FMUL.FTZ R92, R2.reuse, R92 ;  /* 0x0000005c025c7220 */ /* 0x040fe20000410000 */
[----:B------:R-:W-:Y:S01]  /*e570*/  FMUL.FTZ R93, R2, R93 ;  /* 0x0000005d025d7220 */ /* 0x000fe20000410000 */
[----:B------:R-:W-:Y:S01]  /*e580*/  FMUL.FTZ R94, R0, R94 ;  /* 0x0000005e005e7220 */ /* 0x000fe20000410000 */
[C---:B------:R-:W-:Y:S05]  /*e590*/  HMMA.16816.F32.BF16 R24, R128.reuse, R30, R24 ;  /* 0x0000001e8018723c */ /* 0x040fea0000041818 */
[----:B------:R-:W4:Y:S01]  /*e5a0*/  MUFU.EX2 R171, R171 ;  /* 0x000000ab00ab7308 */ /* 0x000f220000000800 */
[C---:B------:R-:W-:Y:S01]  /*e5b0*/  FMUL.FTZ R28, R2.reuse, R104 ;  /* 0x00000068021c7220 */ /* 0x040fe20000410000 */
[----:B------:R-:W-:Y:S01]  /*e5c0*/  FMUL.FTZ R29, R2, R105 ;  /* 0x00000069021d7220 */ /* 0x000fe20000410000 */
[C---:B------:R-:W-:Y:S03]  /*e5d0*/  FMUL.FTZ R30, R0.reuse, R106 ;  /* 0x0000006a001e7220 */ /* 0x040fe60000410000 */
[C---:B------:R-:W-:Y:S02]  /*e5e0*/  FMUL.FTZ R31, R0.reuse, R107 ;  /* 0x0000006b001f7220 */ /* 0x040fe40000410000 */
[----:B------:R-:W2:Y:S02]  /*e5f0*/  LDSM.16.MT88.4 R104, [R196+0xe000] ;  /* 0x00e00000c468783b */ /* 0x000ea40000004200 */
[----:B------:R-:W-:Y:S01]  /*e600*/  MUFU.EX2 R168, R168 ;  /* 0x000000a800a87308 */ /* 0x000fe20000000800 */
[----:B------:R-:W-:Y:S01]  /*e610*/  FMUL.FTZ R95, R0, R95 ;  /* 0x0000005f005f7220 */ /* 0x000fe20000410000 */
[C---:B------:R-:W-:Y:S01]  /*e620*/  FMUL.FTZ R96, R2.reuse, R96 ;  /* 0x0000006002607220 */ /* 0x040fe20000410000 */
[----:B------:R-:W-:Y:S01]  /*e630*/  FMUL.FTZ R97, R2, R97 ;  /* 0x0000006102617220 */ /* 0x000fe20000410000 */
[C---:B------:R-:W-:Y:S03]  /*e640*/  HMMA.16816.F32.BF16 R28, R128.reuse, R124, R28 ;  /* 0x0000007c801c723c */ /* 0x040fe6000004181c */
[C---:B------:R-:W-:Y:S03]  /*e650*/  FMUL.FTZ R98, R0.reuse, R98 ;  /* 0x0000006200627220 */ /* 0x040fe60000410000 */
[----:B------:R-:W4:Y:S01]  /*e660*/  MUFU.EX2 R173, R173 ;  /* 0x000000ad00ad7308 */ /* 0x000f220000000800 */
[----:B------:R-:W-:Y:S01]  /*e670*/  FMUL.FTZ R99, R0, R99 ;  /* 0x0000006300637220 */ /* 0x000fe20000410000 */
[C---:B------:R-:W-:Y:S01]  /*e680*/  HMMA.16816.F32.BF16 R32, R128.reuse, R126, R32 ;  /* 0x0000007e8020723c */ /* 0x040fe20000041820 */
[----:B------:R-:W-:Y:S02]  /*e690*/  LDSM.16.MT88.4 R124, [R196+0xc800] ;  /* 0x00c80000c47c783b */ /* 0x000fe40000004200 */
[--C-:B------:R-:W-:Y:S03]  /*e6a0*/  FFMA.FTZ R170, R242, UR4, -R149.reuse ;  /* 0x00000004f2aa7c23 */ /* 0x100fe60008010895 */
[C---:B---3--:R-:W-:Y:S05]  /*e6b0*/  HMMA.16816.F32.BF16 R36, R128.reuse, R116, R36 ;  /* 0x000000748024723c */ /* 0x048fea0000041824 */
[--C-:B------:R-:W-:Y:S01]  /*e6c0*/  FFMA.FTZ R175, R240, UR4, -R149.reuse ;  /* 0x00000004f0af7c23 */ /* 0x100fe20008010895 */
[C---:B------:R-:W-:Y:S01]  /*e6d0*/  HMMA.16816.F32.BF16 R40, R128.reuse, R118, R40 ;  /* 0x000000768028723c */ /* 0x040fe20000041828 */
[----:B------:R-:W-:Y:S01]  /*e6e0*/  LDSM.16.MT88.4 R116, [R198+0xc800] ;  /* 0x00c80000c674783b */ /* 0x000fe20000004200 */
[----:B------:R-:W-:Y:S03]  /*e6f0*/  MUFU.EX2 R170, R170 ;  /* 0x000000aa00aa7308 */ /* 0x000fe60000000800 */
[--C-:B------:R-:W-:Y:S01]  /*e700*/  FFMA.FTZ R172, R241, UR4, -R148.reuse ;  /* 0x00000004f1ac7c23 */ /* 0x100fe20008010894 */
[C---:B-1----:R-:W-:Y:S06]  /*e710*/  HMMA.16816.F32.BF16 R44, R128.reuse, R108, R44 ;  /* 0x0000006c802c723c */ /* 0x042fec000004182c */
[----:B------:R-:W1:Y:S01]  /*e720*/  MUFU.EX2 R175, R175 ;  /* 0x000000af00af7308 */ /* 0x000e620000000800 */
[--C-:B------:R-:W-:Y:S01]  /*e730*/  FFMA.FTZ R177, R239, UR4, -R148.reuse ;  /* 0x00000004efb17c23 */ /* 0x100fe20008010894 */
[C---:B------:R-:W-:Y:S01]  /*e740*/  HMMA.16816.F32.BF16 R48, R128.reuse, R110, R48 ;  /* 0x0000006e8030723c */ /* 0x040fe20000041830 */
[----:B------:R-:W3:Y:S02]  /*e750*/  LDSM.16.MT88.4 R108, [R200+0x10000] ;  /* 0x01000000c86c783b */ /* 0x000ee40000004200 */
[--C-:B------:R-:W-:Y:S03]  /*e760*/  FFMA.FTZ R174, R238, UR4, -R149.reuse ;  /* 0x00000004eeae7c23 */ /* 0x100fe60008010895 */
[C---:B-----5:R-:W-:Y:S02]  /*e770*/  HMMA.16816.F32.BF16 R52, R128.reuse, R100, R52 ;  /* 0x000000648034723c */ /* 0x060fe40000041834 */
[----:B------:R-:W-:Y:S03]  /*e780*/  MUFU.EX2 R172, R172 ;  /* 0x000000ac00ac7308 */ /* 0x000fe60000000800 */
[--C-:B------:R-:W-:Y:S01]  /*e790*/  FFMA.FTZ R179, R236, UR4, -R149.reuse ;  /* 0x00000004ecb37c23 */ /* 0x100fe20008010895 */
[C---:B------:R-:W-:Y:S01]  /*e7a0*/  HMMA.16816.F32.BF16 R56, R128.reuse, R102, R56 ;  /* 0x000000668038723c */ /* 0x040fe20000041838 */
[----:B------:R-:W5:Y:S05]  /*e7b0*/  LDSM.16.MT88.4 R100, [R198+0x10000] ;  /* 0x01000000c664783b */ /* 0x000f6a0000004200 */
[----:B------:R-:W1:Y:S01]  /*e7c0*/  MUFU.EX2 R177, R177 ;  /* 0x000000b100b17308 */ /* 0x000e620000000800 */
[--C-:B------:R-:W-:Y:S01]  /*e7d0*/  FFMA.FTZ R176, R237, UR4, -R148.reuse ;  /* 0x00000004edb07c23 */ /* 0x100fe20008010894 */
[C---:B--2---:R-:W-:Y:S03]  /*e7e0*/  HMMA.16816.F32.BF16 R60, R128.reuse, R104, R60 ;  /* 0x00000068803c723c */ /* 0x044fe6000004183c */
[--C-:B------:R-:W-:Y:S03]  /*e7f0*/  FFMA.FTZ R181, R235, UR4, -R148.reuse ;  /* 0x00000004ebb57c23 */ /* 0x100fe60008010894 */
[C---:B------:R-:W-:Y:S01]  /*e800*/  HMMA.16816.F32.BF16 R64, R128.reuse, R106, R64 ;  /* 0x0000006a8040723c */ /* 0x040fe20000041840 */
[----:B------:R-:W2:Y:S01]  /*e810*/  LDSM.16.MT88.4 R104, [R197+0x10000] ;  /* 0x01000000c568783b */ /* 0x000ea20000004200 */
[----:B------:R-:W-:Y:S03]  /*e820*/  MUFU.EX2 R174, R174 ;  /* 0x000000ae00ae7308 */ /* 0x000fe60000000800 */
[--C-:B------:R-:W-:Y:S01]  /*e830*/  FFMA.FTZ R178, R234, UR4, -R149.reuse ;  /* 0x00000004eab27c23 */ /* 0x100fe20008010895 */
[--C-:B------:R-:W-:Y:S01]  /*e840*/  FFMA.FTZ R183, R232, UR4, -R149.reuse ;  /* 0x00000004e8b77c23 */ /* 0x100fe20008010895 */
[--C-:B------:R-:W-:Y:S01]  /*e850*/  FFMA.FTZ R180, R233, UR4, -R148.reuse ;  /* 0x00000004e9b47c23 */ /* 0x100fe20008010894 */
[--C-:B------:R-:W-:Y:S04]  /*e860*/  FFMA.FTZ R231, R231, UR4, -R148.reuse ;  /* 0x00000004e7e77c23 */ /* 0x100fe80008010894 */
[----:B------:R-:W1:Y:S01]  /*e870*/  MUFU.EX2 R179, R179 ;  /* 0x000000b300b37308 */ /* 0x000e620000000800 */
[--C-:B------:R-:W-:Y:S01]  /*e880*/  FFMA.FTZ R182, R230, UR4, -R149.reuse ;  /* 0x00000004e6b67c23 */ /* 0x100fe20008010895 */
[----:B------:R-:W-:Y:S01]  /*e890*/  FFMA.FTZ R149, R228, UR4, -R149 ;  /* 0x00000004e4957c23 */ /* 0x000fe20008010895 */
[--C-:B------:R-:W-:Y:S01]  /*e8a0*/  FFMA.FTZ R134, R134, UR4, -R148.reuse ;  /* 0x0000000486867c23 */ /* 0x100fe20008010894 */
[----:B------:R-:W-:Y:S01]  /*e8b0*/  FFMA.FTZ R148, R133, UR4, -R148 ;  /* 0x0000000485947c23 */ /* 0x000fe20008010894 */
[----:B------:R-:W-:Y:S01]  /*e8c0*/  FFMA.FTZ R165, R2, R227, R165 ;  /* 0x000000e302a57223 */ /* 0x000fe200000100a5 */
[----:B------:R-:W-:Y:S01]  /*e8d0*/  FFMA.FTZ R163, R0, R225, R163 ;  /* 0x000000e100a37223 */ /* 0x000fe200000100a3 */
[C---:B---3--:R-:W-:Y:S03]  /*e8e0*/  HMMA.16816.F32.BF16 R68, R128.reuse, R108, R68 ;  /* 0x0000006c8044723c */ /* 0x048fe60000041844 */
[----:B------:R-:W-:Y:S01]  /*e8f0*/  MUFU.EX2 R233, R149 ;  /* 0x0000009500e97308 */ /* 0x000fe20000000800 */
[----:B------:R-:W-:Y:S01]  /*e900*/  FADD.FTZ R165, R161, R165 ;  /* 0x000000a5a1a57221 */ /* 0x000fe20000010000 */
[----:B------:R-:W-:Y:S01]  /*e910*/  FADD.FTZ R158, R158, R163 ;  /* 0x000000a39e9e7221 */ /* 0x000fe20000010000 */
[----:B------:R-:W-:Y:S01]  /*e920*/  MOV R0, R3 ;  /* 0x0000000300007202 */ /* 0x000fe20000000f00 */
[C---:B------:R-:W-:Y:S01]  /*e930*/  HMMA.16816.F32.BF16 R72, R128.reuse, R110, R72 ;  /* 0x0000006e8048723c */ /* 0x040fe20000041848 */
[----:B------:R-:W3:Y:S05]  /*e940*/  LDSM.16.MT88.4 R108, [R196+0x10000] ;  /* 0x01000000c46c783b */ /* 0x000eea0000004200 */
[----:B------:R4:W-:Y:S01]  /*e950*/  MUFU.EX2 R133, R148 ;  /* 0x0000009400857308 */ /* 0x0009e20000000800 */
[----:B------:R-:W-:Y:S01]  /*e960*/  FADD.FTZ R160, R160, R165 ;  /* 0x000000a5a0a07221 */ /* 0x000fe20000010000 */
[C---:B-----5:R-:W-:Y:S08]  /*e970*/  HMMA.16816.F32.BF16 R76, R128.reuse, R100, R76 ;  /* 0x00000064804c723c */ /* 0x060ff0000004184c */
[----:B------:R-:W-:Y:S01]  /*e980*/  MUFU.EX2 R176, R176 ;  /* 0x000000b000b07308 */ /* 0x000fe20000000800 */
[C---:B------:R-:W-:Y:S03]  /*e990*/  HMMA.16816.F32.BF16 R80, R128.reuse, R102, R80 ;  /* 0x000000668050723c */ /* 0x040fe60000041850 */
[----:B------:R-:W-:Y:S03]  /*e9a0*/  F2FP.BF16.F32.PACK_AB R100, R167, R162 ;  /* 0x000000a2a764723e */ /* 0x000fe600000010ff */
[C---:B--2---:R-:W-:Y:S03]  /*e9b0*/  HMMA.16816.F32.BF16 R84, R128.reuse, R104, R84 ;  /* 0x000000688054723c */ /* 0x044fe60000041854 */
[----:B------:R-:W2:Y:S01]  /*e9c0*/  MUFU.EX2 R181, R181 ;  /* 0x000000b500b57308 */ /* 0x000ea20000000800 */
[----:B----4-:R-:W-:Y:S01]  /*e9d0*/  LDSM.16.MT88.4 R148, [R200+0xf800] ;  /* 0x00f80000c894783b */ /* 0x010fe20000004200 */
[----:B------:R-:W-:Y:S01]  /*e9e0*/  F2FP.BF16.F32.PACK_AB R101, R164, R169 ;  /* 0x000000a9a465723e */ /* 0x000fe200000010ff */
[C---:B------:R-:W-:Y:S07]  /*e9f0*/  HMMA.16816.F32.BF16 R88, R128.reuse, R106, R88 ;  /* 0x0000006a8058723c */ /* 0x040fee0000041858 */
[----:B------:R-:W-:Y:S01]  /*ea00*/  MUFU.EX2 R178, R178 ;  /* 0x000000b200b27308 */ /* 0x000fe20000000800 */
[----:B------:R-:W4:Y:S03]  /*ea10*/  LDSM.16.MT88.4 R104, [R200+0xe800] ;  /* 0x00e80000c868783b */ /* 0x000f260000004200 */
[----:B------:R-:W-:Y:S01]  /*ea20*/  F2FP.BF16.F32.PACK_AB R102, R171, R166 ;  /* 0x000000a6ab66723e */ /* 0x000fe200000010ff */
[----:B------:R-:W-:Y:S01]  /*ea30*/  FADD.FTZ R157, R157, R158 ;  /* 0x0000009e9d9d7221 */ /* 0x000fe20000010000 */
[----:B------:R-:W-:Y:S01]  /*ea40*/  F2FP.BF16.F32.PACK_AB R103, R173, R168 ;  /* 0x000000a8ad67723e */ /* 0x000fe200000010ff */
[----:B------:R-:W-:Y:S03]  /*ea50*/  FADD.FTZ R159, R159, R160 ;  /* 0x000000a09f9f7221 */ /* 0x000fe60000010000 */
[----:B------:R-:W5:Y:S01]  /*ea60*/  MUFU.EX2 R183, R183 ;  /* 0x000000b700b77308 */ /* 0x000f620000000800 */
[----:B------:R-:W-:Y:S01]  /*ea70*/  FADD.FTZ R156, R156, R157 ;  /* 0x0000009d9c9c7221 */ /* 0x000fe20000010000 */
[----:B------:R-:W-:Y:S03]  /*ea80*/  FADD.FTZ R162, R162, R159 ;  /* 0x0000009fa2a27221 */ /* 0x000fe60000010000 */
[----:B------:R-:W-:Y:S01]  /*ea90*/  FADD.FTZ R169, R169, R156 ;  /* 0x0000009ca9a97221 */ /* 0x000fe20000010000 */
[C---:B---3--:R-:W-:Y:S04]  /*eaa0*/  HMMA.16816.F32.BF16 R92, R128.reuse, R108, R92 ;  /* 0x0000006c805c723c */ /* 0x048fe8000004185c */
[----:B------:R-:W-:Y:S01]  /*eab0*/  MUFU.EX2 R180, R180 ;  /* 0x000000b400b47308 */ /* 0x000fe20000000800 */
[----:B------:R-:W-:Y:S01]  /*eac0*/  FADD.FTZ R167, R167, R162 ;  /* 0x000000a2a7a77221 */ /* 0x000fe20000010000 */
[----:B------:R-:W-:Y:S01]  /*ead0*/  FADD.FTZ R169, R164, R169 ;  /* 0x000000a9a4a97221 */ /* 0x000fe20000010000 */
[----:B------:R-:W-:Y:S01]  /*eae0*/  HMMA.16816.F32.BF16 R96, R128, R110, R96 ;  /* 0x0000006e8060723c */ /* 0x000fe20000041860 */
[----:B------:R-:W3:Y:S06]  /*eaf0*/  LDSM.16.MT88.4 R108, [R196+0xe800] ;  /* 0x00e80000c46c783b */ /* 0x000eec0000004200 */
[----:B------:R-:W5:Y:S01]  /*eb00*/  MUFU.EX2 R231, R231 ;  /* 0x000000e700e77308 */ /* 0x000f620000000800 */
[----:B------:R-:W-:Y:S01]  /*eb10*/  FADD.FTZ R166, R166, R167 ;  /* 0x000000a7a6a67221 */ /* 0x000fe20000010000 */
[C---:B------:R-:W-:Y:S01]  /*eb20*/  HMMA.16816.F32.BF16 R4, R100.reuse, R112, R4 ;  /* 0x000000706404723c */ /* 0x040fe20000041804 */
[----:B------:R-:W-:Y:S04]  /*eb30*/  LDSM.16.MT88.4 R128, [R196+0xd000] ;  /* 0x00d00000c480783b */ /* 0x000fe80000004200 */
[----:B------:R-:W-:Y:S01]  /*eb40*/  FADD.FTZ R168, R168, R169 ;  /* 0x000000a9a8a87221 */ /* 0x000fe20000010000 */
[C---:B------:R-:W-:Y:S02]  /*eb50*/  HMMA.16816.F32.BF16 R8, R100.reuse, R114, R8 ;  /* 0x000000726408723c */ /* 0x040fe40000041808 */
[----:B------:R-:W5:Y:S01]  /*eb60*/  MUFU.EX2 R182, R182 ;  /* 0x000000b600b67308 */ /* 0x000f620000000800 */
[----:B------:R-:W1:Y:S03]  /*eb70*/  LDSM.16.MT88.4 R112, [R200+0x10800] ;  /* 0x01080000c870783b */ /* 0x000e660000004200 */
[C---:B------:R-:W-:Y:S06]  /*eb80*/  HMMA.16816.F32.BF16 R12, R100.reuse, R116, R12 ;  /* 0x00000074640c723c */ /* 0x040fec000004180c */
[----:B------:R-:W5:Y:S01]  /*eb90*/  MUFU.EX2 R134, R134 ;  /* 0x0000008600867308 */ /* 0x000f620000000800 */
[----:B------:R-:W-:Y:S01]  /*eba0*/  FADD.FTZ R171, R171, R166 ;  /* 0x000000a6abab7221 */ /* 0x000fe20000010000 */
[C---:B------:R-:W-:Y:S01]  /*ebb0*/  HMMA.16816.F32.BF16 R16, R100.reuse, R118, R16 ;  /* 0x000000766410723c */ /* 0x040fe20000041810 */
[----:B------:R-:W-:Y:S02]  /*ebc0*/  LDSM.16.MT88.4 R116, [R197+0x10800] ;  /* 0x01080000c574783b */ /* 0x000fe40000004200 */
[----:B------:R-:W-:Y:S03]  /*ebd0*/  FADD.FTZ R173, R173, R168 ;  /* 0x000000a8adad7221 */ /* 0x000fe60000010000 */
[C---:B------:R-:W-:Y:S06]  /*ebe0*/  HMMA.16816.F32.BF16 R20, R100.reuse, R120, R20 ;  /* 0x000000786414723c */ /* 0x040fec0000041814 */
[C---:B------:R-:W-:Y:S01]  /*ebf0*/  HMMA.16816.F32.BF16 R24, R100.reuse, R122, R24 ;  /* 0x0000007a6418723c */ /* 0x040fe20000041818 */
[----:B------:R-:W-:Y:S05]  /*ec00*/  LDSM.16.MT88.4 R120, [R196+0x10800] ;  /* 0x01080000c478783b */ /* 0x000fea0000004200 */
[C---:B------:R-:W-:Y:S06]  /*ec10*/  HMMA.16816.F32.BF16 R28, R100.reuse, R124, R28 ;  /* 0x0000007c641c723c */ /* 0x040fec000004181c */
[C---:B------:R-:W-:Y:S01]  /*ec20*/  HMMA.16816.F32.BF16 R32, R100.reuse, R126, R32 ;  /* 0x0000007e6420723c */ /* 0x040fe20000041820 */
[----:B------:R-:W-:Y:S05]  /*ec30*/  LDSM.16.MT88.4 R124, [R198+0xd000] ;  /* 0x00d00000c67c783b */ /* 0x000fea0000004200 */
[C---:B----4-:R-:W-:Y:S06]  /*ec40*/  HMMA.16816.F32.BF16 R36, R100.reuse, R104, R36 ;  /* 0x000000686424723c */ /* 0x050fec0000041824 */
[C---:B------:R-:W-:Y:S01]  /*ec50*/  HMMA.16816.F32.BF16 R40, R100.reuse, R106, R40 ;  /* 0x0000006a6428723c */ /* 0x040fe20000041828 */
[----:B------:R-:W4:Y:S05]  /*ec60*/  LDSM.16.MT88.4 R104, [R198+0x10800] ;  /* 0x01080000c668783b */ /* 0x000f2a0000004200 */
        /* <DEDUP_REMOVED lines=9> */
[C---:B-1----:R-:W-:Y:S06]  /*ed00*/  HMMA.16816.F32.BF16 R68, R100.reuse, R112, R68 ;  /* 0x000000706444723c */ /* 0x042fec0000041844 */
[C---:B------:R-:W-:Y:S01]  /*ed10*/  HMMA.16816.F32.BF16 R72, R100.reuse, R114, R72 ;  /* 0x000000726448723c */ /* 0x040fe20000041848 */
[----:B------:R-:W1:Y:S05]  /*ed20*/  LDSM.16.MT88.4 R112, [R197+0xd000] ;  /* 0x00d00000c570783b */ /* 0x000e6a0000004200 */
[C---:B----4-:R-:W-:Y:S06]  /*ed30*/  HMMA.16816.F32.BF16 R76, R100.reuse, R104, R76 ;  /* 0x00000068644c723c */ /* 0x050fec000004184c */
[C---:B------:R-:W-:Y:S05]  /*ed40*/  HMMA.16816.F32.BF16 R80, R100.reuse, R106, R80 ;  /* 0x0000006a6450723c */ /* 0x040fea0000041850 */
[----:B------:R-:W-:Y:S01]  /*ed50*/  F2FP.BF16.F32.PACK_AB R104, R175, R170 ;  /* 0x000000aaaf68723e */ /* 0x000fe200000010ff */
[C---:B------:R-:W-:Y:S05]  /*ed60*/  HMMA.16816.F32.BF16 R84, R100.reuse, R116, R84 ;  /* 0x000000746454723c */ /* 0x040fea0000041854 */
[----:B------:R-:W-:Y:S01]  /*ed70*/  F2FP.BF16.F32.PACK_AB R105, R177, R172 ;  /* 0x000000acb169723e */ /* 0x000fe200000010ff */
[C---:B------:R-:W-:Y:S01]  /*ed80*/  HMMA.16816.F32.BF16 R88, R100.reuse, R118, R88 ;  /* 0x000000766458723c */ /* 0x040fe20000041858 */
[----:B------:R-:W4:Y:S04]  /*ed90*/  LDSM.16.MT88.4 R116, [R197+0xf000] ;  /* 0x00f00000c574783b */ /* 0x000f280000004200 */
[----:B------:R-:W-:Y:S01]  /*eda0*/  F2FP.BF16.F32.PACK_AB R106, R179, R174 ;  /* 0x000000aeb36a723e */ /* 0x000fe200000010ff */
[C---:B------:R-:W-:Y:S05]  /*edb0*/  HMMA.16816.F32.BF16 R92, R100.reuse, R120, R92 ;  /* 0x00000078645c723c */ /* 0x040fea000004185c */
[----:B--2---:R-:W-:Y:S01]  /*edc0*/  F2FP.BF16.F32.PACK_AB R107, R181, R176 ;  /* 0x000000b0b56b723e */ /* 0x004fe200000010ff */
[----:B------:R-:W-:Y:S01]  /*edd0*/  HMMA.16816.F32.BF16 R96, R100, R122, R96 ;  /* 0x0000007a6460723c */ /* 0x000fe20000041860 */
[----:B------:R-:W2:Y:S04]  /*ede0*/  LDSM.16.MT88.4 R100, [R200+0x11000] ;  /* 0x01100000c864783b */ /* 0x000ea80000004200 */
[----:B------:R-:W-:Y:S01]  /*edf0*/  FADD.FTZ R170, R170, R171 ;  /* 0x000000abaaaa7221 */ /* 0x000fe20000010000 */
[C---:B---3--:R-:W-:Y:S05]  /*ee00*/  HMMA.16816.F32.BF16 R4, R104.reuse, R108, R4 ;  /* 0x0000006c6804723c */ /* 0x048fea0000041804 */
        /* <DEDUP_REMOVED lines=16> */
[C---:B------:R-:W-:Y:S06]  /*ef10*/  HMMA.16816.F32.BF16 R32, R104.reuse, R130, R32 ;  /* 0x000000826820723c */ /* 0x040fec0000041820 */
[C---:B------:R-:W-:Y:S06]  /*ef20*/  HMMA.16816.F32.BF16 R36, R104.reuse, R136, R36 ;  /* 0x000000886824723c */ /* 0x040fec0000041824 */
[C---:B------:R-:W-:Y:S05]  /*ef30*/  HMMA.16816.F32.BF16 R40, R104.reuse, R138, R40 ;  /* 0x0000008a6828723c */ /* 0x040fea0000041828 */
[----:B-----5:R-:W-:Y:S01]  /*ef40*/  F2FP.BF16.F32.PACK_AB R136, R183, R178 ;  /* 0x000000b2b788723e */ /* 0x020fe200000010ff */
[C---:B------:R-:W-:Y:S05]  /*ef50*/  HMMA.16816.F32.BF16 R44, R104.reuse, R140, R44 ;  /* 0x0000008c682c723c */ /* 0x040fea000004182c */
[----:B------:R-:W-:Y:S01]  /*ef60*/  F2FP.BF16.F32.PACK_AB R137, R231, R180 ;  /* 0x000000b4e789723e */ /* 0x000fe200000010ff */
[C---:B------:R-:W-:Y:S01]  /*ef70*/  HMMA.16816.F32.BF16 R48, R104.reuse, R142, R48 ;  /* 0x0000008e6830723c */ /* 0x040fe20000041830 */
[----:B------:R-:W-:Y:S04]  /*ef80*/  LDSM.16.MT88.4 R140, [R197+0xd800] ;  /* 0x00d80000c58c783b */ /* 0x000fe80000004200 */
[----:B------:R-:W-:Y:S01]  /*ef90*/  F2FP.BF16.F32.PACK_AB R138, R233, R182 ;  /* 0x000000b6e98a723e */ /* 0x000fe200000010ff */
[C---:B----4-:R-:W-:Y:S05]  /*efa0*/  HMMA.16816.F32.BF16 R52, R104.reuse, R116, R52 ;  /* 0x000000746834723c */ /* 0x050fea0000041834 */
[----:B------:R-:W-:Y:S01]  /*efb0*/  F2FP.BF16.F32.PACK_AB R139, R133, R134 ;  /* 0x00000086858b723e */ /* 0x000fe200000010ff */
[C---:B------:R-:W-:Y:S01]  /*efc0*/  HMMA.16816.F32.BF16 R56, R104.reuse, R118, R56 ;  /* 0x000000766838723c */ /* 0x040fe20000041838 */
[----:B------:R-:W4:Y:S04]  /*efd0*/  LDSM.16.MT88.4 R116, [R196+0x11000] ;  /* 0x01100000c474783b */ /* 0x000f280000004200 */
[----:B------:R-:W-:Y:S01]  /*efe0*/  FADD.FTZ R178, R178, R179 ;  /* 0x000000b3b2b27221 */ /* 0x000fe20000010000 */
[C---:B------:R-:W-:Y:S05]  /*eff0*/  HMMA.16816.F32.BF16 R60, R104.reuse, R144, R60 ;  /* 0x00000090683c723c */ /* 0x040fea000004183c */
[----:B------:R-:W-:Y:S01]  /*f000*/  FADD.FTZ R180, R180, R181 ;  /* 0x000000b5b4b47221 */ /* 0x000fe20000010000 */
        /* <DEDUP_REMOVED lines=15> */
[C---:B----4-:R-:W-:Y:S06]  /*f100*/  HMMA.16816.F32.BF16 R92, R104.reuse, R116, R92 ;  /* 0x00000074685c723c */ /* 0x050fec000004185c */
        /* <DEDUP_REMOVED lines=8> */
[C---:B------:R-:W-:Y:S01]  /*f190*/  HMMA.16816.F32.BF16 R112, R136.reuse, R140, R20 ;  /* 0x0000008c8870723c */ /* 0x040fe20000041814 */
[----:B------:R-:W4:Y:S05]  /*f1a0*/  LDSM.16.MT88.4 R16, [R198+0x11800] ;  /* 0x01180000c610783b */ /* 0x000f2a0000004200 */
[C---:B------:R-:W-:Y:S03]  /*f1b0*/  HMMA.16816.F32.BF16 R108, R136.reuse, R142, R24 ;  /* 0x0000008e886c723c */ /* 0x040fe60000041818 */
[----:B------:R-:W5:Y:S03]  /*f1c0*/  LDSM.16.MT88.4 R20, [R197+0x11800] ;  /* 0x01180000c514783b */ /* 0x000f660000004200 */
[C---:B------:R-:W-:Y:S05]  /*f1d0*/  HMMA.16816.F32.BF16 R104, R136.reuse, R144, R28 ;  /* 0x000000908868723c */ /* 0x040fea000004181c */
[----:B------:R-:W5:Y:S01]  /*f1e0*/  LDSM.16.MT88.4 R24, [R196+0x11800] ;  /* 0x01180000c418783b */ /* 0x000f620000004200 */
        /* <DEDUP_REMOVED lines=12> */
[C---:B------:R-:W-:Y:S06]  /*f2b0*/  HMMA.16816.F32.BF16 R80, R136.reuse, R18, R80 ;  /* 0x000000128850723c */ /* 0x040fec0000041850 */
[C---:B-----5:R-:W-:Y:S06]  /*f2c0*/  HMMA.16816.F32.BF16 R84, R136.reuse, R20, R84 ;  /* 0x000000148854723c */ /* 0x060fec0000041854 */
[C---:B------:R-:W-:Y:S06]  /*f2d0*/  HMMA.16816.F32.BF16 R88, R136.reuse, R22, R88 ;  /* 0x000000168858723c */ /* 0x040fec0000041858 */
[C---:B------:R-:W-:Y:S06]  /*f2e0*/  HMMA.16816.F32.BF16 R92, R136.reuse, R24, R92 ;  /* 0x00000018885c723c */ /* 0x040fec000004185c */
[----:B------:R-:W-:Y:S01]  /*f2f0*/  HMMA.16816.F32.BF16 R96, R136, R26, R96 ;  /* 0x0000001a8860723c */ /* 0x000fe20000041860 */
[----:B------:R-:W-:Y:S11]  /*f300*/  @!UPT UIADD3 URZ, URZ, URZ, URZ ;  /* 0x0000003f3f3ff290 */ /* 0x000ff6000fffe03f */
[----:B------:R-:W-:Y:S01]  /*f310*/  @!UPT UIADD3 URZ, URZ, URZ, URZ ;  /* 0x0000003f3f3ff290 */ /* 0x000fe2000fffe03f */
[----:B------:R-:W-:Y:S11]  /*f320*/  @P1 BRA `(.L_x_1552) ;  /* 0xffffffc400241947 */ /* 0x000ff6000383ffff */
.L_x_1548:
[----:B------:R-:W1:Y:S01]  /*f330*/  SHFL.BFLY PT, R0, R225, 0x2, 0x1f ;  /* 0x0c401f00e1007f89 */ /* 0x000e6200000e0000 */
[----:B------:R-:W2:Y:S01]  /*f340*/  S2UR UR4, SR_CgaCtaId ;  /* 0x00000000000479c3 */ /* 0x000ea20000008800 */
[----:B------:R-:W-:Y:S01]  /*f350*/  MOV R7, 0x3f800000 ;  /* 0x3f80000000077802 */ /* 0x000fe20000000f00 */
[----:B------:R-:W-:Y:S01]  /*f360*/  UMOV UR5, 0x400 ;  /* 0x0000040000057882 */ /* 0x000fe20000000000 */
[----:B------:R-:W3:Y:S01]  /*f370*/  SHFL.BFLY PT, R2, R227, 0x2, 0x1f ;  /* 0x0c401f00e3027f89 */ /* 0x000ee200000e0000 */
[----:B------:R-:W-:Y:S01]  /*f380*/  MOV R6, 0x3f800000 ;  /* 0x3f80000000067802 */ /* 0x000fe20000000f00 */
[----:B------:R-:W-:Y:S03]  /*f390*/  BSSY B0, `(.L_x_1553) ;  /* 0x0000105000007945 */ /* 0x000fe60003800000 */
[----:B------:R-:W-:Y:S06]  /*f3a0*/  BAR.SYNC.DEFER_BLOCKING 0x0 ;  /* 0x0000000000007b1d */ /* 0x000fec0000010000 */
[----:B------:R-:W4:Y:S01]  /*f3b0*/  S2R R28, SR_CTAID.X ;  /* 0x00000000001c7919 */ /* 0x000f220000002500 */
[----:B-1----:R-:W-:Y:S01]  /*f3c0*/  FADD.FTZ R5, R0, R225 ;  /* 0x000000e100057221 */ /* 0x002fe20000010000 */
[----:B--2---:R-:W-:Y:S01]  /*f3d0*/  ULEA UR4, UR4, UR5, 0x18 ;  /* 0x0000000504047291 */ /* 0x004fe2000f8ec03f */
[----:B------:R-:W1:Y:S01]  /*f3e0*/  S2R R0, SR_TID.X ;  /* 0x0000000000007919 */ /* 0x000e620000002100 */
[----:B---3--:R-:W-:-:S02]  /*f3f0*/  FADD.FTZ R11, R2, R227 ;  /* 0x000000e3020b7221 */ /* 0x008fc40000010000 */
[----:B------:R-:W2:Y:S04]  /*f400*/  SHFL.BFLY PT, R2, R5, 0x1, 0x1f ;  /* 0x0c201f0005027f89 */ /* 0x000ea800000e0000 */
[----:B------:R-:W3:Y:S01]  /*f410*/  SHFL.BFLY PT, R4, R11, 0x1, 0x1f ;  /* 0x0c201f000b047f89 */ /* 0x000ee200000e0000 */
[----:B----4-:R-:W-:Y:S01]  /*f420*/  SHF.L.U32 R28, R28, 0x6, RZ ;  /* 0x000000061c1c7819 */ /* 0x010fe200000006ff */
[----:B--2---:R-:W-:Y:S01]  /*f430*/  FADD.FTZ R2, R5, R2 ;  /* 0x0000000205027221 */ /* 0x004fe20000010000 */
[----:B-1----:R-:W-:Y:S01]  /*f440*/  SHF.R.S32.HI R9, RZ, 0x1f, R0 ;  /* 0x0000001fff097819 */ /* 0x002fe20000011400 */
[----:B---3--:R-:W-:-:S03]  /*f450*/  FADD.FTZ R4, R11, R4 ;  /* 0x000000040b047221 */ /* 0x008fc60000010000 */
[----:B------:R-:W-:Y:S02]  /*f460*/  FSETP.NE.FTZ.AND P3, PT, R2, RZ, PT ;  /* 0x000000ff0200720b */ /* 0x000fe40003f75000 */
[CC--:B------:R-:W-:Y:S02]  /*f470*/  LEA.HI R8, R9.reuse, R0.reuse, RZ, 0x2 ;  /* 0x0000000009087211 */ /* 0x0c0fe400078f10ff */
[----:B------:R-:W-:Y:S02]  /*f480*/  FSETP.NE.FTZ.AND P4, PT, R4, RZ, PT ;  /* 0x000000ff0400720b */ /* 0x000fe40003f95000 */
[--C-:B------:R-:W-:Y:S02]  /*f490*/  SHF.R.S32.HI R10, RZ, 0x2, R8.reuse ;  /* 0x00000002ff0a7819 */ /* 0x100fe40000011408 */
[----:B------:R-:W-:Y:S02]  /*f4a0*/  SHF.R.S32.HI R5, RZ, 0x1f, R8 ;  /* 0x0000001fff057819 */ /* 0x000fe40000011408 */
[----:B------:R-:W-:-:S02]  /*f4b0*/  LEA.HI R12, R9, R0, RZ, 0x4 ;  /* 0x00000000090c7211 */ /* 0x000fc400078f20ff */
[----:B------:R-:W-:Y:S01]  /*f4c0*/  LEA.HI R5, R5, R10, RZ, 0x3 ;  /* 0x0000000a05057211 */ /* 0x000fe200078f18ff */
[----:B------:R-:W1:Y:S01]  /*f4d0*/  @P3 MUFU.RCP R6, R2 ;  /* 0x0000000200063308 */ /* 0x000e620000001000 */
[----:B------:R-:W-:Y:S01]  /*f4e0*/  LEA.HI R9, R9, R0, RZ, 0x5 ;  /* 0x0000000009097211 */ /* 0x000fe200078f28ff */
[----:B------:R-:W2:Y:S01]  /*f4f0*/  @P3 LDC R30, c[0x0][0x2e8] ;  /* 0x0000ba00ff1e3b82 */ /* 0x000ea20000000800 */
[----:B------:R-:W-:Y:S02]  /*f500*/  LOP3.LUT R5, R5, 0xfffffff8, RZ, 0xc0, !PT ;  /* 0xfffffff805057812 */ /* 0x000fe400078ec0ff */
[----:B------:R-:W-:Y:S02]  /*f510*/  LOP3.LUT R17, R8, 0x1ffffffc, RZ, 0xc0, !PT ;  /* 0x1ffffffc08117812 */ /* 0x000fe400078ec0ff */
[----:B------:R-:W-:Y:S01]  /*f520*/  IADD3 R5, R10, -R5, RZ ;  /* 0x800000050a057210 */ /* 0x000fe20007ffe0ff */
[----:B------:R-:W3:Y:S01]  /*f530*/  @P4 MUFU.RCP R7, R4 ;  /* 0x0000000400074308 */ /* 0x000ee20000001000 */
[----:B------:R-:W4:Y:S01]  /*f540*/  S2R R10, SR_TID.X ;  /* 0x00000000000a7919 */ /* 0x000f220000002100 */
[----:B------:R-:W-:-:S02]  /*f550*/  LOP3.LUT R13, R12, 0xfffffff0, RZ, 0xc0, !PT ;  /* 0xfffffff00c0d7812 */ /* 0x000fc400078ec0ff */
[----:B------:R-:W-:Y:S02]  /*f560*/  SHF.L.U32 R19, R5, 0x6, RZ ;  /* 0x0000000605137819 */ /* 0x000fe400000006ff */
[----:B------:R-:W-:Y:S02]  /*f570*/  SHF.R.S32.HI R12, RZ, 0x5, R9 ;  /* 0x00000005ff0c7819 */ /* 0x000fe40000011409 */
[----:B------:R-:W-:Y:S01]  /*f580*/  IADD3 R17, -R17, R0, RZ ;  /* 0x0000000011117210 */ /* 0x000fe20007ffe1ff */
[C---:B-1----:R-:W-:Y:S01]  /*f590*/  FMUL.FTZ R131, R6.reuse, R131 ;  /* 0x0000008306837220 */ /* 0x042fe20000410000 */
[----:B------:R-:W-:Y:S01]  /*f5a0*/  LOP3.LUT R15, R5, 0x1, RZ, 0xc0, !PT ;  /* 0x00000001050f7812 */ /* 0x000fe200078ec0ff */
[C---:B------:R-:W-:Y:S01]  /*f5b0*/  FMUL.FTZ R130, R6.reuse, R130 ;  /* 0x0000008206827220 */ /* 0x040fe20000410000 */
[----:B------:R-:W-:Y:S01]  /*f5c0*/  IADD3 R13, -R13, R0, RZ ;  /* 0x000000000d0d7210 */ /* 0x000fe20007ffe1ff */
[C---:B------:R-:W-:Y:S01]  /*f5d0*/  FMUL.FTZ R127, R6.reuse, R127 ;  /* 0x0000007f067f7220 */ /* 0x040fe20000410000 */
[----:B------:R-:W-:Y:S01]  /*f5e0*/  LOP3.LUT R19, R19, 0x1c0, RZ, 0xc0, !PT ;  /* 0x000001c013137812 */ /* 0x000fe200078ec0ff */
[----:B------:R-:W-:Y:S01]  /*f5f0*/  FMUL.FTZ R126, R6, R126 ;  /* 0x0000007e067e7220 */ /* 0x000fe20000410000 */
[----:B------:R-:W-:Y:S01]  /*f600*/  ISETP.NE.U32.AND P0, PT, R15, 0x1, PT ;  /* 0x000000010f00780c */ /* 0x000fe20003f05070 */
[----:B---3--:R-:W-:Y:S01]  /*f610*/  FMUL.FTZ R128, R7, R128 ;  /* 0x0000008007807220 */ /* 0x008fe20000410000 */
[----:B------:R-:W-:Y:S01]  /*f620*/  LEA.HI R19, R19, R19, RZ, 0x1d ;  /* 0x0000001313137211 */ /* 0x000fe200078fe8ff */
[----:B------:R-:W-:Y:S01]  /*f630*/  FMUL.FTZ R129, R7, R129 ;  /* 0x0000008107817220 */ /* 0x000fe20000410000 */
[----:B------:R-:W-:Y:S01]  /*f640*/  R2P PR, R5, 0x6 ;  /* 0x0000000605007804 */ /* 0x000fe20000000000 */
        /* <DEDUP_REMOVED lines=21> */
[C---:B------:R-:W-:Y:S01]  /*f7a0*/  FMUL.FTZ R41, R7.reuse, R41 ;  /* 0x0000002907297220 */ /* 0x040fe20000410000 */
[----:B------:R-:W-:Y:S01]  /*f7b0*/  LEA R14, R12, R17, 0x9 ;  /* 0x000000110c0e7211 */ /* 0x000fe200078e48ff */
[C---:B------:R-:W-:Y:S01]  /*f7c0*/  FMUL.FTZ R44, R7.reuse, R44 ;  /* 0x0000002c072c7220 */ /* 0x040fe20000410000 */
[----:B------:R-:W-:Y:S01]  /*f7d0*/  SHF.L.U32 R15, R8, 0x6, RZ ;  /* 0x00000006080f7819 */ /* 0x000fe200000006ff */
[----:B------:R-:W-:Y:S01]  /*f7e0*/  FMUL.FTZ R45, R7, R45 ;  /* 0x0000002d072d7220 */ /* 0x000fe20000410000 */
[----:B------:R-:W-:Y:S01]  /*f7f0*/  LEA.HI R17, R13, R13, RZ, 0x1 ;  /* 0x0000000d0d117211 */ /* 0x000fe200078f08ff */
[----:B------:R-:W-:Y:S01]  /*f800*/  FMUL.FTZ R48, R7, R48 ;  /* 0x0000003007307220 */ /* 0x000fe20000410000 */
[----:B------:R-:W-:Y:S01]  /*f810*/  LOP3.LUT R15, R15, 0x1c0, RZ, 0xc0, !PT ;  /* 0x000001c00f0f7812 */ /* 0x000fe200078ec0ff */
[----:B------:R-:W-:Y:S01]  /*f820*/  FMUL.FTZ R49, R7, R49 ;  /* 0x0000003107317220 */ /* 0x000fe20000410000 */
[----:B------:R-:W-:Y:S01]  /*f830*/  SHF.L.U32 R16, R17, 0x2, RZ ;  /* 0x0000000211107819 */ /* 0x000fe200000006ff */
[C---:B------:R-:W-:Y:S01]  /*f840*/  FMUL.FTZ R52, R7.reuse, R52 ;  /* 0x0000003407347220 */ /* 0x040fe20000410000 */
[----:B------:R-:W-:Y:S01]  /*f850*/  LEA R14, R14, R19, 0x1 ;  /* 0x000000130e0e7211 */ /* 0x000fe200078e08ff */
[----:B------:R-:W-:Y:S01]  /*f860*/  FMUL.FTZ R53, R7, R53 ;  /* 0x0000003507357220 */ /* 0x000fe20000410000 */
[----:B------:R-:W-:Y:S01]  /*f870*/  LOP3.LUT R16, R15, 0x38, R16, 0xf8, !PT ;  /* 0x000000380f107812 */ /* 0x000fe200078ef810 */
[C---:B------:R-:W-:Y:S01]  /*f880*/  FMUL.FTZ R56, R7.reuse, R56 ;  /* 0x0000003807387220 */ /* 0x040fe20000410000 */
[----:B------:R-:W-:Y:S01]  /*f890*/  SHF.R.U32.HI R15, RZ, 0x3, R15 ;  /* 0x00000003ff0f7819 */ /* 0x000fe2000001160f */
[----:B------:R-:W-:Y:S01]  /*f8a0*/  FMUL.FTZ R57, R7, R57 ;  /* 0x0000003907397220 */ /* 0x000fe20000410000 */
[----:B------:R-:W-:Y:S01]  /*f8b0*/  LOP3.LUT R18, R17, 0xffffffe, RZ, 0xc0, !PT ;  /* 0x0ffffffe11127812 */ /* 0x000fe200078ec0ff */
[C---:B------:R-:W-:Y:S01]  /*f8c0*/  FMUL.FTZ R60, R7.reuse, R60 ;  /* 0x0000003c073c7220 */ /* 0x040fe20000410000 */
[----:B------:R-:W-:Y:S01]  /*f8d0*/  LEA R14, R14, UR4, 0x2 ;  /* 0x000000040e0e7c11 */ /* 0x000fe2000f8e10ff */
        /* <DEDUP_REMOVED lines=64> */
[----:B------:R-:W-:Y:S01]  /*fce0*/  LOP3.LUT R15, R16, R15, RZ, 0x3c, !PT ;  /* 0x0000000f100f7212 */ /* 0x000fe200078e3cff */
[----:B------:R-:W-:Y:S01]  /*fcf0*/  STS.64 [R14], R128 ;  /* 0x000000800e007388 */ /* 0x000fe20000000a00 */
[----:B------:R-:W-:Y:S01]  /*fd00*/  IADD3 R18, R13, -R18, RZ ;  /* 0x800000120d127210 */ /* 0x000fe20007ffe0ff */
[----:B------:R-:W1:Y:S01]  /*fd10*/  @P4 MUFU.LG2 R4, R4 ;  /* 0x0000000400044308 */ /* 0x000e620000000c00 */
[----:B------:R-:W-:Y:S01]  /*fd20*/  IADD3 R6, R14, -0x20, RZ ;  /* 0xffffffe00e067810 */ /* 0x000fe20007ffe0ff */
[----:B------:R-:W-:Y:S01]  /*fd30*/  STS.64 [R14+0x800], R130 ;  /* 0x000800820e007388 */ /* 0x000fe20000000a00 */
[----:B------:R-:W-:-:S02]  /*fd40*/  SEL R5, R5, 0xffffffc0, !P1 ;  /* 0xffffffc005057807 */ /* 0x000fc40004800000 */
[----:B------:R-:W-:Y:S02]  /*fd50*/  @P0 IADD3 R6, R14, 0x20, RZ ;  /* 0x000000200e060810 */ /* 0x000fe40007ffe0ff */
[----:B------:R-:W-:Y:S01]  /*fd60*/  SEL R7, R7, 0xffffff80, !P2 ;  /* 0xffffff8007077807 */ /* 0x000fe20005000000 */
[----:B------:R-:W3:Y:S01]  /*fd70*/  @P3 MUFU.LG2 R2, R2 ;  /* 0x0000000200023308 */ /* 0x000ee20000000c00 */
[----:B------:R-:W-:Y:S01]  /*fd80*/  LEA R15, R18, R15, 0x2 ;  /* 0x0000000f120f7211 */ /* 0x000fe200078e10ff */
[----:B------:R-:W-:Y:S01]  /*fd90*/  STS.64 [R6], R124 ;  /* 0x0000007c06007388 */ /* 0x000fe20000000a00 */
[C---:B------:R-:W-:Y:S02]  /*fda0*/  IADD3 R16, R14.reuse, R5, RZ ;  /* 0x000000050e107210 */ /* 0x040fe40007ffe0ff */
[----:B------:R-:W-:Y:S01]  /*fdb0*/  IADD3 R18, R5, R6, RZ ;  /* 0x0000000605127210 */ /* 0x000fe20007ffe0ff */
[----:B------:R-:W-:Y:S01]  /*fdc0*/  STS.64 [R6+0x800], R126 ;  /* 0x0008007e06007388 */ /* 0x000fe20000000a00 */
[----:B------:R-:W-:-:S02]  /*fdd0*/  IADD3 R5, R14, R7, RZ ;  /* 0x000000070e057210 */ /* 0x000fc40007ffe0ff */
[----:B------:R-:W-:Y:S01]  /*fde0*/  IADD3 R17, R7, R6, RZ ;  /* 0x0000000607117210 */ /* 0x000fe20007ffe0ff */
[----:B------:R-:W-:Y:S01]  /*fdf0*/  STS.64 [R16], R120 ;  /* 0x0000007810007388 */ /* 0x000fe20000000a00 */
[-C--:B------:R-:W-:Y:S02]  /*fe00*/  IADD3 R19, R16, R7.reuse, RZ ;  /* 0x0000000710137210 */ /* 0x080fe40007ffe0ff */
[----:B------:R-:W-:Y:S01]  /*fe10*/  IADD3 R7, R18, R7, RZ ;  /* 0x0000000712077210 */ /* 0x000fe20007ffe0ff */
[----:B------:R-:W-:Y:S01]  /*fe20*/  STS.64 [R16+0x800], R122 ;  /* 0x0008007a10007388 */ /* 0x000fe20000000a00 */
[----:B------:R-:W-:Y:S02]  /*fe30*/  LEA.HI R29, R11, R10, RZ, 0x5 ;  /* 0x0000000a0b1d7211 */ /* 0x000fe400078f28ff */
[----:B------:R-:W-:Y:S01]  /*fe40*/  LEA R11, R15, UR4, 0x2 ;  /* 0x000000040f0b7c11 */ /* 0x000fe2000f8e10ff */
[----:B------:R-:W-:Y:S01]  /*fe50*/  STS.64 [R18], R116 ;  /* 0x0000007412007388 */ /* 0x000fe20000000a00 */
[----:B------:R-:W4:Y:S01]  /*fe60*/  S2UR UR4, SR_CTAID.Z ;  /* 0x00000000000479c3 */ /* 0x000f220000002700 */
[----:B------:R-:W-:-:S02]  /*fe70*/  LOP3.LUT R29, R29, 0xffffffe0, RZ, 0xc0, !PT ;  /* 0xffffffe01d1d7812 */ /* 0x000fc400078ec0ff */
[----:B------:R-:W-:Y:S01]  /*fe80*/  STS.64 [R18+0x800], R118 ;  /* 0x0008007612007388 */ /* 0x000fe20000000a00 */
[----:B------:R-:W-:Y:S02]  /*fe90*/  LOP3.LUT R9, R9, 0xffffffe0, RZ, 0xc0, !PT ;  /* 0xffffffe009097812 */ /* 0x000fe400078ec0ff */
[----:B------:R-:W-:Y:S01]  /*fea0*/  IADD3 R10, -R29, R10, RZ ;  /* 0x0000000a1d0a7210 */ /* 0x000fe20007ffe1ff */
[----:B------:R-:W-:Y:S01]  /*feb0*/  STS.64 [R5], R112 ;  /* 0x0000007005007388 */ /* 0x000fe20000000a00 */
[----:B------:R-:W5:Y:S01]  /*fec0*/  @P4 LDC R29, c[0x0][0x2e8] ;  /* 0x0000ba00ff1d4b82 */ /* 0x000f620000000800 */
[----:B------:R-:W-:Y:S02]  /*fed0*/  SHF.R.S32.HI R31, RZ, 0x1f, R12 ;  /* 0x0000001fff1f7819 */ /* 0x000fe4000001140c */
[----:B------:R-:W-:Y:S01]  /*fee0*/  STS.64 [R5+0x800], R114 ;  /* 0x0008007205007388 */ /* 0x000fe20000000a00 */
[----:B------:R-:W-:Y:S02]  /*fef0*/  IADD3 R9, -R9, R0, RZ ;  /* 0x0000000009097210 */ /* 0x000fe40007ffe1ff */
[----:B------:R-:W-:Y:S01]  /*ff00*/  LEA.HI R31, R31, R12, RZ, 0x2 ;  /* 0x0000000c1f1f7211 */ /* 0x000fe200078f10ff */
[----:B------:R-:W-:Y:S01]  /*ff10*/  STS.64 [R17], R108 ;  /* 0x0000006c11007388 */ /* 0x000fe20000000a00 */
[----:B------:R-:W-:-:S02]  /*ff20*/  LOP3.LUT P0, RZ, R9, 0x3, RZ, 0xc0, !PT ;  /* 0x0000000309ff7812 */ /* 0x000fc4000780c0ff */
[----:B------:R-:W-:Y:S01]  /*ff30*/  IADD3 R0, -R217, RZ, RZ ;  /* 0x000000ffd9007210 */ /* 0x000fe20007ffe1ff */
[----:B------:R-:W-:Y:S01]  /*ff40*/  STS.64 [R17+0x800], R110 ;  /* 0x0008006e11007388 */ /* 0x000fe20000000a00 */
[----:B------:R-:W-:Y:S02]  /*ff50*/  LOP3.LUT R31, R31, 0xffffffc, RZ, 0xc0, !PT ;  /* 0x0ffffffc1f1f7812 */ /* 0x000fe400078ec0ff */
[----:B------:R-:W-:Y:S01]  /*ff60*/  MOV R9, 0xff800000 ;  /* 0xff80000000097802 */ /* 0x000fe20000000f00 */
[----:B------:R-:W-:Y:S04]  /*ff70*/  STS.64 [R19], R104 ;  /* 0x0000006813007388 */ /* 0x000fe80000000a00 */
[----:B------:R-:W-:Y:S04]  /*ff80*/  STS.64 [R19+0x800], R106 ;  /* 0x0008006a13007388 */ /* 0x000fe80000000a00 */
[----:B------:R-:W-:Y:S04]  /*ff90*/  STS.64 [R7], R100 ;  /* 0x0000006407007388 */ /* 0x000fe80000000a00 */
        /* <DEDUP_REMOVED lines=24> */
[----:B------:R-:W-:Y:S01]  /*10120*/  STS.64 [R18+0x8800], R82 ;  /* 0x0088005212007388 */ /* 0x000fe20000000a00 */
[----:B--2---:R-:W2:Y:S03]  /*10130*/  LDC.64 R14, c[0x0][0x2c0] ;  /* 0x0000b000ff0e7b82 */ /* 0x004ea60000000a00 */
[----:B------:R-:W-:Y:S04]  /*10140*/  STS.64 [R5+0x8000], R84 ;  /* 0x0080005405007388 */ /* 0x000fe80000000a00 */
[----:B------:R1:W-:Y:S04]  /*10150*/  STS.64 [R5+0x8800], R86 ;  /* 0x0088005605007388 */ /* 0x0003e80000000a00 */
[----:B------:R-:W-:Y:S04]  /*10160*/  STS.64 [R17+0x8000], R88 ;  /* 0x0080005811007388 */ /* 0x000fe80000000a00 */
[----:B------:R-:W-:Y:S04]  /*10170*/  STS.64 [R17+0x8800], R90 ;  /* 0x0088005a11007388 */ /* 0x000fe80000000a00 */
[----:B------:R-:W-:Y:S04]  /*10180*/  STS.64 [R19+0x8000], R92 ;  /* 0x0080005c13007388 */ /* 0x000fe80000000a00 */
[----:B------:R-:W-:Y:S04]  /*10190*/  STS.64 [R19+0x8800], R94 ;  /* 0x0088005e13007388 */ /* 0x000fe80000000a00 */
[----:B------:R-:W-:Y:S04]  /*101a0*/  STS.64 [R7+0x8000], R96 ;  /* 0x0080006007007388 */ /* 0x000fe80000000a00 */
[----:B------:R3:W-:Y:S01]  /*101b0*/  STS.64 [R7+0x8800], R98 ;  /* 0x0088006207007388 */ /* 0x0007e20000000a00 */
[----:B-1----:R-:W4:Y:S08]  /*101c0*/  LDC R5, c[0x0][0x270] ;  /* 0x00009c00ff057b82 */ /* 0x002f300000000800 */
[----:B------:R-:W-:Y:S06]  /*101d0*/  BAR.SYNC.DEFER_BLOCKING 0x0 ;  /* 0x0000000000007b1d */ /* 0x000fec0000010000 */
[----:B------:R-:W2:Y:S01]  /*101e0*/  S2R R6, SR_CTAID.Y ;  /* 0x0000000000067919 */ /* 0x000ea20000002600 */
[----:B---3--:R-:W-:Y:S01]  /*101f0*/  SHF.R.S32.HI R7, RZ, 0x1f, R10 ;  /* 0x0000001fff077819 */ /* 0x008fe2000001140a */
[----:B------:R1:W3:Y:S01]  /*10200*/  LDS.128 R24, [R11+0x3800] ;  /* 0x003800000b187984 */ /* 0x0002e20000000c00 */
[----:B----4-:R-:W-:-:S02]  /*10210*/  IMAD R0, R5, R0, UR4 ;  /* 0x0000000405007e24 */ /* 0x010fc4000f8e0200 */
[----:B------:R-:W-:Y:S01]  /*10220*/  LEA.HI R7, R7, R10, RZ, 0x2 ;  /* 0x0000000a07077211 */ /* 0x000fe200078f10ff */
[----:B------:R1:W4:Y:S01]  /*10230*/  LDS.128 R20, [R11+0x7800] ;  /* 0x007800000b147984 */ /* 0x0003220000000c00 */
[----:B------:R-:W-:Y:S01]  /*10240*/  IADD3 R10, R12, -R31, RZ ;  /* 0x8000001f0c0a7210 */ /* 0x000fe20007ffe0ff */
[----:B------:R-:W-:Y:S01]  /*10250*/  @P4 FMUL.FTZ R31, R4, 0.69314718246459960938 ;  /* 0x3f317218041f4820 */ /* 0x000fe20000410000 */
[----:B------:R-:W-:Y:S01]  /*10260*/  SHF.R.S32.HI R7, RZ, 0x2, R7 ;  /* 0x00000002ff077819 */ /* 0x000fe20000011407 */
[----:B------:R1:W1:Y:S01]  /*10270*/  LDS.128 R16, [R11+0xb800] ;  /* 0x00b800000b107984 */ /* 0x0002620000000c00 */
[----:B------:R-:W-:Y:S01]  /*10280*/  @P3 FMUL.FTZ R4, R2, 0.69314718246459960938 ;  /* 0x3f31721802043820 */ /* 0x000fe20000410000 */
[----:B------:R-:W-:Y:S02]  /*10290*/  SHF.L.U32 R2, R13, 0x2, RZ ;  /* 0x000000020d027819 */ /* 0x000fe400000006ff */
[----:B------:R-:W-:Y:S01]  /*102a0*/  LEA R10, R10, R7, 0x4 ;  /* 0x000000070a0a7211 */ /* 0x000fe200078e20ff */
[----:B------:R-:W-:Y:S01]  /*102b0*/  @P3 FFMA.FTZ R9, R3, R30, R4 ;  /* 0x0000001e03093223 */ /* 0x000fe20000010004 */
[----:B------:R-:W-:Y:S01]  /*102c0*/  MOV R7, 0xff800000 ;  /* 0xff80000000077802 */ /* 0x000fe20000000f00 */
[----:B-----5:R-:W-:Y:S01]  /*102d0*/  @P4 FFMA.FTZ R7, R132, R29, R31 ;  /* 0x0000001d84074223 */ /* 0x020fe2000001001f */
[----:B--2---:R-:W-:Y:S01]  /*102e0*/  IMAD R6, R6, R14, R217 ;  /* 0x0000000e06067224 */ /* 0x004fe200078e02d9 */
[----:B------:R-:W-:-:S03]  /*102f0*/  SHF.R.S32.HI R3, RZ, 0x1f, R2 ;  /* 0x0000001fff037819 */ /* 0x000fc60000011402 */
[----:B------:R-:W-:-:S04]  /*10300*/  IMAD R0, R6, R5, R0 ;  /* 0x0000000506007224 */ /* 0x000fc800078e0200 */
[----:B------:R-:W-:Y:S01]  /*10310*/  IMAD R15, R0, R15, R28 ;  /* 0x0000000f000f7224 */ /* 0x000fe200078e021c */
[----:B---3--:R-:W-:Y:S06]  /*10320*/  @P0 BRA `(.L_x_1554) ;  /* 0x00000000002c0947 */ /* 0x008fec0003800000 */
[C---:B------:R-:W-:Y:S01]  /*10330*/  VIADD R6, R10.reuse, 0x8 ;  /* 0x000000080a067836 */ /* 0x040fe20000000000 */
[----:B------:R-:W-:Y:S01]  /*10340*/  SHF.R.S32.HI R4, RZ, 0x1f, R10 ;  /* 0x0000001fff047819 */ /* 0x000fe2000001140a */
[----:B------:R-:W-:Y:S01]  /*10350*/  ULDC.64 UR4, c[0x0][0x2b8] ;  /* 0x0000ae0000047ab9 */ /* 0x000fe20000000a00 */
[C---:B------:R-:W-:Y:S02]  /*10360*/  IADD3 R0, P0, R15.reuse, R10, RZ ;  /* 0x0000000a0f007210 */ /* 0x040fe40007f1e0ff */
[-C--:B------:R-:W-:Y:S02]  /*10370*/  ISETP.GE.AND P2, PT, R10, R207.reuse, PT ;  /* 0x000000cf0a00720c */ /* 0x080fe40003f46270 */
[----:B------:R-:W-:Y:S02]  /*10380*/  ISETP.GE.AND P1, PT, R6, R207, PT ;  /* 0x000000cf0600720c */ /* 0x000fe40003f26270 */
[----:B------:R-:W-:Y:S02]  /*10390*/  LEA.HI.X.SX32 R5, R15, R4, 0x1, P0 ;  /* 0x000000040f057211 */ /* 0x000fe400000f0eff */
[----:B------:R-:W-:-:S04]  /*103a0*/  LEA R4, P0, R0, UR4, 0x2 ;  /* 0x0000000400047c11 */ /* 0x000fc8000f8010ff */
[----:B------:R-:W-:-:S05]  /*103b0*/  LEA.HI.X R5, R0, UR5, R5, 0x2, P0 ;  /* 0x0000000500057c11 */ /* 0x000fca00080f1405 */
[----:B------:R2:W-:Y:S04]  /*103c0*/  @!P2 STG.E desc[UR12][R4.64], R7 ;  /* 0x000000070400a986 */ /* 0x0005e8000c10190c */
[----:B------:R2:W-:Y:S02]  /*103d0*/  @!P1 STG.E desc[UR12][R4.64+0x20], R9 ;  /* 0x0000200904009986 */ /* 0x0005e4000c10190c */
.L_x_1554:
[----:B------:R-:W-:Y:S05]  /*103e0*/  BSYNC B0 ;  /* 0x0000000000007941 */ /* 0x000fea0003800000 */
.L_x_1553:
[----:B------:R-:W-:Y:S01]  /*103f0*/  ULDC UR4, c[0x0][0x2dc] ;  /* 0x0000b70000047ab9 */ /* 0x000fe20000000800 */
[C---:B--2---:R-:W-:Y:S01]  /*10400*/  IMAD.WIDE R6, R8.reuse, 0xc0, R2 ;  /* 0x000000c008067825 */ /* 0x044fe200078e0202 */
[----:B------:R2:W3:Y:S01]  /*10410*/  LDS.128 R28, [R11] ;  /* 0x000000000b1c7984 */ /* 0x0004e20000000c00 */
[----:B------:R-:W-:Y:S02]  /*10420*/  BSSY B0, `(.L_x_1555) ;  /* 0x0000022000007945 */ /* 0x000fe40003800000 */
[----:B------:R-:W-:Y:S01]  /*10430*/  IMAD R5, R15, UR4, RZ ;  /* 0x000000040f057c24 */ /* 0x000fe2000f8e02ff */
[----:B------:R-:W-:Y:S01]  /*10440*/  ULDC.64 UR4, c[0x0][0x288] ;  /* 0x0000a20000047ab9 */ /* 0x000fe20000000a00 */
[C---:B------:R-:W-:Y:S01]  /*10450*/  VIADD R4, R8.reuse, 0x10 ;  /* 0x0000001008047836 */ /* 0x040fe20000000000 */
[----:B------:R2:W1:Y:S01]  /*10460*/  LDS.128 R12, [R11+0x4000] ;  /* 0x004000000b0c7984 */ /* 0x0004620000000c00 */
[C---:B------:R-:W-:Y:S01]  /*10470*/  VIADD R0, R8.reuse, 0x18 ;  /* 0x0000001808007836 */ /* 0x040fe20000000000 */
[C---:B------:R-:W-:Y:S01]  /*10480*/  IADD3 R6, P3, R5.reuse, R6, RZ ;  /* 0x0000000605067210 */ /* 0x040fe20007f7e0ff */
[----:B------:R-:W-:Y:S01]  /*10490*/  VIADD R10, R8, 0x8 ;  /* 0x00000008080a7836 */ /* 0x000fe20000000000 */
[----:B------:R-:W-:Y:S01]  /*104a0*/  ISETP.GE.AND P1, PT, R4, R207, PT ;  /* 0x000000cf0400720c */ /* 0x000fe20003f26270 */
[----:B------:R-:W-:Y:S01]  /*104b0*/  VIADD R4, R8, 0x28 ;  /* 0x0000002808047836 */ /* 0x000fe20000000000 */
[----:B------:R-:W-:-:S02]  /*104c0*/  LEA.HI.X.SX32 R5, R5, R7, 0x1, P3 ;  /* 0x0000000705057211 */ /* 0x000fc400018f0eff */
[----:B------:R-:W-:Y:S02]  /*104d0*/  LEA R32, P3, R6, UR4, 0x2 ;  /* 0x0000000406207c11 */ /* 0x000fe4000f8610ff */
[-C--:B------:R-:W-:Y:S02]  /*104e0*/  ISETP.GE.AND P5, PT, R4, R207.reuse, PT ;  /* 0x000000cf0400720c */ /* 0x080fe40003fa6270 */
[----:B------:R-:W-:Y:S02]  /*104f0*/  LEA.HI.X R33, R6, UR5, R5, 0x2, P3 ;  /* 0x0000000506217c11 */ /* 0x000fe400098f1405 */
[----:B------:R2:W1:Y:S01]  /*10500*/  LDS.128 R4, [R11+0x8000] ;  /* 0x008000000b047984 */ /* 0x0004620000000c00 */
[-C--:B------:R-:W-:Y:S02]  /*10510*/  ISETP.GE.AND P3, PT, R8, R207.reuse, PT ;  /* 0x000000cf0800720c */ /* 0x080fe40003f66270 */
[-C--:B------:R-:W-:Y:S01]  /*10520*/  ISETP.GE.AND P2, PT, R0, R207.reuse, PT ;  /* 0x000000cf0000720c */ /* 0x080fe20003f46270 */
[----:B------:R-:W-:Y:S01]  /*10530*/  VIADD R0, R8, 0x20 ;  /* 0x0000002008007836 */ /* 0x000fe20000000000 */
[----:B------:R-:W-:-:S04]  /*10540*/  ISETP.GE.AND P0, PT, R10, R207, PT ;  /* 0x000000cf0a00720c */ /* 0x000fc80003f06270 */
[----:B------:R-:W-:Y:S01]  /*10550*/  ISETP.GE.AND P6, PT, R0, R207, PT ;  /* 0x000000cf0000720c */ /* 0x000fe20003fc6270 */
[C---:B------:R-:W-:Y:S02]  /*10560*/  VIADD R0, R8.reuse, 0x30 ;  /* 0x0000003008007836 */ /* 0x040fe40000000000 */
[----:B------:R-:W-:-:S03]  /*10570*/  VIADD R8, R8, 0x38 ;  /* 0x0000003808087836 */ /* 0x000fc60000000000 */
[----:B------:R-:W-:Y:S01]  /*10580*/  ISETP.GE.AND P4, PT, R0, R207, PT ;  /* 0x000000cf0000720c */ /* 0x000fe20003f86270 */
[----:B------:R-:W-:Y:S01]  /*10590*/  VIADD R0, R2, 0x40 ;  /* 0x0000004002007836 */ /* 0x000fe20000000000 */
[----:B------:R-:W-:Y:S11]  /*105a0*/  @P3 BRA `(.L_x_1556) ;  /* 0x0000000000243947 */ /* 0x000ff60003800000 */
[----:B------:R-:W-:Y:S01]  /*105b0*/  ULDC UR4, c[0x0][0x2d0] ;  /* 0x0000b40000047ab9 */ /* 0x000fe20000000800 */
[----:B------:R-:W-:Y:S01]  /*105c0*/  VIADD R9, R0, 0x40 ;  /* 0x0000004000097836 */ /* 0x000fe20000000000 */
[----:B------:R-:W-:-:S13]  /*105d0*/  ISETP.GE.AND P3, PT, R2, UR4, PT ;  /* 0x0000000402007c0c */ /* 0x000fda000bf66270 */
[----:B---3--:R3:W-:Y:S04]  /*105e0*/  @!P3 STG.E.64 desc[UR12][R32.64], R28 ;  /* 0x0000001c2000b986 */ /* 0x0087e8000c101b0c */
[----:B------:R3:W-:Y:S01]  /*105f0*/  @!P3 STG.E.64 desc[UR12][R32.64+0x8], R30 ;  /* 0x0000081e2000b986 */ /* 0x0007e2000c101b0c */
[----:B------:R-:W-:-:S13]  /*10600*/  ISETP.GE.AND P3, PT, R0, UR4, PT ;  /* 0x0000000400007c0c */ /* 0x000fda000bf66270 */
[----:B-1----:R3:W-:Y:S01]  /*10610*/  @!P3 STG.E.128 desc[UR12][R32.64+0x100], R12 ;  /* 0x0001000c2000b986 */ /* 0x0027e2000c101d0c */
[----:B------:R-:W-:-:S13]  /*10620*/  ISETP.GE.AND P3, PT, R9, UR4, PT ;  /* 0x0000000409007c0c */ /* 0x000fda000bf66270 */
[----:B------:R3:W-:Y:S02]  /*10630*/  @!P3 STG.E.128 desc[UR12][R32.64+0x200], R4 ;  /* 0x000200042000b986 */ /* 0x0007e4000c101d0c */
.L_x_1556:
[----:B------:R-:W-:Y:S05]  /*10640*/  BSYNC B0 ;  /* 0x0000000000007941 */ /* 0x000fea0003800000 */
.L_x_1555:
[----:B---3--:R3:W2:Y:S01]  /*10650*/  LDS.128 R28, [R11+0x800] ;  /* 0x000800000b1c7984 */ /* 0x0086a20000000c00 */
[----:B------:R-:W-:Y:S01]  /*10660*/  BSSY B0, `(.L_x_1557) ;  /* 0x000000d000007945 */ /* 0x000fe20003800000 */
[----:B------:R-:W-:Y:S02]  /*10670*/  ISETP.GE.AND P3, PT, R8, R207, PT ;  /* 0x000000cf0800720c */ /* 0x000fe40003f66270 */
[----:B-1----:R3:W1:Y:S04]  /*10680*/  LDS.128 R12, [R11+0x4800] ;  /* 0x004800000b0c7984 */ /* 0x0026680000000c00 */
[----:B------:R3:W1:Y:S01]  /*10690*/  LDS.128 R4, [R11+0x8800] ;  /* 0x008800000b047984 */ /* 0x0006620000000c00 */
[----:B------:R-:W-:Y:S06]  /*106a0*/  @P0 BRA `(.L_x_1558) ;  /* 0x0000000000200947 */ /* 0x000fec0003800000 */
[----:B------:R-:W-:Y:S01]  /*106b0*/  ULDC UR4, c[0x0][0x2d0] ;  /* 0x0000b40000047ab9 */ /* 0x000fe20000000800 */
[----:B------:R-:W-:Y:S01]  /*106c0*/  VIADD R8, R0, 0x40 ;  /* 0x0000004000087836 */ /* 0x000fe20000000000 */
[----:B------:R-:W-:-:S13]  /*106d0*/  ISETP.GE.AND P0, PT, R2, UR4, PT ;  /* 0x0000000402007c0c */ /* 0x000fda000bf06270 */
[----:B--2---:R2:W-:Y:S01]  /*106e0*/  @!P0 STG.E.128 desc[UR12][R32.64+0x1800], R28 ;  /* 0x0018001c20008986 */ /* 0x0045e2000c101d0c */
[----:B------:R-:W-:-:S13]  /*106f0*/  ISETP.GE.AND P0, PT, R0, UR4, PT ;  /* 0x0000000400007c0c */ /* 0x000fda000bf06270 */
[----:B-1----:R2:W-:Y:S01]  /*10700*/  @!P0 STG.E.128 desc[UR12][R32.64+0x1900], R12 ;  /* 0x0019000c20008986 */ /* 0x0025e2000c101d0c */
[----:B------:R-:W-:-:S13]  /*10710*/  ISETP.GE.AND P0, PT, R8, UR4, PT ;  /* 0x0000000408007c0c */ /* 0x000fda000bf06270 */
[----:B------:R2:W-:Y:S02]  /*10720*/  @!P0 STG.E.128 desc[UR12][R32.64+0x1a00], R4 ;  /* 0x001a000420008986 */ /* 0x0005e4000c101d0c */
.L_x_1558:
[----:B------:R-:W-:Y:S05]  /*10730*/  BSYNC B0 ;  /* 0x0000000000007941 */ /* 0x000fea0003800000 */
.L_x_1557:
[----:B--2---:R2:W2:Y:S01]  /*10740*/  LDS.128 R28, [R11+0x1000] ;  /* 0x001000000b1c7984 */ /* 0x0044a20000000c00 */
[----:B------:R-:W-:Y:S03]  /*10750*/  BSSY B0, `(.L_x_1559) ;  /* 0x000000c000007945 */ /* 0x000fe60003800000 */
[----:B-1----:R1:W1:Y:S04]  /*10760*/  LDS.128 R12, [R11+0x5000] ;  /* 0x005000000b0c7984 */ /* 0x0022680000000c00 */
[----:B------:R1:W1:Y:S01]  /*10770*/  LDS.128 R4, [R11+0x9000] ;  /* 0x009000000b047984 */ /* 0x0002620000000c00 */
[----:B------:R-:W-:Y:S05]  /*10780*/  @P1 BRA `(.L_x_1560) ;  /* 0x0000000000201947 */ /* 0x000fea0003800000 */
[----:B------:R-:W-:Y:S01]  /*10790*/  ULDC UR4, c[0x0][0x2d0] ;  /* 0x0000b40000047ab9 */ /* 0x000fe20000000800 */
[----:B------:R-:W-:Y:S01]  /*107a0*/  VIADD R8, R0, 0x40 ;  /* 0x0000004000087836 */ /* 0x000fe20000000000 */
[----:B------:R-:W-:Y:S02]  /*107b0*/  ISETP.GE.AND P0, PT, R2, UR4, PT ;  /* 0x0000000402007c0c */ /* 0x000fe4000bf06270 */
[----:B------:R-:W-:-:S11]  /*107c0*/  ISETP.GE.AND P1, PT, R0, UR4, PT ;  /* 0x0000000400007c0c */ /* 0x000fd6000bf26270 */
[----:B--2---:R2:W-:Y:S01]  /*107d0*/  @!P0 STG.E.128 desc[UR12][R32.64+0x3000], R28 ;  /* 0x0030001c20008986 */ /* 0x0045e2000c101d0c */
[----:B------:R-:W-:-:S03]  /*107e0*/  ISETP.GE.AND P0, PT, R8, UR4, PT ;  /* 0x0000000408007c0c */ /* 0x000fc6000bf06270 */
[----:B-1----:R2:W-:Y:S10]  /*107f0*/  @!P1 STG.E.128 desc[UR12][R32.64+0x3100], R12 ;  /* 0x0031000c20009986 */ /* 0x0025f4000c101d0c */
[----:B------:R2:W-:Y:S02]  /*10800*/  @!P0 STG.E.128 desc[UR12][R32.64+0x3200], R4 ;  /* 0x0032000420008986 */ /* 0x0005e4000c101d0c */
.L_x_1560:
[----:B------:R-:W-:Y:S05]  /*10810*/  BSYNC B0 ;  /* 0x0000000000007941 */ /* 0x000fea0003800000 */
.L_x_1559:
[----:B--2---:R2:W2:Y:S01]  /*10820*/  LDS.128 R28, [R11+0x1800] ;  /* 0x001800000b1c7984 */ /* 0x0044a20000000c00 */
[----:B------:R-:W-:Y:S03]  /*10830*/  BSSY B0, `(.L_x_1561) ;  /* 0x000000c000007945 */ /* 0x000fe60003800000 */
[----:B-1----:R1:W1:Y:S04]  /*10840*/  LDS.128 R12, [R11+0x5800] ;  /* 0x005800000b0c7984 */ /* 0x0022680000000c00 */
[----:B------:R1:W1:Y:S01]  /*10850*/  LDS.128 R4, [R11+0x9800] ;  /* 0x009800000b047984 */ /* 0x0002620000000c00 */
[----:B------:R-:W-:Y:S05]  /*10860*/  @P2 BRA `(.L_x_1562) ;  /* 0x0000000000202947 */ /* 0x000fea0003800000 */
[----:B------:R-:W-:Y:S01]  /*10870*/  VIADD R8, R0, 0x40 ;  /* 0x0000004000087836 */ /* 0x000fe20000000000 */
[----:B------:R-:W-:Y:S02]  /*10880*/  ULDC UR4, c[0x0][0x2d0] ;  /* 0x0000b40000047ab9 */ /* 0x000fe40000000800 */
[----:B------:R-:W-:Y:S02]  /*10890*/  ISETP.GE.AND P2, PT, R2, UR4, PT ;  /* 0x0000000402007c0c */ /* 0x000fe4000bf46270 */
[----:B------:R-:W-:Y:S02]  /*108a0*/  ISETP.GE.AND P1, PT, R0, UR4, PT ;  /* 0x0000000400007c0c */ /* 0x000fe4000bf26270 */
[----:B------:R-:W-:-:S09]  /*108b0*/  ISETP.GE.AND P0, PT, R8, UR4, PT ;  /* 0x0000000408007c0c */ /* 0x000fd2000bf06270 */
[----:B--2---:R2:W-:Y:S04]  /*108c0*/  @!P2 STG.E.128 desc[UR12][R32.64+0x4800], R28 ;  /* 0x0048001c2000a986 */ /* 0x0045e8000c101d0c */
[----:B-1----:R2:W-:Y:S04]  /*108d0*/  @!P1 STG.E.128 desc[UR12][R32.64+0x4900], R12 ;  /* 0x0049000c20009986 */ /* 0x0025e8000c101d0c */
[----:B------:R2:W-:Y:S02]  /*108e0*/  @!P0 STG.E.128 desc[UR12][R32.64+0x4a00], R4 ;  /* 0x004a000420008986 */ /* 0x0005e4000c101d0c */
.L_x_1562:
[----:B------:R-:W-:Y:S05]  /*108f0*/  BSYNC B0 ;  /* 0x0000000000007941 */ /* 0x000fea0003800000 */
.L_x_1561:
        /* <DEDUP_REMOVED lines=13> */
.L_x_1564:
[----:B------:R-:W-:Y:S05]  /*109d0*/  BSYNC B0 ;  /* 0x0000000000007941 */ /* 0x000fea0003800000 */
.L_x_1563:
        /* <DEDUP_REMOVED lines=13> */
.L_x_1566:
[----:B------:R-:W-:Y:S05]  /*10ab0*/  BSYNC B0 ;  /* 0x0000000000007941 */ /* 0x000fea0003800000 */
.L_x_1565:
[----:B-12---:R1:W2:Y:S01]  /*10ac0*/  LDS.128 R12, [R11+0x3000] ;  /* 0x003000000b0c7984 */ /* 0x0062a20000000c00 */
        /* <DEDUP_REMOVED lines=12> */
.L_x_1568:
[----:B------:R-:W-:Y:S05]  /*10b90*/  BSYNC B0 ;  /* 0x0000000000007941 */ /* 0x000fea0003800000 */
.L_x_1567:
[----:B------:R-:W-:Y:S05]  /*10ba0*/  @P3 EXIT ;  /* 0x000000000000394d */ /* 0x000fea0003800000 */
[----:B------:R-:W-:Y:S02]  /*10bb0*/  ULDC UR4, c[0x0][0x2d0] ;  /* 0x0000b40000047ab9 */ /* 0x000fe40000000800 */
[C---:B------:R-:W-:Y:S01]  /*10bc0*/  ISETP.GE.AND P1, PT, R0.reuse, UR4, PT ;  /* 0x0000000400007c0c */ /* 0x040fe2000bf26270 */
[----:B------:R-:W-:Y:S01]  /*10bd0*/  VIADD R0, R0, 0x40 ;  /* 0x0000004000007836 */ /* 0x000fe20000000000 */
[----:B------:R-:W-:-:S04]  /*10be0*/  ISETP.GE.AND P2, PT, R2, UR4, PT ;  /* 0x0000000402007c0c */ /* 0x000fc8000bf46270 */
[----:B------:R-:W-:-:S07]  /*10bf0*/  ISETP.GE.AND P0, PT, R0, UR4, PT ;  /* 0x0000000400007c0c */ /* 0x000fce000bf06270 */
[----:B----4-:R4:W-:Y:S04]  /*10c00*/  @!P1 STG.E.128 desc[UR12][R32.64+0xa900], R20 ;  /* 0x00a9001420009986 */ /* 0x0109e8000c101d0c */
[----:B------:R4:W-:Y:S02]  /*10c10*/  @!P2 STG.E.128 desc[UR12][R32.64+0xa800], R24 ;  /* 0x00a800182000a986 */ /* 0x0009e4000c101d0c */
[----:B------:R-:W-:Y:S05]  /*10c20*/  @P0 EXIT ;  /* 0x000000000000094d */ /* 0x000fea0003800000 */
[----:B------:R-:W-:Y:S01]  /*10c30*/  STG.E.128 desc[UR12][R32.64+0xaa00], R16 ;  /* 0x00aa001020007986 */ /* 0x000fe2000c101d0c */
[----:B------:R-:W-:Y:S05]  /*10c40*/  EXIT ;  /* 0x000000000000794d */ /* 0x000fea0003800000 */
.L_x_1569:
        /* <DEDUP_REMOVED lines=11> */
.L_x_4485:


//--------------------- .text._ZN5flash24flash_fwd_splitkv_kernelI23Flash_fwd_kernel_traitsILi192ELi64ELi64ELi4ELb0ELb0EN7cutlass10bfloat16_tE19Flash_kernel_traitsILi192ELi64ELi64ELi4ES3_EELb1ELb0ELb0ELb0ELb0ELb0ELb1ELb1EEEvNS_16Flash_fwd_paramsE --------------------------
	.section	.text._ZN5flash24flash_fwd_splitkv_kernelI23Flash_fwd_kernel_traitsILi192ELi64ELi64ELi4ELb0ELb0EN7cutlass10bfloat16_tE19Flash_kernel_traitsILi192ELi64ELi64ELi4ES3_EELb1ELb0ELb0ELb0ELb0ELb0ELb1ELb1EEEvNS_16Flash_fwd_paramsE,"ax",@progbits
	.align	128
        .global         _ZN5flash24flash_fwd_splitkv_kernelI23Flash_fwd_kernel_traitsILi192ELi64ELi64ELi4ELb0ELb0EN7cutlass10bfloat16_tE19Flash_kernel_traitsILi192ELi64ELi64ELi4ES3_EELb1ELb0ELb0ELb0ELb0ELb0ELb1ELb1EEEvNS_16Flash_fwd_paramsE
        .type           _ZN5flash24flash_fwd_splitkv_kernelI23Flash_fwd_kernel_traitsILi192ELi64ELi64ELi4ELb0ELb0EN7cutlass10bfloat16_tE19Flash_kernel_traitsILi192ELi64ELi64ELi4ES3_EELb1ELb0ELb0ELb0ELb0ELb0ELb1ELb1EEEvNS_16Flash_fwd_paramsE,@function
        .size           _ZN5flash24flash_fwd_splitkv_kernelI23Flash_fwd_kernel_traitsILi192ELi64ELi64ELi4ELb0ELb0EN7cutlass10bfloat16_tE19Flash_kernel_traitsILi192ELi64ELi64ELi4ES3_EELb1ELb0ELb0ELb0ELb0ELb0ELb1ELb1EEEvNS_16Flash_fwd_paramsE,(.L_x_4456 - _ZN5flash24flash_fwd_splitkv_kernelI23Flash_fwd_kernel_traitsILi192ELi64ELi64ELi4ELb0ELb0EN7cutlass10bfloat16_tE19Flash_kernel_traitsILi192ELi64ELi64ELi4ES3_EELb1ELb0ELb0ELb0ELb0ELb0ELb1ELb1EEEvNS_16Flash_fwd_paramsE)
        .other          _ZN5flash24flash_fwd_splitkv_kernelI23Flash_fwd_kernel_traitsILi192ELi64ELi64ELi4ELb0ELb0EN7cutlass10bfloat16_tE19Flash_kernel_traitsILi192ELi64ELi64ELi4ES3_EELb1ELb0ELb0ELb0ELb0ELb0ELb1ELb1EEEvNS_16Flash_fwd_paramsE,@"STO_CUDA_ENTRY STV_DEFAULT"
_ZN5flash24flash_fwd_splitkv_kernelI23Flash_fwd_kernel_traitsILi192ELi64ELi64ELi4ELb0ELb0EN7cutlass10bfloat16_tE19Flash_kernel_traitsILi192ELi64ELi64ELi4ES3_EELb1ELb0ELb0ELb0ELb0ELb0ELb1ELb1EEEvNS_16Flash_fwd_paramsE:
.text._ZN5flash24flash_fwd_splitkv_kernelI23Flash_fwd_kernel_traitsILi192ELi64ELi64ELi4ELb0ELb0EN7cutlass10bfloat16_tE19Flash_kernel_traitsILi192ELi64ELi64ELi4ES3_EELb1ELb0ELb0ELb0ELb0ELb0ELb1ELb1EEEvNS_16Flash_fwd_paramsE:
[----:B------:R-:W-:Y:S08]  /*0000*/  LDC R1, c[0x0][0x28] ;  /* 0x00000a00ff017b82 */ /* 0x000ff00000000800 */
[----:B------:R-:W1:Y:S01]  /*0010*/  LDC R0, c[0x0][0x270] ;  /* 0x00009c00ff007b82 */ /* 0x000e620000000800 */
[----:B------:R-:W2:Y:S01]  /*0020*/  S2R R207, SR_CTAID.X ;  /* 0x0000000000cf7919 */ /* 0x000ea20000002500 */
[----:B------:R-:W-:Y:S01]  /*0030*/  BSSY B4, `(.L_x_1570) ;  /* 0x000001b000047945 */ /* 0x000fe20003800000 */
[----:B------:R-:W-:-:S05]  /*0040*/  MOV R206, 0x1e0 ;  /* 0x000001e000ce7802 */ /* 0x000fca0000000f00 */
[----:B------:R-:W3:Y:S08]  /*0050*/  S2UR UR4, SR_CTAID.Z ;  /* 0x00000000000479c3 */ /* 0x000ef00000002700 */
[----:B------:R-:W4:Y:S01]  /*0060*/  S2UR UR8, SR_CTAID.Y ;  /* 0x00000000000879c3 */ /* 0x000f220000002600 */
[----:B-1----:R-:W1:Y:S01]  /*0070*/  I2F.U32.RP R6, R0 ;  /* 0x0000000000067306 */ /* 0x002e620000209000 */
[----:B------:R-:W-:-:S06]  /*0080*/  ISETP.NE.U32.AND P0, PT, R0, RZ, PT ;  /* 0x000000ff0000720c */ /* 0x000fcc0003f05070 */
[----:B------:R-:W2:Y:S01]  /*0090*/  LDC.64 R16, c[0x0][0x198] ;  /* 0x00006600ff107b82 */ /* 0x000ea20000000a00 */
[----:B-1----:R-:W1:Y:S02]  /*00a0*/  MUFU.RCP R4, R6 ;  /* 0x0000000600047308 */ /* 0x002e640000001000 */
[----:B-1----:R-:W-:-:S06]  /*00b0*/  VIADD R4, R4, 0xffffffe ;  /* 0x0ffffffe04047836 */ /* 0x002fcc0000000000 */
[----:B------:R-:W1:Y:S02]  /*00c0*/  F2I.FTZ.U32.TRUNC.NTZ R3, R4 ;  /* 0x0000000400037305 */ /* 0x000e64000021f000 */
[----:B-1----:R-:W-:Y:S01]  /*00d0*/  IMAD.MOV R2, RZ, RZ, -R3 ;  /* 0x000000ffff027224 */ /* 0x002fe200078e0a03 */
[----:B------:R-:W1:Y:S03]  /*00e0*/  LDC R4, c[0x0][0x10] ;  /* 0x00000400ff047b82 */ /* 0x000e660000000800 */
[----:B------:R-:W-:Y:S01]  /*00f0*/  IMAD R5, R2, R0, RZ ;  /* 0x0000000002057224 */ /* 0x000fe200078e02ff */
[----:B------:R-:W-:-:S05]  /*0100*/  MOV R2, RZ ;  /* 0x000000ff00027202 */ /* 0x000fca0000000f00 */
[----:B------:R-:W-:-:S06]  /*0110*/  IMAD.HI.U32 R5, R3, R5, R2 ;  /* 0x0000000503057227 */ /* 0x000fcc00078e0002 */
[----:B---3--:R-:W-:-:S04]  /*0120*/  IMAD.HI.U32 R211, R5, UR4, RZ ;  /* 0x0000000405d37c27 */ /* 0x008fc8000f8e00ff */
[----:B------:R-:W-:-:S04]  /*0130*/  IMAD.MOV R3, RZ, RZ, -R211 ;  /* 0x000000ffff037224 */ /* 0x000fc800078e0ad3 */
[----:B------:R-:W-:-:S05]  /*0140*/  IMAD R3, R0, R3, UR4 ;  /* 0x0000000400037e24 */ /* 0x000fca000f8e0203 */
[----:B------:R-:W-:-:S13]  /*0150*/  ISETP.GE.U32.AND P2, PT, R3, R0, PT ;  /* 0x000000000300720c */ /* 0x000fda0003f46070 */
[----:B------:R-:W-:Y:S01]  /*0160*/  @P2 IADD3 R3, R3, -R0, RZ ;  /* 0x8000000003032210 */ /* 0x000fe20007ffe0ff */
[----:B------:R-:W-:-:S03]  /*0170*/  @P2 VIADD R211, R211, 0x1 ;  /* 0x00000001d3d32836 */ /* 0x000fc60000000000 */
[----:B------:R-:W-:-:S13]  /*0180*/  ISETP.GE.U32.AND P1, PT, R3, R0, PT ;  /* 0x000000000300720c */ /* 0x000fda0003f26070 */
[----:B------:R-:W-:Y:S02]  /*0190*/  @P1 IADD3 R211, R211, 0x1, RZ ;  /* 0x00000001d3d31810 */ /* 0x000fe40007ffe0ff */
[----:B------:R-:W-:-:S04]  /*01a0*/  @!P0 LOP3.LUT R211, RZ, R0, RZ, 0x33, !PT ;  /* 0x00000000ffd38212 */ /* 0x000fc800078e33ff */
[----:B------:R-:W-:-:S05]  /*01b0*/  IADD3 R209, -R211, RZ, RZ ;  /* 0x000000ffd3d17210 */ /* 0x000fca0007ffe1ff */
[----:B-12-4-:R-:W-:Y:S02]  /*01c0*/  IMAD R209, R0, R209, UR4 ;  /* 0x0000000400d17e24 */ /* 0x016fe4000f8e02d1 */
[----:B------:R-:W-:Y:S05]  /*01d0*/  CALL.REL.NOINC `($_ZN5flash24flash_fwd_splitkv_kernelI23Flash_fwd_kernel_traitsILi192ELi64ELi64ELi4ELb0ELb0EN7cutlass10bfloat16_tE19Flash_kernel_traitsILi192ELi64ELi64ELi4ES3_EELb1ELb0ELb0ELb0ELb0ELb0ELb1ELb1EEEvNS_16Flash_fwd_paramsE$_ZN5flash30compute_attn_1rowblock_splitkvI23Flash_fwd_kernel_traitsILi192ELi64ELi64ELi4ELb0ELb0EN7cutlass10bfloat16_tE19Flash_kernel_traitsILi192ELi64ELi64ELi4ES3_EELb1ELb0ELb0ELb0ELb0ELb0ELb1ELb1ENS_16Flash_fwd_paramsEEEvRKT8_iiiii) ;  /* 0x0000000000087944 */ /* 0x000fea0003c00000 */
[----:B------:R-:W-:Y:S05]  /*01e0*/  BSYNC B4 ;  /* 0x0000000000047941 */ /* 0x000fea0003800000 */
.L_x_1570:
[----:B------:R-:W-:Y:S05]  /*01f0*/  EXIT ;  /* 0x000000000000794d */ /* 0x000fea0003800000 */
        .type           $_ZN5flash24flash_fwd_splitkv_kernelI23Flash_fwd_kernel_traitsILi192ELi64ELi64ELi4ELb0ELb0EN7cutlass10bfloat16_tE19Flash_kernel_traitsILi192ELi64ELi64ELi4ES3_EELb1ELb0ELb0ELb0ELb0ELb0ELb1ELb1EEEvNS_16Flash_fwd_paramsE$_ZN5flash30compute_attn_1rowblock_splitkvI23Flash_fwd_kernel_traitsILi192ELi64ELi64ELi4ELb0ELb0EN7cutlass10bfloat16_tE19Flash_kernel_traitsILi192ELi64ELi64ELi4ES3_EELb1ELb0ELb0ELb0ELb0ELb0ELb1ELb1ENS_16Flash_fwd_paramsEEEvRKT8_iiiii,@function
        .size           $_ZN5flash24flash_fwd_splitkv_kernelI23Flash_fwd_kernel_traitsILi192ELi64ELi64ELi4ELb0ELb0EN7cutlass10bfloat16_tE19Flash_kernel_traitsILi192ELi64ELi64ELi4ES3_EELb1ELb0ELb0ELb0ELb0ELb0ELb1ELb1EEEvNS_16Flash_fwd_paramsE$_ZN5flash30compute_attn_1rowblock_splitkvI23Flash_fwd_kernel_traitsILi192ELi64ELi64ELi4ELb0ELb0EN7cutlass10bfloat16_tE19Flash_kernel_traitsILi192ELi64ELi64ELi4ES3_EELb1ELb0ELb0ELb0ELb0ELb0ELb1ELb1ENS_16Flash_fwd_paramsEEEvRKT8_iiiii,(.L_x_4456 - $_ZN5flash24flash_fwd_splitkv_kernelI23Flash_fwd_kernel_traitsILi192ELi64ELi64ELi4ELb0ELb0EN7cutlass10bfloat16_tE19Flash_kernel_traitsILi192ELi64ELi64ELi4ES3_EELb1ELb0ELb0ELb0ELb0ELb0ELb1ELb1EEEvNS_16Flash_fwd_paramsE$_ZN5flash30compute_attn_1rowblock_splitkvI23Flash_fwd_kernel_traitsILi192ELi64ELi64ELi4ELb0ELb0EN7cutlass10bfloat16_tE19Flash_kernel_traitsILi192ELi64ELi64ELi4ES3_EELb1ELb0ELb0ELb0ELb0ELb0ELb1ELb1ENS_16Flash_fwd_paramsEEEvRKT8_iiiii)
$_ZN5flash24flash_fwd_splitkv_kernelI23Flash_fwd_kernel_traitsILi192ELi64ELi64ELi4ELb0ELb0EN7cutlass10bfloat16_tE19Flash_kernel_traitsILi192ELi64ELi64ELi4ES3_EELb1ELb0ELb0ELb0ELb0ELb0ELb1ELb1EEEvNS_16Flash_fwd_paramsE$_ZN5flash30compute_attn_1rowblock_splitkvI23Flash_fwd_kernel_traitsILi192ELi64ELi64ELi4ELb0ELb0EN7cutlass10bfloat16_tE19Flash_kernel_traitsILi192ELi64ELi64ELi4ES3_EELb1ELb0ELb0ELb0ELb0ELb0ELb1ELb1ENS_16Flash_fwd_paramsEEEvRKT8_iiiii:
        /* <DEDUP_REMOVED lines=17> */
[----:B--2---:R-:W-:-:S06]  /*0310*/  @P0 IADD3 R208, R208, -R19, RZ ;  /* 0x80000013d0d00210 */ /* 0x004fcc0007ffe0ff */
        /* <DEDUP_REMOVED lines=9> */
.L_x_1572:
[----:B------:R-:W-:Y:S05]  /*03b0*/  BSYNC B0 ;  /* 0x0000000000007941 */ /* 0x000fea0003800000 */
.L_x_1571:
        /* <DEDUP_REMOVED lines=8> */
.L_x_1574:
[----:B------:R3:W5:Y:S02]  /*0440*/  LD.E R0, desc[UR6][R16.64+0xb8] ;  /* 0x0000b80610007980 */ /* 0x000764000c101900 */
.L_x_1575:
[----:B------:R-:W-:Y:S05]  /*0450*/  BSYNC B0 ;  /* 0x0000000000007941 */ /* 0x000fea0003800000 */
.L_x_1573:
        /* <DEDUP_REMOVED lines=10> */
.L_x_1577:
[----:B------:R-:W2:Y:S01]  /*0500*/  LD.E.64 R2, desc[UR6][R16.64+0x108] ;  /* 0x0001080610027980 */ /* 0x000ea2000c101b00 */
[----:B------:R-:W-:Y:S01]  /*0510*/  BSSY B0, `(.L_x_1579) ;  /* 0x0000006000007945 */ /* 0x000fe20003800000 */
[----:B------:R-:W-:Y:S01]  /*0520*/  IMAD.MOV.U32 R0, RZ, RZ, RZ ;  /* 0x000000ffff007224 */ /* 0x000fe200078e00ff */
[----:B--2---:R-:W-:-:S04]  /*0530*/  ISETP.NE.U32.AND P0, PT, R2, RZ, PT ;  /* 0x000000ff0200720c */ /* 0x004fc80003f05070 */
[----:B------:R-:W-:-:S13]  /*0540*/  ISETP.NE.AND.EX P0, PT, R3, RZ, PT, P0 ;  /* 0x000000ff0300720c */ /* 0x000fda0003f05300 */
[----:B------:R-:W-:Y:S05]  /*0550*/  @!P0 BRA `(.L_x_1580) ;  /* 0x0000000000048947 */ /* 0x000fea0003800000 */
[----:B------:R2:W5:Y:S02]  /*0560*/  LD.E R0, desc[UR6][R16.64+0xbc] ;  /* 0x0000bc0610007980 */ /* 0x000564000c101900 */
.L_x_1580:
[----:B------:R-:W-:Y:S05]  /*0570*/  BSYNC B0 ;  /* 0x0000000000007941 */ /* 0x000fea0003800000 */
.L_x_1579:
[----:B-----5:R-:W-:Y:S02]  /*0580*/  IADD3 R73, R75, R0, RZ ;  /* 0x000000004b497210 */ /* 0x020fe40007ffe0ff */
.L_x_1578:
[----:B------:R-:W-:Y:S05]  /*0590*/  BSYNC B1 ;  /* 0x0000000000017941 */ /* 0x000fea0003800000 */
.L_x_1576:
[----:B------:R-:W-:Y:S01]  /*05a0*/  IMAD.SHL.U32 R71, R207, 0x40, RZ ;  /* 0x00000040cf477824 */ /* 0x000fe200078e00ff */
[----:B------:R-:W-:Y:S01]  /*05b0*/  MOV R2, R206 ;  /* 0x000000ce00027202 */ /* 0x000fe20000000f00 */
[----:B------:R-:W-:-:S03]  /*05c0*/  IMAD.MOV.U32 R3, RZ, RZ, 0x0 ;  /* 0x00000000ff037424 */ /* 0x000fc600078e00ff */
[----:B------:R-:W-:-:S13]  /*05d0*/  ISETP.GT.AND P0, PT, R208, R71, PT ;  /* 0x00000047d000720c */ /* 0x000fda0003f04270 */
[----:B-1234-:R-:W-:Y:S05]  /*05e0*/  @!P0 RET.REL.NODEC R2 `(_ZN5flash24flash_fwd_splitkv_kernelI23Flash_fwd_kernel_traitsILi192ELi64ELi64ELi4ELb0ELb0EN7cutlass10bfloat16_tE19Flash_kernel_traitsILi192ELi64ELi64ELi4ES3_EELb1ELb0ELb0ELb0ELb0ELb0ELb1ELb1EEEvNS_16Flash_fwd_paramsE) ;  /* 0xfffffff802848950 */ /* 0x01efea0003c3ffff */
[----:B------:R-:W2:Y:S04]  /*05f0*/  LD.E R0, desc[UR6][R16.64+0xb8] ;  /* 0x0000b80610007980 */ /* 0x000ea8000c101900 */
[----:B------:R-:W3:Y:S01]  /*0600*/  LD.E R6, desc[UR6][R16.64+0x188] ;  /* 0x0001880610067980 */ /* 0x000ee2000c101900 */
[----:B------:R-:W-:Y:S01]  /*0610*/  IABS R3, R4 ;  /* 0x0000000400037213 */ /* 0x000fe20000000000 */
[----:B------:R-:W1:Y:S03]  /*0620*/  S2R R70, SR_TID.X ;  /* 0x0000000000467919 */ /* 0x000e660000002100 */
[----:B------:R-:W4:Y:S08]  /*0630*/  I2F.RP R2, R3 ;  /* 0x0000000300027306 */ /* 0x000f300000209400 */
[----:B----4-:R-:W4:Y:S02]  /*0640*/  MUFU.RCP R8, R2 ;  /* 0x0000000200087308 */ /* 0x010f240000001000 */
[----:B----4-:R-:W-:-:S06]  /*0650*/  VIADD R8, R8, 0xffffffe ;  /* 0x0ffffffe08087836 */ /* 0x010fcc0000000000 */
[----:B------:R4:W5:Y:S02]  /*0660*/  F2I.FTZ.U32.TRUNC.NTZ R9, R8 ;  /* 0x0000000800097305 */ /* 0x000964000021f000 */
[----:B----4-:R-:W-:Y:S02]  /*0670*/  IMAD.MOV.U32 R8, RZ, RZ, RZ ;  /* 0x000000ffff087224 */ /* 0x010fe400078e00ff */
[----:B--2---:R-:W-:-:S05]  /*0680*/  VIADD R0, R0, 0x3f ;  /* 0x0000003f00007836 */ /* 0x004fca0000000000 */
[----:B------:R-:W-:-:S04]  /*0690*/  SHF.R.S32.HI R7, RZ, 0x1f, R0 ;  /* 0x0000001fff077819 */ /* 0x000fc80000011400 */
[----:B------:R-:W-:Y:S01]  /*06a0*/  LEA.HI R7, R7, R0, RZ, 0x6 ;  /* 0x0000000007077211 */ /* 0x000fe200078f30ff */
[----:B-----5:R-:W-:-:S03]  /*06b0*/  IMAD.MOV R0, RZ, RZ, -R9 ;  /* 0x000000ffff007224 */ /* 0x020fc600078e0a09 */
[-C--:B------:R-:W-:Y:S01]  /*06c0*/  LEA.HI.SX32 R7, R7, R4.reuse, 0x1a ;  /* 0x0000000407077211 */ /* 0x080fe200078fd2ff */
[----:B------:R-:W-:Y:S01]  /*06d0*/  IMAD R5, R0, R3, RZ ;  /* 0x0000000300057224 */ /* 0x000fe200078e02ff */
[----:B------:R-:W-:-:S03]  /*06e0*/  IABS R0, R4 ;  /* 0x0000000400007213 */ /* 0x000fc60000000000 */
[----:B------:R-:W-:Y:S02]  /*06f0*/  VIADD R7, R7, 0xffffffff ;  /* 0xffffffff07077836 */ /* 0x000fe40000000000 */
[----:B------:R-:W-:-:S03]  /*0700*/  IMAD.HI.U32 R5, R9, R5, R8 ;  /* 0x0000000509057227 */ /* 0x000fc600078e0008 */
[----:B------:R-:W-:Y:S01]  /*0710*/  IABS R2, R7 ;  /* 0x0000000700027213 */ /* 0x000fe20000000000 */
[----:B------:R-:W-:Y:S01]  /*0720*/  IMAD.MOV R0, RZ, RZ, -R0 ;  /* 0x000000ffff007224 */ /* 0x000fe200078e0a00 */
[----:B------:R-:W-:-:S03]  /*0730*/  LOP3.LUT R7, R7, R4, RZ, 0x3c, !PT ;  /* 0x0000000407077212 */ /* 0x000fc600078e3cff */
[----:B------:R-:W-:Y:S01]  /*0740*/  IMAD.HI.U32 R5, R5, R2, RZ ;  /* 0x0000000205057227 */ /* 0x000fe200078e00ff */
[----:B------:R-:W-:-:S03]  /*0750*/  ISETP.GE.AND P0, PT, R7, RZ, PT ;  /* 0x000000ff0700720c */ /* 0x000fc60003f06270 */
[----:B------:R-:W-:Y:S01]  /*0760*/  IMAD R0, R5, R0, R2 ;  /* 0x0000000005007224 */ /* 0x000fe200078e0202 */
[----:B------:R-:W-:-:S04]  /*0770*/  IADD3 R2, -R208, 0x7f, R71 ;  /* 0x0000007fd0027810 */ /* 0x000fc80007ffe147 */
[----:B------:R-:W-:Y:S02]  /*0780*/  ISETP.GT.U32.AND P1, PT, R3, R0, PT ;  /* 0x000000000300720c */ /* 0x000fe40003f24070 */
[----:B---3--:R-:W-:-:S04]  /*0790*/  IADD3 R6, R6, R2, R73 ;  /* 0x0000000206067210 */ /* 0x008fc80007ffe049 */
[----:B------:R-:W-:-:S04]  /*07a0*/  SHF.R.S32.HI R7, RZ, 0x1f, R6 ;  /* 0x0000001fff077819 */ /* 0x000fc80000011406 */
[----:B------:R-:W-:-:S03]  /*07b0*/  LEA.HI R7, R7, R6, RZ, 0x6 ;  /* 0x0000000607077211 */ /* 0x000fc600078f30ff */
[----:B------:R-:W-:Y:S01]  /*07c0*/  @!P1 IMAD.IADD R0, R0, 0x1, -R3 ;  /* 0x0000000100009824 */ /* 0x000fe200078e0a03 */
[----:B------:R-:W-:Y:S01]  /*07d0*/  SHF.R.S32.HI R7, RZ, 0x6, R7 ;  /* 0x00000006ff077819 */ /* 0x000fe20000011407 */
[----:B------:R-:W-:Y:S01]  /*07e0*/  @!P1 VIADD R5, R5, 0x1 ;  /* 0x0000000105059836 */ /* 0x000fe20000000000 */
[----:B------:R-:W-:Y:S02]  /*07f0*/  ISETP.NE.AND P1, PT, R4, RZ, PT ;  /* 0x000000ff0400720c */ /* 0x000fe40003f25270 */
[----:B------:R-:W-:Y:S01]  /*0800*/  ISETP.GE.U32.AND P2, PT, R0, R3, PT ;  /* 0x000000030000720c */ /* 0x000fe20003f46070 */
[----:B------:R-:W-:-:S05]  /*0810*/  VIADD R0, R73, 0x3f ;  /* 0x0000003f49007836 */ /* 0x000fca0000000000 */
[----:B------:R-:W-:-:S04]  /*0820*/  SHF.R.S32.HI R3, RZ, 0x1f, R0 ;  /* 0x0000001fff037819 */ /* 0x000fc80000011400 */
[----:B------:R-:W-:-:S03]  /*0830*/  LEA.HI R3, R3, R0, RZ, 0x6 ;  /* 0x0000000003037211 */ /* 0x000fc600078f30ff */
[----:B------:R-:W-:Y:S01]  /*0840*/  @P2 VIADD R5, R5, 0x1 ;  /* 0x0000000105052836 */ /* 0x000fe20000000000 */
[----:B------:R-:W-:-:S03]  /*0850*/  SHF.R.S32.HI R0, RZ, 0x6, R3 ;  /* 0x00000006ff007819 */ /* 0x000fc60000011403 */
[----:B------:R-:W-:Y:S01]  /*0860*/  @!P0 IMAD.MOV R5, RZ, RZ, -R5 ;  /* 0x000000ffff058224 */ /* 0x000fe200078e0a05 */
[----:B------:R-:W-:-:S05]  /*0870*/  @!P1 LOP3.LUT R5, RZ, R4, RZ, 0x33, !PT ;  /* 0x00000004ff059212 */ /* 0x000fca00078e33ff */
[----:B------:R-:W-:-:S05]  /*0880*/  IMAD R203, R5, UR8, RZ ;  /* 0x0000000805cb7c24 */ /* 0x000fca000f8e02ff */
[----:B------:R-:W-:-:S04]  /*0890*/  VIADDMNMX R0, R203, R5, R0, PT ;  /* 0x00000005cb007246 */ /* 0x000fc80003800100 */
[----:B------:R-:W-:-:S04]  /*08a0*/  VIMNMX R134, R0, R7, PT ;  /* 0x0000000700867248 */ /* 0x000fc80003fe0100 */
[----:B------:R-:W-:-:S13]  /*08b0*/  ISETP.GE.AND P0, PT, R203, R134, PT ;  /* 0x00000086cb00720c */ /* 0x000fda0003f06270 */
[----:B-1----:R-:W-:Y:S05]  /*08c0*/  @!P0 BRA `(.L_x_1581) ;  /* 0x0000000800488947 */ /* 0x002fea0003800000 */
[----:B------:R-:W2:Y:S04]  /*08d0*/  LD.E.64 R2, desc[UR6][R16.64+0xb0] ;  /* 0x0000b00610027980 */ /* 0x000ea8000c101b00 */
[----:B------:R-:W3:Y:S04]  /*08e0*/  LD.E R4, desc[UR6][R16.64+0x60] ;  /* 0x0000600610047980 */ /* 0x000ee8000c101900 */
[----:B------:R-:W4:Y:S04]  /*08f0*/  LD.E R0, desc[UR6][R16.64+0xcc] ;  /* 0x0000cc0610007980 */ /* 0x000f28000c101900 */
[----:B------:R-:W4:Y:S04]  /*0900*/  LD.E.64 R6, desc[UR6][R16.64+0x78] ;  /* 0x0000780610067980 */ /* 0x000f28000c101b00 */
[----:B------:R-:W4:Y:S01]  /*0910*/  LD.E.64 R10, desc[UR6][R16.64+0xa8] ;  /* 0x0000a806100a7980 */ /* 0x000f22000c101b00 */
[----:B------:R-:W-:-:S03]  /*0920*/  SHF.R.S32.HI R5, RZ, 0x1f, R70 ;  /* 0x0000001fff057819 */ /* 0x000fc60000011446 */
[----:B------:R1:W5:Y:S01]  /*0930*/  LD.E R9, desc[UR6][R16.64+0xc0] ;  /* 0x0000c00610097980 */ /* 0x000362000c101900 */
[----:B------:R-:W-:Y:S01]  /*0940*/  LEA.HI R8, R5, R70, RZ, 0x4 ;  /* 0x0000004605087211 */ /* 0x000fe200078f20ff */
[----:B------:R-:W-:Y:S03]  /*0950*/  BSSY B0, `(.L_x_1582) ;  /* 0x0000028000007945 */ /* 0x000fe60003800000 */
[----:B------:R-:W-:Y:S02]  /*0960*/  LOP3.LUT R5, R8, 0xfffffff0, RZ, 0xc0, !PT ;  /* 0xfffffff008057812 */ /* 0x000fe400078ec0ff */
[----:B------:R-:W-:-:S03]  /*0970*/  SHF.R.S32.HI R8, RZ, 0x4, R8 ;  /* 0x00000004ff087819 */ /* 0x000fc60000011408 */
[----:B------:R-:W-:-:S04]  /*0980*/  IMAD.IADD R5, R70, 0x1, -R5 ;  /* 0x0000000146057824 */ /* 0x000fc800078e0a05 */
[C---:B------:R-:W-:Y:S01]  /*0990*/  IMAD.SHL.U32 R12, R5.reuse, 0x4, RZ ;  /* 0x00000004050c7824 */ /* 0x040fe200078e00ff */
[----:B------:R-:W-:-:S04]  /*09a0*/  ISETP.NE.AND P6, PT, R5, RZ, PT ;  /* 0x000000ff0500720c */ /* 0x000fc80003fc5270 */
[----:B------:R-:W-:-:S03]  /*09b0*/  SHF.R.S32.HI R13, RZ, 0x1f, R12 ;  /* 0x0000001fff0d7819 */ /* 0x000fc6000001140c */
[----:B-1----:R-:W-:-:S04]  /*09c0*/  IMAD.WIDE R16, R8, 0xc0, R12 ;  /* 0x000000c008107825 */ /* 0x002fc800078e020c */
[----:B--2---:R-:W-:-:S04]  /*09d0*/  IMAD R2, R2, UR8, R211 ;  /* 0x0000000802027c24 */ /* 0x004fc8000f8e02d3 */
[----:B---3--:R-:W-:-:S04]  /*09e0*/  IMAD R2, R2, R4, R209 ;  /* 0x0000000402027224 */ /* 0x008fc800078e02d1 */
[--C-:B------:R-:W-:Y:S02]  /*09f0*/  IMAD R3, R3, R2, R71.reuse ;  /* 0x0000000203037224 */ /* 0x100fe400078e0247 */
[----:B------:R-:W-:Y:S02]  /*0a00*/  IMAD.IADD R71, R208, 0x1, -R71 ;  /* 0x00000001d0477824 */ /* 0x000fe400078e0a47 */
[----:B----4-:R-:W-:Y:S01]  /*0a10*/  IMAD R0, R3, R0, RZ ;  /* 0x0000000003007224 */ /* 0x010fe200078e02ff */
[----:B------:R-:W-:Y:S01]  /*0a20*/  SHF.R.S32.HI R5, RZ, 0x1f, R3 ;  /* 0x0000001fff057819 */ /* 0x000fe20000011403 */
[C---:B------:R-:W-:Y:S01]  /*0a30*/  VIADD R2, R8.reuse, 0x8 ;  /* 0x0000000808027836 */ /* 0x040fe20000000000 */
[-C--:B------:R-:W-:Y:S02]  /*0a40*/  ISETP.GE.AND P2, PT, R8, R71.reuse, PT ;  /* 0x000000470800720c */ /* 0x080fe40003f46270 */
[----:B------:R-:W-:Y:S02]  /*0a50*/  IADD3 R15, P0, R0, R16, RZ ;  /* 0x00000010000f7210 */ /* 0x000fe40007f1e0ff */
[----:B------:R-:W-:-:S02]  /*0a60*/  ISETP.GE.AND P5, PT, R2, R71, PT ;  /* 0x000000470200720c */ /* 0x000fc40003fa6270 */
[----:B------:R-:W-:Y:S02]  /*0a70*/  LEA.HI.X.SX32 R0, R0, R17, 0x1, P0 ;  /* 0x0000001100007211 */ /* 0x000fe400000f0eff */
[----:B------:R-:W-:Y:S02]  /*0a80*/  LEA R6, P1, R15, R6, 0x2 ;  /* 0x000000060f067211 */ /* 0x000fe400078210ff */
[----:B------:R-:W-:Y:S02]  /*0a90*/  IADD3 R3, P0, R3, R8, RZ ;  /* 0x0000000803037210 */ /* 0x000fe40007f1e0ff */
[----:B------:R-:W-:Y:S01]  /*0aa0*/  LEA.HI.X R7, R15, R7, R0, 0x2, P1 ;  /* 0x000000070f077211 */ /* 0x000fe200008f1400 */
[----:B------:R-:W-:Y:S01]  /*0ab0*/  VIADD R0, R8, 0x10 ;  /* 0x0000001008007836 */ /* 0x000fe20000000000 */
[----:B------:R-:W-:Y:S01]  /*0ac0*/  ISETP.GE.OR P4, PT, R2, R71, P6 ;  /* 0x000000470200720c */ /* 0x000fe20003786670 */
[C---:B------:R-:W-:Y:S01]  /*0ad0*/  VIADD R2, R8.reuse, 0x18 ;  /* 0x0000001808027836 */ /* 0x040fe20000000000 */
[----:B------:R-:W-:-:S02]  /*0ae0*/  LEA.HI.X.SX32 R5, R8, R5, 0x1, P0 ;  /* 0x0000000508057211 */ /* 0x000fc400000f0eff */
[C---:B------:R-:W-:Y:S01]  /*0af0*/  LEA R4, P1, R3.reuse, R10, 0x2 ;  /* 0x0000000a03047211 */ /* 0x040fe200078210ff */
[----:B------:R-:W-:Y:S01]  /*0b00*/  VIADD R10, R12, 0x40 ;  /* 0x000000400c0a7836 */ /* 0x000fe20000000000 */
[CC--:B------:R-:W-:Y:S02]  /*0b10*/  ISETP.GE.AND P0, PT, R0.reuse, R71.reuse, PT ;  /* 0x000000470000720c */ /* 0x0c0fe40003f06270 */
[----:B------:R-:W-:Y:S01]  /*0b20*/  ISETP.GE.OR P3, PT, R0, R71, P6 ;  /* 0x000000470000720c */ /* 0x000fe20003766670 */
[----:B------:R-:W-:Y:S01]  /*0b30*/  VIADD R0, R12, 0x80 ;  /* 0x000000800c007836 */ /* 0x000fe20000000000 */
[----:B------:R-:W-:Y:S02]  /*0b40*/  LEA.HI.X R5, R3, R11, R5, 0x2, P1 ;  /* 0x0000000b03057211 */ /* 0x000fe400008f1405 */
[----:B------:R-:W-:Y:S01]  /*0b50*/  ISETP.GE.AND P1, PT, R2, R71, PT ;  /* 0x000000470200720c */ /* 0x000fe20003f26270 */
[----:B------:R-:W-:-:S12]  /*0b60*/  @P2 BRA `(.L_x_1583) ;  /* 0x0000000000182947 */ /* 0x000fd80003800000 */
[----:B-----5:R-:W-:-:S13]  /*0b70*/  ISETP.GE.AND P2, PT, R12, R9, PT ;  /* 0x000000090c00720c */ /* 0x020fda0003f46270 */
[----:B------:R1:W-:Y:S01]  /*0b80*/  @!P2 ST.E.128 desc[UR6][R6.64], RZ ;  /* 0x000000ff0600a985 */ /* 0x0003e2000c101d06 */
[----:B------:R-:W-:-:S13]  /*0b90*/  ISETP.GE.AND P2, PT, R10, R9, PT ;  /* 0x000000090a00720c */ /* 0x000fda0003f46270 */
[----:B------:R1:W-:Y:S01]  /*0ba0*/  @!P2 ST.E.128 desc[UR6][R6.64+0x100], RZ ;  /* 0x000100ff0600a985 */ /* 0x0003e2000c101d06 */
[----:B------:R-:W-:-:S13]  /*0bb0*/  ISETP.GE.AND P2, PT, R0, R9, PT ;  /* 0x000000090000720c */ /* 0x000fda0003f46270 */
[----:B------:R1:W-:Y:S02]  /*0bc0*/  @!P2 ST.E.128 desc[UR6][R6.64+0x200], RZ ;  /* 0x000200ff0600a985 */ /* 0x0003e4000c101d06 */
.L_x_1583:
[----:B------:R-:W-:Y:S05]  /*0bd0*/  BSYNC B0 ;  /* 0x0000000000007941 */ /* 0x000fea0003800000 */
.L_x_1582:
[----:B------:R-:W-:Y:S01]  /*0be0*/  BSSY B0, `(.L_x_1584) ;  /* 0x000000a000007945 */ /* 0x000fe20003800000 */
[----:B------:R-:W-:Y:S02]  /*0bf0*/  ISETP.GE.OR P2, PT, R2, R71, P6 ;  /* 0x000000470200720c */ /* 0x000fe40003746670 */
[----:B------:R-:W-:Y:S01]  /*0c00*/  IADD3 R16, R8, 0x20, RZ ;  /* 0x0000002008107810 */ /* 0x000fe20007ffe0ff */
[----:B------:R-:W-:Y:S05]  /*0c10*/  @P5 BRA `(.L_x_1585) ;  /* 0x0000000000185947 */ /* 0x000fea0003800000 */
[----:B-----5:R-:W-:-:S13]  /*0c20*/  ISETP.GE.AND P5, PT, R12, R9, PT ;  /* 0x000000090c00720c */ /* 0x020fda0003fa6270 */
[----:B------:R2:W-:Y:S01]  /*0c30*/  @!P5 ST.E.128 desc[UR6][R6.64+0x1800], RZ ;  /* 0x001800ff0600d985 */ /* 0x0005e2000c101d06 */
[----:B------:R-:W-:-:S13]  /*0c40*/  ISETP.GE.AND P5, PT, R10, R9, PT ;  /* 0x000000090a00720c */ /* 0x000fda0003fa6270 */
[----:B------:R2:W-:Y:S01]  /*0c50*/  @!P5 ST.E.128 desc[UR6][R6.64+0x1900], RZ ;  /* 0x001900ff0600d985 */ /* 0x0005e2000c101d06 */
[----:B------:R-:W-:-:S13]  /*0c60*/  ISETP.GE.AND P5, PT, R0, R9, PT ;  /* 0x000000090000720c */ /* 0x000fda0003fa6270 */
[----:B------:R2:W-:Y:S02]  /*0c70*/  @!P5 ST.E.128 desc[UR6][R6.64+0x1a00], RZ ;  /* 0x001a00ff0600d985 */ /* 0x0005e4000c101d06 */
.L_x_1585:
[----:B------:R-:W-:Y:S05]  /*0c80*/  BSYNC B0 ;  /* 0x0000000000007941 */ /* 0x000fea0003800000 */
.L_x_1584:
[----:B------:R-:W-:Y:S01]  /*0c90*/  BSSY B0, `(.L_x_1586) ;  /* 0x000000a000007945 */ /* 0x000fe20003800000 */
[----:B------:R-:W-:Y:S02]  /*0ca0*/  ISETP.GE.AND P5, PT, R16, R71, PT ;  /* 0x000000471000720c */ /* 0x000fe40003fa6270 */
        /* <DEDUP_REMOVED lines=8> */
.L_x_1587:
[----:B------:R-:W-:Y:S05]  /*0d30*/  BSYNC B0 ;  /* 0x0000000000007941 */ /* 0x000fea0003800000 */
.L_x_1586:
        /* <DEDUP_REMOVED lines=10> */
.L_x_1589:
[----:B------:R-:W-:Y:S05]  /*0de0*/  BSYNC B0 ;  /* 0x0000000000007941 */ /* 0x000fea0003800000 */
.L_x_1588:
[----:B------:R-:W-:Y:S01]  /*0df0*/  BSSY B0, `(.L_x_1590) ;  /* 0x0000009000007945 */ /* 0x000fe20003800000 */
[----:B------:R-:W-:-:S03]  /*0e00*/  ISETP.GE.AND P1, PT, R2, R71, PT ;  /* 0x000000470200720c */ /* 0x000fc60003f26270 */
[----:B------:R-:W-:Y:S10]  /*0e10*/  @P5 BRA `(.L_x_1591) ;  /* 0x0000000000185947 */ /* 0x000ff40003800000 */
[----:B-----5:R-:W-:-:S13]  /*0e20*/  ISETP.GE.AND P5, PT, R12, R9, PT ;  /* 0x000000090c00720c */ /* 0x020fda0003fa6270 */
[----:B------:R1:W-:Y:S01]  /*0e30*/  @!P5 ST.E.128 desc[UR6][R6.64+0x6000], RZ ;  /* 0x006000ff0600d985 */ /* 0x0003e2000c101d06 */
[----:B------:R-:W-:-:S13]  /*0e40*/  ISETP.GE.AND P5, PT, R10, R9, PT ;  /* 0x000000090a00720c */ /* 0x000fda0003fa6270 */
[----:B------:R1:W-:Y:S01]  /*0e50*/  @!P5 ST.E.128 desc[UR6][R6.64+0x6100], RZ ;  /* 0x006100ff0600d985 */ /* 0x0003e2000c101d06 */
[----:B------:R-:W-:-:S13]  /*0e60*/  ISETP.GE.AND P5, PT, R0, R9, PT ;  /* 0x000000090000720c */ /* 0x000fda0003fa6270 */
[----:B------:R1:W-:Y:S02]  /*0e70*/  @!P5 ST.E.128 desc[UR6][R6.64+0x6200], RZ ;  /* 0x006200ff0600d985 */ /* 0x0003e4000c101d06 */
.L_x_1591:
[----:B------:R-:W-:Y:S05]  /*0e80*/  BSYNC B0 ;  /* 0x0000000000007941 */ /* 0x000fea0003800000 */
.L_x_1590:
[----:B------:R-:W-:Y:S01]  /*0e90*/  BSSY B0, `(.L_x_1592) ;  /* 0x000000a000007945 */ /* 0x000fe20003800000 */
[C---:B------:R-:W-:Y:S02]  /*0ea0*/  ISETP.GE.OR P5, PT, R8.reuse, R71, P6 ;  /* 0x000000470800720c */ /* 0x040fe400037a6670 */
        /* <DEDUP_REMOVED lines=8> */
.L_x_1593:
[----:B------:R-:W-:Y:S05]  /*0f30*/  BSYNC B0 ;  /* 0x0000000000007941 */ /* 0x000fea0003800000 */
.L_x_1592:
        /* <DEDUP_REMOVED lines=9> */
.L_x_1595:
[----:B------:R-:W-:Y:S05]  /*0fd0*/  BSYNC B0 ;  /* 0x0000000000007941 */ /* 0x000fea0003800000 */
.L_x_1594:
[----:B------:R-:W-:Y:S01]  /*0fe0*/  BSSY B0, `(.L_x_1596) ;  /* 0x000000a000007945 */ /* 0x000fe20003800000 */
[----:B------:R-:W-:Y:S02]  /*0ff0*/  ISETP.GE.OR P1, PT, R16, R71, P6 ;  /* 0x000000471000720c */ /* 0x000fe40003726670 */
[----:B------:R-:W-:Y:S01]  /*1000*/  @!P5 MOV R3, 0xff800000 ;  /* 0xff8000000003d802 */ /* 0x000fe20000000f00 */
[----:B------:R-:W-:Y:S05]  /*1010*/  @P0 BRA `(.L_x_1597) ;  /* 0x0000000000180947 */ /* 0x000fea0003800000 */
[----:B-----5:R-:W-:-:S13]  /*1020*/  ISETP.GE.AND P0, PT, R12, R9, PT ;  /* 0x000000090c00720c */ /* 0x020fda0003f06270 */
[----:B------:R1:W-:Y:S01]  /*1030*/  @!P0 ST.E.128 desc[UR6][R6.64+0xa800], RZ ;  /* 0x00a800ff06008985 */ /* 0x0003e2000c101d06 */
[----:B------:R-:W-:-:S13]  /*1040*/  ISETP.GE.AND P0, PT, R10, R9, PT ;  /* 0x000000090a00720c */ /* 0x000fda0003f06270 */
[----:B------:R1:W-:Y:S01]  /*1050*/  @!P0 ST.E.128 desc[UR6][R6.64+0xa900], RZ ;  /* 0x00a900ff06008985 */ /* 0x0003e2000c101d06 */
[----:B------:R-:W-:-:S13]  /*1060*/  ISETP.GE.AND P0, PT, R0, R9, PT ;  /* 0x000000090000720c */ /* 0x000fda0003f06270 */
[----:B------:R1:W-:Y:S02]  /*1070*/  @!P0 ST.E.128 desc[UR6][R6.64+0xaa00], RZ ;  /* 0x00aa00ff06008985 */ /* 0x0003e4000c101d06 */
.L_x_1597:
[----:B------:R-:W-:Y:S05]  /*1080*/  BSYNC B0 ;  /* 0x0000000000007941 */ /* 0x000fea0003800000 */
.L_x_1596:
[----:B------:R-:W-:Y:S01]  /*1090*/  @!P5 ST.E desc[UR6][R4.64], R3 ;  /* 0x000000030400d985 */ /* 0x000fe2000c101906 */
[-C--:B------:R-:W-:Y:S01]  /*10a0*/  ISETP.GE.OR P0, PT, R14, R71.reuse, P6 ;  /* 0x000000470e00720c */ /* 0x080fe20003706670 */
[----:B------:R-:W-:Y:S01]  /*10b0*/  @!P4 IMAD.MOV.U32 R17, RZ, RZ, -0x800000 ;  /* 0xff800000ff11c424 */ /* 0x000fe200078e00ff */
[-C--:B------:R-:W-:Y:S01]  /*10c0*/  ISETP.GE.OR P5, PT, R2, R71.reuse, P6 ;  /* 0x000000470200720c */ /* 0x080fe200037a6670 */
[----:B------:R-:W-:Y:S01]  /*10d0*/  @!P3 IMAD.MOV.U32 R15, RZ, RZ, -0x800000 ;  /* 0xff800000ff0fb424 */ /* 0x000fe200078e00ff */
[----:B------:R-:W-:Y:S01]  /*10e0*/  ISETP.GE.OR P6, PT, R8, R71, P6 ;  /* 0x000000470800720c */ /* 0x000fe200037c6670 */
[----:B------:R-:W-:Y:S01]  /*10f0*/  @!P1 IMAD.MOV.U32 R11, RZ, RZ, -0x800000 ;  /* 0xff800000ff0b9424 */ /* 0x000fe200078e00ff */
[----:B------:R-:W-:Y:S01]  /*1100*/  @!P2 MOV R13, 0xff800000 ;  /* 0xff800000000da802 */ /* 0x000fe20000000f00 */
[----:B------:R-:W-:Y:S01]  /*1110*/  @!P4 ST.E desc[UR6][R4.64+0x20], R17 ;  /* 0x000020110400c985 */ /* 0x000fe2000c101906 */
[----:B------:R-:W-:-:S03]  /*1120*/  MOV R207, 0x0 ;  /* 0x0000000000cf7802 */ /* 0x000fc60000000f00 */
[----:B------:R-:W-:Y:S02]  /*1130*/  @!P3 ST.E desc[UR6][R4.64+0x40], R15 ;  /* 0x0000400f0400b985 */ /* 0x000fe4000c101906 */
[----:B-----5:R-:W-:Y:S02]  /*1140*/  @!P0 MOV R9, 0xff800000 ;  /* 0xff80000000098802 */ /* 0x020fe40000000f00 */
[----:B-1234-:R-:W-:Y:S01]  /*1150*/  @!P5 IMAD.MOV.U32 R7, RZ, RZ, -0x800000 ;  /* 0xff800000ff07d424 */ /* 0x01efe200078e00ff */
[----:B------:R-:W-:Y:S04]  /*1160*/  @!P2 ST.E desc[UR6][R4.64+0x60], R13 ;  /* 0x0000600d0400a985 */ /* 0x000fe8000c101906 */
[----:B------:R-:W-:Y:S04]  /*1170*/  @!P1 ST.E desc[UR6][R4.64+0x80], R11 ;  /* 0x0000800b04009985 */ /* 0x000fe8000c101906 */
[----:B------:R-:W-:Y:S04]  /*1180*/  @!P0 ST.E desc[UR6][R4.64+0xa0], R9 ;  /* 0x0000a00904008985 */ /* 0x000fe8000c101906 */
[----:B------:R1:W-:Y:S02]  /*1190*/  @!P5 ST.E desc[UR6][R4.64+0xc0], R7 ;  /* 0x0000c0070400d985 */ /* 0x0003e4000c101906 */
[----:B-1----:R-:W-:Y:S05]  /*11a0*/  @P6 RET.REL.NODEC R206 `(_ZN5flash24flash_fwd_splitkv_kernelI23Flash_fwd_kernel_traitsILi192ELi64ELi64ELi4ELb0ELb0EN7cutlass10bfloat16_tE19Flash_kernel_traitsILi192ELi64ELi64ELi4ES3_EELb1ELb0ELb0ELb0ELb0ELb0ELb1ELb1EEEvNS_16Flash_fwd_paramsE) ;  /* 0xffffffecce946950 */ /* 0x002fea0003c3ffff */
[----:B------:R-:W-:Y:S02]  /*11b0*/  MOV R3, 0xff800000 ;  /* 0xff80000000037802 */ /* 0x000fe40000000f00 */
[----:B------:R-:W-:-:S03]  /*11c0*/  MOV R207, 0x0 ;  /* 0x0000000000cf7802 */ /* 0x000fc60000000f00 */
[----:B------:R1:W-:Y:S02]  /*11d0*/  ST.E desc[UR6][R4.64+0xe0], R3 ;  /* 0x0000e00304007985 */ /* 0x0003e4000c101906 */
[----:B-1----:R-:W-:Y:S05]  /*11e0*/  RET.REL.NODEC R206 `(_ZN5flash24flash_fwd_splitkv_kernelI23Flash_fwd_kernel_traitsILi192ELi64ELi64ELi4ELb0ELb0EN7cutlass10bfloat16_tE19Flash_kernel_traitsILi192ELi64ELi64ELi4ES3_EELb1ELb0ELb0ELb0ELb0ELb0ELb1ELb1EEEvNS_16Flash_fwd_paramsE) ;  /* 0xffffffecce847950 */ /* 0x002fea0003c3ffff */
.L_x_1581:
        /* <DEDUP_REMOVED lines=41> */
[----:B------:R-:W-:Y:S01]  /*1480*/  IADD3 R0, RZ, -R0, RZ ;  /* 0x80000000ff007210 */ /* 0x000fe20007ffe0ff */
[----:B------:R-:W2:Y:S04]  /*1490*/  LD.E.64 R8, desc[UR6][R16.64+0x28] ;  /* 0x0000280610087980 */ /* 0x000ea8000c101b00 */
        /* <DEDUP_REMOVED lines=37> */
[----:B----4-:R-:W-:Y:S01]  /*16f0*/  IMAD R7, R65, R4, RZ ;  /* 0x0000000441077224 */ /* 0x010fe200078e02ff */
[----:B------:R-:W-:Y:S02]  /*1700*/  SHF.R.S32.HI R29, RZ, 0x1f, R4 ;  /* 0x0000001fff1d7819 */ /* 0x000fe40000011404 */
[----:B------:R-:W-:-:S03]  /*1710*/  @P2 IADD3 R13, R13, 0x1, RZ ;  /* 0x000000010d0d2810 */ /* 0x000fc60007ffe0ff */
[----:B------:R-:W-:Y:S02]  /*1720*/  IMAD R7, R64, R29, R7 ;  /* 0x0000001d40077224 */ /* 0x000fe400078e0207 */
[----:B------:R-:W-:Y:S02]  /*1730*/  @!P0 IADD3 R13, -R13, RZ, RZ ;  /* 0x000000ff0d0d8210 */ /* 0x000fe40007ffe1ff */
[----:B------:R-:W-:-:S04]  /*1740*/  @!P1 LOP3.LUT R13, RZ, R6, RZ, 0x33, !PT ;  /* 0x00000006ff0d9212 */ /* 0x000fc800078e33ff */
[----:B------:R-:W-:Y:S02]  /*1750*/  SHF.R.S32.HI R12, RZ, 0x1f, R13 ;  /* 0x0000001fff0c7819 */ /* 0x000fe4000001140d */
[----:B--2---:R-:W-:Y:S01]  /*1760*/  SHF.R.S32.HI R0, RZ, 0x1f, R2 ;  /* 0x0000001fff007819 */ /* 0x004fe20000011402 */
[-C--:B------:R-:W-:Y:S02]  /*1770*/  IMAD R3, R21, R2.reuse, RZ ;  /* 0x0000000215037224 */ /* 0x080fe400078e02ff */
[----:B------:R-:W-:-:S04]  /*1780*/  IMAD.WIDE.U32 R10, R20, R2, RZ ;  /* 0x00000002140a7225 */ /* 0x000fc800078e00ff */
[----:B------:R-:W-:-:S04]  /*1790*/  IMAD R3, R20, R0, R3 ;  /* 0x0000000014037224 */ /* 0x000fc800078e0203 */
[----:B------:R-:W-:Y:S02]  /*17a0*/  IMAD.IADD R11, R11, 0x1, R3 ;  /* 0x000000010b0b7824 */ /* 0x000fe400078e0203 */
        /* <DEDUP_REMOVED lines=13> */
.L_x_1599:
        /* <DEDUP_REMOVED lines=27> */
[----:B------:R-:W-:Y:S02]  /*1a30*/  @P3 IADD3 R7, R11, R12, RZ ;  /* 0x0000000c0b073210 */ /* 0x000fe40007ffe0ff */
[----:B-----5:R-:W-:-:S03]  /*1a40*/  @!P3 SHF.R.S32.HI R6, RZ, 0x1f, R10 ;  /* 0x0000001fff06b819 */ /* 0x020fc6000001140a */
[----:B------:R-:W-:Y:S02]  /*1a50*/  @!P0 IMAD.IADD R0, R0, 0x1, -R3 ;  /* 0x0000000100008824 */ /* 0x000fe400078e0a03 */
[----:B------:R-:W-:Y:S02]  /*1a60*/  @!P3 IMAD.IADD R25, R25, 0x1, R5 ;  /* 0x000000011919b824 */ /* 0x000fe400078e0205 */
[----:B----4-:R-:W-:Y:S01]  /*1a70*/  @!P3 IMAD R5, R23, R10, RZ ;  /* 0x0000000a1705b224 */ /* 0x010fe200078e02ff */
[----:B------:R-:W-:Y:S01]  /*1a80*/  ISETP.GE.U32.AND P2, PT, R0, R3, PT ;  /* 0x000000030000720c */ /* 0x000fe20003f46070 */
[-C--:B------:R-:W-:Y:S01]  /*1a90*/  @P3 IMAD R9, R65, R7.reuse, RZ ;  /* 0x0000000741093224 */ /* 0x080fe200078e02ff */
[----:B------:R-:W-:Y:S01]  /*1aa0*/  LOP3.LUT R0, R209, R4, RZ, 0x3c, !PT ;  /* 0x00000004d1007212 */ /* 0x000fe200078e3cff */
[----:B------:R-:W-:-:S04]  /*1ab0*/  @P3 IMAD.WIDE.U32 R28, R64, R7, RZ ;  /* 0x00000007401c3225 */ /* 0x000fc800078e00ff */
[C---:B------:R-:W-:Y:S02]  /*1ac0*/  @!P3 IMAD R5, R22.reuse, R6, R5 ;  /* 0x000000061605b224 */ /* 0x040fe400078e0205 */
[----:B------:R-:W-:Y:S01]  /*1ad0*/  @!P3 IMAD.WIDE.U32 R22, R22, R10, R24 ;  /* 0x0000000a1616b225 */ /* 0x000fe200078e0018 */
[----:B------:R-:W-:Y:S02]  /*1ae0*/  @P3 IADD3 R9, R29, R9, RZ ;  /* 0x000000091d093210 */ /* 0x000fe40007ffe0ff */
[----:B------:R-:W-:Y:S01]  /*1af0*/  ISETP.GE.AND P1, PT, R0, RZ, PT ;  /* 0x000000ff0000720c */ /* 0x000fe20003f26270 */
[----:B------:R-:W-:Y:S01]  /*1b00*/  @!P0 VIADD R2, R2, 0x1 ;  /* 0x0000000102028836 */ /* 0x000fe20000000000 */
[----:B------:R-:W-:Y:S02]  /*1b10*/  @P3 MOV R8, R28 ;  /* 0x0000001c00083202 */ /* 0x000fe40000000f00 */
[----:B------:R-:W-:Y:S02]  /*1b20*/  @!P3 IADD3 R9, R23, R5, RZ ;  /* 0x000000051709b210 */ /* 0x000fe40007ffe0ff */
[----:B------:R-:W-:-:S02]  /*1b30*/  ISETP.NE.AND P0, PT, R4, RZ, PT ;  /* 0x000000ff0400720c */ /* 0x000fc40003f05270 */
[----:B------:R-:W-:Y:S02]  /*1b40*/  LEA R5, R134, 0xffffffc0, 0x6 ;  /* 0xffffffc086057811 */ /* 0x000fe400078e30ff */
[----:B------:R-:W-:Y:S01]  /*1b50*/  @!P3 MOV R8, R22 ;  /* 0x000000160008b202 */ /* 0x000fe20000000f00 */
[----:B------:R-:W-:Y:S01]  /*1b60*/  @!P3 IMAD R6, R67, R11, RZ ;  /* 0x0000000b4306b224 */ /* 0x000fe200078e02ff */
[----:B------:R-:W-:Y:S02]  /*1b70*/  @!P3 SHF.R.S32.HI R3, RZ, 0x1f, R11 ;  /* 0x0000001fff03b819 */ /* 0x000fe4000001140b */
[----:B------:R-:W-:Y:S01]  /*1b80*/  @P2 IADD3 R2, R2, 0x1, RZ ;  /* 0x0000000102022810 */ /* 0x000fe20007ffe0ff */
[-C--:B------:R-:W-:Y:S01]  /*1b90*/  IMAD R7, R65, R5.reuse, RZ ;  /* 0x0000000541077224 */ /* 0x080fe200078e02ff */
[----:B------:R-:W-:Y:S01]  /*1ba0*/  SHF.R.S32.HI R29, RZ, 0x1f, R5 ;  /* 0x0000001fff1d7819 */ /* 0x000fe20000011405 */
[----:B------:R-:W-:Y:S01]  /*1bb0*/  IMAD.WIDE.U32 R22, R64, R5, R8 ;  /* 0x0000000540167225 */ /* 0x000fe200078e0008 */
[----:B------:R-:W-:-:S03]  /*1bc0*/  MOV R13, R2 ;  /* 0x00000002000d7202 */ /* 0x000fc60000000f00 */
[----:B------:R-:W-:Y:S02]  /*1bd0*/  @!P3 IMAD R3, R3, R66, R6 ;  /* 0x000000420303b224 */ /* 0x000fe400078e0206 */
[----:B------:R-:W-:Y:S01]  /*1be0*/  @!P3 IMAD.WIDE.U32 R8, R66, R11, RZ ;  /* 0x0000000b4208b225 */ /* 0x000fe200078e00ff */
[----:B------:R-:W-:-:S03]  /*1bf0*/  @P3 IADD3 R12, R11, R12, RZ ;  /* 0x0000000c0b0c3210 */ /* 0x000fc60007ffe0ff */
[----:B------:R-:W-:Y:S01]  /*1c00*/  IMAD R7, R29, R64, R7 ;  /* 0x000000401d077224 */ /* 0x000fe200078e0207 */
[----:B------:R-:W-:Y:S01]  /*1c10*/  @!P1 IADD3 R13, -R13, RZ, RZ ;  /* 0x000000ff0d0d9210 */ /* 0x000fe20007ffe1ff */
[----:B------:R-:W-:Y:S01]  /*1c20*/  @!P3 IMAD.IADD R9, R9, 0x1, R3 ;  /* 0x000000010909b824 */ /* 0x000fe200078e0203 */
[----:B------:R-:W-:Y:S01]  /*1c30*/  @!P3 SHF.R.S32.HI R3, RZ, 0x1f, R10 ;  /* 0x0000001fff03b819 */ /* 0x000fe2000001140a */
[----:B------:R-:W-:Y:S01]  /*1c40*/  @!P3 IMAD R0, R21, R10, RZ ;  /* 0x0000000a1500b224 */ /* 0x000fe200078e02ff */
[----:B------:R-:W-:Y:S01]  /*1c50*/  @!P0 LOP3.LUT R13, RZ, R4, RZ, 0x33, !PT ;  /* 0x00000004ff0d8212 */ /* 0x000fe200078e33ff */
[----:B------:R-:W-:Y:S01]  /*1c60*/  IMAD.MOV.U32 R6, RZ, RZ, R22 ;  /* 0x000000ffff067224 */ /* 0x000fe200078e0016 */
[----:B------:R-:W-:Y:S01]  /*1c70*/  IADD3 R7, R23, R7, RZ ;  /* 0x0000000717077210 */ /* 0x000fe20007ffe0ff */
[-C--:B------:R-:W-:Y:S02]  /*1c80*/  @P3 IMAD R11, R67, R12.reuse, RZ ;  /* 0x0000000c430b3224 */ /* 0x080fe400078e02ff */
[----:B------:R-:W-:Y:S01]  /*1c90*/  @P3 IMAD.WIDE.U32 R22, R66, R12, RZ ;  /* 0x0000000c42163225 */ /* 0x000fe200078e00ff */
[----:B------:R-:W-:-:S03]  /*1ca0*/  SHF.R.S32.HI R12, RZ, 0x1f, R13 ;  /* 0x0000001fff0c7819 */ /* 0x000fc6000001140d */
[C---:B------:R-:W-:Y:S02]  /*1cb0*/  @!P3 IMAD R0, R20.reuse, R3, R0 ;  /* 0x000000031400b224 */ /* 0x040fe400078e0200 */
[----:B------:R-:W-:Y:S02]  /*1cc0*/  IMAD R3, R15, R13, RZ ;  /* 0x0000000d0f037224 */ /* 0x000fe400078e02ff */
[----:B------:R-:W-:Y:S01]  /*1cd0*/  @!P3 IMAD.WIDE.U32 R8, R20, R10, R8 ;  /* 0x0000000a1408b225 */ /* 0x000fe200078e0008 */
[----:B------:R-:W-:-:S03]  /*1ce0*/  @P3 IADD3 R11, R23, R11, RZ ;  /* 0x0000000b170b3210 */ /* 0x000fc60007ffe0ff */
[----:B------:R-:W-:-:S04]  /*1cf0*/  IMAD.WIDE.U32 R6, R14, R13, R6 ;  /* 0x0000000d0e067225 */ /* 0x000fc800078e0006 */
[----:B------:R-:W-:Y:S01]  /*1d00*/  IMAD R3, R14, R12, R3 ;  /* 0x0000000c0e037224 */ /* 0x000fe200078e0203 */
[----:B------:R-:W-:Y:S01]  /*1d10*/  @!P3 IADD3 R11, R9, R0, RZ ;  /* 0x00000000090bb210 */ /* 0x000fe20007ffe0ff */
[----:B------:R-:W-:Y:S01]  /*1d20*/  @P3 IMAD.MOV.U32 R2, RZ, RZ, R22 ;  /* 0x000000ffff023224 */ /* 0x000fe200078e0016 */
[----:B------:R-:W-:Y:S01]  /*1d30*/  @!P3 MOV R2, R8 ;  /* 0x000000080002b202 */ /* 0x000fe20000000f00 */
[----:B------:R-:W-:Y:S01]  /*1d40*/  IMAD.MOV.U32 R0, RZ, RZ, R6 ;  /* 0x000000ffff007224 */ /* 0x000fe200078e0006 */
[----:B------:R-:W-:Y:S02]  /*1d50*/  IADD3 R3, R7, R3, RZ ;  /* 0x0000000307037210 */ /* 0x000fe40007ffe0ff */
[----:B-1----:R-:W-:Y:S02]  /*1d60*/  MOV R4, R5 ;  /* 0x0000000500047202 */ /* 0x002fe40000000f00 */
.L_x_1600:
[----:B------:R-:W-:Y:S05]  /*1d70*/  BSYNC B0 ;  /* 0x0000000000007941 */ /* 0x000fea0003800000 */
.L_x_1598:
        /* <DEDUP_REMOVED lines=10> */
[----:B------:R-:W-:-:S04]  /*1e20*/  LEA.HI R162, R69, R70, RZ, 0x3 ;  /* 0x0000004645a27211 */ /* 0x000fc800078f18ff */
[----:B------:R-:W-:Y:S02]  /*1e30*/  LOP3.LUT R7, R162, 0xfffffff8, RZ, 0xc0, !PT ;  /* 0xfffffff8a2077812 */ /* 0x000fe400078ec0ff */
[----:B------:R-:W-:-:S03]  /*1e40*/  LEA.HI R21, R69, R70, RZ, 0x4 ;  /* 0x0000004645157211 */ /* 0x000fc600078f20ff */
[----:B------:R-:W-:Y:S01]  /*1e50*/  IMAD.IADD R56, R70, 0x1, -R7 ;  /* 0x0000000146387824 */ /* 0x000fe200078e0a07 */
[----:B------:R-:W-:-:S03]  /*1e60*/  LOP3.LUT R7, R21, 0xfffffff0, RZ, 0xc0, !PT ;  /* 0xfffffff015077812 */ /* 0x000fc600078ec0ff */
[----:B------:R-:W-:Y:S01]  /*1e70*/  IMAD.SHL.U32 R14, R56, 0x8, RZ ;  /* 0x00000008380e7824 */ /* 0x000fe200078e00ff */
[----:B------:R-:W-:Y:S01]  /*1e80*/  SHF.R.S32.HI R162, RZ, 0x3, R162 ;  /* 0x00000003ffa27819 */ /* 0x000fe200000114a2 */
[----:B------:R-:W-:-:S03]  /*1e90*/  IMAD.IADD R10, R70, 0x1, -R7 ;  /* 0x00000001460a7824 */ /* 0x000fc600078e0a07 */
[----:B------:R-:W-:Y:S02]  /*1ea0*/  IADD3 R28, P0, R14, R2, RZ ;  /* 0x000000020e1c7210 */ /* 0x000fe40007f1e0ff */
[----:B------:R-:W-:Y:S01]  /*1eb0*/  SHF.R.S32.HI R15, RZ, 0x1f, R14 ;  /* 0x0000001fff0f7819 */ /* 0x000fe2000001140e */
[----:B------:R-:W-:Y:S02]  /*1ec0*/  IMAD R2, R29, R66, RZ ;  /* 0x000000421d027224 */ /* 0x000fe400078e02ff */
[----:B------:R-:W-:Y:S02]  /*1ed0*/  IMAD.SHL.U32 R7, R162, 0x40, RZ ;  /* 0x00000040a2077824 */ /* 0x000fe400078e00ff */
[----:B------:R-:W-:Y:S01]  /*1ee0*/  IMAD.X R29, R15, 0x1, R11, P0 ;  /* 0x000000010f1d7824 */ /* 0x000fe200000e060b */
[----:B------:R-:W-:Y:S02]  /*1ef0*/  SHF.R.S32.HI R11, RZ, 0x1f, R10 ;  /* 0x0000001fff0b7819 */ /* 0x000fe4000001140a */
[----:B------:R-:W-:-:S02]  /*1f00*/  LOP3.LUT R7, R7, 0x1c0, RZ, 0xc0, !PT ;  /* 0x000001c007077812 */ /* 0x000fc400078ec0ff */
[----:B------:R-:W-:Y:S02]  /*1f10*/  LEA.HI R18, R11, R10, RZ, 0x3 ;  /* 0x0000000a0b127211 */ /* 0x000fe400078f18ff */
[----:B------:R-:W-:Y:S02]  /*1f20*/  SHF.R.S32.HI R68, RZ, 0x4, R21 ;  /* 0x00000004ff447819 */ /* 0x000fe40000011415 */
[----:B------:R-:W-:Y:S02]  /*1f30*/  LOP3.LUT R11, R7, 0x38, R14, 0xf8, !PT ;  /* 0x00000038070b7812 */ /* 0x000fe400078ef80e */
[----:B------:R-:W-:Y:S01]  /*1f40*/  SHF.R.U32.HI R154, RZ, 0x3, R7 ;  /* 0x00000003ff9a7819 */ /* 0x000fe20000011607 */
[----:B------:R-:W-:Y:S01]  /*1f50*/  IMAD R2, R4, R67, R2 ;  /* 0x0000004304027224 */ /* 0x000fe200078e0202 */
[----:B------:R-:W-:Y:S01]  /*1f60*/  LOP3.LUT R7, R18, 0xfffffff8, RZ, 0xc0, !PT ;  /* 0xfffffff812077812 */ /* 0x000fe200078ec0ff */
[----:B------:R-:W-:Y:S01]  /*1f70*/  IMAD.WIDE.U32 R28, R4, R66, R28 ;  /* 0x00000042041c7225 */ /* 0x000fe200078e001c */
[----:B------:R-:W-:-:S02]  /*1f80*/  LEA.HI R4, R21, R68, RZ, 0x1 ;  /* 0x0000004415047211 */ /* 0x000fc400078f08ff */
[----:B------:R-:W-:Y:S01]  /*1f90*/  LEA.HI R6, R69, R70, RZ, 0x6 ;  /* 0x0000004645067211 */ /* 0x000fe200078f30ff */
[----:B------:R-:W-:Y:S01]  /*1fa0*/  IMAD.IADD R10, R10, 0x1, -R7 ;  /* 0x000000010a0a7824 */ /* 0x000fe200078e0a07 */
[----:B------:R-:W-:Y:S02]  /*1fb0*/  LOP3.LUT R7, R4, 0xfffffffe, RZ, 0xc0, !PT ;  /* 0xfffffffe04077812 */ /* 0x000fe400078ec0ff */
[----:B------:R-:W-:Y:S01]  /*1fc0*/  LOP3.LUT R154, R11, R154, RZ, 0x3c, !PT ;  /* 0x0000009a0b9a7212 */ /* 0x000fe200078e3cff */
[----:B------:R-:W-:Y:S02]  /*1fd0*/  IMAD.SHL.U32 R11, R6, 0x8, RZ ;  /* 0x00000008060b7824 */ /* 0x000fe400078e00ff */
[----:B------:R-:W-:Y:S02]  /*1fe0*/  IMAD.IADD R68, R68, 0x1, -R7 ;  /* 0x0000000144447824 */ /* 0x000fe400078e0a07 */
[----:B------:R-:W-:Y:S01]  /*1ff0*/  IMAD.SHL.U32 R6, R10, 0x40, RZ ;  /* 0x000000400a067824 */ /* 0x000fe200078e00ff */
[----:B------:R-:W-:Y:S01]  /*2000*/  LOP3.LUT R154, R154, 0xfffffe00, R11, 0xf8, !PT ;  /* 0xfffffe009a9a7812 */ /* 0x000fe200078ef80b */
[----:B------:R-:W-:-:S02]  /*2010*/  IMAD R7, R27, R13, RZ ;  /* 0x0000000d1b077224 */ /* 0x000fc400078e02ff */
[----:B------:R-:W-:Y:S01]  /*2020*/  IMAD.SHL.U32 R11, R68, 0x8, RZ ;  /* 0x00000008440b7824 */ /* 0x000fe200078e00ff */
[----:B------:R-:W-:Y:S01]  /*2030*/  LOP3.LUT R6, R6, 0x1c0, RZ, 0xc0, !PT ;  /* 0x000001c006067812 */ /* 0x000fe200078ec0ff */
[----:B------:R-:W-:Y:S01]  /*2040*/  IMAD.IADD R29, R29, 0x1, R2 ;  /* 0x000000011d1d7824 */ /* 0x000fe200078e0202 */
[----:B------:R-:W-:Y:S01]  /*2050*/  SHF.R.S32.HI R76, RZ, 0x1f, R211 ;  /* 0x0000001fff4c7819 */ /* 0x000fe200000114d3 */
[----:B------:R-:W-:Y:S01]  /*2060*/  IMAD R2, R12, R26, R7 ;  /* 0x0000001a0c027224 */ /* 0x000fe200078e0207 */
[----:B------:R-:W-:Y:S02]  /*2070*/  LOP3.LUT R11, R6, 0x8, R11, 0xf8, !PT ;  /* 0x00000008060b7812 */ /* 0x000fe400078ef80b */
[----:B------:R-:W-:-:S04]  /*2080*/  SHF.R.U32.HI R6, RZ, 0x3, R6 ;  /* 0x00000003ff067819 */ /* 0x000fc80000011606 */
[----:B------:R-:W-:Y:S01]  /*2090*/  LOP3.LUT R6, R11, R6, RZ, 0x3c, !PT ;  /* 0x000000060b067212 */ /* 0x000fe200078e3cff */
[----:B------:R-:W-:Y:S01]  /*20a0*/  IMAD.WIDE.U32 R26, R13, R26, R28 ;  /* 0x0000001a0d1a7225 */ /* 0x000fe200078e001c */
[----:B------:R-:W-:Y:S02]  /*20b0*/  SHF.R.S32.HI R163, RZ, 0x1f, R162 ;  /* 0x0000001fffa37819 */ /* 0x000fe400000114a2 */
[----:B------:R-:W-:Y:S01]  /*20c0*/  SHF.R.S32.HI R96, RZ, 0x1f, R75 ;  /* 0x0000001fff607819 */ /* 0x000fe2000001144b */
[----:B------:R-:W-:Y:S02]  /*20d0*/  IMAD.IADD R27, R27, 0x1, R2 ;  /* 0x000000011b1b7824 */ /* 0x000fe400078e0202 */
[----:B------:R-:W-:Y:S01]  /*20e0*/  IMAD R161, R67, R162, RZ ;  /* 0x000000a243a17224 */ /* 0x000fe200078e02ff */
[----:B------:R-:W-:Y:S01]  /*20f0*/  LEA.HI R96, R96, R75, RZ, 0x6 ;  /* 0x0000004b60607211 */ /* 0x000fe200078f30ff */
[----:B------:R-:W-:Y:S01]  /*2100*/  IMAD.WIDE.U32 R26, R162, R66, R26 ;  /* 0x00000042a21a7225 */ /* 0x000fe200078e001a */
[----:B------:R-:W-:-:S03]  /*2110*/  LOP3.LUT P3, RZ, R10, 0x4, RZ, 0xc0, !PT ;  /* 0x000000040aff7812 */ /* 0x000fc6000786c0ff */
[----:B------:R-:W-:Y:S01]  /*2120*/  IMAD R161, R163, R66, R161 ;  /* 0x00000042a3a17224 */ /* 0x000fe200078e02a1 */
[----:B------:R-:W-:Y:S01]  /*2130*/  LOP3.LUT P2, RZ, R10, 0x2, RZ, 0xc0, !PT ;  /* 0x000000020aff7812 */ /* 0x000fe2000784c0ff */
[----:B------:R-:W-:Y:S01]  /*2140*/  VIADD R10, R14, 0x80 ;  /* 0x000000800e0a7836 */ /* 0x000fe20000000000 */
[----:B------:R-:W-:Y:S01]  /*2150*/  SHF.R.S32.HI R96, RZ, 0x6, R96 ;  /* 0x00000006ff607819 */ /* 0x000fe20000011460 */
[----:B------:R-:W-:-:S03]  /*2160*/  IMAD.IADD R161, R27, 0x1, R161 ;  /* 0x000000011ba17824 */ /* 0x000fc600078e02a1 */
[----:B------:R-:W-:Y:S01]  /*2170*/  VIMNMX R96, R203, R96, !PT ;  /* 0x00000060cb607248 */ /* 0x000fe20007fe0100 */
[----:B------:R-:W-:-:S04]  /*2180*/  IMAD.WIDE R166, R207, 0x40, R162 ;  /* 0x00000040cfa67825 */ /* 0x000fc800078e02a2 */
[----:B------:R-:W-:Y:S01]  /*2190*/  IMAD R159, R65, R162, RZ ;  /* 0x000000a2419f7224 */ /* 0x000fe200078e02ff */
[----:B------:R-:W-:-:S03]  /*21a0*/  LEA.HI R69, R69, R70, RZ, 0x5 ;  /* 0x0000004645457211 */ /* 0x000fc600078f28ff */
[----:B------:R-:W-:Y:S02]  /*21b0*/  IMAD R159, R163, R64, R159 ;  /* 0x00000040a39f7224 */ /* 0x000fe400078e029f */
[----:B------:R-:W-:Y:S02]  /*21c0*/  IMAD.MOV.U32 R57, RZ, RZ, 0x10 ;  /* 0x00000010ff397424 */ /* 0x000fe400078e00ff */
[----:B------:R-:W-:Y:S01]  /*21d0*/  IMAD.MOV.U32 R55, RZ, RZ, 0x20 ;  /* 0x00000020ff377424 */ /* 0x000fe200078e00ff */
[C---:B------:R-:W-:Y:S01]  /*21e0*/  SHF.L.U64.HI R202, R64.reuse, 0x4, R65 ;  /* 0x0000000440ca7819 */ /* 0x040fe20000010241 */
[----:B------:R-:W-:Y:S01]  /*21f0*/  IMAD.SHL.U32 R201, R64, 0x10, RZ ;  /* 0x0000001040c97824 */ /* 0x000fe200078e00ff */
[C---:B------:R-:W-:Y:S01]  /*2200*/  SHF.L.U64.HI R200, R66.reuse, 0x4, R67 ;  /* 0x0000000442c87819 */ /* 0x040fe20000010243 */
[----:B------:R-:W-:Y:S01]  /*2210*/  IMAD.SHL.U32 R199, R66, 0x10, RZ ;  /* 0x0000001042c77824 */ /* 0x000fe200078e00ff */
[----:B------:R-:W-:Y:S01]  /*2220*/  SEL R57, R57, 0xfffffff0, !P2 ;  /* 0xfffffff039397807 */ /* 0x000fe20005000000 */
[----:B------:R-:W-:Y:S01]  /*2230*/  IMAD.SHL.U32 R77, R56, 0x4, RZ ;  /* 0x00000004384d7824 */ /* 0x000fe200078e00ff */
[----:B------:R-:W-:Y:S01]  /*2240*/  SEL R55, R55, 0xffffffe0, !P3 ;  /* 0xffffffe037377807 */ /* 0x000fe20005800000 */
[----:B--2---:R-:W-:-:S02]  /*2250*/  @P1 IMAD R4, R171, R19, RZ ;  /* 0x00000013ab041224 */ /* 0x004fc400078e02ff */
[----:B-1----:R-:W-:-:S04]  /*2260*/  @P1 IMAD.WIDE.U32 R30, R170, R19, RZ ;  /* 0x00000013aa1e1225 */ /* 0x002fc800078e00ff */
[----:B---3--:R-:W-:-:S04]  /*2270*/  @!P1 IMAD R7, R25, R211, RZ ;  /* 0x000000d319079224 */ /* 0x008fc800078e02ff */
[C---:B------:R-:W-:Y:S02]  /*2280*/  @!P1 IMAD R7, R24.reuse, R76, R7 ;  /* 0x0000004c18079224 */ /* 0x040fe400078e0207 */
[----:B------:R-:W-:-:S04]  /*2290*/  @!P1 IMAD.WIDE.U32 R24, R24, R211, RZ ;  /* 0x000000d318189225 */ /* 0x000fc800078e00ff */
[----:B------:R-:W-:Y:S02]  /*22a0*/  @P1 IMAD.IADD R11, R31, 0x1, R4 ;  /* 0x000000011f0b1824 */ /* 0x000fe400078e0204 */
[----:B------:R-:W-:Y:S02]  /*22b0*/  @P1 IMAD.MOV.U32 R4, RZ, RZ, R30 ;  /* 0x000000ffff041224 */ /* 0x000fe400078e001e */
[----:B------:R-:W-:Y:S02]  /*22c0*/  @!P1 IMAD.MOV.U32 R4, RZ, RZ, R24 ;  /* 0x000000ffff049224 */ /* 0x000fe400078e0018 */
[----:B------:R-:W-:Y:S02]  /*22d0*/  IMAD.SHL.U32 R19, R18, 0x40, RZ ;  /* 0x0000004012137824 */ /* 0x000fe400078e00ff */
[----:B------:R-:W-:Y:S01]  /*22e0*/  @!P1 IMAD.IADD R11, R25, 0x1, R7 ;  /* 0x00000001190b9824 */ /* 0x000fe200078e0207 */
[----:B------:R-:W-:Y:S02]  /*22f0*/  IADD3 R18, P0, R14, R4, RZ ;  /* 0x000000040e127210 */ /* 0x000fe40007f1e0ff */
[----:B------:R-:W-:-:S03]  /*2300*/  LOP3.LUT R54, R6, 0xfffffe00, R19, 0xf8, !PT ;  /* 0xfffffe0006367812 */ /* 0x000fc600078ef813 */
[----:B------:R-:W-:Y:S02]  /*2310*/  IMAD.X R19, R15, 0x1, R11, P0 ;  /* 0x000000010f137824 */ /* 0x000fe400000e060b */
[----:B------:R-:W-:Y:S01]  /*2320*/  VIADD R11, R14, 0x40 ;  /* 0x000000400e0b7836 */ /* 0x000fe20000000000 */
[----:B------:R-:W-:Y:S01]  /*2330*/  SHF.R.S32.HI R7, RZ, 0x1f, R209 ;  /* 0x0000001fff077819 */ /* 0x000fe200000114d1 */
[----:B------:R-:W-:-:S03]  /*2340*/  IMAD R2, R23, R209, RZ ;  /* 0x000000d117027224 */ /* 0x000fc600078e02ff */
[----:B----4-:R-:W-:Y:S01]  /*2350*/  ISETP.GE.AND P0, PT, R11, R79, PT ;  /* 0x0000004f0b00720c */ /* 0x010fe20003f06270 */
[----:B------:R-:W-:Y:S01]  /*2360*/  IMAD R2, R22, R7, R2 ;  /* 0x0000000716027224 */ /* 0x000fe200078e0202 */
[-C--:B------:R-:W-:Y:S01]  /*2370*/  ISETP.GE.AND P1, PT, R14, R79.reuse, PT ;  /* 0x0000004f0e00720c */ /* 0x080fe20003f26270 */
[----:B------:R-:W-:Y:S01]  /*2380*/  IMAD.WIDE.U32 R18, R209, R22, R18 ;  /* 0x00000016d1127225 */ /* 0x000fe200078e0012 */
[----:B------:R-:W-:Y:S02]  /*2390*/  SEL R7, RZ, 0xffffffff, P0 ;  /* 0xffffffffff077807 */ /* 0x000fe40000000000 */
[----:B------:R-:W-:Y:S01]  /*23a0*/  LEA R160, P0, R26, R8, 0x1 ;  /* 0x000000081aa07211 */ /* 0x000fe200078008ff */
[----:B------:R-:W-:Y:S01]  /*23b0*/  IMAD.IADD R19, R19, 0x1, R2 ;  /* 0x0000000113137824 */ /* 0x000fe200078e0202 */
[----:B------:R-:W-:Y:S02]  /*23c0*/  SEL R2, RZ, 0x1, P1 ;  /* 0x00000001ff027807 */ /* 0x000fe40000800000 */
[----:B------:R-:W-:-:S02]  /*23d0*/  ISETP.GE.AND P1, PT, R10, R79, PT ;  /* 0x0000004f0a00720c */ /* 0x000fc40003f26270 */
[----:B------:R-:W-:Y:S02]  /*23e0*/  LEA.HI.X R161, R26, R9, R161, 0x1, P0 ;  /* 0x000000091aa17211 */ /* 0x000fe400000f0ca1 */
[----:B------:R-:W-:Y:S02]  /*23f0*/  IADD3 R156, P0, R14, R0, RZ ;  /* 0x000000000e9c7210 */ /* 0x000fe40007f1e0ff */
[----:B------:R-:W-:Y:S02]  /*2400*/  SEL R74, RZ, 0x4, P1 ;  /* 0x00000004ff4a7807 */ /* 0x000fe40000800000 */
[----:B------:R-:W-:Y:S01]  /*2410*/  ISETP.GT.AND P1, PT, R134, R96, PT ;  /* 0x000000608600720c */ /* 0x000fe20003f24270 */
[----:B------:R-:W-:Y:S02]  /*2420*/  IMAD.X R157, R15, 0x1, R3, P0 ;  /* 0x000000010f9d7824 */ /* 0x000fe400000e0603 */
[----:B------:R-:W-:Y:S02]  /*2430*/  IMAD.SHL.U32 R7, R7, 0x2, RZ ;  /* 0x0000000207077824 */ /* 0x000fe400078e00ff */
[----:B------:R-:W-:-:S02]  /*2440*/  IMAD R169, R167, R170, RZ ;  /* 0x000000aaa7a97224 */ /* 0x000fc400078e02ff */
[----:B------:R-:W-:Y:S01]  /*2450*/  IMAD.WIDE.U32 R156, R162, R64, R156 ;  /* 0x00000040a29c7225 */ /* 0x000fe200078e009c */
[----:B------:R-:W-:Y:S02]  /*2460*/  LOP3.LUT R3, R69, 0xffffffe0, RZ, 0xc0, !PT ;  /* 0xffffffe045037812 */ /* 0x000fe400078ec0ff */
[----:B------:R-:W-:Y:S01]  /*2470*/  LOP3.LUT R7, R7, 0x2, R2, 0xe2, !PT ;  /* 0x0000000207077812 */ /* 0x000fe200078ee202 */
[----:B------:R-:W-:Y:S01]  /*2480*/  IMAD R169, R166, R171, R169 ;  /* 0x000000aba6a97224 */ /* 0x000fe200078e02a9 */
[----:B------:R-:W-:Y:S01]  /*2490*/  LEA R204, P0, R156, R164, 0x1 ;  /* 0x000000a49ccc7211 */ /* 0x000fe200078008ff */
[----:B------:R-:W-:Y:S02]  /*24a0*/  IMAD.IADD R159, R157, 0x1, R159 ;  /* 0x000000019d9f7824 */ /* 0x000fe400078e029f */
[----:B------:R-:W-:Y:S01]  /*24b0*/  IMAD.WIDE.U32 R166, R166, R170, R18 ;  /* 0x000000aaa6a67225 */ /* 0x000fe200078e0012 */
[----:B------:R-:W-:Y:S02]  /*24c0*/  LOP3.LUT R74, R7, R74, RZ, 0xfc, !PT ;  /* 0x0000004a074a7212 */ /* 0x000fe400078efcff */
[----:B------:R-:W-:Y:S01]  /*24d0*/  SHF.R.S32.HI R69, RZ, 0x5, R69 ;  /* 0x00000005ff457819 */ /* 0x000fe20000011445 */
[----:B------:R-:W-:Y:S01]  /*24e0*/  @!P4 IMAD.MOV.U32 R20, RZ, RZ, RZ ;  /* 0x000000ffff14c224 */ /* 0x000fe200078e00ff */
[----:B------:R-:W-:Y:S01]  /*24f0*/  LEA.HI.X R205, R156, R165, R159, 0x1, P0 ;  /* 0x000000a59ccd7211 */ /* 0x000fe200000f0c9f */
[----:B------:R-:W-:-:S02]  /*2500*/  IMAD.IADD R72, R70, 0x1, -R3 ;  /* 0x0000000146487824 */ /* 0x000fc400078e0a03 */
[----:B------:R-:W-:Y:S01]  /*2510*/  IMAD.IADD R169, R167, 0x1, R169 ;  /* 0x00000001a7a97824 */ /* 0x000fe200078e02a9 */
[----:B------:R-:W-:Y:S06]  /*2520*/  @!P1 BRA `(.L_x_1601) ;  /* 0x0000008c00649947 */ /* 0x000fec0003800000 */
        /* <DEDUP_REMOVED lines=12> */
[----:B-----5:R-:W-:Y:S01]  /*25f0*/  IMAD.IADD R20, R20, 0x1, R5 ;  /* 0x0000000114147824 */ /* 0x020fe200078e0205 */
[----:B------:R-:W-:Y:S01]  /*2600*/  LOP3.LUT R149, R74, 0xffff, RZ, 0xc0, !PT ;  /* 0x0000ffff4a957812 */ /* 0x000fe200078ec0ff */
[C---:B------:R-:W-:Y:S01]  /*2610*/  IMAD.SHL.U32 R80, R66.reuse, 0x20, RZ ;  /* 0x0000002042507824 */ /* 0x040fe200078e00ff */
[C---:B------:R-:W-:Y:S01]  /*2620*/  SHF.L.U64.HI R81, R66.reuse, 0x5, R67 ;  /* 0x0000000542517819 */ /* 0x040fe20000010243 */
[----:B------:R-:W-:Y:S01]  /*2630*/  IMAD.WIDE.U32 R174, R66, 0x60, RZ ;  /* 0x0000006042ae7825 */ /* 0x000fe200078e00ff */
[----:B------:R-:W-:-:S02]  /*2640*/  LOP3.LUT R153, R149, 0x1, RZ, 0xc0, !PT ;  /* 0x0000000195997812 */ /* 0x000fc400078ec0ff */
[----:B------:R-:W-:Y:S01]  /*2650*/  LOP3.LUT R151, R149, 0x2, RZ, 0xc0, !PT ;  /* 0x0000000295977812 */ /* 0x000fe200078ec0ff */
[----:B------:R-:W-:Y:S01]  /*2660*/  VIADD R150, R162, 0x20 ;  /* 0x00000020a2967836 */ /* 0x000fe20000000000 */
[----:B------:R-:W-:Y:S01]  /*2670*/  SHF.L.U64.HI R81, R80, 0x1, R81 ;  /* 0x0000000150517819 */ /* 0x000fe20000010251 */
[C---:B------:R-:W-:Y:S01]  /*2680*/  VIADD R148, R162.reuse, 0x30 ;  /* 0x00000030a2947836 */ /* 0x040fe20000000000 */
[----:B------:R-:W-:Y:S01]  /*2690*/  IADD3 R152, R162, 0x10, RZ ;  /* 0x00000010a2987810 */ /* 0x000fe20007ffe0ff */
[----:B------:R-:W-:Y:S01]  /*26a0*/  IMAD.MOV.U32 R126, RZ, RZ, R204 ;  /* 0x000000ffff7e7224 */ /* 0x000fe200078e00cc */
[C---:B------:R-:W-:Y:S01]  /*26b0*/  SHF.L.U64.HI R95, R64.reuse, 0x5, R65 ;  /* 0x00000005405f7819 */ /* 0x040fe20000010241 */
[----:B------:R-:W-:Y:S01]  /*26c0*/  IMAD.MOV.U32 R128, RZ, RZ, R160 ;  /* 0x000000ffff807224 */ /* 0x000fe200078e00a0 */
[----:B------:R-:W-:Y:S01]  /*26d0*/  SHF.L.U32 R94, R64, 0x5, RZ ;  /* 0x00000005405e7819 */ /* 0x000fe200000006ff */
[----:B------:R-:W-:Y:S01]  /*26e0*/  IMAD.MOV.U32 R129, RZ, RZ, R161 ;  /* 0x000000ffff817224 */ /* 0x000fe200078e00a1 */
[----:B------:R-:W-:-:S02]  /*26f0*/  MOV R127, R205 ;  /* 0x000000cd007f7202 */ /* 0x000fc40000000f00 */
[----:B------:R-:W-:Y:S02]  /*2700*/  LOP3.LUT R149, R149, 0x4, RZ, 0xc0, !PT ;  /* 0x0000000495957812 */ /* 0x000fe400078ec0ff */
[----:B------:R-:W-:Y:S01]  /*2710*/  SHF.L.U32 R80, R80, 0x1, RZ ;  /* 0x0000000150507819 */ /* 0x000fe200000006ff */
[----:B--2---:R-:W-:-:S04]  /*2720*/  IMAD R3, R33, R211, RZ ;  /* 0x000000d321037224 */ /* 0x004fc800078e02ff */
[----:B------:R-:W-:Y:S02]  /*2730*/  IMAD R0, R32, R76, R3 ;  /* 0x0000004c20007224 */ /* 0x000fe400078e0203 */
[----:B---3--:R-:W-:Y:S02]  /*2740*/  IMAD R3, R35, R211, RZ ;  /* 0x000000d323037224 */ /* 0x008fe400078e02ff */
[C---:B------:R-:W-:Y:S01]  /*2750*/  IMAD.WIDE.U32 R32, R211.reuse, R32, R14 ;  /* 0x00000020d3207225 */ /* 0x040fe200078e000e */
[C-C-:B----4-:R-:W-:Y:S02]  /*2760*/  SHF.L.U64.HI R113, R176.reuse, 0x4, R177.reuse ;  /* 0x00000004b0717819 */ /* 0x150fe400000102b1 */
[----:B------:R-:W-:Y:S01]  /*2770*/  SHF.L.U64.HI R115, R176, 0x5, R177 ;  /* 0x00000005b0737819 */ /* 0x000fe200000102b1 */
[----:B------:R-:W-:Y:S01]  /*2780*/  IMAD.WIDE.U32 R30, R211, R34, R14 ;  /* 0x00000022d31e7225 */ /* 0x000fe200078e000e */
[C---:B------:R-:W-:Y:S02]  /*2790*/  SHF.L.U32 R98, R178.reuse, 0x4, RZ ;  /* 0x00000004b2627819 */ /* 0x040fe400000006ff */
[----:B------:R-:W-:Y:S01]  /*27a0*/  SHF.L.U64.HI R97, R178, 0x4, R179 ;  /* 0x00000004b2617819 */ /* 0x000fe200000102b3 */
[----:B------:R-:W-:Y:S01]  /*27b0*/  IMAD R2, R34, R76, R3 ;  /* 0x0000004c22027224 */ /* 0x000fe200078e0203 */
[----:B------:R-:W-:Y:S01]  /*27c0*/  SHF.R.S32.HI R3, RZ, 0x1f, R5 ;  /* 0x0000001fff037819 */ /* 0x000fe20000011405 */
[----:B------:R-:W-:Y:S01]  /*27d0*/  IMAD.IADD R33, R33, 0x1, R0 ;  /* 0x0000000121217824 */ /* 0x000fe200078e0200 */
[----:B------:R-:W-:Y:S01]  /*27e0*/  SHF.L.U64.HI R107, R178, 0x5, R179 ;  /* 0x00000005b26b7819 */ /* 0x000fe200000102b3 */
[----:B------:R-:W-:-:S02]  /*27f0*/  IMAD R4, R177, R5, RZ ;  /* 0x00000005b1047224 */ /* 0x000fc400078e02ff */
[----:B------:R-:W-:Y:S02]  /*2800*/  IMAD R0, R179, R5, RZ ;  /* 0x00000005b3007224 */ /* 0x000fe400078e02ff */
[----:B------:R-:W-:Y:S01]  /*2810*/  IMAD.IADD R31, R31, 0x1, R2 ;  /* 0x000000011f1f7824 */ /* 0x000fe200078e0202 */
[----:B------:R-:W-:Y:S01]  /*2820*/  LEA.HI R145, R18, R18, RZ, 0x1 ;  /* 0x0000001212917211 */ /* 0x000fe200078f08ff */
[-C--:B------:R-:W-:Y:S02]  /*2830*/  IMAD R4, R176, R3.reuse, R4 ;  /* 0x00000003b0047224 */ /* 0x080fe400078e0204 */
[C---:B------:R-:W-:Y:S01]  /*2840*/  IMAD R3, R178.reuse, R3, R0 ;  /* 0x00000003b2037224 */ /* 0x040fe200078e0200 */
[----:B------:R-:W-:Y:S01]  /*2850*/  SHF.R.S32.HI R145, RZ, 0x1, R145 ;  /* 0x00000001ff917819 */ /* 0x000fe20000011491 */
[----:B------:R-:W-:-:S03]  /*2860*/  IMAD.WIDE.U32 R30, R178, R5, R30 ;  /* 0x00000005b21e7225 */ /* 0x000fc600078e001e */
[----:B------:R-:W-:Y:S01]  /*2870*/  SHF.L.U32 R147, R145, 0x5, RZ ;  /* 0x0000000591937819 */ /* 0x000fe200000006ff */
[----:B------:R-:W-:Y:S01]  /*2880*/  IMAD R19, R29, R13, RZ ;  /* 0x0000000d1d137224 */ /* 0x000fe200078e02ff */
[----:B------:R-:W-:Y:S01]  /*2890*/  IADD3 R31, R31, R3, RZ ;  /* 0x000000031f1f7210 */ /* 0x000fe20007ffe0ff */
[----:B------:R-:W-:Y:S01]  /*28a0*/  IMAD.WIDE.U32 R32, R176, R5, R32 ;  /* 0x00000005b0207225 */ /* 0x000fe200078e0020 */
[----:B------:R-:W-:Y:S02]  /*28b0*/  IADD3 R3, P0, -R75, R162, RZ ;  /* 0x000000a24b037210 */ /* 0x000fe40007f1e1ff */
[----:B------:R-:W-:Y:S01]  /*28c0*/  SHF.R.S32.HI R138, RZ, 0x1f, R147 ;  /* 0x0000001fff8a7819 */ /* 0x000fe20000011493 */
[----:B------:R-:W-:Y:S02]  /*28d0*/  IMAD R0, R28, R12, R19 ;  /* 0x0000000c1c007224 */ /* 0x000fe400078e0213 */
[----:B------:R-:W-:Y:S02]  /*28e0*/  IMAD R19, R27, R13, RZ ;  /* 0x0000000d1b137224 */ /* 0x000fe400078e02ff */
[----:B------:R-:W-:-:S02]  /*28f0*/  IMAD.IADD R33, R33, 0x1, R4 ;  /* 0x0000000121217824 */ /* 0x000fc400078e0204 */
[C---:B------:R-:W-:Y:S02]  /*2900*/  IMAD R19, R26.reuse, R12, R19 ;  /* 0x0000000c1a137224 */ /* 0x040fe400078e0213 */
[----:B------:R-:W-:-:S04]  /*2910*/  IMAD.WIDE.U32 R26, R26, R13, R30 ;  /* 0x0000000d1a1a7225 */ /* 0x000fc800078e001e */
[----:B------:R-:W-:Y:S02]  /*2920*/  IMAD.X R21, R163, 0x1, ~R21, P0 ;  /* 0x00000001a3157824 */ /* 0x000fe400000e0e15 */
[----:B------:R-:W-:-:S04]  /*2930*/  IMAD.WIDE.U32 R28, R28, R13, R32 ;  /* 0x0000000d1c1c7225 */ /* 0x000fc800078e0020 */
[----:B------:R-:W-:Y:S01]  /*2940*/  IMAD.IADD R27, R27, 0x1, R19 ;  /* 0x000000011b1b7824 */ /* 0x000fe200078e0213 */
[----:B------:R-:W-:Y:S01]  /*2950*/  IADD3 R29, R29, R0, RZ ;  /* 0x000000001d1d7210 */ /* 0x000fe20007ffe0ff */
[----:B------:R-:W-:Y:S02]  /*2960*/  IMAD R121, R21, R178, RZ ;  /* 0x000000b215797224 */ /* 0x000fe400078e02ff */
[----:B------:R-:W-:Y:S02]  /*2970*/  IMAD R125, R145, R20, RZ ;  /* 0x00000014917d7224 */ /* 0x000fe400078e02ff */
[----:B------:R-:W-:Y:S02]  /*2980*/  IMAD R121, R179, R3, R121 ;  /* 0x00000003b3797224 */ /* 0x000fe400078e0279 */
[----:B------:R-:W-:Y:S01]  /*2990*/  IMAD R4, R162, R145, R77 ;  /* 0x00000091a2047224 */ /* 0x000fe200078e024d */
[----:B------:R-:W-:Y:S01]  /*29a0*/  SHF.R.S32.HI R2, RZ, 0x1f, R125 ;  /* 0x0000001fff027819 */ /* 0x000fe2000001147d */
[----:B------:R-:W-:-:S03]  /*29b0*/  IMAD.WIDE.U32 R18, R178, R3, R26 ;  /* 0x00000003b2127225 */ /* 0x000fc600078e001a */
[----:B------:R-:W-:Y:S01]  /*29c0*/  IADD3 R0, P3, R125, R4, RZ ;  /* 0x000000047d007210 */ /* 0x000fe20007f7e0ff */
[----:B------:R-:W-:Y:S01]  /*29d0*/  IMAD R119, R21, R176, RZ ;  /* 0x000000b015777224 */ /* 0x000fe200078e02ff */
[----:B------:R-:W-:Y:S01]  /*29e0*/  LEA R120, P0, R18, R24, 0x1 ;  /* 0x0000001812787211 */ /* 0x000fe200078008ff */
[----:B------:R-:W-:Y:S01]  /*29f0*/  IMAD.IADD R121, R19, 0x1, R121 ;  /* 0x0000000113797824 */ /* 0x000fe200078e0279 */
[----:B------:R-:W-:Y:S01]  /*2a00*/  LEA.HI.X.SX32 R5, R4, R2, 0x1, P3 ;  /* 0x0000000204057211 */ /* 0x000fe200018f0eff */
[-C--:B------:R-:W-:Y:S02]  /*2a10*/  IMAD R119, R177, R3.reuse, R119 ;  /* 0x00000003b1777224 */ /* 0x080fe400078e0277 */
[----:B------:R-:W-:Y:S01]  /*2a20*/  IMAD.WIDE.U32 R12, R176, R3, R28 ;  /* 0x00000003b00c7225 */ /* 0x000fe200078e001c */
[----:B------:R-:W-:-:S03]  /*2a30*/  LEA.HI.X R121, R18, R25, R121, 0x1, P0 ;  /* 0x0000001912797211 */ /* 0x000fc600000f0c79 */
[----:B------:R-:W-:Y:S01]  /*2a40*/  IMAD.SHL.U32 R18, R0, 0x2, RZ ;  /* 0x0000000200127824 */ /* 0x000fe200078e00ff */
[----:B------:R-:W-:Y:S01]  /*2a50*/  IADD3 R119, R13, R119, RZ ;  /* 0x000000770d777210 */ /* 0x000fe20007ffe0ff */
[----:B------:R-:W-:Y:S01]  /*2a60*/  IMAD.IADD R3, R77, 0x1, R4 ;  /* 0x000000014d037824 */ /* 0x000fe200078e0204 */
[----:B------:R-:W-:Y:S01]  /*2a70*/  LEA R118, P1, R12, R22, 0x1 ;  /* 0x000000160c767211 */ /* 0x000fe200078208ff */
[----:B------:R-:W-:Y:S01]  /*2a80*/  IMAD.SHL.U32 R155, R145, 0x10, RZ ;  /* 0x00000010919b7824 */ /* 0x000fe200078e00ff */
[----:B------:R-:W-:Y:S01]  /*2a90*/  SHF.L.U64.HI R0, R0, 0x1, R5 ;  /* 0x0000000100007819 */ /* 0x000fe20000010205 */
[----:B------:R-:W-:Y:S01]  /*2aa0*/  IMAD.SHL.U32 R108, R178, 0x20, RZ ;  /* 0x00000020b26c7824 */ /* 0x000fe200078e00ff */
[----:B------:R-:W-:Y:S01]  /*2ab0*/  LEA.HI.X R119, R12, R23, R119, 0x1, P1 ;  /* 0x000000170c777211 */ /* 0x000fe200008f0c77 */
[----:B------:R-:W-:Y:S01]  /*2ac0*/  VIADD R146, R155, 0x40 ;  /* 0x000000409b927836 */ /* 0x000fe20000000000 */
[-C--:B------:R-:W-:Y:S01]  /*2ad0*/  IADD3 R58, P1, R8, R18.reuse, RZ ;  /* 0x00000012083a7210 */ /* 0x080fe20007f3e0ff */
[----:B------:R-:W-:Y:S01]  /*2ae0*/  IMAD.SHL.U32 R114, R176, 0x10, RZ ;  /* 0x00000010b0727824 */ /* 0x000fe200078e00ff */
[----:B------:R-:W-:Y:S01]  /*2af0*/  IADD3 R125, P2, R125, R3, RZ ;  /* 0x000000037d7d7210 */ /* 0x000fe20007f5e0ff */
[----:B------:R-:W-:Y:S01]  /*2b00*/  IMAD.IADD R143, R155, 0x1, R146 ;  /* 0x000000019b8f7824 */ /* 0x000fe200078e0292 */
[----:B------:R-:W-:Y:S01]  /*2b10*/  IADD3 R18, P0, R6, R18, RZ ;  /* 0x0000001206127210 */ /* 0x000fe20007f1e0ff */
[----:B------:R-:W-:Y:S01]  /*2b20*/  IMAD.X R59, R9, 0x1, R0, P1 ;  /* 0x00000001093b7824 */ /* 0x000fe200008e0600 */
[----:B------:R-:W-:Y:S01]  /*2b30*/  LEA.HI.X.SX32 R2, R3, R2, 0x1, P2 ;  /* 0x0000000203027211 */ /* 0x000fe200010f0eff */
[C---:B------:R-:W-:Y:S01]  /*2b40*/  IMAD.SHL.U32 R116, R176.reuse, 0x20, RZ ;  /* 0x00000020b0747824 */ /* 0x040fe200078e00ff */
[----:B------:R-:W-:Y:S01]  /*2b50*/  SHF.L.U32 R124, R125, 0x1, RZ ;  /* 0x000000017d7c7819 */ /* 0x000fe200000006ff */
[----:B------:R-:W-:Y:S01]  /*2b60*/  IMAD R117, R177, 0x60, RZ ;  /* 0x00000060b1757824 */ /* 0x000fe200078e02ff */
[----:B------:R-:W-:Y:S01]  /*2b70*/  IADD3.X R19, R7, R0, RZ, P0, !PT ;  /* 0x0000000007137210 */ /* 0x000fe200007fe4ff */
[----:B------:R-:W-:Y:S01]  /*2b80*/  IMAD.WIDE.U32 R176, R176, 0x60, RZ ;  /* 0x00000060b0b07825 */ /* 0x000fe200078e00ff */
[----:B------:R-:W-:-:S02]  /*2b90*/  IADD3 R92, P1, R201, 0x40, RZ ;  /* 0x00000040c95c7810 */ /* 0x000fc40007f3e0ff */
[----:B------:R-:W-:Y:S01]  /*2ba0*/  IADD3 R88, P0, R201, 0x80, RZ ;  /* 0x00000080c9587810 */ /* 0x000fe20007f1e0ff */
[----:B------:R-:W-:Y:S01]  /*2bb0*/  IMAD R145, R145, 0x30, RZ ;  /* 0x0000003091917824 */ /* 0x000fe200078e02ff */
[----:B------:R-:W-:Y:S01]  /*2bc0*/  SHF.L.U64.HI R125, R125, 0x1, R2 ;  /* 0x000000017d7d7819 */ /* 0x000fe20000010202 */
[----:B------:R-:W-:Y:S01]  /*2bd0*/  IMAD.X R93, RZ, RZ, R202, P1 ;  /* 0x000000ffff5d7224 */ /* 0x000fe200008e06ca */
[-C--:B------:R-:W-:Y:S01]  /*2be0*/  IADD3 R122, P3, R8, R124.reuse, RZ ;  /* 0x0000007c087a7210 */ /* 0x080fe20007f7e0ff */
[----:B------:R-:W-:Y:S01]  /*2bf0*/  IMAD R3, R67, 0x60, RZ ;  /* 0x0000006043037824 */ /* 0x000fe200078e02ff */
[----:B------:R-:W-:Y:S02]  /*2c00*/  IADD3 R124, P2, R6, R124, RZ ;  /* 0x0000007c067c7210 */ /* 0x000fe40007f5e0ff */
[-C--:B------:R-:W-:Y:S01]  /*2c10*/  IADD3.X R89, RZ, R202.reuse, RZ, P0, !PT ;  /* 0x000000caff597210 */ /* 0x080fe200007fe4ff */
[--C-:B------:R-:W-:Y:S01]  /*2c20*/  IMAD.X R123, R9, 0x1, R125.reuse, P3 ;  /* 0x00000001097b7824 */ /* 0x100fe200018e067d */
[-C--:B------:R-:W-:Y:S01]  /*2c30*/  IADD3 R90, P1, R92, R201.reuse, RZ ;  /* 0x000000c95c5a7210 */ /* 0x080fe20007f3e0ff */
[----:B------:R-:W-:Y:S01]  /*2c40*/  IMAD.X R125, R7, 0x1, R125, P2 ;  /* 0x00000001077d7824 */ /* 0x000fe200010e067d */
[-C--:B------:R-:W-:Y:S01]  /*2c50*/  IADD3 R86, P0, R88, R201.reuse, RZ ;  /* 0x000000c958567210 */ /* 0x080fe20007f1e0ff */
[----:B------:R-:W-:Y:S01]  /*2c60*/  IMAD.MOV.U32 R9, RZ, RZ, R134 ;  /* 0x000000ffff097224 */ /* 0x000fe200078e0086 */
[----:B------:R-:W-:Y:S01]  /*2c70*/  IADD3 R144, R155, 0x80, RZ ;  /* 0x000000809b907810 */ /* 0x000fe20007ffe0ff */
[----:B------:R-:W-:Y:S01]  /*2c80*/  IMAD.X R91, R93, 0x1, R202, P1 ;  /* 0x000000015d5b7824 */ /* 0x000fe200008e06ca */
[----:B------:R-:W-:Y:S01]  /*2c90*/  IADD3.X R87, R89, R202, RZ, P0, !PT ;  /* 0x000000ca59577210 */ /* 0x000fe200007fe4ff */
[----:B------:R-:W-:Y:S01]  /*2ca0*/  IMAD.IADD R78, R175, 0x1, R3 ;  /* 0x00000001af4e7824 */ /* 0x000fe200078e0203 */
[----:B------:R-:W-:Y:S01]  /*2cb0*/  IADD3 R85, P2, R90, R201, RZ ;  /* 0x000000c95a557210 */ /* 0x000fe20007f5e0ff */
[----:B------:R-:W-:Y:S01]  /*2cc0*/  IMAD.IADD R142, R155, 0x1, R144 ;  /* 0x000000019b8e7824 */ /* 0x000fe200078e0290 */
[----:B------:R-:W-:-:S02]  /*2cd0*/  IADD3 R103, P0, R98, 0x80, RZ ;  /* 0x0000008062677810 */ /* 0x000fc40007f1e0ff */
[----:B------:R-:W-:Y:S01]  /*2ce0*/  IADD3 R83, P1, R86, R201, RZ ;  /* 0x000000c956537210 */ /* 0x000fe20007f3e0ff */
[--C-:B------:R-:W-:Y:S01]  /*2cf0*/  IMAD.X R84, R91, 0x1, R202.reuse, P2 ;  /* 0x000000015b547824 */ /* 0x100fe200010e06ca */
[----:B------:R-:W-:Y:S01]  /*2d00*/  IADD3 R99, P3, R98, 0x40, RZ ;  /* 0x0000004062637810 */ /* 0x000fe20007f7e0ff */
[--C-:B------:R-:W-:Y:S01]  /*2d10*/  IMAD.X R104, RZ, RZ, R97.reuse, P0 ;  /* 0x000000ffff687224 */ /* 0x100fe200000e0661 */
[-C--:B------:R-:W-:Y:S01]  /*2d20*/  IADD3 R106, P2, R103, R98.reuse, RZ ;  /* 0x00000062676a7210 */ /* 0x080fe20007f5e0ff */
[----:B------:R-:W-:Y:S01]  /*2d30*/  IMAD.X R82, R87, 0x1, R202, P1 ;  /* 0x0000000157527824 */ /* 0x000fe200008e06ca */
[----:B------:R-:W-:Y:S01]  /*2d40*/  IADD3.X R100, RZ, R97, RZ, P3, !PT ;  /* 0x00000061ff647210 */ /* 0x000fe20001ffe4ff */
[----:B------:R-:W-:Y:S01]  /*2d50*/  IMAD.IADD R140, R155, 0x1, R142 ;  /* 0x000000019b8c7824 */ /* 0x000fe200078e028e */
[----:B------:R-:W-:Y:S01]  /*2d60*/  IADD3 R102, P3, R99, R98, RZ ;  /* 0x0000006263667210 */ /* 0x000fe20007f7e0ff */
[----:B------:R-:W-:Y:S01]  /*2d70*/  IMAD.X R105, R104, 0x1, R97, P2 ;  /* 0x0000000168697824 */ /* 0x000fe200010e0661 */
[----:B------:R-:W-:-:S02]  /*2d80*/  IADD3 R112, P0, R108, R103, RZ ;  /* 0x000000676c707210 */ /* 0x000fc40007f1e0ff */
[----:B------:R-:W-:Y:S01]  /*2d90*/  IADD3 R110, P1, R108, R99, RZ ;  /* 0x000000636c6e7210 */ /* 0x000fe20007f3e0ff */
[----:B------:R-:W-:Y:S01]  /*2da0*/  IMAD.X R101, R100, 0x1, R97, P3 ;  /* 0x0000000164657824 */ /* 0x000fe200018e0661 */
[----:B------:R-:W-:Y:S01]  /*2db0*/  IADD3 R141, R155, R143, RZ ;  /* 0x0000008f9b8d7210 */ /* 0x000fe20007ffe0ff */
[----:B------:R-:W-:Y:S01]  /*2dc0*/  IMAD.X R111, R107, 0x1, R104, P0 ;  /* 0x000000016b6f7824 */ /* 0x000fe200000e0668 */
[C---:B------:R-:W-:Y:S01]  /*2dd0*/  SHF.L.U64.HI R113, R114.reuse, 0x1, R113 ;  /* 0x0000000172717819 */ /* 0x040fe20000010271 */
[----:B------:R-:W-:Y:S01]  /*2de0*/  IMAD.SHL.U32 R114, R114, 0x2, RZ ;  /* 0x0000000272727824 */ /* 0x000fe200078e00ff */
[C---:B------:R-:W-:Y:S01]  /*2df0*/  SHF.L.U64.HI R115, R116.reuse, 0x1, R115 ;  /* 0x0000000174737819 */ /* 0x040fe20000010273 */
[----:B------:R-:W-:Y:S01]  /*2e00*/  IMAD.SHL.U32 R116, R116, 0x2, RZ ;  /* 0x0000000274747824 */ /* 0x000fe200078e00ff */
[----:B------:R-:W-:Y:S02]  /*2e10*/  IADD3 R117, R177, R117, RZ ;  /* 0x00000075b1757210 */ /* 0x000fe40007ffe0ff */
[----:B------:R-:W-:-:S02]  /*2e20*/  IADD3.X R109, R107, R100, RZ, P1, !PT ;  /* 0x000000646b6d7210 */ /* 0x000fc40000ffe4ff */
[----:B------:R-:W-:Y:S02]  /*2e30*/  SHF.R.S32.HI R139, RZ, 0x1f, R155 ;  /* 0x0000001fff8b7819 */ /* 0x000fe4000001149b */
[----:B------:R-:W-:Y:S02]  /*2e40*/  SHF.R.S32.HI R136, RZ, 0x1f, R145 ;  /* 0x0000001fff887819 */ /* 0x000fe40000011491 */
[----:B------:R-:W-:Y:S02]  /*2e50*/  SHF.R.S32.HI R137, RZ, 0x1f, R146 ;  /* 0x0000001fff897819 */ /* 0x000fe40000011492 */
[----:B------:R-:W-:Y:S02]  /*2e60*/  SHF.R.S32.HI R135, RZ, 0x1f, R144 ;  /* 0x0000001fff877819 */ /* 0x000fe40000011490 */
[----:B------:R-:W-:Y:S02]  /*2e70*/  SHF.R.S32.HI R133, RZ, 0x1f, R143 ;  /* 0x0000001fff857819 */ /* 0x000fe4000001148f */
[----:B------:R-:W-:-:S02]  /*2e80*/  SHF.R.S32.HI R132, RZ, 0x1f, R142 ;  /* 0x0000001fff847819 */ /* 0x000fc4000001148e */
[----:B------:R-:W-:Y:S02]  /*2e90*/  SHF.R.S32.HI R131, RZ, 0x1f, R141 ;  /* 0x0000001fff837819 */ /* 0x000fe4000001148d */
[----:B------:R-:W-:-:S07]  /*2ea0*/  SHF.R.S32.HI R130, RZ, 0x1f, R140 ;  /* 0x0000001fff827819 */ /* 0x000fce000001148c */
.L_x_1695:
[----:B------:R-:W-:Y:S01]  /*2eb0*/  IMAD.SHL.U32 R13, R9, 0x40, RZ ;  /* 0x00000040090d7824 */ /* 0x000fe200078e00ff */
[----:B------:R-:W-:Y:S03]  /*2ec0*/  BSSY B0, `(.L_x_1602) ;  /* 0x0000016000007945 */ /* 0x000fe60003800000 */
[----:B------:R-:W-:Y:S04]  /*2ed0*/  VIADD R12, R13, 0xffffffc0 ;  /* 0xffffffc00d0c7836 */ /* 0x000fe80000000000 */
[--C-:B---3--:R-:W-:Y:S02]  /*2ee0*/  IMAD.IADD R185, R73, 0x1, -R12.reuse ;  /* 0x0000000149b97824 */ /* 0x108fe400078e0a0c */
[----:B------:R-:W-:Y:S03]  /*2ef0*/  IMAD.IADD R183, R75, 0x1, -R12 ;  /* 0x000000014bb77824 */ /* 0x000fe600078e0a0c */
[-C--:B------:R-:W-:Y:S02]  /*2f00*/  ISETP.GE.AND P2, PT, R162, R185.reuse, PT ;  /* 0x000000b9a200720c */ /* 0x080fe40003f46270 */
[----:B------:R-:W-:Y:S02]  /*2f10*/  ISETP.GE.AND P0, PT, R152, R185, PT ;  /* 0x000000b99800720c */ /* 0x000fe40003f06270 */
[----:B------:R-:W-:Y:S02]  /*2f20*/  ISETP.GE.AND P2, PT, R162, R183, !P2 ;  /* 0x000000b7a200720c */ /* 0x000fe40005746270 */
[-C--:B------:R-:W-:Y:S02]  /*2f30*/  ISETP.GE.AND P4, PT, R150, R185.reuse, PT ;  /* 0x000000b99600720c */ /* 0x080fe40003f86270 */
[----:B------:R-:W-:Y:S02]  /*2f40*/  ISETP.GE.AND P3, PT, R148, R185, PT ;  /* 0x000000b99400720c */ /* 0x000fe40003f66270 */
[-C--:B------:R-:W-:Y:S02]  /*2f50*/  ISETP.GE.AND P0, PT, R152, R183.reuse, !P0 ;  /* 0x000000b79800720c */ /* 0x080fe40004706270 */
[-C--:B------:R-:W-:Y:S02]  /*2f60*/  ISETP.GE.AND P4, PT, R150, R183.reuse, !P4 ;  /* 0x000000b79600720c */ /* 0x080fe40006786270 */
[----:B------:R-:W-:Y:S03]  /*2f70*/  ISETP.GE.AND P3, PT, R148, R183, !P3 ;  /* 0x000000b79400720c */ /* 0x000fe60005f66270 */
[----:B-----5:R-:W-:Y:S05]  /*2f80*/  @!P2 BRA `(.L_x_1603) ;  /* 0x000000000024a947 */ /* 0x020fea0003800000 */
        /* <DEDUP_REMOVED lines=9> */
.L_x_1603:
[----:B------:R-:W-:Y:S05]  /*3020*/  BSYNC B0 ;  /* 0x0000000000007941 */ /* 0x000fea0003800000 */
.L_x_1602:
        /* <DEDUP_REMOVED lines=15> */
.L_x_1605:
[----:B------:R-:W-:Y:S05]  /*3120*/  BSYNC B0 ;  /* 0x0000000000007941 */ /* 0x000fea0003800000 */
.L_x_1604:
        /* <DEDUP_REMOVED lines=15> */
.L_x_1607:
[----:B------:R-:W-:Y:S05]  /*3220*/  BSYNC B0 ;  /* 0x0000000000007941 */ /* 0x000fea0003800000 */
.L_x_1606:
        /* <DEDUP_REMOVED lines=15> */
.L_x_1609:
[----:B------:R-:W-:Y:S05]  /*3320*/  BSYNC B0 ;  /* 0x0000000000007941 */ /* 0x000fea0003800000 */
.L_x_1608:
        /* <DEDUP_REMOVED lines=66> */
.L_x_1616:
[----:B------:R-:W-:Y:S05]  /*3750*/  BSYNC B0 ;  /* 0x0000000000007941 */ /* 0x000fea0003800000 */
.L_x_1615:
        /* <DEDUP_REMOVED lines=48> */
.L_x_1618:
[----:B------:R-:W-:Y:S05]  /*3a60*/  BSYNC B0 ;  /* 0x0000000000007941 */ /* 0x000fea0003800000 */
.L_x_1617:
        /* <DEDUP_REMOVED lines=47> */
.L_x_1614:
[----:B------:R-:W-:Y:S05]  /*3d60*/  BSYNC B1 ;  /* 0x0000000000017941 */ /* 0x000fea0003800000 */
.L_x_1613:
        /* <DEDUP_REMOVED lines=65> */
.L_x_1622:
[----:B------:R-:W-:Y:S05]  /*4180*/  BSYNC B0 ;  /* 0x0000000000007941 */ /* 0x000fea0003800000 */
.L_x_1621:
        /* <DEDUP_REMOVED lines=51> */
.L_x_1624:
[----:B------:R-:W-:Y:S05]  /*44c0*/  BSYNC B0 ;  /* 0x0000000000007941 */ /* 0x000fea0003800000 */
.L_x_1623:
        /* <DEDUP_REMOVED lines=50> */
.L_x_1620:
[----:B------:R-:W-:Y:S05]  /*47f0*/  BSYNC B1 ;  /* 0x0000000000017941 */ /* 0x000fea0003800000 */
.L_x_1619:
        /* <DEDUP_REMOVED lines=65> */
.L_x_1628:
[----:B------:R-:W-:Y:S05]  /*4c10*/  BSYNC B0 ;  /* 0x0000000000007941 */ /* 0x000fea0003800000 */
.L_x_1627:
        /* <DEDUP_REMOVED lines=51> */
.L_x_1630:
[----:B------:R-:W-:Y:S05]  /*4f50*/  BSYNC B0 ;  /* 0x0000000000007941 */ /* 0x000fea0003800000 */
.L_x_1629:
        /* <DEDUP_REMOVED lines=50> */
.L_x_1626:
[----:B------:R-:W-:Y:S05]  /*5280*/  BSYNC B1 ;  /* 0x0000000000017941 */ /* 0x000fea0003800000 */
.L_x_1625:
        /* <DEDUP_REMOVED lines=67> */
.L_x_1634:
[----:B------:R-:W-:Y:S05]  /*56c0*/  BSYNC B0 ;  /* 0x0000000000007941 */ /* 0x000fea0003800000 */
.L_x_1633:
        /* <DEDUP_REMOVED lines=51> */
.L_x_1636:
[----:B------:R-:W-:Y:S05]  /*5a00*/  BSYNC B0 ;  /* 0x0000000000007941 */ /* 0x000fea0003800000 */
.L_x_1635:
        /* <DEDUP_REMOVED lines=50> */
.L_x_1632:
[----:B------:R-:W-:Y:S05]  /*5d30*/  BSYNC B1 ;  /* 0x0000000000017941 */ /* 0x000fea0003800000 */
.L_x_1631:
[----:B------:R-:W2:Y:S02]  /*5d40*/  LD.E R3, desc[UR6][R16.64+0xd0] ;  /* 0x0000d00610037980 */ /* 0x000ea4000c101900 */
[----:B--2---:R-:W-:Y:S05]  /*5d50*/  IMAD.U32 R3, R3, -0x20, RZ ;  /* 0xffffffe003037824 */ /* 0x004fea00078e00ff */
[C---:B------:R-:W-:Y:S02]  /*5d60*/  LEA R18, P1, R3.reuse, R18, 0x1 ;  /* 0x0000001203127211 */ /* 0x040fe400078208ff */
[C---:B------:R-:W-:Y:S02]  /*5d70*/  LEA R58, P0, R3.reuse, R58, 0x1 ;  /* 0x0000003a033a7211 */ /* 0x040fe400078008ff */
[C---:B------:R-:W-:Y:S02]  /*5d80*/  LEA.HI.X.SX32 R19, R3.reuse, R19, 0x1, P1 ;  /* 0x0000001303137211 */ /* 0x040fe400008f0eff */
[----:B------:R-:W-:Y:S01]  /*5d90*/  LEA.HI.X.SX32 R59, R3, R59, 0x1, P0 ;  /* 0x0000003b033b7211 */ /* 0x000fe200000f0eff */
[----:B------:R-:W-:Y:S05]  /*5da0*/  BRA `(.L_x_1637) ;  /* 0x0000004c00a87947 */ /* 0x000fea0003800000 */
.L_x_1612:
        /* <DEDUP_REMOVED lines=89> */
.L_x_1643:
[----:B------:R-:W-:Y:S05]  /*6340*/  BSYNC B0 ;  /* 0x0000000000007941 */ /* 0x000fea0003800000 */
.L_x_1642:
[----:B-----5:R2:W-:Y:S02]  /*6350*/  ST.E.128 desc[UR6][R126.64], R48 ;  /* 0x000000307e007985 */ /* 0x0205e4000c101d06 */
.L_x_1641:
[----:B------:R-:W-:Y:S05]  /*6360*/  BSYNC B1 ;  /* 0x0000000000017941 */ /* 0x000fea0003800000 */
.L_x_1640:
        /* <DEDUP_REMOVED lines=87> */
.L_x_1647:
[----:B------:R-:W-:Y:S05]  /*68e0*/  BSYNC B0 ;  /* 0x0000000000007941 */ /* 0x000fea0003800000 */
.L_x_1646:
[----:B-----5:R3:W-:Y:S02]  /*68f0*/  ST.E.128 desc[UR6][R126.64+0x80], R48 ;  /* 0x000080307e007985 */ /* 0x0207e4000c101d06 */
.L_x_1645:
[----:B------:R-:W-:Y:S05]  /*6900*/  BSYNC B1 ;  /* 0x0000000000017941 */ /* 0x000fea0003800000 */
.L_x_1644:
        /* <DEDUP_REMOVED lines=86> */
.L_x_1649:
[----:B------:R-:W-:Y:S05]  /*6e70*/  BSYNC B0 ;  /* 0x0000000000007941 */ /* 0x000fea0003800000 */
.L_x_1648:
[----:B-----5:R4:W-:Y:S02]  /*6e80*/  ST.E.128 desc[UR6][R126.64+0x100], R48 ;  /* 0x000100307e007985 */ /* 0x0209e4000c101d06 */
.L_x_1639:
[----:B------:R-:W-:Y:S05]  /*6e90*/  BSYNC B2 ;  /* 0x0000000000027941 */ /* 0x000fea0003800000 */
.L_x_1638:
        /* <DEDUP_REMOVED lines=99> */
.L_x_1655:
[----:B------:R-:W-:Y:S05]  /*74d0*/  BSYNC B0 ;  /* 0x0000000000007941 */ /* 0x000fea0003800000 */
.L_x_1654:
[----:B-----5:R3:W-:Y:S02]  /*74e0*/  ST.E.128 desc[UR6][R186.64], R48 ;  /* 0x00000030ba007985 */ /* 0x0207e4000c101d06 */
.L_x_1653:
[----:B------:R-:W-:Y:S05]  /*74f0*/  BSYNC B1 ;  /* 0x0000000000017941 */ /* 0x000fea0003800000 */
.L_x_1652:
[----:B------:R-:W-:Y:S01]  /*7500*/  ISETP.GE.AND P0, PT, R11, R181, PT ;  /* 0x000000b50b00720c */ /* 0x000fe20003f06270 */
[----:B------:R-:W-:Y:S11]  /*7510*/  BSSY B1, `(.L_x_1656) ;  /* 0x000005f000017945 */ /* 0x000ff60003800000 */
[----:B------:R-:W-:Y:S01]  /*7520*/  @!UPT UIADD3 URZ, URZ, URZ, URZ ;  /* 0x0000003f3f3ff290 */ /* 0x000fe2000fffe03f */
[----:B------:R-:W-:Y:S05]  /*7530*/  @P0 BRA `(.L_x_1657) ;  /* 0x0000000400700947 */ /* 0x000fea0003800000 */
[----:B------:R-:W-:Y:S01]  /*7540*/  LEA R188, P0, R99, R120, 0x1 ;  /* 0x0000007863bc7211 */ /* 0x000fe200078008ff */
        /* <DEDUP_REMOVED lines=89> */
.L_x_1659:
[----:B------:R-:W-:Y:S05]  /*7ae0*/  BSYNC B0 ;  /* 0x0000000000007941 */ /* 0x000fea0003800000 */
.L_x_1658:
[----:B-----5:R3:W-:Y:S02]  /*7af0*/  ST.E.128 desc[UR6][R186.64], R48 ;  /* 0x00000030ba007985 */ /* 0x0207e4000c101d06 */
.L_x_1657:
[----:B------:R-:W-:Y:S05]  /*7b00*/  BSYNC B1 ;  /* 0x0000000000017941 */ /* 0x000fea0003800000 */
.L_x_1656:
        /* <DEDUP_REMOVED lines=93> */
.L_x_1661:
[----:B------:R-:W-:Y:S05]  /*80e0*/  BSYNC B0 ;  /* 0x0000000000007941 */ /* 0x000fea0003800000 */
.L_x_1660:
[----:B-----5:R3:W-:Y:S02]  /*80f0*/  ST.E.128 desc[UR6][R186.64], R48 ;  /* 0x00000030ba007985 */ /* 0x0207e4000c101d06 */
.L_x_1651:
[----:B------:R-:W-:Y:S05]  /*8100*/  BSYNC B2 ;  /* 0x0000000000027941 */ /* 0x000fea0003800000 */
.L_x_1650:
        /* <DEDUP_REMOVED lines=99> */
.L_x_1667:
[----:B------:R-:W-:Y:S05]  /*8740*/  BSYNC B0 ;  /* 0x0000000000007941 */ /* 0x000fea0003800000 */
.L_x_1666:
[----:B-----5:R3:W-:Y:S02]  /*8750*/  ST.E.128 desc[UR6][R186.64], R48 ;  /* 0x00000030ba007985 */ /* 0x0207e4000c101d06 */
.L_x_1665:
[----:B------:R-:W-:Y:S05]  /*8760*/  BSYNC B1 ;  /* 0x0000000000017941 */ /* 0x000fea0003800000 */
.L_x_1664:
        /* <DEDUP_REMOVED lines=94> */
.L_x_1671:
[----:B------:R-:W-:Y:S05]  /*8d50*/  BSYNC B0 ;  /* 0x0000000000007941 */ /* 0x000fea0003800000 */
.L_x_1670:
[----:B-----5:R3:W-:Y:S02]  /*8d60*/  ST.E.128 desc[UR6][R186.64], R48 ;  /* 0x00000030ba007985 */ /* 0x0207e4000c101d06 */
.L_x_1669:
[----:B------:R-:W-:Y:S05]  /*8d70*/  BSYNC B1 ;  /* 0x0000000000017941 */ /* 0x000fea0003800000 */
.L_x_1668:
[----:B------:R-:W-:Y:S11]  /*8d80*/  ISETP.GE.AND P0, PT, R10, R181, PT ;  /* 0x000000b50a00720c */ /* 0x000ff60003f06270 */
[----:B------:R-:W-:Y:S02]  /*8d90*/  @!UPT UIADD3 URZ, URZ, URZ, URZ ;  /* 0x0000003f3f3ff290 */ /* 0x000fe4000fffe03f */
        /* <DEDUP_REMOVED lines=26> */
[----:B------:R-:W-:Y:S01]  /*8f40*/  LEA.HI.X.SX32 R23, R180, R193, 0x1, P0 ;  /* 0x000000c1b4177211 */ /* 0x000fe200000f0eff */
[----:B--2---:R-:W-:Y:S01]  /*8f50*/  IMAD.MOV.U32 R193, RZ, RZ, RZ ;  /* 0x000000ffffc17224 */ /* 0x004fe200078e00ff */
        /* <DEDUP_REMOVED lines=63> */
.L_x_1673:
[----:B------:R-:W-:Y:S05]  /*9350*/  BSYNC B0 ;  /* 0x0000000000007941 */ /* 0x000fea0003800000 */
.L_x_1672:
[----:B-----5:R3:W-:Y:S02]  /*9360*/  ST.E.128 desc[UR6][R186.64], R48 ;  /* 0x00000030ba007985 */ /* 0x0207e4000c101d06 */
.L_x_1663:
[----:B------:R-:W-:Y:S05]  /*9370*/  BSYNC B2 ;  /* 0x0000000000027941 */ /* 0x000fea0003800000 */
.L_x_1662:
        /* <DEDUP_REMOVED lines=11> */
[----:B---3--:R-:W-:Y:S01]  /*9430*/  IMAD.WIDE.U32 R186, R178, 0x60, R120 ;  /* 0x00000060b2ba7825 */ /* 0x008fe200078e0078 */
[----:B------:R-:W-:Y:S03]  /*9440*/  BSSY B0, `(.L_x_1678) ;  /* 0x0000059000007945 */ /* 0x000fe60003800000 */
[----:B------:R-:W-:Y:S01]  /*9450*/  IMAD R3, R65, 0x60, RZ ;  /* 0x0000006041037824 */ /* 0x000fe200078e02ff */
[----:B------:R-:W-:Y:S01]  /*9460*/  IADD3 R187, R187, R0, RZ ;  /* 0x00000000bbbb7210 */ /* 0x000fe20007ffe0ff */
[----:B------:R-:W-:Y:S04]  /*9470*/  IMAD.WIDE.U32 R182, R64, 0x60, R126 ;  /* 0x0000006040b67825 */ /* 0x000fe800078e007e */
[----:B--2-4-:R2:W5:Y:S01]  /*9480*/  LD.E.128 R48, desc[UR6][R186.64] ;  /* 0x00000006ba307980 */ /* 0x014562000c101d00 */
        /* <DEDUP_REMOVED lines=84> */
.L_x_1679:
[----:B------:R-:W-:Y:S05]  /*99d0*/  BSYNC B0 ;  /* 0x0000000000007941 */ /* 0x000fea0003800000 */
.L_x_1678:
[----:B-----5:R3:W-:Y:S02]  /*99e0*/  ST.E.128 desc[UR6][R182.64], R48 ;  /* 0x00000030b6007985 */ /* 0x0207e4000c101d06 */
.L_x_1677:
[----:B------:R-:W-:Y:S05]  /*99f0*/  BSYNC B1 ;  /* 0x0000000000017941 */ /* 0x000fea0003800000 */
.L_x_1676:
[----:B------:R-:W-:Y:S01]  /*9a00*/  ISETP.GE.AND P0, PT, R11, R181, PT ;  /* 0x000000b50b00720c */ /* 0x000fe20003f06270 */
[----:B------:R-:W-:Y:S11]  /*9a10*/  BSSY B1, `(.L_x_1680) ;  /* 0x000005f000017945 */ /* 0x000ff60003800000 */
[----:B------:R-:W-:Y:S01]  /*9a20*/  @!UPT UIADD3 URZ, URZ, URZ, URZ ;  /* 0x0000003f3f3ff290 */ /* 0x000fe2000fffe03f */
[----:B------:R-:W-:Y:S05]  /*9a30*/  @P0 BRA `(.L_x_1681) ;  /* 0x0000000400700947 */ /* 0x000fea0003800000 */
[C---:B--23--:R-:W-:Y:S01]  /*9a40*/  LEA R186, P0, R110.reuse, R120, 0x1 ;  /* 0x000000786eba7211 */ /* 0x04cfe200078008ff */
[----:B------:R-:W-:Y:S01]  /*9a50*/  BSSY B0, `(.L_x_1682) ;  /* 0x0000059000007945 */ /* 0x000fe20003800000 */
[----:B------:R-:W-:Y:S02]  /*9a60*/  ISETP.GE.AND P1, PT, R11, R21, PT ;  /* 0x000000150b00720c */ /* 0x000fe40003f26270 */
[----:B------:R-:W-:Y:S02]  /*9a70*/  LEA.HI.X R187, R110, R121, R109, 0x1, P0 ;  /* 0x000000796ebb7211 */ /* 0x000fe400000f0c6d */
[C---:B------:R-:W-:Y:S03]  /*9a80*/  LEA R182, P0, R85.reuse, R126, 0x1 ;  /* 0x0000007e55b67211 */ /* 0x040fe600078008ff */
[----:B----4-:R2:W5:Y:S01]  /*9a90*/  LD.E.128 R48, desc[UR6][R186.64] ;  /* 0x00000006ba307980 */ /* 0x010562000c101d00 */
        /* <DEDUP_REMOVED lines=12> */
[C---:B------:R-:W-:Y:S02]  /*9b60*/  SHF.L.U32 R46, R50.reuse, 0x10, RZ ;  /* 0x00000010322e7819 */ /* 0x040fe400000006ff */
[----:B------:R-:W-:Y:S01]  /*9b70*/  LOP3.LUT R47, R50, 0xffff0000, RZ, 0xc0, !PT ;  /* 0xffff0000322f7812 */ /* 0x000fe200078ec0ff */
[C---:B------:R-:W-:Y:S01]  /*9b80*/  IMAD.U32 R50, R51.reuse, 0x10000, RZ ;  /* 0x0001000033327824 */ /* 0x040fe200078e00ff */
        /* <DEDUP_REMOVED lines=8> */
[C---:B--2---:R-:W-:Y:S01]  /*9c10*/  LEA R186, P0, R53.reuse, R122, 0x1 ;  /* 0x0000007a35ba7211 */ /* 0x044fe200078008ff */
[----:B------:R-:W2:Y:S03]  /*9c20*/  LD.E.128 R24, desc[UR6][R22.64] ;  /* 0x0000000616187980 */ /* 0x000ea6000c101d00 */
        /* <DEDUP_REMOVED lines=59> */
.L_x_1683:
[----:B------:R-:W-:Y:S05]  /*9fe0*/  BSYNC B0 ;  /* 0x0000000000007941 */ /* 0x000fea0003800000 */
.L_x_1682:
[----:B-----5:R3:W-:Y:S02]  /*9ff0*/  ST.E.128 desc[UR6][R182.64], R48 ;  /* 0x00000030b6007985 */ /* 0x0207e4000c101d06 */
.L_x_1681:
[----:B------:R-:W-:Y:S05]  /*a000*/  BSYNC B1 ;  /* 0x0000000000017941 */ /* 0x000fea0003800000 */
.L_x_1680:
[----:B------:R-:W-:Y:S11]  /*a010*/  ISETP.GE.AND P0, PT, R10, R181, PT ;  /* 0x000000b50a00720c */ /* 0x000ff60003f06270 */
[----:B------:R-:W-:Y:S02]  /*a020*/  @!UPT UIADD3 URZ, URZ, URZ, URZ ;  /* 0x0000003f3f3ff290 */ /* 0x000fe4000fffe03f */
[----:B------:R-:W-:Y:S05]  /*a030*/  @P0 BRA `(.L_x_1675) ;  /* 0x0000000400700947 */ /* 0x000fea0003800000 */
[----:B--2---:R-:W-:Y:S01]  /*a040*/  LEA R188, P0, R112, R120, 0x1 ;  /* 0x0000007870bc7211 */ /* 0x004fe200078008ff */
[----:B------:R-:W-:Y:S01]  /*a050*/  BSSY B0, `(.L_x_1684) ;  /* 0x0000059000007945 */ /* 0x000fe20003800000 */
[----:B------:R-:W-:Y:S02]  /*a060*/  ISETP.GE.AND P1, PT, R10, R21, PT ;  /* 0x000000150a00720c */ /* 0x000fe40003f26270 */
[----:B------:R-:W-:Y:S02]  /*a070*/  LEA.HI.X R189, R112, R121, R111, 0x1, P0 ;  /* 0x0000007970bd7211 */ /* 0x000fe400000f0c6f */
[C---:B------:R-:W-:Y:S03]  /*a080*/  LEA R184, P0, R83.reuse, R126, 0x1 ;  /* 0x0000007e53b87211 */ /* 0x040fe600078008ff */
[----:B---34-:R2:W5:Y:S01]  /*a090*/  LD.E.128 R48, desc[UR6][R188.64] ;  /* 0x00000006bc307980 */ /* 0x018562000c101d00 */
        /* <DEDUP_REMOVED lines=8> */
[----:B------:R-:W-:Y:S01]  /*a120*/  LOP3.LUT R43, R49, 0xffff0000, RZ, 0xc0, !PT ;  /* 0xffff0000312b7812 */ /* 0x000fe200078ec0ff */
[C---:B------:R-:W-:Y:S01]  /*a130*/  IMAD.U32 R48, R51.reuse, 0x10000, RZ ;  /* 0x0001000033307824 */ /* 0x040fe200078e00ff */
[----:B------:R-:W-:Y:S01]  /*a140*/  ISETP.GE.AND P1, PT, R10, R187, PT ;  /* 0x000000bb0a00720c */ /* 0x000fe20003f26270 */
[--C-:B------:R-:W-:Y:S01]  /*a150*/  IMAD.MOV.U32 R180, RZ, RZ, R187.reuse ;  /* 0x000000ffffb47224 */ /* 0x100fe200078e00bb */
[C---:B------:R-:W-:Y:S02]  /*a160*/  SHF.L.U32 R44, R50.reuse, 0x10, RZ ;  /* 0x00000010322c7819 */ /* 0x040fe400000006ff */
[----:B------:R-:W-:Y:S02]  /*a170*/  LOP3.LUT R47, R50, 0xffff0000, RZ, 0xc0, !PT ;  /* 0xffff0000322f7812 */ /* 0x000fe400078ec0ff */
        /* <DEDUP_REMOVED lines=8> */
[----:B------:R-:W-:Y:S02]  /*a200*/  LEA R190, P0, R181, R122, 0x1 ;  /* 0x0000007ab5be7211 */ /* 0x000fe400078008ff */
[----:B------:R-:W-:Y:S01]  /*a210*/  @P1 IADD3 R189, -R187, RZ, RZ ;  /* 0x000000ffbbbd1210 */ /* 0x000fe20007ffe1ff */
[----:B------:R-:W2:Y:S01]  /*a220*/  LD.E.128 R20, desc[UR6][R20.64] ;  /* 0x0000000614147980 */ /* 0x000ea2000c101d00 */
        /* <DEDUP_REMOVED lines=59> */
.L_x_1685:
[----:B------:R-:W-:Y:S05]  /*a5e0*/  BSYNC B0 ;  /* 0x0000000000007941 */ /* 0x000fea0003800000 */
.L_x_1684:
[----:B-----5:R3:W-:Y:S02]  /*a5f0*/  ST.E.128 desc[UR6][R184.64], R48 ;  /* 0x00000030b8007985 */ /* 0x0207e4000c101d06 */
.L_x_1675:
[----:B------:R-:W-:Y:S05]  /*a600*/  BSYNC B2 ;  /* 0x0000000000027941 */ /* 0x000fea0003800000 */
.L_x_1674:
[----:B------:R-:W4:Y:S02]  /*a610*/  LD.E R3, desc[UR6][R16.64+0xd0] ;  /* 0x0000d00610037980 */ /* 0x000f24000c101900 */
[----:B----4-:R-:W-:Y:S05]  /*a620*/  IMAD.U32 R3, R3, -0x20, RZ ;  /* 0xffffffe003037824 */ /* 0x010fea00078e00ff */
[C---:B------:R-:W-:Y:S02]  /*a630*/  LEA R124, P1, R3.reuse, R124, 0x1 ;  /* 0x0000007c037c7211 */ /* 0x040fe400078208ff */
[C---:B------:R-:W-:Y:S02]  /*a640*/  LEA R122, P0, R3.reuse, R122, 0x1 ;  /* 0x0000007a037a7211 */ /* 0x040fe400078008ff */
[C---:B------:R-:W-:Y:S02]  /*a650*/  LEA.HI.X.SX32 R125, R3.reuse, R125, 0x1, P1 ;  /* 0x0000007d037d7211 */ /* 0x040fe400008f0eff */
[----:B------:R-:W-:Y:S01]  /*a660*/  LEA.HI.X.SX32 R123, R3, R123, 0x1, P0 ;  /* 0x0000007b037b7211 */ /* 0x000fe200000f0eff */
[----:B------:R-:W-:Y:S05]  /*a670*/  BRA `(.L_x_1637) ;  /* 0x0000000400747947 */ /* 0x000fea0003800000 */
.L_x_1611:
[-C--:B------:R-:W-:Y:S01]  /*a680*/  ISETP.GE.AND P3, PT, R152, R185.reuse, PT ;  /* 0x000000b99800720c */ /* 0x080fe20003f66270 */
        /* <DEDUP_REMOVED lines=17> */
.L_x_1687:
[----:B------:R-:W-:Y:S05]  /*a7a0*/  BSYNC B0 ;  /* 0x0000000000007941 */ /* 0x000fea0003800000 */
.L_x_1686:
        /* <DEDUP_REMOVED lines=24> */
.L_x_1689:
[----:B------:R-:W-:Y:S05]  /*a930*/  BSYNC B0 ;  /* 0x0000000000007941 */ /* 0x000fea0003800000 */
.L_x_1688:
[----:B------:R-:W-:Y:S04]  /*a940*/  BSSY B0, `(.L_x_1690) ;  /* 0x0000018000007945 */ /* 0x000fe80003800000 */
[----:B------:R-:W-:Y:S05]  /*a950*/  @!P1 BRA `(.L_x_1691) ;  /* 0x0000000000589947 */ /* 0x000fea0003800000 */
[----:B------:R-:W-:Y:S02]  /*a960*/  ISETP.NE.AND P3, PT, R153, RZ, PT ;  /* 0x000000ff9900720c */ /* 0x000fe40003f65270 */
[----:B------:R-:W-:Y:S11]  /*a970*/  ISETP.NE.AND P4, PT, R151, RZ, PT ;  /* 0x000000ff9700720c */ /* 0x000ff60003f85270 */
[----:B-12---:R-:W-:Y:S02]  /*a980*/  @P3 LEA R4, P1, R108, R120, 0x1 ;  /* 0x000000786c043211 */ /* 0x006fe400078208ff */
        /* <DEDUP_REMOVED lines=19> */
.L_x_1691:
[----:B------:R-:W-:Y:S05]  /*aac0*/  BSYNC B0 ;  /* 0x0000000000007941 */ /* 0x000fea0003800000 */
.L_x_1690:
        /* <DEDUP_REMOVED lines=24> */
.L_x_1637:
[----:B------:R-:W-:Y:S05]  /*ac50*/  BSYNC B3 ;  /* 0x0000000000037941 */ /* 0x000fea0003800000 */
.L_x_1610:
        /* <DEDUP_REMOVED lines=89> */
.L_x_1693:
        /* <DEDUP_REMOVED lines=8> */
.L_x_1694:
[----:B------:R-:W-:Y:S05]  /*b270*/  BSYNC B0 ;  /* 0x0000000000007941 */ /* 0x000fea0003800000 */
.L_x_1692:
[----:B------:R-:W-:Y:S04]  /*b280*/  IADD3 R9, R9, -0x1, RZ ;  /* 0xffffffff09097810 */ /* 0x000fe80007ffe0ff */
[----:B------:R-:W-:Y:S11]  /*b290*/  ISETP.GT.AND P0, PT, R9, R96, PT ;  /* 0x000000600900720c */ /* 0x000ff60003f04270 */
[----:B------:R-:W-:Y:S02]  /*b2a0*/  @!UPT UIADD3 URZ, URZ, URZ, URZ ;  /* 0x0000003f3f3ff290 */ /* 0x000fe4000fffe03f */
[----:B------:R-:W-:Y:S05]  /*b2b0*/  @P0 BRA `(.L_x_1695) ;  /* 0xffffff7800fc0947 */ /* 0x000fea000383ffff */
.L_x_1601:
        /* <DEDUP_REMOVED lines=15> */
[----:B------:R-:W5:Y:S04]  /*b3b0*/  LD.E.64 R38, desc[UR6][R16.64+0x148] ;  /* 0x0001480610267980 */ /* 0x000f68000c101b00 */
[----:B------:R-:W5:Y:S01]  /*b3c0*/  LD.E.64 R36, desc[UR6][R16.64+0x150] ;  /* 0x0001500610247980 */ /* 0x000f62000c101b00 */
[----:B--2---:R-:W-:-:S04]  /*b3d0*/  ISETP.NE.U32.AND P1, PT, R8, RZ, PT ;  /* 0x000000ff0800720c */ /* 0x004fc80003f25070 */
[----:B------:R-:W-:-:S13]  /*b3e0*/  ISETP.NE.AND.EX P1, PT, R9, RZ, PT, P1 ;  /* 0x000000ff0900720c */ /* 0x000fda0003f25310 */
[----:B------:R-:W-:-:S04]  /*b3f0*/  @P1 LEA R12, P0, R211, R8, 0x2 ;  /* 0x00000008d30c1211 */ /* 0x000fc800078010ff */
[----:B------:R-:W-:Y:S02]  /*b400*/  @P1 LEA.HI.X R13, R211, R9, R76, 0x2, P0 ;  /* 0x00000009d30d1211 */ /* 0x000fe400000f144c */
[----:B------:R-:W5:Y:S04]  /*b410*/  LD.E R9, desc[UR6][R16.64+0xc0] ;  /* 0x0000c00610097980 */ /* 0x000f68000c101900 */
[----:B------:R1:W2:Y:S01]  /*b420*/  @P1 LD.E R2, desc[UR6][R12.64] ;  /* 0x000000060c021980 */ /* 0x0002a2000c101900 */
[-C--:B------:R-:W-:Y:S02]  /*b430*/  LEA R19, P0, R170, R166.reuse, 0x5 ;  /* 0x000000a6aa137211 */ /* 0x080fe400078028ff */
[----:B------:R-:W-:Y:S01]  /*b440*/  IADD3 R5, P1, R5, R166, RZ ;  /* 0x000000a605057210 */ /* 0x000fe20007f3e0ff */
[----:B------:R-:W-:Y:S01]  /*b450*/  IMAD.MOV.U32 R168, RZ, RZ, R166 ;  /* 0x000000ffffa87224 */ /* 0x000fe200078e00a6 */
[----:B-----5:R-:W-:-:S02]  /*b460*/  LEA R46, P2, R166, R172, 0x1 ;  /* 0x000000aca62e7211 */ /* 0x020fc400078408ff */
[----:B------:R-:W-:Y:S02]  /*b470*/  LEA.HI.X R6, R170, R169, R171, 0x5, P0 ;  /* 0x000000a9aa067211 */ /* 0x000fe400000f2cab */
[----:B---3--:R-:W-:Y:S02]  /*b480*/  ISETP.NE.AND P4, PT, R0, RZ, PT ;  /* 0x000000ff0000720c */ /* 0x008fe40003f85270 */
[----:B------:R-:W-:Y:S01]  /*b490*/  LEA R42, P0, R19, R172, 0x1 ;  /* 0x000000ac132a7211 */ /* 0x000fe200078008ff */
[--C-:B------:R-:W-:Y:S01]  /*b4a0*/  IMAD.X R3, R3, 0x1, R169.reuse, P1 ;  /* 0x0000000103037824 */ /* 0x100fe200008e06a9 */
[----:B------:R-:W-:Y:S02]  /*b4b0*/  LEA.HI.X R47, R166, R173, R169, 0x1, P2 ;  /* 0x000000ada62f7211 */ /* 0x000fe400010f0ca9 */
        /* <DEDUP_REMOVED lines=78> */
.L_x_1704:
[----:B------:R-:W-:Y:S05]  /*b9a0*/  BSYNC B0 ;  /* 0x0000000000007941 */ /* 0x000fea0003800000 */
.L_x_1703:
[----:B-----5:R3:W-:Y:S02]  /*b9b0*/  STS.128 [R210], R20 ;  /* 0x00000014d2007388 */ /* 0x0207e40000000c00 */
.L_x_1702:
[----:B------:R-:W-:Y:S05]  /*b9c0*/  BSYNC B1 ;  /* 0x0000000000017941 */ /* 0x000fea0003800000 */
.L_x_1701:
        /* <DEDUP_REMOVED lines=46> */
.L_x_1708:
[----:B------:R-:W-:Y:S05]  /*bcb0*/  BSYNC B0 ;  /* 0x0000000000007941 */ /* 0x000fea0003800000 */
.L_x_1707:
[----:B-----5:R1:W-:Y:S02]  /*bcc0*/  STS.128 [R210+0x2000], R20 ;  /* 0x00200014d2007388 */ /* 0x0203e40000000c00 */
.L_x_1706:
[----:B------:R-:W-:Y:S05]  /*bcd0*/  BSYNC B1 ;  /* 0x0000000000017941 */ /* 0x000fea0003800000 */
.L_x_1705:
        /* <DEDUP_REMOVED lines=45> */
.L_x_1710:
[----:B------:R-:W-:Y:S05]  /*bfb0*/  BSYNC B0 ;  /* 0x0000000000007941 */ /* 0x000fea0003800000 */
.L_x_1709:
[----:B-----5:R3:W-:Y:S02]  /*bfc0*/  STS.128 [R210+0x4000], R20 ;  /* 0x00400014d2007388 */ /* 0x0207e40000000c00 */
.L_x_1700:
[----:B------:R-:W-:Y:S05]  /*bfd0*/  BSYNC B2 ;  /* 0x0000000000027941 */ /* 0x000fea0003800000 */
.L_x_1699:
        /* <DEDUP_REMOVED lines=59> */
.L_x_1716:
[----:B------:R-:W-:Y:S05]  /*c390*/  BSYNC B0 ;  /* 0x0000000000007941 */ /* 0x000fea0003800000 */
.L_x_1715:
[----:B-----5:R3:W-:Y:S02]  /*c3a0*/  STS.128 [R210+0x800], R20 ;  /* 0x00080014d2007388 */ /* 0x0207e40000000c00 */
.L_x_1714:
[----:B------:R-:W-:Y:S05]  /*c3b0*/  BSYNC B1 ;  /* 0x0000000000017941 */ /* 0x000fea0003800000 */
.L_x_1713:
        /* <DEDUP_REMOVED lines=46> */
.L_x_1720:
[----:B------:R-:W-:Y:S05]  /*c6a0*/  BSYNC B0 ;  /* 0x0000000000007941 */ /* 0x000fea0003800000 */
.L_x_1719:
[----:B-----5:R3:W-:Y:S02]  /*c6b0*/  STS.128 [R210+0x2800], R20 ;  /* 0x00280014d2007388 */ /* 0x0207e40000000c00 */
.L_x_1718:
[----:B------:R-:W-:Y:S05]  /*c6c0*/  BSYNC B1 ;  /* 0x0000000000017941 */ /* 0x000fea0003800000 */
.L_x_1717:
        /* <DEDUP_REMOVED lines=45> */
.L_x_1722:
[----:B------:R-:W-:Y:S05]  /*c9a0*/  BSYNC B0 ;  /* 0x0000000000007941 */ /* 0x000fea0003800000 */
.L_x_1721:
[----:B-----5:R1:W-:Y:S02]  /*c9b0*/  STS.128 [R210+0x4800], R44 ;  /* 0x0048002cd2007388 */ /* 0x0203e40000000c00 */
.L_x_1712:
[----:B------:R-:W-:Y:S05]  /*c9c0*/  BSYNC B2 ;  /* 0x0000000000027941 */ /* 0x000fea0003800000 */
.L_x_1711:
        /* <DEDUP_REMOVED lines=60> */
.L_x_1728:
[----:B------:R-:W-:Y:S05]  /*cd90*/  BSYNC B0 ;  /* 0x0000000000007941 */ /* 0x000fea0003800000 */
.L_x_1727:
[----:B-----5:R1:W-:Y:S02]  /*cda0*/  STS.128 [R210+0x1000], R20 ;  /* 0x00100014d2007388 */ /* 0x0203e40000000c00 */
.L_x_1726:
[----:B------:R-:W-:Y:S05]  /*cdb0*/  BSYNC B1 ;  /* 0x0000000000017941 */ /* 0x000fea0003800000 */
.L_x_1725:
        /* <DEDUP_REMOVED lines=46> */
.L_x_1732:
[----:B------:R-:W-:Y:S05]  /*d0a0*/  BSYNC B0 ;  /* 0x0000000000007941 */ /* 0x000fea0003800000 */
.L_x_1731:
[----:B-----5:R3:W-:Y:S02]  /*d0b0*/  STS.128 [R210+0x3000], R20 ;  /* 0x00300014d2007388 */ /* 0x0207e40000000c00 */
.L_x_1730:
[----:B------:R-:W-:Y:S05]  /*d0c0*/  BSYNC B1 ;  /* 0x0000000000017941 */ /* 0x000fea0003800000 */
.L_x_1729:
        /* <DEDUP_REMOVED lines=45> */
.L_x_1734:
[----:B------:R-:W-:Y:S05]  /*d3a0*/  BSYNC B0 ;  /* 0x0000000000007941 */ /* 0x000fea0003800000 */
.L_x_1733:
[----:B-----5:R3:W-:Y:S02]  /*d3b0*/  STS.128 [R210+0x5000], R20 ;  /* 0x00500014d2007388 */ /* 0x0207e40000000c00 */
.L_x_1724:
[----:B------:R-:W-:Y:S05]  /*d3c0*/  BSYNC B2 ;  /* 0x0000000000027941 */ /* 0x000fea0003800000 */
.L_x_1723:
        /* <DEDUP_REMOVED lines=59> */
.L_x_1739:
[----:B------:R-:W-:Y:S05]  /*d780*/  BSYNC B0 ;  /* 0x0000000000007941 */ /* 0x000fea0003800000 */
.L_x_1738:
[----:B-----5:R3:W-:Y:S02]  /*d790*/  STS.128 [R210+0x1800], R20 ;  /* 0x00180014d2007388 */ /* 0x0207e40000000c00 */
.L_x_1737:
[----:B------:R-:W-:Y:S05]  /*d7a0*/  BSYNC B1 ;  /* 0x0000000000017941 */ /* 0x000fea0003800000 */
.L_x_1736:
        /* <DEDUP_REMOVED lines=33> */
[C---:B------:R-:W-:Y:S01]  /*d9c0*/  FMUL.FTZ R5, R30.reuse, R3 ;  /* 0x000000031e057220 */ /* 0x040fe20000410000 */
        /* <DEDUP_REMOVED lines=12> */
.L_x_1743:
[----:B------:R-:W-:Y:S05]  /*da90*/  BSYNC B0 ;  /* 0x0000000000007941 */ /* 0x000fea0003800000 */
.L_x_1742:
[----:B-----5:R3:W-:Y:S02]  /*daa0*/  STS.128 [R210+0x3800], R20 ;  /* 0x00380014d2007388 */ /* 0x0207e40000000c00 */
.L_x_1741:
[----:B------:R-:W-:Y:S05]  /*dab0*/  BSYNC B1 ;  /* 0x0000000000017941 */ /* 0x000fea0003800000 */
.L_x_1740:
        /* <DEDUP_REMOVED lines=45> */
.L_x_1745:
[----:B------:R-:W-:Y:S05]  /*dd90*/  BSYNC B0 ;  /* 0x0000000000007941 */ /* 0x000fea0003800000 */
.L_x_1744:
[----:B-----5:R1:W-:Y:S01]  /*dda0*/  STS.128 [R210+0x5800], R40 ;  /* 0x00580028d2007388 */ /* 0x0203e20000000c00 */
[----:B------:R-:W-:Y:S05]  /*ddb0*/  BRA `(.L_x_1735) ;  /* 0x0000004c00747947 */ /* 0x000fea0003800000 */
.L_x_1698:
        /* <DEDUP_REMOVED lines=89> */
.L_x_1751:
[----:B------:R-:W-:Y:S05]  /*e350*/  BSYNC B0 ;  /* 0x0000000000007941 */ /* 0x000fea0003800000 */
.L_x_1750:
[----:B-----5:R3:W-:Y:S02]  /*e360*/  STS.128 [R210], R32 ;  /* 0x00000020d2007388 */ /* 0x0207e40000000c00 */
.L_x_1749:
[----:B------:R-:W-:Y:S05]  /*e370*/  BSYNC B1 ;  /* 0x0000000000017941 */ /* 0x000fea0003800000 */
.L_x_1748:
        /* <DEDUP_REMOVED lines=87> */
.L_x_1755:
[----:B------:R-:W-:Y:S05]  /*e8f0*/  BSYNC B0 ;  /* 0x0000000000007941 */ /* 0x000fea0003800000 */
.L_x_1754:
[----:B-----5:R1:W-:Y:S02]  /*e900*/  STS.128 [R210+0x2000], R32 ;  /* 0x00200020d2007388 */ /* 0x0203e40000000c00 */
.L_x_1753:
[----:B------:R-:W-:Y:S05]  /*e910*/  BSYNC B1 ;  /* 0x0000000000017941 */ /* 0x000fea0003800000 */
.L_x_1752:
        /* <DEDUP_REMOVED lines=86> */
.L_x_1757:
[----:B------:R-:W-:Y:S05]  /*ee80*/  BSYNC B0 ;  /* 0x0000000000007941 */ /* 0x000fea0003800000 */
.L_x_1756:
[----:B-----5:R3:W-:Y:S02]  /*ee90*/  STS.128 [R210+0x4000], R32 ;  /* 0x00400020d2007388 */ /* 0x0207e40000000c00 */
.L_x_1747:
[----:B------:R-:W-:Y:S05]  /*eea0*/  BSYNC B2 ;  /* 0x0000000000027941 */ /* 0x000fea0003800000 */
.L_x_1746:
        /* <DEDUP_REMOVED lines=94> */
.L_x_1763:
[----:B------:R-:W-:Y:S05]  /*f490*/  BSYNC B0 ;  /* 0x0000000000007941 */ /* 0x000fea0003800000 */
.L_x_1762:
[----:B-----5:R3:W-:Y:S02]  /*f4a0*/  STS.128 [R210+0x800], R32 ;  /* 0x00080020d2007388 */ /* 0x0207e40000000c00 */
.L_x_1761:
[----:B------:R-:W-:Y:S05]  /*f4b0*/  BSYNC B1 ;  /* 0x0000000000017941 */ /* 0x000fea0003800000 */
.L_x_1760:
        /* <DEDUP_REMOVED lines=90> */
.L_x_1767:
[----:B------:R-:W-:Y:S05]  /*fa60*/  BSYNC B0 ;  /* 0x0000000000007941 */ /* 0x000fea0003800000 */
.L_x_1766:
[----:B-----5:R3:W-:Y:S02]  /*fa70*/  STS.128 [R210+0x2800], R32 ;  /* 0x00280020d2007388 */ /* 0x0207e40000000c00 */
.L_x_1765:
[----:B------:R-:W-:Y:S05]  /*fa80*/  BSYNC B1 ;  /* 0x0000000000017941 */ /* 0x000fea0003800000 */
.L_x_1764:
        /* <DEDUP_REMOVED lines=90> */
.L_x_1769:
[----:B------:R-:W-:Y:S05]  /*10030*/  BSYNC B0 ;  /* 0x0000000000007941 */ /* 0x000fea0003800000 */
.L_x_1768:
[----:B-----5:R1:W-:Y:S02]  /*10040*/  STS.128 [R210+0x4800], R20 ;  /* 0x00480014d2007388 */ /* 0x0203e40000000c00 */
.L_x_1759:
[----:B------:R-:W-:Y:S05]  /*10050*/  BSYNC B2 ;  /* 0x0000000000027941 */ /* 0x000fea0003800000 */
.L_x_1758:
        /* <DEDUP_REMOVED lines=95> */
.L_x_1775:
[----:B------:R-:W-:Y:S05]  /*10650*/  BSYNC B0 ;  /* 0x0000000000007941 */ /* 0x000fea0003800000 */
.L_x_1774:
[----:B-----5:R3:W-:Y:S02]  /*10660*/  STS.128 [R210+0x1000], R32 ;  /* 0x00100020d2007388 */ /* 0x0207e40000000c00 */
.L_x_1773:
[----:B------:R-:W-:Y:S05]  /*10670*/  BSYNC B1 ;  /* 0x0000000000017941 */ /* 0x000fea0003800000 */
.L_x_1772:
        /* <DEDUP_REMOVED lines=90> */
.L_x_1779:
[----:B------:R-:W-:Y:S05]  /*10c20*/  BSYNC B0 ;  /* 0x0000000000007941 */ /* 0x000fea0003800000 */
.L_x_1778:
[----:B-----5:R3:W-:Y:S02]  /*10c30*/  STS.128 [R210+0x3000], R32 ;  /* 0x00300020d2007388 */ /* 0x0207e40000000c00 */
.L_x_1777:
[----:B------:R-:W-:Y:S05]  /*10c40*/  BSYNC B1 ;  /* 0x0000000000017941 */ /* 0x000fea0003800000 */
.L_x_1776:
        /* <DEDUP_REMOVED lines=90> */
.L_x_1781:
[----:B------:R-:W-:Y:S05]  /*111f0*/  BSYNC B0 ;  /* 0x0000000000007941 */ /* 0x000fea0003800000 */
.L_x_1780:
[----:B-----5:R1:W-:Y:S02]  /*11200*/  STS.128 [R210+0x5000], R24 ;  /* 0x00500018d2007388 */ /* 0x0203e40000000c00 */
.L_x_1771:
[----:B------:R-:W-:Y:S05]  /*11210*/  BSYNC B2 ;  /* 0x0000000000027941 */ /* 0x000fea0003800000 */
.L_x_1770:
        /* <DEDUP_REMOVED lines=94> */
.L_x_1785:
[----:B------:R-:W-:Y:S05]  /*11800*/  BSYNC B0 ;  /* 0x0000000000007941 */ /* 0x000fea0003800000 */
.L_x_1784:
[----:B-----5:R1:W-:Y:S02]  /*11810*/  STS.128 [R210+0x1800], R20 ;  /* 0x00180014d2007388 */ /* 0x0203e40000000c00 */
.L_x_1783:
[----:B------:R-:W-:Y:S05]  /*11820*/  BSYNC B1 ;  /* 0x0000000000017941 */ /* 0x000fea0003800000 */
.L_x_1782:
        /* <DEDUP_REMOVED lines=15> */
[----:B------:R-:W-:Y:S01]  /*11920*/  @P0 IMAD.MOV R11, RZ, RZ, -R13 ;  /* 0x000000ffff0b0224 */ /* 0x000fe200078e0a0d */
[----:B------:R-:W-:Y:S02]  /*11930*/  LEA.HI.X.SX32 R5, R5, R3, 0x1, P1 ;  /* 0x0000000305057211 */ /* 0x000fe400008f0eff */
        /* <DEDUP_REMOVED lines=8> */
[----:B------:R-:W-:-:S04]  /*119c0*/  IADD3 R15, P1, R11, R8, RZ ;  /* 0x000000080b0f7210 */ /* 0x000fc80007f3e0ff */
[----:B------:R-:W4:Y:S01]  /*119d0*/  LD.E.128 R28, desc[UR6][R28.64] ;  /* 0x000000061c1c7980 */ /* 0x000f22000c101d00 */
[----:B------:R-:W-:Y:S02]  /*119e0*/  LEA.HI.X.SX32 R5, R11, R5, 0x1, P1 ;  /* 0x000000050b057211 */ /* 0x000fe400008f0eff */
[----:B---3--:R-:W-:-:S04]  /*119f0*/  LEA R32, P1, R15, R38, 0x1 ;  /* 0x000000260f207211 */ /* 0x008fc800078208ff */
[----:B------:R-:W-:-:S06]  /*11a00*/  LEA.HI.X R33, R15, R39, R5, 0x1, P1 ;  /* 0x000000270f217211 */ /* 0x000fcc00008f0c05 */
[----:B------:R-:W3:Y:S01]  /*11a10*/  LD.E.128 R32, desc[UR6][R32.64] ;  /* 0x0000000620207980 */ /* 0x000ee2000c101d00 */
        /* <DEDUP_REMOVED lines=8> */
[----:B--2---:R-:W-:Y:S02]  /*11aa0*/  LOP3.LUT R43, R25, 0xffff0000, RZ, 0xc0, !PT ;  /* 0xffff0000192b7812 */ /* 0x004fe400078ec0ff */
[----:B------:R-:W-:Y:S02]  /*11ab0*/  SHF.L.U32 R46, R26, 0x10, RZ ;  /* 0x000000101a2e7819 */ /* 0x000fe400000006ff */
[C---:B----4-:R-:W-:Y:S01]  /*11ac0*/  SHF.L.U32 R21, R28.reuse, 0x10, RZ ;  /* 0x000000101c157819 */ /* 0x050fe200000006ff */
[C---:B------:R-:W-:Y:S01]  /*11ad0*/  IMAD.U32 R18, R29.reuse, 0x10000, RZ ;  /* 0x000100001d127824 */ /* 0x040fe200078e00ff */
[----:B------:R-:W-:Y:S02]  /*11ae0*/  LOP3.LUT R19, R28, 0xffff0000, RZ, 0xc0, !PT ;  /* 0xffff00001c137812 */ /* 0x000fe400078ec0ff */
[----:B------:R-:W-:Y:S02]  /*11af0*/  LOP3.LUT R42, R29, 0xffff0000, RZ, 0xc0, !PT ;  /* 0xffff00001d2a7812 */ /* 0x000fe400078ec0ff */
[----:B------:R-:W-:-:S02]  /*11b00*/  SHF.L.U32 R29, R30, 0x10, RZ ;  /* 0x000000101e1d7819 */ /* 0x000fc400000006ff */
[----:B------:R-:W-:Y:S01]  /*11b10*/  LOP3.LUT R28, R30, 0xffff0000, RZ, 0xc0, !PT ;  /* 0xffff00001e1c7812 */ /* 0x000fe200078ec0ff */
[C---:B------:R-:W-:Y:S01]  /*11b20*/  IMAD.U32 R23, R31.reuse, 0x10000, RZ ;  /* 0x000100001f177824 */ /* 0x040fe200078e00ff */
[----:B------:R-:W-:Y:S01]  /*11b30*/  LOP3.LUT R30, R31, 0xffff0000, RZ, 0xc0, !PT ;  /* 0xffff00001f1e7812 */ /* 0x000fe200078ec0ff */
[----:B------:R-:W-:Y:S01]  /*11b40*/  IMAD.U32 R31, R25, 0x10000, RZ ;  /* 0x00010000191f7824 */ /* 0x000fe200078e00ff */
[----:B------:R-:W-:Y:S01]  /*11b50*/  LOP3.LUT R25, R26, 0xffff0000, RZ, 0xc0, !PT ;  /* 0xffff00001a197812 */ /* 0x000fe200078ec0ff */
[----:B------:R-:W-:Y:S01]  /*11b60*/  @!P0 FADD.FTZ R29, -R29, -RZ ;  /* 0x800000ff1d1d8221 */ /* 0x000fe20000010100 */
[----:B------:R-:W-:Y:S01]  /*11b70*/  @!P0 FADD.FTZ R28, -R28, -RZ ;  /* 0x800000ff1c1c8221 */ /* 0x000fe20000010100 */
[C---:B------:R-:W-:Y:S01]  /*11b80*/  SHF.L.U32 R44, R24.reuse, 0x10, RZ ;  /* 0x00000010182c7819 */ /* 0x040fe200000006ff */
[----:B------:R-:W-:Y:S01]  /*11b90*/  IMAD.U32 R26, R27, 0x10000, RZ ;  /* 0x000100001b1a7824 */ /* 0x000fe200078e00ff */
[----:B------:R-:W-:Y:S01]  /*11ba0*/  LOP3.LUT R24, R24, 0xffff0000, RZ, 0xc0, !PT ;  /* 0xffff000018187812 */ /* 0x000fe200078ec0ff */
[----:B------:R-:W-:Y:S01]  /*11bb0*/  @!P0 FADD.FTZ R21, -R21, -RZ ;  /* 0x800000ff15158221 */ /* 0x000fe20000010100 */
[----:B------:R-:W-:Y:S01]  /*11bc0*/  @!P0 FADD.FTZ R19, -R19, -RZ ;  /* 0x800000ff13138221 */ /* 0x000fe20000010100 */
[----:B------:R-:W-:Y:S01]  /*11bd0*/  LOP3.LUT R27, R27, 0xffff0000, RZ, 0xc0, !PT ;  /* 0xffff00001b1b7812 */ /* 0x000fe200078ec0ff */
[----:B------:R-:W-:Y:S01]  /*11be0*/  @!P0 FADD.FTZ R23, -R23, -RZ ;  /* 0x800000ff17178221 */ /* 0x000fe20000010100 */
[----:B------:R-:W-:Y:S01]  /*11bf0*/  FMUL.FTZ R46, R46, R29 ;  /* 0x0000001d2e2e7220 */ /* 0x000fe20000410000 */
[----:B------:R-:W-:Y:S01]  /*11c00*/  FMUL.FTZ R25, R25, R28 ;  /* 0x0000001c19197220 */ /* 0x000fe20000410000 */
[----:B------:R-:W-:Y:S01]  /*11c10*/  @!P0 FADD.FTZ R18, -R18, -RZ ;  /* 0x800000ff12128221 */ /* 0x000fe20000010100 */
[----:B------:R-:W-:Y:S01]  /*11c20*/  @!P0 FADD.FTZ R30, -R30, -RZ ;  /* 0x800000ff1e1e8221 */ /* 0x000fe20000010100 */
[----:B---3--:R-:W-:Y:S01]  /*11c30*/  SHF.L.U32 R29, R34, 0x10, RZ ;  /* 0x00000010221d7819 */ /* 0x008fe200000006ff */
[----:B------:R-:W-:Y:S01]  /*11c40*/  @!P0 FADD.FTZ R42, -R42, -RZ ;  /* 0x800000ff2a2a8221 */ /* 0x000fe20000010100 */
[----:B------:R-:W-:Y:S01]  /*11c50*/  LOP3.LUT R28, R34, 0xffff0000, RZ, 0xc0, !PT ;  /* 0xffff0000221c7812 */ /* 0x000fe200078ec0ff */
[----:B------:R-:W-:Y:S01]  /*11c60*/  FMUL.FTZ R44, R44, R21 ;  /* 0x000000152c2c7220 */ /* 0x000fe20000410000 */
[----:B------:R-:W-:Y:S01]  /*11c70*/  FMUL.FTZ R19, R24, R19 ;  /* 0x0000001318137220 */ /* 0x000fe20000410000 */
[----:B------:R-:W-:Y:S01]  /*11c80*/  FMUL.FTZ R23, R26, R23 ;  /* 0x000000171a177220 */ /* 0x000fe20000410000 */
[C---:B------:R-:W-:Y:S01]  /*11c90*/  SHF.L.U32 R24, R32.reuse, 0x10, RZ ;  /* 0x0000001020187819 */ /* 0x040fe200000006ff */
[----:B------:R-:W-:Y:S01]  /*11ca0*/  FMUL.FTZ R31, R31, R18 ;  /* 0x000000121f1f7220 */ /* 0x000fe20000410000 */
[----:B------:R-:W-:Y:S01]  /*11cb0*/  LOP3.LUT R21, R32, 0xffff0000, RZ, 0xc0, !PT ;  /* 0xffff000020157812 */ /* 0x000fe200078ec0ff */
[----:B------:R-:W-:Y:S01]  /*11cc0*/  FMUL.FTZ R27, R27, R30 ;  /* 0x0000001e1b1b7220 */ /* 0x000fe20000410000 */
[C---:B------:R-:W-:Y:S01]  /*11cd0*/  LOP3.LUT R34, R35.reuse, 0xffff0000, RZ, 0xc0, !PT ;  /* 0xffff000023227812 */ /* 0x040fe200078ec0ff */
[----:B------:R-:W-:Y:S01]  /*11ce0*/  IMAD.U32 R26, R35, 0x10000, RZ ;  /* 0x00010000231a7824 */ /* 0x000fe200078e00ff */
[----:B------:R-:W-:Y:S01]  /*11cf0*/  LOP3.LUT R32, R33, 0xffff0000, RZ, 0xc0, !PT ;  /* 0xffff000021207812 */ /* 0x000fe200078ec0ff */
        /* <DEDUP_REMOVED lines=15> */
.L_x_1789:
[----:B------:R-:W-:Y:S05]  /*11df0*/  BSYNC B0 ;  /* 0x0000000000007941 */ /* 0x000fea0003800000 */
.L_x_1788:
[----:B-----5:R1:W-:Y:S02]  /*11e00*/  STS.128 [R210+0x3800], R20 ;  /* 0x00380014d2007388 */ /* 0x0203e40000000c00 */
.L_x_1787:
[----:B------:R-:W-:Y:S05]  /*11e10*/  BSYNC B1 ;  /* 0x0000000000017941 */ /* 0x000fea0003800000 */
.L_x_1786:
        /* <DEDUP_REMOVED lines=92> */
.L_x_1791:
[----:B------:R-:W-:Y:S05]  /*123e0*/  BSYNC B0 ;  /* 0x0000000000007941 */ /* 0x000fea0003800000 */
.L_x_1790:
[----:B-----5:R1:W-:Y:S01]  /*123f0*/  STS.128 [R210+0x5800], R20 ;  /* 0x00580014d2007388 */ /* 0x0203e20000000c00 */
[----:B------:R-:W-:Y:S05]  /*12400*/  BRA `(.L_x_1735) ;  /* 0x0000000400e07947 */ /* 0x000fea0003800000 */
.L_x_1697:
[----:B------:R-:W-:Y:S01]  /*12410*/  IMAD.IADD R7, R208, 0x1, -R71 ;  /* 0x00000001d0077824 */ /* 0x000fe200078e0a47 */
[----:B------:R-:W-:Y:S01]  /*12420*/  BSSY B0, `(.L_x_1792) ;  /* 0x0000022000007945 */ /* 0x000fe20003800000 */
[----:B------:R-:W-:Y:S01]  /*12430*/  VIADD R0, R162, 0x10 ;  /* 0x00000010a2007836 */ /* 0x000fe20000000000 */
        /* <DEDUP_REMOVED lines=32> */
.L_x_1793:
[----:B------:R-:W-:Y:S05]  /*12640*/  BSYNC B0 ;  /* 0x0000000000007941 */ /* 0x000fea0003800000 */
.L_x_1792:
        /* <DEDUP_REMOVED lines=27> */
.L_x_1795:
[----:B------:R-:W-:Y:S05]  /*12800*/  BSYNC B0 ;  /* 0x0000000000007941 */ /* 0x000fea0003800000 */
.L_x_1794:
        /* <DEDUP_REMOVED lines=27> */
.L_x_1797:
[----:B------:R-:W-:Y:S05]  /*129c0*/  BSYNC B0 ;  /* 0x0000000000007941 */ /* 0x000fea0003800000 */
.L_x_1796:
        /* <DEDUP_REMOVED lines=28> */
.L_x_1735:
[----:B------:R-:W-:Y:S05]  /*12b90*/  BSYNC B3 ;  /* 0x0000000000037941 */ /* 0x000fea0003800000 */
.L_x_1696:
[----:B------:R-:W-:Y:S01]  /*12ba0*/  VIADD R214, R134, 0xffffffff ;  /* 0xffffffff86d67836 */ /* 0x000fe20000000000 */
[----:B------:R-:W-:Y:S01]  /*12bb0*/  BSSY B0, `(.L_x_1798) ;  /* 0x000001c000007945 */ /* 0x000fe20003800000 */
[----:B------:R-:W-:-:S03]  /*12bc0*/  LOP3.LUT R215, R74, 0xff, RZ, 0xc0, !PT ;  /* 0x000000ff4ad77812 */ /* 0x000fc600078ec0ff */
[----:B------:R-:W-:-:S05]  /*12bd0*/  SHF.L.U32 R18, R214, 0x6, RZ ;  /* 0x00000006d6127819 */ /* 0x000fca00000006ff */
[----:B------:R-:W-:-:S05]  /*12be0*/  IMAD.IADD R5, R73, 0x1, -R18 ;  /* 0x0000000149057824 */ /* 0x000fca00078e0a12 */
[----:B------:R-:W-:-:S13]  /*12bf0*/  ISETP.GE.AND P0, PT, R162, R5, PT ;  /* 0x00000005a200720c */ /* 0x000fda0003f06270 */
[----:B------:R-:W-:Y:S05]  /*12c00*/  @P0 BRA `(.L_x_1799) ;  /* 0x0000000000580947 */ /* 0x000fea0003800000 */
[C---:B--2-4-:R-:W-:Y:S02]  /*12c10*/  LOP3.LUT R2, R215.reuse, 0x1, RZ, 0xc0, !PT ;  /* 0x00000001d7027812 */ /* 0x054fe400078ec0ff */
        /* <DEDUP_REMOVED lines=20> */
.L_x_1800:
[----:B------:R4:W-:Y:S02]  /*12d60*/  STS.128 [R210+0xa000], RZ ;  /* 0x00a000ffd2007388 */ /* 0x0009e40000000c00 */
.L_x_1799:
[----:B------:R-:W-:Y:S05]  /*12d70*/  BSYNC B0 ;  /* 0x0000000000007941 */ /* 0x000fea0003800000 */
.L_x_1798:
[----:B------:R-:W-:Y:S01]  /*12d80*/  ISETP.GE.AND P0, PT, R0, R5, PT ;  /* 0x000000050000720c */ /* 0x000fe20003f06270 */
[----:B------:R-:W-:-:S12]  /*12d90*/  BSSY B0, `(.L_x_1801) ;  /* 0x000001f000007945 */ /* 0x000fd80003800000 */
[----:B------:R-:W-:Y:S05]  /*12da0*/  @P0 BRA `(.L_x_1802) ;  /* 0x0000000000740947 */ /* 0x000fea0003800000 */
[C---:B--2-4-:R-:W-:Y:S02]  /*12db0*/  LOP3.LUT R2, R215.reuse, 0x1, RZ, 0xc0, !PT ;  /* 0x00000001d7027812 */ /* 0x054fe400078ec0ff */
[----:B------:R-:W-:Y:S02]  /*12dc0*/  LOP3.LUT P0, RZ, R215, 0x2, RZ, 0xc0, !PT ;  /* 0x00000002d7ff7812 */ /* 0x000fe4000780c0ff */
[----:B------:R-:W-:Y:S02]  /*12dd0*/  ISETP.NE.U32.AND P1, PT, R2, 0x1, PT ;  /* 0x000000010200780c */ /* 0x000fe40003f25070 */
[----:B------:R-:W-:-:S05]  /*12de0*/  IADD3 R7, P2, R201, R156, RZ ;  /* 0x0000009cc9077210 */ /* 0x000fca0007f5e0ff */
[----:B------:R-:W-:-:S04]  /*12df0*/  IMAD.X R3, R202, 0x1, R159, P2 ;  /* 0x00000001ca037824 */ /* 0x000fc800010e069f */
[----:B-1-3--:R-:W-:Y:S02]  /*12e00*/  @P0 LEA R8, P2, R7, R164, 0x1 ;  /* 0x000000a407080211 */ /* 0x00afe400078408ff */
        /* <DEDUP_REMOVED lines=22> */
.L_x_1803:
[----:B------:R2:W-:Y:S02]  /*12f70*/  STS.128 [R210+0xa800], RZ ;  /* 0x00a800ffd2007388 */ /* 0x0005e40000000c00 */
.L_x_1802:
[----:B------:R-:W-:Y:S05]  /*12f80*/  BSYNC B0 ;  /* 0x0000000000007941 */ /* 0x000fea0003800000 */
.L_x_1801:
[----:B------:R-:W-:Y:S01]  /*12f90*/  ISETP.GE.AND P0, PT, R6, R5, PT ;  /* 0x000000050600720c */ /* 0x000fe20003f06270 */
[----:B------:R-:W-:-:S12]  /*12fa0*/  BSSY B0, `(.L_x_1804) ;  /* 0x0000021000007945 */ /* 0x000fd80003800000 */
[----:B------:R-:W-:Y:S05]  /*12fb0*/  @P0 BRA `(.L_x_1805) ;  /* 0x00000000007c0947 */ /* 0x000fea0003800000 */
[C---:B--2-4-:R-:W-:Y:S02]  /*12fc0*/  LOP3.LUT R2, R215.reuse, 0x1, RZ, 0xc0, !PT ;  /* 0x00000001d7027812 */ /* 0x054fe400078ec0ff */
[----:B------:R-:W-:Y:S02]  /*12fd0*/  LOP3.LUT P0, RZ, R215, 0x2, RZ, 0xc0, !PT ;  /* 0x00000002d7ff7812 */ /* 0x000fe4000780c0ff */
[----:B------:R-:W-:Y:S01]  /*12fe0*/  ISETP.NE.U32.AND P1, PT, R2, 0x1, PT ;  /* 0x000000010200780c */ /* 0x000fe20003f25070 */
[C---:B------:R-:W-:Y:S01]  /*12ff0*/  IMAD.SHL.U32 R2, R64.reuse, 0x20, RZ ;  /* 0x0000002040027824 */ /* 0x040fe200078e00ff */
[C---:B-1-3--:R-:W-:Y:S02]  /*13000*/  LEA R9, P2, R64.reuse, R156, 0x5 ;  /* 0x0000009c40097211 */ /* 0x04afe400078428ff */
[C-C-:B------:R-:W-:Y:S02]  /*13010*/  SHF.L.U64.HI R3, R64.reuse, 0x5, R65.reuse ;  /* 0x0000000540037819 */ /* 0x140fe40000010241 */
[----:B------:R-:W-:-:S05]  /*13020*/  LEA.HI.X R7, R64, R159, R65, 0x5, P2 ;  /* 0x0000009f40077211 */ /* 0x000fca00010f2c41 */
        /* <DEDUP_REMOVED lines=23> */
.L_x_1806:
[----:B------:R2:W-:Y:S02]  /*131a0*/  STS.128 [R210+0xb000], RZ ;  /* 0x00b000ffd2007388 */ /* 0x0005e40000000c00 */
.L_x_1805:
[----:B------:R-:W-:Y:S05]  /*131b0*/  BSYNC B0 ;  /* 0x0000000000007941 */ /* 0x000fea0003800000 */
.L_x_1804:
[----:B------:R-:W-:Y:S01]  /*131c0*/  ISETP.GE.AND P0, PT, R4, R5, PT ;  /* 0x000000050400720c */ /* 0x000fe20003f06270 */
[----:B------:R-:W-:-:S12]  /*131d0*/  BSSY B0, `(.L_x_1807) ;  /* 0x0000020000007945 */ /* 0x000fd80003800000 */
[----:B------:R-:W-:Y:S05]  /*131e0*/  @P0 BRA `(.L_x_1808) ;  /* 0x0000000000780947 */ /* 0x000fea0003800000 */
[C---:B--2-4-:R-:W-:Y:S01]  /*131f0*/  LOP3.LUT R2, R215.reuse, 0x1, RZ, 0xc0, !PT ;  /* 0x00000001d7027812 */ /* 0x054fe200078ec0ff */
[----:B------:R-:W-:Y:S01]  /*13200*/  IMAD.MOV.U32 R158, RZ, RZ, R156 ;  /* 0x000000ffff9e7224 */ /* 0x000fe200078e009c */
[----:B------:R-:W-:Y:S02]  /*13210*/  LOP3.LUT P2, RZ, R215, 0x2, RZ, 0xc0, !PT ;  /* 0x00000002d7ff7812 */ /* 0x000fe4000784c0ff */
[----:B------:R-:W-:Y:S01]  /*13220*/  ISETP.NE.U32.AND P3, PT, R2, 0x1, PT ;  /* 0x000000010200780c */ /* 0x000fe20003f65070 */
[----:B------:R-:W-:Y:S01]  /*13230*/  IMAD R2, R65, 0x30, RZ ;  /* 0x0000003041027824 */ /* 0x000fe200078e02ff */
[----:B------:R-:W-:Y:S01]  /*13240*/  LOP3.LUT P1, RZ, R215, 0x4, RZ, 0xc0, !PT ;  /* 0x00000004d7ff7812 */ /* 0x000fe2000782c0ff */
[----:B------:R-:W-:-:S04]  /*13250*/  IMAD.WIDE.U32 R158, R64, 0x30, R158 ;  /* 0x00000030409e7825 */ /* 0x000fc800078e009e */
[----:B------:R-:W-:-:S04]  /*13260*/  IMAD.IADD R3, R159, 0x1, R2 ;  /* 0x000000019f037824 */ /* 0x000fc800078e0202 */
[-C--:B-1-3--:R-:W-:Y:S02]  /*13270*/  @P2 LEA R10, P4, R158, R164.reuse, 0x1 ;  /* 0x000000a49e0a2211 */ /* 0x08afe400078808ff */
[----:B------:R-:W-:Y:S02]  /*13280*/  @!P3 IMAD.WIDE.U32 R8, R64, 0x60, R204 ;  /* 0x000000604008b825 */ /* 0x000fe400078e00cc */
        /* <DEDUP_REMOVED lines=20> */
.L_x_1808:
[----:B------:R-:W-:Y:S05]  /*133d0*/  BSYNC B0 ;  /* 0x0000000000007941 */ /* 0x000fea0003800000 */
.L_x_1807:
[----:B------:R-:W0:Y:S04]  /*133e0*/  LDGDEPBAR ;  /* 0x00000000000079af */ /* 0x000e280000000000 */
[----:B-12-4-:R1:W5:Y:S01]  /*133f0*/  LD.E R2, desc[UR6][R16.64+0x188] ;  /* 0x0001880610027980 */ /* 0x016362000c101900 */
        /* <DEDUP_REMOVED lines=16> */
[----:B---3--:R-:W-:Y:S02]  /*13500*/  @!P0 IMAD.MOV.U32 R8, RZ, RZ, R160 ;  /* 0x000000ffff088224 */ /* 0x008fe400078e00a0 */
        /* <DEDUP_REMOVED lines=17> */
.L_x_1811:
[----:B------:R3:W-:Y:S02]  /*13620*/  STS.128 [R210+0x10000], RZ ;  /* 0x010000ffd2007388 */ /* 0x0007e40000000c00 */
.L_x_1810:
[----:B------:R-:W-:Y:S05]  /*13630*/  BSYNC B0 ;  /* 0x0000000000007941 */ /* 0x000fea0003800000 */
.L_x_1809:
        /* <DEDUP_REMOVED lines=9> */
[CC--:B--23--:R-:W-:Y:S02]  /*136d0*/  @P1 LEA R8, P0, R199.reuse, R160.reuse, 0x1 ;  /* 0x000000a0c7081211 */ /* 0x0ccfe400078008ff */
        /* <DEDUP_REMOVED lines=15> */
[----:B--2---:R-:W-:-:S04]  /*137d0*/  LEA R8, P0, R199, R160, 0x1 ;  /* 0x000000a0c7087211 */ /* 0x004fc800078008ff */
[----:B------:R-:W-:-:S05]  /*137e0*/  LEA.HI.X R9, R199, R161, R200, 0x1, P0 ;  /* 0x000000a1c7097211 */ /* 0x000fca00000f0cc8 */
[----:B------:R-:W-:Y:S01]  /*137f0*/  @!PT LDS RZ, [RZ] ;  /* 0x00000000fffff984 */ /* 0x000fe20000000800 */
[----:B------:R-:W-:Y:S01]  /*13800*/  @!PT LDS RZ, [RZ] ;  /* 0x00000000fffff984 */ /* 0x000fe20000000800 */
[----:B------:R-:W-:Y:S01]  /*13810*/  @!PT LDS RZ, [RZ] ;  /* 0x00000000fffff984 */ /* 0x000fe20000000800 */
[----:B------:R2:W-:Y:S01]  /*13820*/  LDGSTS.E.BYPASS.LTC128B.128 [R210+0x10800], desc[UR6][R8.64+0x100] ;  /* 0x1080010008d27fae */ /* 0x0005e2000b901d46 */
[----:B------:R-:W-:Y:S05]  /*13830*/  BRA `(.L_x_1813) ;  /* 0x0000000000047947 */ /* 0x000fea0003800000 */
.L_x_1814:
[----:B------:R3:W-:Y:S02]  /*13840*/  STS.128 [R210+0x10800], RZ ;  /* 0x010800ffd2007388 */ /* 0x0007e40000000c00 */
.L_x_1813:
[----:B------:R-:W-:Y:S05]  /*13850*/  BSYNC B0 ;  /* 0x0000000000007941 */ /* 0x000fea0003800000 */
.L_x_1812:
        /* <DEDUP_REMOVED lines=34> */
.L_x_1817:
[----:B------:R3:W-:Y:S02]  /*13a80*/  STS.128 [R210+0x11000], RZ ;  /* 0x011000ffd2007388 */ /* 0x0007e40000000c00 */
.L_x_1816:
[----:B------:R-:W-:Y:S05]  /*13a90*/  BSYNC B0 ;  /* 0x0000000000007941 */ /* 0x000fea0003800000 */
.L_x_1815:
        /* <DEDUP_REMOVED lines=11> */
[----:B--23--:R-:W-:-:S04]  /*13b50*/  @!P0 IMAD.WIDE.U32 R8, R66, 0x60, R160 ;  /* 0x0000006042088825 */ /* 0x00cfc800078e00a0 */
        /* <DEDUP_REMOVED lines=16> */
[----:B--2---:R-:W-:-:S05]  /*13c60*/  IMAD.WIDE.U32 R4, R66, 0x60, R160 ;  /* 0x0000006042047825 */ /* 0x004fca00078e00a0 */
[----:B------:R-:W-:-:S05]  /*13c70*/  IADD3 R5, R67, R5, RZ ;  /* 0x0000000543057210 */ /* 0x000fca0007ffe0ff */
[----:B------:R-:W-:Y:S01]  /*13c80*/  @!PT LDS RZ, [RZ] ;  /* 0x00000000fffff984 */ /* 0x000fe20000000800 */
[----:B------:R-:W-:Y:S01]  /*13c90*/  @!PT LDS RZ, [RZ] ;  /* 0x00000000fffff984 */ /* 0x000fe20000000800 */
[----:B------:R-:W-:Y:S01]  /*13ca0*/  @!PT LDS RZ, [RZ] ;  /* 0x00000000fffff984 */ /* 0x000fe20000000800 */
[----:B------:R2:W-:Y:S01]  /*13cb0*/  LDGSTS.E.BYPASS.LTC128B.128 [R210+0x11800], desc[UR6][R4.64+0x100] ;  /* 0x1180010004d27fae */ /* 0x0005e2000b901d46 */
[----:B------:R-:W-:Y:S05]  /*13cc0*/  BRA `(.L_x_1819) ;  /* 0x0000000000047947 */ /* 0x000fea0003800000 */
.L_x_1820:
[----:B------:R3:W-:Y:S02]  /*13cd0*/  STS.128 [R210+0x11800], RZ ;  /* 0x011800ffd2007388 */ /* 0x0007e40000000c00 */
.L_x_1819:
[----:B------:R-:W-:Y:S05]  /*13ce0*/  BSYNC B0 ;  /* 0x0000000000007941 */ /* 0x000fea0003800000 */
.L_x_1818:
[C---:B------:R-:W-:Y:S01]  /*13cf0*/  IMAD.SHL.U32 R0, R56.reuse, 0x40, RZ ;  /* 0x0000004038007824 */ /* 0x040fe200078e00ff */
[----:B------:R-:W-:Y:S01]  /*13d00*/  R2P PR, R56, 0x6 ;  /* 0x0000000638007804 */ /* 0x000fe20000000000 */
[----:B------:R-:W-:Y:S01]  /*13d10*/  IMAD.SHL.U32 R162, R162, 0x8, RZ ;  /* 0x00000008a2a27824 */ /* 0x000fe200078e00ff */
[----:B------:R-:W0:Y:S01]  /*13d20*/  LDGDEPBAR ;  /* 0x00000000000079af */ /* 0x000e220000000000 */
[C---:B------:R-:W-:Y:S01]  /*13d30*/  IMAD R194, R69.reuse, 0x400, R54 ;  /* 0x0000040045c27824 */ /* 0x040fe200078e0236 */
[----:B--2---:R-:W-:Y:S01]  /*13d40*/  LOP3.LUT R5, R0, 0x1c0, RZ, 0xc0, !PT ;  /* 0x000001c000057812 */ /* 0x004fe200078ec0ff */
[----:B------:R-:W-:Y:S01]  /*13d50*/  IMAD R52, R69, 0x10, R52 ;  /* 0x0000001045347824 */ /* 0x000fe200078e0234 */
[----:B------:R-:W-:Y:S01]  /*13d60*/  ISETP.GT.AND P5, PT, R214, R203, PT ;  /* 0x000000cbd600720c */ /* 0x000fe20003fa4270 */
        /* <DEDUP_REMOVED lines=15> */
[----:B---3--:R-:W2:Y:S01]  /*13e60*/  LDSM.16.M88.4 R32, [R193+0x6800] ;  /* 0x00680000c120783b */ /* 0x008ea20000000200 */
[----:B------:R-:W-:Y:S01]  /*13e70*/  VIADD R191, R193, 0x6020 ;  /* 0x00006020c1bf7836 */ /* 0x000fe20000000000 */
[----:B------:R-:W-:Y:S02]  /*13e80*/  ISETP.NE.AND.EX P0, PT, R213, RZ, PT, P0 ;  /* 0x000000ffd500720c */ /* 0x000fe40003f05300 */
[----:B------:R-:W3:Y:S01]  /*13e90*/  LDSM.16.M88.4 R40, [R193+0x6000] ;  /* 0x00600000c128783b */ /* 0x000ee20000000200 */
[----:B------:R-:W-:Y:S01]  /*13ea0*/  @P1 IADD3 R191, R0, -0x20, RZ ;  /* 0xffffffe000bf1810 */ /* 0x000fe20007ffe0ff */
[----:B------:R-:W-:-:S02]  /*13eb0*/  IMAD.MOV.U32 R0, RZ, RZ, 0x40 ;  /* 0x00000040ff007424 */ /* 0x000fc400078e00ff */
[----:B------:R-:W4:Y:S01]  /*13ec0*/  LDSM.16.M88.4 R24, [R193+0x7000] ;  /* 0x00700000c118783b */ /* 0x000f220000000200 */
[C---:B------:R-:W-:Y:S01]  /*13ed0*/  IADD3 R187, R191.reuse, 0x800, RZ ;  /* 0x00000800bfbb7810 */ /* 0x040fe20007ffe0ff */
[C---:B------:R-:W-:Y:S01]  /*13ee0*/  VIADD R186, R191.reuse, 0x1000 ;  /* 0x00001000bfba7836 */ /* 0x040fe20000000000 */
[----:B------:R-:W-:Y:S01]  /*13ef0*/  SEL R0, R0, 0xffffffc0, !P2 ;  /* 0xffffffc000007807 */ /* 0x000fe20005000000 */
[----:B------:R-:W1:Y:S01]  /*13f00*/  LDSM.16.M88.4 R88, [R193+0x7800] ;  /* 0x00780000c158783b */ /* 0x000e620000000200 */
[C---:B------:R-:W-:Y:S01]  /*13f10*/  VIADD R185, R191.reuse, 0x1800 ;  /* 0x00001800bfb97836 */ /* 0x040fe20000000000 */
[C---:B------:R-:W-:Y:S01]  /*13f20*/  IADD3 R183, R191.reuse, 0x2000, RZ ;  /* 0x00002000bfb77810 */ /* 0x040fe20007ffe0ff */
[----:B------:R-:W-:Y:S01]  /*13f30*/  VIADD R182, R191, 0x2800 ;  /* 0x00002800bfb67836 */ /* 0x000fe20000000000 */
[----:B------:R-:W1:Y:S01]  /*13f40*/  LDSM.16.M88.4 R8, [R191+0x800] ;  /* 0x00080000bf08783b */ /* 0x000e620000000200 */
[----:B------:R-:W-:Y:S01]  /*13f50*/  IMAD.IADD R188, R193, 0x1, R0 ;  /* 0x00000001c1bc7824 */ /* 0x000fe200078e0200 */
[C---:B------:R-:W-:Y:S01]  /*13f60*/  IADD3 R180, R191.reuse, 0x3800, RZ ;  /* 0x00003800bfb47810 */ /* 0x040fe20007ffe0ff */
[----:B------:R-:W-:Y:S01]  /*13f70*/  IMAD.IADD R184, R0, 0x1, R191 ;  /* 0x0000000100b87824 */ /* 0x000fe200078e02bf */
[----:B------:R-:W1:Y:S01]  /*13f80*/  LDSM.16.M88.4 R80, [R191] ;  /* 0x00000000bf50783b */ /* 0x000e620000000200 */
[C---:B-----5:R-:W-:Y:S01]  /*13f90*/  VIADD R181, R191.reuse, 0x3000 ;  /* 0x00003000bfb57836 */ /* 0x060fe20000000000 */
[C---:B------:R-:W-:Y:S01]  /*13fa0*/  IADD3 R177, R191.reuse, 0x5000, RZ ;  /* 0x00005000bfb17810 */ /* 0x040fe20007ffe0ff */
[C---:B------:R-:W-:Y:S01]  /*13fb0*/  VIADD R179, R191.reuse, 0x4000 ;  /* 0x00004000bfb37836 */ /* 0x040fe20000000000 */
[----:B------:R-:W1:Y:S01]  /*13fc0*/  LDSM.16.M88.4 R4, [R191+0x1000] ;  /* 0x00100000bf04783b */ /* 0x000e620000000200 */
[----:B------:R-:W-:-:S02]  /*13fd0*/  VIADD R178, R191, 0x4800 ;  /* 0x00004800bfb27836 */ /* 0x000fc40000000000 */
[----:B------:R-:W-:Y:S01]  /*13fe0*/  VIADD R176, R191, 0x5800 ;  /* 0x00005800bfb07836 */ /* 0x000fe20000000000 */
[----:B------:R-:W1:Y:S04]  /*13ff0*/  LDSM.16.M88.4 R76, [R191+0x1800] ;  /* 0x00180000bf4c783b */ /* 0x000e680000000200 */
[----:B------:R-:W-:Y:S04]  /*14000*/  LDSM.16.M88.4 R84, [R190] ;  /* 0x00000000be54783b */ /* 0x000fe80000000200 */
[----:B------:R-:W1:Y:S01]  /*14010*/  LDSM.16.M88.4 R60, [R188+0x6000] ;  /* 0x00600000bc3c783b */ /* 0x000e620000000200 */
[C---:B--2---:R-:W-:Y:S03]  /*14020*/  HMMA.16816.F32.BF16 R36, R12.reuse, R32, RZ ;  /* 0x000000200c24723c */ /* 0x044fe600000418ff */
[----:B------:R-:W2:Y:S04]  /*14030*/  LDSM.16.M88.4 R48, [R188+0x6800] ;  /* 0x00680000bc30783b */ /* 0x000ea80000000200 */
[----:B------:R-:W-:Y:S01]  /*14040*/  LDSM.16.M88.4 R92, [R188+0x7800] ;  /* 0x00780000bc5c783b */ /* 0x000fe20000000200 */
[C---:B---3--:R-:W-:Y:S06]  /*14050*/  HMMA.16816.F32.BF16 R44, R12.reuse, R40, RZ ;  /* 0x000000280c2c723c */ /* 0x048fec00000418ff */
[C---:B------:R-:W-:Y:S06]  /*14060*/  HMMA.16816.F32.BF16 R32, R12.reuse, R34, RZ ;  /* 0x000000220c20723c */ /* 0x040fec00000418ff */
[C---:B------:R-:W-:Y:S06]  /*14070*/  HMMA.16816.F32.BF16 R40, R12.reuse, R42, RZ ;  /* 0x0000002a0c28723c */ /* 0x040fec00000418ff */
[C---:B----4-:R-:W-:Y:S06]  /*14080*/  HMMA.16816.F32.BF16 R28, R12.reuse, R24, RZ ;  /* 0x000000180c1c723c */ /* 0x050fec00000418ff */
[C---:B------:R-:W-:Y:S06]  /*14090*/  HMMA.16816.F32.BF16 R24, R12.reuse, R26, RZ ;  /* 0x0000001a0c18723c */ /* 0x040fec00000418ff */
[C---:B-1----:R-:W-:Y:S06]  /*140a0*/  HMMA.16816.F32.BF16 R20, R12.reuse, R88, RZ ;  /* 0x000000580c14723c */ /* 0x042fec00000418ff */
[----:B------:R-:W-:Y:S01]  /*140b0*/  HMMA.16816.F32.BF16 R12, R12, R90, RZ ;  /* 0x0000005a0c0c723c */ /* 0x000fe200000418ff */
[----:B------:R-:W-:Y:S05]  /*140c0*/  LDSM.16.M88.4 R88, [R184] ;  /* 0x00000000b858783b */ /* 0x000fea0000000200 */
[C---:B------:R-:W-:Y:S06]  /*140d0*/  HMMA.16816.F32.BF16 R36, R64.reuse, R8, R36 ;  /* 0x000000084024723c */ /* 0x040fec0000041824 */
[C---:B------:R-:W-:Y:S01]  /*140e0*/  HMMA.16816.F32.BF16 R32, R64.reuse, R10, R32 ;  /* 0x0000000a4020723c */ /* 0x040fe20000041820 */
[----:B------:R-:W1:Y:S05]  /*140f0*/  LDSM.16.M88.4 R8, [R188+0x7000] ;  /* 0x00700000bc08783b */ /* 0x000e6a0000000200 */
        /* <DEDUP_REMOVED lines=13> */
[C---:B--2---:R-:W-:Y:S06]  /*141d0*/  HMMA.16816.F32.BF16 R36, R84.reuse, R48, R36 ;  /* 0x000000305424723c */ /* 0x044fec0000041824 */
[C---:B------:R-:W-:Y:S01]  /*141e0*/  HMMA.16816.F32.BF16 R32, R84.reuse, R50, R32 ;  /* 0x000000325420723c */ /* 0x040fe20000041820 */
[----:B------:R-:W-:Y:S05]  /*141f0*/  LDSM.16.M88.4 R48, [R194+0x2000] ;  /* 0x00200000c230783b */ /* 0x000fea0000000200 */
[C---:B-1----:R-:W-:Y:S06]  /*14200*/  HMMA.16816.F32.BF16 R28, R84.reuse, R8, R28 ;  /* 0x00000008541c723c */ /* 0x042fec000004181c */
        /* <DEDUP_REMOVED lines=183> */
.L_x_1824:
[----:B------:R-:W2:Y:S02]  /*14d80*/  LD.E R4, desc[UR6][R16.64+0x38] ;  /* 0x0000380610047980 */ /* 0x000ea4000c101900 */
[----:B--2---:R-:W-:-:S04]  /*14d90*/  LEA R4, -R4, RZ, 0x6 ;  /* 0x000000ff04047211 */ /* 0x004fc800078e31ff */
[----:B------:R-:W-:Y:S02]  /*14da0*/  SHF.R.S32.HI R5, RZ, 0x1f, R4 ;  /* 0x0000001fff057819 */ /* 0x000fe40000011404 */
.L_x_1825:
[----:B------:R-:W-:Y:S05]  /*14db0*/  BSYNC B0 ;  /* 0x0000000000007941 */ /* 0x000fea0003800000 */
.L_x_1823:
        /* <DEDUP_REMOVED lines=96> */
.L_x_1822:
[----:B------:R-:W-:Y:S05]  /*153c0*/  BSYNC B1 ;  /* 0x0000000000017941 */ /* 0x000fea0003800000 */
.L_x_1821:
        /* <DEDUP_REMOVED lines=48> */
[----:B------:R-:W-:Y:S01]  /*156d0*/  FSEL R36, R47, -INF , !P2 ;  /* 0xff8000002f247808 */ /* 0x000fe20005000000 */
[----:B------:R-:W-:Y:S01]  /*156e0*/  LDSM.16.MT88.4 R136, [R198+0xc800] ;  /* 0x00c80000c688783b */ /* 0x000fe20000004200 */
        /* <DEDUP_REMOVED lines=125> */
[----:B------:R-:W-:Y:S01]  /*15ec0*/  FFMA.FTZ R216, R216, R166, -R165 ;  /* 0x000000a6d8d87223 */ /* 0x000fe200000108a5 */
        /* <DEDUP_REMOVED lines=285> */
.L_x_1828:
[----:B-1----:R-:W-:Y:S02]  /*170a0*/  R2UR UR4, R230 ;  /* 0x00000000e60472ca */ /* 0x002fe400000e0000 */
[----:B------:R-:W-:-:S13]  /*170b0*/  R2UR UR5, R231 ;  /* 0x00000000e70572ca */ /* 0x000fda00000e0000 */
[----:B--2---:R-:W2:Y:S02]  /*170c0*/  LD.E R8, desc[UR4][R228.64+0x40] ;  /* 0x00004004e4087980 */ /* 0x004ea4000c101900 */
[----:B--2---:R-:W-:-:S05]  /*170d0*/  IMAD.U32 R8, R8, -0x40, RZ ;  /* 0xffffffc008087824 */ /* 0x004fca00078e00ff */
[----:B------:R-:W-:Y:S02]  /*170e0*/  SHF.R.S32.HI R4, RZ, 0x1f, R8 ;  /* 0x0000001fff047819 */ /* 0x000fe40000011408 */
.L_x_1829:
[----:B------:R-:W-:Y:S05]  /*170f0*/  BSYNC B0 ;  /* 0x0000000000007941 */ /* 0x000fea0003800000 */
.L_x_1827:
[C---:B------:R-:W-:Y:S01]  /*17100*/  LOP3.LUT P5, RZ, R215.reuse, 0x1, RZ, 0xc0, !PT ;  /* 0x00000001d7ff7812 */ /* 0x040fe200078ac0ff */
[----:B------:R-:W1:Y:S01]  /*17110*/  S2R R133, SR_TID.X ;  /* 0x0000000000857919 */ /* 0x000e620000002100 */
[C---:B------:R-:W-:Y:S01]  /*17120*/  LOP3.LUT P4, RZ, R215.reuse, 0x2, RZ, 0xc0, !PT ;  /* 0x00000002d7ff7812 */ /* 0x040fe2000788c0ff */
[----:B------:R-:W-:Y:S01]  /*17130*/  BSSY B1, `(.L_x_1830) ;  /* 0x000022e000017945 */ /* 0x000fe20003800000 */
        /* <DEDUP_REMOVED lines=15> */
[-C--:B------:R-:W-:Y:S01]  /*17230*/  @P5 LEA R18, P6, R5, R160.reuse, 0x1 ;  /* 0x000000a005125211 */ /* 0x080fe200078c08ff */
[----:B-1----:R-:W-:Y:S01]  /*17240*/  IMAD.SHL.U32 R133, R133, 0x2, RZ ;  /* 0x0000000285857824 */ /* 0x002fe200078e00ff */
        /* <DEDUP_REMOVED lines=100> */
[----:B------:R-:W4:Y:S04]  /*17890*/  LDSM.16.M88.4 R156, [R193+0x6800] ;  /* 0x00680000c19c783b */ /* 0x000f280000000200 */
[----:B-1----:R-:W1:Y:S04]  /*178a0*/  LDSM.16.M88.4 R12, [R193+0x6000] ;  /* 0x00600000c10c783b */ /* 0x002e680000000200 */
[----:B------:R-:W5:Y:S04]  /*178b0*/  LDSM.16.M88.4 R148, [R193+0x7000] ;  /* 0x00700000c194783b */ /* 0x000f680000000200 */
[----:B------:R-:W5:Y:S04]  /*178c0*/  LDSM.16.M88.4 R24, [R193+0x7800] ;  /* 0x00780000c118783b */ /* 0x000f680000000200 */
[----:B------:R-:W-:Y:S04]  /*178d0*/  LDSM.16.M88.4 R32, [R192] ;  /* 0x00000000c020783b */ /* 0x000fe80000000200 */
[----:B------:R-:W5:Y:S04]  /*178e0*/  LDSM.16.M88.4 R4, [R187] ;  /* 0x00000000bb04783b */ /* 0x000f680000000200 */
[----:B--2---:R-:W2:Y:S04]  /*178f0*/  LDSM.16.M88.4 R20, [R191] ;  /* 0x00000000bf14783b */ /* 0x004ea80000000200 */
[----:B------:R-:W2:Y:S04]  /*17900*/  LDSM.16.M88.4 R220, [R186] ;  /* 0x00000000badc783b */ /* 0x000ea80000000200 */
[----:B------:R-:W2:Y:S04]  /*17910*/  LDSM.16.M88.4 R168, [R185] ;  /* 0x00000000b9a8783b */ /* 0x000ea80000000200 */
[----:B------:R-:W-:Y:S01]  /*17920*/  LDSM.16.M88.4 R136, [R190] ;  /* 0x00000000be88783b */ /* 0x000fe20000000200 */
[C---:B----4-:R-:W-:Y:S03]  /*17930*/  HMMA.16816.F32.BF16 R160, R140.reuse, R156, RZ ;  /* 0x0000009c8ca0723c */ /* 0x050fe600000418ff */
[----:B------:R-:W4:Y:S04]  /*17940*/  LDSM.16.M88.4 R8, [R188+0x6800] ;  /* 0x00680000bc08783b */ /* 0x000f280000000200 */
[----:B---3--:R-:W3:Y:S01]  /*17950*/  LDSM.16.M88.4 R28, [R188+0x6000] ;  /* 0x00600000bc1c783b */ /* 0x008ee20000000200 */
[C---:B------:R-:W-:Y:S03]  /*17960*/  HMMA.16816.F32.BF16 R156, R140.reuse, R158, RZ ;  /* 0x0000009e8c9c723c */ /* 0x040fe600000418ff */
[----:B------:R-:W3:Y:S03]  /*17970*/  LDSM.16.M88.4 R224, [R188+0x7000] ;  /* 0x00700000bce0783b */ /* 0x000ee60000000200 */
[C---:B-1----:R-:W-:Y:S01]  /*17980*/  HMMA.16816.F32.BF16 R16, R140.reuse, R12, RZ ;  /* 0x0000000c8c10723c */ /* 0x042fe200000418ff */
[----:B------:R-:W1:Y:S04]  /*17990*/  LDSM.16.M88.4 R172, [R188+0x7800] ;  /* 0x00780000bcac783b */ /* 0x000e680000000200 */
[----:B------:R-:W-:Y:S01]  /*179a0*/  LDSM.16.M88.4 R164, [R189] ;  /* 0x00000000bda4783b */ /* 0x000fe20000000200 */
[C---:B------:R-:W-:Y:S03]  /*179b0*/  HMMA.16816.F32.BF16 R12, R140.reuse, R14, RZ ;  /* 0x0000000e8c0c723c */ /* 0x040fe600000418ff */
[----:B------:R-:W0:Y:S03]  /*179c0*/  LDGDEPBAR ;  /* 0x00000000000079af */ /* 0x000e260000000000 */
[C---:B-----5:R-:W-:Y:S06]  /*179d0*/  HMMA.16816.F32.BF16 R152, R140.reuse, R148, RZ ;  /* 0x000000948c98723c */ /* 0x060fec00000418ff */
[C---:B------:R-:W-:Y:S06]  /*179e0*/  HMMA.16816.F32.BF16 R148, R140.reuse, R150, RZ ;  /* 0x000000968c94723c */ /* 0x040fec00000418ff */
[C---:B------:R-:W-:Y:S06]  /*179f0*/  HMMA.16816.F32.BF16 R144, R140.reuse, R24, RZ ;  /* 0x000000188c90723c */ /* 0x040fec00000418ff */
[----:B------:R-:W-:Y:S01]  /*17a00*/  HMMA.16816.F32.BF16 R140, R140, R26, RZ ;  /* 0x0000001a8c8c723c */ /* 0x000fe200000418ff */
[----:B------:R-:W-:Y:S05]  /*17a10*/  LDSM.16.M88.4 R24, [R184] ;  /* 0x00000000b818783b */ /* 0x000fea0000000200 */
[C---:B------:R-:W-:Y:S06]  /*17a20*/  HMMA.16816.F32.BF16 R160, R32.reuse, R4, R160 ;  /* 0x0000000420a0723c */ /* 0x040fec00000418a0 */
[C---:B------:R-:W-:Y:S01]  /*17a30*/  HMMA.16816.F32.BF16 R156, R32.reuse, R6, R156 ;  /* 0x00000006209c723c */ /* 0x040fe2000004189c */
[----:B------:R-:W-:Y:S05]  /*17a40*/  LDSM.16.M88.4 R4, [R184+0x1000] ;  /* 0x00100000b804783b */ /* 0x000fea0000000200 */
[C---:B--2---:R-:W-:Y:S06]  /*17a50*/  HMMA.16816.F32.BF16 R16, R32.reuse, R20, R16 ;  /* 0x000000142010723c */ /* 0x044fec0000041810 */
[C---:B------:R-:W-:Y:S01]  /*17a60*/  HMMA.16816.F32.BF16 R12, R32.reuse, R22, R12 ;  /* 0x00000016200c723c */ /* 0x040fe2000004180c */
[----:B------:R-:W2:Y:S05]  /*17a70*/  LDSM.16.M88.4 R20, [R184+0x800] ;  /* 0x00080000b814783b */ /* 0x000eaa0000000200 */
[C---:B------:R-:W-:Y:S06]  /*17a80*/  HMMA.16816.F32.BF16 R152, R32.reuse, R220, R152 ;  /* 0x000000dc2098723c */ /* 0x040fec0000041898 */
[C---:B------:R-:W-:Y:S01]  /*17a90*/  HMMA.16816.F32.BF16 R148, R32.reuse, R222, R148 ;  /* 0x000000de2094723c */ /* 0x040fe20000041894 */
[----:B------:R-:W5:Y:S05]  /*17aa0*/  LDSM.16.M88.4 R220, [R184+0x1800] ;  /* 0x00180000b8dc783b */ /* 0x000f6a0000000200 */
[C---:B------:R-:W-:Y:S06]  /*17ab0*/  HMMA.16816.F32.BF16 R144, R32.reuse, R168, R144 ;  /* 0x000000a82090723c */ /* 0x040fec0000041890 */
[----:B------:R-:W-:Y:S01]  /*17ac0*/  HMMA.16816.F32.BF16 R140, R32, R170, R140 ;  /* 0x000000aa208c723c */ /* 0x000fe2000004188c */
[----:B------:R-:W-:Y:S04]  /*17ad0*/  LDSM.16.M88.4 R168, [R194+0x2000] ;  /* 0x00200000c2a8783b */ /* 0x000fe80000000200 */
[----:B------:R-:W-:Y:S01]  /*17ae0*/  LDSM.16.M88.4 R32, [R193+0x8000] ;  /* 0x00800000c120783b */ /* 0x000fe20000000200 */
[C---:B----4-:R-:W-:Y:S06]  /*17af0*/  HMMA.16816.F32.BF16 R160, R136.reuse, R8, R160 ;  /* 0x0000000888a0723c */ /* 0x050fec00000418a0 */
[C---:B------:R-:W-:Y:S01]  /*17b00*/  HMMA.16816.F32.BF16 R156, R136.reuse, R10, R156 ;  /* 0x0000000a889c723c */ /* 0x040fe2000004189c */
[----:B------:R-:W4:Y:S05]  /*17b10*/  LDSM.16.M88.4 R8, [R193+0x8800] ;  /* 0x00880000c108783b */ /* 0x000f2a0000000200 */
[C---:B---3--:R-:W-:Y:S06]  /*17b20*/  HMMA.16816.F32.BF16 R16, R136.reuse, R28, R16 ;  /* 0x0000001c8810723c */ /* 0x048fec0000041810 */
[C---:B------:R-:W-:Y:S01]  /*17b30*/  HMMA.16816.F32.BF16 R12, R136.reuse, R30, R12 ;  /* 0x0000001e880c723c */ /* 0x040fe2000004180c */
[----:B------:R-:W3:Y:S05]  /*17b40*/  LDSM.16.M88.4 R28, [R193+0x9000] ;  /* 0x00900000c11c783b */ /* 0x000eea0000000200 */
[C---:B------:R-:W-:Y:S06]  /*17b50*/  HMMA.16816.F32.BF16 R152, R136.reuse, R224, R152 ;  /* 0x000000e08898723c */ /* 0x040fec0000041898 */
[C---:B------:R-:W-:Y:S06]  /*17b60*/  HMMA.16816.F32.BF16 R148, R136.reuse, R226, R148 ;  /* 0x000000e28894723c */ /* 0x040fec0000041894 */
[C---:B-1----:R-:W-:Y:S06]  /*17b70*/  HMMA.16816.F32.BF16 R144, R136.reuse, R172, R144 ;  /* 0x000000ac8890723c */ /* 0x042fec0000041890 */
[----:B------:R-:W-:Y:S01]  /*17b80*/  HMMA.16816.F32.BF16 R140, R136, R174, R140 ;  /* 0x000000ae888c723c */ /* 0x000fe2000004188c */
[----:B------:R-:W1:Y:S04]  /*17b90*/  LDSM.16.M88.4 R172, [R193+0x9800] ;  /* 0x00980000c1ac783b */ /* 0x000e680000000200 */
[----:B------:R-:W-:Y:S01]  /*17ba0*/  LDSM.16.M88.4 R136, [R192+0x2000] ;  /* 0x00200000c088783b */ /* 0x000fe20000000200 */
[C---:B--2---:R-:W-:Y:S06]  /*17bb0*/  HMMA.16816.F32.BF16 R160, R164.reuse, R20, R160 ;  /* 0x00000014a4a0723c */ /* 0x044fec00000418a0 */
[C---:B------:R-:W-:Y:S01]  /*17bc0*/  HMMA.16816.F32.BF16 R156, R164.reuse, R22, R156 ;  /* 0x00000016a49c723c */ /* 0x040fe2000004189c */
[----:B------:R-:W2:Y:S05]  /*17bd0*/  LDSM.16.M88.4 R20, [R182] ;  /* 0x00000000b614783b */ /* 0x000eaa0000000200 */
[C---:B------:R-:W-:Y:S06]  /*17be0*/  HMMA.16816.F32.BF16 R16, R164.reuse, R24, R16 ;  /* 0x00000018a410723c */ /* 0x040fec0000041810 */
[C---:B------:R-:W-:Y:S01]  /*17bf0*/  HMMA.16816.F32.BF16 R12, R164.reuse, R26, R12 ;  /* 0x0000001aa40c723c */ /* 0x040fe2000004180c */
[----:B------:R-:W2:Y:S05]  /*17c00*/  LDSM.16.M88.4 R24, [R183] ;  /* 0x00000000b718783b */ /* 0x000eaa0000000200 */
[C---:B------:R-:W-:Y:S06]  /*17c10*/  HMMA.16816.F32.BF16 R152, R164.reuse, R4, R152 ;  /* 0x00000004a498723c */ /* 0x040fec0000041898 */
[C---:B------:R-:W-:Y:S01]  /*17c20*/  HMMA.16816.F32.BF16 R148, R164.reuse, R6, R148 ;  /* 0x00000006a494723c */ /* 0x040fe20000041894 */
[----:B------:R-:W2:Y:S05]  /*17c30*/  LDSM.16.M88.4 R4, [R181] ;  /* 0x00000000b504783b */ /* 0x000eaa0000000200 */
[C---:B-----5:R-:W-:Y:S06]  /*17c40*/  HMMA.16816.F32.BF16 R144, R164.reuse, R220, R144 ;  /* 0x000000dca490723c */ /* 0x060fec0000041890 */
[----:B------:R-:W-:Y:S01]  /*17c50*/  HMMA.16816.F32.BF16 R140, R164, R222, R140 ;  /* 0x000000dea48c723c */ /* 0x000fe2000004188c */
[----:B------:R-:W5:Y:S04]  /*17c60*/  LDSM.16.M88.4 R164, [R180] ;  /* 0x00000000b4a4783b */ /* 0x000f680000000200 */
[----:B------:R-:W-:Y:S01]  /*17c70*/  LDSM.16.M88.4 R220, [R189+0x2000] ;  /* 0x00200000bddc783b */ /* 0x000fe20000000200 */
[C---:B----4-:R-:W-:Y:S06]  /*17c80*/  HMMA.16816.F32.BF16 R160, R168.reuse, R8, R160 ;  /* 0x00000008a8a0723c */ /* 0x050fec00000418a0 */
[C---:B------:R-:W-:Y:S01]  /*17c90*/  HMMA.16816.F32.BF16 R156, R168.reuse, R10, R156 ;  /* 0x0000000aa89c723c */ /* 0x040fe2000004189c */
[----:B------:R-:W-:Y:S05]  /*17ca0*/  LDSM.16.M88.4 R8, [R190+0x2000] ;  /* 0x00200000be08783b */ /* 0x000fea0000000200 */
[C---:B------:R-:W-:Y:S06]  /*17cb0*/  HMMA.16816.F32.BF16 R16, R168.reuse, R32, R16 ;  /* 0x00000020a810723c */ /* 0x040fec0000041810 */
[C---:B------:R-:W-:Y:S01]  /*17cc0*/  HMMA.16816.F32.BF16 R12, R168.reuse, R34, R12 ;  /* 0x00000022a80c723c */ /* 0x040fe2000004180c */
[----:B------:R-:W4:Y:S05]  /*17cd0*/  LDSM.16.M88.4 R32, [R188+0x8000] ;  /* 0x00800000bc20783b */ /* 0x000f2a0000000200 */
[C---:B---3--:R-:W-:Y:S06]  /*17ce0*/  HMMA.16816.F32.BF16 R152, R168.reuse, R28, R152 ;  /* 0x0000001ca898723c */ /* 0x048fec0000041898 */
[C---:B------:R-:W-:Y:S01]  /*17cf0*/  HMMA.16816.F32.BF16 R148, R168.reuse, R30, R148 ;  /* 0x0000001ea894723c */ /* 0x040fe20000041894 */
[----:B------:R-:W3:Y:S05]  /*17d00*/  LDSM.16.M88.4 R28, [R188+0x8800] ;  /* 0x00880000bc1c783b */ /* 0x000eea0000000200 */
[C---:B-1----:R-:W-:Y:S06]  /*17d10*/  HMMA.16816.F32.BF16 R144, R168.reuse, R172, R144 ;  /* 0x000000aca890723c */ /* 0x042fec0000041890 */
[----:B------:R-:W-:Y:S01]  /*17d20*/  HMMA.16816.F32.BF16 R140, R168, R174, R140 ;  /* 0x000000aea88c723c */ /* 0x000fe2000004188c */
[----:B------:R-:W-:Y:S04]  /*17d30*/  LDSM.16.M88.4 R172, [R184+0x2800] ;  /* 0x00280000b8ac783b */ /* 0x000fe80000000200 */
[----:B------:R-:W-:Y:S01]  /*17d40*/  LDSM.16.M88.4 R168, [R184+0x3000] ;  /* 0x00300000b8a8783b */ /* 0x000fe20000000200 */
[C---:B--2---:R-:W-:Y:S06]  /*17d50*/  HMMA.16816.F32.BF16 R160, R136.reuse, R20, R160 ;  /* 0x0000001488a0723c */ /* 0x044fec00000418a0 */
[C---:B------:R-:W-:Y:S01]  /*17d60*/  HMMA.16816.F32.BF16 R156, R136.reuse, R22, R156 ;  /* 0x00000016889c723c */ /* 0x040fe2000004189c */
[----:B------:R-:W1:Y:S05]  /*17d70*/  LDSM.16.M88.4 R20, [R188+0x9800] ;  /* 0x00980000bc14783b */ /* 0x000e6a0000000200 */
[C---:B------:R-:W-:Y:S06]  /*17d80*/  HMMA.16816.F32.BF16 R16, R136.reuse, R24, R16 ;  /* 0x000000188810723c */ /* 0x040fec0000041810 */
[C---:B------:R-:W-:Y:S01]  /*17d90*/  HMMA.16816.F32.BF16 R12, R136.reuse, R26, R12 ;  /* 0x0000001a880c723c */ /* 0x040fe2000004180c */
[----:B------:R-:W2:Y:S05]  /*17da0*/  LDSM.16.M88.4 R24, [R188+0x9000] ;  /* 0x00900000bc18783b */ /* 0x000eaa0000000200 */
[C---:B------:R-:W-:Y:S06]  /*17db0*/  HMMA.16816.F32.BF16 R152, R136.reuse, R4, R152 ;  /* 0x000000048898723c */ /* 0x040fec0000041898 */
[C---:B------:R-:W-:Y:S01]  /*17dc0*/  HMMA.16816.F32.BF16 R148, R136.reuse, R6, R148 ;  /* 0x000000068894723c */ /* 0x040fe20000041894 */
[----:B------:R-:W2:Y:S05]  /*17dd0*/  LDSM.16.M88.4 R4, [R184+0x2000] ;  /* 0x00200000b804783b */ /* 0x000eaa0000000200 */
[C---:B-----5:R-:W-:Y:S06]  /*17de0*/  HMMA.16816.F32.BF16 R144, R136.reuse, R164, R144 ;  /* 0x000000a48890723c */ /* 0x060fec0000041890 */
[----:B------:R-:W-:Y:S01]  /*17df0*/  HMMA.16816.F32.BF16 R140, R136, R166, R140 ;  /* 0x000000a6888c723c */ /* 0x000fe2000004188c */
[----:B------:R-:W5:Y:S04]  /*17e00*/  LDSM.16.M88.4 R164, [R184+0x3800] ;  /* 0x00380000b8a4783b */ /* 0x000f680000000200 */
[----:B------:R-:W-:Y:S01]  /*17e10*/  LDSM.16.M88.4 R136, [R194+0x4000] ;  /* 0x00400000c288783b */ /* 0x000fe20000000200 */
[C---:B----4-:R-:W-:Y:S06]  /*17e20*/  HMMA.16816.F32.BF16 R16, R8.reuse, R32, R16 ;  /* 0x000000200810723c */ /* 0x050fec0000041810 */
[C---:B------:R-:W-:Y:S01]  /*17e30*/  HMMA.16816.F32.BF16 R12, R8.reuse, R34, R12 ;  /* 0x00000022080c723c */ /* 0x040fe2000004180c */
[----:B------:R-:W4:Y:S05]  /*17e40*/  LDSM.16.M88.4 R32, [R193+0xa000] ;  /* 0x00a00000c120783b */ /* 0x000f2a0000000200 */
[C---:B---3--:R-:W-:Y:S06]  /*17e50*/  HMMA.16816.F32.BF16 R160, R8.reuse, R28, R160 ;  /* 0x0000001c08a0723c */ /* 0x048fec00000418a0 */
[C---:B-1----:R-:W-:Y:S06]  /*17e60*/  HMMA.16816.F32.BF16 R144, R8.reuse, R20, R144 ;  /* 0x000000140890723c */ /* 0x042fec0000041890 */
[C---:B------:R-:W-:Y:S01]  /*17e70*/  HMMA.16816.F32.BF16 R140, R8.reuse, R22, R140 ;  /* 0x00000016088c723c */ /* 0x040fe2000004188c */
[----:B------:R-:W-:Y:S05]  /*17e80*/  LDSM.16.M88.4 R20, [R193+0xb800] ;  /* 0x00b80000c114783b */ /* 0x000fea0000000200 */
[C---:B------:R-:W-:Y:S01]  /*17e90*/  HMMA.16816.F32.BF16 R156, R8.reuse, R30, R156 ;  /* 0x0000001e089c723c */ /* 0x040fe2000004189c */
[----:B------:R-:W1:Y:S05]  /*17ea0*/  LDSM.16.M88.4 R28, [R193+0xa800] ;  /* 0x00a80000c11c783b */ /* 0x000e6a0000000200 */
[C---:B--2---:R-:W-:Y:S06]  /*17eb0*/  HMMA.16816.F32.BF16 R152, R8.reuse, R24, R152 ;  /* 0x000000180898723c */ /* 0x044fec0000041898 */
[----:B------:R-:W-:Y:S01]  /*17ec0*/  HMMA.16816.F32.BF16 R148, R8, R26, R148 ;  /* 0x0000001a0894723c */ /* 0x000fe20000041894 */
[----:B------:R-:W2:Y:S04]  /*17ed0*/  LDSM.16.M88.4 R24, [R193+0xb000] ;  /* 0x00b00000c118783b */ /* 0x000ea80000000200 */
[----:B------:R-:W-:Y:S01]  /*17ee0*/  LDSM.16.M88.4 R8, [R192+0x4000] ;  /* 0x00400000c008783b */ /* 0x000fe20000000200 */
[C---:B------:R-:W-:Y:S06]  /*17ef0*/  HMMA.16816.F32.BF16 R16, R220.reuse, R4, R16 ;  /* 0x00000004dc10723c */ /* 0x040fec0000041810 */
[C---:B------:R-:W-:Y:S01]  /*17f00*/  HMMA.16816.F32.BF16 R12, R220.reuse, R6, R12 ;  /* 0x00000006dc0c723c */ /* 0x040fe2000004180c */
[----:B------:R-:W3:Y:S05]  /*17f10*/  LDSM.16.M88.4 R4, [R179] ;  /* 0x00000000b304783b */ /* 0x000eea0000000200 */
[C---:B------:R-:W-:Y:S06]  /*17f20*/  HMMA.16816.F32.BF16 R160, R220.reuse, R172, R160 ;  /* 0x000000acdca0723c */ /* 0x040fec00000418a0 */
[C---:B-----5:R-:W-:Y:S06]  /*17f30*/  HMMA.16816.F32.BF16 R144, R220.reuse, R164, R144 ;  /* 0x000000a4dc90723c */ /* 0x060fec0000041890 */
[C---:B------:R-:W-:Y:S01]  /*17f40*/  HMMA.16816.F32.BF16 R164, R220.reuse, R166, R140 ;  /* 0x000000a6dca4723c */ /* 0x040fe2000004188c */
[----:B------:R-:W5:Y:S05]  /*17f50*/  LDSM.16.M88.4 R140, [R178] ;  /* 0x00000000b28c783b */ /* 0x000f6a0000000200 */
[C---:B------:R-:W-:Y:S06]  /*17f60*/  HMMA.16816.F32.BF16 R152, R220.reuse, R168, R152 ;  /* 0x000000a8dc98723c */ /* 0x040fec0000041898 */
[C---:B------:R-:W-:Y:S01]  /*17f70*/  HMMA.16816.F32.BF16 R148, R220.reuse, R170, R148 ;  /* 0x000000aadc94723c */ /* 0x040fe20000041894 */
[----:B------:R-:W-:Y:S05]  /*17f80*/  LDSM.16.M88.4 R168, [R190+0x4000] ;  /* 0x00400000bea8783b */ /* 0x000fea0000000200 */
[----:B------:R-:W-:Y:S06]  /*17f90*/  HMMA.16816.F32.BF16 R156, R220, R174, R156 ;  /* 0x000000aedc9c723c */ /* 0x000fec000004189c */
[C---:B----4-:R-:W-:Y:S06]  /*17fa0*/  HMMA.16816.F32.BF16 R16, R136.reuse, R32, R16 ;  /* 0x000000208810723c */ /* 0x050fec0000041810 */
[C---:B------:R-:W-:Y:S01]  /*17fb0*/  HMMA.16816.F32.BF16 R12, R136.reuse, R34, R12 ;  /* 0x00000022880c723c */ /* 0x040fe2000004180c */
[----:B------:R-:W4:Y:S05]  /*17fc0*/  LDSM.16.M88.4 R32, [R177] ;  /* 0x00000000b120783b */ /* 0x000f2a0000000200 */
[C---:B-1----:R-:W-:Y:S01]  /*17fd0*/  HMMA.16816.F32.BF16 R172, R136.reuse, R28, R160 ;  /* 0x0000001c88ac723c */ /* 0x042fe200000418a0 */
[----:B------:R-:W1:Y:S05]  /*17fe0*/  LDSM.16.M88.4 R160, [R188+0xa000] ;  /* 0x00a00000bca0783b */ /* 0x000e6a0000000200 */
[C---:B------:R-:W-:Y:S06]  /*17ff0*/  HMMA.16816.F32.BF16 R144, R136.reuse, R20, R144 ;  /* 0x000000148890723c */ /* 0x040fec0000041890 */
[C---:B------:R-:W-:Y:S01]  /*18000*/  HMMA.16816.F32.BF16 R164, R136.reuse, R22, R164 ;  /* 0x0000001688a4723c */ /* 0x040fe200000418a4 */
[----:B------:R-:W1:Y:S05]  /*18010*/  LDSM.16.M88.4 R20, [R176] ;  /* 0x00000000b014783b */ /* 0x000e6a0000000200 */
[C---:B--2---:R-:W-:Y:S06]  /*18020*/  HMMA.16816.F32.BF16 R152, R136.reuse, R24, R152 ;  /* 0x000000188898723c */ /* 0x044fec0000041898 */
[C---:B------:R-:W-:Y:S01]  /*18030*/  HMMA.16816.F32.BF16 R148, R136.reuse, R26, R148 ;  /* 0x0000001a8894723c */ /* 0x040fe20000041894 */
[----:B------:R-:W2:Y:S05]  /*18040*/  LDSM.16.M88.4 R24, [R188+0xa800] ;  /* 0x00a80000bc18783b */ /* 0x000eaa0000000200 */
[----:B------:R-:W-:Y:S01]  /*18050*/  HMMA.16816.F32.BF16 R156, R136, R30, R156 ;  /* 0x0000001e889c723c */ /* 0x000fe2000004189c */
[----:B------:R-:W-:Y:S04]  /*18060*/  LDSM.16.M88.4 R136, [R189+0x4000] ;  /* 0x00400000bd88783b */ /* 0x000fe80000000200 */
[----:B------:R-:W2:Y:S01]  /*18070*/  LDSM.16.M88.4 R28, [R184+0x4000] ;  /* 0x00400000b81c783b */ /* 0x000ea20000000200 */
[C---:B---3--:R-:W-:Y:S06]  /*18080*/  HMMA.16816.F32.BF16 R16, R8.reuse, R4, R16 ;  /* 0x000000040810723c */ /* 0x048fec0000041810 */
[C---:B------:R-:W-:Y:S01]  /*18090*/  HMMA.16816.F32.BF16 R12, R8.reuse, R6, R12 ;  /* 0x00000006080c723c */ /* 0x040fe2000004180c */
[----:B------:R-:W3:Y:S05]  /*180a0*/  LDSM.16.M88.4 R4, [R188+0xb000] ;  /* 0x00b00000bc04783b */ /* 0x000eea0000000200 */
[C---:B-----5:R-:W-:Y:S06]  /*180b0*/  HMMA.16816.F32.BF16 R172, R8.reuse, R140, R172 ;  /* 0x0000008c08ac723c */ /* 0x060fec00000418ac */
[C---:B----4-:R-:W-:Y:S06]  /*180c0*/  HMMA.16816.F32.BF16 R152, R8.reuse, R32, R152 ;  /* 0x000000200898723c */ /* 0x050fec0000041898 */
[C---:B------:R-:W-:Y:S01]  /*180d0*/  HMMA.16816.F32.BF16 R148, R8.reuse, R34, R148 ;  /* 0x000000220894723c */ /* 0x040fe20000041894 */
[----:B------:R-:W4:Y:S05]  /*180e0*/  LDSM.16.M88.4 R32, [R184+0x4800] ;  /* 0x00480000b820783b */ /* 0x000f2a0000000200 */
[----:B------:R-:W-:Y:S06]  /*180f0*/  HMMA.16816.F32.BF16 R156, R8, R142, R156 ;  /* 0x0000008e089c723c */ /* 0x000fec000004189c */
[----:B-1----:R-:W-:Y:S06]  /*18100*/  HMMA.16816.F32.BF16 R16, R168, R160, R16 ;  /* 0x000000a0a810723c */ /* 0x002fec0000041810 */
[----:B------:R-:W-:Y:S01]  /*18110*/  HMMA.16816.F32.BF16 R144, R8, R20, R144 ;  /* 0x000000140890723c */ /* 0x000fe20000041890 */
[----:B------:R-:W-:-:S02]  /*18120*/  IMAD.MOV.U32 R160, RZ, RZ, R134 ;  /* 0x000000ffffa07224 */ /* 0x000fc400078e0086 */
[----:B------:R-:W-:-:S03]  /*18130*/  IMAD.MOV.U32 R161, RZ, RZ, R135 ;  /* 0x000000ffffa17224 */ /* 0x000fc600078e0087 */
[----:B------:R-:W-:Y:S01]  /*18140*/  HMMA.16816.F32.BF16 R164, R8, R22, R164 ;  /* 0x0000001608a4723c */ /* 0x000fe200000418a4 */
[----:B------:R-:W1:Y:S04]  /*18150*/  LDSM.16.M88.4 R8, [R188+0xb800] ;  /* 0x00b80000bc08783b */ /* 0x000e680000000200 */
[----:B------:R-:W5:Y:S01]  /*18160*/  LDSM.16.M88.4 R20, [R184+0x5000] ;  /* 0x00500000b814783b */ /* 0x000f620000000200 */
[C---:B------:R-:W-:Y:S06]  /*18170*/  HMMA.16816.F32.BF16 R12, R168.reuse, R162, R12 ;  /* 0x000000a2a80c723c */ /* 0x040fec000004180c */
[C---:B--2---:R-:W-:Y:S06]  /*18180*/  HMMA.16816.F32.BF16 R172, R168.reuse, R24, R172 ;  /* 0x00000018a8ac723c */ /* 0x044fec00000418ac */
[----:B------:R-:W-:Y:S01]  /*18190*/  HMMA.16816.F32.BF16 R156, R168, R26, R156 ;  /* 0x0000001aa89c723c */ /* 0x000fe2000004189c */
[----:B------:R-:W-:-:S05]  /*181a0*/  LOP3.LUT R25, R133, 0x6, RZ, 0xc0, !PT ;  /* 0x0000000685197812 */ /* 0x000fca00078ec0ff */
[----:B------:R-:W-:Y:S01]  /*181b0*/  HMMA.16816.F32.BF16 R16, R136, R28, R16 ;  /* 0x0000001c8810723c */ /* 0x000fe20000041810 */
[----:B------:R-:W-:-:S04]  /*181c0*/  IMAD R25, R214, 0x40, R25 ;  /* 0x00000040d6197824 */ /* 0x000fc800078e0219 */
[C---:B------:R-:W-:Y:S01]  /*181d0*/  VIADD R27, R25.reuse, 0x1 ;  /* 0x00000001191b7836 */ /* 0x040fe20000000000 */
[----:B---3--:R-:W-:Y:S01]  /*181e0*/  HMMA.16816.F32.BF16 R152, R168, R4, R152 ;  /* 0x00000004a898723c */ /* 0x008fe20000041898 */
[----:B------:R-:W-:-:S03]  /*181f0*/  VIADD R29, R25, 0x8 ;  /* 0x00000008191d7836 */ /* 0x000fc60000000000 */
[C---:B------:R-:W-:Y:S02]  /*18200*/  ISETP.GE.AND P2, PT, R27.reuse, R0, PT ;  /* 0x000000001b00720c */ /* 0x040fe40003f46270 */
[----:B------:R-:W-:Y:S01]  /*18210*/  HMMA.16816.F32.BF16 R148, R168, R6, R148 ;  /* 0x00000006a894723c */ /* 0x000fe20000041894 */
[----:B------:R-:W2:Y:S01]  /*18220*/  LDSM.16.M88.4 R4, [R184+0x5800] ;  /* 0x00580000b804783b */ /* 0x000ea20000000200 */
[----:B------:R-:W-:Y:S01]  /*18230*/  ISETP.GE.AND P5, PT, R27, R2, PT ;  /* 0x000000021b00720c */ /* 0x000fe20003fa6270 */
[----:B------:R-:W-:-:S04]  /*18240*/  DEPBAR.LE SB0, 0x0 ;  /* 0x000080000000791a */ /* 0x000fc80000000000 */
[C---:B------:R-:W-:Y:S01]  /*18250*/  HMMA.16816.F32.BF16 R12, R136.reuse, R30, R12 ;  /* 0x0000001e880c723c */ /* 0x040fe2000004180c */
[C---:B------:R-:W-:Y:S02]  /*18260*/  ISETP.GE.AND P6, PT, R29.reuse, R0, PT ;  /* 0x000000001d00720c */ /* 0x040fe40003fc6270 */
[----:B------:R-:W-:Y:S01]  /*18270*/  ISETP.GE.AND P1, PT, R29, R2, PT ;  /* 0x000000021d00720c */ /* 0x000fe20003f26270 */
[----:B------:R-:W-:Y:S01]  /*18280*/  VIADD R29, R25, 0x10 ;  /* 0x00000010191d7836 */ /* 0x000fe20000000000 */
[----:B------:R-:W-:Y:S01]  /*18290*/  FSEL R27, R17, -INF , !P2 ;  /* 0xff800000111b7808 */ /* 0x000fe20005000000 */
[----:B----4-:R-:W-:Y:S01]  /*182a0*/  HMMA.16816.F32.BF16 R172, R136, R32, R172 ;  /* 0x0000002088ac723c */ /* 0x010fe200000418ac */
[----:B------:R-:W-:Y:S01]  /*182b0*/  VIADD R31, R25, 0x9 ;  /* 0x00000009191f7836 */ /* 0x000fe20000000000 */
[----:B------:R-:W-:Y:S02]  /*182c0*/  FSEL R19, R19, -INF , !P5 ;  /* 0xff80000013137808 */ /* 0x000fe40006800000 */
[----:B------:R-:W-:-:S02]  /*182d0*/  ISETP.GE.AND P5, PT, R25, R0, PT ;  /* 0x000000001900720c */ /* 0x000fc40003fa6270 */
[----:B-1----:R-:W-:Y:S01]  /*182e0*/  HMMA.16816.F32.BF16 R144, R168, R8, R144 ;  /* 0x00000008a890723c */ /* 0x002fe20000041890 */
[----:B------:R-:W-:-:S05]  /*182f0*/  ISETP.GE.AND P2, PT, R31, R0, PT ;  /* 0x000000001f00720c */ /* 0x000fca0003f46270 */
[C---:B------:R-:W-:Y:S06]  /*18300*/  HMMA.16816.F32.BF16 R156, R136.reuse, R34, R156 ;  /* 0x00000022889c723c */ /* 0x040fec000004189c */
[----:B-----5:R-:W-:Y:S01]  /*18310*/  HMMA.16816.F32.BF16 R152, R136, R20, R152 ;  /* 0x000000148898723c */ /* 0x020fe20000041898 */
[----:B------:R-:W-:Y:S02]  /*18320*/  FSEL R9, R14, -INF , !P1 ;  /* 0xff8000000e097808 */ /* 0x000fe40004800000 */
[----:B------:R-:W-:Y:S02]  /*18330*/  FSEL R13, R13, -INF , !P2 ;  /* 0xff8000000d0d7808 */ /* 0x000fe40005000000 */
[----:B------:R-:W-:Y:S01]  /*18340*/  FSEL R17, R12, -INF , !P6 ;  /* 0xff8000000c117808 */ /* 0x000fe20007000000 */
[----:B------:R-:W-:Y:S01]  /*18350*/  HMMA.16816.F32.BF16 R164, R168, R10, R164 ;  /* 0x0000000aa8a4723c */ /* 0x000fe200000418a4 */
[----:B------:R-:W-:Y:S01]  /*18360*/  ISETP.GE.AND P1, PT, R29, R0, PT ;  /* 0x000000001d00720c */ /* 0x000fe20003f26270 */
[----:B------:R-:W-:Y:S01]  /*18370*/  VIADD R21, R25, 0x18 ;  /* 0x0000001819157836 */ /* 0x000fe20000000000 */
[----:B------:R-:W-:Y:S01]  /*18380*/  BAR.SYNC.DEFER_BLOCKING 0x0 ;  /* 0x0000000000007b1d */ /* 0x000fe20000010000 */
[-C--:B------:R-:W-:Y:S01]  /*18390*/  ISETP.GE.AND P2, PT, R29, R2.reuse, PT ;  /* 0x000000021d00720c */ /* 0x080fe20003f46270 */
[----:B------:R-:W-:Y:S01]  /*183a0*/  VIADD R29, R25, 0x11 ;  /* 0x00000011191d7836 */ /* 0x000fe20000000000 */
[----:B------:R-:W-:Y:S01]  /*183b0*/  ISETP.GE.AND P6, PT, R31, R2, PT ;  /* 0x000000021f00720c */ /* 0x000fe20003fc6270 */
[----:B------:R-:W-:Y:S01]  /*183c0*/  HMMA.16816.F32.BF16 R148, R136, R22, R148 ;  /* 0x000000168894723c */ /* 0x000fe20000041894 */
[----:B------:R-:W-:Y:S01]  /*183d0*/  FSEL R243, R172, -INF , !P1 ;  /* 0xff800000acf37808 */ /* 0x000fe20004800000 */
[----:B------:R-:W-:Y:S01]  /*183e0*/  VIADD R11, R25, 0x19 ;  /* 0x00000019190b7836 */ /* 0x000fe20000000000 */
[----:B------:R-:W-:-:S02]  /*183f0*/  FSEL R15, R15, -INF , !P6 ;  /* 0xff8000000f0f7808 */ /* 0x000fc40007000000 */
[C---:B------:R-:W-:Y:S01]  /*18400*/  ISETP.GE.AND P6, PT, R29.reuse, R0, PT ;  /* 0x000000001d00720c */ /* 0x040fe20003fc6270 */
[C---:B--2---:R-:W-:Y:S01]  /*18410*/  HMMA.16816.F32.BF16 R144, R136.reuse, R4, R144 ;  /* 0x000000048890723c */ /* 0x044fe20000041890 */
[----:B------:R-:W-:Y:S02]  /*18420*/  ISETP.GE.AND P1, PT, R29, R2, PT ;  /* 0x000000021d00720c */ /* 0x000fe40003f26270 */
[----:B------:R-:W-:Y:S02]  /*18430*/  FSEL R235, R174, -INF , !P2 ;  /* 0xff800000aeeb7808 */ /* 0x000fe40005000000 */
[----:B------:R-:W-:Y:S02]  /*18440*/  FSEL R241, R173, -INF , !P6 ;  /* 0xff800000adf17808 */ /* 0x000fe40007000000 */
[----:B------:R-:W-:Y:S01]  /*18450*/  ISETP.GE.AND P2, PT, R21, R0, PT ;  /* 0x000000001500720c */ /* 0x000fe20003f46270 */
[----:B------:R-:W-:Y:S01]  /*18460*/  VIADD R5, R25, 0x29 ;  /* 0x0000002919057836 */ /* 0x000fe20000000000 */
[----:B------:R-:W-:Y:S01]  /*18470*/  ISETP.GE.AND P6, PT, R21, R2, PT ;  /* 0x000000021500720c */ /* 0x000fe20003fc6270 */
[----:B------:R-:W-:Y:S01]  /*18480*/  VIADD R21, R25, 0x20 ;  /* 0x0000002019157836 */ /* 0x000fe20000000000 */
[----:B------:R-:W-:Y:S01]  /*18490*/  FSEL R133, R175, -INF , !P1 ;  /* 0xff800000af857808 */ /* 0x000fe20004800000 */
[----:B------:R-:W-:Y:S01]  /*184a0*/  HMMA.16816.F32.BF16 R164, R136, R6, R164 ;  /* 0x0000000688a4723c */ /* 0x000fe200000418a4 */
[----:B------:R-:W-:-:S02]  /*184b0*/  ISETP.GE.AND P1, PT, R11, R0, PT ;  /* 0x000000000b00720c */ /* 0x000fc40003f26270 */
[----:B------:R-:W-:Y:S02]  /*184c0*/  FSEL R237, R156, -INF , !P2 ;  /* 0xff8000009ced7808 */ /* 0x000fe40005000000 */
[----:B------:R-:W-:Y:S01]  /*184d0*/  ISETP.GE.AND P2, PT, R11, R2, PT ;  /* 0x000000020b00720c */ /* 0x000fe20003f46270 */
[C---:B------:R-:W-:Y:S01]  /*184e0*/  VIADD R11, R25.reuse, 0x21 ;  /* 0x00000021190b7836 */ /* 0x040fe20000000000 */
[----:B------:R-:W-:Y:S01]  /*184f0*/  FSEL R169, R158, -INF , !P6 ;  /* 0xff8000009ea97808 */ /* 0x000fe20007000000 */
[----:B------:R-:W-:Y:S01]  /*18500*/  VIADD R7, R25, 0x31 ;  /* 0x0000003119077836 */ /* 0x000fe20000000000 */
[----:B------:R-:W-:Y:S02]  /*18510*/  FSEL R239, R157, -INF , !P1 ;  /* 0xff8000009def7808 */ /* 0x000fe40004800000 */
[C---:B------:R-:W-:Y:S02]  /*18520*/  ISETP.GE.AND P6, PT, R21.reuse, R0, PT ;  /* 0x000000001500720c */ /* 0x040fe40003fc6270 */
[----:B------:R-:W-:Y:S01]  /*18530*/  ISETP.GE.AND P1, PT, R21, R2, PT ;  /* 0x000000021500720c */ /* 0x000fe20003f26270 */
[----:B------:R-:W-:Y:S01]  /*18540*/  VIADD R21, R25, 0x28 ;  /* 0x0000002819157836 */ /* 0x000fe20000000000 */
[----:B------:R-:W-:-:S02]  /*18550*/  FSEL R171, R159, -INF , !P2 ;  /* 0xff8000009fab7808 */ /* 0x000fc40005000000 */
[C---:B------:R-:W-:Y:S02]  /*18560*/  ISETP.GE.AND P2, PT, R11.reuse, R0, PT ;  /* 0x000000000b00720c */ /* 0x040fe40003f46270 */
[----:B------:R-:W-:Y:S02]  /*18570*/  FSEL R159, R152, -INF , !P6 ;  /* 0xff800000989f7808 */ /* 0x000fe40007000000 */
[----:B------:R-:W-:Y:S02]  /*18580*/  FSEL R143, R154, -INF , !P1 ;  /* 0xff8000009a8f7808 */ /* 0x000fe40004800000 */
[----:B------:R-:W-:Y:S02]  /*18590*/  ISETP.GE.AND P6, PT, R11, R2, PT ;  /* 0x000000020b00720c */ /* 0x000fe40003fc6270 */
[----:B------:R-:W-:Y:S02]  /*185a0*/  ISETP.GE.AND P1, PT, R21, R0, PT ;  /* 0x000000001500720c */ /* 0x000fe40003f26270 */
[----:B------:R-:W-:-:S02]  /*185b0*/  FSEL R157, R153, -INF , !P2 ;  /* 0xff800000999d7808 */ /* 0x000fc40005000000 */
[----:B------:R-:W-:Y:S02]  /*185c0*/  FSEL R155, R155, -INF , !P6 ;  /* 0xff8000009b9b7808 */ /* 0x000fe40007000000 */
[----:B------:R-:W-:Y:S02]  /*185d0*/  FSEL R153, R148, -INF , !P1 ;  /* 0xff80000094997808 */ /* 0x000fe40004800000 */
[C---:B------:R-:W-:Y:S02]  /*185e0*/  ISETP.GE.AND P6, PT, R5.reuse, R0, PT ;  /* 0x000000000500720c */ /* 0x040fe40003fc6270 */
[-C--:B------:R-:W-:Y:S01]  /*185f0*/  ISETP.GE.AND P1, PT, R5, R2.reuse, PT ;  /* 0x000000020500720c */ /* 0x080fe20003f26270 */
[----:B------:R-:W-:Y:S01]  /*18600*/  VIADD R5, R25, 0x30 ;  /* 0x0000003019057836 */ /* 0x000fe20000000000 */
[----:B------:R-:W-:Y:S02]  /*18610*/  ISETP.GE.AND P2, PT, R21, R2, PT ;  /* 0x000000021500720c */ /* 0x000fe40003f46270 */
[----:B------:R-:W-:-:S02]  /*18620*/  FSEL R151, R151, -INF , !P1 ;  /* 0xff80000097977808 */ /* 0x000fc40004800000 */
[----:B------:R-:W-:Y:S02]  /*18630*/  FSEL R141, R150, -INF , !P2 ;  /* 0xff800000968d7808 */ /* 0x000fe40005000000 */
[-C--:B------:R-:W-:Y:S02]  /*18640*/  ISETP.GE.AND P2, PT, R5, R0.reuse, PT ;  /* 0x000000000500720c */ /* 0x080fe40003f46270 */
[----:B------:R-:W-:Y:S02]  /*18650*/  FSEL R149, R149, -INF , !P6 ;  /* 0xff80000095957808 */ /* 0x000fe40007000000 */
[----:B------:R-:W-:Y:S02]  /*18660*/  FSEL R233, R144, -INF , !P2 ;  /* 0xff80000090e97808 */ /* 0x000fe40005000000 */
[C---:B------:R-:W-:Y:S02]  /*18670*/  ISETP.GE.AND P1, PT, R7.reuse, R0, PT ;  /* 0x000000000700720c */ /* 0x040fe40003f26270 */
[----:B------:R-:W-:-:S02]  /*18680*/  ISETP.GE.AND P2, PT, R7, R2, PT ;  /* 0x000000020700720c */ /* 0x000fc40003f46270 */
[----:B------:R-:W-:Y:S01]  /*18690*/  ISETP.GE.AND P6, PT, R5, R2, PT ;  /* 0x000000020500720c */ /* 0x000fe20003fc6270 */
[----:B------:R-:W-:Y:S01]  /*186a0*/  VIADD R5, R25, 0x38 ;  /* 0x0000003819057836 */ /* 0x000fe20000000000 */
[----:B------:R-:W-:Y:S02]  /*186b0*/  FSEL R7, R16, -INF , !P5 ;  /* 0xff80000010077808 */ /* 0x000fe40006800000 */
[----:B------:R-:W-:Y:S02]  /*186c0*/  ISETP.GT.AND P5, PT, R214, R203, PT ;  /* 0x000000cbd600720c */ /* 0x000fe40003fa4270 */
[----:B------:R-:W-:Y:S02]  /*186d0*/  FSEL R227, R146, -INF , !P6 ;  /* 0xff80000092e37808 */ /* 0x000fe40007000000 */
[----:B------:R-:W-:Y:S02]  /*186e0*/  FSEL R234, R145, -INF , !P1 ;  /* 0xff80000091ea7808 */ /* 0x000fe40004800000 */
[----:B------:R-:W-:-:S02]  /*186f0*/  ISETP.GE.AND P6, PT, R5, R0, PT ;  /* 0x000000000500720c */ /* 0x000fc40003fc6270 */
[-C--:B------:R-:W-:Y:S01]  /*18700*/  ISETP.GE.AND P1, PT, R5, R2.reuse, PT ;  /* 0x000000020500720c */ /* 0x080fe20003f26270 */
[----:B------:R-:W-:Y:S01]  /*18710*/  VIADD R5, R25, 0x39 ;  /* 0x0000003919057836 */ /* 0x000fe20000000000 */
[----:B------:R-:W-:Y:S02]  /*18720*/  FSEL R225, R147, -INF , !P2 ;  /* 0xff80000093e17808 */ /* 0x000fe40005000000 */
[----:B------:R-:W-:Y:S02]  /*18730*/  FSEL R232, R164, -INF , !P6 ;  /* 0xff800000a4e87808 */ /* 0x000fe40007000000 */
[----:B------:R-:W-:Y:S02]  /*18740*/  FSEL R173, R166, -INF , !P1 ;  /* 0xff800000a6ad7808 */ /* 0x000fe40004800000 */
[----:B------:R-:W-:Y:S02]  /*18750*/  ISETP.GE.AND P2, PT, R25, R2, PT ;  /* 0x000000021900720c */ /* 0x000fe40003f46270 */
[----:B------:R-:W-:-:S02]  /*18760*/  ISETP.GE.AND P6, PT, R5, R0, PT ;  /* 0x000000000500720c */ /* 0x000fc40003fc6270 */
[----:B------:R-:W-:Y:S02]  /*18770*/  ISETP.GE.AND P1, PT, R5, R2, PT ;  /* 0x000000020500720c */ /* 0x000fe40003f26270 */
[----:B------:R-:W-:Y:S02]  /*18780*/  FSEL R5, R18, -INF , !P2 ;  /* 0xff80000012057808 */ /* 0x000fe40005000000 */
        /* <DEDUP_REMOVED lines=10> */
[C---:B------:R-:W-:Y:S01]  /*18830*/  R2UR UR15, R231.reuse ;  /* 0x00000000e70f72ca */ /* 0x040fe200000e0000 */
[----:B------:R-:W-:Y:S01]  /*18840*/  VIADD R8, R2, 0xffffffc0 ;  /* 0xffffffc002087836 */ /* 0x000fe20000000000 */
[C---:B------:R-:W-:Y:S02]  /*18850*/  R2UR UR12, R230.reuse ;  /* 0x00000000e60c72ca */ /* 0x040fe400000e0000 */
[----:B------:R-:W-:Y:S02]  /*18860*/  R2UR UR13, R231 ;  /* 0x00000000e70d72ca */ /* 0x000fe400000e0000 */
[----:B------:R-:W-:-:S02]  /*18870*/  R2UR UR10, R230 ;  /* 0x00000000e60a72ca */ /* 0x000fc400000e0000 */
[----:B------:R-:W-:-:S13]  /*18880*/  R2UR UR11, R231 ;  /* 0x00000000e70b72ca */ /* 0x000fda00000e0000 */
[----:B------:R-:W3:Y:S01]  /*18890*/  LD.E.64 R28, desc[UR10][R228.64+0x20] ;  /* 0x0000200ae41c7980 */ /* 0x000ee2000c101b00 */
[-C--:B--2---:R-:W-:Y:S02]  /*188a0*/  IABS R6, R21.reuse ;  /* 0x0000001500067213 */ /* 0x084fe40000000000 */
[----:B------:R-:W-:Y:S02]  /*188b0*/  IABS R4, R21 ;  /* 0x0000001500047213 */ /* 0x000fe40000000000 */
[----:B------:R-:W1:Y:S03]  /*188c0*/  I2F.RP R0, R6 ;  /* 0x0000000600007306 */ /* 0x000e660000209400 */
[----:B------:R-:W-:-:S05]  /*188d0*/  IMAD.MOV R4, RZ, RZ, -R4 ;  /* 0x000000ffff047224 */ /* 0x000fca00078e0a04 */
[----:B-1----:R-:W1:Y:S02]  /*188e0*/  MUFU.RCP R22, R0 ;  /* 0x0000000000167308 */ /* 0x002e640000001000 */
[----:B-1----:R-:W-:Y:S01]  /*188f0*/  VIADD R22, R22, 0xffffffe ;  /* 0x0ffffffe16167836 */ /* 0x002fe20000000000 */
[----:B------:R-:W-:Y:S02]  /*18900*/  IABS R0, R8 ;  /* 0x0000000800007213 */ /* 0x000fe40000000000 */
[----:B------:R-:W-:-:S03]  /*18910*/  LOP3.LUT R8, R8, R21, RZ, 0x3c, !PT ;  /* 0x0000001508087212 */ /* 0x000fc600078e3cff */
[----:B------:R-:W1:Y:S02]  /*18920*/  F2I.FTZ.U32.TRUNC.NTZ R23, R22 ;  /* 0x0000001600177305 */ /* 0x000e64000021f000 */
[----:B-1----:R-:W-:Y:S01]  /*18930*/  IMAD.MOV R11, RZ, RZ, -R23 ;  /* 0x000000ffff0b7224 */ /* 0x002fe200078e0a17 */
[----:B------:R-:W-:-:S03]  /*18940*/  MOV R22, RZ ;  /* 0x000000ff00167202 */ /* 0x000fc60000000f00 */
[----:B------:R-:W-:Y:S01]  /*18950*/  IMAD R12, R11, R6, RZ ;  /* 0x000000060b0c7224 */ /* 0x000fe200078e02ff */
[----:B------:R-:W-:Y:S02]  /*18960*/  IABS R11, R2 ;  /* 0x00000002000b7213 */ /* 0x000fe40000000000 */
[----:B------:R-:W-:Y:S01]  /*18970*/  LOP3.LUT R2, R2, R21, RZ, 0x3c, !PT ;  /* 0x0000001502027212 */ /* 0x000fe200078e3cff */
[----:B------:R-:W-:-:S06]  /*18980*/  IMAD.HI.U32 R12, R23, R12, R22 ;  /* 0x0000000c170c7227 */ /* 0x000fcc00078e0016 */
[----:B------:R-:W-:-:S04]  /*18990*/  IMAD.HI.U32 R10, R12, R11, RZ ;  /* 0x0000000b0c0a7227 */ /* 0x000fc800078e00ff */
[----:B------:R-:W-:-:S04]  /*189a0*/  IMAD.HI.U32 R23, R12, R0, RZ ;  /* 0x000000000c177227 */ /* 0x000fc800078e00ff */
[-C--:B------:R-:W-:Y:S02]  /*189b0*/  IMAD R11, R10, R4.reuse, R11 ;  /* 0x000000040a0b7224 */ /* 0x080fe400078e020b */
[----:B------:R-:W-:-:S03]  /*189c0*/  IMAD R25, R23, R4, R0 ;  /* 0x0000000417197224 */ /* 0x000fc600078e0200 */
[C---:B------:R-:W-:Y:S02]  /*189d0*/  ISETP.GT.U32.AND P2, PT, R6.reuse, R11, PT ;  /* 0x0000000b0600720c */ /* 0x040fe40003f44070 */
[----:B------:R-:W-:-:S11]  /*189e0*/  ISETP.GT.U32.AND P1, PT, R6, R25, PT ;  /* 0x000000190600720c */ /* 0x000fd60003f24070 */
[-C--:B------:R-:W-:Y:S01]  /*189f0*/  @!P2 IADD3 R11, R11, -R6.reuse, RZ ;  /* 0x800000060b0ba210 */ /* 0x080fe20007ffe0ff */
[----:B------:R-:W-:Y:S01]  /*18a00*/  @!P2 VIADD R10, R10, 0x1 ;  /* 0x000000010a0aa836 */ /* 0x000fe20000000000 */
[----:B------:R-:W-:Y:S01]  /*18a10*/  ISETP.GE.AND P2, PT, R2, RZ, PT ;  /* 0x000000ff0200720c */ /* 0x000fe20003f46270 */
[----:B------:R-:W-:Y:S01]  /*18a20*/  @!P1 IMAD.IADD R25, R25, 0x1, -R6 ;  /* 0x0000000119199824 */ /* 0x000fe200078e0a06 */
[-C--:B------:R-:W-:Y:S01]  /*18a30*/  ISETP.GE.U32.AND P0, PT, R11, R6.reuse, PT ;  /* 0x000000060b00720c */ /* 0x080fe20003f06070 */
[----:B------:R-:W-:Y:S01]  /*18a40*/  @!P1 VIADD R23, R23, 0x1 ;  /* 0x0000000117179836 */ /* 0x000fe20000000000 */
[----:B------:R-:W-:Y:S02]  /*18a50*/  ISETP.NE.AND P1, PT, R21, RZ, PT ;  /* 0x000000ff1500720c */ /* 0x000fe40003f25270 */
[----:B------:R-:W-:Y:S02]  /*18a60*/  ISETP.GE.U32.AND P6, PT, R25, R6, PT ;  /* 0x000000061900720c */ /* 0x000fe40003fc6070 */
[----:B------:R-:W-:Y:S01]  /*18a70*/  LOP3.LUT R11, RZ, R21, RZ, 0x33, !PT ;  /* 0x00000015ff0b7212 */ /* 0x000fe200078e33ff */
[----:B------:R-:W2:Y:S06]  /*18a80*/  LD.E.64 R24, desc[UR4][R228.64+0x38] ;  /* 0x00003804e4187980 */ /* 0x000eac000c101b00 */
[----:B------:R-:W-:-:S02]  /*18a90*/  @P0 IADD3 R10, R10, 0x1, RZ ;  /* 0x000000010a0a0810 */ /* 0x000fc40007ffe0ff */
[----:B------:R-:W-:Y:S02]  /*18aa0*/  ISETP.GE.AND P0, PT, R8, RZ, PT ;  /* 0x000000ff0800720c */ /* 0x000fe40003f06270 */
[----:B------:R-:W-:Y:S02]  /*18ab0*/  @P6 VIADD R23, R23, 0x1 ;  /* 0x0000000117176836 */ /* 0x000fe40000000000 */
[----:B------:R-:W-:-:S03]  /*18ac0*/  @!P2 IMAD.MOV R10, RZ, RZ, -R10 ;  /* 0x000000ffff0aa224 */ /* 0x000fc600078e0a0a */
[----:B------:R-:W-:Y:S02]  /*18ad0*/  MOV R2, R23 ;  /* 0x0000001700027202 */ /* 0x000fe40000000f00 */
[----:B------:R-:W-:-:S04]  /*18ae0*/  SEL R23, R11, R10, !P1 ;  /* 0x0000000a0b177207 */ /* 0x000fc80004800000 */
[----:B------:R-:W-:Y:S02]  /*18af0*/  @!P0 IMAD.MOV R2, RZ, RZ, -R2 ;  /* 0x000000ffff028224 */ /* 0x000fe400078e0a02 */
[----:B------:R-:W-:-:S03]  /*18b00*/  IMAD.WIDE R32, R23, 0x4, R212 ;  /* 0x0000000417207825 */ /* 0x000fc600078e02d4 */
[----:B------:R-:W-:Y:S02]  /*18b10*/  SEL R2, R11, R2, !P1 ;  /* 0x000000020b027207 */ /* 0x000fe40004800000 */
[----:B------:R-:W4:Y:S03]  /*18b20*/  LD.E R11, desc[UR14][R32.64] ;  /* 0x0000000e200b7980 */ /* 0x000f26000c101900 */
[----:B------:R-:W-:-:S05]  /*18b30*/  IMAD.WIDE R30, R2, 0x4, R212 ;  /* 0x00000004021e7825 */ /* 0x000fca00078e02d4 */
        /* <DEDUP_REMOVED lines=16> */
.L_x_1833:
[----:B------:R-:W-:Y:S02]  /*18c40*/  R2UR UR4, R230 ;  /* 0x00000000e60472ca */ /* 0x000fe400000e0000 */
[----:B------:R-:W-:-:S13]  /*18c50*/  R2UR UR5, R231 ;  /* 0x00000000e70572ca */ /* 0x000fda00000e0000 */
[----:B------:R-:W2:Y:S02]  /*18c60*/  LD.E R4, desc[UR4][R228.64+0x38] ;  /* 0x00003804e4047980 */ /* 0x000ea4000c101900 */
[----:B--2---:R-:W-:-:S05]  /*18c70*/  IMAD.U32 R4, R4, -0x40, RZ ;  /* 0xffffffc004047824 */ /* 0x004fca00078e00ff */
[----:B------:R-:W-:Y:S02]  /*18c80*/  SHF.R.S32.HI R23, RZ, 0x1f, R4 ;  /* 0x0000001fff177819 */ /* 0x000fe40000011404 */
.L_x_1834:
[----:B------:R-:W-:Y:S05]  /*18c90*/  BSYNC B0 ;  /* 0x0000000000007941 */ /* 0x000fea0003800000 */
.L_x_1832:
[----:B------:R-:W-:Y:S02]  /*18ca0*/  LOP3.LUT R0, R215, 0x1, RZ, 0xc0, !PT ;  /* 0x00000001d7007812 */ /* 0x000fe400078ec0ff */
[-C--:B------:R-:W-:Y:S02]  /*18cb0*/  @P4 IADD3 R21, P1, R4, R201.reuse, RZ ;  /* 0x000000c904154210 */ /* 0x080fe40007f3e0ff */
[----:B------:R-:W-:Y:S02]  /*18cc0*/  ISETP.NE.U32.AND P2, PT, R0, 0x1, PT ;  /* 0x000000010000780c */ /* 0x000fe40003f45070 */
[C---:B------:R-:W-:Y:S01]  /*18cd0*/  @P3 IADD3 R11, P0, R4.reuse, R201, RZ ;  /* 0x000000c9040b3210 */ /* 0x040fe20007f1e0ff */
[--C-:B------:R-:W-:Y:S01]  /*18ce0*/  @P4 IMAD.X R2, R23, 0x1, R202.reuse, P1 ;  /* 0x0000000117024824 */ /* 0x100fe200008e06ca */
[-C--:B------:R-:W-:Y:S02]  /*18cf0*/  @P4 LEA R24, P1, R21, R204.reuse, 0x1 ;  /* 0x000000cc15184211 */ /* 0x080fe400078208ff */
[-C--:B------:R-:W-:Y:S01]  /*18d00*/  LEA R28, P6, R4, R204.reuse, 0x1 ;  /* 0x000000cc041c7211 */ /* 0x080fe200078c08ff */
[----:B------:R-:W-:Y:S01]  /*18d10*/  @P3 IMAD.X R0, R23, 0x1, R202, P0 ;  /* 0x0000000117003824 */ /* 0x000fe200000e06ca */
[----:B------:R-:W-:-:S02]  /*18d20*/  @P3 LEA R10, P0, R11, R204, 0x1 ;  /* 0x000000cc0b0a3211 */ /* 0x000fc400078008ff */
[-C--:B------:R-:W-:Y:S02]  /*18d30*/  @P4 LEA.HI.X R25, R21, R205.reuse, R2, 0x1, P1 ;  /* 0x000000cd15194211 */ /* 0x080fe400008f0c02 */
[----:B------:R-:W-:Y:S02]  /*18d40*/  @P3 LEA.HI.X R11, R11, R205, R0, 0x1, P0 ;  /* 0x000000cd0b0b3211 */ /* 0x000fe400000f0c00 */
[----:B------:R-:W-:Y:S02]  /*18d50*/  @!P2 R2UR UR4, R230 ;  /* 0x00000000e604a2ca */ /* 0x000fe400000e0000 */
[----:B------:R-:W-:Y:S02]  /*18d60*/  @!P2 R2UR UR5, R231 ;  /* 0x00000000e705a2ca */ /* 0x000fe400000e0000 */
[----:B------:R-:W-:Y:S02]  /*18d70*/  IADD3 R21, P1, P0, R201, R201, R4 ;  /* 0x000000c9c9157210 */ /* 0x000fe4000783e004 */
[----:B------:R-:W-:-:S02]  /*18d80*/  LEA.HI.X R29, R4, R205, R23, 0x1, P6 ;  /* 0x000000cd041d7211 */ /* 0x000fc400030f0c17 */
[----:B------:R-:W-:Y:S02]  /*18d90*/  IADD3.X R2, R202, R202, R23, P1, P0 ;  /* 0x000000caca027210 */ /* 0x000fe40000fe0417 */
[-C--:B------:R-:W-:Y:S02]  /*18da0*/  @!P2 LEA R32, P6, R21, R204.reuse, 0x1 ;  /* 0x000000cc1520a211 */ /* 0x080fe400078c08ff */
[C---:B------:R-:W-:Y:S02]  /*18db0*/  @P4 R2UR UR10, R230.reuse ;  /* 0x00000000e60a42ca */ /* 0x040fe400000e0000 */
[C---:B------:R-:W-:Y:S01]  /*18dc0*/  @P4 R2UR UR11, R231.reuse ;  /* 0x00000000e70b42ca */ /* 0x040fe200000e0000 */
[----:B------:R-:W-:Y:S01]  /*18dd0*/  @!PT LDS RZ, [RZ] ;  /* 0x00000000fffff984 */ /* 0x000fe20000000800 */
[----:B------:R-:W-:Y:S01]  /*18de0*/  @!PT LDS RZ, [RZ] ;  /* 0x00000000fffff984 */ /* 0x000fe20000000800 */
[----:B------:R-:W-:Y:S01]  /*18df0*/  @!PT LDS RZ, [RZ] ;  /* 0x00000000fffff984 */ /* 0x000fe20000000800 */
[----:B------:R1:W-:Y:S01]  /*18e00*/  @!P2 LDGSTS.E.BYPASS.LTC128B.128 [R210+0x6000], desc[UR4][R28.64] ;  /* 0x060000001cd2afae */ /* 0x0003e2000b901d44 */
[----:B------:R-:W-:Y:S02]  /*18e10*/  @P3 R2UR UR4, R230 ;  /* 0x00000000e60432ca */ /* 0x000fe400000e0000 */
[----:B------:R-:W-:Y:S01]  /*18e20*/  @P3 R2UR UR5, R231 ;  /* 0x00000000e70532ca */ /* 0x000fe200000e0000 */
[----:B------:R1:W-:Y:S01]  /*18e30*/  @P2 STS.128 [R210+0x6000], RZ ;  /* 0x006000ffd2002388 */ /* 0x0003e20000000c00 */
[----:B------:R-:W-:-:S02]  /*18e40*/  @P4 LEA R30, P0, R21, R204, 0x1 ;  /* 0x000000cc151e4211 */ /* 0x000fc400078008ff */
[C-C-:B------:R-:W-:Y:S02]  /*18e50*/  @!P2 LEA.HI.X R33, R21.reuse, R205, R2.reuse, 0x1, P6 ;  /* 0x000000cd1521a211 */ /* 0x140fe400030f0c02 */
[CC--:B------:R-:W-:Y:S02]  /*18e60*/  @P3 LEA R20, P1, R21.reuse, R204.reuse, 0x1 ;  /* 0x000000cc15143211 */ /* 0x0c0fe400078208ff */
[C---:B------:R-:W-:Y:S01]  /*18e70*/  IADD3 R0, P6, R21.reuse, R201, RZ ;  /* 0x000000c915007210 */ /* 0x040fe20007fde0ff */
[----:B------:R-:W-:Y:S01]  /*18e80*/  @!PT LDS RZ, [RZ] ;  /* 0x00000000fffff984 */ /* 0x000fe20000000800 */
[----:B------:R-:W-:Y:S01]  /*18e90*/  @!PT LDS RZ, [RZ] ;  /* 0x00000000fffff984 */ /* 0x000fe20000000800 */
[----:B------:R-:W-:Y:S01]  /*18ea0*/  @!PT LDS RZ, [RZ] ;  /* 0x00000000fffff984 */ /* 0x000fe20000000800 */
[----:B------:R1:W-:Y:S01]  /*18eb0*/  @P4 LDGSTS.E.BYPASS.LTC128B.128 [R210+0x8000], desc[UR10][R28.64+0x80] ;  /* 0x080000801cd24fae */ /* 0x0003e2000b901d4a */
[CCC-:B------:R-:W-:Y:S02]  /*18ec0*/  @P4 LEA.HI.X R31, R21.reuse, R205.reuse, R2.reuse, 0x1, P0 ;  /* 0x000000cd151f4211 */ /* 0x1c0fe400000f0c02 */
[----:B------:R-:W-:Y:S01]  /*18ed0*/  @P3 LEA.HI.X R21, R21, R205, R2, 0x1, P1 ;  /* 0x000000cd15153211 */ /* 0x000fe200008f0c02 */
[----:B------:R-:W-:Y:S01]  /*18ee0*/  IMAD.X R2, R2, 0x1, R202, P6 ;  /* 0x0000000102027824 */ /* 0x000fe200030e06ca */
[----:B------:R-:W-:Y:S01]  /*18ef0*/  @!P2 IADD3 R4, P0, R4, R201, RZ ;  /* 0x000000c90404a210 */ /* 0x000fe20007f1e0ff */
[----:B------:R1:W-:Y:S01]  /*18f00*/  @!P4 STS.128 [R210+0x8000], RZ ;  /* 0x008000ffd200c388 */ /* 0x0003e20000000c00 */
[----:B------:R-:W-:-:S02]  /*18f10*/  @!P2 LEA R34, P6, R0, R204, 0x1 ;  /* 0x000000cc0022a211 */ /* 0x000fc400078c08ff */
[C---:B------:R-:W-:Y:S01]  /*18f20*/  @!P2 R2UR UR14, R230.reuse ;  /* 0x00000000e60ea2ca */ /* 0x040fe200000e0000 */
[----:B------:R-:W-:Y:S01]  /*18f30*/  @!P2 IMAD.X R23, R23, 0x1, R202, P0 ;  /* 0x000000011717a824 */ /* 0x000fe200000e06ca */
[C---:B------:R-:W-:Y:S01]  /*18f40*/  @!P2 R2UR UR15, R231.reuse ;  /* 0x00000000e70fa2ca */ /* 0x040fe200000e0000 */
[----:B------:R-:W-:Y:S01]  /*18f50*/  @!PT LDS RZ, [RZ] ;  /* 0x00000000fffff984 */ /* 0x000fe20000000800 */
[----:B------:R-:W-:Y:S01]  /*18f60*/  @!PT LDS RZ, [RZ] ;  /* 0x00000000fffff984 */ /* 0x000fe20000000800 */
[----:B------:R-:W-:Y:S01]  /*18f70*/  @!PT LDS RZ, [RZ] ;  /* 0x00000000fffff984 */ /* 0x000fe20000000800 */
[----:B------:R1:W-:Y:S01]  /*18f80*/  @P3 LDGSTS.E.BYPASS.LTC128B.128 [R210+0xa000], desc[UR4][R28.64+0x100] ;  /* 0x0a0001001cd23fae */ /* 0x0003e2000b901d44 */
[----:B------:R-:W-:Y:S02]  /*18f90*/  @P4 R2UR UR12, R230 ;  /* 0x00000000e60c42ca */ /* 0x000fe400000e0000 */
[----:B------:R-:W-:Y:S01]  /*18fa0*/  @P4 R2UR UR13, R231 ;  /* 0x00000000e70d42ca */ /* 0x000fe200000e0000 */
[----:B------:R1:W-:Y:S01]  /*18fb0*/  @!P3 STS.128 [R210+0xa000], RZ ;  /* 0x00a000ffd200b388 */ /* 0x0003e20000000c00 */
[----:B------:R-:W-:Y:S02]  /*18fc0*/  @!P2 LEA.HI.X R35, R0, R205, R2, 0x1, P6 ;  /* 0x000000cd0023a211 */ /* 0x000fe400030f0c02 */
[----:B------:R-:W-:-:S02]  /*18fd0*/  @!P2 LEA R22, P6, R4, R204, 0x1 ;  /* 0x000000cc0416a211 */ /* 0x000fc400078c08ff */
[C---:B------:R-:W-:Y:S02]  /*18fe0*/  @P3 R2UR UR10, R230.reuse ;  /* 0x00000000e60a32ca */ /* 0x040fe400000e0000 */
[C---:B------:R-:W-:Y:S02]  /*18ff0*/  @P3 R2UR UR11, R231.reuse ;  /* 0x00000000e70b32ca */ /* 0x040fe400000e0000 */
[----:B------:R-:W-:Y:S02]  /*19000*/  @!P2 R2UR UR4, R230 ;  /* 0x00000000e604a2ca */ /* 0x000fe400000e0000 */
[----:B------:R-:W-:Y:S02]  /*19010*/  @!P2 R2UR UR5, R231 ;  /* 0x00000000e705a2ca */ /* 0x000fe400000e0000 */
[----:B------:R-:W-:Y:S02]  /*19020*/  @!P2 LEA.HI.X R23, R4, R205, R23, 0x1, P6 ;  /* 0x000000cd0417a211 */ /* 0x000fe400030f0c17 */
[----:B------:R-:W-:-:S02]  /*19030*/  @P4 R2UR UR16, R230 ;  /* 0x00000000e61042ca */ /* 0x000fc400000e0000 */
[C---:B------:R-:W-:Y:S01]  /*19040*/  @P4 R2UR UR17, R231.reuse ;  /* 0x00000000e71142ca */ /* 0x040fe200000e0000 */
[----:B------:R-:W-:Y:S01]  /*19050*/  @!PT LDS RZ, [RZ] ;  /* 0x00000000fffff984 */ /* 0x000fe20000000800 */
[----:B------:R-:W-:Y:S01]  /*19060*/  @!PT LDS RZ, [RZ] ;  /* 0x00000000fffff984 */ /* 0x000fe20000000800 */
[----:B------:R-:W-:Y:S01]  /*19070*/  @!PT LDS RZ, [RZ] ;  /* 0x00000000fffff984 */ /* 0x000fe20000000800 */
[----:B------:R1:W-:Y:S01]  /*19080*/  @!P2 LDGSTS.E.BYPASS.LTC128B.128 [R210+0x6800], desc[UR14][R22.64] ;  /* 0x0680000016d2afae */ /* 0x0003e2000b901d4e */
[----:B------:R-:W-:Y:S02]  /*19090*/  @P3 R2UR UR14, R230 ;  /* 0x00000000e60e32ca */ /* 0x000fe400000e0000 */
[C---:B------:R-:W-:Y:S01]  /*190a0*/  @P3 R2UR UR15, R231.reuse ;  /* 0x00000000e70f32ca */ /* 0x040fe200000e0000 */
[----:B------:R1:W-:Y:S01]  /*190b0*/  @P2 STS.128 [R210+0x6800], RZ ;  /* 0x006800ffd2002388 */ /* 0x0003e20000000c00 */
[CC--:B------:R-:W-:Y:S02]  /*190c0*/  @P4 LEA R136, P1, R0.reuse, R204.reuse, 0x1 ;  /* 0x000000cc00884211 */ /* 0x0c0fe400078208ff */
[----:B------:R-:W-:Y:S01]  /*190d0*/  @P3 LEA R134, P0, R0, R204, 0x1 ;  /* 0x000000cc00863211 */ /* 0x000fe200078008ff */
[----:B------:R-:W-:Y:S01]  /*190e0*/  @!PT LDS RZ, [RZ] ;  /* 0x00000000fffff984 */ /* 0x000fe20000000800 */
[----:B------:R-:W-:Y:S01]  /*190f0*/  @!PT LDS RZ, [RZ] ;  /* 0x00000000fffff984 */ /* 0x000fe20000000800 */
[----:B------:R-:W-:Y:S01]  /*19100*/  @!PT LDS RZ, [RZ] ;  /* 0x00000000fffff984 */ /* 0x000fe20000000800 */
[----:B------:R1:W-:Y:S01]  /*19110*/  @P4 LDGSTS.E.BYPASS.LTC128B.128 [R210+0x8800], desc[UR12][R24.64+0x80] ;  /* 0x0880008018d24fae */ /* 0x0003e2000b901d4c */
[----:B------:R-:W-:Y:S01]  /*19120*/  @!P2 R2UR UR12, R230 ;  /* 0x00000000e60ca2ca */ /* 0x000fe200000e0000 */
[----:B------:R-:W-:Y:S01]  /*19130*/  IMAD.MOV.U32 R204, RZ, RZ, R28 ;  /* 0x000000ffffcc7224 */ /* 0x000fe200078e001c */
[----:B------:R-:W-:Y:S01]  /*19140*/  @!P2 R2UR UR13, R231 ;  /* 0x00000000e70da2ca */ /* 0x000fe200000e0000 */
[----:B------:R1:W-:Y:S01]  /*19150*/  @!P4 STS.128 [R210+0x8800], RZ ;  /* 0x008800ffd200c388 */ /* 0x0003e20000000c00 */
[----:B------:R-:W-:-:S02]  /*19160*/  @P4 LEA.HI.X R137, R0, R205, R2, 0x1, P1 ;  /* 0x000000cd00894211 */ /* 0x000fc400008f0c02 */
[----:B------:R-:W-:Y:S01]  /*19170*/  @P3 LEA.HI.X R135, R0, R205, R2, 0x1, P0 ;  /* 0x000000cd00873211 */ /* 0x000fe200000f0c02 */
[----:B------:R-:W-:Y:S01]  /*19180*/  @!PT LDS RZ, [RZ] ;  /* 0x00000000fffff984 */ /* 0x000fe20000000800 */
[----:B------:R-:W-:Y:S01]  /*19190*/  @!PT LDS RZ, [RZ] ;  /* 0x00000000fffff984 */ /* 0x000fe20000000800 */
[----:B------:R-:W-:Y:S01]  /*191a0*/  @!PT LDS RZ, [RZ] ;  /* 0x00000000fffff984 */ /* 0x000fe20000000800 */
[----:B------:R1:W-:Y:S01]  /*191b0*/  @P3 LDGSTS.E.BYPASS.LTC128B.128 [R210+0xa800], desc[UR10][R10.64+0x100] ;  /* 0x0a8001000ad23fae */ /* 0x0003e2000b901d4a */
[C---:B------:R-:W-:Y:S01]  /*191c0*/  @P4 R2UR UR10, R230.reuse ;  /* 0x00000000e60a42ca */ /* 0x040fe200000e0000 */
[----:B------:R-:W-:Y:S01]  /*191d0*/  IMAD.MOV.U32 R205, RZ, RZ, R29 ;  /* 0x000000ffffcd7224 */ /* 0x000fe200078e001d */
[----:B------:R-:W-:Y:S01]  /*191e0*/  @P4 R2UR UR11, R231 ;  /* 0x00000000e70b42ca */ /* 0x000fe200000e0000 */
[----:B------:R1:W-:Y:S04]  /*191f0*/  @!P3 STS.128 [R210+0xa800], RZ ;  /* 0x00a800ffd200b388 */ /* 0x0003e80000000c00 */
[----:B------:R-:W-:Y:S01]  /*19200*/  @!PT LDS RZ, [RZ] ;  /* 0x00000000fffff984 */ /* 0x000fe20000000800 */
[----:B------:R-:W-:Y:S01]  /*19210*/  @!PT LDS RZ, [RZ] ;  /* 0x00000000fffff984 */ /* 0x000fe20000000800 */
[----:B------:R-:W-:Y:S01]  /*19220*/  @!PT LDS RZ, [RZ] ;  /* 0x00000000fffff984 */ /* 0x000fe20000000800 */
[----:B------:R1:W-:Y:S01]  /*19230*/  @!P2 LDGSTS.E.BYPASS.LTC128B.128 [R210+0x7000], desc[UR4][R32.64] ;  /* 0x0700000020d2afae */ /* 0x0003e2000b901d44 */
[----:B------:R-:W-:-:S02]  /*19240*/  @P3 R2UR UR4, R230 ;  /* 0x00000000e60432ca */ /* 0x000fc400000e0000 */
        /* <DEDUP_REMOVED lines=28> */
.L_x_1831:
[----:B------:R-:W-:Y:S05]  /*19410*/  BSYNC B1 ;  /* 0x0000000000017941 */ /* 0x000fea0003800000 */
.L_x_1830:
[----:B------:R-:W-:Y:S01]  /*19420*/  R2UR UR4, R230 ;  /* 0x00000000e60472ca */ /* 0x000fe200000e0000 */
[----:B-1----:R-:W-:Y:S01]  /*19430*/  LDSM.16.MT88.4 R32, [R195+0xc000] ;  /* 0x00c00000c320783b */ /* 0x002fe20000004200 */
[----:B------:R-:W-:Y:S02]  /*19440*/  R2UR UR5, R231 ;  /* 0x00000000e70572ca */ /* 0x000fe400000e0000 */
[----:B------:R-:W-:Y:S01]  /*19450*/  FMNMX.FTZ R2, R132, R7, !PT ;  /* 0x0000000784027209 */ /* 0x000fe20007810000 */
[----:B------:R-:W-:Y:S01]  /*19460*/  LDSM.16.MT88.4 R136, [R195+0x10000] ;  /* 0x01000000c388783b */ /* 0x000fe20000004200 */
[----:B------:R-:W-:-:S03]  /*19470*/  FMNMX.FTZ R0, R3, R5, !PT ;  /* 0x0000000503007209 */ /* 0x000fc60007810000 */
[----:B------:R-:W-:Y:S04]  /*19480*/  LDSM.16.MT88.4 R164, [R197+0xd000] ;  /* 0x00d00000c5a4783b */ /* 0x000fe80000004200 */
[----:B------:R-:W-:Y:S04]  /*19490*/  LDSM.16.MT88.4 R144, [R195+0xd000] ;  /* 0x00d00000c390783b */ /* 0x000fe80000004200 */
[----:B------:R-:W2:Y:S01]  /*194a0*/  LD.E R175, desc[UR4][R228.64+0xdc] ;  /* 0x0000dc04e4af7980 */ /* 0x000ea2000c101900 */
        /* <DEDUP_REMOVED lines=56> */
[----:B------:R-:W3:Y:S01]  /*19830*/  LDSM.16.MT88.4 R24, [R196+0xc000] ;  /* 0x00c00000c418783b */ /* 0x000ee20000004200 */
[-CC-:B------:R-:W-:Y:S01]  /*19840*/  FFMA.FTZ R0, R9, R175.reuse, -R174.reuse ;  /* 0x000000af09007223 */ /* 0x180fe200000108ae */
[----:B------:R-:W-:Y:S01]  /*19850*/  FADD.FTZ R4, R132, -R5 ;  /* 0x8000000584047221 */ /* 0x000fe20000010000 */
[----:B------:R-:W-:Y:S01]  /*19860*/  FFMA.FTZ R223, R15, R175, -R174 ;  /* 0x000000af0fdf7223 */ /* 0x000fe200000108ae */
[----:B------:R-:W4:Y:S01]  /*19870*/  LDSM.16.MT88.4 R8, [R198+0xc000] ;  /* 0x00c00000c608783b */ /* 0x000f220000004200 */
[----:B------:R-:W-:Y:S01]  /*19880*/  MUFU.EX2 R220, R220 ;  /* 0x000000dc00dc7308 */ /* 0x000fe20000000800 */
[----:B------:R-:W-:Y:S01]  /*19890*/  FMUL.FTZ R224, R175, R4 ;  /* 0x00000004afe07220 */ /* 0x000fe20000410000 */
[-C--:B-1----:R-:W-:Y:S01]  /*198a0*/  FMUL.FTZ R22, R38, R3.reuse ;  /* 0x0000000326167220 */ /* 0x082fe20000410000 */
[-C--:B------:R-:W-:Y:S01]  /*198b0*/  FMUL.FTZ R23, R39, R3.reuse ;  /* 0x0000000327177220 */ /* 0x080fe20000410000 */
[-C--:B------:R-:W-:Y:S01]  /*198c0*/  FMUL.FTZ R42, R42, R3.reuse ;  /* 0x000000032a2a7220 */ /* 0x080fe20000410000 */
[-C--:B------:R-:W-:Y:S01]  /*198d0*/  FMUL.FTZ R43, R43, R3.reuse ;  /* 0x000000032b2b7220 */ /* 0x080fe20000410000 */
[-C--:B------:R-:W-:Y:S01]  /*198e0*/  FMUL.FTZ R30, R46, R3.reuse ;  /* 0x000000032e1e7220 */ /* 0x080fe20000410000 */
[-C--:B------:R-:W-:Y:S01]  /*198f0*/  FMUL.FTZ R31, R47, R3.reuse ;  /* 0x000000032f1f7220 */ /* 0x080fe20000410000 */
[----:B------:R-:W1:Y:S01]  /*19900*/  MUFU.EX2 R218, R218 ;  /* 0x000000da00da7308 */ /* 0x000e620000000800 */
[-C--:B------:R-:W-:Y:S01]  /*19910*/  FMUL.FTZ R50, R50, R3.reuse ;  /* 0x0000000332327220 */ /* 0x080fe20000410000 */
        /* <DEDUP_REMOVED lines=34> */
[----:B------:R-:W-:Y:S01]  /*19b40*/  FMUL.FTZ R83, R83, R3 ;  /* 0x0000000353537220 */ /* 0x000fe20000410000 */
[-CC-:B------:R-:W-:Y:S01]  /*19b50*/  FFMA.FTZ R230, R237, R175.reuse, -R228.reuse ;  /* 0x000000afede67223 */ /* 0x180fe200000108e4 */
[-CC-:B------:R-:W-:Y:S01]  /*19b60*/  FFMA.FTZ R229, R243, R175.reuse, -R228.reuse ;  /* 0x000000aff3e57223 */ /* 0x180fe200000108e4 */
[-CC-:B------:R-:W-:Y:S01]  /*19b70*/  FFMA.FTZ R236, R241, R175.reuse, -R228.reuse ;  /* 0x000000aff1ec7223 */ /* 0x180fe200000108e4 */
[----:B------:R-:W-:Y:S01]  /*19b80*/  MUFU.EX2 R0, R0 ;  /* 0x0000000000007308 */ /* 0x000fe20000000800 */
[-C--:B------:R-:W-:Y:S01]  /*19b90*/  FFMA.FTZ R231, R239, R175.reuse, -R228 ;  /* 0x000000afefe77223 */ /* 0x080fe200000108e4 */
[-CC-:B------:R-:W-:Y:S01]  /*19ba0*/  FFMA.FTZ R235, R235, R175.reuse, -R174.reuse ;  /* 0x000000afebeb7223 */ /* 0x180fe200000108ae */
[-CC-:B------:R-:W-:Y:S01]  /*19bb0*/  FFMA.FTZ R238, R133, R175.reuse, -R174.reuse ;  /* 0x000000af85ee7223 */ /* 0x180fe200000108ae */
[-CC-:B------:R-:W-:Y:S01]  /*19bc0*/  FFMA.FTZ R237, R169, R175.reuse, -R174.reuse ;  /* 0x000000afa9ed7223 */ /* 0x180fe200000108ae */
[----:B------:R-:W-:Y:S01]  /*19bd0*/  FFMA.FTZ R240, R171, R175, -R174 ;  /* 0x000000afabf07223 */ /* 0x000fe200000108ae */
[----:B------:R-:W-:Y:S01]  /*19be0*/  LDSM.16.MT88.4 R132, [R198+0xc800] ;  /* 0x00c80000c684783b */ /* 0x000fe20000004200 */
[-C--:B------:R-:W-:Y:S01]  /*19bf0*/  FMUL.FTZ R90, R90, R3.reuse ;  /* 0x000000035a5a7220 */ /* 0x080fe20000410000 */
[----:B------:R-:W5:Y:S01]  /*19c00*/  MUFU.EX2 R223, R223 ;  /* 0x000000df00df7308 */ /* 0x000f620000000800 */
[----:B-1----:R-:W-:Y:S01]  /*19c10*/  F2FP.BF16.F32.PACK_AB R5, R2, R162 ;  /* 0x000000a20205723e */ /* 0x002fe200000010ff */
[-C--:B------:R-:W-:Y:S01]  /*19c20*/  FMUL.FTZ R91, R91, R3.reuse ;  /* 0x000000035b5b7220 */ /* 0x080fe20000410000 */
[-C--:B------:R-:W-:Y:S01]  /*19c30*/  FMUL.FTZ R98, R98, R3.reuse ;  /* 0x0000000362627220 */ /* 0x080fe20000410000 */
[-C--:B------:R-:W-:Y:S01]  /*19c40*/  FMUL.FTZ R99, R99, R3.reuse ;  /* 0x0000000363637220 */ /* 0x080fe20000410000 */
[-C--:B------:R-:W-:Y:S01]  /*19c50*/  FMUL.FTZ R114, R114, R3.reuse ;  /* 0x0000000372727220 */ /* 0x080fe20000410000 */
[----:B------:R-:W-:Y:S01]  /*19c60*/  FMUL.FTZ R115, R115, R3 ;  /* 0x0000000373737220 */ /* 0x000fe20000410000 */
[-CC-:B------:R-:W-:Y:S01]  /*19c70*/  FFMA.FTZ R239, R159, R175.reuse, -R228.reuse ;  /* 0x000000af9fef7223 */ /* 0x180fe200000108e4 */
[----:B------:R-:W1:Y:S01]  /*19c80*/  MUFU.EX2 R224, R224 ;  /* 0x000000e000e07308 */ /* 0x000e620000000800 */
        /* <DEDUP_REMOVED lines=8> */
[----:B-----5:R-:W-:Y:S01]  /*19d10*/  F2FP.BF16.F32.PACK_AB R7, R223, R0 ;  /* 0x00000000df07723e */ /* 0x020fe200000010ff */
[----:B------:R-:W-:Y:S01]  /*19d20*/  LDSM.16.MT88.4 R152, [R196+0xd000] ;  /* 0x00d00000c498783b */ /* 0x000fe20000004200 */
[-CC-:B------:R-:W-:Y:S01]  /*19d30*/  FFMA.FTZ R247, R226, R175.reuse, -R228.reuse ;  /* 0x000000afe2f77223 */ /* 0x180fe200000108e4 */
[-CC-:B------:R-:W-:Y:S01]  /*19d40*/  FFMA.FTZ R233, R233, R175.reuse, -R228.reuse ;  /* 0x000000afe9e97223 */ /* 0x180fe200000108e4 */
[-CC-:B------:R-:W-:Y:S01]  /*19d50*/  FFMA.FTZ R234, R234, R175.reuse, -R228.reuse ;  /* 0x000000afeaea7223 */ /* 0x180fe200000108e4 */
[-C--:B------:R-:W-:Y:S01]  /*19d60*/  FFMA.FTZ R232, R232, R175.reuse, -R228 ;  /* 0x000000afe8e87223 */ /* 0x080fe200000108e4 */
        /* <DEDUP_REMOVED lines=57> */
[----:B------:R-:W-:Y:S01]  /*1a100*/  LDSM.16.MT88.4 R116, [R198+0xe800] ;  /* 0x00e80000c674783b */ /* 0x000fe20000004200 */
[C---:B-1----:R-:W-:Y:S01]  /*1a110*/  HMMA.16816.F32.BF16 R44, R4.reuse, R40, R44 ;  /* 0x00000028042c723c */ /* 0x042fe2000004182c */
[----:B------:R-:W-:Y:S01]  /*1a120*/  MUFU.EX2 R231, R231 ;  /* 0x000000e700e77308 */ /* 0x000fe20000000800 */
[-C--:B------:R-:W-:Y:S01]  /*1a130*/  FMUL.FTZ R112, R112, R224.reuse ;  /* 0x000000e070707220 */ /* 0x080fe20000410000 */
[-C--:B------:R-:W-:Y:S01]  /*1a140*/  FMUL.FTZ R113, R113, R224.reuse ;  /* 0x000000e071717220 */ /* 0x080fe20000410000 */
[-CC-:B------:R-:W-:Y:S01]  /*1a150*/  FFMA.FTZ R225, R225, R175.reuse, -R174.reuse ;  /* 0x000000afe1e17223 */ /* 0x180fe200000108ae */
[-CC-:B------:R-:W-:Y:S01]  /*1a160*/  FFMA.FTZ R227, R173, R175.reuse, -R174.reuse ;  /* 0x000000afade37223 */ /* 0x180fe200000108ae */
[----:B------:R-:W-:Y:S01]  /*1a170*/  HMMA.16816.F32.BF16 R40, R4, R42, R64 ;  /* 0x0000002a0428723c */ /* 0x000fe20000041840 */
[----:B------:R-:W1:Y:S01]  /*1a180*/  LDSM.16.MT88.4 R64, [R195+0xe000] ;  /* 0x00e00000c340783b */ /* 0x000e620000004200 */
[----:B------:R-:W-:Y:S01]  /*1a190*/  FFMA.FTZ R228, R172, R175, -R174 ;  /* 0x000000aface47223 */ /* 0x000fe200000108ae */
[----:B------:R-:W-:Y:S01]  /*1a1a0*/  MUFU.EX2 R235, R235 ;  /* 0x000000eb00eb7308 */ /* 0x000fe20000000800 */
[----:B------:R-:W-:-:S02]  /*1a1b0*/  FFMA.FTZ R219, R219, R224, R220 ;  /* 0x000000e0dbdb7223 */ /* 0x000fc400000100dc */
[----:B--2---:R-:W-:Y:S02]  /*1a1c0*/  HMMA.16816.F32.BF16 R52, R4, R48, R52 ;  /* 0x000000300434723c */ /* 0x004fe40000041834 */
[----:B------:R-:W-:-:S03]  /*1a1d0*/  FADD.FTZ R219, R218, R219 ;  /* 0x000000dbdadb7221 */ /* 0x000fc60000010000 */
[----:B------:R-:W2:Y:S01]  /*1a1e0*/  MUFU.EX2 R238, R238 ;  /* 0x000000ee00ee7308 */ /* 0x000ea20000000800 */
[----:B------:R-:W-:Y:S01]  /*1a1f0*/  HMMA.16816.F32.BF16 R48, R4, R50, R72 ;  /* 0x000000320430723c */ /* 0x000fe20000041848 */
[----:B------:R-:W2:Y:S01]  /*1a200*/  LDSM.16.MT88.4 R72, [R198+0x10000] ;  /* 0x01000000c648783b */ /* 0x000ea20000004200 */
[----:B------:R-:W-:-:S04]  /*1a210*/  FADD.FTZ R216, R216, R219 ;  /* 0x000000dbd8d87221 */ /* 0x000fc80000010000 */
[----:B---3--:R-:W-:Y:S01]  /*1a220*/  HMMA.16816.F32.BF16 R84, R4, R124, R84 ;  /* 0x0000007c0454723c */ /* 0x008fe20000041854 */
[----:B------:R-:W-:Y:S01]  /*1a230*/  MUFU.EX2 R237, R237 ;  /* 0x000000ed00ed7308 */ /* 0x000fe20000000800 */
[----:B------:R-:W-:-:S04]  /*1a240*/  FADD.FTZ R216, R163, R216 ;  /* 0x000000d8a3d87221 */ /* 0x000fc80000010000 */
[C---:B------:R-:W-:Y:S01]  /*1a250*/  HMMA.16816.F32.BF16 R92, R4.reuse, R126, R92 ;  /* 0x0000007e045c723c */ /* 0x040fe2000004185c */
[----:B------:R-:W3:Y:S02]  /*1a260*/  LDSM.16.MT88.4 R124, [R196+0xc800] ;  /* 0x00c80000c47c783b */ /* 0x000ee40000004200 */
[----:B------:R-:W2:Y:S03]  /*1a270*/  MUFU.EX2 R240, R240 ;  /* 0x000000f000f07308 */ /* 0x000ea60000000800 */
[C---:B----4-:R-:W-:Y:S05]  /*1a280*/  HMMA.16816.F32.BF16 R60, R4.reuse, R56, R60 ;  /* 0x00000038043c723c */ /* 0x050fea000004183c */
[----:B------:R-:W-:Y:S01]  /*1a290*/  MUFU.EX2 R239, R239 ;  /* 0x000000ef00ef7308 */ /* 0x000fe20000000800 */
[C---:B------:R-:W-:Y:S06]  /*1a2a0*/  HMMA.16816.F32.BF16 R56, R4.reuse, R58, R80 ;  /* 0x0000003a0438723c */ /* 0x040fec0000041850 */
[C---:B-1----:R-:W-:Y:S01]  /*1a2b0*/  HMMA.16816.F32.BF16 R68, R4.reuse, R64, R68 ;  /* 0x000000400444723c */ /* 0x042fe20000041844 */
[-C--:B------:R-:W-:Y:S01]  /*1a2c0*/  FMUL.FTZ R80, R100, R224.reuse ;  /* 0x000000e064507220 */ /* 0x080fe20000410000 */
[----:B------:R-:W-:Y:S01]  /*1a2d0*/  FMUL.FTZ R81, R101, R224 ;  /* 0x000000e065517220 */ /* 0x000fe20000410000 */
[-C--:B------:R-:W-:Y:S01]  /*1a2e0*/  FMUL.FTZ R82, R102, R3.reuse ;  /* 0x0000000366527220 */ /* 0x080fe20000410000 */
[----:B------:R-:W-:Y:S01]  /*1a2f0*/  FMUL.FTZ R83, R103, R3 ;  /* 0x0000000367537220 */ /* 0x000fe20000410000 */
[----:B-----5:R-:W-:Y:S01]  /*1a300*/  F2FP.BF16.F32.PACK_AB R100, R236, R229 ;  /* 0x000000e5ec64723e */ /* 0x020fe200000010ff */
[----:B------:R-:W-:Y:S01]  /*1a310*/  HMMA.16816.F32.BF16 R64, R4, R66, R88 ;  /* 0x000000420440723c */ /* 0x000fe20000041858 */
[----:B--2---:R-:W-:Y:S01]  /*1a320*/  F2FP.BF16.F32.PACK_AB R101, R238, R235 ;  /* 0x000000ebee65723e */ /* 0x004fe200000010ff */
[----:B------:R-:W1:Y:S01]  /*1a330*/  MUFU.EX2 R242, R242 ;  /* 0x000000f200f27308 */ /* 0x000e620000000800 */
[----:B------:R-:W-:-:S02]  /*1a340*/  F2FP.BF16.F32.PACK_AB R102, R231, R230 ;  /* 0x000000e6e766723e */ /* 0x000fc400000010ff */
[----:B------:R-:W-:Y:S01]  /*1a350*/  F2FP.BF16.F32.PACK_AB R103, R240, R237 ;  /* 0x000000edf067723e */ /* 0x000fe200000010ff */
[C---:B------:R-:W-:Y:S01]  /*1a360*/  HMMA.16816.F32.BF16 R76, R4.reuse, R72, R76 ;  /* 0x00000048044c723c */ /* 0x040fe2000004184c */
[-C--:B------:R-:W-:Y:S01]  /*1a370*/  FMUL.FTZ R88, R120, R224.reuse ;  /* 0x000000e078587220 */ /* 0x080fe20000410000 */
[-C--:B------:R-:W-:Y:S01]  /*1a380*/  FMUL.FTZ R89, R121, R224.reuse ;  /* 0x000000e079597220 */ /* 0x080fe20000410000 */
[-C--:B------:R-:W-:Y:S01]  /*1a390*/  FMUL.FTZ R90, R122, R3.reuse ;  /* 0x000000037a5a7220 */ /* 0x080fe20000410000 */
[-C--:B------:R-:W-:Y:S01]  /*1a3a0*/  FMUL.FTZ R91, R123, R3.reuse ;  /* 0x000000037b5b7220 */ /* 0x080fe20000410000 */
[----:B------:R-:W-:Y:S01]  /*1a3b0*/  MUFU.EX2 R241, R241 ;  /* 0x000000f100f17308 */ /* 0x000fe20000000800 */
[----:B------:R-:W-:Y:S01]  /*1a3c0*/  HMMA.16816.F32.BF16 R72, R4, R74, R96 ;  /* 0x0000004a0448723c */ /* 0x000fe20000041860 */
[----:B------:R-:W-:Y:S05]  /*1a3d0*/  LDSM.16.MT88.4 R120, [R195+0xc800] ;  /* 0x00c80000c378783b */ /* 0x000fea0000004200 */
[C---:B------:R-:W-:Y:S01]  /*1a3e0*/  HMMA.16816.F32.BF16 R60, R100.reuse, R104, R60 ;  /* 0x00000068643c723c */ /* 0x040fe2000004183c */
[-C--:B------:R-:W-:Y:S01]  /*1a3f0*/  FMUL.FTZ R96, R108, R224.reuse ;  /* 0x000000e06c607220 */ /* 0x080fe20000410000 */
[----:B------:R-:W-:Y:S01]  /*1a400*/  FMUL.FTZ R97, R109, R224 ;  /* 0x000000e06d617220 */ /* 0x000fe20000410000 */
[-C--:B------:R-:W-:Y:S01]  /*1a410*/  FMUL.FTZ R98, R110, R3.reuse ;  /* 0x000000036e627220 */ /* 0x080fe20000410000 */
[-C--:B------:R-:W-:Y:S01]  /*1a420*/  FMUL.FTZ R99, R111, R3.reuse ;  /* 0x000000036f637220 */ /* 0x080fe20000410000 */
[----:B------:R-:W-:Y:S01]  /*1a430*/  MUFU.EX2 R244, R244 ;  /* 0x000000f400f47308 */ /* 0x000fe20000000800 */
[----:B------:R-:W-:Y:S01]  /*1a440*/  HMMA.16816.F32.BF16 R56, R100, R106, R56 ;  /* 0x0000006a6438723c */ /* 0x000fe20000041838 */
[----:B------:R-:W2:Y:S01]  /*1a450*/  LDSM.16.MT88.4 R104, [R196+0x10800] ;  /* 0x01080000c468783b */ /* 0x000ea20000004200 */
[----:B------:R-:W-:-:S03]  /*1a460*/  FFMA.FTZ R3, R217, R3, R162 ;  /* 0x00000003d9037223 */ /* 0x000fc600000100a2 */
[----:B------:R-:W-:Y:S01]  /*1a470*/  LDSM.16.MT88.4 R108, [R197+0xe800] ;  /* 0x00e80000c56c783b */ /* 0x000fe20000004200 */
[----:B------:R-:W-:Y:S01]  /*1a480*/  HMMA.16816.F32.BF16 R80, R4, R128, R80 ;  /* 0x000000800450723c */ /* 0x000fe20000041850 */
[----:B------:R-:W-:Y:S01]  /*1a490*/  MUFU.EX2 R243, R243 ;  /* 0x000000f300f37308 */ /* 0x000fe20000000800 */
[----:B------:R-:W-:-:S04]  /*1a4a0*/  FADD.FTZ R3, R2, R3 ;  /* 0x0000000302037221 */ /* 0x000fc80000010000 */
[C---:B------:R-:W-:Y:S01]  /*1a4b0*/  HMMA.16816.F32.BF16 R88, R4.reuse, R130, R88 ;  /* 0x000000820458723c */ /* 0x040fe20000041858 */
[----:B------:R-:W4:Y:S01]  /*1a4c0*/  LDSM.16.MT88.4 R128, [R197+0xc800] ;  /* 0x00c80000c580783b */ /* 0x000f220000004200 */
[----:B------:R-:W-:Y:S01]  /*1a4d0*/  FADD.FTZ R0, R0, R3 ;  /* 0x0000000300007221 */ /* 0x000fe20000010000 */
[----:B------:R-:W5:Y:S01]  /*1a4e0*/  MUFU.EX2 R246, R246 ;  /* 0x000000f600f67308 */ /* 0x000f620000000800 */
[----:B------:R-:W-:Y:S02]  /*1a4f0*/  FADD.FTZ R3, R229, R216 ;  /* 0x000000d8e5037221 */ /* 0x000fe40000010000 */
[----:B------:R-:W-:Y:S01]  /*1a500*/  HMMA.16816.F32.BF16 R96, R4, R136, R96 ;  /* 0x000000880460723c */ /* 0x000fe20000041860 */
[----:B------:R-:W-:Y:S01]  /*1a510*/  FADD.FTZ R0, R223, R0 ;  /* 0x00000000df007221 */ /* 0x000fe20000010000 */
[----:B------:R-:W-:-:S03]  /*1a520*/  FADD.FTZ R3, R236, R3 ;  /* 0x00000003ec037221 */ /* 0x000fc60000010000 */
[----:B------:R-:W-:Y:S01]  /*1a530*/  MUFU.EX2 R245, R245 ;  /* 0x000000f500f57308 */ /* 0x000fe20000000800 */
[----:B---3--:R-:W-:Y:S01]  /*1a540*/  HMMA.16816.F32.BF16 R28, R100, R124, R28 ;  /* 0x0000007c641c723c */ /* 0x008fe2000004181c */
[----:B------:R-:W-:Y:S01]  /*1a550*/  FADD.FTZ R235, R235, R0 ;  /* 0x00000000ebeb7221 */ /* 0x000fe20000010000 */
[----:B------:R-:W-:-:S03]  /*1a560*/  FADD.FTZ R0, R230, R3 ;  /* 0x00000003e6007221 */ /* 0x000fc60000010000 */
[----:B------:R-:W-:Y:S01]  /*1a570*/  FADD.FTZ R238, R238, R235 ;  /* 0x000000ebeeee7221 */ /* 0x000fe20000010000 */
[----:B------:R-:W-:Y:S01]  /*1a580*/  HMMA.16816.F32.BF16 R24, R100, R126, R24 ;  /* 0x0000007e6418723c */ /* 0x000fe20000041818 */
[----:B------:R-:W3:Y:S01]  /*1a590*/  LDSM.16.MT88.4 R124, [R198+0xd000] ;  /* 0x00d00000c67c783b */ /* 0x000ee20000004200 */
[----:B------:R-:W-:Y:S01]  /*1a5a0*/  MUFU.EX2 R248, R248 ;  /* 0x000000f800f87308 */ /* 0x000fe20000000800 */
[----:B------:R-:W-:Y:S01]  /*1a5b0*/  FADD.FTZ R237, R237, R238 ;  /* 0x000000eeeded7221 */ /* 0x000fe20000010000 */
[----:B------:R-:W-:Y:S02]  /*1a5c0*/  FADD.FTZ R0, R231, R0 ;  /* 0x00000000e7007221 */ /* 0x000fe40000010000 */
[----:B------:R-:W-:Y:S01]  /*1a5d0*/  HMMA.16816.F32.BF16 R4, R4, R138, R112 ;  /* 0x0000008a0404723c */ /* 0x000fe20000041870 */
[----:B------:R-:W3:Y:S01]  /*1a5e0*/  LDSM.16.MT88.4 R112, [R195+0xe800] ;  /* 0x00e80000c370783b */ /* 0x000ee20000004200 */
[----:B------:R-:W-:Y:S02]  /*1a5f0*/  FADD.FTZ R240, R240, R237 ;  /* 0x000000edf0f07221 */ /* 0x000fe40000010000 */
[----:B------:R-:W-:Y:S01]  /*1a600*/  MUFU.EX2 R233, R233 ;  /* 0x000000e900e97308 */ /* 0x000fe20000000800 */
[----:B------:R-:W-:Y:S01]  /*1a610*/  LDSM.16.MT88.4 R136, [R198+0xf000] ;  /* 0x00f00000c688783b */ /* 0x000fe20000004200 */
[C---:B------:R-:W-:Y:S06]  /*1a620*/  HMMA.16816.F32.BF16 R12, R100.reuse, R132, R12 ;  /* 0x00000084640c723c */ /* 0x040fec000004180c */
[C---:B------:R-:W-:Y:S01]  /*1a630*/  HMMA.16816.F32.BF16 R44, R100.reuse, R116, R44 ;  /* 0x00000074642c723c */ /* 0x040fe2000004182c */
[----:B------:R-:W4:Y:S05]  /*1a640*/  MUFU.EX2 R234, R234 ;  /* 0x000000ea00ea7308 */ /* 0x000f2a0000000800 */
[C---:B------:R-:W-:Y:S01]  /*1a650*/  HMMA.16816.F32.BF16 R40, R100.reuse, R118, R40 ;  /* 0x000000766428723c */ /* 0x040fe20000041828 */
[----:B------:R-:W3:Y:S02]  /*1a660*/  LDSM.16.MT88.4 R116, [R198+0x10800] ;  /* 0x01080000c674783b */ /* 0x000ee40000004200 */
[----:B------:R-:W-:Y:S03]  /*1a670*/  MUFU.EX2 R232, R232 ;  /* 0x000000e800e87308 */ /* 0x000fe60000000800 */
[C---:B--2---:R-:W-:Y:S05]  /*1a680*/  HMMA.16816.F32.BF16 R84, R100.reuse, R104, R84 ;  /* 0x000000686454723c */ /* 0x044fea0000041854 */
[----:B------:R-:W2:Y:S01]  /*1a690*/  MUFU.EX2 R247, R247 ;  /* 0x000000f700f77308 */ /* 0x000ea20000000800 */
[C---:B------:R-:W-:Y:S01]  /*1a6a0*/  HMMA.16816.F32.BF16 R92, R100.reuse, R106, R92 ;  /* 0x0000006a645c723c */ /* 0x040fe2000004185c */
[----:B-1----:R-:W-:Y:S01]  /*1a6b0*/  F2FP.BF16.F32.PACK_AB R104, R242, R239 ;  /* 0x000000eff268723e */ /* 0x002fe200000010ff */
[----:B------:R-:W-:Y:S01]  /*1a6c0*/  FADD.FTZ R239, R239, R0 ;  /* 0x00000000efef7221 */ /* 0x000fe20000010000 */
[----:B-----5:R-:W-:Y:S01]  /*1a6d0*/  F2FP.BF16.F32.PACK_AB R105, R246, R243 ;  /* 0x000000f3f669723e */ /* 0x020fe200000010ff */
[----:B------:R-:W-:Y:S01]  /*1a6e0*/  FADD.FTZ R243, R243, R240 ;  /* 0x000000f0f3f37221 */ /* 0x000fe20000010000 */
[----:B----4-:R-:W-:Y:S01]  /*1a6f0*/  F2FP.BF16.F32.PACK_AB R172, R234, R233 ;  /* 0x000000e9eaac723e */ /* 0x010fe200000010ff */
[C---:B------:R-:W-:Y:S01]  /*1a700*/  HMMA.16816.F32.BF16 R20, R100.reuse, R128, R20 ;  /* 0x000000806414723c */ /* 0x040fe20000041814 */
[----:B------:R-:W-:Y:S01]  /*1a710*/  F2FP.BF16.F32.PACK_AB R106, R244, R241 ;  /* 0x000000f1f46a723e */ /* 0x000fe200000010ff */
[----:B------:R-:W-:Y:S01]  /*1a720*/  MUFU.EX2 R226, R226 ;  /* 0x000000e200e27308 */ /* 0x000fe20000000800 */
[----:B------:R-:W-:Y:S01]  /*1a730*/  F2FP.BF16.F32.PACK_AB R107, R248, R245 ;  /* 0x000000f5f86b723e */ /* 0x000fe200000010ff */
[----:B------:R-:W-:Y:S01]  /*1a740*/  FADD.FTZ R242, R242, R239 ;  /* 0x000000eff2f27221 */ /* 0x000fe20000010000 */
[----:B------:R-:W-:Y:S01]  /*1a750*/  FADD.FTZ R246, R246, R243 ;  /* 0x000000f3f6f67221 */ /* 0x000fe20000010000 */
[C---:B------:R-:W-:Y:S02]  /*1a760*/  HMMA.16816.F32.BF16 R16, R100.reuse, R130, R16 ;  /* 0x000000826410723c */ /* 0x040fe40000041810 */
[----:B------:R-:W-:Y:S01]  /*1a770*/  FADD.FTZ R241, R241, R242 ;  /* 0x000000f2f1f17221 */ /* 0x000fe20000010000 */
[----:B------:R-:W-:Y:S01]  /*1a780*/  FADD.FTZ R3, R245, R246 ;  /* 0x000000f6f5037221 */ /* 0x000fe20000010000 */
[----:B------:R-:W1:Y:S01]  /*1a790*/  MUFU.EX2 R225, R225 ;  /* 0x000000e100e17308 */ /* 0x000e620000000800 */
[----:B--2---:R-:W-:Y:S01]  /*1a7a0*/  F2FP.BF16.F32.PACK_AB R174, R247, R232 ;  /* 0x000000e8f7ae723e */ /* 0x004fe200000010ff */
[----:B------:R-:W-:Y:S01]  /*1a7b0*/  HMMA.16816.F32.BF16 R52, R100, R108, R52 ;  /* 0x0000006c6434723c */ /* 0x000fe20000041834 */
[----:B------:R-:W-:Y:S01]  /*1a7c0*/  FADD.FTZ R244, R244, R241 ;  /* 0x000000f1f4f47221 */ /* 0x000fe20000010000 */
[----:B------:R-:W-:-:S03]  /*1a7d0*/  FADD.FTZ R3, R248, R3 ;  /* 0x00000003f8037221 */ /* 0x000fc60000010000 */
[----:B------:R-:W-:Y:S01]  /*1a7e0*/  FADD.FTZ R233, R233, R244 ;  /* 0x000000f4e9e97221 */ /* 0x000fe20000010000 */
[----:B------:R-:W-:Y:S01]  /*1a7f0*/  HMMA.16816.F32.BF16 R48, R100, R110, R48 ;  /* 0x0000006e6430723c */ /* 0x000fe20000041830 */
[----:B------:R-:W2:Y:S01]  /*1a800*/  LDSM.16.MT88.4 R108, [R197+0x10800] ;  /* 0x01080000c56c783b */ /* 0x000ea20000004200 */
[----:B------:R-:W4:Y:S01]  /*1a810*/  MUFU.EX2 R227, R227 ;  /* 0x000000e300e37308 */ /* 0x000f220000000800 */
[----:B------:R-:W-:-:S03]  /*1a820*/  FADD.FTZ R233, R234, R233 ;  /* 0x000000e9eae97221 */ /* 0x000fc60000010000 */
[----:B---3--:R-:W-:Y:S01]  /*1a830*/  HMMA.16816.F32.BF16 R128, R104, R124, R12 ;  /* 0x0000007c6880723c */ /* 0x008fe2000004180c */
[----:B------:R-:W3:Y:S01]  /*1a840*/  LDSM.16.MT88.4 R12, [R198+0x11000] ;  /* 0x01100000c60c783b */ /* 0x000ee20000004200 */
[----:B------:R-:W-:Y:S01]  /*1a850*/  FADD.FTZ R232, R232, R233 ;  /* 0x000000e9e8e87221 */ /* 0x000fe20000010000 */
[----:B-1----:R-:W-:Y:S01]  /*1a860*/  F2FP.BF16.F32.PACK_AB R173, R225, R226 ;  /* 0x000000e2e1ad723e */ /* 0x002fe200000010ff */
[----:B------:R-:W1:Y:S01]  /*1a870*/  MUFU.EX2 R228, R228 ;  /* 0x000000e400e47308 */ /* 0x000e620000000800 */
[----:B------:R-:W-:Y:S01]  /*1a880*/  FADD.FTZ R226, R226, R3 ;  /* 0x00000003e2e27221 */ /* 0x000fe20000010000 */
[----:B------:R-:W-:Y:S01]  /*1a890*/  HMMA.16816.F32.BF16 R36, R100, R120, R36 ;  /* 0x000000786424723c */ /* 0x000fe20000041824 */
[----:B------:R-:W-:Y:S01]  /*1a8a0*/  FADD.FTZ R219, R247, R232 ;  /* 0x000000e8f7db7221 */ /* 0x000fe20000010000 */
[----:B------:R-:W-:Y:S01]  /*1a8b0*/  MOV R3, R221 ;  /* 0x000000dd00037202 */ /* 0x000fe20000000f00 */
[----:B------:R-:W-:-:S03]  /*1a8c0*/  FADD.FTZ R226, R225, R226 ;  /* 0x000000e2e1e27221 */ /* 0x000fc60000010000 */
[----:B------:R-:W-:Y:S01]  /*1a8d0*/  HMMA.16816.F32.BF16 R32, R100, R122, R32 ;  /* 0x0000007a6420723c */ /* 0x000fe20000041820 */
[----:B------:R-:W5:Y:S01]  /*1a8e0*/  LDSM.16.MT88.4 R120, [R195+0x10800] ;  /* 0x01080000c378783b */ /* 0x000f620000004200 */
[----:B----4-:R-:W-:-:S04]  /*1a8f0*/  FADD.FTZ R217, R227, R226 ;  /* 0x000000e2e3d97221 */ /* 0x010fc80000010000 */
[----:B------:R-:W-:Y:S01]  /*1a900*/  HMMA.16816.F32.BF16 R68, R100, R112, R68 ;  /* 0x000000706444723c */ /* 0x000fe20000041844 */
[C---:B-1----:R-:W-:Y:S01]  /*1a910*/  F2FP.BF16.F32.PACK_AB R175, R228.reuse, R227 ;  /* 0x000000e3e4af723e */ /* 0x042fe200000010ff */
[----:B------:R-:W-:-:S04]  /*1a920*/  FADD.FTZ R217, R228, R217 ;  /* 0x000000d9e4d97221 */ /* 0x000fc80000010000 */
[C---:B------:R-:W-:Y:S01]  /*1a930*/  HMMA.16816.F32.BF16 R64, R100.reuse, R114, R64 ;  /* 0x000000726440723c */ /* 0x040fe20000041840 */
[----:B------:R-:W1:Y:S05]  /*1a940*/  LDSM.16.MT88.4 R112, [R197+0xf000] ;  /* 0x00f00000c570783b */ /* 0x000e6a0000004200 */
[C---:B------:R-:W-:Y:S06]  /*1a950*/  HMMA.16816.F32.BF16 R76, R100.reuse, R116, R76 ;  /* 0x00000074644c723c */ /* 0x040fec000004184c */
[----:B------:R-:W-:Y:S01]  /*1a960*/  HMMA.16816.F32.BF16 R72, R100, R118, R72 ;  /* 0x000000766448723c */ /* 0x000fe20000041848 */
[----:B------:R-:W-:Y:S05]  /*1a970*/  LDSM.16.MT88.4 R116, [R195+0xf000] ;  /* 0x00f00000c374783b */ /* 0x000fea0000004200 */
[C---:B------:R-:W-:Y:S06]  /*1a980*/  HMMA.16816.F32.BF16 R168, R104.reuse, R164, R20 ;  /* 0x000000a468a8723c */ /* 0x040fec0000041814 */
[----:B------:R-:W-:Y:S06]  /*1a990*/  HMMA.16816.F32.BF16 R164, R104, R166, R16 ;  /* 0x000000a668a4723c */ /* 0x000fec0000041810 */
[C---:B------:R-:W-:Y:S06]  /*1a9a0*/  HMMA.16816.F32.BF16 R8, R100.reuse, R134, R8 ;  /* 0x000000866408723c */ /* 0x040fec0000041808 */
[C---:B--2---:R-:W-:Y:S06]  /*1a9b0*/  HMMA.16816.F32.BF16 R80, R100.reuse, R108, R80 ;  /* 0x0000006c6450723c */ /* 0x044fec0000041850 */
[----:B------:R-:W-:Y:S01]  /*1a9c0*/  HMMA.16816.F32.BF16 R88, R100, R110, R88 ;  /* 0x0000006e6458723c */ /* 0x000fe20000041858 */
[----:B------:R-:W2:Y:S05]  /*1a9d0*/  LDSM.16.MT88.4 R108, [R196+0xf000] ;  /* 0x00f00000c46c783b */ /* 0x000eaa0000004200 */
[----:B---3--:R-:W-:Y:S06]  /*1a9e0*/  HMMA.16816.F32.BF16 R16, R104, R12, R76 ;  /* 0x0000000c6810723c */ /* 0x008fec000004184c */
[C---:B-----5:R-:W-:Y:S06]  /*1a9f0*/  HMMA.16816.F32.BF16 R96, R100.reuse, R120, R96 ;  /* 0x000000786460723c */ /* 0x060fec0000041860 */
[----:B------:R-:W-:Y:S01]  /*1aa00*/  HMMA.16816.F32.BF16 R4, R100, R122, R4 ;  /* 0x0000007a6404723c */ /* 0x000fe20000041804 */
[----:B------:R-:W3:Y:S05]  /*1aa10*/  LDSM.16.MT88.4 R120, [R197+0x11000] ;  /* 0x01100000c578783b */ /* 0x000eea0000004200 */
[C---:B------:R-:W-:Y:S01]  /*1aa20*/  HMMA.16816.F32.BF16 R140, R104.reuse, R136, R44 ;  /* 0x00000088688c723c */ /* 0x040fe2000004182c */
[----:B------:R-:W4:Y:S05]  /*1aa30*/  LDSM.16.MT88.4 R44, [R195+0x11000] ;  /* 0x01100000c32c783b */ /* 0x000f2a0000004200 */
[C---:B-1----:R-:W-:Y:S01]  /*1aa40*/  HMMA.16816.F32.BF16 R132, R104.reuse, R112, R52 ;  /* 0x000000706884723c */ /* 0x042fe20000041834 */
[----:B------:R-:W-:Y:S05]  /*1aa50*/  LDSM.16.MT88.4 R52, [R196+0x11000] ;  /* 0x01100000c434783b */ /* 0x000fea0000004200 */
[C---:B------:R-:W-:Y:S01]  /*1aa60*/  HMMA.16816.F32.BF16 R12, R104.reuse, R14, R72 ;  /* 0x0000000e680c723c */ /* 0x040fe20000041848 */
[----:B------:R-:W1:Y:S05]  /*1aa70*/  LDSM.16.MT88.4 R72, [R197+0xf800] ;  /* 0x00f80000c548783b */ /* 0x000e6a0000004200 */
[C---:B------:R-:W-:Y:S01]  /*1aa80*/  HMMA.16816.F32.BF16 R112, R104.reuse, R114, R48 ;  /* 0x000000726870723c */ /* 0x040fe20000041830 */
[----:B------:R-:W5:Y:S05]  /*1aa90*/  LDSM.16.MT88.4 R48, [R196+0xd800] ;  /* 0x00d80000c430783b */ /* 0x000f6a0000004200 */
[C---:B------:R-:W-:Y:S06]  /*1aaa0*/  HMMA.16816.F32.BF16 R156, R104.reuse, R152, R28 ;  /* 0x00000098689c723c */ /* 0x040fec000004181c */
[C---:B------:R-:W-:Y:S06]  /*1aab0*/  HMMA.16816.F32.BF16 R152, R104.reuse, R154, R24 ;  /* 0x0000009a6898723c */ /* 0x040fec0000041818 */
[C---:B------:R-:W-:Y:S01]  /*1aac0*/  HMMA.16816.F32.BF16 R148, R104.reuse, R144, R36 ;  /* 0x000000906894723c */ /* 0x040fe20000041824 */
[----:B------:R-:W5:Y:S05]  /*1aad0*/  LDSM.16.MT88.4 R36, [R198+0xd800] ;  /* 0x00d80000c624783b */ /* 0x000f6a0000004200 */
[C---:B------:R-:W-:Y:S06]  /*1aae0*/  HMMA.16816.F32.BF16 R144, R104.reuse, R146, R32 ;  /* 0x000000926890723c */ /* 0x040fec0000041820 */
[C---:B--2---:R-:W-:Y:S06]  /*1aaf0*/  HMMA.16816.F32.BF16 R32, R104.reuse, R108, R60 ;  /* 0x0000006c6820723c */ /* 0x044fec000004183c */
[C---:B------:R-:W-:Y:S01]  /*1ab00*/  HMMA.16816.F32.BF16 R28, R104.reuse, R110, R56 ;  /* 0x0000006e681c723c */ /* 0x040fe20000041838 */
[----:B------:R-:W-:Y:S05]  /*1ab10*/  LDSM.16.MT88.4 R56, [R195+0xd800] ;  /* 0x00d80000c338783b */ /* 0x000fea0000004200 */
[C---:B------:R-:W-:Y:S06]  /*1ab20*/  HMMA.16816.F32.BF16 R24, R104.reuse, R116, R68 ;  /* 0x000000746818723c */ /* 0x040fec0000041844 */
[C---:B------:R-:W-:Y:S06]  /*1ab30*/  HMMA.16816.F32.BF16 R124, R104.reuse, R126, R8 ;  /* 0x0000007e687c723c */ /* 0x040fec0000041808 */
[C---:B------:R-:W-:Y:S01]  /*1ab40*/  HMMA.16816.F32.BF16 R20, R104.reuse, R118, R64 ;  /* 0x000000766814723c */ /* 0x040fe20000041840 */
[----:B------:R-:W-:Y:S05]  /*1ab50*/  LDSM.16.MT88.4 R64, [R198+0xf800] ;  /* 0x00f80000c640783b */ /* 0x000fea0000004200 */
[C---:B---3--:R-:W-:Y:S01]  /*1ab60*/  HMMA.16816.F32.BF16 R100, R104.reuse, R120, R80 ;  /* 0x000000786864723c */ /* 0x048fe20000041850 */
[----:B------:R-:W-:Y:S05]  /*1ab70*/  LDSM.16.MT88.4 R80, [R196+0xf800] ;  /* 0x00f80000c450783b */ /* 0x000fea0000004200 */
[C---:B----4-:R-:W-:Y:S01]  /*1ab80*/  HMMA.16816.F32.BF16 R108, R104.reuse, R44, R96 ;  /* 0x0000002c686c723c */ /* 0x050fe20000041860 */
[----:B------:R-:W-:Y:S05]  /*1ab90*/  LDSM.16.MT88.4 R96, [R198+0x11800] ;  /* 0x01180000c660783b */ /* 0x000fea0000004200 */
[----:B------:R-:W-:Y:S06]  /*1aba0*/  HMMA.16816.F32.BF16 R4, R104, R46, R4 ;  /* 0x0000002e6804723c */ /* 0x000fec0000041804 */
[----:B-1----:R-:W-:Y:S06]  /*1abb0*/  HMMA.16816.F32.BF16 R68, R172, R72, R132 ;  /* 0x00000048ac44723c */ /* 0x002fec0000041884 */
[----:B------:R-:W-:Y:S01]  /*1abc0*/  HMMA.16816.F32.BF16 R136, R104, R138, R40 ;  /* 0x0000008a6888723c */ /* 0x000fe20000041828 */
[----:B------:R-:W1:Y:S01]  /*1abd0*/  LDSM.16.MT88.4 R40, [R197+0xd800] ;  /* 0x00d80000c528783b */ /* 0x000e620000004200 */
[----:B------:R-:W-:-:S04]  /*1abe0*/  MOV R132, R222 ;  /* 0x000000de00847202 */ /* 0x000fc80000000f00 */
        /* <DEDUP_REMOVED lines=31> */
.L_x_1826:
[----:B------:R-:W-:Y:S05]  /*1ade0*/  @!P5 BRA `(.L_x_1835) ;  /* 0x0000003c0044d947 */ /* 0x000fea0003800000 */
[----:B------:R-:W-:Y:S02]  /*1adf0*/  MOV R0, R3 ;  /* 0x0000000300007202 */ /* 0x000fe40000000f00 */
[----:B------:R-:W-:-:S07]  /*1ae00*/  MOV R135, R132 ;  /* 0x0000008400877202 */ /* 0x000fce0000000f00 */
.L_x_1844:
[----:B------:R-:W1:Y:S01]  /*1ae10*/  LDC.64 R132, c[0x0][0x208] ;  /* 0x00008200ff847b82 */ /* 0x000e620000000a00 */
[----:B------:R-:W-:Y:S04]  /*1ae20*/  DEPBAR.LE SB0, 0x0 ;  /* 0x000080000000791a */ /* 0x000fe80000000000 */
[----:B------:R-:W-:Y:S05]  /*1ae30*/  WARPSYNC.ALL ;  /* 0x0000000000007948 */ /* 0x000fea0003800000 */
[----:B------:R-:W2:Y:S08]  /*1ae40*/  LDC.64 R2, c[0x0][0x198] ;  /* 0x00006600ff027b82 */ /* 0x000eb00000000a00 */
[----:B------:R-:W-:Y:S01]  /*1ae50*/  BAR.SYNC.DEFER_BLOCKING 0x0 ;  /* 0x0000000000007b1d */ /* 0x000fe20000010000 */
[----:B------:R-:W-:Y:S01]  /*1ae60*/  ISETP.NE.U32.AND P0, PT, R212, RZ, PT ;  /* 0x000000ffd400720c */ /* 0x000fe20003f05070 */
[----:B------:R-:W-:Y:S03]  /*1ae70*/  VIADD R214, R214, 0xffffffff ;  /* 0xffffffffd6d67836 */ /* 0x000fe60000000000 */
[----:B------:R-:W-:Y:S01]  /*1ae80*/  ISETP.NE.AND.EX P0, PT, R213, RZ, PT, P0 ;  /* 0x000000ffd500720c */ /* 0x000fe20003f05300 */
[----:B------:R-:W-:Y:S11]  /*1ae90*/  BSSY B0, `(.L_x_1836) ;  /* 0x000004f000007945 */ /* 0x000ff60003800000 */
[----:B------:R-:W-:Y:S01]  /*1aea0*/  @!UPT UIADD3 URZ, URZ, URZ, URZ ;  /* 0x0000003f3f3ff290 */ /* 0x000fe2000fffe03f */
[----:B------:R-:W-:Y:S05]  /*1aeb0*/  @!P0 BRA `(.L_x_1837) ;  /* 0x0000000400188947 */ /* 0x000fea0003800000 */
        /* <DEDUP_REMOVED lines=14> */
[----:B-1----:R-:W-:Y:S02]  /*1afa0*/  VIADD R14, R4, 0xffffffe ;  /* 0x0ffffffe040e7836 */ /* 0x002fe40000000000 */
[----:B------:R-:W-:Y:S06]  /*1afb0*/  IMAD.SHL.U32 R4, R214, 0x40, RZ ;  /* 0x00000040d6047824 */ /* 0x000fec00078e00ff */
[----:B------:R-:W1:Y:S01]  /*1afc0*/  F2I.FTZ.U32.TRUNC.NTZ R15, R14 ;  /* 0x0000000e000f7305 */ /* 0x000e62000021f000 */
[----:B------:R-:W-:Y:S05]  /*1afd0*/  VIADD R12, R4, 0x40 ;  /* 0x00000040040c7836 */ /* 0x000fea0000000000 */
[----:B------:R-:W-:Y:S02]  /*1afe0*/  IABS R7, R12 ;  /* 0x0000000c00077213 */ /* 0x000fe40000000000 */
[-C--:B------:R-:W-:Y:S01]  /*1aff0*/  LOP3.LUT R12, R12, R11.reuse, RZ, 0x3c, !PT ;  /* 0x0000000b0c0c7212 */ /* 0x080fe200078e3cff */
        /* <DEDUP_REMOVED lines=50> */
.L_x_1837:
[----:B-1----:R-:W-:Y:S02]  /*1b320*/  R2UR UR4, R132 ;  /* 0x00000000840472ca */ /* 0x002fe400000e0000 */
[----:B------:R-:W-:Y:S11]  /*1b330*/  R2UR UR5, R133 ;  /* 0x00000000850572ca */ /* 0x000ff600000e0000 */
[----:B------:R-:W-:Y:S02]  /*1b340*/  @!UPT UIADD3 URZ, URZ, URZ, URZ ;  /* 0x0000003f3f3ff290 */ /* 0x000fe4000fffe03f */
[----:B--2---:R-:W2:Y:S02]  /*1b350*/  LD.E R8, desc[UR4][R2.64+0x40] ;  /* 0x0000400402087980 */ /* 0x004ea4000c101900 */
[----:B--2---:R-:W-:Y:S05]  /*1b360*/  IMAD.U32 R8, R8, -0x40, RZ ;  /* 0xffffffc008087824 */ /* 0x004fea00078e00ff */
[----:B------:R-:W-:Y:S02]  /*1b370*/  SHF.R.S32.HI R5, RZ, 0x1f, R8 ;  /* 0x0000001fff057819 */ /* 0x000fe40000011408 */
.L_x_1838:
[----:B------:R-:W-:Y:S05]  /*1b380*/  BSYNC B0 ;  /* 0x0000000000007941 */ /* 0x000fea0003800000 */
.L_x_1836:
        /* <DEDUP_REMOVED lines=103> */
[----:B------:R-:W-:Y:S01]  /*1ba00*/  ISETP.GT.AND P0, PT, R214, R203, PT ;  /* 0x000000cbd600720c */ /* 0x000fe20003f04270 */
        /* <DEDUP_REMOVED lines=179> */
[C---:B------:R-:W-:Y:S02]  /*1c540*/  R2UR UR4, R132.reuse ;  /* 0x00000000840472ca */ /* 0x040fe400000e0000 */
[C---:B------:R-:W-:Y:S02]  /*1c550*/  R2UR UR5, R133.reuse ;  /* 0x00000000850572ca */ /* 0x040fe400000e0000 */
[C---:B------:R-:W-:Y:S02]  /*1c560*/  R2UR UR12, R132.reuse ;  /* 0x00000000840c72ca */ /* 0x040fe400000e0000 */
[C---:B------:R-:W-:Y:S02]  /*1c570*/  R2UR UR13, R133.reuse ;  /* 0x00000000850d72ca */ /* 0x040fe400000e0000 */
[C---:B------:R-:W-:Y:S02]  /*1c580*/  R2UR UR14, R132.reuse ;  /* 0x00000000840e72ca */ /* 0x040fe400000e0000 */
[C---:B------:R-:W-:Y:S02]  /*1c590*/  R2UR UR15, R133.reuse ;  /* 0x00000000850f72ca */ /* 0x040fe400000e0000 */
[----:B------:R-:W-:Y:S02]  /*1c5a0*/  R2UR UR10, R132 ;  /* 0x00000000840a72ca */ /* 0x000fe400000e0000 */
[----:B------:R-:W-:Y:S01]  /*1c5b0*/  R2UR UR11, R133 ;  /* 0x00000000850b72ca */ /* 0x000fe200000e0000 */
[----:B------:R-:W2:Y:S02]  /*1c5c0*/  LD.E R143, desc[UR4][R2.64+0x170] ;  /* 0x00017004028f7980 */ /* 0x000ea4000c101900 */
        /* <DEDUP_REMOVED lines=8> */
[C---:B------:R-:W-:Y:S01]  /*1c650*/  VIADD R141, R134.reuse, 0xffffffc0 ;  /* 0xffffffc0868d7836 */ /* 0x040fe20000000000 */
[----:B------:R-:W-:Y:S02]  /*1c660*/  IABS R138, R134 ;  /* 0x00000086008a7213 */ /* 0x000fe40000000000 */
[----:B------:R-:W-:Y:S01]  /*1c670*/  LOP3.LUT R134, R134, R143, RZ, 0x3c, !PT ;  /* 0x0000008f86867212 */ /* 0x000fe200078e3cff */
        /* <DEDUP_REMOVED lines=8> */
[----:B------:R-:W-:Y:S02]  /*1c700*/  IMAD.HI.U32 R142, R145, R138, RZ ;  /* 0x0000008a918e7227 */ /* 0x000fe400078e00ff */
[----:B------:R-:W3:Y:S02]  /*1c710*/  LD.E.64 R144, desc[UR4][R2.64+0x38] ;  /* 0x0000380402907980 */ /* 0x000ee4000c101b00 */
        /* <DEDUP_REMOVED lines=11> */
[----:B------:R-:W-:Y:S02]  /*1c7d0*/  ISETP.GE.AND P1, PT, R134, RZ, PT ;  /* 0x000000ff8600720c */ /* 0x000fe40003f26270 */
[----:B------:R-:W-:Y:S05]  /*1c7e0*/  LOP3.LUT R139, RZ, R143, RZ, 0x33, !PT ;  /* 0x0000008fff8b7212 */ /* 0x000fea00078e33ff */
        /* <DEDUP_REMOVED lines=27> */
.L_x_1842:
[----:B------:R-:W-:Y:S02]  /*1c9a0*/  R2UR UR4, R132 ;  /* 0x00000000840472ca */ /* 0x000fe400000e0000 */
[----:B------:R-:W-:Y:S11]  /*1c9b0*/  R2UR UR5, R133 ;  /* 0x00000000850572ca */ /* 0x000ff600000e0000 */
[----:B------:R-:W-:Y:S02]  /*1c9c0*/  @!UPT UIADD3 URZ, URZ, URZ, URZ ;  /* 0x0000003f3f3ff290 */ /* 0x000fe4000fffe03f */
[----:B------:R-:W2:Y:S02]  /*1c9d0*/  LD.E R140, desc[UR4][R2.64+0x38] ;  /* 0x00003804028c7980 */ /* 0x000ea4000c101900 */
[----:B--2---:R-:W-:Y:S05]  /*1c9e0*/  IMAD.U32 R140, R140, -0x40, RZ ;  /* 0xffffffc08c8c7824 */ /* 0x004fea00078e00ff */
[----:B------:R-:W-:Y:S02]  /*1c9f0*/  SHF.R.S32.HI R137, RZ, 0x1f, R140 ;  /* 0x0000001fff897819 */ /* 0x000fe4000001148c */
.L_x_1843:
[----:B------:R-:W-:Y:S05]  /*1ca00*/  BSYNC B0 ;  /* 0x0000000000007941 */ /* 0x000fea0003800000 */
.L_x_1841:
        /* <DEDUP_REMOVED lines=113> */
.L_x_1840:
[----:B------:R-:W-:Y:S05]  /*1d120*/  BSYNC B1 ;  /* 0x0000000000017941 */ /* 0x000fea0003800000 */
.L_x_1839:
        /* <DEDUP_REMOVED lines=83> */
[----:B------:R-:W3:Y:S03]  /*1d660*/  LDSM.16.MT88.4 R124, [R195+0xc000] ;  /* 0x00c00000c37c783b */ /* 0x000ee60000004200 */
[----:B------:R-:W-:Y:S01]  /*1d670*/  MUFU.EX2 R167, R167 ;  /* 0x000000a700a77308 */ /* 0x000fe20000000800 */
[C---:B------:R-:W-:Y:S01]  /*1d680*/  FMUL.FTZ R37, R2.reuse, R37 ;  /* 0x0000002502257220 */ /* 0x040fe20000410000 */
[C---:B------:R-:W-:Y:S01]  /*1d690*/  FMUL.FTZ R40, R2.reuse, R40 ;  /* 0x0000002802287220 */ /* 0x040fe20000410000 */
[----:B------:R-:W-:Y:S01]  /*1d6a0*/  FMUL.FTZ R41, R2, R41 ;  /* 0x0000002902297220 */ /* 0x000fe20000410000 */
[----:B------:R-:W-:Y:S01]  /*1d6b0*/  FMUL.FTZ R43, R0, R43 ;  /* 0x0000002b002b7220 */ /* 0x000fe20000410000 */
[C---:B------:R-:W-:Y:S01]  /*1d6c0*/  FMUL.FTZ R44, R2.reuse, R44 ;  /* 0x0000002c022c7220 */ /* 0x040fe20000410000 */
[----:B------:R-:W-:Y:S01]  /*1d6d0*/  FMUL.FTZ R45, R2, R45 ;  /* 0x0000002d022d7220 */ /* 0x000fe20000410000 */
[----:B------:R-:W-:Y:S03]  /*1d6e0*/  FMUL.FTZ R46, R0, R46 ;  /* 0x0000002e002e7220 */ /* 0x000fe60000410000 */
        /* <DEDUP_REMOVED lines=18> */
[--C-:B------:R-:W-:Y:S01]  /*1d810*/  FFMA.FTZ R218, R20, R133, -R168.reuse ;  /* 0x0000008514da7223 */ /* 0x100fe200000108a8 */
        /* <DEDUP_REMOVED lines=41> */
[----:B------:R-:W1:Y:S02]  /*1dab0*/  LDSM.16.MT88.4 R136, [R198+0xe000] ;  /* 0x00e00000c688783b */ /* 0x000e640000004200 */
[----:B------:R-:W-:Y:S02]  /*1dac0*/  ISETP.GT.AND P0, PT, R214, R203, PT ;  /* 0x000000cbd600720c */ /* 0x000fe40003f04270 */
[C---:B------:R-:W-:Y:S01]  /*1dad0*/  FMUL.FTZ R94, R0.reuse, R94 ;  /* 0x0000005e005e7220 */ /* 0x040fe20000410000 */
[C---:B------:R-:W-:Y:S05]  /*1dae0*/  HMMA.16816.F32.BF16 R36, R128.reuse, R140, R36 ;  /* 0x0000008c8024723c */ /* 0x040fea0000041824 */
[----:B------:R-:W-:Y:S01]  /*1daf0*/  FMUL.FTZ R95, R0, R95 ;  /* 0x0000005f005f7220 */ /* 0x000fe20000410000 */
[C---:B------:R-:W-:Y:S01]  /*1db00*/  HMMA.16816.F32.BF16 R40, R128.reuse, R142, R40 ;  /* 0x0000008e8028723c */ /* 0x040fe20000041828 */
[----:B------:R-:W2:Y:S04]  /*1db10*/  LDSM.16.MT88.4 R140, [R197+0xe000] ;  /* 0x00e00000c58c783b */ /* 0x000ea80000004200 */
[C---:B------:R-:W-:Y:S01]  /*1db20*/  FMUL.FTZ R96, R2.reuse, R96 ;  /* 0x0000006002607220 */ /* 0x040fe20000410000 */
[C---:B------:R-:W-:Y:S05]  /*1db30*/  HMMA.16816.F32.BF16 R44, R128.reuse, R144, R44 ;  /* 0x00000090802c723c */ /* 0x040fea000004182c */
[----:B------:R-:W-:Y:S01]  /*1db40*/  FMUL.FTZ R97, R2, R97 ;  /* 0x0000006102617220 */ /* 0x000fe20000410000 */
[C---:B------:R-:W-:Y:S01]  /*1db50*/  HMMA.16816.F32.BF16 R48, R128.reuse, R146, R48 ;  /* 0x000000928030723c */ /* 0x040fe20000041830 */
[----:B------:R-:W-:Y:S04]  /*1db60*/  LDSM.16.MT88.4 R144, [R196+0xc800] ;  /* 0x00c80000c490783b */ /* 0x000fe80000004200 */
[C---:B------:R-:W-:Y:S01]  /*1db70*/  FMUL.FTZ R98, R0.reuse, R98 ;  /* 0x0000006200627220 */ /* 0x040fe20000410000 */
[C---:B---3--:R-:W-:Y:S05]  /*1db80*/  HMMA.16816.F32.BF16 R52, R128.reuse, R124, R52 ;  /* 0x0000007c8034723c */ /* 0x048fea0000041834 */
[----:B------:R-:W-:Y:S01]  /*1db90*/  FMUL.FTZ R99, R0, R99 ;  /* 0x0000006300637220 */ /* 0x000fe20000410000 */
        /* <DEDUP_REMOVED lines=13> */
[----:B------:R-:W4:Y:S03]  /*1dc70*/  MUFU.EX2 R171, R171 ;  /* 0x000000ab00ab7308 */ /* 0x000f260000000800 */
[--C-:B------:R-:W-:Y:S01]  /*1dc80*/  FFMA.FTZ R172, R14, R133, -R166.reuse ;  /* 0x000000850eac7223 */ /* 0x100fe200000108a6 */
[----:B------:R-:W-:Y:S01]  /*1dc90*/  FMUL.FTZ R14, R0, R122 ;  /* 0x0000007a000e7220 */ /* 0x000fe20000410000 */
[C---:B------:R-:W-:Y:S01]  /*1dca0*/  FMUL.FTZ R100, R2.reuse, R100 ;  /* 0x0000006402647220 */ /* 0x040fe20000410000 */
[----:B------:R-:W-:Y:S03]  /*1dcb0*/  FMUL.FTZ R101, R2, R101 ;  /* 0x0000006502657220 */ /* 0x000fe60000410000 */
[C---:B------:R-:W-:Y:S01]  /*1dcc0*/  FMUL.FTZ R102, R0.reuse, R102 ;  /* 0x0000006600667220 */ /* 0x040fe20000410000 */
[C---:B------:R-:W-:Y:S01]  /*1dcd0*/  FMUL.FTZ R103, R0.reuse, R103 ;  /* 0x0000006700677220 */ /* 0x040fe20000410000 */
[----:B------:R-:W-:Y:S01]  /*1dce0*/  FFMA.FTZ R173, R15, R133, -R166 ;  /* 0x000000850fad7223 */ /* 0x000fe200000108a6 */
[----:B------:R-:W-:Y:S01]  /*1dcf0*/  FMUL.FTZ R15, R0, R123 ;  /* 0x0000007b000f7220 */ /* 0x000fe20000410000 */
[C---:B------:R-:W-:Y:S01]  /*1dd00*/  FMUL.FTZ R104, R2.reuse, R104 ;  /* 0x0000006802687220 */ /* 0x040fe20000410000 */
[----:B------:R-:W-:Y:S01]  /*1dd10*/  LDSM.16.MT88.4 R120, [R198+0xc800] ;  /* 0x00c80000c678783b */ /* 0x000fe20000004200 */
[C---:B---3--:R-:W-:Y:S01]  /*1dd20*/  HMMA.16816.F32.BF16 R76, R128.reuse, R124, R76 ;  /* 0x0000007c804c723c */ /* 0x048fe2000004184c */
[----:B------:R-:W-:Y:S02]  /*1dd30*/  MUFU.EX2 R172, R172 ;  /* 0x000000ac00ac7308 */ /* 0x000fe40000000800 */
[----:B------:R-:W-:Y:S01]  /*1dd40*/  FMUL.FTZ R105, R2, R105 ;  /* 0x0000006902697220 */ /* 0x000fe20000410000 */
[C---:B------:R-:W-:Y:S01]  /*1dd50*/  FMUL.FTZ R106, R0.reuse, R106 ;  /* 0x0000006a006a7220 */ /* 0x040fe20000410000 */
[----:B------:R-:W-:Y:S01]  /*1dd60*/  FMUL.FTZ R107, R0, R107 ;  /* 0x0000006b006b7220 */ /* 0x000fe20000410000 */
[C---:B------:R-:W-:Y:S01]  /*1dd70*/  HMMA.16816.F32.BF16 R80, R128.reuse, R126, R80 ;  /* 0x0000007e8050723c */ /* 0x040fe20000041850 */
[----:B------:R-:W3:Y:S04]  /*1dd80*/  LDSM.16.MT88.4 R124, [R197+0x10000] ;  /* 0x01000000c57c783b */ /* 0x000ee80000004200 */
[----:B------:R-:W5:Y:S01]  /*1dd90*/  MUFU.EX2 R173, R173 ;  /* 0x000000ad00ad7308 */ /* 0x000f620000000800 */
[-CC-:B------:R-:W-:Y:S01]  /*1dda0*/  FFMA.FTZ R174, R16, R133.reuse, -R168.reuse ;  /* 0x0000008510ae7223 */ /* 0x180fe200000108a8 */
[C---:B-1----:R-:W-:Y:S04]  /*1ddb0*/  HMMA.16816.F32.BF16 R84, R128.reuse, R136, R84 ;  /* 0x000000888054723c */ /* 0x042fe80000041854 */
[-C--:B------:R-:W-:Y:S02]  /*1ddc0*/  FFMA.FTZ R175, R17, R133.reuse, -R168 ;  /* 0x0000008511af7223 */ /* 0x080fe400000108a8 */
[C---:B------:R-:W-:Y:S01]  /*1ddd0*/  HMMA.16816.F32.BF16 R88, R128.reuse, R138, R88 ;  /* 0x0000008a8058723c */ /* 0x040fe20000041858 */
[----:B------:R-:W1:Y:S01]  /*1dde0*/  LDSM.16.MT88.4 R136, [R196+0x10000] ;  /* 0x01000000c488783b */ /* 0x000e620000004200 */
[----:B------:R-:W-:Y:S03]  /*1ddf0*/  MUFU.EX2 R174, R174 ;  /* 0x000000ae00ae7308 */ /* 0x000fe60000000800 */
[-CC-:B------:R-:W-:Y:S01]  /*1de00*/  FFMA.FTZ R216, R18, R133.reuse, -R166.reuse ;  /* 0x0000008512d87223 */ /* 0x180fe200000108a6 */
[C---:B--2---:R-:W-:Y:S06]  /*1de10*/  HMMA.16816.F32.BF16 R92, R128.reuse, R140, R92 ;  /* 0x0000008c805c723c */ /* 0x044fec000004185c */
[----:B------:R-:W2:Y:S01]  /*1de20*/  MUFU.EX2 R175, R175 ;  /* 0x000000af00af7308 */ /* 0x000ea20000000800 */
[----:B------:R-:W-:Y:S01]  /*1de30*/  FFMA.FTZ R221, R19, R133, -R166 ;  /* 0x0000008513dd7223 */ /* 0x000fe200000108a6 */
[C---:B------:R-:W-:Y:S01]  /*1de40*/  HMMA.16816.F32.BF16 R96, R128.reuse, R142, R96 ;  /* 0x0000008e8060723c */ /* 0x040fe20000041860 */
[----:B------:R-:W1:Y:S02]  /*1de50*/  LDSM.16.MT88.4 R140, [R195+0x10000] ;  /* 0x01000000c38c783b */ /* 0x000e640000004200 */
[C---:B------:R-:W-:Y:S01]  /*1de60*/  FMUL.FTZ R16, R2.reuse, R116 ;  /* 0x0000007402107220 */ /* 0x040fe20000410000 */
[----:B----4-:R-:W-:Y:S01]  /*1de70*/  F2FP.BF16.F32.PACK_AB R116, R171, R170 ;  /* 0x000000aaab74723e */ /* 0x010fe200000010ff */
[----:B------:R-:W-:Y:S01]  /*1de80*/  FMUL.FTZ R17, R2, R117 ;  /* 0x0000007502117220 */ /* 0x000fe20000410000 */
[----:B-----5:R-:W-:Y:S02]  /*1de90*/  F2FP.BF16.F32.PACK_AB R117, R173, R172 ;  /* 0x000000acad75723e */ /* 0x020fe400000010ff */
[----:B------:R-:W-:Y:S03]  /*1dea0*/  MUFU.EX2 R216, R216 ;  /* 0x000000d800d87308 */ /* 0x000fe60000000800 */
[C---:B------:R-:W-:Y:S01]  /*1deb0*/  FMUL.FTZ R18, R0.reuse, R118 ;  /* 0x0000007600127220 */ /* 0x040fe20000410000 */
[----:B------:R-:W-:Y:S01]  /*1dec0*/  FMUL.FTZ R19, R0, R119 ;  /* 0x0000007700137220 */ /* 0x000fe20000410000 */
[C---:B------:R-:W-:Y:S01]  /*1ded0*/  FMUL.FTZ R108, R2.reuse, R108 ;  /* 0x0000006c026c7220 */ /* 0x040fe20000410000 */
[----:B------:R-:W-:Y:S01]  /*1dee0*/  FMUL.FTZ R109, R2, R109 ;  /* 0x0000006d026d7220 */ /* 0x000fe20000410000 */
[----:B--2---:R-:W-:Y:S01]  /*1def0*/  F2FP.BF16.F32.PACK_AB R118, R175, R174 ;  /* 0x000000aeaf76723e */ /* 0x004fe200000010ff */
[C---:B------:R-:W-:Y:S01]  /*1df00*/  FMUL.FTZ R110, R0.reuse, R110 ;  /* 0x0000006e006e7220 */ /* 0x040fe20000410000 */
[C---:B---3--:R-:W-:Y:S01]  /*1df10*/  HMMA.16816.F32.BF16 R100, R128.reuse, R124, R100 ;  /* 0x0000007c8064723c */ /* 0x048fe20000041864 */
[----:B------:R-:W2:Y:S02]  /*1df20*/  MUFU.EX2 R221, R221 ;  /* 0x000000dd00dd7308 */ /* 0x000ea40000000800 */
[----:B------:R-:W-:Y:S01]  /*1df30*/  FMUL.FTZ R111, R0, R111 ;  /* 0x0000006f006f7220 */ /* 0x000fe20000410000 */
[C---:B------:R-:W-:Y:S01]  /*1df40*/  FMUL.FTZ R112, R2.reuse, R112 ;  /* 0x0000007002707220 */ /* 0x040fe20000410000 */
        /* <DEDUP_REMOVED lines=8> */
[----:B--2---:R-:W-:Y:S01]  /*1dfd0*/  F2FP.BF16.F32.PACK_AB R119, R221, R216 ;  /* 0x000000d8dd77723e */ /* 0x004fe200000010ff */
[C---:B------:R-:W-:Y:S05]  /*1dfe0*/  HMMA.16816.F32.BF16 R108, R128.reuse, R140, R108 ;  /* 0x0000008c806c723c */ /* 0x040fea000004186c */
[-C--:B------:R-:W-:Y:S01]  /*1dff0*/  FFMA.FTZ R223, R25, R133.reuse, -R168 ;  /* 0x0000008519df7223 */ /* 0x080fe200000108a8 */
[----:B------:R-:W-:Y:S01]  /*1e000*/  HMMA.16816.F32.BF16 R112, R128, R142, R112 ;  /* 0x0000008e8070723c */ /* 0x000fe20000041870 */
[----:B------:R-:W2:Y:S04]  /*1e010*/  LDSM.16.MT88.4 R128, [R195+0xe800] ;  /* 0x00e80000c380783b */ /* 0x000ea80000004200 */
[-CC-:B------:R-:W-:Y:S01]  /*1e020*/  FFMA.FTZ R220, R26, R133.reuse, -R166.reuse ;  /* 0x000000851adc7223 */ /* 0x180fe200000108a6 */
[C---:B------:R-:W-:Y:S01]  /*1e030*/  HMMA.16816.F32.BF16 R4, R116.reuse, R120, R4 ;  /* 0x000000787404723c */ /* 0x040fe20000041804 */
[----:B------:R-:W-:Y:S02]  /*1e040*/  MUFU.EX2 R223, R223 ;  /* 0x000000df00df7308 */ /* 0x000fe40000000800 */
[----:B------:R-:W-:Y:S02]  /*1e050*/  LDSM.16.MT88.4 R140, [R197+0xd000] ;  /* 0x00d00000c58c783b */ /* 0x000fe40000004200 */
[----:B------:R-:W-:Y:S01]  /*1e060*/  FFMA.FTZ R225, R27, R133, -R166 ;  /* 0x000000851be17223 */ /* 0x000fe200000108a6 */
[C---:B------:R-:W-:Y:S05]  /*1e070*/  HMMA.16816.F32.BF16 R8, R116.reuse, R122, R8 ;  /* 0x0000007a7408723c */ /* 0x040fea0000041808 */
[----:B------:R-:W-:Y:S01]  /*1e080*/  MUFU.EX2 R220, R220 ;  /* 0x000000dc00dc7308 */ /* 0x000fe20000000800 */
[----:B------:R-:W4:Y:S01]  /*1e090*/  LDSM.16.MT88.4 R120, [R198+0x10800] ;  /* 0x01080000c678783b */ /* 0x000f220000004200 */
[C---:B---3--:R-:W-:Y:S08]  /*1e0a0*/  HMMA.16816.F32.BF16 R36, R116.reuse, R124, R36 ;  /* 0x0000007c7424723c */ /* 0x048ff00000041824 */
[----:B------:R-:W3:Y:S01]  /*1e0b0*/  MUFU.EX2 R225, R225 ;  /* 0x000000e100e17308 */ /* 0x000ee20000000800 */
[C---:B------:R-:W-:Y:S01]  /*1e0c0*/  HMMA.16816.F32.BF16 R40, R116.reuse, R126, R40 ;  /* 0x0000007e7428723c */ /* 0x040fe20000041828 */
[----:B------:R-:W5:Y:S02]  /*1e0d0*/  LDSM.16.MT88.4 R124, [R197+0x10800] ;  /* 0x01080000c57c783b */ /* 0x000f640000004200 */
[----:B------:R-:W-:Y:S03]  /*1e0e0*/  FFMA.FTZ R163, R2, R219, R163 ;  /* 0x000000db02a37223 */ /* 0x000fe600000100a3 */
[C---:B------:R-:W-:Y:S05]  /*1e0f0*/  HMMA.16816.F32.BF16 R44, R116.reuse, R144, R44 ;  /* 0x00000090742c723c */ /* 0x040fea000004182c */
[----:B------:R-:W-:Y:S01]  /*1e100*/  FFMA.FTZ R167, R0, R217, R167 ;  /* 0x000000d900a77223 */ /* 0x000fe200000100a7 */
[C---:B------:R-:W-:Y:S01]  /*1e110*/  HMMA.16816.F32.BF16 R48, R116.reuse, R146, R48 ;  /* 0x000000927430723c */ /* 0x040fe20000041830 */
[----:B------:R-:W-:Y:S04]  /*1e120*/  LDSM.16.MT88.4 R144, [R195+0xd000] ;  /* 0x00d00000c390783b */ /* 0x000fe80000004200 */
[----:B---3--:R-:W-:Y:S01]  /*1e130*/  F2FP.BF16.F32.PACK_AB R27, R225, R220 ;  /* 0x000000dce11b723e */ /* 0x008fe200000010ff */
[C---:B------:R-:W-:Y:S05]  /*1e140*/  HMMA.16816.F32.BF16 R52, R116.reuse, R148, R52 ;  /* 0x000000947434723c */ /* 0x040fea0000041834 */
[----:B------:R-:W-:Y:S01]  /*1e150*/  MOV R0, R3 ;  /* 0x0000000300007202 */ /* 0x000fe20000000f00 */
        /* <DEDUP_REMOVED lines=16> */
[-C--:B------:R-:W-:Y:S01]  /*1e260*/  FFMA.FTZ R157, R21, R133.reuse, -R168 ;  /* 0x00000085159d7223 */ /* 0x080fe200000108a8 */
[C---:B--2---:R-:W-:Y:S05]  /*1e270*/  HMMA.16816.F32.BF16 R84, R116.reuse, R128, R84 ;  /* 0x000000807454723c */ /* 0x044fea0000041854 */
[-CC-:B------:R-:W-:Y:S01]  /*1e280*/  FFMA.FTZ R156, R22, R133.reuse, -R166.reuse ;  /* 0x00000085169c7223 */ /* 0x180fe200000108a6 */
[C---:B------:R-:W-:Y:S01]  /*1e290*/  HMMA.16816.F32.BF16 R88, R116.reuse, R130, R88 ;  /* 0x000000827458723c */ /* 0x040fe20000041858 */
[----:B------:R-:W-:Y:S01]  /*1e2a0*/  LDSM.16.MT88.4 R128, [R198+0xd000] ;  /* 0x00d00000c680783b */ /* 0x000fe20000004200 */
[----:B------:R-:W2:Y:S03]  /*1e2b0*/  MUFU.EX2 R157, R157 ;  /* 0x0000009d009d7308 */ /* 0x000ea60000000800 */
[-C--:B------:R-:W-:Y:S01]  /*1e2c0*/  FFMA.FTZ R159, R23, R133.reuse, -R166 ;  /* 0x00000085179f7223 */ /* 0x080fe200000108a6 */
[C---:B----4-:R-:W-:Y:S03]  /*1e2d0*/  HMMA.16816.F32.BF16 R92, R116.reuse, R120, R92 ;  /* 0x00000078745c723c */ /* 0x050fe6000004185c */
[----:B------:R-:W3:Y:S03]  /*1e2e0*/  LDSM.16.MT88.4 R20, [R195+0x10800] ;  /* 0x01080000c314783b */ /* 0x000ee60000004200 */
[----:B------:R-:W-:Y:S01]  /*1e2f0*/  MUFU.EX2 R156, R156 ;  /* 0x0000009c009c7308 */ /* 0x000fe20000000800 */
[-C--:B------:R-:W-:Y:S01]  /*1e300*/  FFMA.FTZ R158, R24, R133.reuse, -R168 ;  /* 0x00000085189e7223 */ /* 0x080fe200000108a8 */
[C---:B------:R-:W-:Y:S03]  /*1e310*/  HMMA.16816.F32.BF16 R96, R116.reuse, R122, R96 ;  /* 0x0000007a7460723c */ /* 0x040fe60000041860 */
[----:B------:R-:W4:Y:S03]  /*1e320*/  LDSM.16.MT88.4 R120, [R196+0xd000] ;  /* 0x00d00000c478783b */ /* 0x000f260000004200 */
[C---:B-----5:R-:W-:Y:S02]  /*1e330*/  HMMA.16816.F32.BF16 R100, R116.reuse, R124, R100 ;  /* 0x0000007c7464723c */ /* 0x060fe40000041864 */
[----:B------:R-:W5:Y:S03]  /*1e340*/  MUFU.EX2 R159, R159 ;  /* 0x0000009f009f7308 */ /* 0x000f660000000800 */
[----:B--2---:R-:W-:Y:S01]  /*1e350*/  F2FP.BF16.F32.PACK_AB R24, R157, R218 ;  /* 0x000000da9d18723e */ /* 0x004fe200000010ff */
[C---:B------:R-:W-:Y:S01]  /*1e360*/  HMMA.16816.F32.BF16 R12, R116.reuse, R126, R12 ;  /* 0x0000007e740c723c */ /* 0x040fe2000004180c */
[----:B------:R-:W2:Y:S05]  /*1e370*/  LDSM.16.MT88.4 R124, [R198+0xf000] ;  /* 0x00f00000c67c783b */ /* 0x000eaa0000004200 */
[----:B------:R-:W3:Y:S01]  /*1e380*/  MUFU.EX2 R158, R158 ;  /* 0x0000009e009e7308 */ /* 0x000ee20000000800 */
[----:B------:R-:W-:Y:S01]  /*1e390*/  FADD.FTZ R170, R170, R165 ;  /* 0x000000a5aaaa7221 */ /* 0x000fe20000010000 */
[C---:B-1----:R-:W-:Y:S03]  /*1e3a0*/  HMMA.16816.F32.BF16 R104, R116.reuse, R136, R104 ;  /* 0x000000887468723c */ /* 0x042fe60000041868 */
[----:B------:R-:W-:Y:S03]  /*1e3b0*/  MOV R135, R132 ;  /* 0x0000008400877202 */ /* 0x000fe60000000f00 */
[C---:B------:R-:W-:Y:S01]  /*1e3c0*/  HMMA.16816.F32.BF16 R16, R116.reuse, R138, R16 ;  /* 0x0000008a7410723c */ /* 0x040fe20000041810 */
[----:B------:R-:W1:Y:S04]  /*1e3d0*/  LDSM.16.MT88.4 R136, [R196+0xf000] ;  /* 0x00f00000c488783b */ /* 0x000e680000004200 */
[----:B-----5:R-:W-:Y:S01]  /*1e3e0*/  F2FP.BF16.F32.PACK_AB R25, R159, R156 ;  /* 0x0000009c9f19723e */ /* 0x020fe200000010ff */
[----:B------:R-:W-:Y:S01]  /*1e3f0*/  FADD.FTZ R172, R172, R169 ;  /* 0x000000a9acac7221 */ /* 0x000fe20000010000 */
[----:B------:R-:W-:Y:S01]  /*1e400*/  FADD.FTZ R171, R171, R170 ;  /* 0x000000aaabab7221 */ /* 0x000fe20000010000 */
[----:B---3--:R-:W-:Y:S03]  /*1e410*/  F2FP.BF16.F32.PACK_AB R26, R223, R158 ;  /* 0x0000009edf1a723e */ /* 0x008fe600000010ff */
[----:B------:R-:W-:Y:S01]  /*1e420*/  FADD.FTZ R173, R173, R172 ;  /* 0x000000acadad7221 */ /* 0x000fe20000010000 */
[----:B------:R-:W-:Y:S01]  /*1e430*/  FADD.FTZ R174, R174, R171 ;  /* 0x000000abaeae7221 */ /* 0x000fe20000010000 */
[C---:B------:R-:W-:Y:S03]  /*1e440*/  HMMA.16816.F32.BF16 R108, R116.reuse, R20, R108 ;  /* 0x00000014746c723c */ /* 0x040fe6000004186c */
[----:B------:R-:W-:Y:S01]  /*1e450*/  FADD.FTZ R216, R216, R173 ;  /* 0x000000add8d87221 */ /* 0x000fe20000010000 */
[----:B------:R-:W-:Y:S02]  /*1e460*/  FADD.FTZ R175, R175, R174 ;  /* 0x000000aeafaf7221 */ /* 0x000fe40000010000 */
[----:B------:R-:W-:Y:S01]  /*1e470*/  HMMA.16816.F32.BF16 R112, R116, R22, R112 ;  /* 0x000000167470723c */ /* 0x000fe20000041870 */
[----:B------:R-:W3:Y:S04]  /*1e480*/  LDSM.16.MT88.4 R20, [R198+0x11000] ;  /* 0x01100000c614783b */ /* 0x000ee80000004200 */
[----:B------:R-:W-:Y:S01]  /*1e490*/  FADD.FTZ R221, R221, R216 ;  /* 0x000000d8dddd7221 */ /* 0x000fe20000010000 */
[C---:B------:R-:W-:Y:S03]  /*1e4a0*/  HMMA.16816.F32.BF16 R4, R24.reuse, R128, R4 ;  /* 0x000000801804723c */ /* 0x040fe60000041804 */
[----:B------:R-:W5:Y:S02]  /*1e4b0*/  LDSM.16.MT88.4 R116, [R197+0x11000] ;  /* 0x01100000c574783b */ /* 0x000f640000004200 */
[----:B------:R-:W-:Y:S01]  /*1e4c0*/  FADD.FTZ R218, R218, R175 ;  /* 0x000000afdada7221 */ /* 0x000fe20000010000 */
[C---:B------:R-:W-:Y:S05]  /*1e4d0*/  HMMA.16816.F32.BF16 R8, R24.reuse, R130, R8 ;  /* 0x000000821808723c */ /* 0x040fea0000041808 */
[----:B------:R-:W-:Y:S01]  /*1e4e0*/  FADD.FTZ R156, R156, R221 ;  /* 0x000000dd9c9c7221 */ /* 0x000fe20000010000 */
[C---:B------:R-:W-:Y:S05]  /*1e4f0*/  HMMA.16816.F32.BF16 R36, R24.reuse, R140, R36 ;  /* 0x0000008c1824723c */ /* 0x040fea0000041824 */
[----:B------:R-:W-:Y:S01]  /*1e500*/  FADD.FTZ R157, R157, R218 ;  /* 0x000000da9d9d7221 */ /* 0x000fe20000010000 */
[C---:B------:R-:W-:Y:S01]  /*1e510*/  HMMA.16816.F32.BF16 R40, R24.reuse, R142, R40 ;  /* 0x0000008e1828723c */ /* 0x040fe20000041828 */
[----:B------:R-:W-:Y:S04]  /*1e520*/  LDSM.16.MT88.4 R140, [R196+0xd800] ;  /* 0x00d80000c48c783b */ /* 0x000fe80000004200 */
[----:B------:R-:W-:Y:S01]  /*1e530*/  FADD.FTZ R159, R159, R156 ;  /* 0x0000009c9f9f7221 */ /* 0x000fe20000010000 */
[C---:B----4-:R-:W-:Y:S05]  /*1e540*/  HMMA.16816.F32.BF16 R44, R24.reuse, R120, R44 ;  /* 0x00000078182c723c */ /* 0x050fea000004182c */
[----:B------:R-:W-:Y:S01]  /*1e550*/  FADD.FTZ R158, R158, R157 ;  /* 0x0000009d9e9e7221 */ /* 0x000fe20000010000 */
[C---:B------:R-:W-:Y:S01]  /*1e560*/  HMMA.16816.F32.BF16 R48, R24.reuse, R122, R48 ;  /* 0x0000007a1830723c */ /* 0x040fe20000041830 */
[----:B------:R-:W4:Y:S04]  /*1e570*/  LDSM.16.MT88.4 R120, [R196+0x11000] ;  /* 0x01100000c478783b */ /* 0x000f280000004200 */
[----:B------:R-:W-:Y:S01]  /*1e580*/  FADD.FTZ R220, R220, R159 ;  /* 0x0000009fdcdc7221 */ /* 0x000fe20000010000 */
[C---:B------:R-:W-:Y:S05]  /*1e590*/  HMMA.16816.F32.BF16 R52, R24.reuse, R144, R52 ;  /* 0x000000901834723c */ /* 0x040fea0000041834 */
[----:B------:R-:W-:Y:S01]  /*1e5a0*/  FADD.FTZ R223, R223, R158 ;  /* 0x0000009edfdf7221 */ /* 0x000fe20000010000 */
[C---:B------:R-:W-:Y:S05]  /*1e5b0*/  HMMA.16816.F32.BF16 R56, R24.reuse, R146, R56 ;  /* 0x000000921838723c */ /* 0x040fea0000041838 */
[-CC-:B------:R-:W-:Y:S01]  /*1e5c0*/  FFMA.FTZ R144, R28, R133.reuse, -R168.reuse ;  /* 0x000000851c907223 */ /* 0x180fe200000108a8 */
[C---:B--2---:R-:W-:Y:S05]  /*1e5d0*/  HMMA.16816.F32.BF16 R60, R24.reuse, R124, R60 ;  /* 0x0000007c183c723c */ /* 0x044fea000004183c */
[-C--:B------:R-:W-:Y:S01]  /*1e5e0*/  FFMA.FTZ R145, R29, R133.reuse, -R168 ;  /* 0x000000851d917223 */ /* 0x080fe200000108a8 */
[C---:B------:R-:W-:Y:S01]  /*1e5f0*/  HMMA.16816.F32.BF16 R64, R24.reuse, R126, R64 ;  /* 0x0000007e1840723c */ /* 0x040fe20000041840 */
[----:B------:R-:W2:Y:S01]  /*1e600*/  LDSM.16.MT88.4 R124, [R195+0x11000] ;  /* 0x01100000c37c783b */ /* 0x000ea20000004200 */
[----:B------:R-:W-:Y:S03]  /*1e610*/  MUFU.EX2 R144, R144 ;  /* 0x0000009000907308 */ /* 0x000fe60000000800 */
[-CC-:B------:R-:W-:Y:S01]  /*1e620*/  FFMA.FTZ R146, R30, R133.reuse, -R166.reuse ;  /* 0x000000851e927223 */ /* 0x180fe200000108a6 */
[C---:B------:R-:W-:Y:S06]  /*1e630*/  HMMA.16816.F32.BF16 R68, R24.reuse, R148, R68 ;  /* 0x000000941844723c */ /* 0x040fec0000041844 */
[----:B------:R-:W5:Y:S01]  /*1e640*/  MUFU.EX2 R145, R145 ;  /* 0x0000009100917308 */ /* 0x000f620000000800 */
[-C--:B------:R-:W-:Y:S01]  /*1e650*/  FFMA.FTZ R147, R31, R133.reuse, -R166 ;  /* 0x000000851f937223 */ /* 0x080fe200000108a6 */
[C---:B------:R-:W-:Y:S01]  /*1e660*/  HMMA.16816.F32.BF16 R72, R24.reuse, R150, R72 ;  /* 0x000000961848723c */ /* 0x040fe20000041848 */
[----:B------:R-:W2:Y:S02]  /*1e670*/  LDSM.16.MT88.4 R28, [R198+0xd800] ;  /* 0x00d80000c61c783b */ /* 0x000ea40000004200 */
[-C--:B------:R-:W-:Y:S03]  /*1e680*/  FFMA.FTZ R148, R32, R133.reuse, -R168 ;  /* 0x0000008520947223 */ /* 0x080fe600000108a8 */
[C---:B-1----:R-:W-:Y:S02]  /*1e690*/  HMMA.16816.F32.BF16 R76, R24.reuse, R136, R76 ;  /* 0x00000088184c723c */ /* 0x042fe4000004184c */
[----:B------:R-:W-:Y:S03]  /*1e6a0*/  MUFU.EX2 R146, R146 ;  /* 0x0000009200927308 */ /* 0x000fe60000000800 */
[-C--:B------:R-:W-:Y:S01]  /*1e6b0*/  FFMA.FTZ R150, R34, R133.reuse, -R166 ;  /* 0x0000008522967223 */ /* 0x080fe200000108a6 */
[C---:B------:R-:W-:Y:S01]  /*1e6c0*/  HMMA.16816.F32.BF16 R80, R24.reuse, R138, R80 ;  /* 0x0000008a1850723c */ /* 0x040fe20000041850 */
[----:B------:R-:W1:Y:S05]  /*1e6d0*/  LDSM.16.MT88.4 R136, [R197+0xd800] ;  /* 0x00d80000c588783b */ /* 0x000e6a0000004200 */
[----:B------:R-:W4:Y:S01]  /*1e6e0*/  MUFU.EX2 R147, R147 ;  /* 0x0000009300937308 */ /* 0x000f220000000800 */
[-C--:B------:R-:W-:Y:S01]  /*1e6f0*/  FFMA.FTZ R168, R33, R133.reuse, -R168 ;  /* 0x0000008521a87223 */ /* 0x080fe200000108a8 */
[C---:B------:R-:W-:Y:S03]  /*1e700*/  HMMA.16816.F32.BF16 R84, R24.reuse, R152, R84 ;  /* 0x000000981854723c */ /* 0x040fe60000041854 */
[----:B------:R-:W-:Y:S03]  /*1e710*/  FFMA.FTZ R166, R35, R133, -R166 ;  /* 0x0000008523a67223 */ /* 0x000fe600000108a6 */
[C---:B------:R-:W-:Y:S01]  /*1e720*/  HMMA.16816.F32.BF16 R88, R24.reuse, R154, R88 ;  /* 0x0000009a1858723c */ /* 0x040fe20000041858 */
[----:B------:R-:W1:Y:S01]  /*1e730*/  LDSM.16.MT88.4 R32, [R195+0xd800] ;  /* 0x00d80000c320783b */ /* 0x000e620000004200 */
[----:B------:R-:W-:Y:S03]  /*1e740*/  MUFU.EX2 R148, R148 ;  /* 0x0000009400947308 */ /* 0x000fe60000000800 */
[----:B------:R-:W-:Y:S01]  /*1e750*/  FADD.FTZ R225, R225, R220 ;  /* 0x000000dce1e17221 */ /* 0x000fe20000010000 */
[C---:B---3--:R-:W-:Y:S06]  /*1e760*/  HMMA.16816.F32.BF16 R92, R24.reuse, R20, R92 ;  /* 0x00000014185c723c */ /* 0x048fec000004185c */
[----:B------:R-:W3:Y:S01]  /*1e770*/  MUFU.EX2 R149, R168 ;  /* 0x000000a800957308 */ /* 0x000ee20000000800 */
[C---:B------:R-:W-:Y:S04]  /*1e780*/  HMMA.16816.F32.BF16 R96, R24.reuse, R22, R96 ;  /* 0x000000161860723c */ /* 0x040fe80000041860 */
[----:B-----5:R-:W-:Y:S02]  /*1e790*/  F2FP.BF16.F32.PACK_AB R20, R145, R144 ;  /* 0x000000909114723e */ /* 0x020fe400000010ff */
[C---:B------:R-:W-:Y:S03]  /*1e7a0*/  HMMA.16816.F32.BF16 R100, R24.reuse, R116, R100 ;  /* 0x000000741864723c */ /* 0x040fe60000041864 */
[----:B------:R-:W-:Y:S02]  /*1e7b0*/  MUFU.EX2 R150, R150 ;  /* 0x0000009600967308 */ /* 0x000fe40000000800 */
[----:B----4-:R-:W-:Y:S01]  /*1e7c0*/  F2FP.BF16.F32.PACK_AB R21, R147, R146 ;  /* 0x000000929315723e */ /* 0x010fe200000010ff */
[C---:B------:R-:W-:Y:S01]  /*1e7d0*/  HMMA.16816.F32.BF16 R12, R24.reuse, R118, R12 ;  /* 0x00000076180c723c */ /* 0x040fe2000004180c */
[----:B------:R-:W4:Y:S06]  /*1e7e0*/  LDSM.16.MT88.4 R116, [R198+0xf800] ;  /* 0x00f80000c674783b */ /* 0x000f2c0000004200 */
[----:B------:R-:W5:Y:S01]  /*1e7f0*/  MUFU.EX2 R151, R166 ;  /* 0x000000a600977308 */ /* 0x000f620000000800 */
[----:B---3--:R-:W-:Y:S01]  /*1e800*/  F2FP.BF16.F32.PACK_AB R22, R149, R148 ;  /* 0x000000949516723e */ /* 0x008fe200000010ff */
[C---:B------:R-:W-:Y:S03]  /*1e810*/  HMMA.16816.F32.BF16 R104, R24.reuse, R120, R104 ;  /* 0x000000781868723c */ /* 0x040fe60000041868 */
[----:B------:R-:W-:Y:S03]  /*1e820*/  FADD.FTZ R144, R144, R223 ;  /* 0x000000df90907221 */ /* 0x000fe60000010000 */
[C---:B------:R-:W-:Y:S01]  /*1e830*/  HMMA.16816.F32.BF16 R16, R24.reuse, R122, R16 ;  /* 0x0000007a1810723c */ /* 0x040fe20000041810 */
[----:B------:R-:W-:Y:S04]  /*1e840*/  LDSM.16.MT88.4 R120, [R197+0x11800] ;  /* 0x01180000c578783b */ /* 0x000fe80000004200 */
[----:B------:R-:W-:Y:S01]  /*1e850*/  FADD.FTZ R146, R146, R225 ;  /* 0x000000e192927221 */ /* 0x000fe20000010000 */
[C---:B--2---:R-:W-:Y:S05]  /*1e860*/  HMMA.16816.F32.BF16 R108, R24.reuse, R124, R108 ;  /* 0x0000007c186c723c */ /* 0x044fea000004186c */
[----:B-----5:R-:W-:Y:S01]  /*1e870*/  F2FP.BF16.F32.PACK_AB R23, R151, R150 ;  /* 0x000000969717723e */ /* 0x020fe200000010ff */
[----:B------:R-:W-:Y:S01]  /*1e880*/  HMMA.16816.F32.BF16 R112, R24, R126, R112 ;  /* 0x0000007e1870723c */ /* 0x000fe20000041870 */
[----:B------:R-:W2:Y:S04]  /*1e890*/  LDSM.16.MT88.4 R24, [R197+0xf800] ;  /* 0x00f80000c518783b */ /* 0x000ea80000004200 */
[----:B------:R-:W-:Y:S01]  /*1e8a0*/  FADD.FTZ R145, R145, R144 ;  /* 0x0000009091917221 */ /* 0x000fe20000010000 */
[C---:B------:R-:W-:Y:S03]  /*1e8b0*/  HMMA.16816.F32.BF16 R128, R20.reuse, R28, R4 ;  /* 0x0000001c1480723c */ /* 0x040fe60000041804 */
[----:B------:R-:W3:Y:S02]  /*1e8c0*/  LDSM.16.MT88.4 R4, [R196+0xf800] ;  /* 0x00f80000c404783b */ /* 0x000ee40000004200 */
[----:B------:R-:W-:Y:S01]  /*1e8d0*/  FADD.FTZ R147, R147, R146 ;  /* 0x0000009293937221 */ /* 0x000fe20000010000 */
[C---:B------:R-:W-:Y:S05]  /*1e8e0*/  HMMA.16816.F32.BF16 R124, R20.reuse, R30, R8 ;  /* 0x0000001e147c723c */ /* 0x040fea0000041808 */
[----:B------:R-:W5:Y:S01]  /*1e8f0*/  LDSM.16.MT88.4 R8, [R195+0xf800] ;  /* 0x00f80000c308783b */ /* 0x000f620000004200 */
[C---:B-1----:R-:W-:Y:S05]  /*1e900*/  HMMA.16816.F32.BF16 R36, R20.reuse, R136, R36 ;  /* 0x000000881424723c */ /* 0x042fea0000041824 */
[----:B------:R-:W-:Y:S01]  /*1e910*/  FADD.FTZ R148, R148, R145 ;  /* 0x0000009194947221 */ /* 0x000fe20000010000 */
[C---:B------:R-:W-:Y:S01]  /*1e920*/  HMMA.16816.F32.BF16 R40, R20.reuse, R138, R40 ;  /* 0x0000008a1428723c */ /* 0x040fe20000041828 */
[----:B------:R-:W1:Y:S04]  /*1e930*/  LDSM.16.MT88.4 R28, [R198+0x11800] ;  /* 0x01180000c61c783b */ /* 0x000e680000004200 */
[----:B------:R-:W-:Y:S01]  /*1e940*/  FADD.FTZ R150, R150, R147 ;  /* 0x0000009396967221 */ /* 0x000fe20000010000 */
[C---:B------:R-:W-:Y:S05]  /*1e950*/  HMMA.16816.F32.BF16 R44, R20.reuse, R140, R44 ;  /* 0x0000008c142c723c */ /* 0x040fea000004182c */
[----:B------:R-:W-:Y:S01]  /*1e960*/  FADD.FTZ R219, R149, R148 ;  /* 0x0000009495db7221 */ /* 0x000fe20000010000 */
[C---:B------:R-:W-:Y:S05]  /*1e970*/  HMMA.16816.F32.BF16 R48, R20.reuse, R142, R48 ;  /* 0x0000008e1430723c */ /* 0x040fea0000041830 */
[----:B------:R-:W-:Y:S01]  /*1e980*/  FADD.FTZ R217, R151, R150 ;  /* 0x0000009697d97221 */ /* 0x000fe20000010000 */
[C---:B------:R-:W-:Y:S06]  /*1e990*/  HMMA.16816.F32.BF16 R52, R20.reuse, R32, R52 ;  /* 0x000000201434723c */ /* 0x040fec0000041834 */
[C---:B------:R-:W-:Y:S06]  /*1e9a0*/  HMMA.16816.F32.BF16 R56, R20.reuse, R34, R56 ;  /* 0x000000221438723c */ /* 0x040fec0000041838 */
[C---:B----4-:R-:W-:Y:S06]  /*1e9b0*/  HMMA.16816.F32.BF16 R60, R20.reuse, R116, R60 ;  /* 0x00000074143c723c */ /* 0x050fec000004183c */
[C---:B------:R-:W-:Y:S01]  /*1e9c0*/  HMMA.16816.F32.BF16 R64, R20.reuse, R118, R64 ;  /* 0x000000761440723c */ /* 0x040fe20000041840 */
[----:B------:R-:W4:Y:S05]  /*1e9d0*/  LDSM.16.MT88.4 R116, [R196+0x11800] ;  /* 0x01180000c474783b */ /* 0x000f2a0000004200 */
[C---:B--2---:R-:W-:Y:S06]  /*1e9e0*/  HMMA.16816.F32.BF16 R68, R20.reuse, R24, R68 ;  /* 0x000000181444723c */ /* 0x044fec0000041844 */
[C---:B------:R-:W-:Y:S01]  /*1e9f0*/  HMMA.16816.F32.BF16 R72, R20.reuse, R26, R72 ;  /* 0x0000001a1448723c */ /* 0x040fe20000041848 */
[----:B------:R-:W2:Y:S05]  /*1ea00*/  LDSM.16.MT88.4 R24, [R195+0x11800] ;  /* 0x01180000c318783b */ /* 0x000eaa0000004200 */
[C---:B---3--:R-:W-:Y:S06]  /*1ea10*/  HMMA.16816.F32.BF16 R76, R20.reuse, R4, R76 ;  /* 0x00000004144c723c */ /* 0x048fec000004184c */
[C---:B------:R-:W-:Y:S06]  /*1ea20*/  HMMA.16816.F32.BF16 R80, R20.reuse, R6, R80 ;  /* 0x000000061450723c */ /* 0x040fec0000041850 */
[C---:B-----5:R-:W-:Y:S06]  /*1ea30*/  HMMA.16816.F32.BF16 R84, R20.reuse, R8, R84 ;  /* 0x000000081454723c */ /* 0x060fec0000041854 */
[C---:B------:R-:W-:Y:S06]  /*1ea40*/  HMMA.16816.F32.BF16 R88, R20.reuse, R10, R88 ;  /* 0x0000000a1458723c */ /* 0x040fec0000041858 */
[C---:B-1----:R-:W-:Y:S06]  /*1ea50*/  HMMA.16816.F32.BF16 R92, R20.reuse, R28, R92 ;  /* 0x0000001c145c723c */ /* 0x042fec000004185c */
[C---:B------:R-:W-:Y:S06]  /*1ea60*/  HMMA.16816.F32.BF16 R96, R20.reuse, R30, R96 ;  /* 0x0000001e1460723c */ /* 0x040fec0000041860 */
[C---:B------:R-:W-:Y:S06]  /*1ea70*/  HMMA.16816.F32.BF16 R100, R20.reuse, R120, R100 ;  /* 0x000000781464723c */ /* 0x040fec0000041864 */
[C---:B------:R-:W-:Y:S06]  /*1ea80*/  HMMA.16816.F32.BF16 R120, R20.reuse, R122, R12 ;  /* 0x0000007a1478723c */ /* 0x040fec000004180c */
[C---:B----4-:R-:W-:Y:S06]  /*1ea90*/  HMMA.16816.F32.BF16 R104, R20.reuse, R116, R104 ;  /* 0x000000741468723c */ /* 0x050fec0000041868 */
[C---:B------:R-:W-:Y:S06]  /*1eaa0*/  HMMA.16816.F32.BF16 R116, R20.reuse, R118, R16 ;  /* 0x000000761474723c */ /* 0x040fec0000041810 */
[C---:B--2---:R-:W-:Y:S06]  /*1eab0*/  HMMA.16816.F32.BF16 R108, R20.reuse, R24, R108 ;  /* 0x00000018146c723c */ /* 0x044fec000004186c */
[----:B------:R-:W-:Y:S01]  /*1eac0*/  HMMA.16816.F32.BF16 R112, R20, R26, R112 ;  /* 0x0000001a1470723c */ /* 0x000fe20000041870 */
[----:B------:R-:W-:Y:S11]  /*1ead0*/  @!UPT UIADD3 URZ, URZ, URZ, URZ ;  /* 0x0000003f3f3ff290 */ /* 0x000ff6000fffe03f */
[----:B------:R-:W-:Y:S01]  /*1eae0*/  @!UPT UIADD3 URZ, URZ, URZ, URZ ;  /* 0x0000003f3f3ff290 */ /* 0x000fe2000fffe03f */
[----:B------:R-:W-:Y:S11]  /*1eaf0*/  @P0 BRA `(.L_x_1844) ;  /* 0xffffffc000c40947 */ /* 0x000ff6000383ffff */
.L_x_1835:
[----:B------:R-:W1:Y:S01]  /*1eb00*/  S2R R11, SR_TID.X ;  /* 0x00000000000b7919 */ /* 0x000e620000002100 */
[----:B------:R-:W2:Y:S08]  /*1eb10*/  LDC.64 R8, c[0x0][0x208] ;  /* 0x00008200ff087b82 */ /* 0x000eb00000000a00 */
[----:B------:R-:W3:Y:S01]  /*1eb20*/  LDC.64 R6, c[0x0][0x198] ;  /* 0x00006600ff067b82 */ /* 0x000ee20000000a00 */
[----:B--2---:R-:W-:-:S02]  /*1eb30*/  R2UR UR4, R8 ;  /* 0x00000000080472ca */ /* 0x004fc400000e0000 */
[----:B------:R-:W-:Y:S02]  /*1eb40*/  R2UR UR5, R9 ;  /* 0x00000000090572ca */ /* 0x000fe400000e0000 */
[----:B-1----:R-:W-:-:S04]  /*1eb50*/  SHF.R.S32.HI R2, RZ, 0x1f, R11 ;  /* 0x0000001fff027819 */ /* 0x002fc8000001140b */
[----:B------:R-:W-:-:S04]  /*1eb60*/  LEA.HI R0, R2, R11, RZ, 0x5 ;  /* 0x0000000b02007211 */ /* 0x000fc800078f28ff */
[----:B------:R-:W-:-:S03]  /*1eb70*/  LOP3.LUT R0, R0, 0xffffffe0, RZ, 0xc0, !PT ;  /* 0xffffffe000007812 */ /* 0x000fc600078ec0ff */
[----:B---3--:R1:W5:Y:S01]  /*1eb80*/  LD.E R4, desc[UR4][R6.64+0xd8] ;  /* 0x0000d80406047980 */ /* 0x008362000c101900 */
[----:B------:R-:W-:Y:S01]  /*1eb90*/  LEA.HI R2, R2, R11, RZ, 0x4 ;  /* 0x0000000b02027211 */ /* 0x000fe200078f20ff */
[----:B------:R-:W-:Y:S01]  /*1eba0*/  UMOV UR4, 0xffffffff ;  /* 0xffffffff00047882 */ /* 0x000fe20000000000 */
[----:B------:R-:W-:-:S05]  /*1ebb0*/  IMAD.IADD R5, R11, 0x1, -R0 ;  /* 0x000000010b057824 */ /* 0x000fca00078e0a00 */
[----:B------:R-:W-:-:S04]  /*1ebc0*/  SHF.R.S32.HI R0, RZ, 0x1f, R5 ;  /* 0x0000001fff007819 */ /* 0x000fc80000011405 */
[----:B------:R-:W-:Y:S02]  /*1ebd0*/  LEA.HI R5, R0, R5, RZ, 0x2 ;  /* 0x0000000500057211 */ /* 0x000fe400078f10ff */
[----:B------:R-:W-:Y:S02]  /*1ebe0*/  SHF.R.S32.HI R0, RZ, 0x4, R2 ;  /* 0x00000004ff007819 */ /* 0x000fe40000011402 */
[----:B------:R-:W-:Y:S01]  /*1ebf0*/  SHF.R.S32.HI R2, RZ, 0x2, R5 ;  /* 0x00000002ff027819 */ /* 0x000fe20000011405 */
[----:B------:R-:W-:Y:S06]  /*1ec00*/  BRA.DIV UR4, `(.L_x_1845) ;  /* 0x0000001a04ec7947 */ /* 0x000fec000b800000 */
[----:B------:R-:W2:Y:S04]  /*1ec10*/  SHFL.BFLY PT, R10, R219, 0x2, 0x1f ;  /* 0x0c401f00db0a7f89 */ /* 0x000ea800000e0000 */
[----:B------:R-:W3:Y:S01]  /*1ec20*/  SHFL.BFLY PT, R15, R217, 0x2, 0x1f ;  /* 0x0c401f00d90f7f89 */ /* 0x000ee200000e0000 */
[----:B--2---:R-:W-:Y:S01]  /*1ec30*/  FADD.FTZ R13, R10, R219 ;  /* 0x000000db0a0d7221 */ /* 0x004fe20000010000 */
[----:B---3--:R-:W-:-:S04]  /*1ec40*/  FADD.FTZ R14, R15, R217 ;  /* 0x000000d90f0e7221 */ /* 0x008fc80000010000 */
[----:B------:R-:W2:Y:S04]  /*1ec50*/  SHFL.BFLY PT, R10, R13, 0x1, 0x1f ;  /* 0x0c201f000d0a7f89 */ /* 0x000ea800000e0000 */
[----:B------:R3:W4:Y:S01]  /*1ec60*/  SHFL.BFLY PT, R15, R14, 0x1, 0x1f ;  /* 0x0c201f000e0f7f89 */ /* 0x00072200000e0000 */
[----:B--2---:R-:W-:-:S07]  /*1ec70*/  FADD.FTZ R10, R13, R10 ;  /* 0x0000000a0d0a7221 */ /* 0x004fce0000010000 */
.L_x_1866:
[----:B------:R-:W3:Y:S01]  /*1ec80*/  S2R R13, SR_TID.X ;  /* 0x00000000000d7919 */ /* 0x000ee20000002100 */
[----:B----4-:R-:W-:Y:S01]  /*1ec90*/  FADD.FTZ R5, R14, R15 ;  /* 0x0000000f0e057221 */ /* 0x010fe20000010000 */
[----:B------:R-:W-:Y:S01]  /*1eca0*/  FSETP.NE.FTZ.AND P4, PT, R10, RZ, PT ;  /* 0x000000ff0a00720b */ /* 0x000fe20003f95000 */
[----:B------:R-:W2:Y:S01]  /*1ecb0*/  S2UR UR4, SR_CgaCtaId ;  /* 0x00000000000479c3 */ /* 0x000ea20000008800 */
[----:B------:R-:W-:-:S07]  /*1ecc0*/  MOV R12, 0x3f800000 ;  /* 0x3f800000000c7802 */ /* 0x000fce0000000f00 */
[----:B------:R-:W-:Y:S01]  /*1ecd0*/  BAR.SYNC.DEFER_BLOCKING 0x0 ;  /* 0x0000000000007b1d */ /* 0x000fe20000010000 */
[----:B------:R-:W-:Y:S02]  /*1ece0*/  FSETP.NE.FTZ.AND P3, PT, R5, RZ, PT ;  /* 0x000000ff0500720b */ /* 0x000fe40003f75000 */
[----:B------:R-:W-:Y:S02]  /*1ecf0*/  MOV R11, 0x3f800000 ;  /* 0x3f800000000b7802 */ /* 0x000fe40000000f00 */
[C---:B------:R-:W-:Y:S01]  /*1ed00*/  R2UR UR12, R8.reuse ;  /* 0x00000000080c72ca */ /* 0x040fe200000e0000 */
[----:B------:R-:W-:Y:S01]  /*1ed10*/  UMOV UR5, 0x400 ;  /* 0x0000040000057882 */ /* 0x000fe20000000000 */
[C---:B------:R-:W-:Y:S02]  /*1ed20*/  R2UR UR13, R9.reuse ;  /* 0x00000000090d72ca */ /* 0x040fe400000e0000 */
[----:B------:R-:W-:Y:S01]  /*1ed30*/  R2UR UR10, R8 ;  /* 0x00000000080a72ca */ /* 0x000fe200000e0000 */
[----:B------:R-:W4:Y:S01]  /*1ed40*/  @P4 MUFU.RCP R12, R10 ;  /* 0x0000000a000c4308 */ /* 0x000f220000001000 */
[----:B------:R-:W-:-:S07]  /*1ed50*/  R2UR UR11, R9 ;  /* 0x00000000090b72ca */ /* 0x000fce00000e0000 */
[----:B------:R-:W1:Y:S01]  /*1ed60*/  @P3 MUFU.RCP R11, R5 ;  /* 0x00000005000b3308 */ /* 0x000e620000001000 */
[----:B--2---:R-:W-:Y:S01]  /*1ed70*/  ULEA UR4, UR4, UR5, 0x18 ;  /* 0x0000000504047291 */ /* 0x004fe2000f8ec03f */
[----:B---3--:R-:W-:Y:S01]  /*1ed80*/  SHF.R.S32.HI R14, RZ, 0x1f, R13 ;  /* 0x0000001fff0e7819 */ /* 0x008fe2000001140d */
[C---:B----4-:R-:W-:Y:S01]  /*1ed90*/  FMUL.FTZ R128, R12.reuse, R128 ;  /* 0x000000800c807220 */ /* 0x050fe20000410000 */
[C---:B------:R-:W-:Y:S01]  /*1eda0*/  FMUL.FTZ R129, R12.reuse, R129 ;  /* 0x000000810c817220 */ /* 0x040fe20000410000 */
[----:B------:R-:W-:Y:S01]  /*1edb0*/  FMUL.FTZ R124, R12, R124 ;  /* 0x0000007c0c7c7220 */ /* 0x000fe20000410000 */
[----:B------:R-:W-:Y:S01]  /*1edc0*/  LEA.HI R15, R14, R13, RZ, 0x2 ;  /* 0x0000000d0e0f7211 */ /* 0x000fe200078f10ff */
[C---:B------:R-:W-:Y:S01]  /*1edd0*/  FMUL.FTZ R125, R12.reuse, R125 ;  /* 0x0000007d0c7d7220 */ /* 0x040fe20000410000 */
[C---:B------:R-:W-:Y:S01]  /*1ede0*/  FMUL.FTZ R36, R12.reuse, R36 ;  /* 0x000000240c247220 */ /* 0x040fe20000410000 */
[C---:B------:R-:W-:Y:S01]  /*1edf0*/  FMUL.FTZ R37, R12.reuse, R37 ;  /* 0x000000250c257220 */ /* 0x040fe20000410000 */
[--C-:B------:R-:W-:Y:S01]  /*1ee00*/  SHF.R.S32.HI R17, RZ, 0x2, R15.reuse ;  /* 0x00000002ff117819 */ /* 0x100fe2000001140f */
[C---:B------:R-:W-:Y:S01]  /*1ee10*/  FMUL.FTZ R40, R12.reuse, R40 ;  /* 0x000000280c287220 */ /* 0x040fe20000410000 */
[----:B------:R-:W-:Y:S01]  /*1ee20*/  SHF.R.S32.HI R16, RZ, 0x1f, R15 ;  /* 0x0000001fff107819 */ /* 0x000fe2000001140f */
[C---:B------:R-:W-:Y:S01]  /*1ee30*/  FMUL.FTZ R41, R12.reuse, R41 ;  /* 0x000000290c297220 */ /* 0x040fe20000410000 */
[----:B------:R-:W-:Y:S01]  /*1ee40*/  LOP3.LUT R18, R15, 0x1ffffffc, RZ, 0xc0, !PT ;  /* 0x1ffffffc0f127812 */ /* 0x000fe200078ec0ff */
[----:B------:R-:W-:Y:S01]  /*1ee50*/  FMUL.FTZ R44, R12, R44 ;  /* 0x0000002c0c2c7220 */ /* 0x000fe20000410000 */
[----:B------:R-:W-:Y:S01]  /*1ee60*/  LEA.HI R16, R16, R17, RZ, 0x3 ;  /* 0x0000001110107211 */ /* 0x000fe200078f18ff */
[----:B------:R-:W-:Y:S01]  /*1ee70*/  FMUL.FTZ R45, R12, R45 ;  /* 0x0000002d0c2d7220 */ /* 0x000fe20000410000 */
[----:B------:R-:W-:Y:S01]  /*1ee80*/  IADD3 R18, -R18, R13, RZ ;  /* 0x0000000d12127210 */ /* 0x000fe20007ffe1ff */
[----:B------:R-:W-:Y:S01]  /*1ee90*/  FMUL.FTZ R48, R12, R48 ;  /* 0x000000300c307220 */ /* 0x000fe20000410000 */
[----:B------:R-:W-:Y:S01]  /*1eea0*/  LOP3.LUT R16, R16, 0xfffffff8, RZ, 0xc0, !PT ;  /* 0xfffffff810107812 */ /* 0x000fe200078ec0ff */
[C---:B------:R-:W-:Y:S01]  /*1eeb0*/  FMUL.FTZ R49, R12.reuse, R49 ;  /* 0x000000310c317220 */ /* 0x040fe20000410000 */
[C---:B------:R-:W-:Y:S01]  /*1eec0*/  FMUL.FTZ R52, R12.reuse, R52 ;  /* 0x000000340c347220 */ /* 0x040fe20000410000 */
[C---:B------:R-:W-:Y:S01]  /*1eed0*/  FMUL.FTZ R53, R12.reuse, R53 ;  /* 0x000000350c357220 */ /* 0x040fe20000410000 */
[----:B------:R-:W-:Y:S01]  /*1eee0*/  IADD3 R17, R17, -R16, RZ ;  /* 0x8000001011117210 */ /* 0x000fe20007ffe0ff */
[----:B------:R-:W-:Y:S01]  /*1eef0*/  FMUL.FTZ R56, R12, R56 ;  /* 0x000000380c387220 */ /* 0x000fe20000410000 */
[----:B------:R-:W-:Y:S01]  /*1ef00*/  LEA.HI R16, R14, R13, RZ, 0x5 ;  /* 0x0000000d0e107211 */ /* 0x000fe200078f28ff */
[C---:B------:R-:W-:Y:S01]  /*1ef10*/  FMUL.FTZ R57, R12.reuse, R57 ;  /* 0x000000390c397220 */ /* 0x040fe20000410000 */
[----:B------:R-:W-:Y:S01]  /*1ef20*/  SHF.L.U32 R19, R17, 0x6, RZ ;  /* 0x0000000611137819 */ /* 0x000fe200000006ff */
[C---:B------:R-:W-:Y:S01]  /*1ef30*/  FMUL.FTZ R60, R12.reuse, R60 ;  /* 0x0000003c0c3c7220 */ /* 0x040fe20000410000 */
[----:B------:R-:W-:Y:S01]  /*1ef40*/  SHF.R.S32.HI R15, RZ, 0x5, R16 ;  /* 0x00000005ff0f7819 */ /* 0x000fe20000011410 */
[C---:B------:R-:W-:Y:S01]  /*1ef50*/  FMUL.FTZ R61, R12.reuse, R61 ;  /* 0x0000003d0c3d7220 */ /* 0x040fe20000410000 */
[----:B------:R-:W-:Y:S01]  /*1ef60*/  LOP3.LUT R19, R19, 0x1c0, RZ, 0xc0, !PT ;  /* 0x000001c013137812 */ /* 0x000fe200078ec0ff */
[C---:B------:R-:W-:Y:S01]  /*1ef70*/  FMUL.FTZ R64, R12.reuse, R64 ;  /* 0x000000400c407220 */ /* 0x040fe20000410000 */
[----:B------:R-:W-:Y:S01]  /*1ef80*/  LOP3.LUT R20, R17, 0x1, RZ, 0xc0, !PT ;  /* 0x0000000111147812 */ /* 0x000fe200078ec0ff */
[C---:B------:R-:W-:Y:S01]  /*1ef90*/  FMUL.FTZ R65, R12.reuse, R65 ;  /* 0x000000410c417220 */ /* 0x040fe20000410000 */
[----:B------:R-:W-:Y:S01]  /*1efa0*/  LEA R18, R15, R18, 0x9 ;  /* 0x000000120f127211 */ /* 0x000fe200078e48ff */
[C---:B------:R-:W-:Y:S01]  /*1efb0*/  FMUL.FTZ R68, R12.reuse, R68 ;  /* 0x000000440c447220 */ /* 0x040fe20000410000 */
[----:B------:R-:W-:Y:S01]  /*1efc0*/  LEA.HI R19, R19, R19, RZ, 0x1d ;  /* 0x0000001313137211 */ /* 0x000fe200078fe8ff */
[----:B------:R-:W-:Y:S01]  /*1efd0*/  FMUL.FTZ R69, R12, R69 ;  /* 0x000000450c457220 */ /* 0x000fe20000410000 */
[----:B------:R-:W-:Y:S01]  /*1efe0*/  ISETP.NE.U32.AND P0, PT, R20, 0x1, PT ;  /* 0x000000011400780c */ /* 0x000fe20003f05070 */
[----:B------:R-:W-:Y:S01]  /*1eff0*/  FMUL.FTZ R72, R12, R72 ;  /* 0x000000480c487220 */ /* 0x000fe20000410000 */
[----:B------:R-:W-:Y:S01]  /*1f000*/  LEA R18, R18, R19, 0x1 ;  /* 0x0000001312127211 */ /* 0x000fe200078e08ff */
        /* <DEDUP_REMOVED lines=23> */
[----:B------:R-:W-:Y:S01]  /*1f180*/  R2P PR, R17, 0x6 ;  /* 0x0000000611007804 */ /* 0x000fe20000000000 */
[C---:B------:R-:W-:Y:S01]  /*1f190*/  FMUL.FTZ R112, R12.reuse, R112 ;  /* 0x000000700c707220 */ /* 0x040fe20000410000 */
[----:B------:R-:W-:Y:S01]  /*1f1a0*/  FMUL.FTZ R113, R12, R113 ;  /* 0x000000710c717220 */ /* 0x000fe20000410000 */
[----:B------:R-:W-:Y:S01]  /*1f1b0*/  LEA R18, R18, UR4, 0x2 ;  /* 0x0000000412127c11 */ /* 0x000fe2000f8e10ff */
[C---:B-1----:R-:W-:Y:S01]  /*1f1c0*/  FMUL.FTZ R131, R11.reuse, R131 ;  /* 0x000000830b837220 */ /* 0x042fe20000410000 */
        /* <DEDUP_REMOVED lines=49> */
[----:B------:R-:W-:Y:S01]  /*1f4e0*/  STS.64 [R18], R128 ;  /* 0x0000008012007388 */ /* 0x000fe20000000a00 */
[----:B------:R-:W-:-:S02]  /*1f4f0*/  IADD3 R17, R18, -0x20, RZ ;  /* 0xffffffe012117810 */ /* 0x000fc40007ffe0ff */
[----:B------:R-:W-:Y:S01]  /*1f500*/  SEL R12, R12, 0xffffffc0, !P1 ;  /* 0xffffffc00c0c7807 */ /* 0x000fe20004800000 */
[----:B------:R-:W-:Y:S01]  /*1f510*/  STS.64 [R18+0x800], R130 ;  /* 0x0008008212007388 */ /* 0x000fe20000000a00 */
[C---:B------:R-:W-:Y:S02]  /*1f520*/  @P0 IADD3 R17, R18.reuse, 0x20, RZ ;  /* 0x0000002012110810 */ /* 0x040fe40007ffe0ff */
[----:B------:R-:W-:Y:S02]  /*1f530*/  SEL R20, R11, 0xffffff80, !P2 ;  /* 0xffffff800b147807 */ /* 0x000fe40005000000 */
[----:B------:R-:W-:Y:S01]  /*1f540*/  IADD3 R19, R18, R12, RZ ;  /* 0x0000000c12137210 */ /* 0x000fe20007ffe0ff */
[----:B------:R-:W-:Y:S01]  /*1f550*/  STS.64 [R17], R124 ;  /* 0x0000007c11007388 */ /* 0x000fe20000000a00 */
[-C--:B------:R-:W-:Y:S02]  /*1f560*/  IADD3 R11, R12, R17.reuse, RZ ;  /* 0x000000110c0b7210 */ /* 0x080fe40007ffe0ff */
[----:B------:R-:W-:Y:S01]  /*1f570*/  IADD3 R12, R18, R20, RZ ;  /* 0x00000014120c7210 */ /* 0x000fe20007ffe0ff */
[----:B------:R-:W-:Y:S01]  /*1f580*/  STS.64 [R17+0x800], R126 ;  /* 0x0008007e11007388 */ /* 0x000fe20000000a00 */
[----:B------:R-:W-:-:S02]  /*1f590*/  IADD3 R21, R20, R17, RZ ;  /* 0x0000001114157210 */ /* 0x000fc40007ffe0ff */
[-C--:B------:R-:W-:Y:S01]  /*1f5a0*/  IADD3 R22, R19, R20.reuse, RZ ;  /* 0x0000001413167210 */ /* 0x080fe20007ffe0ff */
[----:B------:R-:W-:Y:S01]  /*1f5b0*/  STS.64 [R19], R36 ;  /* 0x0000002413007388 */ /* 0x000fe20000000a00 */
[----:B------:R-:W-:-:S03]  /*1f5c0*/  IADD3 R20, R11, R20, RZ ;  /* 0x000000140b147210 */ /* 0x000fc60007ffe0ff */
[----:B------:R-:W-:Y:S04]  /*1f5d0*/  STS.64 [R19+0x800], R38 ;  /* 0x0008002613007388 */ /* 0x000fe80000000a00 */
[----:B------:R-:W-:Y:S04]  /*1f5e0*/  STS.64 [R11], R40 ;  /* 0x000000280b007388 */ /* 0x000fe80000000a00 */
        /* <DEDUP_REMOVED lines=39> */
[----:B------:R3:W-:Y:S04]  /*1f860*/  STS.64 [R20+0x8000], R112 ;  /* 0x0080007014007388 */ /* 0x0007e80000000a00 */
[----:B------:R4:W-:Y:S04]  /*1f870*/  STS.64 [R20+0x8800], R114 ;  /* 0x0088007214007388 */ /* 0x0009e80000000a00 */
[----:B-1----:R-:W4:Y:S04]  /*1f880*/  LD.E.64 R18, desc[UR12][R6.64+0xb0] ;  /* 0x0000b00c06127980 */ /* 0x002f28000c101b00 */
[----:B------:R-:W4:Y:S01]  /*1f890*/  LD.E R24, desc[UR10][R6.64+0x60] ;  /* 0x0000600a06187980 */ /* 0x000f22000c101900 */
[----:B------:R-:W-:Y:S01]  /*1f8a0*/  LEA.HI R14, R14, R13, RZ, 0x4 ;  /* 0x0000000d0e0e7211 */ /* 0x000fe200078f20ff */
[----:B------:R-:W1:Y:S02]  /*1f8b0*/  @P4 MUFU.LG2 R25, R10 ;  /* 0x0000000a00194308 */ /* 0x000e640000000c00 */
[----:B--2---:R2:W5:Y:S01]  /*1f8c0*/  LD.E R12, desc[UR12][R6.64+0xcc] ;  /* 0x0000cc0c060c7980 */ /* 0x004562000c101900 */
[----:B------:R-:W-:-:S05]  /*1f8d0*/  LOP3.LUT R14, R14, 0xfffffff0, RZ, 0xc0, !PT ;  /* 0xfffffff00e0e7812 */ /* 0x000fca00078ec0ff */
[----:B------:R-:W1:Y:S01]  /*1f8e0*/  @P3 MUFU.LG2 R26, R5 ;  /* 0x00000005001a3308 */ /* 0x000e620000000c00 */
[----:B------:R-:W-:-:S04]  /*1f8f0*/  IADD3 R11, -R14, R13, RZ ;  /* 0x0000000d0e0b7210 */ /* 0x000fc80007ffe1ff */
[----:B------:R-:W-:Y:S01]  /*1f900*/  LEA.HI R17, R11, R11, RZ, 0x1 ;  /* 0x0000000b0b117211 */ /* 0x000fe200078f08ff */
[----:B---3--:R2:W5:Y:S01]  /*1f910*/  LD.E.64 R112, desc[UR10][R6.64+0x78] ;  /* 0x0000780a06707980 */ /* 0x008562000c101b00 */
[----:B----4-:R-:W-:-:S03]  /*1f920*/  SHF.L.U32 R20, R0, 0x6, RZ ;  /* 0x0000000600147819 */ /* 0x010fc600000006ff */
[----:B------:R2:W5:Y:S01]  /*1f930*/  LD.E.64 R114, desc[UR10][R6.64+0xa8] ;  /* 0x0000a80a06727980 */ /* 0x000562000c101b00 */
[----:B------:R-:W-:Y:S02]  /*1f940*/  SHF.L.U32 R23, R17, 0x2, RZ ;  /* 0x0000000211177819 */ /* 0x000fe400000006ff */
[----:B------:R-:W-:Y:S01]  /*1f950*/  LOP3.LUT R20, R20, 0x1c0, RZ, 0xc0, !PT ;  /* 0x000001c014147812 */ /* 0x000fe200078ec0ff */
[----:B-1----:R-:W-:Y:S01]  /*1f960*/  @P4 FMUL.FTZ R21, R25, 0.69314718246459960938 ;  /* 0x3f31721819154820 */ /* 0x002fe20000410000 */
[----:B------:R-:W-:Y:S02]  /*1f970*/  @P3 FMUL.FTZ R26, R26, 0.69314718246459960938 ;  /* 0x3f3172181a1a3820 */ /* 0x000fe40000410000 */
[----:B------:R-:W-:Y:S02]  /*1f980*/  LOP3.LUT R22, R20, 0x38, R23, 0xf8, !PT ;  /* 0x0000003814167812 */ /* 0x000fe400078ef817 */
[----:B------:R-:W-:Y:S02]  /*1f990*/  SHF.R.U32.HI R5, RZ, 0x3, R20 ;  /* 0x00000003ff057819 */ /* 0x000fe40000011614 */
[----:B------:R-:W-:Y:S01]  /*1f9a0*/  MOV R14, 0xff800000 ;  /* 0xff800000000e7802 */ /* 0x000fe20000000f00 */
[C---:B-----5:R-:W-:Y:S01]  /*1f9b0*/  @P4 FFMA.FTZ R14, R4.reuse, R132, R21 ;  /* 0x00000084040e4223 */ /* 0x060fe20000010015 */
[----:B------:R-:W-:Y:S01]  /*1f9c0*/  MOV R10, 0xff800000 ;  /* 0xff800000000a7802 */ /* 0x000fe20000000f00 */
[----:B------:R-:W-:Y:S01]  /*1f9d0*/  @P3 FFMA.FTZ R10, R4, R3, R26 ;  /* 0x00000003040a3223 */ /* 0x000fe2000001001a */
[----:B------:R-:W-:-:S02]  /*1f9e0*/  SHF.R.S32.HI R20, RZ, 0x1f, R15 ;  /* 0x0000001fff147819 */ /* 0x000fc4000001140f */
[----:B------:R-:W-:Y:S02]  /*1f9f0*/  LOP3.LUT R4, R17, 0xffffffe, RZ, 0xc0, !PT ;  /* 0x0ffffffe11047812 */ /* 0x000fe400078ec0ff */
[----:B------:R-:W-:Y:S02]  /*1fa00*/  LEA.HI R20, R20, R15, RZ, 0x2 ;  /* 0x0000000f14147211 */ /* 0x000fe400078f10ff */
[----:B------:R-:W-:Y:S02]  /*1fa10*/  LOP3.LUT R5, R22, R5, RZ, 0x3c, !PT ;  /* 0x0000000516057212 */ /* 0x000fe400078e3cff */
[----:B------:R-:W-:Y:S02]  /*1fa20*/  IADD3 R4, R11, -R4, RZ ;  /* 0x800000040b047210 */ /* 0x000fe40007ffe0ff */
[----:B------:R-:W-:Y:S02]  /*1fa30*/  LOP3.LUT R20, R20, 0xffffffc, RZ, 0xc0, !PT ;  /* 0x0ffffffc14147812 */ /* 0x000fe400078ec0ff */
[----:B------:R-:W-:-:S02]  /*1fa40*/  LOP3.LUT R16, R16, 0xffffffe0, RZ, 0xc0, !PT ;  /* 0xffffffe010107812 */ /* 0x000fc400078ec0ff */
[----:B------:R-:W-:Y:S02]  /*1fa50*/  LEA R3, R4, R5, 0x2 ;  /* 0x0000000504037211 */ /* 0x000fe400078e10ff */
[----:B------:R-:W-:Y:S02]  /*1fa60*/  IADD3 R15, R15, -R20, RZ ;  /* 0x800000140f0f7210 */ /* 0x000fe40007ffe0ff */
[----:B------:R-:W-:Y:S02]  /*1fa70*/  IADD3 R16, -R16, R13, RZ ;  /* 0x0000000d10107210 */ /* 0x000fe40007ffe1ff */
[----:B------:R-:W-:Y:S02]  /*1fa80*/  SHF.L.U32 R20, R207, 0x6, RZ ;  /* 0x00000006cf147819 */ /* 0x000fe400000006ff */
[----:B------:R-:W-:Y:S01]  /*1fa90*/  LEA R3, R3, UR4, 0x2 ;  /* 0x0000000403037c11 */ /* 0x000fe2000f8e10ff */
[----:B------:R-:W-:Y:S01]  /*1faa0*/  BAR.SYNC.DEFER_BLOCKING 0x0 ;  /* 0x0000000000007b1d */ /* 0x000fe20000010000 */
[----:B------:R-:W-:-:S05]  /*1fab0*/  LOP3.LUT P0, RZ, R16, 0x3, RZ, 0xc0, !PT ;  /* 0x0000000310ff7812 */ /* 0x000fca000780c0ff */
[----:B------:R2:W1:Y:S04]  /*1fac0*/  LDS.128 R108, [R3] ;  /* 0x00000000036c7984 */ /* 0x0004680000000c00 */
[----:B------:R2:W3:Y:S04]  /*1fad0*/  LDS.128 R104, [R3+0x800] ;  /* 0x0008000003687984 */ /* 0x0004e80000000c00 */
[----:B------:R2:W4:Y:S04]  /*1fae0*/  LDS.128 R100, [R3+0x1000] ;  /* 0x0010000003647984 */ /* 0x0005280000000c00 */
        /* <DEDUP_REMOVED lines=18> */
[----:B------:R-:W-:Y:S01]  /*1fc10*/  BSSY B0, `(.L_x_1846) ;  /* 0x0000018000007945 */ /* 0x000fe20003800000 */
[----:B------:R-:W-:Y:S01]  /*1fc20*/  LEA R4, R15, R2, 0x4 ;  /* 0x000000020f047211 */ /* 0x000fe200078e20ff */
[----:B------:R-:W-:-:S04]  /*1fc30*/  IMAD R18, R18, UR8, R211 ;  /* 0x0000000812127c24 */ /* 0x000fc8000f8e02d3 */
[----:B------:R-:W-:Y:S02]  /*1fc40*/  IMAD R5, R18, R24, R209 ;  /* 0x0000001812057224 */ /* 0x000fe400078e02d1 */
[----:B------:R2:W1:Y:S02]  /*1fc50*/  LDS.128 R24, [R3+0xa800] ;  /* 0x00a8000003187984 */ /* 0x0004640000000c00 */
[----:B------:R-:W-:Y:S02]  /*1fc60*/  IMAD R5, R19, R5, R20 ;  /* 0x0000000513057224 */ /* 0x000fe400078e0214 */
[----:B------:R2:W1:Y:S04]  /*1fc70*/  LDS.128 R20, [R3+0xb000] ;  /* 0x00b0000003147984 */ /* 0x0004680000000c00 */
[----:B------:R2:W1:Y:S01]  /*1fc80*/  LDS.128 R16, [R3+0xb800] ;  /* 0x00b8000003107984 */ /* 0x0004620000000c00 */
[----:B---34-:R-:W-:Y:S05]  /*1fc90*/  @P0 BRA `(.L_x_1847) ;  /* 0x00000000003c0947 */ /* 0x018fea0003800000 */
[----:B--2---:R-:W-:Y:S02]  /*1fca0*/  IMAD R3, R207, -0x40, R208 ;  /* 0xffffffc0cf037824 */ /* 0x004fe400078e02d0 */
[----:B------:R-:W-:-:S03]  /*1fcb0*/  VIADD R2, R4, 0x8 ;  /* 0x0000000804027836 */ /* 0x000fc60000000000 */
[-C--:B------:R-:W-:Y:S02]  /*1fcc0*/  ISETP.GE.AND P2, PT, R4, R3.reuse, PT ;  /* 0x000000030400720c */ /* 0x080fe40003f46270 */
[----:B------:R-:W-:Y:S02]  /*1fcd0*/  ISETP.GE.AND P1, PT, R2, R3, PT ;  /* 0x000000030200720c */ /* 0x000fe40003f26270 */
[----:B------:R-:W-:Y:S02]  /*1fce0*/  SHF.R.S32.HI R3, RZ, 0x1f, R5 ;  /* 0x0000001fff037819 */ /* 0x000fe40000011405 */
[----:B------:R-:W-:-:S04]  /*1fcf0*/  IADD3 R2, P0, R5, R4, RZ ;  /* 0x0000000405027210 */ /* 0x000fc80007f1e0ff */
[----:B------:R-:W-:Y:S02]  /*1fd00*/  LEA.HI.X.SX32 R3, R4, R3, 0x1, P0 ;  /* 0x0000000304037211 */ /* 0x000fe400000f0eff */
[----:B------:R-:W-:Y:S02]  /*1fd10*/  LEA R114, P0, R2, R114, 0x2 ;  /* 0x0000007202727211 */ /* 0x000fe400078010ff */
[C---:B------:R-:W-:Y:S02]  /*1fd20*/  @!P2 R2UR UR10, R8.reuse ;  /* 0x00000000080aa2ca */ /* 0x040fe400000e0000 */
[C---:B------:R-:W-:Y:S02]  /*1fd30*/  @!P2 R2UR UR11, R9.reuse ;  /* 0x00000000090ba2ca */ /* 0x040fe400000e0000 */
[----:B------:R-:W-:Y:S02]  /*1fd40*/  @!P1 R2UR UR4, R8 ;  /* 0x00000000080492ca */ /* 0x000fe400000e0000 */
[----:B------:R-:W-:-:S02]  /*1fd50*/  @!P1 R2UR UR5, R9 ;  /* 0x00000000090592ca */ /* 0x000fc400000e0000 */
[----:B------:R-:W-:-:S07]  /*1fd60*/  LEA.HI.X R115, R2, R115, R3, 0x2, P0 ;  /* 0x0000007302737211 */ /* 0x000fce00000f1403 */
[----:B------:R3:W-:Y:S04]  /*1fd70*/  @!P2 ST.E desc[UR10][R114.64], R14 ;  /* 0x0000000e7200a985 */ /* 0x0007e8000c10190a */
[----:B------:R3:W-:Y:S02]  /*1fd80*/  @!P1 ST.E desc[UR4][R114.64+0x20], R10 ;  /* 0x0000200a72009985 */ /* 0x0007e4000c101904 */
.L_x_1847:
[----:B------:R-:W-:Y:S05]  /*1fd90*/  BSYNC B0 ;  /* 0x0000000000007941 */ /* 0x000fea0003800000 */
.L_x_1846:
[----:B---3--:R-:W-:Y:S01]  /*1fda0*/  IMAD.SHL.U32 R14, R11, 0x4, RZ ;  /* 0x000000040b0e7824 */ /* 0x008fe200078e00ff */
[----:B------:R-:W-:Y:S02]  /*1fdb0*/  R2UR UR4, R8 ;  /* 0x00000000080472ca */ /* 0x000fe400000e0000 */
[----:B------:R-:W-:Y:S02]  /*1fdc0*/  R2UR UR5, R9 ;  /* 0x00000000090572ca */ /* 0x000fe400000e0000 */
[----:B------:R-:W-:Y:S01]  /*1fdd0*/  SHF.R.S32.HI R15, RZ, 0x1f, R14 ;  /* 0x0000001fff0f7819 */ /* 0x000fe2000001140e */
[----:B------:R-:W-:Y:S02]  /*1fde0*/  IMAD R207, R207, -0x40, R208 ;  /* 0xffffffc0cfcf7824 */ /* 0x000fe400078e02d0 */
[----:B------:R-:W-:Y:S02]  /*1fdf0*/  VIADD R10, R0, 0x8 ;  /* 0x00000008000a7836 */ /* 0x000fe40000000000 */
[----:B------:R-:W-:-:S02]  /*1fe00*/  IMAD R12, R5, R12, RZ ;  /* 0x0000000c050c7224 */ /* 0x000fc400078e02ff */
[----:B------:R-:W-:Y:S01]  /*1fe10*/  IMAD.WIDE R114, R0, 0xc0, R14 ;  /* 0x000000c000727825 */ /* 0x000fe200078e020e */
[----:B------:R-:W-:-:S03]  /*1fe20*/  ISETP.GE.AND P0, PT, R10, R207, PT ;  /* 0x000000cf0a00720c */ /* 0x000fc60003f06270 */
[----:B------:R-:W-:Y:S01]  /*1fe30*/  VIADD R2, R0, 0x18 ;  /* 0x0000001800027836 */ /* 0x000fe20000000000 */
[----:B------:R-:W-:Y:S01]  /*1fe40*/  IADD3 R10, P3, R114, R12, RZ ;  /* 0x0000000c720a7210 */ /* 0x000fe20007f7e0ff */
[----:B------:R-:W-:Y:S01]  /*1fe50*/  VIADD R4, R0, 0x10 ;  /* 0x0000001000047836 */ /* 0x000fe20000000000 */
[----:B--2---:R2:W5:Y:S01]  /*1fe60*/  LD.E R6, desc[UR4][R6.64+0xc0] ;  /* 0x0000c00406067980 */ /* 0x004562000c101900 */
[----:B------:R-:W-:Y:S01]  /*1fe70*/  BSSY B0, `(.L_x_1848) ;  /* 0x0000020000007945 */ /* 0x000fe20003800000 */
[----:B------:R-:W-:Y:S02]  /*1fe80*/  LEA.HI.X.SX32 R3, R12, R115, 0x1, P3 ;  /* 0x000000730c037211 */ /* 0x000fe400018f0eff */
[----:B------:R-:W-:Y:S02]  /*1fe90*/  LEA R12, P3, R10, R112, 0x2 ;  /* 0x000000700a0c7211 */ /* 0x000fe400078610ff */
[----:B------:R-:W-:Y:S01]  /*1fea0*/  ISETP.GE.AND P2, PT, R2, R207, PT ;  /* 0x000000cf0200720c */ /* 0x000fe20003f46270 */
[----:B------:R-:W-:Y:S01]  /*1feb0*/  VIADD R2, R0, 0x20 ;  /* 0x0000002000027836 */ /* 0x000fe20000000000 */
[----:B------:R-:W-:Y:S01]  /*1fec0*/  LEA.HI.X R13, R10, R113, R3, 0x2, P3 ;  /* 0x000000710a0d7211 */ /* 0x000fe200018f1403 */
[----:B------:R-:W-:Y:S01]  /*1fed0*/  VIADD R3, R14, 0x40 ;  /* 0x000000400e037836 */ /* 0x000fe20000000000 */
[----:B------:R-:W-:-:S02]  /*1fee0*/  ISETP.GE.AND P3, PT, R0, R207, PT ;  /* 0x000000cf0000720c */ /* 0x000fc40003f66270 */
[-C--:B------:R-:W-:Y:S01]  /*1fef0*/  ISETP.GE.AND P1, PT, R4, R207.reuse, PT ;  /* 0x000000cf0400720c */ /* 0x080fe20003f26270 */
[----:B------:R-:W-:Y:S01]  /*1ff00*/  VIADD R4, R0, 0x28 ;  /* 0x0000002800047836 */ /* 0x000fe20000000000 */
[-C--:B------:R-:W-:Y:S01]  /*1ff10*/  ISETP.GE.AND P6, PT, R2, R207.reuse, PT ;  /* 0x000000cf0200720c */ /* 0x080fe20003fc6270 */
[C---:B------:R-:W-:Y:S02]  /*1ff20*/  VIADD R2, R0.reuse, 0x30 ;  /* 0x0000003000027836 */ /* 0x040fe40000000000 */
[----:B------:R-:W-:Y:S01]  /*1ff30*/  VIADD R0, R0, 0x38 ;  /* 0x0000003800007836 */ /* 0x000fe20000000000 */
[-C--:B------:R-:W-:Y:S02]  /*1ff40*/  ISETP.GE.AND P5, PT, R4, R207.reuse, PT ;  /* 0x000000cf0400720c */ /* 0x080fe40003fa6270 */
[----:B------:R-:W-:-:S03]  /*1ff50*/  ISETP.GE.AND P4, PT, R2, R207, PT ;  /* 0x000000cf0200720c */ /* 0x000fc60003f86270 */
[----:B------:R-:W-:Y:S10]  /*1ff60*/  @P3 BRA `(.L_x_1849) ;  /* 0x0000000000403947 */ /* 0x000ff40003800000 */
[----:B-----5:R-:W-:Y:S01]  /*1ff70*/  ISETP.GE.AND P3, PT, R14, R6, PT ;  /* 0x000000060e00720c */ /* 0x020fe20003f66270 */
[----:B------:R-:W-:-:S12]  /*1ff80*/  VIADD R5, R3, 0x40 ;  /* 0x0000004003057836 */ /* 0x000fd80000000000 */
[C---:B------:R-:W-:Y:S02]  /*1ff90*/  @!P3 R2UR UR10, R8.reuse ;  /* 0x00000000080ab2ca */ /* 0x040fe400000e0000 */
[C---:B------:R-:W-:Y:S02]  /*1ffa0*/  @!P3 R2UR UR11, R9.reuse ;  /* 0x00000000090bb2ca */ /* 0x040fe400000e0000 */
[----:B------:R-:W-:Y:S02]  /*1ffb0*/  @!P3 R2UR UR4, R8 ;  /* 0x000000000804b2ca */ /* 0x000fe400000e0000 */
[----:B------:R-:W-:-:S09]  /*1ffc0*/  @!P3 R2UR UR5, R9 ;  /* 0x000000000905b2ca */ /* 0x000fd200000e0000 */
[----:B-1----:R3:W-:Y:S04]  /*1ffd0*/  @!P3 ST.E.64 desc[UR10][R12.64], R108 ;  /* 0x0000006c0c00b985 */ /* 0x0027e8000c101b0a */
[----:B------:R3:W-:Y:S01]  /*1ffe0*/  @!P3 ST.E.64 desc[UR4][R12.64+0x8], R110 ;  /* 0x0000086e0c00b985 */ /* 0x0007e2000c101b04 */
[----:B------:R-:W-:-:S13]  /*1fff0*/  ISETP.GE.AND P3, PT, R3, R6, PT ;  /* 0x000000060300720c */ /* 0x000fda0003f66270 */
[----:B------:R-:W-:Y:S02]  /*20000*/  @!P3 R2UR UR4, R8 ;  /* 0x000000000804b2ca */ /* 0x000fe400000e0000 */
[----:B------:R-:W-:-:S13]  /*20010*/  @!P3 R2UR UR5, R9 ;  /* 0x000000000905b2ca */ /* 0x000fda00000e0000 */
[----:B------:R3:W-:Y:S01]  /*20020*/  @!P3 ST.E.128 desc[UR4][R12.64+0x100], R76 ;  /* 0x0001004c0c00b985 */ /* 0x0007e2000c101d04 */
[----:B------:R-:W-:-:S13]  /*20030*/  ISETP.GE.AND P3, PT, R5, R6, PT ;  /* 0x000000060500720c */ /* 0x000fda0003f66270 */
[----:B------:R-:W-:Y:S02]  /*20040*/  @!P3 R2UR UR4, R8 ;  /* 0x000000000804b2ca */ /* 0x000fe400000e0000 */
[----:B------:R-:W-:-:S13]  /*20050*/  @!P3 R2UR UR5, R9 ;  /* 0x000000000905b2ca */ /* 0x000fda00000e0000 */
[----:B------:R3:W-:Y:S02]  /*20060*/  @!P3 ST.E.128 desc[UR4][R12.64+0x200], R44 ;  /* 0x0002002c0c00b985 */ /* 0x0007e4000c101d04 */
.L_x_1849:
[----:B------:R-:W-:Y:S05]  /*20070*/  BSYNC B0 ;  /* 0x0000000000007941 */ /* 0x000fea0003800000 */
.L_x_1848:
[----:B------:R-:W-:Y:S01]  /*20080*/  BSSY B0, `(.L_x_1850) ;  /* 0x0000010000007945 */ /* 0x000fe20003800000 */
[----:B------:R-:W-:-:S03]  /*20090*/  ISETP.GE.AND P3, PT, R0, R207, PT ;  /* 0x000000cf0000720c */ /* 0x000fc60003f66270 */
[----:B------:R-:W-:Y:S10]  /*200a0*/  @P0 BRA `(.L_x_1851) ;  /* 0x0000000000340947 */ /* 0x000ff40003800000 */
[----:B-----5:R-:W-:Y:S01]  /*200b0*/  ISETP.GE.AND P0, PT, R14, R6, PT ;  /* 0x000000060e00720c */ /* 0x020fe20003f06270 */
[----:B------:R-:W-:-:S12]  /*200c0*/  VIADD R5, R3, 0x40 ;  /* 0x0000004003057836 */ /* 0x000fd80000000000 */
[----:B------:R-:W-:Y:S02]  /*200d0*/  @!P0 R2UR UR4, R8 ;  /* 0x00000000080482ca */ /* 0x000fe400000e0000 */
[----:B------:R-:W-:-:S13]  /*200e0*/  @!P0 R2UR UR5, R9 ;  /* 0x00000000090582ca */ /* 0x000fda00000e0000 */
[----:B------:R4:W-:Y:S01]  /*200f0*/  @!P0 ST.E.128 desc[UR4][R12.64+0x1800], R104 ;  /* 0x001800680c008985 */ /* 0x0009e2000c101d04 */
[----:B------:R-:W-:-:S13]  /*20100*/  ISETP.GE.AND P0, PT, R3, R6, PT ;  /* 0x000000060300720c */ /* 0x000fda0003f06270 */
[----:B------:R-:W-:Y:S02]  /*20110*/  @!P0 R2UR UR4, R8 ;  /* 0x00000000080482ca */ /* 0x000fe400000e0000 */
[----:B------:R-:W-:-:S13]  /*20120*/  @!P0 R2UR UR5, R9 ;  /* 0x00000000090582ca */ /* 0x000fda00000e0000 */
[----:B-1----:R4:W-:Y:S01]  /*20130*/  @!P0 ST.E.128 desc[UR4][R12.64+0x1900], R72 ;  /* 0x001900480c008985 */ /* 0x0029e2000c101d04 */
[----:B------:R-:W-:-:S13]  /*20140*/  ISETP.GE.AND P0, PT, R5, R6, PT ;  /* 0x000000060500720c */ /* 0x000fda0003f06270 */
[----:B------:R-:W-:Y:S02]  /*20150*/  @!P0 R2UR UR4, R8 ;  /* 0x00000000080482ca */ /* 0x000fe400000e0000 */
[----:B------:R-:W-:-:S13]  /*20160*/  @!P0 R2UR UR5, R9 ;  /* 0x00000000090582ca */ /* 0x000fda00000e0000 */
[----:B------:R4:W-:Y:S02]  /*20170*/  @!P0 ST.E.128 desc[UR4][R12.64+0x1a00], R40 ;  /* 0x001a00280c008985 */ /* 0x0009e4000c101d04 */
.L_x_1851:
[----:B------:R-:W-:Y:S05]  /*20180*/  BSYNC B0 ;  /* 0x0000000000007941 */ /* 0x000fea0003800000 */
.L_x_1850:
[----:B------:R-:W-:Y:S04]  /*20190*/  BSSY B0, `(.L_x_1852) ;  /* 0x000000f000007945 */ /* 0x000fe80003800000 */
[----:B------:R-:W-:Y:S05]  /*201a0*/  @P1 BRA `(.L_x_1853) ;  /* 0x0000000000341947 */ /* 0x000fea0003800000 */
[-C--:B-----5:R-:W-:Y:S01]  /*201b0*/  ISETP.GE.AND P0, PT, R14, R6.reuse, PT ;  /* 0x000000060e00720c */ /* 0x0a0fe20003f06270 */
[C---:B------:R-:W-:Y:S01]  /*201c0*/  VIADD R5, R3.reuse, 0x40 ;  /* 0x0000004003057836 */ /* 0x040fe20000000000 */
[----:B------:R-:W-:-:S11]  /*201d0*/  ISETP.GE.AND P1, PT, R3, R6, PT ;  /* 0x000000060300720c */ /* 0x000fd60003f26270 */
[C---:B------:R-:W-:Y:S02]  /*201e0*/  @!P0 R2UR UR4, R8.reuse ;  /* 0x00000000080482ca */ /* 0x040fe400000e0000 */
[C---:B------:R-:W-:Y:S02]  /*201f0*/  @!P0 R2UR UR5, R9.reuse ;  /* 0x00000000090582ca */ /* 0x040fe400000e0000 */
[----:B------:R-:W-:Y:S02]  /*20200*/  @!P1 R2UR UR10, R8 ;  /* 0x00000000080a92ca */ /* 0x000fe400000e0000 */
[----:B------:R-:W-:-:S09]  /*20210*/  @!P1 R2UR UR11, R9 ;  /* 0x00000000090b92ca */ /* 0x000fd200000e0000 */
[----:B------:R2:W-:Y:S01]  /*20220*/  @!P0 ST.E.128 desc[UR4][R12.64+0x3000], R100 ;  /* 0x003000640c008985 */ /* 0x0005e2000c101d04 */
[----:B------:R-:W-:-:S03]  /*20230*/  ISETP.GE.AND P0, PT, R5, R6, PT ;  /* 0x000000060500720c */ /* 0x000fc60003f06270 */
[----:B-1----:R2:W-:Y:S10]  /*20240*/  @!P1 ST.E.128 desc[UR10][R12.64+0x3100], R68 ;  /* 0x003100440c009985 */ /* 0x0025f4000c101d0a */
[----:B------:R-:W-:-:S02]  /*20250*/  @!P0 R2UR UR4, R8 ;  /* 0x00000000080482ca */ /* 0x000fc400000e0000 */
[----:B------:R-:W-:-:S13]  /*20260*/  @!P0 R2UR UR5, R9 ;  /* 0x00000000090582ca */ /* 0x000fda00000e0000 */
[----:B------:R2:W-:Y:S02]  /*20270*/  @!P0 ST.E.128 desc[UR4][R12.64+0x3200], R36 ;  /* 0x003200240c008985 */ /* 0x0005e4000c101d04 */
.L_x_1853:
[----:B------:R-:W-:Y:S05]  /*20280*/  BSYNC B0 ;  /* 0x0000000000007941 */ /* 0x000fea0003800000 */
.L_x_1852:
[----:B------:R-:W-:Y:S04]  /*20290*/  BSSY B0, `(.L_x_1854) ;  /* 0x000000f000007945 */ /* 0x000fe80003800000 */
[----:B------:R-:W-:Y:S05]  /*202a0*/  @P2 BRA `(.L_x_1855) ;  /* 0x0000000000342947 */ /* 0x000fea0003800000 */
[C---:B------:R-:W-:Y:S01]  /*202b0*/  VIADD R5, R3.reuse, 0x40 ;  /* 0x0000004003057836 */ /* 0x040fe20000000000 */
[-C--:B-----5:R-:W-:Y:S02]  /*202c0*/  ISETP.GE.AND P2, PT, R14, R6.reuse, PT ;  /* 0x000000060e00720c */ /* 0x0a0fe40003f46270 */
[-C--:B------:R-:W-:Y:S02]  /*202d0*/  ISETP.GE.AND P1, PT, R3, R6.reuse, PT ;  /* 0x000000060300720c */ /* 0x080fe40003f26270 */
[----:B------:R-:W-:-:S09]  /*202e0*/  ISETP.GE.AND P0, PT, R5, R6, PT ;  /* 0x000000060500720c */ /* 0x000fd20003f06270 */
[C---:B------:R-:W-:Y:S02]  /*202f0*/  @!P2 R2UR UR12, R8.reuse ;  /* 0x00000000080ca2ca */ /* 0x040fe400000e0000 */
[C---:B------:R-:W-:Y:S02]  /*20300*/  @!P2 R2UR UR13, R9.reuse ;  /* 0x00000000090da2ca */ /* 0x040fe400000e0000 */
[C---:B------:R-:W-:Y:S02]  /*20310*/  @!P1 R2UR UR10, R8.reuse ;  /* 0x00000000080a92ca */ /* 0x040fe400000e0000 */
[C---:B------:R-:W-:Y:S02]  /*20320*/  @!P1 R2UR UR11, R9.reuse ;  /* 0x00000000090b92ca */ /* 0x040fe400000e0000 */
[----:B------:R-:W-:Y:S02]  /*20330*/  @!P0 R2UR UR4, R8 ;  /* 0x00000000080482ca */ /* 0x000fe400000e0000 */
[----:B------:R-:W-:-:S05]  /*20340*/  @!P0 R2UR UR5, R9 ;  /* 0x00000000090582ca */ /* 0x000fca00000e0000 */
[----:B-1----:R1:W-:Y:S04]  /*20350*/  @!P2 ST.E.128 desc[UR12][R12.64+0x4800], R96 ;  /* 0x004800600c00a985 */ /* 0x0023e8000c101d0c */
[----:B------:R1:W-:Y:S04]  /*20360*/  @!P1 ST.E.128 desc[UR10][R12.64+0x4900], R64 ;  /* 0x004900400c009985 */ /* 0x0003e8000c101d0a */
[----:B------:R1:W-:Y:S02]  /*20370*/  @!P0 ST.E.128 desc[UR4][R12.64+0x4a00], R32 ;  /* 0x004a00200c008985 */ /* 0x0003e4000c101d04 */
.L_x_1855:
[----:B------:R-:W-:Y:S05]  /*20380*/  BSYNC B0 ;  /* 0x0000000000007941 */ /* 0x000fea0003800000 */
.L_x_1854:
        /* <DEDUP_REMOVED lines=15> */
.L_x_1857:
[----:B------:R-:W-:Y:S05]  /*20480*/  BSYNC B0 ;  /* 0x0000000000007941 */ /* 0x000fea0003800000 */
.L_x_1856:
        /* <DEDUP_REMOVED lines=15> */
.L_x_1859:
[----:B------:R-:W-:Y:S05]  /*20580*/  BSYNC B0 ;  /* 0x0000000000007941 */ /* 0x000fea0003800000 */
.L_x_1858:
        /* <DEDUP_REMOVED lines=15> */
.L_x_1861:
[----:B------:R-:W-:Y:S05]  /*20680*/  BSYNC B0 ;  /* 0x0000000000007941 */ /* 0x000fea0003800000 */
.L_x_1860:
[----:B------:R-:W-:-:S04]  /*20690*/  MOV R207, 0x0 ;  /* 0x0000000000cf7802 */ /* 0x000fc80000000f00 */
[----:B-12345:R-:W-:Y:S05]  /*206a0*/  @P3 RET.REL.NODEC R206 `(_ZN5flash24flash_fwd_splitkv_kernelI23Flash_fwd_kernel_traitsILi192ELi64ELi64ELi4ELb0ELb0EN7cutlass10bfloat16_tE19Flash_kernel_traitsILi192ELi64ELi64ELi4ES3_EELb1ELb0ELb0ELb0ELb0ELb0ELb1ELb1EEEvNS_16Flash_fwd_paramsE) ;  /* 0xfffffdf8ce543950 */ /* 0x03efea0003c3ffff */
[-C--:B------:R-:W-:Y:S01]  /*206b0*/  ISETP.GE.AND P2, PT, R14, R6.reuse, PT ;  /* 0x000000060e00720c */ /* 0x080fe20003f46270 */
[----:B------:R-:W-:Y:S01]  /*206c0*/  IMAD.MOV.U32 R207, RZ, RZ, 0x0 ;  /* 0x00000000ffcf7424 */ /* 0x000fe200078e00ff */
[C---:B------:R-:W-:Y:S01]  /*206d0*/  ISETP.GE.AND P1, PT, R3.reuse, R6, PT ;  /* 0x000000060300720c */ /* 0x040fe20003f26270 */
[----:B------:R-:W-:-:S05]  /*206e0*/  VIADD R3, R3, 0x40 ;  /* 0x0000004003037836 */ /* 0x000fca0000000000 */
[----:B------:R-:W-:-:S05]  /*206f0*/  ISETP.GE.AND P0, PT, R3, R6, PT ;  /* 0x000000060300720c */ /* 0x000fca0003f06270 */
[C---:B------:R-:W-:Y:S02]  /*20700*/  @!P2 R2UR UR10, R8.reuse ;  /* 0x00000000080aa2ca */ /* 0x040fe400000e0000 */
[C---:B------:R-:W-:Y:S02]  /*20710*/  @!P2 R2UR UR11, R9.reuse ;  /* 0x00000000090ba2ca */ /* 0x040fe400000e0000 */
[----:B------:R-:W-:Y:S02]  /*20720*/  @!P1 R2UR UR4, R8 ;  /* 0x00000000080492ca */ /* 0x000fe400000e0000 */
[----:B------:R-:W-:-:S09]  /*20730*/  @!P1 R2UR UR5, R9 ;  /* 0x00000000090592ca */ /* 0x000fd200000e0000 */
[----:B------:R-:W-:Y:S04]  /*20740*/  @!P2 ST.E.128 desc[UR10][R12.64+0xa800], R80 ;  /* 0x00a800500c00a985 */ /* 0x000fe8000c101d0a */
[----:B------:R1:W-:Y:S02]  /*20750*/  @!P1 ST.E.128 desc[UR4][R12.64+0xa900], R48 ;  /* 0x00a900300c009985 */ /* 0x0003e4000c101d04 */
[----:B-1----:R-:W-:Y:S05]  /*20760*/  @P0 RET.REL.NODEC R206 `(_ZN5flash24flash_fwd_splitkv_kernelI23Flash_fwd_kernel_traitsILi192ELi64ELi64ELi4ELb0ELb0EN7cutlass10bfloat16_tE19Flash_kernel_traitsILi192ELi64ELi64ELi4ES3_EELb1ELb0ELb0ELb0ELb0ELb0ELb1ELb1EEEvNS_16Flash_fwd_paramsE) ;  /* 0xfffffdf8ce240950 */ /* 0x002fea0003c3ffff */
[----:B------:R-:W-:Y:S01]  /*20770*/  R2UR UR4, R8 ;  /* 0x00000000080472ca */ /* 0x000fe200000e0000 */
[----:B------:R-:W-:Y:S01]  /*20780*/  IMAD.MOV.U32 R207, RZ, RZ, 0x0 ;  /* 0x00000000ffcf7424 */ /* 0x000fe200078e00ff */
[----:B------:R-:W-:-:S13]  /*20790*/  R2UR UR5, R9 ;  /* 0x00000000090572ca */ /* 0x000fda00000e0000 */
[----:B------:R1:W-:Y:S02]  /*207a0*/  ST.E.128 desc[UR4][R12.64+0xaa00], R16 ;  /* 0x00aa00100c007985 */ /* 0x0003e4000c101d04 */
[----:B-1----:R-:W-:Y:S05]  /*207b0*/  RET.REL.NODEC R206 `(_ZN5flash24flash_fwd_splitkv_kernelI23Flash_fwd_kernel_traitsILi192ELi64ELi64ELi4ELb0ELb0EN7cutlass10bfloat16_tE19Flash_kernel_traitsILi192ELi64ELi64ELi4ES3_EELb1ELb0ELb0ELb0ELb0ELb0ELb1ELb1EEEvNS_16Flash_fwd_paramsE) ;  /* 0xfffffdf8ce107950 */ /* 0x002fea0003c3ffff */
.L_x_1845:
[----:B------:R-:W-:Y:S01]  /*207c0*/  MOV R12, 0x2 ;  /* 0x00000002000c7802 */ /* 0x000fe20000000f00 */
[----:B------:R-:W-:Y:S01]  /*207d0*/  IMAD.MOV.U32 R5, RZ, RZ, 0x1f ;  /* 0x0000001fff057424 */ /* 0x000fe200078e00ff */
[----:B------:R-:W-:-:S07]  /*207e0*/  MOV R11, 0xffffffff ;  /* 0xffffffff000b7802 */ /* 0x000fce0000000f00 */
[----:B-1---5:R-:W-:Y:S05]  /*207f0*/  WARPSYNC.COLLECTIVE R11, `(.L_x_1862) ;  /* 0x000000000b087348 */ /* 0x022fea0003c00000 */
[----:B------:R2:W3:Y:S02]  /*20800*/  SHFL.BFLY P0, R15, R219, R12, R5 ;  /* 0x0c00000cdb0f7389 */ /* 0x0004e40000000005 */
[----:B-123-5:R-:W-:Y:S01]  /*20810*/  ENDCOLLECTIVE ;  /* 0x000000000000791b */ /* 0x02efe20003800000 */
.L_x_1862:
[----:B------:R-:W-:Y:S02]  /*20820*/  IMAD.MOV.U32 R10, RZ, RZ, R15 ;  /* 0x000000ffff0a7224 */ /* 0x000fe400078e000f */
[----:B------:R-:W-:Y:S02]  /*20830*/  IMAD.MOV.U32 R12, RZ, RZ, 0x1 ;  /* 0x00000001ff0c7424 */ /* 0x000fe400078e00ff */
[----:B------:R-:W-:-:S05]  /*20840*/  FADD.FTZ R13, R10, R219 ;  /* 0x000000db0a0d7221 */ /* 0x000fca0000010000 */
[----:B------:R-:W-:-:S07]  /*20850*/  MOV R219, R13 ;  /* 0x0000000d00db7202 */ /* 0x000fce0000000f00 */
[----:B------:R-:W-:Y:S05]  /*20860*/  WARPSYNC.COLLECTIVE R11, `(.L_x_1863) ;  /* 0x000000000b087348 */ /* 0x000fea0003c00000 */
[----:B------:R1:W2:Y:S02]  /*20870*/  SHFL.BFLY P0, R15, R219, R12, R5 ;  /* 0x0c00000cdb0f7389 */ /* 0x0002a40000000005 */
[----:B-12---:R-:W-:Y:S01]  /*20880*/  ENDCOLLECTIVE ;  /* 0x000000000000791b */ /* 0x006fe20003800000 */
.L_x_1863:
[----:B------:R-:W-:Y:S01]  /*20890*/  MOV R219, R217 ;  /* 0x000000d900db7202 */ /* 0x000fe20000000f00 */
[----:B------:R-:W-:Y:S01]  /*208a0*/  IMAD.MOV.U32 R12, RZ, RZ, 0x2 ;  /* 0x00000002ff0c7424 */ /* 0x000fe200078e00ff */
[----:B------:R-:W-:-:S07]  /*208b0*/  MOV R10, R15 ;  /* 0x0000000f000a7202 */ /* 0x000fce0000000f00 */
[----:B------:R-:W-:Y:S05]  /*208c0*/  WARPSYNC.COLLECTIVE R11, `(.L_x_1864) ;  /* 0x000000000b087348 */ /* 0x000fea0003c00000 */
[----:B------:R1:W2:Y:S02]  /*208d0*/  SHFL.BFLY P0, R15, R219, R12, R5 ;  /* 0x0c00000cdb0f7389 */ /* 0x0002a40000000005 */
[----:B-12---:R-:W-:Y:S01]  /*208e0*/  ENDCOLLECTIVE ;  /* 0x000000000000791b */ /* 0x006fe20003800000 */
.L_x_1864:
[----:B------:R-:W-:Y:S01]  /*208f0*/  FADD.FTZ R10, R13, R10 ;  /* 0x0000000a0d0a7221 */ /* 0x000fe20000010000 */
[----:B------:R-:W-:Y:S01]  /*20900*/  FADD.FTZ R14, R15, R217 ;  /* 0x000000d90f0e7221 */ /* 0x000fe20000010000 */
[----:B------:R-:W-:-:S04]  /*20910*/  MOV R12, 0x1 ;  /* 0x00000001000c7802 */ /* 0x000fc80000000f00 */
[----:B------:R-:W-:-:S07]  /*20920*/  MOV R219, R14 ;  /* 0x0000000e00db7202 */ /* 0x000fce0000000f00 */
[----:B------:R-:W-:Y:S05]  /*20930*/  WARPSYNC.COLLECTIVE R11, `(.L_x_1865) ;  /* 0x000000000b087348 */ /* 0x000fea0003c00000 */
[----:B------:R1:W2:Y:S02]  /*20940*/  SHFL.BFLY P0, R15, R219, R12, R5 ;  /* 0x0c00000cdb0f7389 */ /* 0x0002a40000000005 */
[----:B-12---:R-:W-:Y:S01]  /*20950*/  ENDCOLLECTIVE ;  /* 0x000000000000791b */ /* 0x006fe20003800000 */
.L_x_1865:
[----:B------:R-:W-:Y:S05]  /*20960*/  BRA `(.L_x_1866) ;  /* 0xffffffe000c47947 */ /* 0x000fea000383ffff */
.L_x_1867:
        /* <DEDUP_REMOVED lines=9> */
.L_x_4456:


//--------------------- .text._ZN5flash24flash_fwd_splitkv_kernelI23Flash_fwd_kernel_traitsILi192ELi64ELi64ELi4ELb0ELb0EN7cutlass10bfloat16_tE19Flash_kernel_traitsILi192ELi64ELi64ELi4ES3_EELb1ELb0ELb0ELb0ELb0ELb1ELb1ELb1EEEvNS_16Flash_fwd_paramsE --------------------------
	.section	.text._ZN5flash24flash_fwd_splitkv_kernelI23Flash_fwd_kernel_traitsILi192ELi64ELi64ELi4ELb0ELb0EN7cutlass10bfloat16_tE19Flash_kernel_traitsILi192ELi64ELi64ELi4ES3_EELb1ELb0ELb0ELb0ELb0ELb1ELb1ELb1EEEvNS_16Flash_fwd_paramsE,"ax",@progbits
	.align	128
        .global         _ZN5flash24flash_fwd_splitkv_kernelI23Flash_fwd_kernel_traitsILi192ELi64ELi64ELi4ELb0ELb0EN7cutlass10bfloat16_tE19Flash_kernel_traitsILi192ELi64ELi64ELi4ES3_EELb1ELb0ELb0ELb0ELb0ELb1ELb1ELb1EEEvNS_16Flash_fwd_paramsE
        .type           _ZN5flash24flash_fwd_splitkv_kernelI23Flash_fwd_kernel_traitsILi192ELi64ELi64ELi4ELb0ELb0EN7cutlass10bfloat16_tE19Flash_kernel_traitsILi192ELi64ELi64ELi4ES3_EELb1ELb0ELb0ELb0ELb0ELb1ELb1ELb1EEEvNS_16Flash_fwd_paramsE,@function
        .size           _ZN5flash24flash_fwd_splitkv_kernelI23Flash_fwd_kernel_traitsILi192ELi64ELi64ELi4ELb0ELb0EN7cutlass10bfloat16_tE19Flash_kernel_traitsILi192ELi64ELi64ELi4ES3_EELb1ELb0ELb0ELb0ELb0ELb1ELb1ELb1EEEvNS_16Flash_fwd_paramsE,(.L_x_4457 - _ZN5flash24flash_fwd_splitkv_kernelI23Flash_fwd_kernel_traitsILi192ELi64ELi64ELi4ELb0ELb0EN7cutlass10bfloat16_tE19Flash_kernel_traitsILi192ELi64ELi64ELi4ES3_EELb1ELb0ELb0ELb0ELb0ELb1ELb1ELb1EEEvNS_16Flash_fwd_paramsE)
        .other          _ZN5flash24flash_fwd_splitkv_kernelI23Flash_fwd_kernel_traitsILi192ELi64ELi64ELi4ELb0ELb0EN7cutlass10bfloat16_tE19Flash_kernel_traitsILi192ELi64ELi64ELi4ES3_EELb1ELb0ELb0ELb0ELb0ELb1ELb1ELb1EEEvNS_16Flash_fwd_paramsE,@"STO_CUDA_ENTRY STV_DEFAULT"
_ZN5flash24flash_fwd_splitkv_kernelI23Flash_fwd_kernel_traitsILi192ELi64ELi64ELi4ELb0ELb0EN7cutlass10bfloat16_tE19Flash_kernel_traitsILi192ELi64ELi64ELi4ES3_EELb1ELb0ELb0ELb0ELb0ELb1ELb1ELb1EEEvNS_16Flash_fwd_paramsE:
.text._ZN5flash24flash_fwd_splitkv_kernelI23Flash_fwd_kernel_traitsILi192ELi64ELi64ELi4ELb0ELb0EN7cutlass10bfloat16_tE19Flash_kernel_traitsILi192ELi64ELi64ELi4ES3_EELb1ELb0ELb0ELb0ELb0ELb1ELb1ELb1EEEvNS_16Flash_fwd_paramsE:
        /* <DEDUP_REMOVED lines=29> */
[----:B------:R-:W-:Y:S05]  /*01d0*/  CALL.REL.NOINC `($_ZN5flash24flash_fwd_splitkv_kernelI23Flash_fwd_kernel_traitsILi192ELi64ELi64ELi4ELb0ELb0EN7cutlass10bfloat16_tE19Flash_kernel_traitsILi192ELi64ELi64ELi4ES3_EELb1ELb0ELb0ELb0ELb0ELb1ELb1ELb1EEEvNS_16Flash_fwd_paramsE$_ZN5flash30compute_attn_1rowblock_splitkvI23Flash_fwd_kernel_traitsILi192ELi64ELi64ELi4ELb0ELb0EN7cutlass10bfloat16_tE19Flash_kernel_traitsILi192ELi64ELi64ELi4ES3_EELb1ELb0ELb0ELb0ELb0ELb1ELb1ELb1ENS_16Flash_fwd_paramsEEEvRKT8_iiiii) ;  /* 0x0000000000087944 */ /* 0x000fea0003c00000 */
[----:B------:R-:W-:Y:S05]  /*01e0*/  BSYNC B4 ;  /* 0x0000000000047941 */ /* 0x000fea0003800000 */
.L_x_1868:
[----:B------:R-:W-:Y:S05]  /*01f0*/  EXIT ;  /* 0x000000000000794d */ /* 0x000fea0003800000 */
        .type           $_ZN5flash24flash_fwd_splitkv_kernelI23Flash_fwd_kernel_traitsILi192ELi64ELi64ELi4ELb0ELb0EN7cutlass10bfloat16_tE19Flash_kernel_traitsILi192ELi64ELi64ELi4ES3_EELb1ELb0ELb0ELb0ELb0ELb1ELb1ELb1EEEvNS_16Flash_fwd_paramsE$_ZN5flash30compute_attn_1rowblock_splitkvI23Flash_fwd_kernel_traitsILi192ELi64ELi64ELi4ELb0ELb0EN7cutlass10bfloat16_tE19Flash_kernel_traitsILi192ELi64ELi64ELi4ES3_EELb1ELb0ELb0ELb0ELb0ELb1ELb1ELb1ENS_16Flash_fwd_paramsEEEvRKT8_iiiii,@function
        .size           $_ZN5flash24flash_fwd_splitkv_kernelI23Flash_fwd_kernel_traitsILi192ELi64ELi64ELi4ELb0ELb0EN7cutlass10bfloat16_tE19Flash_kernel_traitsILi192ELi64ELi64ELi4ES3_EELb1ELb0ELb0ELb0ELb0ELb1ELb1ELb1EEEvNS_16Flash_fwd_paramsE$_ZN5flash30compute_attn_1rowblock_splitkvI23Flash_fwd_kernel_traitsILi192ELi64ELi64ELi4ELb0ELb0EN7cutlass10bfloat16_tE19Flash_kernel_traitsILi192ELi64ELi64ELi4ES3_EELb1ELb0ELb0ELb0ELb0ELb1ELb1ELb1ENS_16Flash_fwd_paramsEEEvRKT8_iiiii,(.L_x_4457 - $_ZN5flash24flash_fwd_splitkv_kernelI23Flash_fwd_kernel_traitsILi192ELi64ELi64ELi4ELb0ELb0EN7cutlass10bfloat16_tE19Flash_kernel_traitsILi192ELi64ELi64ELi4ES3_EELb1ELb0ELb0ELb0ELb0ELb1ELb1ELb1EEEvNS_16Flash_fwd_paramsE$_ZN5flash30compute_attn_1rowblock_splitkvI23Flash_fwd_kernel_traitsILi192ELi64ELi64ELi4ELb0ELb0EN7cutlass10bfloat16_tE19Flash_kernel_traitsILi192ELi64ELi64ELi4ES3_EELb1ELb0ELb0ELb0ELb0ELb1ELb1ELb1ENS_16Flash_fwd_paramsEEEvRKT8_iiiii)
$_ZN5flash24flash_fwd_splitkv_kernelI23Flash_fwd_kernel_traitsILi192ELi64ELi64ELi4ELb0ELb0EN7cutlass10bfloat16_tE19Flash_kernel_traitsILi192ELi64ELi64ELi4ES3_EELb1ELb0ELb0ELb0ELb0ELb1ELb1ELb1EEEvNS_16Flash_fwd_paramsE$_ZN5flash30compute_attn_1rowblock_splitkvI23Flash_fwd_kernel_traitsILi192ELi64ELi64ELi4ELb0ELb0EN7cutlass10bfloat16_tE19Flash_kernel_traitsILi192ELi64ELi64ELi4ES3_EELb1ELb0ELb0ELb0ELb0ELb1ELb1ELb1ENS_16Flash_fwd_paramsEEEvRKT8_iiiii:
        /* <DEDUP_REMOVED lines=27> */
.L_x_1870:
[----:B------:R-:W-:Y:S05]  /*03b0*/  BSYNC B0 ;  /* 0x0000000000007941 */ /* 0x000fea0003800000 */
.L_x_1869:
        /* <DEDUP_REMOVED lines=8> */
.L_x_1872:
[----:B------:R3:W5:Y:S02]  /*0440*/  LD.E R0, desc[UR6][R16.64+0xb8] ;  /* 0x0000b80610007980 */ /* 0x000764000c101900 */
.L_x_1873:
[----:B------:R-:W-:Y:S05]  /*0450*/  BSYNC B0 ;  /* 0x0000000000007941 */ /* 0x000fea0003800000 */
.L_x_1871:
        /* <DEDUP_REMOVED lines=10> */
.L_x_1875:
[----:B------:R-:W2:Y:S01]  /*0500*/  LD.E.64 R2, desc[UR6][R16.64+0x108] ;  /* 0x0001080610027980 */ /* 0x000ea2000c101b00 */
[----:B------:R-:W-:Y:S01]  /*0510*/  BSSY B0, `(.L_x_1877) ;  /* 0x0000006000007945 */ /* 0x000fe20003800000 */
[----:B------:R-:W-:Y:S01]  /*0520*/  IMAD.MOV.U32 R0, RZ, RZ, RZ ;  /* 0x000000ffff007224 */ /* 0x000fe200078e00ff */
[----:B--2---:R-:W-:-:S04]  /*0530*/  ISETP.NE.U32.AND P0, PT, R2, RZ, PT ;  /* 0x000000ff0200720c */ /* 0x004fc80003f05070 */
[----:B------:R-:W-:-:S13]  /*0540*/  ISETP.NE.AND.EX P0, PT, R3, RZ, PT, P0 ;  /* 0x000000ff0300720c */ /* 0x000fda0003f05300 */
[----:B------:R-:W-:Y:S05]  /*0550*/  @!P0 BRA `(.L_x_1878) ;  /* 0x0000000000048947 */ /* 0x000fea0003800000 */
[----:B------:R2:W5:Y:S02]  /*0560*/  LD.E R0, desc[UR6][R16.64+0xbc] ;  /* 0x0000bc0610007980 */ /* 0x000564000c101900 */
.L_x_1878:
[----:B------:R-:W-:Y:S05]  /*0570*/  BSYNC B0 ;  /* 0x0000000000007941 */ /* 0x000fea0003800000 */
.L_x_1877:
[----:B-----5:R-:W-:Y:S02]  /*0580*/  IADD3 R69, R75, R0, RZ ;  /* 0x000000004b457210 */ /* 0x020fe40007ffe0ff */
.L_x_1876:
[----:B------:R-:W-:Y:S05]  /*0590*/  BSYNC B1 ;  /* 0x0000000000017941 */ /* 0x000fea0003800000 */
.L_x_1874:
[----:B------:R-:W-:Y:S01]  /*05a0*/  IMAD.SHL.U32 R57, R213, 0x40, RZ ;  /* 0x00000040d5397824 */ /* 0x000fe200078e00ff */
[----:B------:R-:W-:Y:S01]  /*05b0*/  MOV R2, R214 ;  /* 0x000000d600027202 */ /* 0x000fe20000000f00 */
[----:B------:R-:W-:-:S03]  /*05c0*/  IMAD.MOV.U32 R3, RZ, RZ, 0x0 ;  /* 0x00000000ff037424 */ /* 0x000fc600078e00ff */
[----:B------:R-:W-:-:S13]  /*05d0*/  ISETP.GT.AND P0, PT, R216, R57, PT ;  /* 0x00000039d800720c */ /* 0x000fda0003f04270 */
[----:B-1234-:R-:W-:Y:S05]  /*05e0*/  @!P0 RET.REL.NODEC R2 `(_ZN5flash24flash_fwd_splitkv_kernelI23Flash_fwd_kernel_traitsILi192ELi64ELi64ELi4ELb0ELb0EN7cutlass10bfloat16_tE19Flash_kernel_traitsILi192ELi64ELi64ELi4ES3_EELb1ELb0ELb0ELb0ELb0ELb1ELb1ELb1EEEvNS_16Flash_fwd_paramsE) ;  /* 0xfffffff802848950 */ /* 0x01efea0003c3ffff */
        /* <DEDUP_REMOVED lines=94> */
.L_x_1881:
[----:B------:R-:W-:Y:S05]  /*0bd0*/  BSYNC B0 ;  /* 0x0000000000007941 */ /* 0x000fea0003800000 */
.L_x_1880:
        /* <DEDUP_REMOVED lines=10> */
.L_x_1883:
[----:B------:R-:W-:Y:S05]  /*0c80*/  BSYNC B0 ;  /* 0x0000000000007941 */ /* 0x000fea0003800000 */
.L_x_1882:
        /* <DEDUP_REMOVED lines=10> */
.L_x_1885:
[----:B------:R-:W-:Y:S05]  /*0d30*/  BSYNC B0 ;  /* 0x0000000000007941 */ /* 0x000fea0003800000 */
.L_x_1884:
        /* <DEDUP_REMOVED lines=10> */
.L_x_1887:
[----:B------:R-:W-:Y:S05]  /*0de0*/  BSYNC B0 ;  /* 0x0000000000007941 */ /* 0x000fea0003800000 */
.L_x_1886:
        /* <DEDUP_REMOVED lines=9> */
.L_x_1889:
[----:B------:R-:W-:Y:S05]  /*0e80*/  BSYNC B0 ;  /* 0x0000000000007941 */ /* 0x000fea0003800000 */
.L_x_1888:
        /* <DEDUP_REMOVED lines=10> */
.L_x_1891:
[----:B------:R-:W-:Y:S05]  /*0f30*/  BSYNC B0 ;  /* 0x0000000000007941 */ /* 0x000fea0003800000 */
.L_x_1890:
        /* <DEDUP_REMOVED lines=9> */
.L_x_1893:
[----:B------:R-:W-:Y:S05]  /*0fd0*/  BSYNC B0 ;  /* 0x0000000000007941 */ /* 0x000fea0003800000 */
.L_x_1892:
        /* <DEDUP_REMOVED lines=10> */
.L_x_1895:
[----:B------:R-:W-:Y:S05]  /*1080*/  BSYNC B0 ;  /* 0x0000000000007941 */ /* 0x000fea0003800000 */
.L_x_1894:
        /* <DEDUP_REMOVED lines=17> */
[----:B-1----:R-:W-:Y:S05]  /*11a0*/  @P6 RET.REL.NODEC R214 `(_ZN5flash24flash_fwd_splitkv_kernelI23Flash_fwd_kernel_traitsILi192ELi64ELi64ELi4ELb0ELb0EN7cutlass10bfloat16_tE19Flash_kernel_traitsILi192ELi64ELi64ELi4ES3_EELb1ELb0ELb0ELb0ELb0ELb1ELb1ELb1EEEvNS_16Flash_fwd_paramsE) ;  /* 0xffffffecd6946950 */ /* 0x002fea0003c3ffff */
[----:B------:R-:W-:Y:S02]  /*11b0*/  MOV R3, 0xff800000 ;  /* 0xff80000000037802 */ /* 0x000fe40000000f00 */
[----:B------:R-:W-:-:S03]  /*11c0*/  MOV R215, 0x0 ;  /* 0x0000000000d77802 */ /* 0x000fc60000000f00 */
[----:B------:R1:W-:Y:S02]  /*11d0*/  ST.E desc[UR6][R4.64+0xe0], R3 ;  /* 0x0000e00304007985 */ /* 0x0003e4000c101906 */
[----:B-1----:R-:W-:Y:S05]  /*11e0*/  RET.REL.NODEC R214 `(_ZN5flash24flash_fwd_splitkv_kernelI23Flash_fwd_kernel_traitsILi192ELi64ELi64ELi4ELb0ELb0EN7cutlass10bfloat16_tE19Flash_kernel_traitsILi192ELi64ELi64ELi4ES3_EELb1ELb0ELb0ELb0ELb0ELb1ELb1ELb1EEEvNS_16Flash_fwd_paramsE) ;  /* 0xffffffecd6847950 */ /* 0x002fea0003c3ffff */
.L_x_1879:
        /* <DEDUP_REMOVED lines=98> */
[----:B------:R-:W-:-:S04]  /*1810*/  IMAD.WIDE.U32 R14, R13, R14, R10 ;  /* 0x0000000e0d0e7225 */ /* 0x000fc800078e000a */
[----:B------:R-:W-:Y:S01]  /*1820*/  IMAD R3, R8, R0, R3 ;  /* 0x0000000008037224 */ /* 0x000fe200078e0203 */
[----:B------:R-:W-:Y:S01]  /*1830*/  MOV R2, R18 ;  /* 0x0000001200027202 */ /* 0x000fe20000000f00 */
[----:B------:R-:W-:Y:S01]  /*1840*/  IMAD.MOV.U32 R0, RZ, RZ, R14 ;  /* 0x000000ffff007224 */ /* 0x000fe200078e000e */
[----:B------:R-:W-:Y:S01]  /*1850*/  IADD3 R7, R15, R7, RZ ;  /* 0x000000070f077210 */ /* 0x000fe20007ffe0ff */
[----:B------:R-:W-:Y:S01]  /*1860*/  IMAD.IADD R11, R19, 0x1, R3 ;  /* 0x00000001130b7824 */ /* 0x000fe200078e0203 */
[----:B------:R-:W-:Y:S05]  /*1870*/  BRA `(.L_x_1898) ;  /* 0x00000004003c7947 */ /* 0x000fea0003800000 */
.L_x_1897:
        /* <DEDUP_REMOVED lines=71> */
[----:B------:R-:W-:Y:S01]  /*1cf0*/  IMAD.WIDE.U32 R6, R14, R13, R6 ;  /* 0x0000000d0e067225 */ /* 0x000fe200078e0006 */
[----:B------:R-:W-:-:S03]  /*1d00*/  @!P3 IADD3 R11, R9, R0, RZ ;  /* 0x00000000090bb210 */ /* 0x000fc60007ffe0ff */
[----:B------:R-:W-:Y:S02]  /*1d10*/  IMAD R3, R14, R12, R3 ;  /* 0x0000000c0e037224 */ /* 0x000fe400078e0203 */
[----:B------:R-:W-:Y:S01]  /*1d20*/  @P3 IMAD.MOV.U32 R2, RZ, RZ, R22 ;  /* 0x000000ffff023224 */ /* 0x000fe200078e0016 */
[----:B------:R-:W-:Y:S01]  /*1d30*/  @!P3 MOV R2, R8 ;  /* 0x000000080002b202 */ /* 0x000fe20000000f00 */
[----:B------:R-:W-:Y:S01]  /*1d40*/  IMAD.MOV.U32 R0, RZ, RZ, R6 ;  /* 0x000000ffff007224 */ /* 0x000fe200078e0006 */
[----:B------:R-:W-:Y:S02]  /*1d50*/  IADD3 R7, R7, R3, RZ ;  /* 0x0000000307077210 */ /* 0x000fe40007ffe0ff */
[----:B-1----:R-:W-:Y:S02]  /*1d60*/  MOV R6, R5 ;  /* 0x0000000500067202 */ /* 0x002fe40000000f00 */
.L_x_1898:
[----:B------:R-:W-:Y:S05]  /*1d70*/  BSYNC B0 ;  /* 0x0000000000007941 */ /* 0x000fea0003800000 */
.L_x_1896:
        /* <DEDUP_REMOVED lines=18> */
[----:B-1----:R-:W-:Y:S02]  /*1ea0*/  IADD3 R30, P0, R14, R2, RZ ;  /* 0x000000020e1e7210 */ /* 0x002fe40007f1e0ff */
[----:B------:R-:W-:Y:S01]  /*1eb0*/  SHF.R.S32.HI R15, RZ, 0x1f, R14 ;  /* 0x0000001fff0f7819 */ /* 0x000fe2000001140e */
[----:B------:R-:W-:-:S04]  /*1ec0*/  IMAD.SHL.U32 R3, R162, 0x40, RZ ;  /* 0x00000040a2037824 */ /* 0x000fc800078e00ff */
[----:B------:R-:W-:Y:S01]  /*1ed0*/  IMAD.X R31, R15, 0x1, R11, P0 ;  /* 0x000000010f1f7824 */ /* 0x000fe200000e060b */
[----:B------:R-:W-:Y:S02]  /*1ee0*/  SHF.R.S32.HI R11, RZ, 0x1f, R8 ;  /* 0x0000001fff0b7819 */ /* 0x000fe40000011408 */
[----:B------:R-:W-:Y:S02]  /*1ef0*/  LOP3.LUT R3, R3, 0x1c0, RZ, 0xc0, !PT ;  /* 0x000001c003037812 */ /* 0x000fe400078ec0ff */
[----:B------:R-:W-:Y:S01]  /*1f00*/  SHF.R.S32.HI R71, RZ, 0x4, R4 ;  /* 0x00000004ff477819 */ /* 0x000fe20000011404 */
[----:B------:R-:W-:Y:S01]  /*1f10*/  IMAD R2, R29, R66, RZ ;  /* 0x000000421d027224 */ /* 0x000fe200078e02ff */
[----:B------:R-:W-:Y:S02]  /*1f20*/  LEA.HI R10, R11, R8, RZ, 0x3 ;  /* 0x000000080b0a7211 */ /* 0x000fe400078f18ff */
[----:B------:R-:W-:Y:S02]  /*1f30*/  LOP3.LUT R29, R3, 0x38, R14, 0xf8, !PT ;  /* 0x00000038031d7812 */ /* 0x000fe400078ef80e */
[----:B------:R-:W-:-:S02]  /*1f40*/  SHF.R.U32.HI R154, RZ, 0x3, R3 ;  /* 0x00000003ff9a7819 */ /* 0x000fc40000011603 */
[----:B------:R-:W-:Y:S02]  /*1f50*/  LEA.HI R3, R4, R71, RZ, 0x1 ;  /* 0x0000004704037211 */ /* 0x000fe400078f08ff */
[----:B------:R-:W-:Y:S01]  /*1f60*/  LOP3.LUT R11, R10, 0xfffffff8, RZ, 0xc0, !PT ;  /* 0xfffffff80a0b7812 */ /* 0x000fe200078ec0ff */
[C---:B------:R-:W-:Y:S01]  /*1f70*/  IMAD R2, R6.reuse, R67, R2 ;  /* 0x0000004306027224 */ /* 0x040fe200078e0202 */
[----:B------:R-:W-:Y:S01]  /*1f80*/  LEA.HI R4, R9, R72, RZ, 0x6 ;  /* 0x0000004809047211 */ /* 0x000fe200078f30ff */
[----:B------:R-:W-:Y:S01]  /*1f90*/  IMAD.WIDE.U32 R30, R6, R66, R30 ;  /* 0x00000042061e7225 */ /* 0x000fe200078e001e */
[----:B------:R-:W-:-:S03]  /*1fa0*/  LOP3.LUT R6, R3, 0xfffffffe, RZ, 0xc0, !PT ;  /* 0xfffffffe03067812 */ /* 0x000fc600078ec0ff */
[----:B------:R-:W-:Y:S01]  /*1fb0*/  IMAD.IADD R8, R8, 0x1, -R11 ;  /* 0x0000000108087824 */ /* 0x000fe200078e0a0b */
[----:B------:R-:W-:Y:S01]  /*1fc0*/  LOP3.LUT R154, R29, R154, RZ, 0x3c, !PT ;  /* 0x0000009a1d9a7212 */ /* 0x000fe200078e3cff */
[----:B------:R-:W-:Y:S02]  /*1fd0*/  IMAD.SHL.U32 R3, R4, 0x8, RZ ;  /* 0x0000000804037824 */ /* 0x000fe400078e00ff */
[----:B------:R-:W-:Y:S02]  /*1fe0*/  IMAD.IADD R71, R71, 0x1, -R6 ;  /* 0x0000000147477824 */ /* 0x000fe400078e0a06 */
[----:B------:R-:W-:Y:S01]  /*1ff0*/  IMAD.SHL.U32 R6, R8, 0x40, RZ ;  /* 0x0000004008067824 */ /* 0x000fe200078e00ff */
[----:B------:R-:W-:Y:S01]  /*2000*/  LOP3.LUT R154, R154, 0xfffffe00, R3, 0xf8, !PT ;  /* 0xfffffe009a9a7812 */ /* 0x000fe200078ef803 */
[----:B------:R-:W-:Y:S02]  /*2010*/  IMAD R3, R27, R13, RZ ;  /* 0x0000000d1b037224 */ /* 0x000fe400078e02ff */
[----:B------:R-:W-:Y:S01]  /*2020*/  IMAD.SHL.U32 R11, R71, 0x8, RZ ;  /* 0x00000008470b7824 */ /* 0x000fe200078e00ff */
[----:B------:R-:W-:Y:S01]  /*2030*/  LOP3.LUT R6, R6, 0x1c0, RZ, 0xc0, !PT ;  /* 0x000001c006067812 */ /* 0x000fe200078ec0ff */
[----:B------:R-:W-:Y:S01]  /*2040*/  IMAD.IADD R29, R31, 0x1, R2 ;  /* 0x000000011f1d7824 */ /* 0x000fe200078e0202 */
[----:B------:R-:W-:Y:S01]  /*2050*/  SHF.R.S32.HI R76, RZ, 0x1f, R217 ;  /* 0x0000001fff4c7819 */ /* 0x000fe200000114d9 */
[----:B------:R-:W-:Y:S01]  /*2060*/  IMAD R2, R12, R26, R3 ;  /* 0x0000001a0c027224 */ /* 0x000fe200078e0203 */
[----:B------:R-:W-:Y:S01]  /*2070*/  LOP3.LUT R11, R6, 0x8, R11, 0xf8, !PT ;  /* 0x00000008060b7812 */ /* 0x000fe200078ef80b */
[----:B------:R-:W-:Y:S01]  /*2080*/  IMAD.MOV.U32 R28, RZ, RZ, R30 ;  /* 0x000000ffff1c7224 */ /* 0x000fe200078e001e */
[----:B------:R-:W-:-:S04]  /*2090*/  SHF.R.U32.HI R6, RZ, 0x3, R6 ;  /* 0x00000003ff067819 */ /* 0x000fc80000011606 */
[----:B------:R-:W-:Y:S01]  /*20a0*/  LOP3.LUT R6, R11, R6, RZ, 0x3c, !PT ;  /* 0x000000060b067212 */ /* 0x000fe200078e3cff */
[----:B------:R-:W-:-:S05]  /*20b0*/  IMAD.WIDE.U32 R26, R13, R26, R28 ;  /* 0x0000001a0d1a7225 */ /* 0x000fca00078e001c */
[----:B------:R-:W-:Y:S01]  /*20c0*/  IADD3 R27, R27, R2, RZ ;  /* 0x000000021b1b7210 */ /* 0x000fe20007ffe0ff */
[----:B------:R-:W-:Y:S02]  /*20d0*/  IMAD.SHL.U32 R55, R10, 0x40, RZ ;  /* 0x000000400a377824 */ /* 0x000fe400078e00ff */
[----:B------:R-:W-:Y:S01]  /*20e0*/  VIADD R10, R14, 0x80 ;  /* 0x000000800e0a7836 */ /* 0x000fe20000000000 */
[----:B------:R-:W-:Y:S01]  /*20f0*/  SHF.R.S32.HI R163, RZ, 0x1f, R162 ;  /* 0x0000001fffa37819 */ /* 0x000fe200000114a2 */
[----:B------:R-:W-:Y:S02]  /*2100*/  IMAD R161, R67, R162, RZ ;  /* 0x000000a243a17224 */ /* 0x000fe400078e02ff */
        /* <DEDUP_REMOVED lines=8> */
[----:B------:R-:W-:Y:S01]  /*2190*/  IMAD.MOV.U32 R56, RZ, RZ, 0x10 ;  /* 0x00000010ff387424 */ /* 0x000fe200078e00ff */
[C---:B------:R-:W-:Y:S01]  /*21a0*/  LOP3.LUT P3, RZ, R8.reuse, 0x4, RZ, 0xc0, !PT ;  /* 0x0000000408ff7812 */ /* 0x040fe2000786c0ff */
[----:B------:R-:W-:Y:S01]  /*21b0*/  IMAD.MOV.U32 R54, RZ, RZ, 0x20 ;  /* 0x00000020ff367424 */ /* 0x000fe200078e00ff */
[----:B------:R-:W-:Y:S01]  /*21c0*/  LOP3.LUT P2, RZ, R8, 0x2, RZ, 0xc0, !PT ;  /* 0x0000000208ff7812 */ /* 0x000fe2000784c0ff */
[----:B------:R-:W-:Y:S01]  /*21d0*/  IMAD.SHL.U32 R206, R66, 0x10, RZ ;  /* 0x0000001042ce7824 */ /* 0x000fe200078e00ff */
[----:B------:R-:W-:Y:S01]  /*21e0*/  LOP3.LUT R55, R6, 0xfffffe00, R55, 0xf8, !PT ;  /* 0xfffffe0006377812 */ /* 0x000fe200078ef837 */
[----:B------:R-:W-:Y:S01]  /*21f0*/  IMAD.IADD R73, R72, 0x1, -R73 ;  /* 0x0000000148497824 */ /* 0x000fe200078e0a49 */
[----:B------:R-:W-:Y:S01]  /*2200*/  SHF.L.U64.HI R209, R64, 0x4, R65 ;  /* 0x0000000440d17819 */ /* 0x000fe20000010241 */
[----:B------:R-:W-:Y:S01]  /*2210*/  IMAD.SHL.U32 R77, R70, 0x4, RZ ;  /* 0x00000004464d7824 */ /* 0x000fe200078e00ff */
[----:B------:R-:W-:-:S02]  /*2220*/  SHF.L.U32 R208, R64, 0x4, RZ ;  /* 0x0000000440d07819 */ /* 0x000fc400000006ff */
[----:B------:R-:W-:Y:S02]  /*2230*/  SHF.L.U64.HI R207, R66, 0x4, R67 ;  /* 0x0000000442cf7819 */ /* 0x000fe40000010243 */
[----:B------:R-:W-:Y:S02]  /*2240*/  SHF.R.S32.HI R68, RZ, 0x5, R68 ;  /* 0x00000005ff447819 */ /* 0x000fe40000011444 */
        /* <DEDUP_REMOVED lines=11> */
[----:B------:R-:W-:-:S05]  /*2300*/  IADD3 R24, P0, R14, R4, RZ ;  /* 0x000000040e187210 */ /* 0x000fca0007f1e0ff */
[----:B------:R-:W-:Y:S02]  /*2310*/  IMAD.X R25, R15, 0x1, R11, P0 ;  /* 0x000000010f197824 */ /* 0x000fe400000e060b */
[----:B------:R-:W-:Y:S01]  /*2320*/  VIADD R11, R14, 0x40 ;  /* 0x000000400e0b7836 */ /* 0x000fe20000000000 */
[----:B------:R-:W-:Y:S01]  /*2330*/  SHF.R.S32.HI R3, RZ, 0x1f, R215 ;  /* 0x0000001fff037819 */ /* 0x000fe200000114d7 */
[----:B------:R-:W-:-:S03]  /*2340*/  IMAD R2, R23, R215, RZ ;  /* 0x000000d717027224 */ /* 0x000fc600078e02ff */
[----:B----4-:R-:W-:Y:S01]  /*2350*/  ISETP.GE.AND P0, PT, R11, R79, PT ;  /* 0x0000004f0b00720c */ /* 0x010fe20003f06270 */
[----:B------:R-:W-:Y:S01]  /*2360*/  IMAD R2, R22, R3, R2 ;  /* 0x0000000316027224 */ /* 0x000fe200078e0202 */
[----:B------:R-:W-:Y:S01]  /*2370*/  ISETP.GE.AND P1, PT, R14, R79, PT ;  /* 0x0000004f0e00720c */ /* 0x000fe20003f26270 */
[----:B------:R-:W-:Y:S01]  /*2380*/  IMAD.WIDE.U32 R22, R215, R22, R24 ;  /* 0x00000016d7167225 */ /* 0x000fe200078e0018 */
[----:B------:R-:W-:-:S03]  /*2390*/  SEL R3, RZ, 0xffffffff, P0 ;  /* 0xffffffffff037807 */ /* 0x000fc60000000000 */
[----:B------:R-:W-:Y:S01]  /*23a0*/  IMAD.IADD R23, R23, 0x1, R2 ;  /* 0x0000000117177824 */ /* 0x000fe200078e0202 */
[----:B------:R-:W-:Y:S01]  /*23b0*/  SEL R2, RZ, 0x1, P1 ;  /* 0x00000001ff027807 */ /* 0x000fe20000800000 */
[----:B------:R-:W-:Y:S01]  /*23c0*/  IMAD.SHL.U32 R3, R3, 0x2, RZ ;  /* 0x0000000203037824 */ /* 0x000fe200078e00ff */
[----:B------:R-:W-:-:S04]  /*23d0*/  ISETP.GE.AND P1, PT, R10, R79, PT ;  /* 0x0000004f0a00720c */ /* 0x000fc80003f26270 */
[----:B------:R-:W-:Y:S02]  /*23e0*/  LOP3.LUT R3, R3, 0x2, R2, 0xe2, !PT ;  /* 0x0000000203037812 */ /* 0x000fe400078ee202 */
[----:B------:R-:W-:Y:S02]  /*23f0*/  SEL R74, RZ, 0x4, P1 ;  /* 0x00000004ff4a7807 */ /* 0x000fe40000800000 */
[----:B------:R-:W-:Y:S02]  /*2400*/  SHF.R.S32.HI R2, RZ, 0x1f, R75 ;  /* 0x0000001fff027819 */ /* 0x000fe4000001144b */
[----:B------:R-:W-:Y:S02]  /*2410*/  LOP3.LUT R74, R3, R74, RZ, 0xfc, !PT ;  /* 0x0000004a034a7212 */ /* 0x000fe400078efcff */
[----:B------:R-:W-:Y:S02]  /*2420*/  LEA.HI R3, R2, R75, RZ, 0x6 ;  /* 0x0000004b02037211 */ /* 0x000fe400078f30ff */
[----:B------:R-:W-:-:S02]  /*2430*/  LEA R160, P0, R26, R18, 0x1 ;  /* 0x000000121aa07211 */ /* 0x000fc400078008ff */
[----:B------:R-:W-:Y:S02]  /*2440*/  SHF.R.S32.HI R3, RZ, 0x6, R3 ;  /* 0x00000006ff037819 */ /* 0x000fe40000011403 */
[----:B------:R-:W-:Y:S02]  /*2450*/  LEA.HI.X R161, R26, R19, R161, 0x1, P0 ;  /* 0x000000131aa17211 */ /* 0x000fe400000f0ca1 */
[----:B------:R-:W-:Y:S02]  /*2460*/  VIMNMX R96, R210, R3, !PT ;  /* 0x00000003d2607248 */ /* 0x000fe40007fe0100 */
[----:B------:R-:W-:Y:S02]  /*2470*/  IADD3 R156, P0, R14, R0, RZ ;  /* 0x000000000e9c7210 */ /* 0x000fe40007f1e0ff */
[----:B------:R-:W-:-:S03]  /*2480*/  ISETP.GT.AND P1, PT, R133, R96, PT ;  /* 0x000000608500720c */ /* 0x000fc60003f24270 */
[----:B------:R-:W-:Y:S02]  /*2490*/  IMAD.X R157, R15, 0x1, R7, P0 ;  /* 0x000000010f9d7824 */ /* 0x000fe400000e0607 */
[----:B------:R-:W-:Y:S02]  /*24a0*/  IMAD R169, R167, R170, RZ ;  /* 0x000000aaa7a97224 */ /* 0x000fe400078e02ff */
[----:B------:R-:W-:-:S04]  /*24b0*/  IMAD.WIDE.U32 R156, R162, R64, R156 ;  /* 0x00000040a29c7225 */ /* 0x000fc800078e009c */
[----:B------:R-:W-:Y:S01]  /*24c0*/  IMAD R169, R166, R171, R169 ;  /* 0x000000aba6a97224 */ /* 0x000fe200078e02a9 */
[----:B------:R-:W-:Y:S01]  /*24d0*/  LEA R212, P0, R156, R164, 0x1 ;  /* 0x000000a49cd47211 */ /* 0x000fe200078008ff */
[----:B------:R-:W-:Y:S02]  /*24e0*/  IMAD.IADD R159, R157, 0x1, R159 ;  /* 0x000000019d9f7824 */ /* 0x000fe400078e029f */
[----:B------:R-:W-:-:S03]  /*24f0*/  IMAD.WIDE.U32 R166, R166, R170, R22 ;  /* 0x000000aaa6a67225 */ /* 0x000fc600078e0016 */
[----:B------:R-:W-:Y:S01]  /*2500*/  LEA.HI.X R211, R156, R165, R159, 0x1, P0 ;  /* 0x000000a59cd37211 */ /* 0x000fe200000f0c9f */
[----:B------:R-:W-:Y:S02]  /*2510*/  @!P4 IMAD.MOV.U32 R20, RZ, RZ, RZ ;  /* 0x000000ffff14c224 */ /* 0x000fe400078e00ff */
        /* <DEDUP_REMOVED lines=126> */
[----:B------:R-:W-:Y:S01]  /*2d00*/  IMAD.X R84, R90, 0x1, R209, P2 ;  /* 0x000000015a547824 */ /* 0x000fe200010e06d1 */
[----:B------:R-:W-:Y:S01]  /*2d10*/  IADD3 R99, P3, R98, 0x40, RZ ;  /* 0x0000004062637810 */ /* 0x000fe20007f7e0ff */
[----:B------:R-:W-:Y:S01]  /*2d20*/  IMAD.X R104, RZ, RZ, R97, P0 ;  /* 0x000000ffff687224 */ /* 0x000fe200000e0661 */
        /* <DEDUP_REMOVED lines=25> */
.L_x_1993:
        /* <DEDUP_REMOVED lines=23> */
.L_x_1901:
[----:B------:R-:W-:Y:S05]  /*3030*/  BSYNC B0 ;  /* 0x0000000000007941 */ /* 0x000fea0003800000 */
.L_x_1900:
        /* <DEDUP_REMOVED lines=15> */
.L_x_1903:
[----:B------:R-:W-:Y:S05]  /*3130*/  BSYNC B0 ;  /* 0x0000000000007941 */ /* 0x000fea0003800000 */
.L_x_1902:
        /* <DEDUP_REMOVED lines=15> */
.L_x_1905:
[----:B------:R-:W-:Y:S05]  /*3230*/  BSYNC B0 ;  /* 0x0000000000007941 */ /* 0x000fea0003800000 */
.L_x_1904:
        /* <DEDUP_REMOVED lines=15> */
.L_x_1907:
[----:B------:R-:W-:Y:S05]  /*3330*/  BSYNC B0 ;  /* 0x0000000000007941 */ /* 0x000fea0003800000 */
.L_x_1906:
        /* <DEDUP_REMOVED lines=66> */
.L_x_1914:
[----:B------:R-:W-:Y:S05]  /*3760*/  BSYNC B0 ;  /* 0x0000000000007941 */ /* 0x000fea0003800000 */
.L_x_1913:
        /* <DEDUP_REMOVED lines=48> */
.L_x_1916:
[----:B------:R-:W-:Y:S05]  /*3a70*/  BSYNC B0 ;  /* 0x0000000000007941 */ /* 0x000fea0003800000 */
.L_x_1915:
        /* <DEDUP_REMOVED lines=47> */
.L_x_1912:
[----:B------:R-:W-:Y:S05]  /*3d70*/  BSYNC B1 ;  /* 0x0000000000017941 */ /* 0x000fea0003800000 */
.L_x_1911:
        /* <DEDUP_REMOVED lines=65> */
.L_x_1920:
[----:B------:R-:W-:Y:S05]  /*4190*/  BSYNC B0 ;  /* 0x0000000000007941 */ /* 0x000fea0003800000 */
.L_x_1919:
        /* <DEDUP_REMOVED lines=51> */
.L_x_1922:
[----:B------:R-:W-:Y:S05]  /*44d0*/  BSYNC B0 ;  /* 0x0000000000007941 */ /* 0x000fea0003800000 */
.L_x_1921:
        /* <DEDUP_REMOVED lines=50> */
.L_x_1918:
[----:B------:R-:W-:Y:S05]  /*4800*/  BSYNC B1 ;  /* 0x0000000000017941 */ /* 0x000fea0003800000 */
.L_x_1917:
        /* <DEDUP_REMOVED lines=65> */
.L_x_1926:
[----:B------:R-:W-:Y:S05]  /*4c20*/  BSYNC B0 ;  /* 0x0000000000007941 */ /* 0x000fea0003800000 */
.L_x_1925:
        /* <DEDUP_REMOVED lines=51> */
.L_x_1928:
[----:B------:R-:W-:Y:S05]  /*4f60*/  BSYNC B0 ;  /* 0x0000000000007941 */ /* 0x000fea0003800000 */
.L_x_1927:
        /* <DEDUP_REMOVED lines=50> */
.L_x_1924:
[----:B------:R-:W-:Y:S05]  /*5290*/  BSYNC B1 ;  /* 0x0000000000017941 */ /* 0x000fea0003800000 */
.L_x_1923:
        /* <DEDUP_REMOVED lines=67> */
.L_x_1932:
[----:B------:R-:W-:Y:S05]  /*56d0*/  BSYNC B0 ;  /* 0x0000000000007941 */ /* 0x000fea0003800000 */
.L_x_1931:
        /* <DEDUP_REMOVED lines=51> */
.L_x_1934:
[----:B------:R-:W-:Y:S05]  /*5a10*/  BSYNC B0 ;  /* 0x0000000000007941 */ /* 0x000fea0003800000 */
.L_x_1933:
        /* <DEDUP_REMOVED lines=50> */
.L_x_1930:
[----:B------:R-:W-:Y:S05]  /*5d40*/  BSYNC B1 ;  /* 0x0000000000017941 */ /* 0x000fea0003800000 */
.L_x_1929:
[----:B------:R-:W2:Y:S02]  /*5d50*/  LD.E R3, desc[UR6][R16.64+0xd0] ;  /* 0x0000d00610037980 */ /* 0x000ea4000c101900 */
[----:B--2---:R-:W-:Y:S05]  /*5d60*/  IMAD.U32 R3, R3, -0x20, RZ ;  /* 0xffffffe003037824 */ /* 0x004fea00078e00ff */
[C---:B------:R-:W-:Y:S02]  /*5d70*/  LEA R18, P1, R3.reuse, R18, 0x1 ;  /* 0x0000001203127211 */ /* 0x040fe400078208ff */
[C---:B------:R-:W-:Y:S02]  /*5d80*/  LEA R58, P0, R3.reuse, R58, 0x1 ;  /* 0x0000003a033a7211 */ /* 0x040fe400078008ff */
[C---:B------:R-:W-:Y:S02]  /*5d90*/  LEA.HI.X.SX32 R19, R3.reuse, R19, 0x1, P1 ;  /* 0x0000001303137211 */ /* 0x040fe400008f0eff */
[----:B------:R-:W-:Y:S01]  /*5da0*/  LEA.HI.X.SX32 R59, R3, R59, 0x1, P0 ;  /* 0x0000003b033b7211 */ /* 0x000fe200000f0eff */
[----:B------:R-:W-:Y:S05]  /*5db0*/  BRA `(.L_x_1935) ;  /* 0x0000004c00a87947 */ /* 0x000fea0003800000 */
.L_x_1910:
        /* <DEDUP_REMOVED lines=89> */
.L_x_1941:
[----:B------:R-:W-:Y:S05]  /*6350*/  BSYNC B0 ;  /* 0x0000000000007941 */ /* 0x000fea0003800000 */
.L_x_1940:
[----:B-----5:R2:W-:Y:S02]  /*6360*/  ST.E.128 desc[UR6][R126.64], R48 ;  /* 0x000000307e007985 */ /* 0x0205e4000c101d06 */
.L_x_1939:
[----:B------:R-:W-:Y:S05]  /*6370*/  BSYNC B1 ;  /* 0x0000000000017941 */ /* 0x000fea0003800000 */
.L_x_1938:
        /* <DEDUP_REMOVED lines=87> */
.L_x_1945:
[----:B------:R-:W-:Y:S05]  /*68f0*/  BSYNC B0 ;  /* 0x0000000000007941 */ /* 0x000fea0003800000 */
.L_x_1944:
[----:B-----5:R3:W-:Y:S02]  /*6900*/  ST.E.128 desc[UR6][R126.64+0x80], R48 ;  /* 0x000080307e007985 */ /* 0x0207e4000c101d06 */
.L_x_1943:
[----:B------:R-:W-:Y:S05]  /*6910*/  BSYNC B1 ;  /* 0x0000000000017941 */ /* 0x000fea0003800000 */
.L_x_1942:
        /* <DEDUP_REMOVED lines=86> */
.L_x_1947:
[----:B------:R-:W-:Y:S05]  /*6e80*/  BSYNC B0 ;  /* 0x0000000000007941 */ /* 0x000fea0003800000 */
.L_x_1946:
[----:B-----5:R4:W-:Y:S02]  /*6e90*/  ST.E.128 desc[UR6][R126.64+0x100], R48 ;  /* 0x000100307e007985 */ /* 0x0209e4000c101d06 */
.L_x_1937:
[----:B------:R-:W-:Y:S05]  /*6ea0*/  BSYNC B2 ;  /* 0x0000000000027941 */ /* 0x000fea0003800000 */
.L_x_1936:
        /* <DEDUP_REMOVED lines=99> */
.L_x_1953:
[----:B------:R-:W-:Y:S05]  /*74e0*/  BSYNC B0 ;  /* 0x0000000000007941 */ /* 0x000fea0003800000 */
.L_x_1952:
[----:B-----5:R3:W-:Y:S02]  /*74f0*/  ST.E.128 desc[UR6][R186.64], R48 ;  /* 0x00000030ba007985 */ /* 0x0207e4000c101d06 */
.L_x_1951:
[----:B------:R-:W-:Y:S05]  /*7500*/  BSYNC B1 ;  /* 0x0000000000017941 */ /* 0x000fea0003800000 */
.L_x_1950:
        /* <DEDUP_REMOVED lines=94> */
.L_x_1957:
[----:B------:R-:W-:Y:S05]  /*7af0*/  BSYNC B0 ;  /* 0x0000000000007941 */ /* 0x000fea0003800000 */
.L_x_1956:
[----:B-----5:R3:W-:Y:S02]  /*7b00*/  ST.E.128 desc[UR6][R186.64], R48 ;  /* 0x00000030ba007985 */ /* 0x0207e4000c101d06 */
.L_x_1955:
[----:B------:R-:W-:Y:S05]  /*7b10*/  BSYNC B1 ;  /* 0x0000000000017941 */ /* 0x000fea0003800000 */
.L_x_1954:
        /* <DEDUP_REMOVED lines=93> */
.L_x_1959:
[----:B------:R-:W-:Y:S05]  /*80f0*/  BSYNC B0 ;  /* 0x0000000000007941 */ /* 0x000fea0003800000 */
.L_x_1958:
[----:B-----5:R3:W-:Y:S02]  /*8100*/  ST.E.128 desc[UR6][R186.64], R48 ;  /* 0x00000030ba007985 */ /* 0x0207e4000c101d06 */
.L_x_1949:
[----:B------:R-:W-:Y:S05]  /*8110*/  BSYNC B2 ;  /* 0x0000000000027941 */ /* 0x000fea0003800000 */
.L_x_1948:
        /* <DEDUP_REMOVED lines=99> */
.L_x_1965:
[----:B------:R-:W-:Y:S05]  /*8750*/  BSYNC B0 ;  /* 0x0000000000007941 */ /* 0x000fea0003800000 */
.L_x_1964:
[----:B-----5:R3:W-:Y:S02]  /*8760*/  ST.E.128 desc[UR6][R186.64], R48 ;  /* 0x00000030ba007985 */ /* 0x0207e4000c101d06 */
.L_x_1963:
[----:B------:R-:W-:Y:S05]  /*8770*/  BSYNC B1 ;  /* 0x0000000000017941 */ /* 0x000fea0003800000 */
.L_x_1962:
        /* <DEDUP_REMOVED lines=94> */
.L_x_1969:
[----:B------:R-:W-:Y:S05]  /*8d60*/  BSYNC B0 ;  /* 0x0000000000007941 */ /* 0x000fea0003800000 */
.L_x_1968:
[----:B-----5:R3:W-:Y:S02]  /*8d70*/  ST.E.128 desc[UR6][R186.64], R48 ;  /* 0x00000030ba007985 */ /* 0x0207e4000c101d06 */
.L_x_1967:
[----:B------:R-:W-:Y:S05]  /*8d80*/  BSYNC B1 ;  /* 0x0000000000017941 */ /* 0x000fea0003800000 */
.L_x_1966:
        /* <DEDUP_REMOVED lines=93> */
.L_x_1971:
[----:B------:R-:W-:Y:S05]  /*9360*/  BSYNC B0 ;  /* 0x0000000000007941 */ /* 0x000fea0003800000 */
.L_x_1970:
[----:B-----5:R3:W-:Y:S02]  /*9370*/  ST.E.128 desc[UR6][R186.64], R48 ;  /* 0x00000030ba007985 */ /* 0x0207e4000c101d06 */
.L_x_1961:
[----:B------:R-:W-:Y:S05]  /*9380*/  BSYNC B2 ;  /* 0x0000000000027941 */ /* 0x000fea0003800000 */
.L_x_1960:
        /* <DEDUP_REMOVED lines=101> */
.L_x_1977:
[----:B------:R-:W-:Y:S05]  /*99e0*/  BSYNC B0 ;  /* 0x0000000000007941 */ /* 0x000fea0003800000 */
.L_x_1976:
[----:B-----5:R3:W-:Y:S02]  /*99f0*/  ST.E.128 desc[UR6][R182.64], R48 ;  /* 0x00000030b6007985 */ /* 0x0207e4000c101d06 */
.L_x_1975:
[----:B------:R-:W-:Y:S05]  /*9a00*/  BSYNC B1 ;  /* 0x0000000000017941 */ /* 0x000fea0003800000 */
.L_x_1974:
        /* <DEDUP_REMOVED lines=94> */
.L_x_1981:
[----:B------:R-:W-:Y:S05]  /*9ff0*/  BSYNC B0 ;  /* 0x0000000000007941 */ /* 0x000fea0003800000 */
.L_x_1980:
[----:B-----5:R3:W-:Y:S02]  /*a000*/  ST.E.128 desc[UR6][R182.64], R48 ;  /* 0x00000030b6007985 */ /* 0x0207e4000c101d06 */
.L_x_1979:
[----:B------:R-:W-:Y:S05]  /*a010*/  BSYNC B1 ;  /* 0x0000000000017941 */ /* 0x000fea0003800000 */
.L_x_1978:
        /* <DEDUP_REMOVED lines=93> */
.L_x_1983:
[----:B------:R-:W-:Y:S05]  /*a5f0*/  BSYNC B0 ;  /* 0x0000000000007941 */ /* 0x000fea0003800000 */
.L_x_1982:
[----:B-----5:R3:W-:Y:S02]  /*a600*/  ST.E.128 desc[UR6][R184.64], R48 ;  /* 0x00000030b8007985 */ /* 0x0207e4000c101d06 */
.L_x_1973:
[----:B------:R-:W-:Y:S05]  /*a610*/  BSYNC B2 ;  /* 0x0000000000027941 */ /* 0x000fea0003800000 */
.L_x_1972:
[----:B------:R-:W4:Y:S02]  /*a620*/  LD.E R3, desc[UR6][R16.64+0xd0] ;  /* 0x0000d00610037980 */ /* 0x000f24000c101900 */
[----:B----4-:R-:W-:Y:S05]  /*a630*/  IMAD.U32 R3, R3, -0x20, RZ ;  /* 0xffffffe003037824 */ /* 0x010fea00078e00ff */
[C---:B------:R-:W-:Y:S02]  /*a640*/  LEA R124, P1, R3.reuse, R124, 0x1 ;  /* 0x0000007c037c7211 */ /* 0x040fe400078208ff */
[C---:B------:R-:W-:Y:S02]  /*a650*/  LEA R122, P0, R3.reuse, R122, 0x1 ;  /* 0x0000007a037a7211 */ /* 0x040fe400078008ff */
[C---:B------:R-:W-:Y:S02]  /*a660*/  LEA.HI.X.SX32 R125, R3.reuse, R125, 0x1, P1 ;  /* 0x0000007d037d7211 */ /* 0x040fe400008f0eff */
[----:B------:R-:W-:Y:S01]  /*a670*/  LEA.HI.X.SX32 R123, R3, R123, 0x1, P0 ;  /* 0x0000007b037b7211 */ /* 0x000fe200000f0eff */
[----:B------:R-:W-:Y:S05]  /*a680*/  BRA `(.L_x_1935) ;  /* 0x0000000400747947 */ /* 0x000fea0003800000 */
.L_x_1909:
        /* <DEDUP_REMOVED lines=18> */
.L_x_1985:
[----:B------:R-:W-:Y:S05]  /*a7b0*/  BSYNC B0 ;  /* 0x0000000000007941 */ /* 0x000fea0003800000 */
.L_x_1984:
        /* <DEDUP_REMOVED lines=24> */
.L_x_1987:
[----:B------:R-:W-:Y:S05]  /*a940*/  BSYNC B0 ;  /* 0x0000000000007941 */ /* 0x000fea0003800000 */
.L_x_1986:
        /* <DEDUP_REMOVED lines=24> */
.L_x_1989:
[----:B------:R-:W-:Y:S05]  /*aad0*/  BSYNC B0 ;  /* 0x0000000000007941 */ /* 0x000fea0003800000 */
.L_x_1988:
        /* <DEDUP_REMOVED lines=24> */
.L_x_1935:
[----:B------:R-:W-:Y:S05]  /*ac60*/  BSYNC B3 ;  /* 0x0000000000037941 */ /* 0x000fea0003800000 */
.L_x_1908:
        /* <DEDUP_REMOVED lines=89> */
.L_x_1991:
        /* <DEDUP_REMOVED lines=8> */
.L_x_1992:
[----:B------:R-:W-:Y:S05]  /*b280*/  BSYNC B0 ;  /* 0x0000000000007941 */ /* 0x000fea0003800000 */
.L_x_1990:
[----:B------:R-:W-:Y:S04]  /*b290*/  IADD3 R9, R9, -0x1, RZ ;  /* 0xffffffff09097810 */ /* 0x000fe80007ffe0ff */
[----:B------:R-:W-:Y:S11]  /*b2a0*/  ISETP.GT.AND P0, PT, R9, R96, PT ;  /* 0x000000600900720c */ /* 0x000ff60003f04270 */
[----:B------:R-:W-:Y:S02]  /*b2b0*/  @!UPT UIADD3 URZ, URZ, URZ, URZ ;  /* 0x0000003f3f3ff290 */ /* 0x000fe4000fffe03f */
[----:B------:R-:W-:Y:S05]  /*b2c0*/  @P0 BRA `(.L_x_1993) ;  /* 0xffffff7800fc0947 */ /* 0x000fea000383ffff */
.L_x_1899:
        /* <DEDUP_REMOVED lines=23> */
[CC--:B------:R-:W-:Y:S02]  /*b440*/  LEA R19, P0, R170.reuse, R166.reuse, 0x5 ;  /* 0x000000a6aa137211 */ /* 0x0c0fe400078028ff */
[----:B------:R-:W-:Y:S02]  /*b450*/  IADD3 R5, P1, R5, R166, RZ ;  /* 0x000000a605057210 */ /* 0x000fe40007f3e0ff */
[----:B------:R-:W-:-:S02]  /*b460*/  LEA.HI.X R6, R170, R169, R171, 0x5, P0 ;  /* 0x000000a9aa067211 */ /* 0x000fc400000f2cab */
[----:B---3--:R-:W-:Y:S01]  /*b470*/  ISETP.NE.AND P4, PT, R0, RZ, PT ;  /* 0x000000ff0000720c */ /* 0x008fe20003f85270 */
[----:B------:R-:W-:Y:S01]  /*b480*/  IMAD.MOV.U32 R168, RZ, RZ, R166 ;  /* 0x000000ffffa87224 */ /* 0x000fe200078e00a6 */
[CC--:B-----5:R-:W-:Y:S02]  /*b490*/  LEA R48, P2, R166.reuse, R172.reuse, 0x1 ;  /* 0x000000aca6307211 */ /* 0x0e0fe400078408ff */
        /* <DEDUP_REMOVED lines=81> */
.L_x_2002:
[----:B------:R-:W-:Y:S05]  /*b9b0*/  BSYNC B0 ;  /* 0x0000000000007941 */ /* 0x000fea0003800000 */
.L_x_2001:
[----:B-----5:R3:W-:Y:S02]  /*b9c0*/  STS.128 [R220], R20 ;  /* 0x00000014dc007388 */ /* 0x0207e40000000c00 */
.L_x_2000:
[----:B------:R-:W-:Y:S05]  /*b9d0*/  BSYNC B1 ;  /* 0x0000000000017941 */ /* 0x000fea0003800000 */
.L_x_1999:
        /* <DEDUP_REMOVED lines=46> */
.L_x_2006:
[----:B------:R-:W-:Y:S05]  /*bcc0*/  BSYNC B0 ;  /* 0x0000000000007941 */ /* 0x000fea0003800000 */
.L_x_2005:
[----:B-----5:R1:W-:Y:S02]  /*bcd0*/  STS.128 [R220+0x2000], R20 ;  /* 0x00200014dc007388 */ /* 0x0203e40000000c00 */
.L_x_2004:
[----:B------:R-:W-:Y:S05]  /*bce0*/  BSYNC B1 ;  /* 0x0000000000017941 */ /* 0x000fea0003800000 */
.L_x_2003:
        /* <DEDUP_REMOVED lines=45> */
.L_x_2008:
[----:B------:R-:W-:Y:S05]  /*bfc0*/  BSYNC B0 ;  /* 0x0000000000007941 */ /* 0x000fea0003800000 */
.L_x_2007:
[----:B-----5:R3:W-:Y:S02]  /*bfd0*/  STS.128 [R220+0x4000], R20 ;  /* 0x00400014dc007388 */ /* 0x0207e40000000c00 */
.L_x_1998:
[----:B------:R-:W-:Y:S05]  /*bfe0*/  BSYNC B2 ;  /* 0x0000000000027941 */ /* 0x000fea0003800000 */
.L_x_1997:
        /* <DEDUP_REMOVED lines=59> */
.L_x_2014:
[----:B------:R-:W-:Y:S05]  /*c3a0*/  BSYNC B0 ;  /* 0x0000000000007941 */ /* 0x000fea0003800000 */
.L_x_2013:
[----:B-----5:R3:W-:Y:S02]  /*c3b0*/  STS.128 [R220+0x800], R20 ;  /* 0x00080014dc007388 */ /* 0x0207e40000000c00 */
.L_x_2012:
[----:B------:R-:W-:Y:S05]  /*c3c0*/  BSYNC B1 ;  /* 0x0000000000017941 */ /* 0x000fea0003800000 */
.L_x_2011:
        /* <DEDUP_REMOVED lines=46> */
.L_x_2018:
[----:B------:R-:W-:Y:S05]  /*c6b0*/  BSYNC B0 ;  /* 0x0000000000007941 */ /* 0x000fea0003800000 */
.L_x_2017:
[----:B-----5:R3:W-:Y:S02]  /*c6c0*/  STS.128 [R220+0x2800], R20 ;  /* 0x00280014dc007388 */ /* 0x0207e40000000c00 */
.L_x_2016:
[----:B------:R-:W-:Y:S05]  /*c6d0*/  BSYNC B1 ;  /* 0x0000000000017941 */ /* 0x000fea0003800000 */
.L_x_2015:
        /* <DEDUP_REMOVED lines=45> */
.L_x_2020:
[----:B------:R-:W-:Y:S05]  /*c9b0*/  BSYNC B0 ;  /* 0x0000000000007941 */ /* 0x000fea0003800000 */
.L_x_2019:
[----:B-----5:R1:W-:Y:S02]  /*c9c0*/  STS.128 [R220+0x4800], R44 ;  /* 0x0048002cdc007388 */ /* 0x0203e40000000c00 */
.L_x_2010:
[----:B------:R-:W-:Y:S05]  /*c9d0*/  BSYNC B2 ;  /* 0x0000000000027941 */ /* 0x000fea0003800000 */
.L_x_2009:
        /* <DEDUP_REMOVED lines=60> */
.L_x_2026:
[----:B------:R-:W-:Y:S05]  /*cda0*/  BSYNC B0 ;  /* 0x0000000000007941 */ /* 0x000fea0003800000 */
.L_x_2025:
[----:B-----5:R1:W-:Y:S02]  /*cdb0*/  STS.128 [R220+0x1000], R20 ;  /* 0x00100014dc007388 */ /* 0x0203e40000000c00 */
.L_x_2024:
[----:B------:R-:W-:Y:S05]  /*cdc0*/  BSYNC B1 ;  /* 0x0000000000017941 */ /* 0x000fea0003800000 */
.L_x_2023:
        /* <DEDUP_REMOVED lines=46> */
.L_x_2030:
[----:B------:R-:W-:Y:S05]  /*d0b0*/  BSYNC B0 ;  /* 0x0000000000007941 */ /* 0x000fea0003800000 */
.L_x_2029:
[----:B-----5:R3:W-:Y:S02]  /*d0c0*/  STS.128 [R220+0x3000], R20 ;  /* 0x00300014dc007388 */ /* 0x0207e40000000c00 */
.L_x_2028:
[----:B------:R-:W-:Y:S05]  /*d0d0*/  BSYNC B1 ;  /* 0x0000000000017941 */ /* 0x000fea0003800000 */
.L_x_2027:
        /* <DEDUP_REMOVED lines=45> */
.L_x_2032:
[----:B------:R-:W-:Y:S05]  /*d3b0*/  BSYNC B0 ;  /* 0x0000000000007941 */ /* 0x000fea0003800000 */
.L_x_2031:
[----:B-----5:R3:W-:Y:S02]  /*d3c0*/  STS.128 [R220+0x5000], R20 ;  /* 0x00500014dc007388 */ /* 0x0207e40000000c00 */
.L_x_2022:
[----:B------:R-:W-:Y:S05]  /*d3d0*/  BSYNC B2 ;  /* 0x0000000000027941 */ /* 0x000fea0003800000 */
.L_x_2021:
        /* <DEDUP_REMOVED lines=59> */
.L_x_2037:
[----:B------:R-:W-:Y:S05]  /*d790*/  BSYNC B0 ;  /* 0x0000000000007941 */ /* 0x000fea0003800000 */
.L_x_2036:
[----:B-----5:R3:W-:Y:S02]  /*d7a0*/  STS.128 [R220+0x1800], R20 ;  /* 0x00180014dc007388 */ /* 0x0207e40000000c00 */
.L_x_2035:
[----:B------:R-:W-:Y:S05]  /*d7b0*/  BSYNC B1 ;  /* 0x0000000000017941 */ /* 0x000fea0003800000 */
.L_x_2034:
        /* <DEDUP_REMOVED lines=12> */
[----:B------:R-:W-:Y:S02]  /*d880*/  LOP3.LUT R0, R21, 0xffff0000, RZ, 0xc0, !PT ;  /* 0xffff000015007812 */ /* 0x000fe400078ec0ff */
[----:B------:R-:W-:-:S02]  /*d890*/  SHF.L.U32 R11, R20, 0x10, RZ ;  /* 0x00000010140b7819 */ /* 0x000fc400000006ff */
[----:B------:R-:W-:Y:S01]  /*d8a0*/  LOP3.LUT R29, R20, 0xffff0000, RZ, 0xc0, !PT ;  /* 0xffff0000141d7812 */ /* 0x000fe200078ec0ff */
[C---:B------:R-:W-:Y:S01]  /*d8b0*/  IMAD.U32 R27, R22.reuse, 0x10000, RZ ;  /* 0x00010000161b7824 */ /* 0x040fe200078e00ff */
[----:B------:R-:W-:Y:S02]  /*d8c0*/  SHF.L.U32 R5, R21, 0x10, RZ ;  /* 0x0000001015057819 */ /* 0x000fe400000006ff */
[----:B------:R-:W-:Y:S02]  /*d8d0*/  LOP3.LUT R22, R22, 0xffff0000, RZ, 0xc0, !PT ;  /* 0xffff000016167812 */ /* 0x000fe400078ec0ff */
[C---:B---3--:R-:W-:Y:S02]  /*d8e0*/  LOP3.LUT R23, R12.reuse, 0xffff0000, RZ, 0xc0, !PT ;  /* 0xffff00000c177812 */ /* 0x048fe400078ec0ff */
[----:B------:R-:W-:Y:S02]  /*d8f0*/  SHF.L.U32 R12, R12, 0x10, RZ ;  /* 0x000000100c0c7819 */ /* 0x000fe400000006ff */
[----:B--2---:R-:W-:-:S02]  /*d900*/  LOP3.LUT R20, R2, 0xffff0000, RZ, 0xc0, !PT ;  /* 0xffff000002147812 */ /* 0x004fc400078ec0ff */
[----:B------:R-:W-:Y:S01]  /*d910*/  SHF.L.U32 R2, R2, 0x10, RZ ;  /* 0x0000001002027819 */ /* 0x000fe200000006ff */
[C---:B------:R-:W-:Y:S01]  /*d920*/  FMUL.FTZ R31, R0.reuse, R23 ;  /* 0x00000017001f7220 */ /* 0x040fe20000410000 */
[----:B------:R-:W-:Y:S01]  /*d930*/  LOP3.LUT R15, R3, 0xffff0000, RZ, 0xc0, !PT ;  /* 0xffff0000030f7812 */ /* 0x000fe200078ec0ff */
[----:B------:R-:W-:Y:S01]  /*d940*/  FMUL.FTZ R14, R0, R20 ;  /* 0x00000014000e7220 */ /* 0x000fe20000410000 */
[----:B------:R-:W-:Y:S01]  /*d950*/  LOP3.LUT R21, R13, 0xffff0000, RZ, 0xc0, !PT ;  /* 0xffff00000d157812 */ /* 0x000fe200078ec0ff */
[----:B------:R-:W-:Y:S01]  /*d960*/  IMAD.U32 R3, R3, 0x10000, RZ ;  /* 0x0001000003037824 */ /* 0x000fe200078e00ff */
[----:B------:R-:W-:Y:S01]  /*d970*/  SHF.L.U32 R13, R13, 0x10, RZ ;  /* 0x000000100d0d7819 */ /* 0x000fe200000006ff */
[C---:B------:R-:W-:Y:S01]  /*d980*/  FMUL.FTZ R0, R29.reuse, R2 ;  /* 0x000000021d007220 */ /* 0x040fe20000410000 */
[----:B------:R-:W-:Y:S01]  /*d990*/  FMUL.FTZ R29, R29, R12 ;  /* 0x0000000c1d1d7220 */ /* 0x000fe20000410000 */
[C---:B------:R-:W-:Y:S01]  /*d9a0*/  FFMA.FTZ R31, R5.reuse, R20, R31 ;  /* 0x00000014051f7223 */ /* 0x040fe2000001001f */
[----:B------:R-:W-:Y:S01]  /*d9b0*/  FMUL.FTZ R20, R22, R3 ;  /* 0x0000000316147220 */ /* 0x000fe20000410000 */
[----:B------:R-:W-:Y:S01]  /*d9c0*/  FMUL.FTZ R33, R26, R15 ;  /* 0x0000000f1a217220 */ /* 0x000fe20000410000 */
[----:B------:R-:W-:Y:S01]  /*d9d0*/  FFMA.FTZ R14, R5, R23, -R14 ;  /* 0x00000017050e7223 */ /* 0x000fe2000001080e */
[----:B------:R-:W-:Y:S01]  /*d9e0*/  FMUL.FTZ R22, R22, R13 ;  /* 0x0000000d16167220 */ /* 0x000fe20000410000 */
[-C--:B------:R-:W-:Y:S01]  /*d9f0*/  FMUL.FTZ R5, R26, R21.reuse ;  /* 0x000000151a057220 */ /* 0x080fe20000410000 */
[C---:B------:R-:W-:Y:S01]  /*da00*/  FFMA.FTZ R0, R11.reuse, R12, -R0 ;  /* 0x0000000c0b007223 */ /* 0x040fe20000010800 */
[----:B------:R-:W-:Y:S01]  /*da10*/  FFMA.FTZ R29, R11, R2, R29 ;  /* 0x000000020b1d7223 */ /* 0x000fe2000001001d */
        /* <DEDUP_REMOVED lines=8> */
[----:B------:R-:W-:Y:S02]  /*daa0*/  MOV R20, R0 ;  /* 0x0000000000147202 */ /* 0x000fe40000000f00 */
.L_x_2041:
[----:B------:R-:W-:Y:S05]  /*dab0*/  BSYNC B0 ;  /* 0x0000000000007941 */ /* 0x000fea0003800000 */
.L_x_2040:
[----:B-----5:R3:W-:Y:S02]  /*dac0*/  STS.128 [R220+0x3800], R20 ;  /* 0x00380014dc007388 */ /* 0x0207e40000000c00 */
.L_x_2039:
[----:B------:R-:W-:Y:S05]  /*dad0*/  BSYNC B1 ;  /* 0x0000000000017941 */ /* 0x000fea0003800000 */
.L_x_2038:
        /* <DEDUP_REMOVED lines=17> */
[----:B---3--:R-:W-:Y:S02]  /*dbf0*/  LOP3.LUT R13, R2, 0xffff0000, RZ, 0xc0, !PT ;  /* 0xffff0000020d7812 */ /* 0x008fe400078ec0ff */
[----:B------:R-:W-:Y:S02]  /*dc00*/  LOP3.LUT R9, R3, 0xffff0000, RZ, 0xc0, !PT ;  /* 0xffff000003097812 */ /* 0x000fe400078ec0ff */
[----:B--2---:R-:W-:Y:S01]  /*dc10*/  LOP3.LUT R15, R10, 0xffff0000, RZ, 0xc0, !PT ;  /* 0xffff00000a0f7812 */ /* 0x004fe200078ec0ff */
[----:B------:R-:W-:Y:S01]  /*dc20*/  FMUL.FTZ R12, R0, R13 ;  /* 0x0000000d000c7220 */ /* 0x000fe20000410000 */
[----:B------:R-:W-:Y:S01]  /*dc30*/  LOP3.LUT R14, R11, 0xffff0000, RZ, 0xc0, !PT ;  /* 0xffff00000b0e7812 */ /* 0x000fe200078ec0ff */
[----:B------:R-:W-:Y:S01]  /*dc40*/  IMAD.U32 R10, R10, 0x10000, RZ ;  /* 0x000100000a0a7824 */ /* 0x000fe200078e00ff */
[----:B------:R-:W-:Y:S01]  /*dc50*/  SHF.L.U32 R3, R3, 0x10, RZ ;  /* 0x0000001003037819 */ /* 0x000fe200000006ff */
[-C--:B------:R-:W-:Y:S01]  /*dc60*/  FMUL.FTZ R0, R0, R15.reuse ;  /* 0x0000000f00007220 */ /* 0x080fe20000410000 */
[----:B------:R-:W-:Y:S01]  /*dc70*/  SHF.L.U32 R2, R2, 0x10, RZ ;  /* 0x0000001002027819 */ /* 0x000fe200000006ff */
[----:B------:R-:W-:Y:S01]  /*dc80*/  FFMA.FTZ R12, R5, R15, -R12 ;  /* 0x0000000f050c7223 */ /* 0x000fe2000001080c */
[----:B------:R-:W-:Y:S01]  /*dc90*/  SHF.L.U32 R11, R11, 0x10, RZ ;  /* 0x000000100b0b7819 */ /* 0x000fe200000006ff */
[----:B------:R-:W-:Y:S01]  /*dca0*/  FFMA.FTZ R5, R5, R13, R0 ;  /* 0x0000000d05057223 */ /* 0x000fe20000010000 */
[----:B------:R-:W-:Y:S01]  /*dcb0*/  FMUL.FTZ R18, R20, R9 ;  /* 0x0000000914127220 */ /* 0x000fe20000410000 */
[----:B------:R-:W-:Y:S01]  /*dcc0*/  FMUL.FTZ R13, R42, R3 ;  /* 0x000000032a0d7220 */ /* 0x000fe20000410000 */
[----:B------:R-:W-:Y:S01]  /*dcd0*/  FMUL.FTZ R20, R20, R14 ;  /* 0x0000000e14147220 */ /* 0x000fe20000410000 */
[C---:B------:R-:W-:Y:S01]  /*dce0*/  FMUL.FTZ R0, R40.reuse, R2 ;  /* 0x0000000228007220 */ /* 0x040fe20000410000 */
[----:B------:R-:W-:Y:S01]  /*dcf0*/  FMUL.FTZ R15, R40, R10 ;  /* 0x0000000a280f7220 */ /* 0x000fe20000410000 */
[----:B------:R-:W-:Y:S01]  /*dd00*/  FMUL.FTZ R42, R42, R11 ;  /* 0x0000000b2a2a7220 */ /* 0x000fe20000410000 */
[C---:B------:R-:W-:Y:S01]  /*dd10*/  FFMA.FTZ R18, R21.reuse, R14, -R18 ;  /* 0x0000000e15127223 */ /* 0x040fe20000010812 */
        /* <DEDUP_REMOVED lines=9> */
.L_x_2043:
[----:B------:R-:W-:Y:S05]  /*ddb0*/  BSYNC B0 ;  /* 0x0000000000007941 */ /* 0x000fea0003800000 */
.L_x_2042:
[----:B-----5:R1:W-:Y:S01]  /*ddc0*/  STS.128 [R220+0x5800], R40 ;  /* 0x00580028dc007388 */ /* 0x0203e20000000c00 */
[----:B------:R-:W-:Y:S05]  /*ddd0*/  BRA `(.L_x_2033) ;  /* 0x0000004c00747947 */ /* 0x000fea0003800000 */
.L_x_1996:
        /* <DEDUP_REMOVED lines=89> */
.L_x_2049:
[----:B------:R-:W-:Y:S05]  /*e370*/  BSYNC B0 ;  /* 0x0000000000007941 */ /* 0x000fea0003800000 */
.L_x_2048:
[----:B-----5:R3:W-:Y:S02]  /*e380*/  STS.128 [R220], R32 ;  /* 0x00000020dc007388 */ /* 0x0207e40000000c00 */
.L_x_2047:
[----:B------:R-:W-:Y:S05]  /*e390*/  BSYNC B1 ;  /* 0x0000000000017941 */ /* 0x000fea0003800000 */
.L_x_2046:
        /* <DEDUP_REMOVED lines=87> */
.L_x_2053:
[----:B------:R-:W-:Y:S05]  /*e910*/  BSYNC B0 ;  /* 0x0000000000007941 */ /* 0x000fea0003800000 */
.L_x_2052:
[----:B-----5:R1:W-:Y:S02]  /*e920*/  STS.128 [R220+0x2000], R32 ;  /* 0x00200020dc007388 */ /* 0x0203e40000000c00 */
.L_x_2051:
[----:B------:R-:W-:Y:S05]  /*e930*/  BSYNC B1 ;  /* 0x0000000000017941 */ /* 0x000fea0003800000 */
.L_x_2050:
        /* <DEDUP_REMOVED lines=86> */
.L_x_2055:
[----:B------:R-:W-:Y:S05]  /*eea0*/  BSYNC B0 ;  /* 0x0000000000007941 */ /* 0x000fea0003800000 */
.L_x_2054:
[----:B-----5:R3:W-:Y:S02]  /*eeb0*/  STS.128 [R220+0x4000], R32 ;  /* 0x00400020dc007388 */ /* 0x0207e40000000c00 */
.L_x_2045:
[----:B------:R-:W-:Y:S05]  /*eec0*/  BSYNC B2 ;  /* 0x0000000000027941 */ /* 0x000fea0003800000 */
.L_x_2044:
        /* <DEDUP_REMOVED lines=94> */
.L_x_2061:
[----:B------:R-:W-:Y:S05]  /*f4b0*/  BSYNC B0 ;  /* 0x0000000000007941 */ /* 0x000fea0003800000 */
.L_x_2060:
[----:B-----5:R3:W-:Y:S02]  /*f4c0*/  STS.128 [R220+0x800], R32 ;  /* 0x00080020dc007388 */ /* 0x0207e40000000c00 */
.L_x_2059:
[----:B------:R-:W-:Y:S05]  /*f4d0*/  BSYNC B1 ;  /* 0x0000000000017941 */ /* 0x000fea0003800000 */
.L_x_2058:
        /* <DEDUP_REMOVED lines=90> */
.L_x_2065:
[----:B------:R-:W-:Y:S05]  /*fa80*/  BSYNC B0 ;  /* 0x0000000000007941 */ /* 0x000fea0003800000 */
.L_x_2064:
[----:B-----5:R3:W-:Y:S02]  /*fa90*/  STS.128 [R220+0x2800], R32 ;  /* 0x00280020dc007388 */ /* 0x0207e40000000c00 */
.L_x_2063:
[----:B------:R-:W-:Y:S05]  /*faa0*/  BSYNC B1 ;  /* 0x0000000000017941 */ /* 0x000fea0003800000 */
.L_x_2062:
        /* <DEDUP_REMOVED lines=90> */
.L_x_2067:
[----:B------:R-:W-:Y:S05]  /*10050*/  BSYNC B0 ;  /* 0x0000000000007941 */ /* 0x000fea0003800000 */
.L_x_2066:
[----:B-----5:R1:W-:Y:S02]  /*10060*/  STS.128 [R220+0x4800], R20 ;  /* 0x00480014dc007388 */ /* 0x0203e40000000c00 */
.L_x_2057:
[----:B------:R-:W-:Y:S05]  /*10070*/  BSYNC B2 ;  /* 0x0000000000027941 */ /* 0x000fea0003800000 */
.L_x_2056:
        /* <DEDUP_REMOVED lines=95> */
.L_x_2073:
[----:B------:R-:W-:Y:S05]  /*10670*/  BSYNC B0 ;  /* 0x0000000000007941 */ /* 0x000fea0003800000 */
.L_x_2072:
[----:B-----5:R3:W-:Y:S02]  /*10680*/  STS.128 [R220+0x1000], R32 ;  /* 0x00100020dc007388 */ /* 0x0207e40000000c00 */
.L_x_2071:
[----:B------:R-:W-:Y:S05]  /*10690*/  BSYNC B1 ;  /* 0x0000000000017941 */ /* 0x000fea0003800000 */
.L_x_2070:
        /* <DEDUP_REMOVED lines=90> */
.L_x_2077:
[----:B------:R-:W-:Y:S05]  /*10c40*/  BSYNC B0 ;  /* 0x0000000000007941 */ /* 0x000fea0003800000 */
.L_x_2076:
[----:B-----5:R3:W-:Y:S02]  /*10c50*/  STS.128 [R220+0x3000], R32 ;  /* 0x00300020dc007388 */ /* 0x0207e40000000c00 */
.L_x_2075:
[----:B------:R-:W-:Y:S05]  /*10c60*/  BSYNC B1 ;  /* 0x0000000000017941 */ /* 0x000fea0003800000 */
.L_x_2074:
        /* <DEDUP_REMOVED lines=90> */
.L_x_2079:
[----:B------:R-:W-:Y:S05]  /*11210*/  BSYNC B0 ;  /* 0x0000000000007941 */ /* 0x000fea0003800000 */
.L_x_2078:
[----:B-----5:R1:W-:Y:S02]  /*11220*/  STS.128 [R220+0x5000], R24 ;  /* 0x00500018dc007388 */ /* 0x0203e40000000c00 */
.L_x_2069:
[----:B------:R-:W-:Y:S05]  /*11230*/  BSYNC B2 ;  /* 0x0000000000027941 */ /* 0x000fea0003800000 */
.L_x_2068:
        /* <DEDUP_REMOVED lines=94> */
.L_x_2083:
[----:B------:R-:W-:Y:S05]  /*11820*/  BSYNC B0 ;  /* 0x0000000000007941 */ /* 0x000fea0003800000 */
.L_x_2082:
[----:B-----5:R1:W-:Y:S02]  /*11830*/  STS.128 [R220+0x1800], R20 ;  /* 0x00180014dc007388 */ /* 0x0203e40000000c00 */
.L_x_2081:
[----:B------:R-:W-:Y:S05]  /*11840*/  BSYNC B1 ;  /* 0x0000000000017941 */ /* 0x000fea0003800000 */
.L_x_2080:
        /* <DEDUP_REMOVED lines=55> */
[----:B------:R-:W-:Y:S01]  /*11bc0*/  LOP3.LUT R25, R26, 0xffff0000, RZ, 0xc0, !PT ;  /* 0xffff00001a197812 */ /* 0x000fe200078ec0ff */
[----:B------:R-:W-:Y:S01]  /*11bd0*/  IMAD.U32 R26, R27, 0x10000, RZ ;  /* 0x000100001b1a7824 */ /* 0x000fe200078e00ff */
[----:B------:R-:W-:Y:S01]  /*11be0*/  SHF.L.U32 R44, R24, 0x10, RZ ;  /* 0x00000010182c7819 */ /* 0x000fe200000006ff */
[----:B------:R-:W-:Y:S01]  /*11bf0*/  FMUL.FTZ R46, R46, R29 ;  /* 0x0000001d2e2e7220 */ /* 0x000fe20000410000 */
[----:B------:R-:W-:Y:S01]  /*11c00*/  LOP3.LUT R24, R24, 0xffff0000, RZ, 0xc0, !PT ;  /* 0xffff000018187812 */ /* 0x000fe200078ec0ff */
[----:B------:R-:W-:Y:S01]  /*11c10*/  FMUL.FTZ R25, R25, R28 ;  /* 0x0000001c19197220 */ /* 0x000fe20000410000 */
[----:B------:R-:W-:Y:S01]  /*11c20*/  LOP3.LUT R27, R27, 0xffff0000, RZ, 0xc0, !PT ;  /* 0xffff00001b1b7812 */ /* 0x000fe200078ec0ff */
[----:B------:R-:W-:Y:S01]  /*11c30*/  @!P0 FADD.FTZ R18, -R18, -RZ ;  /* 0x800000ff12128221 */ /* 0x000fe20000010100 */
[----:B------:R-:W-:Y:S01]  /*11c40*/  @!P0 FADD.FTZ R30, -R30, -RZ ;  /* 0x800000ff1e1e8221 */ /* 0x000fe20000010100 */
[----:B----4-:R-:W-:Y:S01]  /*11c50*/  SHF.L.U32 R29, R34, 0x10, RZ ;  /* 0x00000010221d7819 */ /* 0x010fe200000006ff */
        /* <DEDUP_REMOVED lines=27> */
.L_x_2087:
[----:B------:R-:W-:Y:S05]  /*11e10*/  BSYNC B0 ;  /* 0x0000000000007941 */ /* 0x000fea0003800000 */
.L_x_2086:
[----:B-----5:R1:W-:Y:S02]  /*11e20*/  STS.128 [R220+0x3800], R20 ;  /* 0x00380014dc007388 */ /* 0x0203e40000000c00 */
.L_x_2085:
[----:B------:R-:W-:Y:S05]  /*11e30*/  BSYNC B1 ;  /* 0x0000000000017941 */ /* 0x000fea0003800000 */
.L_x_2084:
        /* <DEDUP_REMOVED lines=92> */
.L_x_2089:
[----:B------:R-:W-:Y:S05]  /*12400*/  BSYNC B0 ;  /* 0x0000000000007941 */ /* 0x000fea0003800000 */
.L_x_2088:
[----:B-----5:R1:W-:Y:S01]  /*12410*/  STS.128 [R220+0x5800], R20 ;  /* 0x00580014dc007388 */ /* 0x0203e20000000c00 */
[----:B------:R-:W-:Y:S05]  /*12420*/  BRA `(.L_x_2033) ;  /* 0x0000000400e07947 */ /* 0x000fea0003800000 */
.L_x_1995:
        /* <DEDUP_REMOVED lines=35> */
.L_x_2091:
[----:B------:R-:W-:Y:S05]  /*12660*/  BSYNC B0 ;  /* 0x0000000000007941 */ /* 0x000fea0003800000 */
.L_x_2090:
        /* <DEDUP_REMOVED lines=27> */
.L_x_2093:
[----:B------:R-:W-:Y:S05]  /*12820*/  BSYNC B0 ;  /* 0x0000000000007941 */ /* 0x000fea0003800000 */
.L_x_2092:
        /* <DEDUP_REMOVED lines=27> */
.L_x_2095:
[----:B------:R-:W-:Y:S05]  /*129e0*/  BSYNC B0 ;  /* 0x0000000000007941 */ /* 0x000fea0003800000 */
.L_x_2094:
[----:B------:R-:W-:Y:S05]  /*129f0*/  @P4 BRA `(.L_x_2033) ;  /* 0x00000000006c4947 */ /* 0x000fea0003800000 */
[----:B------:R-:W-:Y:S01]  /*12a00*/  ISETP.GE.AND P3, PT, R14, R79, PT ;  /* 0x0000004f0e00720c */ /* 0x000fe20003f66270 */
[----:B------:R-:W-:Y:S02]  /*12a10*/  IMAD.MOV.U32 R167, RZ, RZ, R169 ;  /* 0x000000ffffa77224 */ /* 0x000fe400078e00a9 */
[----:B------:R-:W-:Y:S02]  /*12a20*/  IMAD R0, R171, 0x30, RZ ;  /* 0x00000030ab007824 */ /* 0x000fe400078e02ff */
[----:B------:R-:W-:-:S04]  /*12a30*/  IMAD.WIDE.U32 R170, R170, 0x30, R166 ;  /* 0x00000030aaaa7825 */ /* 0x000fc800078e00a6 */
[----:B--2-4-:R-:W-:Y:S01]  /*12a40*/  IMAD.IADD R3, R0, 0x1, R171 ;  /* 0x0000000100037824 */ /* 0x014fe200078e02ab */
        /* <DEDUP_REMOVED lines=22> */
.L_x_2033:
[----:B------:R-:W-:Y:S05]  /*12bb0*/  BSYNC B3 ;  /* 0x0000000000037941 */ /* 0x000fea0003800000 */
.L_x_1994:
        /* <DEDUP_REMOVED lines=32> */
.L_x_2098:
[----:B------:R4:W-:Y:S02]  /*12dc0*/  STS.128 [R220+0xa000], RZ ;  /* 0x00a000ffdc007388 */ /* 0x0009e40000000c00 */
.L_x_2097:
[----:B------:R-:W-:Y:S05]  /*12dd0*/  BSYNC B0 ;  /* 0x0000000000007941 */ /* 0x000fea0003800000 */
.L_x_2096:
        /* <DEDUP_REMOVED lines=8> */
[C---:B-123--:R-:W-:Y:S02]  /*12e60*/  @P0 LEA R10, P2, R7.reuse, R164, 0x1 ;  /* 0x000000a4070a0211 */ /* 0x04efe400078408ff */
        /* <DEDUP_REMOVED lines=22> */
.L_x_2101:
[----:B------:R2:W-:Y:S02]  /*12fd0*/  STS.128 [R220+0xa800], RZ ;  /* 0x00a800ffdc007388 */ /* 0x0005e40000000c00 */
.L_x_2100:
[----:B------:R-:W-:Y:S05]  /*12fe0*/  BSYNC B0 ;  /* 0x0000000000007941 */ /* 0x000fea0003800000 */
.L_x_2099:
        /* <DEDUP_REMOVED lines=33> */
.L_x_2104:
[----:B------:R2:W-:Y:S02]  /*13200*/  STS.128 [R220+0xb000], RZ ;  /* 0x00b000ffdc007388 */ /* 0x0005e40000000c00 */
.L_x_2103:
[----:B------:R-:W-:Y:S05]  /*13210*/  BSYNC B0 ;  /* 0x0000000000007941 */ /* 0x000fea0003800000 */
.L_x_2102:
        /* <DEDUP_REMOVED lines=35> */
.L_x_2106:
[----:B------:R-:W-:Y:S05]  /*13450*/  BSYNC B0 ;  /* 0x0000000000007941 */ /* 0x000fea0003800000 */
.L_x_2105:
        /* <DEDUP_REMOVED lines=18> */
[----:B-123--:R-:W-:Y:S02]  /*13580*/  @!P0 IMAD.MOV.U32 R10, RZ, RZ, R160 ;  /* 0x000000ffff0a8224 */ /* 0x00efe400078e00a0 */
        /* <DEDUP_REMOVED lines=17> */
.L_x_2109:
[----:B------:R2:W-:Y:S02]  /*136a0*/  STS.128 [R220+0x10000], RZ ;  /* 0x010000ffdc007388 */ /* 0x0005e40000000c00 */
.L_x_2108:
[----:B------:R-:W-:Y:S05]  /*136b0*/  BSYNC B0 ;  /* 0x0000000000007941 */ /* 0x000fea0003800000 */
.L_x_2107:
        /* <DEDUP_REMOVED lines=10> */
[C---:B-123--:R-:W-:Y:S02]  /*13760*/  @!P2 LEA R10, P3, R206.reuse, R160, 0x1 ;  /* 0x000000a0ce0aa211 */ /* 0x04efe400078608ff */
        /* <DEDUP_REMOVED lines=21> */
.L_x_2112:
[----:B------:R2:W-:Y:S02]  /*138c0*/  STS.128 [R220+0x10800], RZ ;  /* 0x010800ffdc007388 */ /* 0x0005e40000000c00 */
.L_x_2111:
[----:B------:R-:W-:Y:S05]  /*138d0*/  BSYNC B0 ;  /* 0x0000000000007941 */ /* 0x000fea0003800000 */
.L_x_2110:
        /* <DEDUP_REMOVED lines=34> */
.L_x_2115:
[----:B------:R1:W-:Y:S02]  /*13b00*/  STS.128 [R220+0x11000], RZ ;  /* 0x011000ffdc007388 */ /* 0x0003e40000000c00 */
.L_x_2114:
[----:B------:R-:W-:Y:S05]  /*13b10*/  BSYNC B0 ;  /* 0x0000000000007941 */ /* 0x000fea0003800000 */
.L_x_2113:
        /* <DEDUP_REMOVED lines=35> */
.L_x_2118:
[----:B------:R1:W-:Y:S02]  /*13d50*/  STS.128 [R220+0x11800], RZ ;  /* 0x011800ffdc007388 */ /* 0x0003e40000000c00 */
.L_x_2117:
[----:B------:R-:W-:Y:S05]  /*13d60*/  BSYNC B0 ;  /* 0x0000000000007941 */ /* 0x000fea0003800000 */
.L_x_2116:
[----:B-1----:R-:W-:Y:S01]  /*13d70*/  SHF.L.U32 R2, R70, 0x6, RZ ;  /* 0x0000000646027819 */ /* 0x002fe200000006ff */
[----:B------:R-:W4:Y:S01]  /*13d80*/  LD.E R52, desc[UR6][R16.64+0x18c] ;  /* 0x00018c0610347980 */ /* 0x000f22000c101900 */
        /* <DEDUP_REMOVED lines=13> */
[----:B--2---:R-:W-:Y:S01]  /*13e60*/  LDSM.16.M88.4 R8, [R199] ;  /* 0x00000000c708783b */ /* 0x004fe20000000200 */
[C---:B------:R-:W-:Y:S01]  /*13e70*/  IADD3 R2, R200.reuse, 0x6000, RZ ;  /* 0x00006000c8027810 */ /* 0x040fe20007ffe0ff */
[----:B------:R-:W-:Y:S02]  /*13e80*/  VIADD R198, R200, 0x6020 ;  /* 0x00006020c8c67836 */ /* 0x000fe40000000000 */
[----:B------:R-:W1:Y:S01]  /*13e90*/  LDSM.16.M88.4 R12, [R200+0x6000] ;  /* 0x00600000c80c783b */ /* 0x000e620000000200 */
[----:B------:R-:W-:-:S03]  /*13ea0*/  @P1 IADD3 R198, R2, -0x20, RZ ;  /* 0xffffffe002c61810 */ /* 0x000fc60007ffe0ff */
[----:B------:R-:W2:Y:S04]  /*13eb0*/  LDSM.16.M88.4 R40, [R200+0x6800] ;  /* 0x00680000c828783b */ /* 0x000ea80000000200 */
[----:B------:R-:W-:Y:S04]  /*13ec0*/  LDSM.16.M88.4 R60, [R198] ;  /* 0x00000000c63c783b */ /* 0x000fe80000000200 */
[----:B------:R-:W3:Y:S01]  /*13ed0*/  LDSM.16.M88.4 R72, [R200+0x7000] ;  /* 0x00700000c848783b */ /* 0x000ee20000000200 */
[----:B------:R-:W-:Y:S02]  /*13ee0*/  MOV R3, 0x40 ;  /* 0x0000004000037802 */ /* 0x000fe40000000f00 */
[----:B------:R-:W-:Y:S01]  /*13ef0*/  LEA R197, R54, R201, 0x1 ;  /* 0x000000c936c57211 */ /* 0x000fe200078e08ff */
[----:B------:R-:W-:Y:S01]  /*13f00*/  LDSM.16.M88.4 R32, [R200+0x7800] ;  /* 0x00780000c820783b */ /* 0x000fe20000000200 */
[----:B------:R-:W-:-:S03]  /*13f10*/  SEL R3, R3, 0xffffffc0, !P2 ;  /* 0xffffffc003037807 */ /* 0x000fc60005000000 */
[----:B------:R-:W-:Y:S02]  /*13f20*/  LDSM.16.M88.4 R92, [R197] ;  /* 0x00000000c55c783b */ /* 0x000fe40000000200 */
[----:B------:R-:W-:Y:S02]  /*13f30*/  IMAD.IADD R195, R200, 0x1, R3 ;  /* 0x00000001c8c37824 */ /* 0x000fe400078e0203 */
[----:B------:R-:W-:Y:S04]  /*13f40*/  LDSM.16.M88.4 R4, [R198+0x800] ;  /* 0x00080000c604783b */ /* 0x000fe80000000200 */
[----:B------:R-:W3:Y:S04]  /*13f50*/  LDSM.16.M88.4 R84, [R195+0x6000] ;  /* 0x00600000c354783b */ /* 0x000ee80000000200 */
[----:B------:R-:W3:Y:S01]  /*13f60*/  LDSM.16.M88.4 R24, [R198+0x1000] ;  /* 0x00100000c618783b */ /* 0x000ee20000000200 */
[----:B------:R-:W-:-:S03]  /*13f70*/  LEA R196, R54, R199, 0x1 ;  /* 0x000000c736c47211 */ /* 0x000fc600078e08ff */
[----:B------:R-:W-:Y:S01]  /*13f80*/  LDSM.16.M88.4 R88, [R200+0x8000] ;  /* 0x00800000c858783b */ /* 0x000fe20000000200 */
[C---:B-1---5:R-:W-:Y:S01]  /*13f90*/  HMMA.16816.F32.BF16 R20, R48.reuse, R12, RZ ;  /* 0x0000000c3014723c */ /* 0x062fe200000418ff */
[----:B------:R-:W-:Y:S02]  /*13fa0*/  IADD3 R191, R3, R198, RZ ;  /* 0x000000c603bf7210 */ /* 0x000fe40007ffe0ff */
[----:B------:R-:W-:Y:S03]  /*13fb0*/  LDSM.16.M88.4 R80, [R196] ;  /* 0x00000000c450783b */ /* 0x000fe60000000200 */
[C---:B------:R-:W-:Y:S01]  /*13fc0*/  HMMA.16816.F32.BF16 R12, R48.reuse, R14, RZ ;  /* 0x0000000e300c723c */ /* 0x040fe200000418ff */
[----:B------:R-:W1:Y:S04]  /*13fd0*/  LDSM.16.M88.4 R100, [R191] ;  /* 0x00000000bf64783b */ /* 0x000e680000000200 */
[----:B------:R-:W1:Y:S01]  /*13fe0*/  LDSM.16.M88.4 R64, [R198+0x1800] ;  /* 0x00180000c640783b */ /* 0x000e620000000200 */
[C---:B--2---:R-:W-:Y:S03]  /*13ff0*/  HMMA.16816.F32.BF16 R44, R48.reuse, R40, RZ ;  /* 0x00000028302c723c */ /* 0x044fe600000418ff */
[----:B------:R-:W2:Y:S03]  /*14000*/  LDSM.16.M88.4 R28, [R195+0x6800] ;  /* 0x00680000c31c783b */ /* 0x000ea60000000200 */
[----:B---3--:R-:W-:Y:S01]  /*14010*/  HMMA.16816.F32.BF16 R76, R48, R72, RZ ;  /* 0x00000048304c723c */ /* 0x008fe200000418ff */
[----:B------:R-:W3:Y:S04]  /*14020*/  LDSM.16.M88.4 R36, [R195+0x7000] ;  /* 0x00700000c324783b */ /* 0x000ee80000000200 */
        /* <DEDUP_REMOVED lines=17> */
[----:B------:R-:W3:Y:S05]  /*14140*/  LDSM.16.M88.4 R24, [R201+0x2000] ;  /* 0x00200000c918783b */ /* 0x000eea0000000200 */
[----:B-1----:R-:W-:Y:S06]  /*14150*/  HMMA.16816.F32.BF16 R20, R80, R100, R20 ;  /* 0x000000645014723c */ /* 0x002fec0000041814 */
[----:B------:R-:W-:Y:S06]  /*14160*/  HMMA.16816.F32.BF16 R96, R8, R64, R96 ;  /* 0x000000400860723c */ /* 0x000fec0000041860 */
[----:B------:R-:W-:Y:S01]  /*14170*/  HMMA.16816.F32.BF16 R12, R80, R102, R12 ;  /* 0x00000066500c723c */ /* 0x000fe2000004180c */
[----:B------:R-:W-:Y:S05]  /*14180*/  LDSM.16.M88.4 R100, [R195+0x9800] ;  /* 0x00980000c364783b */ /* 0x000fea0000000200 */
[----:B------:R-:W-:Y:S01]  /*14190*/  HMMA.16816.F32.BF16 R8, R8, R66, R48 ;  /* 0x000000420808723c */ /* 0x000fe20000041830 */
[----:B------:R-:W-:Y:S04]  /*141a0*/  LDSM.16.M88.4 R64, [R198+0x2000] ;  /* 0x00200000c640783b */ /* 0x000fe80000000200 */
[----:B------:R-:W-:Y:S01]  /*141b0*/  LDSM.16.M88.4 R48, [R200+0x8800] ;  /* 0x00880000c830783b */ /* 0x000fe20000000200 */
[C---:B--2---:R-:W-:Y:S06]  /*141c0*/  HMMA.16816.F32.BF16 R44, R92.reuse, R28, R44 ;  /* 0x0000001c5c2c723c */ /* 0x044fec000004182c */
[C---:B------:R-:W-:Y:S01]  /*141d0*/  HMMA.16816.F32.BF16 R40, R92.reuse, R30, R40 ;  /* 0x0000001e5c28723c */ /* 0x040fe20000041828 */
[----:B------:R-:W-:Y:S05]  /*141e0*/  LDSM.16.M88.4 R28, [R200+0x9000] ;  /* 0x00900000c81c783b */ /* 0x000fea0000000200 */
[C---:B---3--:R-:W-:Y:S06]  /*141f0*/  HMMA.16816.F32.BF16 R76, R92.reuse, R36, R76 ;  /* 0x000000245c4c723c */ /* 0x048fec000004184c */
        /* <DEDUP_REMOVED lines=14> */
[----:B------:R-:W2:Y:S05]  /*142e0*/  LDSM.16.M88.4 R32, [R195+0x8000] ;  /* 0x00800000c320783b */ /* 0x000eaa0000000200 */
        /* <DEDUP_REMOVED lines=13> */
[C---:B--2---:R-:W-:Y:S06]  /*143c0*/  HMMA.16816.F32.BF16 R20, R104.reuse, R32, R20 ;  /* 0x000000206814723c */ /* 0x044fec0000041814 */
[----:B------:R-:W-:Y:S01]  /*143d0*/  HMMA.16816.F32.BF16 R12, R104, R34, R12 ;  /* 0x00000022680c723c */ /* 0x000fe2000004180c */
[----:B------:R-:W-:Y:S05]  /*143e0*/  LDSM.16.M88.4 R32, [R191+0x2800] ;  /* 0x00280000bf20783b */ /* 0x000fea0000000200 */
[C---:B------:R-:W-:Y:S06]  /*143f0*/  HMMA.16816.F32.BF16 R96, R24.reuse, R60, R96 ;  /* 0x0000003c1860723c */ /* 0x040fec0000041860 */
[----:B------:R-:W-:Y:S01]  /*14400*/  HMMA.16816.F32.BF16 R92, R24, R62, R92 ;  /* 0x0000003e185c723c */ /* 0x000fe2000004185c */
[----:B------:R-:W2:Y:S04]  /*14410*/  LDSM.16.M88.4 R24, [R195+0x8800] ;  /* 0x00880000c318783b */ /* 0x000ea80000000200 */
[----:B------:R-:W-:Y:S01]  /*14420*/  LDSM.16.M88.4 R60, [R200+0xa800] ;  /* 0x00a80000c83c783b */ /* 0x000fe20000000200 */
[C---:B------:R-:W-:Y:S06]  /*14430*/  HMMA.16816.F32.BF16 R44, R36.reuse, R8, R44 ;  /* 0x00000008242c723c */ /* 0x040fec000004182c */
[----:B------:R-:W-:Y:S01]  /*14440*/  HMMA.16816.F32.BF16 R40, R36, R10, R40 ;  /* 0x0000000a2428723c */ /* 0x000fe20000041828 */
[----:B------:R-:W3:Y:S05]  /*14450*/  LDSM.16.M88.4 R8, [R200+0xa000] ;  /* 0x00a00000c808783b */ /* 0x000eea0000000200 */
        /* <DEDUP_REMOVED lines=9> */
[----:B------:R-:W4:Y:S01]  /*144f0*/  LDSM.16.M88.4 R48, [R198+0x4000] ;  /* 0x00400000c630783b */ /* 0x000f220000000200 */
[C---:B--2---:R-:W-:Y:S06]  /*14500*/  HMMA.16816.F32.BF16 R44, R104.reuse, R24, R44 ;  /* 0x00000018682c723c */ /* 0x044fec000004182c */
[----:B------:R-:W-:Y:S01]  /*14510*/  HMMA.16816.F32.BF16 R40, R104, R26, R40 ;  /* 0x0000001a6828723c */ /* 0x000fe20000041828 */
[----:B------:R-:W2:Y:S05]  /*14520*/  LDSM.16.M88.4 R24, [R195+0xa000] ;  /* 0x00a00000c318783b */ /* 0x000eaa0000000200 */
[C---:B---3--:R-:W-:Y:S06]  /*14530*/  HMMA.16816.F32.BF16 R20, R64.reuse, R8, R20 ;  /* 0x000000084014723c */ /* 0x048fec0000041814 */
[----:B------:R-:W-:Y:S01]  /*14540*/  HMMA.16816.F32.BF16 R12, R64, R10, R12 ;  /* 0x0000000a400c723c */ /* 0x000fe2000004180c */
[----:B------:R-:W-:Y:S05]  /*14550*/  LDSM.16.M88.4 R8, [R196+0x4000] ;  /* 0x00400000c408783b */ /* 0x000fea0000000200 */
[----:B-1----:R-:W-:Y:S06]  /*14560*/  HMMA.16816.F32.BF16 R76, R104, R4, R76 ;  /* 0x00000004684c723c */ /* 0x002fec000004184c */
[C---:B------:R-:W-:Y:S06]  /*14570*/  HMMA.16816.F32.BF16 R44, R88.reuse, R32, R44 ;  /* 0x00000020582c723c */ /* 0x040fec000004182c */
[----:B------:R-:W-:Y:S01]  /*14580*/  HMMA.16816.F32.BF16 R40, R88, R34, R40 ;  /* 0x000000225828723c */ /* 0x000fe20000041828 */
[----:B------:R-:W-:Y:S05]  /*14590*/  LDSM.16.M88.4 R32, [R198+0x4800] ;  /* 0x00480000c620783b */ /* 0x000fea0000000200 */
[C---:B----4-:R-:W-:Y:S06]  /*145a0*/  HMMA.16816.F32.BF16 R20, R36.reuse, R48, R20 ;  /* 0x000000302414723c */ /* 0x050fec0000041814 */
[----:B------:R-:W-:Y:S01]  /*145b0*/  HMMA.16816.F32.BF16 R12, R36, R50, R12 ;  /* 0x00000032240c723c */ /* 0x000fe2000004180c */
[----:B------:R-:W1:Y:S05]  /*145c0*/  LDSM.16.M88.4 R48, [R200+0xb000] ;  /* 0x00b00000c830783b */ /* 0x000e6a0000000200 */
[----:B------:R-:W-:Y:S01]  /*145d0*/  HMMA.16816.F32.BF16 R72, R104, R6, R72 ;  /* 0x000000066848723c */ /* 0x000fe20000041848 */
[----:B------:R-:W3:Y:S05]  /*145e0*/  LDSM.16.M88.4 R4, [R191+0x4000] ;  /* 0x00400000bf04783b */ /* 0x000eea0000000200 */
[----:B------:R-:W-:Y:S06]  /*145f0*/  HMMA.16816.F32.BF16 R76, R88, R84, R76 ;  /* 0x00000054584c723c */ /* 0x000fec000004184c */
[----:B--2---:R-:W-:Y:S06]  /*14600*/  HMMA.16816.F32.BF16 R20, R28, R24, R20 ;  /* 0x000000181c14723c */ /* 0x004fec0000041814 */
[C---:B------:R-:W-:Y:S06]  /*14610*/  HMMA.16816.F32.BF16 R44, R64.reuse, R60, R44 ;  /* 0x0000003c402c723c */ /* 0x040fec000004182c */
[----:B------:R-:W-:Y:S01]  /*14620*/  HMMA.16816.F32.BF16 R40, R64, R62, R40 ;  /* 0x0000003e4028723c */ /* 0x000fe20000041828 */
[----:B------:R-:W-:Y:S05]  /*14630*/  LDSM.16.M88.4 R60, [R191+0x4800] ;  /* 0x00480000bf3c783b */ /* 0x000fea0000000200 */
[----:B------:R-:W-:Y:S01]  /*14640*/  HMMA.16816.F32.BF16 R12, R28, R26, R12 ;  /* 0x0000001a1c0c723c */ /* 0x000fe2000004180c */
[----:B------:R-:W2:Y:S05]  /*14650*/  LDSM.16.M88.4 R24, [R198+0x5000] ;  /* 0x00500000c618783b */ /* 0x000eaa0000000200 */
[C---:B------:R-:W-:Y:S06]  /*14660*/  HMMA.16816.F32.BF16 R96, R104.reuse, R100, R96 ;  /* 0x000000646860723c */ /* 0x040fec0000041860 */
[----:B------:R-:W-:Y:S01]  /*14670*/  HMMA.16816.F32.BF16 R100, R104, R102, R92 ;  /* 0x000000666864723c */ /* 0x000fe2000004185c */
[----:B------:R-:W-:Y:S05]  /*14680*/  LDSM.16.M88.4 R92, [R195+0xa800] ;  /* 0x00a80000c35c783b */ /* 0x000fea0000000200 */
[----:B------:R-:W-:Y:S06]  /*14690*/  HMMA.16816.F32.BF16 R72, R88, R86, R72 ;  /* 0x000000565848723c */ /* 0x000fec0000041848 */
[----:B-1----:R-:W-:Y:S06]  /*146a0*/  HMMA.16816.F32.BF16 R76, R64, R48, R76 ;  /* 0x00000030404c723c */ /* 0x002fec000004184c */
[----:B---3--:R-:W-:Y:S06]  /*146b0*/  HMMA.16816.F32.BF16 R20, R8, R4, R20 ;  /* 0x000000040814723c */ /* 0x008fec0000041814 */
        /* <DEDUP_REMOVED lines=9> */
[----:B------:R-:W3:Y:S03]  /*14750*/  LDSM.16.M88.4 R4, [R195+0xb000] ;  /* 0x00b00000c304783b */ /* 0x000ee60000000200 */
[----:B------:R-:W-:Y:S01]  /*14760*/  HMMA.16816.F32.BF16 R72, R64, R50, R72 ;  /* 0x000000324048723c */ /* 0x000fe20000041848 */
[----:B------:R-:W-:Y:S05]  /*14770*/  LDSM.16.M88.4 R48, [R191+0x5000] ;  /* 0x00500000bf30783b */ /* 0x000fea0000000200 */
[----:B--2---:R-:W-:Y:S07]  /*14780*/  HMMA.16816.F32.BF16 R76, R36, R24, R76 ;  /* 0x00000018244c723c */ /* 0x004fee000004184c */
[----:B------:R-:W-:-:S02]  /*14790*/  FMUL.FTZ R24, R23, R52 ;  /* 0x0000003417187220 */ /* 0x000fc40000410000 */
[----:B------:R-:W2:Y:S01]  /*147a0*/  LDSM.16.M88.4 R20, [R198+0x5800] ;  /* 0x00580000c614783b */ /* 0x000ea20000000200 */
        /* <DEDUP_REMOVED lines=9> */
[----:B---3--:R-:W-:Y:S06]  /*14840*/  HMMA.16816.F32.BF16 R76, R28, R4, R76 ;  /* 0x000000041c4c723c */ /* 0x008fec000004184c */
[C---:B--2---:R-:W-:Y:S06]  /*14850*/  HMMA.16816.F32.BF16 R96, R36.reuse, R20, R96 ;  /* 0x000000142460723c */ /* 0x044fec0000041860 */
[----:B------:R-:W-:Y:S06]  /*14860*/  HMMA.16816.F32.BF16 R100, R36, R22, R100 ;  /* 0x000000162464723c */ /* 0x000fec0000041864 */
[C---:B------:R-:W-:Y:S01]  /*14870*/  HMMA.16816.F32.BF16 R72, R28.reuse, R6, R72 ;  /* 0x000000061c48723c */ /* 0x040fe20000041848 */
[----:B------:R-:W2:Y:S05]  /*14880*/  LDSM.16.M88.4 R4, [R191+0x5800] ;  /* 0x00580000bf04783b */ /* 0x000eaa0000000200 */
[C---:B------:R-:W-:Y:S06]  /*14890*/  HMMA.16816.F32.BF16 R44, R28.reuse, R92, R44 ;  /* 0x0000005c1c2c723c */ /* 0x040fec000004182c */
[----:B------:R-:W-:Y:S01]  /*148a0*/  HMMA.16816.F32.BF16 R40, R28, R94, R40 ;  /* 0x0000005e1c28723c */ /* 0x000fe20000041828 */
[----:B------:R-:W-:-:S02]  /*148b0*/  LEA R68, R68, R53, 0x4 ;  /* 0x0000003544447211 */ /* 0x000fc400078e20ff */
[----:B------:R-:W-:Y:S01]  /*148c0*/  ISETP.GT.AND P5, PT, R221, R210, PT ;  /* 0x000000d2dd00720c */ /* 0x000fe20003fa4270 */
        /* <DEDUP_REMOVED lines=147> */
.L_x_2122:
[----:B------:R-:W2:Y:S02]  /*15200*/  LD.E R5, desc[UR6][R16.64+0x38] ;  /* 0x0000380610057980 */ /* 0x000ea4000c101900 */
[----:B--2---:R-:W-:-:S04]  /*15210*/  LEA R5, -R5, RZ, 0x6 ;  /* 0x000000ff05057211 */ /* 0x004fc800078e31ff */
[----:B------:R-:W-:Y:S02]  /*15220*/  SHF.R.S32.HI R6, RZ, 0x1f, R5 ;  /* 0x0000001fff067819 */ /* 0x000fe40000011405 */
.L_x_2123:
[----:B------:R-:W-:Y:S05]  /*15230*/  BSYNC B0 ;  /* 0x0000000000007941 */ /* 0x000fea0003800000 */
.L_x_2121:
        /* <DEDUP_REMOVED lines=96> */
.L_x_2120:
[----:B------:R-:W-:Y:S05]  /*15840*/  BSYNC B1 ;  /* 0x0000000000017941 */ /* 0x000fea0003800000 */
.L_x_2119:
        /* <DEDUP_REMOVED lines=462> */
.L_x_2126:
[----:B--2---:R-:W-:Y:S02]  /*17530*/  R2UR UR4, R134 ;  /* 0x00000000860472ca */ /* 0x004fe400000e0000 */
[----:B------:R-:W-:-:S13]  /*17540*/  R2UR UR5, R135 ;  /* 0x00000000870572ca */ /* 0x000fda00000e0000 */
[----:B-1----:R-:W2:Y:S02]  /*17550*/  LD.E R5, desc[UR4][R138.64+0x40] ;  /* 0x000040048a057980 */ /* 0x002ea4000c101900 */
[----:B--2---:R-:W-:-:S05]  /*17560*/  IMAD.U32 R5, R5, -0x40, RZ ;  /* 0xffffffc005057824 */ /* 0x004fca00078e00ff */
[----:B------:R-:W-:Y:S02]  /*17570*/  SHF.R.S32.HI R4, RZ, 0x1f, R5 ;  /* 0x0000001fff047819 */ /* 0x000fe40000011405 */
.L_x_2127:
[----:B------:R-:W-:Y:S05]  /*17580*/  BSYNC B0 ;  /* 0x0000000000007941 */ /* 0x000fea0003800000 */
.L_x_2125:
        /* <DEDUP_REMOVED lines=120> */
[----:B-1----:R-:W1:Y:S04]  /*17d10*/  LDSM.16.M88.4 R16, [R200+0x6000] ;  /* 0x00600000c810783b */ /* 0x002e680000000200 */
[----:B--2---:R-:W-:Y:S04]  /*17d20*/  LDSM.16.M88.4 R12, [R199] ;  /* 0x00000000c70c783b */ /* 0x004fe80000000200 */
[----:B------:R-:W-:Y:S04]  /*17d30*/  LDSM.16.M88.4 R140, [R198] ;  /* 0x00000000c68c783b */ /* 0x000fe80000000200 */
[----:B------:R-:W2:Y:S04]  /*17d40*/  LD.E R133, desc[UR4][R138.64+0x18c] ;  /* 0x00018c048a857980 */ /* 0x000ea8000c101900 */
[----:B------:R-:W5:Y:S04]  /*17d50*/  LDSM.16.M88.4 R176, [R200+0x7000] ;  /* 0x00700000c8b0783b */ /* 0x000f680000000200 */
[----:B------:R-:W5:Y:S04]  /*17d60*/  LDSM.16.M88.4 R144, [R200+0x6800] ;  /* 0x00680000c890783b */ /* 0x000f680000000200 */
[----:B------:R-:W-:Y:S04]  /*17d70*/  LDSM.16.M88.4 R8, [R197] ;  /* 0x00000000c508783b */ /* 0x000fe80000000200 */
[----:B------:R-:W5:Y:S04]  /*17d80*/  LDSM.16.M88.4 R152, [R195+0x6000] ;  /* 0x00600000c398783b */ /* 0x000f680000000200 */
[----:B------:R-:W5:Y:S04]  /*17d90*/  LDSM.16.M88.4 R148, [R200+0x7800] ;  /* 0x00780000c894783b */ /* 0x000f680000000200 */
[----:B---3--:R-:W3:Y:S01]  /*17da0*/  LDSM.16.M88.4 R20, [R193] ;  /* 0x00000000c114783b */ /* 0x008ee20000000200 */
[C---:B-1----:R-:W-:Y:S03]  /*17db0*/  HMMA.16816.F32.BF16 R4, R168.reuse, R16, RZ ;  /* 0x00000010a804723c */ /* 0x042fe600000418ff */
[----:B----4-:R-:W1:Y:S04]  /*17dc0*/  LDSM.16.M88.4 R24, [R194] ;  /* 0x00000000c218783b */ /* 0x010e680000000200 */
[----:B------:R-:W-:Y:S01]  /*17dd0*/  LDSM.16.M88.4 R164, [R191] ;  /* 0x00000000bfa4783b */ /* 0x000fe20000000200 */
[C---:B------:R-:W-:Y:S03]  /*17de0*/  HMMA.16816.F32.BF16 R16, R168.reuse, R18, RZ ;  /* 0x00000012a810723c */ /* 0x040fe600000418ff */
[----:B------:R-:W-:Y:S04]  /*17df0*/  LDSM.16.M88.4 R32, [R192] ;  /* 0x00000000c020783b */ /* 0x000fe80000000200 */
[----:B------:R-:W-:Y:S01]  /*17e00*/  LDSM.16.M88.4 R228, [R195+0x6800] ;  /* 0x00680000c3e4783b */ /* 0x000fe20000000200 */
[----:B-----5:R-:W-:Y:S03]  /*17e10*/  HMMA.16816.F32.BF16 R156, R168, R176, RZ ;  /* 0x000000b0a89c723c */ /* 0x020fe600000418ff */
[----:B------:R-:W-:Y:S04]  /*17e20*/  LDSM.16.M88.4 R180, [R201+0x2000] ;  /* 0x00200000c9b4783b */ /* 0x000fe80000000200 */
[----:B------:R-:W-:Y:S01]  /*17e30*/  LDSM.16.M88.4 R160, [R191+0x1000] ;  /* 0x00100000bfa0783b */ /* 0x000fe20000000200 */
[C---:B------:R-:W-:Y:S03]  /*17e40*/  HMMA.16816.F32.BF16 R4, R12.reuse, R140, R4 ;  /* 0x0000008c0c04723c */ /* 0x040fe60000041804 */
[----:B------:R-:W-:Y:S04]  /*17e50*/  LDSM.16.M88.4 R232, [R191+0x2000] ;  /* 0x00200000bfe8783b */ /* 0x000fe80000000200 */
[----:B------:R-:W-:Y:S01]  /*17e60*/  LDSM.16.M88.4 R236, [R200+0x9800] ;  /* 0x00980000c8ec783b */ /* 0x000fe20000000200 */
[----:B------:R-:W-:Y:S03]  /*17e70*/  HMMA.16816.F32.BF16 R16, R12, R142, R16 ;  /* 0x0000008e0c10723c */ /* 0x000fe60000041810 */
[----:B------:R-:W4:Y:S03]  /*17e80*/  LDSM.16.M88.4 R140, [R196] ;  /* 0x00000000c48c783b */ /* 0x000f260000000200 */
[C---:B------:R-:W-:Y:S01]  /*17e90*/  HMMA.16816.F32.BF16 R176, R168.reuse, R178, RZ ;  /* 0x000000b2a8b0723c */ /* 0x040fe200000418ff */
[----:B------:R-:W-:Y:S04]  /*17ea0*/  LDSM.16.M88.4 R240, [R195+0x9000] ;  /* 0x00900000c3f0783b */ /* 0x000fe80000000200 */
[----:B------:R-:W0:Y:S01]  /*17eb0*/  LDGDEPBAR ;  /* 0x00000000000079af */ /* 0x000e220000000000 */
[C---:B------:R-:W-:Y:S06]  /*17ec0*/  HMMA.16816.F32.BF16 R28, R168.reuse, R144, RZ ;  /* 0x00000090a81c723c */ /* 0x040fec00000418ff */
[----:B------:R-:W-:Y:S06]  /*17ed0*/  HMMA.16816.F32.BF16 R144, R168, R146, RZ ;  /* 0x00000092a890723c */ /* 0x000fec00000418ff */
[----:B------:R-:W-:Y:S06]  /*17ee0*/  HMMA.16816.F32.BF16 R4, R8, R152, R4 ;  /* 0x000000980804723c */ /* 0x000fec0000041804 */
[----:B------:R-:W-:Y:S06]  /*17ef0*/  HMMA.16816.F32.BF16 R172, R168, R148, RZ ;  /* 0x00000094a8ac723c */ /* 0x000fec00000418ff */
[----:B------:R-:W-:Y:S01]  /*17f00*/  HMMA.16816.F32.BF16 R16, R8, R154, R16 ;  /* 0x0000009a0810723c */ /* 0x000fe20000041810 */
[----:B------:R-:W-:Y:S05]  /*17f10*/  LDSM.16.M88.4 R152, [R190] ;  /* 0x00000000be98783b */ /* 0x000fea0000000200 */
[----:B------:R-:W-:Y:S01]  /*17f20*/  HMMA.16816.F32.BF16 R168, R168, R150, RZ ;  /* 0x00000096a8a8723c */ /* 0x000fe200000418ff */
[----:B------:R-:W-:Y:S05]  /*17f30*/  LDSM.16.M88.4 R148, [R195+0x7000] ;  /* 0x00700000c394783b */ /* 0x000fea0000000200 */
[C---:B---3--:R-:W-:Y:S06]  /*17f40*/  HMMA.16816.F32.BF16 R156, R12.reuse, R20, R156 ;  /* 0x000000140c9c723c */ /* 0x048fec000004189c */
[C---:B------:R-:W-:Y:S01]  /*17f50*/  HMMA.16816.F32.BF16 R176, R12.reuse, R22, R176 ;  /* 0x000000160cb0723c */ /* 0x040fe200000418b0 */
[----:B------:R-:W3:Y:S05]  /*17f60*/  LDSM.16.M88.4 R20, [R200+0x8000] ;  /* 0x00800000c814783b */ /* 0x000eea0000000200 */
[C---:B-1----:R-:W-:Y:S06]  /*17f70*/  HMMA.16816.F32.BF16 R28, R12.reuse, R24, R28 ;  /* 0x000000180c1c723c */ /* 0x042fec000004181c */
[----:B------:R-:W-:Y:S01]  /*17f80*/  HMMA.16816.F32.BF16 R144, R12, R26, R144 ;  /* 0x0000001a0c90723c */ /* 0x000fe20000041890 */
[----:B------:R-:W1:Y:S05]  /*17f90*/  LDSM.16.M88.4 R24, [R195+0x7800] ;  /* 0x00780000c318783b */ /* 0x000e6a0000000200 */
[C---:B----4-:R-:W-:Y:S06]  /*17fa0*/  HMMA.16816.F32.BF16 R4, R140.reuse, R164, R4 ;  /* 0x000000a48c04723c */ /* 0x050fec0000041804 */
[----:B------:R-:W-:Y:S01]  /*17fb0*/  HMMA.16816.F32.BF16 R16, R140, R166, R16 ;  /* 0x000000a68c10723c */ /* 0x000fe20000041810 */
[----:B------:R-:W-:Y:S05]  /*17fc0*/  LDSM.16.M88.4 R164, [R196+0x2000] ;  /* 0x00200000c4a4783b */ /* 0x000fea0000000200 */
[C---:B------:R-:W-:Y:S06]  /*17fd0*/  HMMA.16816.F32.BF16 R172, R12.reuse, R32, R172 ;  /* 0x000000200cac723c */ /* 0x040fec00000418ac */
[----:B------:R-:W-:Y:S01]  /*17fe0*/  HMMA.16816.F32.BF16 R168, R12, R34, R168 ;  /* 0x000000220ca8723c */ /* 0x000fe200000418a8 */
[----:B------:R-:W4:Y:S04]  /*17ff0*/  LDSM.16.M88.4 R32, [R191+0x800] ;  /* 0x00080000bf20783b */ /* 0x000f280000000200 */
[----:B------:R-:W5:Y:S01]  /*18000*/  LDSM.16.M88.4 R12, [R199+0x2000] ;  /* 0x00200000c70c783b */ /* 0x000f620000000200 */
[C---:B------:R-:W-:Y:S06]  /*18010*/  HMMA.16816.F32.BF16 R28, R8.reuse, R228, R28 ;  /* 0x000000e4081c723c */ /* 0x040fec000004181c */
[----:B------:R-:W-:Y:S01]  /*18020*/  HMMA.16816.F32.BF16 R144, R8, R230, R144 ;  /* 0x000000e60890723c */ /* 0x000fe20000041890 */
[----:B------:R-:W-:Y:S05]  /*18030*/  LDSM.16.M88.4 R228, [R197+0x2000] ;  /* 0x00200000c5e4783b */ /* 0x000fea0000000200 */
[C---:B---3--:R-:W-:Y:S06]  /*18040*/  HMMA.16816.F32.BF16 R4, R180.reuse, R20, R4 ;  /* 0x00000014b404723c */ /* 0x048fec0000041804 */
[----:B------:R-:W-:Y:S01]  /*18050*/  HMMA.16816.F32.BF16 R16, R180, R22, R16 ;  /* 0x00000016b410723c */ /* 0x000fe20000041810 */
[----:B------:R-:W-:Y:S05]  /*18060*/  LDSM.16.M88.4 R20, [R189] ;  /* 0x00000000bd14783b */ /* 0x000fea0000000200 */
[C---:B------:R-:W-:Y:S06]  /*18070*/  HMMA.16816.F32.BF16 R156, R8.reuse, R148, R156 ;  /* 0x00000094089c723c */ /* 0x040fec000004189c */
[C---:B------:R-:W-:Y:S01]  /*18080*/  HMMA.16816.F32.BF16 R176, R8.reuse, R150, R176 ;  /* 0x0000009608b0723c */ /* 0x040fe200000418b0 */
[----:B------:R-:W-:Y:S05]  /*18090*/  LDSM.16.M88.4 R148, [R191+0x1800] ;  /* 0x00180000bf94783b */ /* 0x000fea0000000200 */
[C---:B-1----:R-:W-:Y:S06]  /*180a0*/  HMMA.16816.F32.BF16 R172, R8.reuse, R24, R172 ;  /* 0x0000001808ac723c */ /* 0x042fec00000418ac */
[----:B------:R-:W-:Y:S01]  /*180b0*/  HMMA.16816.F32.BF16 R168, R8, R26, R168 ;  /* 0x0000001a08a8723c */ /* 0x000fe200000418a8 */
[----:B------:R-:W1:Y:S04]  /*180c0*/  LDSM.16.M88.4 R24, [R200+0x8800] ;  /* 0x00880000c818783b */ /* 0x000e680000000200 */
[----:B------:R-:W3:Y:S01]  /*180d0*/  LDSM.16.M88.4 R8, [R195+0x8000] ;  /* 0x00800000c308783b */ /* 0x000ee20000000200 */
[C---:B----4-:R-:W-:Y:S06]  /*180e0*/  HMMA.16816.F32.BF16 R28, R140.reuse, R32, R28 ;  /* 0x000000208c1c723c */ /* 0x050fec000004181c */
[----:B------:R-:W-:Y:S01]  /*180f0*/  HMMA.16816.F32.BF16 R144, R140, R34, R144 ;  /* 0x000000228c90723c */ /* 0x000fe20000041890 */
[----:B------:R-:W4:Y:S05]  /*18100*/  LDSM.16.M88.4 R32, [R200+0x9000] ;  /* 0x00900000c820783b */ /* 0x000f2a0000000200 */
[C---:B-----5:R-:W-:Y:S06]  /*18110*/  HMMA.16816.F32.BF16 R4, R12.reuse, R152, R4 ;  /* 0x000000980c04723c */ /* 0x060fec0000041804 */
[----:B------:R-:W-:Y:S01]  /*18120*/  HMMA.16816.F32.BF16 R16, R12, R154, R16 ;  /* 0x0000009a0c10723c */ /* 0x000fe20000041810 */
[----:B------:R-:W-:Y:S05]  /*18130*/  LDSM.16.M88.4 R152, [R201+0x4000] ;  /* 0x00400000c998783b */ /* 0x000fea0000000200 */
[----:B------:R-:W-:Y:S06]  /*18140*/  HMMA.16816.F32.BF16 R156, R140, R160, R156 ;  /* 0x000000a08c9c723c */ /* 0x000fec000004189c */
[C---:B-1----:R-:W-:Y:S06]  /*18150*/  HMMA.16816.F32.BF16 R28, R180.reuse, R24, R28 ;  /* 0x00000018b41c723c */ /* 0x042fec000004181c */
[----:B------:R-:W-:Y:S01]  /*18160*/  HMMA.16816.F32.BF16 R144, R180, R26, R144 ;  /* 0x0000001ab490723c */ /* 0x000fe20000041890 */
[----:B------:R-:W-:Y:S05]  /*18170*/  LDSM.16.M88.4 R24, [R195+0x8800] ;  /* 0x00880000c318783b */ /* 0x000fea0000000200 */
[----:B---3--:R-:W-:Y:S06]  /*18180*/  HMMA.16816.F32.BF16 R4, R228, R8, R4 ;  /* 0x00000008e404723c */ /* 0x008fec0000041804 */
[----:B------:R-:W-:Y:S01]  /*18190*/  HMMA.16816.F32.BF16 R176, R140, R162, R176 ;  /* 0x000000a28cb0723c */ /* 0x000fe200000418b0 */
[----:B------:R-:W1:Y:S05]  /*181a0*/  LDSM.16.M88.4 R160, [R188] ;  /* 0x00000000bca0783b */ /* 0x000e6a0000000200 */
[----:B------:R-:W-:Y:S01]  /*181b0*/  HMMA.16816.F32.BF16 R16, R228, R10, R16 ;  /* 0x0000000ae410723c */ /* 0x000fe20000041810 */
[----:B------:R-:W-:Y:S05]  /*181c0*/  LDSM.16.M88.4 R8, [R191+0x2800] ;  /* 0x00280000bf08783b */ /* 0x000fea0000000200 */
[C---:B------:R-:W-:Y:S06]  /*181d0*/  HMMA.16816.F32.BF16 R172, R140.reuse, R148, R172 ;  /* 0x000000948cac723c */ /* 0x040fec00000418ac */
[----:B------:R-:W-:Y:S01]  /*181e0*/  HMMA.16816.F32.BF16 R168, R140, R150, R168 ;  /* 0x000000968ca8723c */ /* 0x000fe200000418a8 */
[----:B------:R-:W3:Y:S04]  /*181f0*/  LDSM.16.M88.4 R148, [R200+0xa000] ;  /* 0x00a00000c894783b */ /* 0x000ee80000000200 */
[----:B------:R-:W-:Y:S01]  /*18200*/  LDSM.16.M88.4 R140, [R199+0x4000] ;  /* 0x00400000c78c783b */ /* 0x000fe20000000200 */
[----:B----4-:R-:W-:Y:S06]  /*18210*/  HMMA.16816.F32.BF16 R156, R180, R32, R156 ;  /* 0x00000020b49c723c */ /* 0x010fec000004189c */
[----:B------:R-:W-:Y:S06]  /*18220*/  HMMA.16816.F32.BF16 R28, R12, R20, R28 ;  /* 0x000000140c1c723c */ /* 0x000fec000004181c */
[----:B------:R-:W-:Y:S06]  /*18230*/  HMMA.16816.F32.BF16 R4, R164, R232, R4 ;  /* 0x000000e8a404723c */ /* 0x000fec0000041804 */
[----:B------:R-:W-:Y:S01]  /*18240*/  HMMA.16816.F32.BF16 R144, R12, R22, R144 ;  /* 0x000000160c90723c */ /* 0x000fe20000041890 */
[----:B------:R-:W4:Y:S05]  /*18250*/  LDSM.16.M88.4 R20, [R186] ;  /* 0x00000000ba14783b */ /* 0x000f2a0000000200 */
[----:B------:R-:W-:Y:S01]  /*18260*/  HMMA.16816.F32.BF16 R176, R180, R34, R176 ;  /* 0x00000022b4b0723c */ /* 0x000fe200000418b0 */
[----:B------:R-:W5:Y:S05]  /*18270*/  LDSM.16.M88.4 R32, [R187] ;  /* 0x00000000bb20783b */ /* 0x000f6a0000000200 */
[----:B------:R-:W-:Y:S01]  /*18280*/  HMMA.16816.F32.BF16 R16, R164, R234, R16 ;  /* 0x000000eaa410723c */ /* 0x000fe20000041810 */
[----:B------:R-:W-:Y:S05]  /*18290*/  LDSM.16.M88.4 R232, [R195+0xa000] ;  /* 0x00a00000c3e8783b */ /* 0x000fea0000000200 */
[----:B-1----:R-:W-:Y:S06]  /*182a0*/  HMMA.16816.F32.BF16 R156, R12, R160, R156 ;  /* 0x000000a00c9c723c */ /* 0x002fec000004189c */
[----:B------:R-:W-:Y:S06]  /*182b0*/  HMMA.16816.F32.BF16 R28, R228, R24, R28 ;  /* 0x00000018e41c723c */ /* 0x000fec000004181c */
[----:B---3--:R-:W-:Y:S06]  /*182c0*/  HMMA.16816.F32.BF16 R4, R152, R148, R4 ;  /* 0x000000949804723c */ /* 0x008fec0000041804 */
[----:B------:R-:W-:Y:S01]  /*182d0*/  HMMA.16816.F32.BF16 R144, R228, R26, R144 ;  /* 0x0000001ae490723c */ /* 0x000fe20000041890 */
[----:B------:R-:W-:Y:S05]  /*182e0*/  LDSM.16.M88.4 R24, [R197+0x4000] ;  /* 0x00400000c518783b */ /* 0x000fea0000000200 */
[----:B------:R-:W-:Y:S01]  /*182f0*/  HMMA.16816.F32.BF16 R176, R12, R162, R176 ;  /* 0x000000a20cb0723c */ /* 0x000fe200000418b0 */
[----:B------:R-:W1:Y:S05]  /*18300*/  LDSM.16.M88.4 R160, [R191+0x3000] ;  /* 0x00300000bfa0783b */ /* 0x000e6a0000000200 */
[----:B------:R-:W-:Y:S01]  /*18310*/  HMMA.16816.F32.BF16 R16, R152, R150, R16 ;  /* 0x000000969810723c */ /* 0x000fe20000041810 */
[----:B------:R-:W-:Y:S05]  /*18320*/  LDSM.16.M88.4 R148, [R200+0xb000] ;  /* 0x00b00000c894783b */ /* 0x000fea0000000200 */
[C---:B------:R-:W-:Y:S06]  /*18330*/  HMMA.16816.F32.BF16 R172, R180.reuse, R236, R172 ;  /* 0x000000ecb4ac723c */ /* 0x040fec00000418ac */
[----:B------:R-:W-:Y:S01]  /*18340*/  HMMA.16816.F32.BF16 R168, R180, R238, R168 ;  /* 0x000000eeb4a8723c */ /* 0x000fe200000418a8 */
[----:B------:R-:W3:Y:S04]  /*18350*/  LDSM.16.M88.4 R236, [R200+0xa800] ;  /* 0x00a80000c8ec783b */ /* 0x000ee80000000200 */
[----:B------:R-:W-:Y:S01]  /*18360*/  LDSM.16.M88.4 R180, [R195+0x9800] ;  /* 0x00980000c3b4783b */ /* 0x000fe20000000200 */
[----:B------:R-:W-:Y:S06]  /*18370*/  HMMA.16816.F32.BF16 R156, R228, R240, R156 ;  /* 0x000000f0e49c723c */ /* 0x000fec000004189c */
[----:B------:R-:W-:Y:S06]  /*18380*/  HMMA.16816.F32.BF16 R28, R164, R8, R28 ;  /* 0x00000008a41c723c */ /* 0x000fec000004181c */
[----:B----4-:R-:W-:Y:S06]  /*18390*/  HMMA.16816.F32.BF16 R4, R140, R20, R4 ;  /* 0x000000148c04723c */ /* 0x010fec0000041804 */
[----:B------:R-:W-:Y:S01]  /*183a0*/  HMMA.16816.F32.BF16 R144, R164, R10, R144 ;  /* 0x0000000aa490723c */ /* 0x000fe20000041890 */
[----:B------:R-:W-:Y:S05]  /*183b0*/  LDSM.16.M88.4 R8, [R191+0x4000] ;  /* 0x00400000bf08783b */ /* 0x000fea0000000200 */
[----:B------:R-:W-:Y:S01]  /*183c0*/  HMMA.16816.F32.BF16 R16, R140, R22, R16 ;  /* 0x000000168c10723c */ /* 0x000fe20000041810 */
[----:B------:R-:W-:Y:S05]  /*183d0*/  LDSM.16.M88.4 R20, [R195+0xa800] ;  /* 0x00a80000c314783b */ /* 0x000fea0000000200 */
[C---:B-----5:R-:W-:Y:S06]  /*183e0*/  HMMA.16816.F32.BF16 R172, R12.reuse, R32, R172 ;  /* 0x000000200cac723c */ /* 0x060fec00000418ac */
[----:B------:R-:W-:Y:S01]  /*183f0*/  HMMA.16816.F32.BF16 R168, R12, R34, R168 ;  /* 0x000000220ca8723c */ /* 0x000fe200000418a8 */
[----:B------:R-:W4:Y:S04]  /*18400*/  LDSM.16.M88.4 R32, [R185] ;  /* 0x00000000b920783b */ /* 0x000f280000000200 */
[----:B------:R-:W5:Y:S01]  /*18410*/  LDSM.16.M88.4 R12, [R196+0x4000] ;  /* 0x00400000c40c783b */ /* 0x000f620000000200 */
[----:B-1----:R-:W-:Y:S06]  /*18420*/  HMMA.16816.F32.BF16 R156, R164, R160, R156 ;  /* 0x000000a0a49c723c */ /* 0x002fec000004189c */
[----:B---3--:R-:W-:Y:S06]  /*18430*/  HMMA.16816.F32.BF16 R28, R152, R236, R28 ;  /* 0x000000ec981c723c */ /* 0x008fec000004181c */
[----:B------:R-:W-:Y:S06]  /*18440*/  HMMA.16816.F32.BF16 R4, R24, R232, R4 ;  /* 0x000000e81804723c */ /* 0x000fec0000041804 */
[----:B------:R-:W-:Y:S06]  /*18450*/  HMMA.16816.F32.BF16 R144, R152, R238, R144 ;  /* 0x000000ee9890723c */ /* 0x000fec0000041890 */
[----:B------:R-:W-:Y:S01]  /*18460*/  HMMA.16816.F32.BF16 R16, R24, R234, R16 ;  /* 0x000000ea1810723c */ /* 0x000fe20000041810 */
[----:B------:R-:W1:Y:S05]  /*18470*/  LDSM.16.M88.4 R232, [R184] ;  /* 0x00000000b8e8783b */ /* 0x000e6a0000000200 */
[----:B------:R-:W-:Y:S06]  /*18480*/  HMMA.16816.F32.BF16 R176, R228, R242, R176 ;  /* 0x000000f2e4b0723c */ /* 0x000fec00000418b0 */
[----:B------:R-:W-:Y:S06]  /*18490*/  HMMA.16816.F32.BF16 R156, R152, R148, R156 ;  /* 0x00000094989c723c */ /* 0x000fec000004189c */
[----:B----4-:R-:W-:Y:S06]  /*184a0*/  HMMA.16816.F32.BF16 R28, R140, R32, R28 ;  /* 0x000000208c1c723c */ /* 0x010fec000004181c */
[----:B-----5:R-:W-:Y:S06]  /*184b0*/  HMMA.16816.F32.BF16 R4, R12, R8, R4 ;  /* 0x000000080c04723c */ /* 0x020fec0000041804 */
[----:B------:R-:W-:Y:S01]  /*184c0*/  HMMA.16816.F32.BF16 R144, R140, R34, R144 ;  /* 0x000000228c90723c */ /* 0x000fe20000041890 */
[----:B------:R-:W3:Y:S05]  /*184d0*/  LDSM.16.M88.4 R32, [R191+0x3800] ;  /* 0x00380000bf20783b */ /* 0x000eea0000000200 */
[----:B------:R-:W-:Y:S06]  /*184e0*/  HMMA.16816.F32.BF16 R172, R228, R180, R172 ;  /* 0x000000b4e4ac723c */ /* 0x000fec00000418ac */
[----:B------:R-:W-:Y:S01]  /*184f0*/  HMMA.16816.F32.BF16 R16, R12, R10, R16 ;  /* 0x0000000a0c10723c */ /* 0x000fe20000041810 */
[----:B------:R-:W4:Y:S05]  /*18500*/  LDSM.16.M88.4 R8, [R195+0xb000] ;  /* 0x00b00000c308783b */ /* 0x000f2a0000000200 */
[----:B------:R-:W-:Y:S01]  /*18510*/  HMMA.16816.F32.BF16 R180, R228, R182, R168 ;  /* 0x000000b6e4b4723c */ /* 0x000fe200000418a8 */
[----:B------:R-:W5:Y:S01]  /*18520*/  LDSM.16.M88.4 R168, [R191+0x4800] ;  /* 0x00480000bfa8783b */ /* 0x000f620000000200 */
[-C--:B--2---:R-:W-:Y:S01]  /*18530*/  FMUL.FTZ R137, R4, R133.reuse ;  /* 0x0000008504897220 */ /* 0x084fe20000410000 */
[-C--:B------:R-:W-:Y:S01]  /*18540*/  FMUL.FTZ R149, R5, R133.reuse ;  /* 0x0000008505957220 */ /* 0x080fe20000410000 */
[-C--:B------:R-:W-:Y:S01]  /*18550*/  FMUL.FTZ R148, R6, R133.reuse ;  /* 0x0000008506947220 */ /* 0x080fe20000410000 */
[-C--:B------:R-:W-:Y:S01]  /*18560*/  FMUL.FTZ R160, R7, R133.reuse ;  /* 0x0000008507a07220 */ /* 0x080fe20000410000 */
[----:B------:R-:W-:Y:S01]  /*18570*/  HMMA.16816.F32.BF16 R176, R164, R162, R176 ;  /* 0x000000a2a4b0723c */ /* 0x000fe200000418b0 */
[----:B------:R-:W2:Y:S05]  /*18580*/  LDSM.16.M88.4 R4, [R200+0xb800] ;  /* 0x00b80000c804783b */ /* 0x000eaa0000000200 */
[----:B-1----:R-:W-:Y:S06]  /*18590*/  HMMA.16816.F32.BF16 R156, R140, R232, R156 ;  /* 0x000000e88c9c723c */ /* 0x002fec000004189c */
[----:B------:R-:W-:Y:S06]  /*185a0*/  HMMA.16816.F32.BF16 R28, R24, R20, R28 ;  /* 0x00000014181c723c */ /* 0x000fec000004181c */
[----:B---3--:R-:W-:Y:S01]  /*185b0*/  HMMA.16816.F32.BF16 R172, R164, R32, R172 ;  /* 0x00000020a4ac723c */ /* 0x008fe200000418ac */
[----:B------:R-:W-:-:S05]  /*185c0*/  FMUL.FTZ R161, R16, R133 ;  /* 0x0000008510a17220 */ /* 0x000fca0000410000 */
[----:B------:R-:W-:Y:S01]  /*185d0*/  HMMA.16816.F32.BF16 R176, R152, R150, R176 ;  /* 0x0000009698b0723c */ /* 0x000fe200000418b0 */
[----:B------:R-:W-:-:S05]  /*185e0*/  FMUL.FTZ R32, R18, R133 ;  /* 0x0000008512207220 */ /* 0x000fca0000410000 */
[----:B----4-:R-:W-:Y:S01]  /*185f0*/  HMMA.16816.F32.BF16 R156, R24, R8, R156 ;  /* 0x00000008189c723c */ /* 0x010fe2000004189c */
[----:B------:R-:W-:-:S05]  /*18600*/  FMUL.FTZ R150, R17, R133 ;  /* 0x0000008511967220 */ /* 0x000fca0000410000 */
[----:B-----5:R-:W-:Y:S01]  /*18610*/  HMMA.16816.F32.BF16 R28, R12, R168, R28 ;  /* 0x000000a80c1c723c */ /* 0x020fe2000004181c */
[-C--:B------:R-:W-:Y:S02]  /*18620*/  FMUL.FTZ R8, R19, R133.reuse ;  /* 0x0000008513087220 */ /* 0x080fe40000410000 */
[----:B------:R-:W1:Y:S03]  /*18630*/  LDSM.16.M88.4 R16, [R136] ;  /* 0x000000008810783b */ /* 0x000e660000000200 */
[----:B------:R-:W-:Y:S01]  /*18640*/  HMMA.16816.F32.BF16 R144, R24, R22, R144 ;  /* 0x000000161890723c */ /* 0x000fe20000041890 */
[----:B------:R-:W3:Y:S05]  /*18650*/  LDSM.16.M88.4 R20, [R191+0x5000] ;  /* 0x00500000bf14783b */ /* 0x000eea0000000200 */
[----:B------:R-:W-:Y:S06]  /*18660*/  HMMA.16816.F32.BF16 R180, R164, R34, R180 ;  /* 0x00000022a4b4723c */ /* 0x000fec00000418b4 */
[----:B--2---:R-:W-:Y:S06]  /*18670*/  HMMA.16816.F32.BF16 R172, R152, R4, R172 ;  /* 0x0000000498ac723c */ /* 0x004fec00000418ac */
[-C--:B------:R-:W-:Y:S01]  /*18680*/  FMUL.FTZ R9, R28, R133.reuse ;  /* 0x000000851c097220 */ /* 0x080fe20000410000 */
[-C--:B------:R-:W-:Y:S01]  /*18690*/  FMUL.FTZ R33, R29, R133.reuse ;  /* 0x000000851d217220 */ /* 0x080fe20000410000 */
[-C--:B------:R-:W-:Y:S01]  /*186a0*/  FMUL.FTZ R151, R30, R133.reuse ;  /* 0x000000851e977220 */ /* 0x080fe20000410000 */
[----:B------:R-:W-:-:S02]  /*186b0*/  FMUL.FTZ R237, R31, R133 ;  /* 0x000000851fed7220 */ /* 0x000fc40000410000 */
[----:B------:R-:W2:Y:S01]  /*186c0*/  LDSM.16.M88.4 R28, [R195+0xb800] ;  /* 0x00b80000c31c783b */ /* 0x000ea20000000200 */
[----:B------:R-:W-:Y:S06]  /*186d0*/  HMMA.16816.F32.BF16 R176, R140, R234, R176 ;  /* 0x000000ea8cb0723c */ /* 0x000fec00000418b0 */
[----:B------:R-:W-:Y:S01]  /*186e0*/  HMMA.16816.F32.BF16 R180, R152, R6, R180 ;  /* 0x0000000698b4723c */ /* 0x000fe200000418b4 */
[----:B------:R-:W4:Y:S05]  /*186f0*/  LDSM.16.M88.4 R4, [R191+0x5800] ;  /* 0x00580000bf04783b */ /* 0x000f2a0000000200 */
[----:B-1----:R-:W-:Y:S06]  /*18700*/  HMMA.16816.F32.BF16 R172, R140, R16, R172 ;  /* 0x000000108cac723c */ /* 0x002fec00000418ac */
[C---:B---3--:R-:W-:Y:S01]  /*18710*/  HMMA.16816.F32.BF16 R156, R12.reuse, R20, R156 ;  /* 0x000000140c9c723c */ /* 0x048fe2000004189c */
[----:B------:R-:W1:Y:S05]  /*18720*/  S2R R20, SR_TID.X ;  /* 0x0000000000147919 */ /* 0x000e6a0000002100 */
[----:B------:R-:W-:Y:S01]  /*18730*/  HMMA.16816.F32.BF16 R144, R12, R170, R144 ;  /* 0x000000aa0c90723c */ /* 0x000fe20000041890 */
[----:B------:R-:W3:Y:S01]  /*18740*/  MUFU.TANH R149, R149 ;  /* 0x0000009500957308 */ /* 0x000ee20000002400 */
[----:B------:R-:W-:-:S04]  /*18750*/  DEPBAR.LE SB0, 0x0 ;  /* 0x000080000000791a */ /* 0x000fc80000000000 */
[----:B------:R-:W-:Y:S06]  /*18760*/  HMMA.16816.F32.BF16 R180, R140, R18, R180 ;  /* 0x000000128cb4723c */ /* 0x000fec00000418b4 */
[C---:B------:R-:W-:Y:S06]  /*18770*/  HMMA.16816.F32.BF16 R176, R24.reuse, R10, R176 ;  /* 0x0000000a18b0723c */ /* 0x040fec00000418b0 */
[----:B--2---:R-:W-:Y:S01]  /*18780*/  HMMA.16816.F32.BF16 R172, R24, R28, R172 ;  /* 0x0000001c18ac723c */ /* 0x004fe200000418ac */
[----:B------:R-:W2:Y:S01]  /*18790*/  MUFU.TANH R160, R160 ;  /* 0x000000a000a07308 */ /* 0x000ea20000002400 */
[----:B-1----:R-:W-:-:S10]  /*187a0*/  IMAD.SHL.U32 R20, R20, 0x2, RZ ;  /* 0x0000000214147824 */ /* 0x002fd400078e00ff */
[----:B------:R-:W-:Y:S01]  /*187b0*/  HMMA.16816.F32.BF16 R180, R24, R30, R180 ;  /* 0x0000001e18b4723c */ /* 0x000fe200000418b4 */
[----:B------:R-:W-:-:S05]  /*187c0*/  LOP3.LUT R20, R20, 0x6, RZ, 0xc0, !PT ;  /* 0x0000000614147812 */ /* 0x000fca00078ec0ff */
[C---:B------:R-:W-:Y:S01]  /*187d0*/  HMMA.16816.F32.BF16 R176, R12.reuse, R22, R176 ;  /* 0x000000160cb0723c */ /* 0x040fe200000418b0 */
[----:B------:R-:W-:Y:S01]  /*187e0*/  IMAD R17, R221, 0x40, R20 ;  /* 0x00000040dd117824 */ /* 0x000fe200078e0214 */
[----:B------:R-:W1:Y:S04]  /*187f0*/  MUFU.TANH R161, R161 ;  /* 0x000000a100a17308 */ /* 0x000e680000002400 */
[----:B----4-:R-:W-:Y:S01]  /*18800*/  HMMA.16816.F32.BF16 R172, R12, R4, R172 ;  /* 0x000000040cac723c */ /* 0x010fe200000418ac */
[----:B------:R-:W-:-:S03]  /*18810*/  VIADD R19, R17, 0x1 ;  /* 0x0000000111137836 */ /* 0x000fc60000000000 */
[----:B------:R-:W4:Y:S01]  /*18820*/  MUFU.TANH R32, R32 ;  /* 0x0000002000207308 */ /* 0x000f220000002400 */
[----:B------:R-:W-:Y:S01]  /*18830*/  VIADD R11, R17, 0x8 ;  /* 0x00000008110b7836 */ /* 0x000fe20000000000 */
[----:B------:R-:W-:Y:S01]  /*18840*/  ISETP.GE.AND P5, PT, R19, R0, PT ;  /* 0x000000001300720c */ /* 0x000fe20003fa6270 */
[----:B------:R-:W-:Y:S01]  /*18850*/  FMUL.FTZ R10, R145, R133 ;  /* 0x00000085910a7220 */ /* 0x000fe20000410000 */
[----:B------:R-:W-:-:S04]  /*18860*/  ISETP.GE.AND P2, PT, R19, R2, PT ;  /* 0x000000021300720c */ /* 0x000fc80003f46270 */
[----:B------:R-:W5:Y:S01]  /*18870*/  MUFU.TANH R150, R150 ;  /* 0x0000009600967308 */ /* 0x000f620000002400 */
[----:B------:R-:W-:Y:S02]  /*18880*/  VIADD R19, R17, 0x9 ;  /* 0x0000000911137836 */ /* 0x000fe40000000000 */
[----:B------:R-:W-:-:S05]  /*18890*/  FMUL.FTZ R144, R144, R133 ;  /* 0x0000008590907220 */ /* 0x000fca0000410000 */
[----:B------:R-:W5:Y:S01]  /*188a0*/  MUFU.TANH R8, R8 ;  /* 0x0000000800087308 */ /* 0x000f620000002400 */
[-C--:B------:R-:W-:Y:S01]  /*188b0*/  FMUL.FTZ R146, R146, R133.reuse ;  /* 0x0000008592927220 */ /* 0x080fe20000410000 */
[----:B------:R-:W-:Y:S01]  /*188c0*/  FMUL.FTZ R147, R147, R133 ;  /* 0x0000008593937220 */ /* 0x000fe20000410000 */
[C---:B------:R-:W-:Y:S02]  /*188d0*/  ISETP.GE.AND P6, PT, R11.reuse, R0, PT ;  /* 0x000000000b00720c */ /* 0x040fe40003fc6270 */
[----:B------:R-:W-:-:S03]  /*188e0*/  ISETP.GE.AND P1, PT, R11, R2, PT ;  /* 0x000000020b00720c */ /* 0x000fc60003f26270 */
[----:B------:R-:W5:Y:S01]  /*188f0*/  MUFU.TANH R9, R9 ;  /* 0x0000000900097308 */ /* 0x000f620000002400 */
[----:B---3--:R-:W-:Y:S01]  /*18900*/  FSEL R11, R149, -INF , !P5 ;  /* 0xff800000950b7808 */ /* 0x008fe20006800000 */
[----:B------:R-:W-:Y:S01]  /*18910*/  FMUL.FTZ R16, R158, R133 ;  /* 0x000000859e107220 */ /* 0x000fe20000410000 */
[----:B--2---:R-:W-:-:S05]  /*18920*/  FSEL R5, R160, -INF , !P2 ;  /* 0xff800000a0057808 */ /* 0x004fca0005000000 */
[----:B------:R-:W2:Y:S01]  /*18930*/  MUFU.TANH R151, R151 ;  /* 0x0000009700977308 */ /* 0x000ea20000002400 */
[C---:B------:R-:W-:Y:S02]  /*18940*/  ISETP.GE.AND P5, PT, R19.reuse, R0, PT ;  /* 0x000000001300720c */ /* 0x040fe40003fa6270 */
[----:B------:R-:W-:-:S05]  /*18950*/  ISETP.GE.AND P2, PT, R19, R2, PT ;  /* 0x000000021300720c */ /* 0x000fca0003f46270 */
[----:B------:R-:W3:Y:S01]  /*18960*/  MUFU.TANH R33, R33 ;  /* 0x0000002100217308 */ /* 0x000ee20000002400 */
[----:B------:R-:W-:Y:S02]  /*18970*/  VIADD R19, R17, 0x10 ;  /* 0x0000001011137836 */ /* 0x000fe40000000000 */
[----:B------:R-:W-:-:S05]  /*18980*/  FMUL.FTZ R156, R156, R133 ;  /* 0x000000859c9c7220 */ /* 0x000fca0000410000 */
[----:B------:R-:W3:Y:S01]  /*18990*/  MUFU.TANH R237, R237 ;  /* 0x000000ed00ed7308 */ /* 0x000ee20000002400 */
[-C--:B------:R-:W-:Y:S01]  /*189a0*/  FMUL.FTZ R157, R157, R133.reuse ;  /* 0x000000859d9d7220 */ /* 0x080fe20000410000 */
[----:B------:R-:W-:Y:S01]  /*189b0*/  VIADD R27, R17, 0x11 ;  /* 0x00000011111b7836 */ /* 0x000fe20000000000 */
[----:B------:R-:W-:Y:S05]  /*189c0*/  HMMA.16816.F32.BF16 R180, R12, R6, R180 ;  /* 0x000000060cb4723c */ /* 0x000fea00000418b4 */
[----:B------:R-:W3:Y:S01]  /*189d0*/  MUFU.TANH R239, R144 ;  /* 0x0000009000ef7308 */ /* 0x000ee20000002400 */
[----:B-1----:R-:W-:Y:S01]  /*189e0*/  FSEL R23, R161, -INF , !P6 ;  /* 0xff800000a1177808 */ /* 0x002fe20007000000 */
[----:B------:R-:W-:Y:S01]  /*189f0*/  FMUL.FTZ R153, R177, R133 ;  /* 0x00000085b1997220 */ /* 0x000fe20000410000 */
[----:B----4-:R-:W-:-:S05]  /*18a00*/  FSEL R21, R32, -INF , !P1 ;  /* 0xff80000020157808 */ /* 0x010fca0004800000 */
[----:B------:R-:W1:Y:S01]  /*18a10*/  MUFU.TANH R235, R146 ;  /* 0x0000009200eb7308 */ /* 0x000e620000002400 */
[C---:B------:R-:W-:Y:S02]  /*18a20*/  ISETP.GE.AND P6, PT, R19.reuse, R0, PT ;  /* 0x000000001300720c */ /* 0x040fe40003fc6270 */
[----:B------:R-:W-:-:S05]  /*18a30*/  ISETP.GE.AND P1, PT, R19, R2, PT ;  /* 0x000000021300720c */ /* 0x000fca0003f26270 */
[----:B------:R-:W4:Y:S01]  /*18a40*/  MUFU.TANH R10, R10 ;  /* 0x0000000a000a7308 */ /* 0x000f220000002400 */
[----:B-----5:R-:W-:-:S07]  /*18a50*/  FSEL R25, R150, -INF , !P5 ;  /* 0xff80000096197808 */ /* 0x020fce0006800000 */
[----:B------:R5:W4:Y:S01]  /*18a60*/  MUFU.TANH R233, R147 ;  /* 0x0000009300e97308 */ /* 0x000b220000002400 */
[----:B------:R-:W-:Y:S01]  /*18a70*/  FSEL R19, R8, -INF , !P2 ;  /* 0xff80000008137808 */ /* 0x000fe20005000000 */
[----:B------:R-:W-:Y:S01]  /*18a80*/  VIADD R29, R17, 0x18 ;  /* 0x00000018111d7836 */ /* 0x000fe20000000000 */
[----:B------:R-:W-:Y:S01]  /*18a90*/  ISETP.GE.AND P5, PT, R27, R0, PT ;  /* 0x000000001b00720c */ /* 0x000fe20003fa6270 */
[----:B------:R-:W-:Y:S01]  /*18aa0*/  FMUL.FTZ R18, R159, R133 ;  /* 0x000000859f127220 */ /* 0x000fe20000410000 */
[----:B------:R-:W-:-:S03]  /*18ab0*/  ISETP.GE.AND P2, PT, R27, R2, PT ;  /* 0x000000021b00720c */ /* 0x000fc60003f46270 */
[----:B------:R-:W4:Y:S01]  /*18ac0*/  MUFU.TANH R231, R156 ;  /* 0x0000009c00e77308 */ /* 0x000f220000002400 */
[----:B------:R-:W-:Y:S02]  /*18ad0*/  VIADD R27, R17, 0x19 ;  /* 0x00000019111b7836 */ /* 0x000fe40000000000 */
[-C--:B------:R-:W-:Y:S01]  /*18ae0*/  FMUL.FTZ R145, R179, R133.reuse ;  /* 0x00000085b3917220 */ /* 0x080fe20000410000 */
[----:B------:R-:W-:-:S04]  /*18af0*/  FMUL.FTZ R173, R173, R133 ;  /* 0x00000085adad7220 */ /* 0x000fc80000410000 */
[----:B------:R-:W4:Y:S01]  /*18b00*/  MUFU.TANH R16, R16 ;  /* 0x0000001000107308 */ /* 0x000f220000002400 */
[----:B------:R-:W-:Y:S01]  /*18b10*/  FSEL R177, R9, -INF , !P6 ;  /* 0xff80000009b17808 */ /* 0x000fe20007000000 */
[----:B------:R-:W-:Y:S01]  /*18b20*/  VIADD R9, R17, 0x20 ;  /* 0x0000002011097836 */ /* 0x000fe20000000000 */
[----:B--2---:R-:W-:-:S05]  /*18b30*/  FSEL R179, R151, -INF , !P1 ;  /* 0xff80000097b37808 */ /* 0x004fca0004800000 */
[----:B------:R-:W2:Y:S01]  /*18b40*/  MUFU.TANH R229, R157 ;  /* 0x0000009d00e57308 */ /* 0x000ea20000002400 */
[----:B------:R-:W-:Y:S01]  /*18b50*/  ISETP.GE.AND P6, PT, R29, R0, PT ;  /* 0x000000001d00720c */ /* 0x000fe20003fc6270 */
[----:B------:R-:W-:Y:S01]  /*18b60*/  VIADD R7, R17, 0x21 ;  /* 0x0000002111077836 */ /* 0x000fe20000000000 */
[----:B------:R-:W-:Y:S02]  /*18b70*/  ISETP.GE.AND P1, PT, R29, R2, PT ;  /* 0x000000021d00720c */ /* 0x000fe40003f26270 */
[----:B---3--:R-:W-:Y:S02]  /*18b80*/  FSEL R141, R33, -INF , !P5 ;  /* 0xff800000218d7808 */ /* 0x008fe40006800000 */
[----:B------:R-:W-:Y:S01]  /*18b90*/  FSEL R237, R237, -INF , !P2 ;  /* 0xff800000eded7808 */ /* 0x000fe20005000000 */
[----:B------:R-:W3:Y:S01]  /*18ba0*/  MUFU.TANH R153, R153 ;  /* 0x0000009900997308 */ /* 0x000ee20000002400 */
[C---:B------:R-:W-:Y:S01]  /*18bb0*/  ISETP.GE.AND P5, PT, R27.reuse, R0, PT ;  /* 0x000000001b00720c */ /* 0x040fe20003fa6270 */
[-C--:B------:R-:W-:Y:S01]  /*18bc0*/  FMUL.FTZ R155, R176, R133.reuse ;  /* 0x00000085b09b7220 */ /* 0x080fe20000410000 */
[----:B------:R-:W-:Y:S01]  /*18bd0*/  ISETP.GE.AND P2, PT, R27, R2, PT ;  /* 0x000000021b00720c */ /* 0x000fe20003f46270 */
[----:B-----5:R-:W-:Y:S01]  /*18be0*/  FMUL.FTZ R147, R178, R133 ;  /* 0x00000085b2937220 */ /* 0x020fe20000410000 */
[----:B------:R-:W-:-:S03]  /*18bf0*/  FSEL R239, R239, -INF , !P6 ;  /* 0xff800000efef7808 */ /* 0x000fc60007000000 */
[----:B------:R-:W5:Y:S01]  /*18c00*/  MUFU.TANH R18, R18 ;  /* 0x0000001200127308 */ /* 0x000f620000002400 */
[----:B-1----:R-:W-:Y:S02]  /*18c10*/  FSEL R235, R235, -INF , !P1 ;  /* 0xff800000ebeb7808 */ /* 0x002fe40004800000 */
[C---:B------:R-:W-:Y:S02]  /*18c20*/  ISETP.GE.AND P6, PT, R9.reuse, R0, PT ;  /* 0x000000000900720c */ /* 0x040fe40003fc6270 */
[----:B------:R-:W-:Y:S01]  /*18c30*/  ISETP.GE.AND P1, PT, R9, R2, PT ;  /* 0x000000020900720c */ /* 0x000fe20003f26270 */
[----:B------:R-:W-:Y:S01]  /*18c40*/  VIADD R9, R17, 0x28 ;  /* 0x0000002811097836 */ /* 0x000fe20000000000 */
[----:B----4-:R-:W-:Y:S01]  /*18c50*/  FSEL R143, R10, -INF , !P5 ;  /* 0xff8000000a8f7808 */ /* 0x010fe20006800000 */
[----:B------:R-:W1:Y:S01]  /*18c60*/  MUFU.TANH R173, R173 ;  /* 0x000000ad00ad7308 */ /* 0x000e620000002400 */
[----:B------:R-:W-:Y:S02]  /*18c70*/  FSEL R233, R233, -INF , !P2 ;  /* 0xff800000e9e97808 */ /* 0x000fe40005000000 */
[----:B------:R-:W-:-:S02]  /*18c80*/  ISETP.GE.AND P5, PT, R7, R0, PT ;  /* 0x000000000700720c */ /* 0x000fc40003fa6270 */
[----:B------:R-:W-:Y:S01]  /*18c90*/  ISETP.GE.AND P2, PT, R7, R2, PT ;  /* 0x000000020700720c */ /* 0x000fe20003f46270 */
[----:B------:R-:W-:Y:S02]  /*18ca0*/  VIADD R7, R17, 0x29 ;  /* 0x0000002911077836 */ /* 0x000fe40000000000 */
[-C--:B------:R-:W-:Y:S01]  /*18cb0*/  FMUL.FTZ R4, R172, R133.reuse ;  /* 0x00000085ac047220 */ /* 0x080fe20000410000 */
[----:B------:R-:W4:Y:S01]  /*18cc0*/  MUFU.TANH R155, R155 ;  /* 0x0000009b009b7308 */ /* 0x000f220000002400 */
[----:B------:R-:W-:Y:S01]  /*18cd0*/  FMUL.FTZ R171, R174, R133 ;  /* 0x00000085aeab7220 */ /* 0x000fe20000410000 */
[----:B------:R-:W-:Y:S02]  /*18ce0*/  FSEL R231, R231, -INF , !P6 ;  /* 0xff800000e7e77808 */ /* 0x000fe40007000000 */
[----:B------:R-:W-:-:S04]  /*18cf0*/  FSEL R151, R16, -INF , !P1 ;  /* 0xff80000010977808 */ /* 0x000fc80004800000 */
[----:B------:R-:W4:Y:S01]  /*18d00*/  MUFU.TANH R147, R147 ;  /* 0x0000009300937308 */ /* 0x000f220000002400 */
[C---:B------:R-:W-:Y:S02]  /*18d10*/  ISETP.GE.AND P6, PT, R9.reuse, R0, PT ;  /* 0x000000000900720c */ /* 0x040fe40003fc6270 */
[----:B------:R-:W-:Y:S01]  /*18d20*/  ISETP.GE.AND P1, PT, R9, R2, PT ;  /* 0x000000020900720c */ /* 0x000fe20003f26270 */
[----:B------:R-:W-:Y:S01]  /*18d30*/  VIADD R9, R17, 0x31 ;  /* 0x0000003111097836 */ /* 0x000fe20000000000 */
[----:B--2---:R-:W-:-:S03]  /*18d40*/  FSEL R229, R229, -INF , !P5 ;  /* 0xff800000e5e57808 */ /* 0x004fc60006800000 */
[----:B------:R-:W2:Y:S01]  /*18d50*/  MUFU.TANH R137, R137 ;  /* 0x0000008900897308 */ /* 0x000ea20000002400 */
[----:B------:R-:W-:Y:S01]  /*18d60*/  ISETP.GE.AND P5, PT, R7, R0, PT ;  /* 0x000000000700720c */ /* 0x000fe20003fa6270 */
[-C--:B------:R-:W-:Y:S01]  /*18d70*/  FMUL.FTZ R169, R175, R133.reuse ;  /* 0x00000085afa97220 */ /* 0x080fe20000410000 */
[-C--:B------:R-:W-:Y:S01]  /*18d80*/  FMUL.FTZ R170, R180, R133.reuse ;  /* 0x00000085b4aa7220 */ /* 0x080fe20000410000 */
[----:B------:R-:W-:Y:S01]  /*18d90*/  FMUL.FTZ R165, R182, R133 ;  /* 0x00000085b6a57220 */ /* 0x000fe20000410000 */
[----:B---3--:R-:W-:-:S03]  /*18da0*/  FSEL R153, R153, -INF , !P5 ;  /* 0xff80000099997808 */ /* 0x008fc60006800000 */
[----:B------:R-:W3:Y:S01]  /*18db0*/  MUFU.TANH R4, R4 ;  /* 0x0000000400047308 */ /* 0x000ee20000002400 */
[----:B------:R-:W-:Y:S01]  /*18dc0*/  ISETP.GE.AND P5, PT, R9, R0, PT ;  /* 0x000000000900720c */ /* 0x000fe20003fa6270 */
[----:B------:R-:W-:Y:S01]  /*18dd0*/  FMUL.FTZ R168, R181, R133 ;  /* 0x00000085b5a87220 */ /* 0x000fe20000410000 */
[----:B-----5:R-:W-:-:S05]  /*18de0*/  FSEL R149, R18, -INF , !P2 ;  /* 0xff80000012957808 */ /* 0x020fca0005000000 */
[----:B------:R-:W5:Y:S01]  /*18df0*/  MUFU.TANH R171, R171 ;  /* 0x000000ab00ab7308 */ /* 0x000f620000002400 */
[----:B------:R-:W-:Y:S01]  /*18e00*/  FMUL.FTZ R164, R183, R133 ;  /* 0x00000085b7a47220 */ /* 0x000fe20000410000 */
[----:B------:R-:W-:-:S06]  /*18e10*/  ISETP.GE.AND P2, PT, R7, R2, PT ;  /* 0x000000020700720c */ /* 0x000fcc0003f46270 */
[----:B------:R-:W5:Y:S01]  /*18e20*/  MUFU.TANH R145, R145 ;  /* 0x0000009100917308 */ /* 0x000f620000002400 */
[----:B------:R-:W-:Y:S01]  /*18e30*/  VIADD R7, R17, 0x30 ;  /* 0x0000003011077836 */ /* 0x000fe20000000000 */
[----:B-1----:R-:W-:Y:S02]  /*18e40*/  FSEL R173, R173, -INF , !P5 ;  /* 0xff800000adad7808 */ /* 0x002fe40006800000 */
[----:B------:R-:W-:-:S04]  /*18e50*/  ISETP.GE.AND P5, PT, R17, R0, PT ;  /* 0x000000001100720c */ /* 0x000fc80003fa6270 */
[----:B------:R-:W-:Y:S01]  /*18e60*/  MUFU.TANH R169, R169 ;  /* 0x000000a900a97308 */ /* 0x000fe20000002400 */
[----:B----4-:R-:W-:Y:S02]  /*18e70*/  FSEL R155, R155, -INF , !P6 ;  /* 0xff8000009b9b7808 */ /* 0x010fe40007000000 */
[----:B------:R-:W-:-:S05]  /*18e80*/  FSEL R147, R147, -INF , !P1 ;  /* 0xff80000093937808 */ /* 0x000fca0004800000 */
[----:B------:R-:W1:Y:S01]  /*18e90*/  MUFU.TANH R170, R170 ;  /* 0x000000aa00aa7308 */ /* 0x000e620000002400 */
[----:B------:R-:W-:-:S07]  /*18ea0*/  ISETP.GE.AND P6, PT, R7, R0, PT ;  /* 0x000000000700720c */ /* 0x000fce0003fc6270 */
[----:B------:R-:W4:Y:S01]  /*18eb0*/  MUFU.TANH R165, R165 ;  /* 0x000000a500a57308 */ /* 0x000f220000002400 */
[----:B------:R-:W-:Y:S01]  /*18ec0*/  ISETP.GE.AND P1, PT, R7, R2, PT ;  /* 0x000000020700720c */ /* 0x000fe20003f26270 */
[----:B------:R-:W-:Y:S01]  /*18ed0*/  VIADD R7, R17, 0x38 ;  /* 0x0000003811077836 */ /* 0x000fe20000000000 */
[----:B--2---:R-:W-:Y:S02]  /*18ee0*/  FSEL R137, R137, -INF , !P5 ;  /* 0xff80000089897808 */ /* 0x004fe40006800000 */
[----:B------:R-:W-:-:S03]  /*18ef0*/  ISETP.GT.AND P5, PT, R221, R210, PT ;  /* 0x000000d2dd00720c */ /* 0x000fc60003fa4270 */
[----:B------:R-:W-:Y:S01]  /*18f00*/  MUFU.TANH R148, R148 ;  /* 0x0000009400947308 */ /* 0x000fe20000002400 */
[----:B---3--:R-:W-:-:S07]  /*18f10*/  FSEL R175, R4, -INF , !P6 ;  /* 0xff80000004af7808 */ /* 0x008fce0007000000 */
[----:B------:R-:W2:Y:S01]  /*18f20*/  MUFU.TANH R168, R168 ;  /* 0x000000a800a87308 */ /* 0x000ea20000002400 */
[----:B-----5:R-:W-:-:S07]  /*18f30*/  FSEL R171, R171, -INF , !P1 ;  /* 0xff800000abab7808 */ /* 0x020fce0004800000 */
[----:B------:R-:W3:Y:S01]  /*18f40*/  MUFU.TANH R164, R164 ;  /* 0x000000a400a47308 */ /* 0x000ee20000002400 */
[----:B------:R-:W-:Y:S01]  /*18f50*/  FSEL R145, R145, -INF , !P2 ;  /* 0xff80000091917808 */ /* 0x000fe20005000000 */
[----:B------:R-:W-:Y:S01]  /*18f60*/  BAR.SYNC.DEFER_BLOCKING 0x0 ;  /* 0x0000000000007b1d */ /* 0x000fe20000010000 */
[C---:B------:R-:W-:Y:S02]  /*18f70*/  ISETP.GE.AND P6, PT, R7.reuse, R0, PT ;  /* 0x000000000700720c */ /* 0x040fe40003fc6270 */
[-C--:B------:R-:W-:Y:S01]  /*18f80*/  ISETP.GE.AND P1, PT, R7, R2.reuse, PT ;  /* 0x000000020700720c */ /* 0x080fe20003f26270 */
[----:B------:R-:W-:Y:S01]  /*18f90*/  VIADD R7, R17, 0x39 ;  /* 0x0000003911077836 */ /* 0x000fe20000000000 */
[----:B------:R-:W-:Y:S02]  /*18fa0*/  ISETP.GE.AND P2, PT, R9, R2, PT ;  /* 0x000000020900720c */ /* 0x000fe40003f46270 */
[----:B-1----:R-:W-:Y:S02]  /*18fb0*/  FSEL R170, R170, -INF , !P6 ;  /* 0xff800000aaaa7808 */ /* 0x002fe40007000000 */
[----:B------:R-:W-:-:S02]  /*18fc0*/  FSEL R169, R169, -INF , !P2 ;  /* 0xff800000a9a97808 */ /* 0x000fc40005000000 */
[----:B----4-:R-:W-:Y:S01]  /*18fd0*/  FSEL R165, R165, -INF , !P1 ;  /* 0xff800000a5a57808 */ /* 0x010fe20004800000 */
        /* <DEDUP_REMOVED lines=82> */
.L_x_2131:
[----:B------:R-:W-:Y:S02]  /*19500*/  R2UR UR4, R134 ;  /* 0x00000000860472ca */ /* 0x000fe400000e0000 */
[----:B------:R-:W-:-:S13]  /*19510*/  R2UR UR5, R135 ;  /* 0x00000000870572ca */ /* 0x000fda00000e0000 */
[----:B------:R-:W2:Y:S02]  /*19520*/  LD.E R15, desc[UR4][R138.64+0x38] ;  /* 0x000038048a0f7980 */ /* 0x000ea4000c101900 */
[----:B--2---:R-:W-:-:S05]  /*19530*/  IMAD.U32 R15, R15, -0x40, RZ ;  /* 0xffffffc00f0f7824 */ /* 0x004fca00078e00ff */
[----:B------:R-:W-:Y:S02]  /*19540*/  SHF.R.S32.HI R4, RZ, 0x1f, R15 ;  /* 0x0000001fff047819 */ /* 0x000fe4000001140f */
.L_x_2132:
[----:B------:R-:W-:Y:S05]  /*19550*/  BSYNC B0 ;  /* 0x0000000000007941 */ /* 0x000fea0003800000 */
.L_x_2130:
[----:B------:R-:W-:Y:S02]  /*19560*/  LOP3.LUT R0, R222, 0x1, RZ, 0xc0, !PT ;  /* 0x00000001de007812 */ /* 0x000fe400078ec0ff */
[CC--:B------:R-:W-:Y:S02]  /*19570*/  @P4 IADD3 R13, P1, R15.reuse, R208.reuse, RZ ;  /* 0x000000d00f0d4210 */ /* 0x0c0fe40007f3e0ff */
[----:B------:R-:W-:Y:S02]  /*19580*/  ISETP.NE.U32.AND P2, PT, R0, 0x1, PT ;  /* 0x000000010000780c */ /* 0x000fe40003f45070 */
[----:B------:R-:W-:Y:S01]  /*19590*/  @P3 IADD3 R9, P0, R15, R208, RZ ;  /* 0x000000d00f093210 */ /* 0x000fe20007f1e0ff */
[C-C-:B------:R-:W-:Y:S01]  /*195a0*/  @P4 IMAD.X R2, R4.reuse, 0x1, R209.reuse, P1 ;  /* 0x0000000104024824 */ /* 0x140fe200008e06d1 */
[-C--:B------:R-:W-:Y:S02]  /*195b0*/  @P4 LEA R16, P1, R13, R212.reuse, 0x1 ;  /* 0x000000d40d104211 */ /* 0x080fe400078208ff */
[-C--:B------:R-:W-:Y:S01]  /*195c0*/  LEA R26, P6, R15, R212.reuse, 0x1 ;  /* 0x000000d40f1a7211 */ /* 0x080fe200078c08ff */
[----:B------:R-:W-:Y:S01]  /*195d0*/  @P3 IMAD.X R0, R4, 0x1, R209, P0 ;  /* 0x0000000104003824 */ /* 0x000fe200000e06d1 */
[----:B------:R-:W-:-:S02]  /*195e0*/  @P3 LEA R8, P0, R9, R212, 0x1 ;  /* 0x000000d409083211 */ /* 0x000fc400078008ff */
[-C--:B------:R-:W-:Y:S02]  /*195f0*/  @P4 LEA.HI.X R17, R13, R211.reuse, R2, 0x1, P1 ;  /* 0x000000d30d114211 */ /* 0x080fe400008f0c02 */
[-C--:B------:R-:W-:Y:S02]  /*19600*/  @P3 LEA.HI.X R9, R9, R211.reuse, R0, 0x1, P0 ;  /* 0x000000d309093211 */ /* 0x080fe400000f0c00 */
        /* <DEDUP_REMOVED lines=16> */
[CCC-:B------:R-:W-:Y:S02]  /*19710*/  @!P2 LEA.HI.X R31, R13.reuse, R211.reuse, R2.reuse, 0x1, P6 ;  /* 0x000000d30d1fa211 */ /* 0x1c0fe400030f0c02 */
[C---:B------:R-:W-:Y:S02]  /*19720*/  @P3 LEA R12, P1, R13.reuse, R212, 0x1 ;  /* 0x000000d40d0c3211 */ /* 0x040fe400078208ff */
[CC--:B------:R-:W-:Y:S01]  /*19730*/  IADD3 R0, P6, R13.reuse, R208.reuse, RZ ;  /* 0x000000d00d007210 */ /* 0x0c0fe20007fde0ff */
        /* <DEDUP_REMOVED lines=10> */
[----:B------:R-:W-:Y:S01]  /*197e0*/  @!P2 R2UR UR14, R134 ;  /* 0x00000000860ea2ca */ /* 0x000fe200000e0000 */
        /* <DEDUP_REMOVED lines=13> */
[C---:B------:R-:W-:Y:S02]  /*198c0*/  @!P2 R2UR UR4, R134.reuse ;  /* 0x000000008604a2ca */ /* 0x040fe400000e0000 */
        /* <DEDUP_REMOVED lines=64> */
.L_x_2129:
[----:B------:R-:W-:Y:S05]  /*19cd0*/  BSYNC B1 ;  /* 0x0000000000017941 */ /* 0x000fea0003800000 */
.L_x_2128:
[----:B------:R-:W-:Y:S01]  /*19ce0*/  R2UR UR4, R134 ;  /* 0x00000000860472ca */ /* 0x000fe200000e0000 */
[----:B-1----:R-:W-:Y:S01]  /*19cf0*/  LDSM.16.MT88.4 R32, [R202+0xc000] ;  /* 0x00c00000ca20783b */ /* 0x002fe20000004200 */
[----:B------:R-:W-:-:S13]  /*19d00*/  R2UR UR5, R135 ;  /* 0x00000000870572ca */ /* 0x000fda00000e0000 */
[----:B------:R-:W2:Y:S01]  /*19d10*/  LD.E R167, desc[UR4][R138.64+0xdc] ;  /* 0x0000dc048aa77980 */ /* 0x000ea2000c101900 */
        /* <DEDUP_REMOVED lines=38> */
[----:B-1----:R-:W-:-:S04]  /*19f80*/  FMNMX.FTZ R157, R0, R157, !PT ;  /* 0x0000009d009d7209 */ /* 0x002fc80007810000 */
[C---:B------:R-:W-:Y:S02]  /*19f90*/  FSETP.NEU.FTZ.AND P0, PT, R157.reuse, -INF , PT ;  /* 0xff8000009d00780b */ /* 0x040fe40003f1d000 */
[----:B---3--:R-:W-:Y:S02]  /*19fa0*/  FMNMX.FTZ R159, R2, R159, !PT ;  /* 0x0000009f029f7209 */ /* 0x008fe40007810000 */
[----:B------:R-:W-:Y:S02]  /*19fb0*/  FSEL R6, R157, RZ, P0 ;  /* 0x000000ff9d067208 */ /* 0x000fe40000000000 */
[----:B------:R-:W-:-:S03]  /*19fc0*/  FSETP.NEU.FTZ.AND P1, PT, R159, -INF , PT ;  /* 0xff8000009f00780b */ /* 0x000fc60003f3d000 */
        /* <DEDUP_REMOVED lines=9> */
[----:B------:R-:W2:Y:S01]  /*1a060*/  LDSM.16.MT88.4 R16, [R204+0xc000] ;  /* 0x00c00000cc10783b */ /* 0x000ea20000004200 */
[----:B------:R-:W-:Y:S01]  /*1a070*/  FSEL R5, R159, RZ, P1 ;  /* 0x000000ff9f057208 */ /* 0x000fe20000800000 */
[-CC-:B------:R-:W-:Y:S01]  /*1a080*/  FFMA.FTZ R158, R137, R167.reuse, -R172.reuse ;  /* 0x000000a7899e7223 */ /* 0x180fe200000108ac */
[-CC-:B------:R-:W-:Y:S01]  /*1a090*/  FFMA.FTZ R139, R11, R167.reuse, -R172.reuse ;  /* 0x000000a70b8b7223 */ /* 0x180fe200000108ac */
[-CC-:B------:R-:W-:Y:S01]  /*1a0a0*/  FFMA.FTZ R156, R23, R167.reuse, -R172.reuse ;  /* 0x000000a7179c7223 */ /* 0x180fe200000108ac */
[-C--:B------:R-:W-:Y:S01]  /*1a0b0*/  FFMA.FTZ R137, R25, R167.reuse, -R172 ;  /* 0x000000a719897223 */ /* 0x080fe200000108ac */
[----:B------:R-:W-:Y:S01]  /*1a0c0*/  FADD.FTZ R4, R132, -R5 ;  /* 0x8000000584047221 */ /* 0x000fe20000010000 */
[-CC-:B------:R-:W-:Y:S01]  /*1a0d0*/  FFMA.FTZ R138, R7, R167.reuse, -R166.reuse ;  /* 0x000000a7078a7223 */ /* 0x180fe200000108a6 */
[-C--:B------:R-:W-:Y:S01]  /*1a0e0*/  FFMA.FTZ R0, R21, R167.reuse, -R166 ;  /* 0x000000a715007223 */ /* 0x080fe200000108a6 */
[----:B------:R-:W3:Y:S01]  /*1a0f0*/  LDSM.16.MT88.4 R24, [R203+0xc000] ;  /* 0x00c00000cb18783b */ /* 0x000ee20000004200 */
[----:B------:R-:W-:Y:S01]  /*1a100*/  FMUL.FTZ R162, R167, R4 ;  /* 0x00000004a7a27220 */ /* 0x000fe20000410000 */
[----:B------:R-:W-:Y:S01]  /*1a110*/  MUFU.EX2 R158, R158 ;  /* 0x0000009e009e7308 */ /* 0x000fe20000000800 */
[--C-:B------:R-:W-:Y:S01]  /*1a120*/  FFMA.FTZ R174, R177, R167, -R172.reuse ;  /* 0x000000a7b1ae7223 */ /* 0x100fe200000108ac */
        /* <DEDUP_REMOVED lines=8> */
[----:B------:R-:W-:Y:S01]  /*1a1b0*/  FMUL.FTZ R111, R111, R3 ;  /* 0x000000036f6f7220 */ /* 0x000fe20000410000 */
[----:B------:R-:W4:Y:S01]  /*1a1c0*/  LDSM.16.MT88.4 R8, [R205+0xc000] ;  /* 0x00c00000cd08783b */ /* 0x000f220000004200 */
[-C--:B------:R-:W-:Y:S01]  /*1a1d0*/  FFMA.FTZ R177, R141, R167.reuse, -R172 ;  /* 0x000000a78db17223 */ /* 0x080fe200000108ac */
[----:B------:R-:W-:Y:S01]  /*1a1e0*/  FFMA.FTZ R178, R179, R167, -R166 ;  /* 0x000000a7b3b27223 */ /* 0x000fe200000108a6 */
[-C--:B------:R-:W-:Y:S01]  /*1a1f0*/  FMUL.FTZ R14, R130, R3.reuse ;  /* 0x00000003820e7220 */ /* 0x080fe20000410000 */
[-C--:B------:R-:W-:Y:S01]  /*1a200*/  FMUL.FTZ R15, R131, R3.reuse ;  /* 0x00000003830f7220 */ /* 0x080fe20000410000 */
[----:B------:R-:W-:Y:S01]  /*1a210*/  MUFU.EX2 R156, R156 ;  /* 0x0000009c009c7308 */ /* 0x000fe20000000800 */
[-C--:B------:R-:W-:Y:S01]  /*1a220*/  FMUL.FTZ R126, R126, R3.reuse ;  /* 0x000000037e7e7220 */ /* 0x080fe20000410000 */
[-C--:B------:R-:W-:Y:S01]  /*1a230*/  FMUL.FTZ R127, R127, R3.reuse ;  /* 0x000000037f7f7220 */ /* 0x080fe20000410000 */
[-C--:B------:R-:W-:Y:S01]  /*1a240*/  FMUL.FTZ R78, R78, R3.reuse ;  /* 0x000000034e4e7220 */ /* 0x080fe20000410000 */
[----:B------:R-:W-:Y:S01]  /*1a250*/  FMUL.FTZ R79, R79, R3 ;  /* 0x000000034f4f7220 */ /* 0x000fe20000410000 */
[-C--:B------:R-:W-:Y:S01]  /*1a260*/  FFMA.FTZ R176, R239, R167.reuse, -R172 ;  /* 0x000000a7efb07223 */ /* 0x080fe200000108ac */
[-CC-:B------:R-:W-:Y:S01]  /*1a270*/  FFMA.FTZ R181, R237, R167.reuse, -R166.reuse ;  /* 0x000000a7edb57223 */ /* 0x180fe200000108a6 */
[-CC-:B------:R-:W-:Y:S01]  /*1a280*/  FFMA.FTZ R180, R235, R167.reuse, -R166.reuse ;  /* 0x000000a7ebb47223 */ /* 0x180fe200000108a6 */
[----:B------:R-:W5:Y:S01]  /*1a290*/  MUFU.EX2 R137, R137 ;  /* 0x0000008900897308 */ /* 0x000f620000000800 */
[----:B-1----:R-:W-:Y:S01]  /*1a2a0*/  F2FP.BF16.F32.PACK_AB R4, R139, R158 ;  /* 0x0000009e8b04723e */ /* 0x002fe200000010ff */
[----:B------:R-:W-:Y:S01]  /*1a2b0*/  FFMA.FTZ R183, R233, R167, -R166 ;  /* 0x000000a7e9b77223 */ /* 0x000fe200000108a6 */
[----:B------:R-:W-:Y:S01]  /*1a2c0*/  LDSM.16.MT88.4 R132, [R205+0xc800] ;  /* 0x00c80000cd84783b */ /* 0x000fe20000004200 */
[-C--:B------:R-:W-:Y:S01]  /*1a2d0*/  FMUL.FTZ R90, R90, R3.reuse ;  /* 0x000000035a5a7220 */ /* 0x080fe20000410000 */
[-C--:B------:R-:W-:Y:S01]  /*1a2e0*/  FMUL.FTZ R91, R91, R3.reuse ;  /* 0x000000035b5b7220 */ /* 0x080fe20000410000 */
[-C--:B------:R-:W-:Y:S01]  /*1a2f0*/  FMUL.FTZ R94, R94, R3.reuse ;  /* 0x000000035e5e7220 */ /* 0x080fe20000410000 */
[-C--:B------:R-:W-:Y:S01]  /*1a300*/  FMUL.FTZ R95, R95, R3.reuse ;  /* 0x000000035f5f7220 */ /* 0x080fe20000410000 */
[----:B------:R-:W-:Y:S01]  /*1a310*/  MUFU.EX2 R138, R138 ;  /* 0x0000008a008a7308 */ /* 0x000fe20000000800 */
[-C--:B------:R-:W-:Y:S01]  /*1a320*/  FMUL.FTZ R98, R98, R3.reuse ;  /* 0x0000000362627220 */ /* 0x080fe20000410000 */
[----:B------:R-:W-:Y:S01]  /*1a330*/  FMUL.FTZ R99, R99, R3 ;  /* 0x0000000363637220 */ /* 0x000fe20000410000 */
[-C--:B------:R-:W-:Y:S01]  /*1a340*/  FFMA.FTZ R182, R231, R167.reuse, -R172 ;  /* 0x000000a7e7b67223 */ /* 0x080fe200000108ac */
[-CC-:B------:R-:W-:Y:S01]  /*1a350*/  FFMA.FTZ R226, R151, R167.reuse, -R166.reuse ;  /* 0x000000a797e27223 */ /* 0x180fe200000108a6 */
[-C--:B------:R-:W-:Y:S01]  /*1a360*/  FFMA.FTZ R231, R149, R167.reuse, -R166 ;  /* 0x000000a795e77223 */ /* 0x080fe200000108a6 */
[-CC-:B------:R-:W-:Y:S01]  /*1a370*/  FFMA.FTZ R227, R229, R167.reuse, -R172.reuse ;  /* 0x000000a7e5e37223 */ /* 0x180fe200000108ac */
[----:B------:R-:W-:Y:S01]  /*1a380*/  LDSM.16.MT88.4 R148, [R205+0xf000] ;  /* 0x00f00000cd94783b */ /* 0x000fe20000004200 */
[----:B------:R-:W1:Y:S01]  /*1a390*/  MUFU.EX2 R2, R2 ;  /* 0x0000000200027308 */ /* 0x000e620000000800 */
[----:B-----5:R-:W-:Y:S01]  /*1a3a0*/  F2FP.BF16.F32.PACK_AB R6, R137, R156 ;  /* 0x0000009c8906723e */ /* 0x020fe200000010ff */
[-CC-:B------:R-:W-:Y:S01]  /*1a3b0*/  FFMA.FTZ R224, R155, R167.reuse, -R172.reuse ;  /* 0x000000a79be07223 */ /* 0x180fe200000108ac */
[-C--:B------:R-:W-:Y:S01]  /*1a3c0*/  FFMA.FTZ R229, R153, R167.reuse, -R172 ;  /* 0x000000a799e57223 */ /* 0x080fe200000108ac */
[-CC-:B------:R-:W-:Y:S01]  /*1a3d0*/  FFMA.FTZ R228, R147, R167.reuse, -R166.reuse ;  /* 0x000000a793e47223 */ /* 0x180fe200000108a6 */
[-CC-:B------:R-:W-:Y:S01]  /*1a3e0*/  FFMA.FTZ R233, R145, R167.reuse, -R166.reuse ;  /* 0x000000a791e97223 */ /* 0x180fe200000108a6 */
[----:B------:R-:W-:Y:S01]  /*1a3f0*/  LDSM.16.MT88.4 R152, [R202+0xd000] ;  /* 0x00d00000ca98783b */ /* 0x000fe20000004200 */
[-CC-:B------:R-:W-:Y:S01]  /*1a400*/  FFMA.FTZ R169, R169, R167.reuse, -R166.reuse ;  /* 0x000000a7a9a97223 */ /* 0x180fe200000108a6 */
[----:B------:R-:W-:Y:S01]  /*1a410*/  MUFU.EX2 R0, R0 ;  /* 0x0000000000007308 */ /* 0x000fe20000000800 */
[-CC-:B------:R-:W-:Y:S01]  /*1a420*/  FFMA.FTZ R165, R165, R167.reuse, -R166.reuse ;  /* 0x000000a7a5a57223 */ /* 0x180fe200000108a6 */
[----:B------:R-:W-:Y:S01]  /*1a430*/  LDSM.16.MT88.4 R144, [R204+0xf000] ;  /* 0x00f00000cc90783b */ /* 0x000fe20000004200 */
[----:B------:R-:W-:-:S05]  /*1a440*/  FFMA.FTZ R164, R164, R167, -R166 ;  /* 0x000000a7a4a47223 */ /* 0x000fca00000108a6 */
        /* <DEDUP_REMOVED lines=26> */
[C---:B---3--:R-:W-:Y:S01]  /*1a5f0*/  HMMA.16816.F32.BF16 R28, R4.reuse, R24, R28 ;  /* 0x00000018041c723c */ /* 0x048fe2000004181c */
        /* <DEDUP_REMOVED lines=10> */
[C---:B----4-:R-:W-:Y:S01]  /*1a6a0*/  HMMA.16816.F32.BF16 R12, R4.reuse, R8, R12 ;  /* 0x00000008040c723c */ /* 0x050fe2000004180c */
        /* <DEDUP_REMOVED lines=10> */
[----:B------:R-:W2:Y:S01]  /*1a750*/  MUFU.EX2 R181, R181 ;  /* 0x000000b500b57308 */ /* 0x000ea20000000800 */
[----:B------:R-:W-:-:S03]  /*1a760*/  FADD.FTZ R139, R139, R158 ;  /* 0x0000009e8b8b7221 */ /* 0x000fc60000010000 */
[C---:B------:R-:W-:Y:S01]  /*1a770*/  HMMA.16816.F32.BF16 R100, R4.reuse, R32, R108 ;  /* 0x000000200464723c */ /* 0x040fe2000004186c */
[----:B------:R-:W3:Y:S01]  /*1a780*/  LDSM.16.MT88.4 R108, [R203+0xe000] ;  /* 0x00e00000cb6c783b */ /* 0x000ee20000004200 */
[----:B------:R-:W-:Y:S02]  /*1a790*/  FADD.FTZ R156, R156, R139 ;  /* 0x0000008b9c9c7221 */ /* 0x000fe40000010000 */
[----:B------:R-:W-:Y:S02]  /*1a7a0*/  MUFU.EX2 R180, R180 ;  /* 0x000000b400b47308 */ /* 0x000fe40000000800 */
        /* <DEDUP_REMOVED lines=12> */
[C---:B-1----:R-:W-:Y:S01]  /*1a870*/  HMMA.16816.F32.BF16 R40, R4.reuse, R116, R104 ;  /* 0x000000740428723c */ /* 0x042fe20000041868 */
[----:B------:R-:W1:Y:S05]  /*1a880*/  LDSM.16.MT88.4 R104, [R202+0xe000] ;  /* 0x00e00000ca68783b */ /* 0x000e6a0000004200 */
[----:B------:R-:W-:Y:S01]  /*1a890*/  HMMA.16816.F32.BF16 R36, R4, R118, R36 ;  /* 0x000000760424723c */ /* 0x000fe20000041824 */
[-C--:B------:R-:W-:Y:S01]  /*1a8a0*/  FMUL.FTZ R116, R44, R162.reuse ;  /* 0x000000a22c747220 */ /* 0x080fe20000410000 */
[-C--:B------:R-:W-:Y:S01]  /*1a8b0*/  FMUL.FTZ R117, R45, R162.reuse ;  /* 0x000000a22d757220 */ /* 0x080fe20000410000 */
[-C--:B------:R-:W-:Y:S01]  /*1a8c0*/  FMUL.FTZ R44, R48, R162.reuse ;  /* 0x000000a2302c7220 */ /* 0x080fe20000410000 */
[----:B------:R-:W-:Y:S01]  /*1a8d0*/  FMUL.FTZ R45, R49, R162 ;  /* 0x000000a2312d7220 */ /* 0x000fe20000410000 */
[----:B------:R-:W-:Y:S02]  /*1a8e0*/  MUFU.EX2 R227, R227 ;  /* 0x000000e300e37308 */ /* 0x000fe40000000800 */
[-C--:B------:R-:W-:Y:S01]  /*1a8f0*/  FMUL.FTZ R118, R46, R3.reuse ;  /* 0x000000032e767220 */ /* 0x080fe20000410000 */
[-C--:B------:R-:W-:Y:S01]  /*1a900*/  FMUL.FTZ R119, R47, R3.reuse ;  /* 0x000000032f777220 */ /* 0x080fe20000410000 */
[-C--:B------:R-:W-:Y:S01]  /*1a910*/  FMUL.FTZ R46, R50, R3.reuse ;  /* 0x00000003322e7220 */ /* 0x080fe20000410000 */
[----:B------:R-:W-:-:S03]  /*1a920*/  FMUL.FTZ R47, R51, R3 ;  /* 0x00000003332f7220 */ /* 0x000fc60000410000 */
[----:B------:R-:W-:Y:S02]  /*1a930*/  MUFU.EX2 R224, R224 ;  /* 0x000000e000e07308 */ /* 0x000fe40000000800 */
[C---:B------:R-:W-:Y:S06]  /*1a940*/  HMMA.16816.F32.BF16 R48, R4.reuse, R112, R116 ;  /* 0x000000700430723c */ /* 0x040fec0000041874 */
[C---:B------:R-:W-:Y:S01]  /*1a950*/  HMMA.16816.F32.BF16 R44, R4.reuse, R114, R44 ;  /* 0x00000072042c723c */ /* 0x040fe2000004182c */
[----:B------:R-:W4:Y:S01]  /*1a960*/  LDSM.16.MT88.4 R112, [R205+0x10000] ;  /* 0x01000000cd70783b */ /* 0x000f220000004200 */
        /* <DEDUP_REMOVED lines=31> */
[----:B------:R-:W-:Y:S01]  /*1ab60*/  FMUL.FTZ R71, R75, R3 ;  /* 0x000000034b477220 */ /* 0x000fe20000410000 */
[----:B------:R-:W-:Y:S01]  /*1ab70*/  MUFU.EX2 R231, R231 ;  /* 0x000000e700e77308 */ /* 0x000fe20000000800 */
[C---:B----4-:R-:W-:Y:S06]  /*1ab80*/  HMMA.16816.F32.BF16 R72, R4.reuse, R112, R116 ;  /* 0x000000700448723c */ /* 0x050fec0000041874 */
[C---:B------:R-:W-:Y:S01]  /*1ab90*/  HMMA.16816.F32.BF16 R68, R4.reuse, R114, R68 ;  /* 0x000000720444723c */ /* 0x040fe20000041844 */
[----:B------:R-:W-:Y:S01]  /*1aba0*/  FFMA.FTZ R116, R143, R167, -R172 ;  /* 0x000000a78f747223 */ /* 0x000fe200000108ac */
[-C--:B------:R-:W-:Y:S01]  /*1abb0*/  FMUL.FTZ R112, R80, R162.reuse ;  /* 0x000000a250707220 */ /* 0x080fe20000410000 */
[----:B------:R-:W4:Y:S01]  /*1abc0*/  LDSM.16.MT88.4 R140, [R202+0x10000] ;  /* 0x01000000ca8c783b */ /* 0x000f220000004200 */
[-C--:B------:R-:W-:Y:S01]  /*1abd0*/  FMUL.FTZ R113, R81, R162.reuse ;  /* 0x000000a251717220 */ /* 0x080fe20000410000 */
[----:B------:R5:W2:Y:S01]  /*1abe0*/  MUFU.EX2 R179, R116 ;  /* 0x0000007400b37308 */ /* 0x000aa20000000800 */
[-C--:B------:R-:W-:Y:S01]  /*1abf0*/  FMUL.FTZ R80, R84, R162.reuse ;  /* 0x000000a254507220 */ /* 0x080fe20000410000 */
[-C--:B------:R-:W-:Y:S01]  /*1ac00*/  FMUL.FTZ R114, R82, R3.reuse ;  /* 0x0000000352727220 */ /* 0x080fe20000410000 */
[-C--:B------:R-:W-:Y:S01]  /*1ac10*/  FMUL.FTZ R115, R83, R3.reuse ;  /* 0x0000000353737220 */ /* 0x080fe20000410000 */
[----:B------:R-:W-:Y:S01]  /*1ac20*/  FMUL.FTZ R81, R85, R162 ;  /* 0x000000a255517220 */ /* 0x000fe20000410000 */
[-C--:B------:R-:W-:Y:S01]  /*1ac30*/  FMUL.FTZ R82, R86, R3.reuse ;  /* 0x0000000356527220 */ /* 0x080fe20000410000 */
[-C--:B------:R-:W-:Y:S01]  /*1ac40*/  FMUL.FTZ R83, R87, R3.reuse ;  /* 0x0000000357537220 */ /* 0x080fe20000410000 */
[----:B---3--:R-:W-:Y:S01]  /*1ac50*/  HMMA.16816.F32.BF16 R76, R4, R108, R76 ;  /* 0x0000006c044c723c */ /* 0x008fe2000004184c */
[----:B------:R-:W-:Y:S01]  /*1ac60*/  MUFU.EX2 R228, R228 ;  /* 0x000000e400e47308 */ /* 0x000fe20000000800 */
[----:B------:R-:W-:-:S04]  /*1ac70*/  FFMA.FTZ R3, R223, R3, R138 ;  /* 0x00000003df037223 */ /* 0x000fc8000001008a */
[C---:B------:R-:W-:Y:S01]  /*1ac80*/  HMMA.16816.F32.BF16 R84, R4.reuse, R110, R112 ;  /* 0x0000006e0454723c */ /* 0x040fe20000041870 */
[----:B------:R-:W-:Y:S01]  /*1ac90*/  LDSM.16.MT88.4 R112, [R204+0xe800] ;  /* 0x00e80000cc70783b */ /* 0x000fe20000004200 */
[----:B------:R-:W-:Y:S01]  /*1aca0*/  FADD.FTZ R3, R2, R3 ;  /* 0x0000000302037221 */ /* 0x000fe20000010000 */
[----:B------:R-:W3:Y:S02]  /*1acb0*/  MUFU.EX2 R233, R233 ;  /* 0x000000e900e97308 */ /* 0x000ee40000000800 */
[----:B-----5:R-:W5:Y:S01]  /*1acc0*/  LDSM.16.MT88.4 R116, [R204+0xc800] ;  /* 0x00c80000cc74783b */ /* 0x020f620000004200 */
[----:B------:R-:W-:Y:S01]  /*1acd0*/  FADD.FTZ R0, R0, R3 ;  /* 0x0000000300007221 */ /* 0x000fe20000010000 */
[----:B------:R-:W-:Y:S02]  /*1ace0*/  MOV R3, R157 ;  /* 0x0000009d00037202 */ /* 0x000fe40000000f00 */
[----:B------:R-:W3:Y:S01]  /*1acf0*/  LDSM.16.MT88.4 R108, [R203+0xe800] ;  /* 0x00e80000cb6c783b */ /* 0x000ee20000004200 */
[----:B-1----:R-:W-:Y:S01]  /*1ad00*/  HMMA.16816.F32.BF16 R80, R4, R104, R80 ;  /* 0x000000680450723c */ /* 0x002fe20000041850 */
[----:B------:R-:W-:Y:S01]  /*1ad10*/  MUFU.EX2 R169, R169 ;  /* 0x000000a900a97308 */ /* 0x000fe20000000800 */
[----:B------:R-:W-:-:S04]  /*1ad20*/  FADD.FTZ R163, R163, R0 ;  /* 0x00000000a3a37221 */ /* 0x000fc80000010000 */
[C---:B------:R-:W-:Y:S01]  /*1ad30*/  HMMA.16816.F32.BF16 R88, R4.reuse, R106, R88 ;  /* 0x0000006a0458723c */ /* 0x040fe20000041858 */
[----:B------:R-:W-:Y:S01]  /*1ad40*/  F2FP.BF16.F32.PACK_AB R104, R177, R174 ;  /* 0x000000aeb168723e */ /* 0x000fe200000010ff */
[----:B------:R-:W-:Y:S01]  /*1ad50*/  FADD.FTZ R174, R174, R137 ;  /* 0x00000089aeae7221 */ /* 0x000fe20000010000 */
[----:B--2---:R-:W-:Y:S01]  /*1ad60*/  F2FP.BF16.F32.PACK_AB R105, R181, R178 ;  /* 0x000000b2b569723e */ /* 0x004fe200000010ff */
[----:B------:R-:W-:Y:S01]  /*1ad70*/  MUFU.EX2 R165, R165 ;  /* 0x000000a500a57308 */ /* 0x000fe20000000800 */
[----:B------:R-:W-:Y:S01]  /*1ad80*/  FADD.FTZ R178, R178, R163 ;  /* 0x000000a3b2b27221 */ /* 0x000fe20000010000 */
[----:B------:R-:W-:Y:S01]  /*1ad90*/  FADD.FTZ R177, R177, R174 ;  /* 0x000000aeb1b17221 */ /* 0x000fe20000010000 */
[----:B------:R-:W-:Y:S02]  /*1ada0*/  F2FP.BF16.F32.PACK_AB R106, R179, R176 ;  /* 0x000000b0b36a723e */ /* 0x000fe400000010ff */
[----:B------:R-:W-:Y:S01]  /*1adb0*/  F2FP.BF16.F32.PACK_AB R107, R183, R180 ;  /* 0x000000b4b76b723e */ /* 0x000fe200000010ff */
[----:B----4-:R-:W-:Y:S01]  /*1adc0*/  HMMA.16816.F32.BF16 R92, R4, R140, R92 ;  /* 0x0000008c045c723c */ /* 0x010fe2000004185c */
[----:B------:R-:W-:Y:S01]  /*1add0*/  FADD.FTZ R181, R181, R178 ;  /* 0x000000b2b5b57221 */ /* 0x000fe20000010000 */
[----:B------:R-:W1:Y:S01]  /*1ade0*/  MUFU.EX2 R164, R164 ;  /* 0x000000a400a47308 */ /* 0x000e620000000800 */
[----:B------:R-:W-:-:S02]  /*1adf0*/  FADD.FTZ R176, R176, R177 ;  /* 0x000000b1b0b07221 */ /* 0x000fc40000010000 */
[----:B------:R-:W-:Y:S01]  /*1ae00*/  FADD.FTZ R180, R180, R181 ;  /* 0x000000b5b4b47221 */ /* 0x000fe20000010000 */
[----:B------:R-:W-:Y:S01]  /*1ae10*/  HMMA.16816.F32.BF16 R4, R4, R142, R96 ;  /* 0x0000008e0404723c */ /* 0x000fe20000041860 */
[----:B------:R-:W-:Y:S01]  /*1ae20*/  LDSM.16.MT88.4 R96, [R203+0x10800] ;  /* 0x01080000cb60783b */ /* 0x000fe20000004200 */
[----:B------:R-:W-:Y:S01]  /*1ae30*/  FADD.FTZ R179, R179, R176 ;  /* 0x000000b0b3b37221 */ /* 0x000fe20000010000 */
[----:B------:R-:W-:Y:S02]  /*1ae40*/  FADD.FTZ R183, R183, R180 ;  /* 0x000000b4b7b77221 */ /* 0x000fe40000010000 */
[----:B------:R-:W-:Y:S01]  /*1ae50*/  LDSM.16.MT88.4 R140, [R202+0xf000] ;  /* 0x00f00000ca8c783b */ /* 0x000fe20000004200 */
[C---:B------:R-:W-:Y:S06]  /*1ae60*/  HMMA.16816.F32.BF16 R28, R104.reuse, R128, R28 ;  /* 0x00000080681c723c */ /* 0x040fec000004181c */
[C---:B------:R-:W-:Y:S01]  /*1ae70*/  HMMA.16816.F32.BF16 R24, R104.reuse, R130, R24 ;  /* 0x000000826818723c */ /* 0x040fe20000041818 */
[----:B------:R-:W-:Y:S05]  /*1ae80*/  LDSM.16.MT88.4 R128, [R205+0x10800] ;  /* 0x01080000cd80783b */ /* 0x000fea0000004200 */
[C---:B-----5:R-:W-:Y:S06]  /*1ae90*/  HMMA.16816.F32.BF16 R20, R104.reuse, R116, R20 ;  /* 0x000000746814723c */ /* 0x060fec0000041814 */
[C---:B------:R-:W-:Y:S01]  /*1aea0*/  HMMA.16816.F32.BF16 R16, R104.reuse, R118, R16 ;  /* 0x000000766810723c */ /* 0x040fe20000041810 */
[----:B------:R-:W2:Y:S05]  /*1aeb0*/  LDSM.16.MT88.4 R116, [R202+0xe800] ;  /* 0x00e80000ca74783b */ /* 0x000eaa0000004200 */
[C---:B------:R-:W-:Y:S06]  /*1aec0*/  HMMA.16816.F32.BF16 R100, R104.reuse, R124, R100 ;  /* 0x0000007c6864723c */ /* 0x040fec0000041864 */
[C---:B------:R-:W-:Y:S01]  /*1aed0*/  HMMA.16816.F32.BF16 R32, R104.reuse, R126, R32 ;  /* 0x0000007e6820723c */ /* 0x040fe20000041820 */
[----:B------:R-:W-:Y:S05]  /*1aee0*/  LDSM.16.MT88.4 R124, [R205+0xd000] ;  /* 0x00d00000cd7c783b */ /* 0x000fea0000004200 */
[C---:B------:R-:W-:Y:S06]  /*1aef0*/  HMMA.16816.F32.BF16 R48, R104.reuse, R112, R48 ;  /* 0x000000706830723c */ /* 0x040fec0000041830 */
[C---:B------:R-:W-:Y:S01]  /*1af00*/  HMMA.16816.F32.BF16 R44, R104.reuse, R114, R44 ;  /* 0x00000072682c723c */ /* 0x040fe2000004182c */
[----:B------:R-:W4:Y:S05]  /*1af10*/  LDSM.16.MT88.4 R112, [R202+0x10800] ;  /* 0x01080000ca70783b */ /* 0x000f2a0000004200 */
[C---:B---3--:R-:W-:Y:S06]  /*1af20*/  HMMA.16816.F32.BF16 R56, R104.reuse, R108, R56 ;  /* 0x0000006c6838723c */ /* 0x048fec0000041838 */
[C---:B------:R-:W-:Y:S01]  /*1af30*/  HMMA.16816.F32.BF16 R52, R104.reuse, R110, R52 ;  /* 0x0000006e6834723c */ /* 0x040fe20000041834 */
[----:B------:R-:W3:Y:S05]  /*1af40*/  LDSM.16.MT88.4 R108, [R203+0xd000] ;  /* 0x00d00000cb6c783b */ /* 0x000eea0000004200 */
[C---:B------:R-:W-:Y:S06]  /*1af50*/  HMMA.16816.F32.BF16 R12, R104.reuse, R132, R12 ;  /* 0x00000084680c723c */ /* 0x040fec000004180c */
[C---:B------:R-:W-:Y:S01]  /*1af60*/  HMMA.16816.F32.BF16 R8, R104.reuse, R134, R8 ;  /* 0x000000866808723c */ /* 0x040fe20000041808 */
[----:B------:R-:W-:Y:S05]  /*1af70*/  LDSM.16.MT88.4 R132, [R203+0xf000] ;  /* 0x00f00000cb84783b */ /* 0x000fea0000004200 */
[C---:B------:R-:W-:Y:S06]  /*1af80*/  HMMA.16816.F32.BF16 R40, R104.reuse, R120, R40 ;  /* 0x000000786828723c */ /* 0x040fec0000041828 */
[C---:B------:R-:W-:Y:S01]  /*1af90*/  HMMA.16816.F32.BF16 R36, R104.reuse, R122, R36 ;  /* 0x0000007a6824723c */ /* 0x040fe20000041824 */
[----:B------:R-:W5:Y:S05]  /*1afa0*/  LDSM.16.MT88.4 R120, [R204+0x10800] ;  /* 0x01080000cc78783b */ /* 0x000f6a0000004200 */
[C---:B--2---:R-:W-:Y:S06]  /*1afb0*/  HMMA.16816.F32.BF16 R64, R104.reuse, R116, R64 ;  /* 0x000000746840723c */ /* 0x044fec0000041840 */
[C---:B------:R-:W-:Y:S01]  /*1afc0*/  HMMA.16816.F32.BF16 R60, R104.reuse, R118, R60 ;  /* 0x00000076683c723c */ /* 0x040fe2000004183c */
[----:B------:R-:W2:Y:S05]  /*1afd0*/  LDSM.16.MT88.4 R116, [R204+0xd000] ;  /* 0x00d00000cc74783b */ /* 0x000eaa0000004200 */
[C---:B------:R-:W-:Y:S06]  /*1afe0*/  HMMA.16816.F32.BF16 R80, R104.reuse, R96, R80 ;  /* 0x000000606850723c */ /* 0x040fec0000041850 */
[----:B------:R-:W-:Y:S01]  /*1aff0*/  HMMA.16816.F32.BF16 R88, R104, R98, R88 ;  /* 0x000000626858723c */ /* 0x000fe20000041858 */
[----:B------:R-:W-:Y:S01]  /*1b000*/  F2FP.BF16.F32.PACK_AB R96, R227, R182 ;  /* 0x000000b6e360723e */ /* 0x000fe200000010ff */
[----:B------:R-:W-:Y:S01]  /*1b010*/  FADD.FTZ R182, R182, R179 ;  /* 0x000000b3b6b67221 */ /* 0x000fe20000010000 */
[----:B------:R-:W-:Y:S01]  /*1b020*/  F2FP.BF16.F32.PACK_AB R97, R231, R226 ;  /* 0x000000e2e761723e */ /* 0x000fe200000010ff */
[----:B------:R-:W-:-:S02]  /*1b030*/  FADD.FTZ R226, R226, R183 ;  /* 0x000000b7e2e27221 */ /* 0x000fc40000010000 */
[C---:B------:R-:W-:Y:S01]  /*1b040*/  HMMA.16816.F32.BF16 R72, R104.reuse, R128, R72 ;  /* 0x000000806848723c */ /* 0x040fe20000041848 */
        /* <DEDUP_REMOVED lines=14> */
[C---:B---3--:R-:W-:Y:S06]  /*1b130*/  HMMA.16816.F32.BF16 R112, R96.reuse, R108, R28 ;  /* 0x0000006c6070723c */ /* 0x048fec000004181c */
[C---:B------:R-:W-:Y:S06]  /*1b140*/  HMMA.16816.F32.BF16 R28, R96.reuse, R148, R40 ;  /* 0x00000094601c723c */ /* 0x040fec0000041828 */
[----:B------:R-:W-:Y:S01]  /*1b150*/  HMMA.16816.F32.BF16 R40, R96, R150, R36 ;  /* 0x000000966028723c */ /* 0x000fe20000041824 */
[----:B------:R-:W3:Y:S04]  /*1b160*/  LDSM.16.MT88.4 R36, [R204+0x11000] ;  /* 0x01100000cc24783b */ /* 0x000ee80000004200 */
[----:B------:R-:W-:Y:S01]  /*1b170*/  LDSM.16.MT88.4 R148, [R202+0x11000] ;  /* 0x01100000ca94783b */ /* 0x000fe20000004200 */
[C---:B-----5:R-:W-:Y:S06]  /*1b180*/  HMMA.16816.F32.BF16 R76, R104.reuse, R120, R76 ;  /* 0x00000078684c723c */ /* 0x060fec000004184c */
[----:B------:R-:W-:Y:S01]  /*1b190*/  HMMA.16816.F32.BF16 R84, R104, R122, R84 ;  /* 0x0000007a6854723c */ /* 0x000fe20000041854 */
[----:B------:R-:W-:Y:S05]  /*1b1a0*/  LDSM.16.MT88.4 R104, [R203+0xd800] ;  /* 0x00d80000cb68783b */ /* 0x000fea0000004200 */
[C---:B--2---:R-:W-:Y:S06]  /*1b1b0*/  HMMA.16816.F32.BF16 R120, R96.reuse, R116, R20 ;  /* 0x000000746078723c */ /* 0x044fec0000041814 */
[C---:B------:R-:W-:Y:S06]  /*1b1c0*/  HMMA.16816.F32.BF16 R20, R96.reuse, R132, R56 ;  /* 0x000000846014723c */ /* 0x040fec0000041838 */
[C---:B------:R-:W-:Y:S01]  /*1b1d0*/  HMMA.16816.F32.BF16 R56, R96.reuse, R134, R52 ;  /* 0x000000866038723c */ /* 0x040fe20000041834 */
[----:B------:R-:W2:Y:S04]  /*1b1e0*/  LDSM.16.MT88.4 R132, [R203+0x11000] ;  /* 0x01100000cb84783b */ /* 0x000ea80000004200 */
[----:B------:R-:W-:Y:S01]  /*1b1f0*/  LDSM.16.MT88.4 R52, [R204+0xf800] ;  /* 0x00f80000cc34783b */ /* 0x000fe20000004200 */
[C---:B----4-:R-:W-:Y:S06]  /*1b200*/  HMMA.16816.F32.BF16 R12, R96.reuse, R8, R72 ;  /* 0x00000008600c723c */ /* 0x050fec0000041848 */
[C---:B------:R-:W-:Y:S01]  /*1b210*/  HMMA.16816.F32.BF16 R72, R96.reuse, R10, R68 ;  /* 0x0000000a6048723c */ /* 0x040fe20000041844 */
[----:B------:R-:W-:Y:S05]  /*1b220*/  LDSM.16.MT88.4 R68, [R202+0xf800] ;  /* 0x00f80000ca44783b */ /* 0x000fea0000004200 */
[C---:B------:R-:W-:Y:S06]  /*1b230*/  HMMA.16816.F32.BF16 R108, R96.reuse, R110, R24 ;  /* 0x0000006e606c723c */ /* 0x040fec0000041818 */
[C---:B---3--:R-:W-:Y:S06]  /*1b240*/  HMMA.16816.F32.BF16 R76, R96.reuse, R36, R76 ;  /* 0x00000024604c723c */ /* 0x048fec000004184c */
[C---:B------:R-:W-:Y:S01]  /*1b250*/  HMMA.16816.F32.BF16 R8, R96.reuse, R38, R84 ;  /* 0x000000266008723c */ /* 0x040fe20000041854 */
[----:B------:R-:W3:Y:S05]  /*1b260*/  LDSM.16.MT88.4 R36, [R202+0xd800] ;  /* 0x00d80000ca24783b */ /* 0x000eea0000004200 */
[C---:B------:R-:W-:Y:S06]  /*1b270*/  HMMA.16816.F32.BF16 R24, R96.reuse, R144, R48 ;  /* 0x000000906018723c */ /* 0x040fec0000041830 */
[C---:B------:R-:W-:Y:S06]  /*1b280*/  HMMA.16816.F32.BF16 R116, R96.reuse, R118, R16 ;  /* 0x000000766074723c */ /* 0x040fec0000041810 */
[C---:B------:R-:W-:Y:S01]  /*1b290*/  HMMA.16816.F32.BF16 R48, R96.reuse, R146, R44 ;  /* 0x000000926030723c */ /* 0x040fe2000004182c */
[----:B------:R-:W4:Y:S04]  /*1b2a0*/  LDSM.16.MT88.4 R44, [R205+0xf800] ;  /* 0x00f80000cd2c783b */ /* 0x000f280000004200 */
[----:B------:R-:W-:Y:S01]  /*1b2b0*/  LDSM.16.MT88.4 R144, [R205+0xd800] ;  /* 0x00d80000cd90783b */ /* 0x000fe20000004200 */
[C---:B------:R-:W-:Y:S06]  /*1b2c0*/  HMMA.16816.F32.BF16 R16, R96.reuse, R140, R64 ;  /* 0x0000008c6010723c */ /* 0x040fec0000041840 */
[C---:B------:R-:W-:Y:S01]  /*1b2d0*/  HMMA.16816.F32.BF16 R64, R96.reuse, R142, R60 ;  /* 0x0000008e6040723c */ /* 0x040fe2000004183c */
[----:B------:R-:W5:Y:S04]  /*1b2e0*/  LDSM.16.MT88.4 R60, [R203+0xf800] ;  /* 0x00f80000cb3c783b */ /* 0x000f680000004200 */
[----:B------:R-:W5:Y:S01]  /*1b2f0*/  LDSM.16.MT88.4 R140, [R204+0xd800] ;  /* 0x00d80000cc8c783b */ /* 0x000f620000004200 */
[C---:B------:R-:W-:Y:S06]  /*1b300*/  HMMA.16816.F32.BF16 R32, R96.reuse, R154, R32 ;  /* 0x0000009a6020723c */ /* 0x040fec0000041820 */
[----:B------:R-:W-:Y:S01]  /*1b310*/  HMMA.16816.F32.BF16 R100, R96, R152, R100 ;  /* 0x000000986064723c */ /* 0x000fe20000041864 */
[-CC-:B------:R-:W-:Y:S01]  /*1b320*/  FFMA.FTZ R155, R168, R167.reuse, -R172.reuse ;  /* 0x000000a7a89b7223 */ /* 0x180fe200000108ac */
[-C--:B------:R-:W-:Y:S01]  /*1b330*/  FFMA.FTZ R154, R170, R167.reuse, -R172 ;  /* 0x000000a7aa9a7223 */ /* 0x080fe200000108ac */
[----:B------:R-:W-:-:S03]  /*1b340*/  FFMA.FTZ R168, R171, R167, -R166 ;  /* 0x000000a7aba87223 */ /* 0x000fc600000108a6 */
[C---:B--2---:R-:W-:Y:S01]  /*1b350*/  HMMA.16816.F32.BF16 R84, R96.reuse, R132, R80 ;  /* 0x000000846054723c */ /* 0x044fe20000041850 */
[-CC-:B------:R-:W-:Y:S01]  /*1b360*/  FFMA.FTZ R152, R175, R167.reuse, -R172.reuse ;  /* 0x000000a7af987223 */ /* 0x180fe200000108ac */
[----:B------:R-:W-:Y:S01]  /*1b370*/  FFMA.FTZ R153, R173, R167, -R172 ;  /* 0x000000a7ad997223 */ /* 0x000fe200000108ac */
[----:B------:R-:W-:Y:S01]  /*1b380*/  MUFU.EX2 R154, R154 ;  /* 0x0000009a009a7308 */ /* 0x000fe20000000800 */
[----:B------:R-:W2:Y:S02]  /*1b390*/  LDSM.16.MT88.4 R80, [R204+0x11800] ;  /* 0x01180000cc50783b */ /* 0x000ea40000004200 */
[C---:B------:R-:W-:Y:S02]  /*1b3a0*/  HMMA.16816.F32.BF16 R88, R96.reuse, R134, R88 ;  /* 0x000000866058723c */ /* 0x040fe40000041858 */
[----:B------:R-:W2:Y:S03]  /*1b3b0*/  LDSM.16.MT88.4 R132, [R205+0x11800] ;  /* 0x01180000cd84783b */ /* 0x000ea60000004200 */
[----:B------:R-:W-:Y:S01]  /*1b3c0*/  MUFU.EX2 R152, R152 ;  /* 0x0000009800987308 */ /* 0x000fe20000000800 */
[C---:B------:R-:W-:Y:S06]  /*1b3d0*/  HMMA.16816.F32.BF16 R92, R96.reuse, R148, R92 ;  /* 0x00000094605c723c */ /* 0x040fec000004185c */
[----:B------:R-:W-:Y:S01]  /*1b3e0*/  HMMA.16816.F32.BF16 R4, R96, R150, R4 ;  /* 0x000000966004723c */ /* 0x000fe20000041804 */
[----:B------:R-:W3:Y:S06]  /*1b3f0*/  MUFU.EX2 R153, R153 ;  /* 0x0000009900997308 */ /* 0x000eec0000000800 */
[----:B-1----:R-:W-:-:S02]  /*1b400*/  F2FP.BF16.F32.PACK_AB R99, R164, R165 ;  /* 0x000000a5a463723e */ /* 0x002fc400000010ff */
[----:B------:R-:W1:Y:S08]  /*1b410*/  MUFU.EX2 R155, R155 ;  /* 0x0000009b009b7308 */ /* 0x000e700000000800 */
[----:B------:R-:W4:Y:S01]  /*1b420*/  MUFU.EX2 R168, R168 ;  /* 0x000000a800a87308 */ /* 0x000f220000000800 */
[----:B---3--:R-:W-:Y:S01]  /*1b430*/  F2FP.BF16.F32.PACK_AB R96, R153, R152 ;  /* 0x000000989960723e */ /* 0x008fe200000010ff */
[----:B------:R-:W-:-:S04]  /*1b440*/  FADD.FTZ R152, R152, R229 ;  /* 0x000000e598987221 */ /* 0x000fc80000010000 */
[----:B------:R-:W-:Y:S01]  /*1b450*/  FADD.FTZ R153, R153, R152 ;  /* 0x0000009899997221 */ /* 0x000fe20000010000 */
[----:B-1----:R-:W-:-:S03]  /*1b460*/  F2FP.BF16.F32.PACK_AB R98, R155, R154 ;  /* 0x0000009a9b62723e */ /* 0x002fc600000010ff */
        /* <DEDUP_REMOVED lines=17> */
[C---:B------:R-:W-:Y:S06]  /*1b580*/  HMMA.16816.F32.BF16 R120, R96.reuse, R140, R120 ;  /* 0x0000008c6078723c */ /* 0x040fec0000041878 */
[C---:B------:R-:W-:Y:S01]  /*1b590*/  HMMA.16816.F32.BF16 R116, R96.reuse, R142, R116 ;  /* 0x0000008e6074723c */ /* 0x040fe20000041874 */
[----:B------:R-:W1:Y:S05]  /*1b5a0*/  LDSM.16.MT88.4 R140, [R203+0x11800] ;  /* 0x01180000cb8c783b */ /* 0x000e6a0000004200 */
[C---:B------:R-:W-:Y:S01]  /*1b5b0*/  HMMA.16816.F32.BF16 R60, R96.reuse, R68, R16 ;  /* 0x00000044603c723c */ /* 0x040fe20000041810 */
[----:B------:R-:W3:Y:S05]  /*1b5c0*/  LDSM.16.MT88.4 R16, [R202+0x11800] ;  /* 0x01180000ca10783b */ /* 0x000eea0000004200 */
[C---:B------:R-:W-:Y:S06]  /*1b5d0*/  HMMA.16816.F32.BF16 R64, R96.reuse, R70, R64 ;  /* 0x000000466040723c */ /* 0x040fec0000041840 */
[C---:B--2---:R-:W-:Y:S06]  /*1b5e0*/  HMMA.16816.F32.BF16 R76, R96.reuse, R80, R76 ;  /* 0x00000050604c723c */ /* 0x044fec000004184c */
        /* <DEDUP_REMOVED lines=8> */
[C---:B---3--:R-:W-:Y:S06]  /*1b670*/  HMMA.16816.F32.BF16 R92, R96.reuse, R16, R92 ;  /* 0x00000010605c723c */ /* 0x048fec000004185c */
[----:B------:R-:W-:-:S15]  /*1b680*/  HMMA.16816.F32.BF16 R96, R96, R18, R4 ;  /* 0x000000126060723c */ /* 0x000fde0000041804 */
[----:B------:R-:W-:-:S09]  /*1b690*/  NOP ;  /* 0x0000000000007918 */ /* 0x000fd20000000000 */
.L_x_2124:
[----:B------:R-:W-:Y:S05]  /*1b6a0*/  @!P5 BRA `(.L_x_2133) ;  /* 0x000000400050d947 */ /* 0x000fea0003800000 */
[----:B------:R-:W-:Y:S02]  /*1b6b0*/  MOV R0, R3 ;  /* 0x0000000300007202 */ /* 0x000fe40000000f00 */
[----:B------:R-:W-:-:S07]  /*1b6c0*/  MOV R137, R132 ;  /* 0x0000008400897202 */ /* 0x000fce0000000f00 */
.L_x_2142:
        /* <DEDUP_REMOVED lines=81> */
.L_x_2135:
[----:B--2---:R-:W-:Y:S02]  /*1bbe0*/  R2UR UR4, R138 ;  /* 0x000000008a0472ca */ /* 0x004fe400000e0000 */
[----:B------:R-:W-:Y:S11]  /*1bbf0*/  R2UR UR5, R139 ;  /* 0x000000008b0572ca */ /* 0x000ff600000e0000 */
[----:B------:R-:W-:Y:S02]  /*1bc00*/  @!UPT UIADD3 URZ, URZ, URZ, URZ ;  /* 0x0000003f3f3ff290 */ /* 0x000fe4000fffe03f */
[----:B-1----:R-:W2:Y:S02]  /*1bc10*/  LD.E R8, desc[UR4][R2.64+0x40] ;  /* 0x0000400402087980 */ /* 0x002ea4000c101900 */
[----:B--2---:R-:W-:Y:S05]  /*1bc20*/  IMAD.U32 R8, R8, -0x40, RZ ;  /* 0xffffffc008087824 */ /* 0x004fea00078e00ff */
[----:B------:R-:W-:Y:S02]  /*1bc30*/  SHF.R.S32.HI R6, RZ, 0x1f, R8 ;  /* 0x0000001fff067819 */ /* 0x000fe40000011408 */
.L_x_2136:
[----:B------:R-:W-:Y:S05]  /*1bc40*/  BSYNC B0 ;  /* 0x0000000000007941 */ /* 0x000fea0003800000 */
.L_x_2134:
        /* <DEDUP_REMOVED lines=103> */
[----:B------:R-:W-:Y:S02]  /*1c2c0*/  ISETP.GT.AND P0, PT, R221, R210, PT ;  /* 0x000000d2dd00720c */ /* 0x000fe40003f04270 */
        /* <DEDUP_REMOVED lines=153> */
[C---:B-1----:R-:W-:Y:S05]  /*1cc60*/  HMMA.16816.F32.BF16 R4, R168.reuse, R172, R4 ;  /* 0x000000aca804723c */ /* 0x042fea0000041804 */
[----:B------:R-:W-:Y:S01]  /*1cc70*/  IMAD.MOV.U32 R161, RZ, RZ, R227 ;  /* 0x000000ffffa17224 */ /* 0x000fe200078e00e3 */
[C---:B------:R-:W-:Y:S06]  /*1cc80*/  HMMA.16816.F32.BF16 R8, R168.reuse, R174, R8 ;  /* 0x000000aea808723c */ /* 0x040fec0000041808 */
[C---:B---3--:R-:W-:Y:S06]  /*1cc90*/  HMMA.16816.F32.BF16 R12, R168.reuse, R140, R12 ;  /* 0x0000008ca80c723c */ /* 0x048fec000004180c */
[C---:B------:R-:W-:Y:S06]  /*1cca0*/  HMMA.16816.F32.BF16 R16, R168.reuse, R142, R16 ;  /* 0x0000008ea810723c */ /* 0x040fec0000041810 */
[C---:B------:R-:W-:Y:S06]  /*1ccb0*/  HMMA.16816.F32.BF16 R20, R168.reuse, R144, R20 ;  /* 0x00000090a814723c */ /* 0x040fec0000041814 */
[C---:B------:R-:W-:Y:S06]  /*1ccc0*/  HMMA.16816.F32.BF16 R24, R168.reuse, R146, R24 ;  /* 0x00000092a818723c */ /* 0x040fec0000041818 */
[C---:B------:R-:W-:Y:S06]  /*1ccd0*/  HMMA.16816.F32.BF16 R28, R168.reuse, R148, R28 ;  /* 0x00000094a81c723c */ /* 0x040fec000004181c */
[----:B------:R-:W-:Y:S06]  /*1cce0*/  HMMA.16816.F32.BF16 R32, R168, R150, R32 ;  /* 0x00000096a820723c */ /* 0x000fec0000041820 */
[C---:B------:R-:W-:Y:S06]  /*1ccf0*/  HMMA.16816.F32.BF16 R4, R176.reuse, R180, R4 ;  /* 0x000000b4b004723c */ /* 0x040fec0000041804 */
[C---:B------:R-:W-:Y:S06]  /*1cd00*/  HMMA.16816.F32.BF16 R8, R176.reuse, R182, R8 ;  /* 0x000000b6b008723c */ /* 0x040fec0000041808 */
        /* <DEDUP_REMOVED lines=24> */
[----:B------:R-:W1:Y:S01]  /*1ce90*/  MUFU.TANH R164, R164 ;  /* 0x000000a400a47308 */ /* 0x000e620000002400 */
[C---:B--2---:R-:W-:Y:S06]  /*1cea0*/  HMMA.16816.F32.BF16 R20, R176.reuse, R4, R20 ;  /* 0x00000004b014723c */ /* 0x044fec0000041814 */
[C---:B------:R-:W-:Y:S03]  /*1ceb0*/  HMMA.16816.F32.BF16 R24, R176.reuse, R6, R24 ;  /* 0x00000006b018723c */ /* 0x040fe60000041818 */
[----:B------:R-:W2:Y:S01]  /*1cec0*/  MUFU.TANH R162, R162 ;  /* 0x000000a200a27308 */ /* 0x000ea20000002400 */
[----:B-----5:R-:W5:Y:S02]  /*1ced0*/  LDSM.16.M88.4 R8, [R191+0x5800] ;  /* 0x00580000bf08783b */ /* 0x020f640000000200 */
[----:B------:R-:W-:Y:S07]  /*1cee0*/  DEPBAR.LE SB0, 0x0 ;  /* 0x000080000000791a */ /* 0x000fee0000000000 */
[----:B------:R3:W1:Y:S01]  /*1cef0*/  MUFU.TANH R158, R160 ;  /* 0x000000a0009e7308 */ /* 0x0006620000002400 */
        /* <DEDUP_REMOVED lines=10> */
[-C--:B------:R-:W-:Y:S01]  /*1cfa0*/  FMUL.FTZ R27, R27, R224.reuse ;  /* 0x000000e01b1b7220 */ /* 0x080fe20000410000 */
[----:B---3--:R-:W-:Y:S07]  /*1cfb0*/  IMAD.MOV.U32 R160, RZ, RZ, R226 ;  /* 0x000000ffffa07224 */ /* 0x008fee00078e00e2 */
        /* <DEDUP_REMOVED lines=32> */
[----:B--2-4-:R-:W-:Y:S05]  /*1d1c0*/  @!P0 BRA `(.L_x_2138) ;  /* 0x0000000c00108947 */ /* 0x014fea0003800000 */
        /* <DEDUP_REMOVED lines=13> */
[----:B-1----:R-:W2:Y:S11]  /*1d2a0*/  LD.E R13, desc[UR4][R2.64+0x170] ;  /* 0x00017004020d7980 */ /* 0x002eb6000c101900 */
[----:B------:R-:W-:Y:S01]  /*1d2b0*/  @!UPT UIADD3 URZ, URZ, URZ, URZ ;  /* 0x0000003f3f3ff290 */ /* 0x000fe2000fffe03f */
[----:B---3--:R-:W3:Y:S01]  /*1d2c0*/  LD.E.64 R16, desc[UR10][R2.64+0x20] ;  /* 0x0000200a02107980 */ /* 0x008ee2000c101b00 */
        /* <DEDUP_REMOVED lines=60> */
.L_x_2140:
[----:B------:R-:W-:Y:S02]  /*1d690*/  R2UR UR4, R138 ;  /* 0x000000008a0472ca */ /* 0x000fe400000e0000 */
[----:B------:R-:W-:Y:S11]  /*1d6a0*/  R2UR UR5, R139 ;  /* 0x000000008b0572ca */ /* 0x000ff600000e0000 */
[----:B------:R-:W-:Y:S02]  /*1d6b0*/  @!UPT UIADD3 URZ, URZ, URZ, URZ ;  /* 0x0000003f3f3ff290 */ /* 0x000fe4000fffe03f */
[----:B------:R-:W2:Y:S02]  /*1d6c0*/  LD.E R8, desc[UR4][R2.64+0x38] ;  /* 0x0000380402087980 */ /* 0x000ea4000c101900 */
[----:B--2---:R-:W-:Y:S05]  /*1d6d0*/  IMAD.U32 R8, R8, -0x40, RZ ;  /* 0xffffffc008087824 */ /* 0x004fea00078e00ff */
[----:B------:R-:W-:Y:S02]  /*1d6e0*/  SHF.R.S32.HI R6, RZ, 0x1f, R8 ;  /* 0x0000001fff067819 */ /* 0x000fe40000011408 */
.L_x_2141:
[----:B------:R-:W-:Y:S05]  /*1d6f0*/  BSYNC B0 ;  /* 0x0000000000007941 */ /* 0x000fea0003800000 */
.L_x_2139:
[----:B------:R-:W-:Y:S02]  /*1d700*/  @P4 R2UR UR4, R138 ;  /* 0x000000008a0442ca */ /* 0x000fe400000e0000 */
[C---:B------:R-:W-:Y:S02]  /*1d710*/  @P4 R2UR UR5, R139.reuse ;  /* 0x000000008b0542ca */ /* 0x040fe400000e0000 */
[----:B---3--:R-:W-:Y:S02]  /*1d720*/  LEA R14, P0, R8, R212, 0x1 ;  /* 0x000000d4080e7211 */ /* 0x008fe400078008ff */
        /* <DEDUP_REMOVED lines=21> */
[CC--:B-1----:R-:W-:Y:S01]  /*1d880*/  @P4 LEA R12, P6, R7.reuse, R212.reuse, 0x1 ;  /* 0x000000d4070c4211 */ /* 0x0c2fe200078c08ff */
        /* <DEDUP_REMOVED lines=88> */
.L_x_2138:
[----:B------:R-:W-:Y:S05]  /*1de10*/  BSYNC B1 ;  /* 0x0000000000017941 */ /* 0x000fea0003800000 */
.L_x_2137:
[----:B------:R-:W-:Y:S01]  /*1de20*/  R2UR UR4, R138 ;  /* 0x000000008a0472ca */ /* 0x000fe200000e0000 */
[----:B-123--:R-:W-:Y:S01]  /*1de30*/  LDSM.16.MT88.4 R12, [R205+0xc000] ;  /* 0x00c00000cd0c783b */ /* 0x00efe20000004200 */
        /* <DEDUP_REMOVED lines=58> */
[-CC-:B------:R-:W-:Y:S01]  /*1e1e0*/  FFMA.FTZ R164, R150, R134.reuse, -R155.reuse ;  /* 0x0000008696a47223 */ /* 0x180fe2000001089b */
[-C--:B------:R-:W-:Y:S01]  /*1e1f0*/  FFMA.FTZ R176, R142, R134.reuse, -R155 ;  /* 0x000000868eb07223 */ /* 0x080fe2000001089b */
[-CC-:B------:R-:W-:Y:S01]  /*1e200*/  FFMA.FTZ R167, R162, R134.reuse, -R153.reuse ;  /* 0x00000086a2a77223 */ /* 0x180fe20000010899 */
[-CC-:B------:R-:W-:Y:S01]  /*1e210*/  FFMA.FTZ R163, R158, R134.reuse, -R153.reuse ;  /* 0x000000869ea37223 */ /* 0x180fe20000010899 */
[-CC-:B------:R-:W-:Y:S01]  /*1e220*/  FFMA.FTZ R162, R146, R134.reuse, -R153.reuse ;  /* 0x0000008692a27223 */ /* 0x180fe20000010899 */
[-C--:B------:R-:W-:Y:S01]  /*1e230*/  FFMA.FTZ R137, R175, R134.reuse, -R153 ;  /* 0x00000086af897223 */ /* 0x080fe20000010899 */
[----:B------:R-:W2:Y:S01]  /*1e240*/  MUFU.EX2 R0, R0 ;  /* 0x0000000000007308 */ /* 0x000ea20000000800 */
[----:B------:R-:W-:Y:S01]  /*1e250*/  LDSM.16.MT88.4 R140, [R204+0xe800] ;  /* 0x00e80000cc8c783b */ /* 0x000fe20000004200 */
[-C--:B------:R-:W-:Y:S01]  /*1e260*/  FFMA.FTZ R175, R252, R134.reuse, -R155 ;  /* 0x00000086fcaf7223 */ /* 0x080fe2000001089b */
[-CC-:B------:R-:W-:Y:S01]  /*1e270*/  FFMA.FTZ R178, R250, R134.reuse, -R153.reuse ;  /* 0x00000086fab27223 */ /* 0x180fe20000010899 */
[-C--:B------:R-:W-:Y:S01]  /*1e280*/  FFMA.FTZ R177, R246, R134.reuse, -R153 ;  /* 0x00000086f6b17223 */ /* 0x080fe20000010899 */
        /* <DEDUP_REMOVED lines=21> */
[----:B------:R-:W-:Y:S01]  /*1e3e0*/  FMUL.FTZ R27, R0, R111 ;  /* 0x0000006f001b7220 */ /* 0x000fe20000410000 */
[----:B------:R-:W-:Y:S01]  /*1e3f0*/  FMUL.FTZ R33, R2, R101 ;  /* 0x0000006502217220 */ /* 0x000fe20000410000 */
[C---:B------:R-:W-:Y:S01]  /*1e400*/  FMUL.FTZ R34, R0.reuse, R102 ;  /* 0x0000006600227220 */ /* 0x040fe20000410000 */
[----:B------:R-:W-:Y:S01]  /*1e410*/  FMUL.FTZ R35, R0, R103 ;  /* 0x0000006700237220 */ /* 0x000fe20000410000 */
[----:B------:R-:W-:Y:S01]  /*1e420*/  FMUL.FTZ R36, R2, R36 ;  /* 0x0000002402247220 */ /* 0x000fe20000410000 */
[----:B------:R-:W3:Y:S03]  /*1e430*/  LDSM.16.MT88.4 R116, [R205+0xe000] ;  /* 0x00e00000cd74783b */ /* 0x000ee60000004200 */
[----:B------:R-:W4:Y:S01]  /*1e440*/  MUFU.EX2 R163, R163 ;  /* 0x000000a300a37308 */ /* 0x000f220000000800 */
[----:B-1----:R-:W-:Y:S01]  /*1e450*/  F2FP.BF16.F32.PACK_AB R128, R166, R169 ;  /* 0x000000a9a680723e */ /* 0x002fe200000010ff */
[----:B------:R-:W-:Y:S01]  /*1e460*/  FMUL.FTZ R37, R2, R37 ;  /* 0x0000002502257220 */ /* 0x000fe20000410000 */
[C---:B------:R-:W-:Y:S01]  /*1e470*/  FMUL.FTZ R38, R0.reuse, R38 ;  /* 0x0000002600267220 */ /* 0x040fe20000410000 */
[----:B------:R-:W-:Y:S01]  /*1e480*/  FMUL.FTZ R39, R0, R39 ;  /* 0x0000002700277220 */ /* 0x000fe20000410000 */
[C---:B------:R-:W-:Y:S01]  /*1e490*/  FMUL.FTZ R40, R2.reuse, R40 ;  /* 0x0000002802287220 */ /* 0x040fe20000410000 */
[----:B------:R-:W-:Y:S01]  /*1e4a0*/  FMUL.FTZ R41, R2, R41 ;  /* 0x0000002902297220 */ /* 0x000fe20000410000 */
[----:B------:R-:W1:Y:S03]  /*1e4b0*/  LDSM.16.MT88.4 R108, [R204+0xe000] ;  /* 0x00e00000cc6c783b */ /* 0x000e660000004200 */
[----:B------:R-:W-:Y:S01]  /*1e4c0*/  MUFU.EX2 R165, R165 ;  /* 0x000000a500a57308 */ /* 0x000fe20000000800 */
[C---:B------:R-:W-:Y:S01]  /*1e4d0*/  FMUL.FTZ R42, R0.reuse, R42 ;  /* 0x0000002a002a7220 */ /* 0x040fe20000410000 */
[----:B------:R-:W-:Y:S01]  /*1e4e0*/  FMUL.FTZ R43, R0, R43 ;  /* 0x0000002b002b7220 */ /* 0x000fe20000410000 */
[C---:B------:R-:W-:Y:S01]  /*1e4f0*/  FMUL.FTZ R44, R2.reuse, R44 ;  /* 0x0000002c022c7220 */ /* 0x040fe20000410000 */
[----:B------:R-:W-:Y:S01]  /*1e500*/  FMUL.FTZ R45, R2, R45 ;  /* 0x0000002d022d7220 */ /* 0x000fe20000410000 */
[C---:B------:R-:W-:Y:S01]  /*1e510*/  FMUL.FTZ R46, R0.reuse, R46 ;  /* 0x0000002e002e7220 */ /* 0x040fe20000410000 */
[----:B------:R-:W-:Y:S01]  /*1e520*/  FMUL.FTZ R47, R0, R47 ;  /* 0x0000002f002f7220 */ /* 0x000fe20000410000 */
[----:B------:R-:W5:Y:S03]  /*1e530*/  LDSM.16.MT88.4 R100, [R203+0xe000] ;  /* 0x00e00000cb64783b */ /* 0x000f660000004200 */
[----:B------:R-:W2:Y:S01]  /*1e540*/  MUFU.EX2 R164, R164 ;  /* 0x000000a400a47308 */ /* 0x000ea20000000800 */
[----:B----4-:R-:W-:Y:S01]  /*1e550*/  F2FP.BF16.F32.PACK_AB R129, R163, R167 ;  /* 0x000000a7a381723e */ /* 0x010fe200000010ff */
[C---:B------:R-:W-:Y:S01]  /*1e560*/  FMUL.FTZ R48, R2.reuse, R48 ;  /* 0x0000003002307220 */ /* 0x040fe20000410000 */
[----:B------:R-:W-:Y:S01]  /*1e570*/  FMUL.FTZ R49, R2, R49 ;  /* 0x0000003102317220 */ /* 0x000fe20000410000 */
[C---:B------:R-:W-:Y:S01]  /*1e580*/  FMUL.FTZ R50, R0.reuse, R50 ;  /* 0x0000003200327220 */ /* 0x040fe20000410000 */
[----:B------:R-:W-:Y:S01]  /*1e590*/  FMUL.FTZ R51, R0, R51 ;  /* 0x0000003300337220 */ /* 0x000fe20000410000 */
[C---:B------:R-:W-:Y:S01]  /*1e5a0*/  FMUL.FTZ R52, R2.reuse, R52 ;  /* 0x0000003402347220 */ /* 0x040fe20000410000 */
[----:B------:R-:W-:Y:S03]  /*1e5b0*/  LDSM.16.MT88.4 R144, [R203+0xe800] ;  /* 0x00e80000cb90783b */ /* 0x000fe60000004200 */
[----:B------:R-:W-:Y:S01]  /*1e5c0*/  MUFU.EX2 R162, R162 ;  /* 0x000000a200a27308 */ /* 0x000fe20000000800 */
[----:B------:R-:W-:Y:S01]  /*1e5d0*/  FMUL.FTZ R53, R2, R53 ;  /* 0x0000003502357220 */ /* 0x000fe20000410000 */
[C---:B------:R-:W-:Y:S01]  /*1e5e0*/  FMUL.FTZ R54, R0.reuse, R54 ;  /* 0x0000003600367220 */ /* 0x040fe20000410000 */
[----:B------:R-:W-:Y:S01]  /*1e5f0*/  FMUL.FTZ R55, R0, R55 ;  /* 0x0000003700377220 */ /* 0x000fe20000410000 */
[C---:B------:R-:W-:Y:S01]  /*1e600*/  FMUL.FTZ R56, R2.reuse, R56 ;  /* 0x0000003802387220 */ /* 0x040fe20000410000 */
[----:B------:R-:W-:Y:S01]  /*1e610*/  FMUL.FTZ R57, R2, R57 ;  /* 0x0000003902397220 */ /* 0x000fe20000410000 */
[----:B------:R-:W-:Y:S01]  /*1e620*/  FMUL.FTZ R58, R0, R58 ;  /* 0x0000003a003a7220 */ /* 0x000fe20000410000 */
[----:B------:R-:W-:Y:S03]  /*1e630*/  LDSM.16.MT88.4 R148, [R202+0xf000] ;  /* 0x00f00000ca94783b */ /* 0x000fe60000004200 */
[----:B------:R-:W4:Y:S01]  /*1e640*/  MUFU.EX2 R137, R137 ;  /* 0x0000008900897308 */ /* 0x000f220000000800 */
[----:B--2---:R-:W-:Y:S01]  /*1e650*/  F2FP.BF16.F32.PACK_AB R130, R164, R165 ;  /* 0x000000a5a482723e */ /* 0x004fe200000010ff */
[----:B------:R-:W-:Y:S01]  /*1e660*/  FMUL.FTZ R59, R0, R59 ;  /* 0x0000003b003b7220 */ /* 0x000fe20000410000 */
[C---:B------:R-:W-:Y:S01]  /*1e670*/  FMUL.FTZ R60, R2.reuse, R60 ;  /* 0x0000003c023c7220 */ /* 0x040fe20000410000 */
[----:B------:R-:W-:Y:S01]  /*1e680*/  FMUL.FTZ R61, R2, R61 ;  /* 0x0000003d023d7220 */ /* 0x000fe20000410000 */
[C---:B------:R-:W-:Y:S01]  /*1e690*/  FMUL.FTZ R62, R0.reuse, R62 ;  /* 0x0000003e003e7220 */ /* 0x040fe20000410000 */
[----:B------:R-:W-:Y:S01]  /*1e6a0*/  FMUL.FTZ R63, R0, R63 ;  /* 0x0000003f003f7220 */ /* 0x000fe20000410000 */
        /* <DEDUP_REMOVED lines=43> */
[----:B------:R-:W-:Y:S01]  /*1e960*/  LDSM.16.MT88.4 R112, [R205+0xc800] ;  /* 0x00c80000cd70783b */ /* 0x000fe20000004200 */
[----:B------:R-:W-:Y:S01]  /*1e970*/  FMUL.FTZ R87, R0, R87 ;  /* 0x0000005700577220 */ /* 0x000fe20000410000 */
[-C--:B------:R-:W-:Y:S01]  /*1e980*/  FFMA.FTZ R180, R180, R134.reuse, -R155 ;  /* 0x00000086b4b47223 */ /* 0x080fe2000001089b */
[-CC-:B------:R-:W-:Y:S01]  /*1e990*/  FFMA.FTZ R181, R244, R134.reuse, -R153.reuse ;  /* 0x00000086f4b57223 */ /* 0x180fe20000010899 */
[----:B------:R-:W-:Y:S01]  /*1e9a0*/  FFMA.FTZ R182, R182, R134, -R153 ;  /* 0x00000086b6b67223 */ /* 0x000fe20000010899 */
        /* <DEDUP_REMOVED lines=11> */
[----:B------:R-:W2:Y:S01]  /*1ea60*/  LDSM.16.MT88.4 R104, [R202+0xe000] ;  /* 0x00e00000ca68783b */ /* 0x000ea20000004200 */
[----:B------:R-:W-:Y:S01]  /*1ea70*/  FMUL.FTZ R91, R0, R91 ;  /* 0x0000005b005b7220 */ /* 0x000fe20000410000 */
[----:B------:R-:W-:Y:S01]  /*1ea80*/  MUFU.EX2 R181, R181 ;  /* 0x000000b500b57308 */ /* 0x000fe20000000800 */
[C---:B------:R-:W-:Y:S01]  /*1ea90*/  FMUL.FTZ R92, R2.reuse, R92 ;  /* 0x0000005c025c7220 */ /* 0x040fe20000410000 */
[----:B------:R-:W-:Y:S01]  /*1eaa0*/  FMUL.FTZ R93, R2, R93 ;  /* 0x0000005d025d7220 */ /* 0x000fe20000410000 */
[C---:B------:R-:W-:Y:S03]  /*1eab0*/  HMMA.16816.F32.BF16 R28, R128.reuse, R124, R28 ;  /* 0x0000007c801c723c */ /* 0x040fe6000004181c */
[C---:B------:R-:W-:Y:S01]  /*1eac0*/  FMUL.FTZ R94, R0.reuse, R94 ;  /* 0x0000005e005e7220 */ /* 0x040fe20000410000 */
[----:B------:R-:W-:Y:S03]  /*1ead0*/  FMUL.FTZ R95, R0, R95 ;  /* 0x0000005f005f7220 */ /* 0x000fe60000410000 */
[----:B------:R-:W4:Y:S01]  /*1eae0*/  MUFU.EX2 R182, R182 ;  /* 0x000000b600b67308 */ /* 0x000f220000000800 */
[C---:B------:R-:W-:Y:S01]  /*1eaf0*/  HMMA.16816.F32.BF16 R32, R128.reuse, R126, R32 ;  /* 0x0000007e8020723c */ /* 0x040fe20000041820 */
[----:B------:R-:W-:Y:S02]  /*1eb00*/  LDSM.16.MT88.4 R124, [R202+0xc800] ;  /* 0x00c80000ca7c783b */ /* 0x000fe40000004200 */
[C---:B------:R-:W-:Y:S03]  /*1eb10*/  FMUL.FTZ R96, R2.reuse, R96 ;  /* 0x0000006002607220 */ /* 0x040fe60000410000 */
[C---:B---3--:R-:W-:Y:S05]  /*1eb20*/  HMMA.16816.F32.BF16 R36, R128.reuse, R116, R36 ;  /* 0x000000748024723c */ /* 0x048fea0000041824 */
[----:B------:R-:W-:Y:S01]  /*1eb30*/  FMUL.FTZ R97, R2, R97 ;  /* 0x0000006102617220 */ /* 0x000fe20000410000 */
[C---:B------:R-:W-:Y:S01]  /*1eb40*/  HMMA.16816.F32.BF16 R40, R128.reuse, R118, R40 ;  /* 0x000000768028723c */ /* 0x040fe20000041828 */
[----:B------:R-:W-:Y:S04]  /*1eb50*/  LDSM.16.MT88.4 R116, [R204+0xc800] ;  /* 0x00c80000cc74783b */ /* 0x000fe80000004200 */
[C---:B------:R-:W-:Y:S01]  /*1eb60*/  FMUL.FTZ R98, R0.reuse, R98 ;  /* 0x0000006200627220 */ /* 0x040fe20000410000 */
[C---:B-1----:R-:W-:Y:S05]  /*1eb70*/  HMMA.16816.F32.BF16 R44, R128.reuse, R108, R44 ;  /* 0x0000006c802c723c */ /* 0x042fea000004182c */
[----:B------:R-:W-:Y:S01]  /*1eb80*/  FMUL.FTZ R99, R0, R99 ;  /* 0x0000006300637220 */ /* 0x000fe20000410000 */
[C---:B------:R-:W-:Y:S01]  /*1eb90*/  HMMA.16816.F32.BF16 R48, R128.reuse, R110, R48 ;  /* 0x0000006e8030723c */ /* 0x040fe20000041830 */
[----:B------:R-:W1:Y:S04]  /*1eba0*/  LDSM.16.MT88.4 R108, [R205+0x10000] ;  /* 0x01000000cd6c783b */ /* 0x000e680000004200 */
[-CC-:B------:R-:W-:Y:S01]  /*1ebb0*/  FFMA.FTZ R183, R242, R134.reuse, -R155.reuse ;  /* 0x00000086f2b77223 */ /* 0x180fe2000001089b */
[C---:B-----5:R-:W-:Y:S05]  /*1ebc0*/  HMMA.16816.F32.BF16 R52, R128.reuse, R100, R52 ;  /* 0x000000648034723c */ /* 0x060fea0000041834 */
[-C--:B------:R-:W-:Y:S01]  /*1ebd0*/  FFMA.FTZ R224, R240, R134.reuse, -R155 ;  /* 0x00000086f0e07223 */ /* 0x080fe2000001089b */
[C---:B------:R-:W-:Y:S01]  /*1ebe0*/  HMMA.16816.F32.BF16 R56, R128.reuse, R102, R56 ;  /* 0x000000668038723c */ /* 0x040fe20000041838 */
[----:B------:R-:W3:Y:S01]  /*1ebf0*/  LDSM.16.MT88.4 R100, [R204+0x10000] ;  /* 0x01000000cc64783b */ /* 0x000ee20000004200 */
[----:B------:R-:W-:Y:S03]  /*1ec00*/  MUFU.EX2 R183, R183 ;  /* 0x000000b700b77308 */ /* 0x000fe60000000800 */
[-CC-:B------:R-:W-:Y:S01]  /*1ec10*/  FFMA.FTZ R226, R238, R134.reuse, -R153.reuse ;  /* 0x00000086eee27223 */ /* 0x180fe20000010899 */
[C---:B--2---:R-:W-:Y:S06]  /*1ec20*/  HMMA.16816.F32.BF16 R60, R128.reuse, R104, R60 ;  /* 0x00000068803c723c */ /* 0x044fec000004183c */
[----:B------:R-:W2:Y:S01]  /*1ec30*/  MUFU.EX2 R224, R224 ;  /* 0x000000e000e07308 */ /* 0x000ea20000000800 */
[-C--:B------:R-:W-:Y:S01]  /*1ec40*/  FFMA.FTZ R227, R236, R134.reuse, -R153 ;  /* 0x00000086ece37223 */ /* 0x080fe20000010899 */
[C---:B------:R-:W-:Y:S01]  /*1ec50*/  HMMA.16816.F32.BF16 R64, R128.reuse, R106, R64 ;  /* 0x0000006a8040723c */ /* 0x040fe20000041840 */
[----:B------:R-:W5:Y:S02]  /*1ec60*/  LDSM.16.MT88.4 R104, [R203+0x10000] ;  /* 0x01000000cb68783b */ /* 0x000f640000004200 */
[-CC-:B------:R-:W-:Y:S01]  /*1ec70*/  FFMA.FTZ R229, R234, R134.reuse, -R155.reuse ;  /* 0x00000086eae57223 */ /* 0x180fe2000001089b */
[-C--:B------:R-:W-:Y:S01]  /*1ec80*/  FFMA.FTZ R232, R232, R134.reuse, -R155 ;  /* 0x00000086e8e87223 */ /* 0x080fe2000001089b */
[-CC-:B------:R-:W-:Y:S01]  /*1ec90*/  FFMA.FTZ R230, R230, R134.reuse, -R153.reuse ;  /* 0x00000086e6e67223 */ /* 0x180fe20000010899 */
[-CC-:B------:R-:W-:Y:S02]  /*1eca0*/  FFMA.FTZ R231, R228, R134.reuse, -R153.reuse ;  /* 0x00000086e4e77223 */ /* 0x180fe40000010899 */
[----:B------:R-:W-:Y:S03]  /*1ecb0*/  MUFU.EX2 R226, R226 ;  /* 0x000000e200e27308 */ /* 0x000fe60000000800 */
[-C--:B------:R-:W-:Y:S01]  /*1ecc0*/  FFMA.FTZ R235, R168, R134.reuse, -R153 ;  /* 0x00000086a8eb7223 */ /* 0x080fe20000010899 */
[-CC-:B------:R-:W-:Y:S01]  /*1ecd0*/  FFMA.FTZ R174, R174, R134.reuse, -R155.reuse ;  /* 0x00000086aeae7223 */ /* 0x180fe2000001089b */
[-C--:B------:R-:W-:Y:S01]  /*1ece0*/  FFMA.FTZ R233, R172, R134.reuse, -R155 ;  /* 0x00000086ace97223 */ /* 0x080fe2000001089b */
[-C--:B------:R-:W-:Y:S01]  /*1ecf0*/  FFMA.FTZ R170, R170, R134.reuse, -R153 ;  /* 0x00000086aaaa7223 */ /* 0x080fe20000010899 */
[-CC-:B------:R-:W-:Y:S01]  /*1ed00*/  FFMA.FTZ R168, R173, R134.reuse, -R155.reuse ;  /* 0x00000086ada87223 */ /* 0x180fe2000001089b */
[-C--:B------:R-:W-:Y:S01]  /*1ed10*/  FFMA.FTZ R155, R171, R134.reuse, -R155 ;  /* 0x00000086ab9b7223 */ /* 0x080fe2000001089b */
[C---:B-1----:R-:W-:Y:S01]  /*1ed20*/  HMMA.16816.F32.BF16 R68, R128.reuse, R108, R68 ;  /* 0x0000006c8044723c */ /* 0x042fe20000041844 */
[----:B------:R-:W1:Y:S02]  /*1ed30*/  MUFU.EX2 R227, R227 ;  /* 0x000000e300e37308 */ /* 0x000e640000000800 */
[-CC-:B------:R-:W-:Y:S01]  /*1ed40*/  FFMA.FTZ R135, R135, R134.reuse, -R153.reuse ;  /* 0x0000008687877223 */ /* 0x180fe20000010899 */
[----:B------:R-:W-:Y:S01]  /*1ed50*/  FFMA.FTZ R153, R133, R134, -R153 ;  /* 0x0000008685997223 */ /* 0x000fe20000010899 */
[----:B------:R-:W-:Y:S01]  /*1ed60*/  FFMA.FTZ R169, R2, R225, R169 ;  /* 0x000000e102a97223 */ /* 0x000fe200000100a9 */
[C---:B------:R-:W-:Y:S01]  /*1ed70*/  HMMA.16816.F32.BF16 R72, R128.reuse, R110, R72 ;  /* 0x0000006e8048723c */ /* 0x040fe20000041848 */
[----:B------:R-:W2:Y:S04]  /*1ed80*/  LDSM.16.MT88.4 R108, [R202+0x10000] ;  /* 0x01000000ca6c783b */ /* 0x000ea80000004200 */
[----:B------:R-:W-:Y:S01]  /*1ed90*/  MUFU.EX2 R171, R155 ;  /* 0x0000009b00ab7308 */ /* 0x000fe20000000800 */
[----:B------:R-:W-:Y:S01]  /*1eda0*/  FFMA.FTZ R167, R0, R223, R167 ;  /* 0x000000df00a77223 */ /* 0x000fe200000100a7 */
[C---:B---3--:R-:W-:Y:S08]  /*1edb0*/  HMMA.16816.F32.BF16 R76, R128.reuse, R100, R76 ;  /* 0x00000064804c723c */ /* 0x048ff0000004184c */
[----:B------:R3:W-:Y:S01]  /*1edc0*/  MUFU.EX2 R134, R153 ;  /* 0x0000009900867308 */ /* 0x0007e20000000800 */
[C---:B------:R-:W-:Y:S03]  /*1edd0*/  HMMA.16816.F32.BF16 R80, R128.reuse, R102, R80 ;  /* 0x000000668050723c */ /* 0x040fe60000041850 */
[----:B------:R-:W-:Y:S03]  /*1ede0*/  F2FP.BF16.F32.PACK_AB R100, R176, R175 ;  /* 0x000000afb064723e */ /* 0x000fe600000010ff */
[C---:B-----5:R-:W-:Y:S03]  /*1edf0*/  HMMA.16816.F32.BF16 R84, R128.reuse, R104, R84 ;  /* 0x000000688054723c */ /* 0x060fe60000041854 */
[----:B------:R-:W-:Y:S02]  /*1ee00*/  MUFU.EX2 R229, R229 ;  /* 0x000000e500e57308 */ /* 0x000fe40000000800 */
[----:B----4-:R-:W-:Y:S01]  /*1ee10*/  F2FP.BF16.F32.PACK_AB R101, R177, R178 ;  /* 0x000000b2b165723e */ /* 0x010fe200000010ff */
[C---:B------:R-:W-:Y:S01]  /*1ee20*/  HMMA.16816.F32.BF16 R88, R128.reuse, R106, R88 ;  /* 0x0000006a8058723c */ /* 0x040fe20000041858 */
[----:B------:R-:W4:Y:S06]  /*1ee30*/  LDSM.16.MT88.4 R104, [R205+0xe800] ;  /* 0x00e80000cd68783b */ /* 0x000f2c0000004200 */
[----:B------:R-:W5:Y:S01]  /*1ee40*/  MUFU.EX2 R232, R232 ;  /* 0x000000e800e87308 */ /* 0x000f620000000800 */
[----:B------:R-:W-:Y:S03]  /*1ee50*/  F2FP.BF16.F32.PACK_AB R102, R180, R179 ;  /* 0x000000b3b466723e */ /* 0x000fe600000010ff */
[----:B------:R-:W-:Y:S01]  /*1ee60*/  FADD.FTZ R166, R166, R169 ;  /* 0x000000a9a6a67221 */ /* 0x000fe20000010000 */
[----:B------:R-:W-:Y:S01]  /*1ee70*/  F2FP.BF16.F32.PACK_AB R103, R182, R181 ;  /* 0x000000b5b667723e */ /* 0x000fe200000010ff */
[----:B------:R-:W-:Y:S01]  /*1ee80*/  FADD.FTZ R167, R163, R167 ;  /* 0x000000a7a3a77221 */ /* 0x000fe20000010000 */
[----:B---3--:R-:W-:Y:S03]  /*1ee90*/  LDSM.16.MT88.4 R152, [R205+0xf800] ;  /* 0x00f80000cd98783b */ /* 0x008fe60000004200 */
[----:B------:R-:W-:Y:S01]  /*1eea0*/  MUFU.EX2 R230, R230 ;  /* 0x000000e600e67308 */ /* 0x000fe20000000800 */
[----:B------:R-:W-:Y:S01]  /*1eeb0*/  MOV R0, R3 ;  /* 0x0000000300007202 */ /* 0x000fe20000000f00 */
[----:B------:R-:W-:Y:S01]  /*1eec0*/  FADD.FTZ R165, R165, R166 ;  /* 0x000000a6a5a57221 */ /* 0x000fe20000010000 */
[----:B------:R-:W-:Y:S01]  /*1eed0*/  FADD.FTZ R162, R162, R167 ;  /* 0x000000a7a2a27221 */ /* 0x000fe20000010000 */
[C---:B--2---:R-:W-:Y:S06]  /*1eee0*/  HMMA.16816.F32.BF16 R92, R128.reuse, R108, R92 ;  /* 0x0000006c805c723c */ /* 0x044fec000004185c */
[----:B------:R-:W2:Y:S01]  /*1eef0*/  MUFU.EX2 R231, R231 ;  /* 0x000000e700e77308 */ /* 0x000ea20000000800 */
[----:B------:R-:W-:Y:S01]  /*1ef00*/  FADD.FTZ R164, R164, R165 ;  /* 0x000000a5a4a47221 */ /* 0x000fe20000010000 */
[----:B------:R-:W-:Y:S01]  /*1ef10*/  FADD.FTZ R137, R137, R162 ;  /* 0x000000a289897221 */ /* 0x000fe20000010000 */
[----:B------:R-:W-:Y:S01]  /*1ef20*/  HMMA.16816.F32.BF16 R96, R128, R110, R96 ;  /* 0x0000006e8060723c */ /* 0x000fe20000041860 */
[----:B------:R-:W3:Y:S06]  /*1ef30*/  LDSM.16.MT88.4 R108, [R202+0xe800] ;  /* 0x00e80000ca6c783b */ /* 0x000eec0000004200 */
[----:B------:R-:W-:Y:S01]  /*1ef40*/  MUFU.EX2 R174, R174 ;  /* 0x000000ae00ae7308 */ /* 0x000fe20000000800 */
[----:B------:R-:W-:Y:S01]  /*1ef50*/  FADD.FTZ R175, R175, R164 ;  /* 0x000000a4afaf7221 */ /* 0x000fe20000010000 */
[C---:B------:R-:W-:Y:S01]  /*1ef60*/  HMMA.16816.F32.BF16 R4, R100.reuse, R112, R4 ;  /* 0x000000706404723c */ /* 0x040fe20000041804 */
[----:B------:R-:W-:Y:S04]  /*1ef70*/  LDSM.16.MT88.4 R128, [R202+0xd000] ;  /* 0x00d00000ca80783b */ /* 0x000fe80000004200 */
[----:B------:R-:W-:Y:S01]  /*1ef80*/  FADD.FTZ R178, R178, R137 ;  /* 0x00000089b2b27221 */ /* 0x000fe20000010000 */
[C---:B------:R-:W-:Y:S02]  /*1ef90*/  HMMA.16816.F32.BF16 R8, R100.reuse, R114, R8 ;  /* 0x000000726408723c */ /* 0x040fe40000041808 */
[----:B------:R-:W2:Y:S01]  /*1efa0*/  MUFU.EX2 R233, R233 ;  /* 0x000000e900e97308 */ /* 0x000ea20000000800 */
[----:B------:R-:W1:Y:S03]  /*1efb0*/  LDSM.16.MT88.4 R112, [R205+0x10800] ;  /* 0x01080000cd70783b */ /* 0x000e660000004200 */
[C---:B------:R-:W-:Y:S06]  /*1efc0*/  HMMA.16816.F32.BF16 R12, R100.reuse, R116, R12 ;  /* 0x00000074640c723c */ /* 0x040fec000004180c */
[----:B------:R-:W-:Y:S01]  /*1efd0*/  MUFU.EX2 R170, R170 ;  /* 0x000000aa00aa7308 */ /* 0x000fe20000000800 */
[----:B------:R-:W-:Y:S01]  /*1efe0*/  FADD.FTZ R176, R176, R175 ;  /* 0x000000afb0b07221 */ /* 0x000fe20000010000 */
[C---:B------:R-:W-:Y:S01]  /*1eff0*/  HMMA.16816.F32.BF16 R16, R100.reuse, R118, R16 ;  /* 0x000000766410723c */ /* 0x040fe20000041810 */
[----:B------:R-:W-:Y:S07]  /*1f000*/  LDSM.16.MT88.4 R116, [R203+0x10800] ;  /* 0x01080000cb74783b */ /* 0x000fee0000004200 */
[----:B------:R-:W2:Y:S01]  /*1f010*/  MUFU.EX2 R235, R235 ;  /* 0x000000eb00eb7308 */ /* 0x000ea20000000800 */
[C---:B------:R-:W-:Y:S03]  /*1f020*/  HMMA.16816.F32.BF16 R20, R100.reuse, R120, R20 ;  /* 0x000000786414723c */ /* 0x040fe60000041814 */
[----:B------:R-:W-:Y:S03]  /*1f030*/  FADD.FTZ R178, R177, R178 ;  /* 0x000000b2b1b27221 */ /* 0x000fe60000010000 */
[C---:B------:R-:W-:Y:S01]  /*1f040*/  HMMA.16816.F32.BF16 R24, R100.reuse, R122, R24 ;  /* 0x0000007a6418723c */ /* 0x040fe20000041818 */
[----:B------:R-:W-:Y:S02]  /*1f050*/  LDSM.16.MT88.4 R120, [R202+0x10800] ;  /* 0x01080000ca78783b */ /* 0x000fe40000004200 */
[----:B------:R-:W2:Y:S02]  /*1f060*/  MUFU.EX2 R168, R168 ;  /* 0x000000a800a87308 */ /* 0x000ea40000000800 */
[----:B------:R-:W-:Y:S01]  /*1f070*/  FADD.FTZ R179, R179, R176 ;  /* 0x000000b0b3b37221 */ /* 0x000fe20000010000 */
[C---:B------:R-:W-:Y:S07]  /*1f080*/  HMMA.16816.F32.BF16 R28, R100.reuse, R124, R28 ;  /* 0x0000007c641c723c */ /* 0x040fee000004181c */
[----:B------:R-:W2:Y:S01]  /*1f090*/  MUFU.EX2 R135, R135 ;  /* 0x0000008700877308 */ /* 0x000ea20000000800 */
[----:B------:R-:W-:Y:S01]  /*1f0a0*/  FADD.FTZ R181, R181, R178 ;  /* 0x000000b2b5b57221 */ /* 0x000fe20000010000 */
[C---:B------:R-:W-:Y:S01]  /*1f0b0*/  HMMA.16816.F32.BF16 R32, R100.reuse, R126, R32 ;  /* 0x0000007e6420723c */ /* 0x040fe20000041820 */
[----:B------:R-:W-:Y:S02]  /*1f0c0*/  LDSM.16.MT88.4 R124, [R204+0xd000] ;  /* 0x00d00000cc7c783b */ /* 0x000fe40000004200 */
[----:B------:R-:W-:Y:S03]  /*1f0d0*/  FADD.FTZ R180, R180, R179 ;  /* 0x000000b3b4b47221 */ /* 0x000fe60000010000 */
[C---:B----4-:R-:W-:Y:S05]  /*1f0e0*/  HMMA.16816.F32.BF16 R36, R100.reuse, R104, R36 ;  /* 0x000000686424723c */ /* 0x050fea0000041824 */
[----:B------:R-:W-:Y:S01]  /*1f0f0*/  FADD.FTZ R181, R182, R181 ;  /* 0x000000b5b6b57221 */ /* 0x000fe20000010000 */
[C---:B------:R-:W-:Y:S01]  /*1f100*/  HMMA.16816.F32.BF16 R40, R100.reuse, R106, R40 ;  /* 0x0000006a6428723c */ /* 0x040fe20000041828 */
[----:B------:R-:W4:Y:S04]  /*1f110*/  LDSM.16.MT88.4 R104, [R204+0x10800] ;  /* 0x01080000cc68783b */ /* 0x000f280000004200 */
[----:B------:R-:W-:Y:S01]  /*1f120*/  MOV R137, R132 ;  /* 0x0000008400897202 */ /* 0x000fe20000000f00 */
        /* <DEDUP_REMOVED lines=19> */
[----:B-----5:R-:W-:Y:S01]  /*1f260*/  F2FP.BF16.F32.PACK_AB R106, R232, R229 ;  /* 0x000000e5e86a723e */ /* 0x020fe200000010ff */
        /* <DEDUP_REMOVED lines=25> */
[----:B------:R-:W-:Y:S01]  /*1f400*/  F2FP.BF16.F32.PACK_AB R140, R233, R174 ;  /* 0x000000aee98c723e */ /* 0x000fe200000010ff */
        /* <DEDUP_REMOVED lines=62> */
.L_x_2133:
        /* <DEDUP_REMOVED lines=9> */
[----:B------:R-:W-:Y:S01]  /*1f880*/  UMOV UR4, 0xffffffff ;  /* 0xffffffff00047882 */ /* 0x000fe20000000000 */
[----:B------:R-:W-:Y:S01]  /*1f890*/  LEA.HI R2, R2, R11, RZ, 0x4 ;  /* 0x0000000b02027211 */ /* 0x000fe200078f20ff */
[----:B------:R-:W-:-:S03]  /*1f8a0*/  IMAD.IADD R5, R11, 0x1, -R0 ;  /* 0x000000010b057824 */ /* 0x000fc600078e0a00 */
[----:B------:R-:W-:Y:S02]  /*1f8b0*/  SHF.R.S32.HI R2, RZ, 0x4, R2 ;  /* 0x00000004ff027819 */ /* 0x000fe40000011402 */
[----:B------:R-:W-:-:S04]  /*1f8c0*/  SHF.R.S32.HI R0, RZ, 0x1f, R5 ;  /* 0x0000001fff007819 */ /* 0x000fc80000011405 */
[----:B------:R-:W-:-:S04]  /*1f8d0*/  LEA.HI R0, R0, R5, RZ, 0x2 ;  /* 0x0000000500007211 */ /* 0x000fc800078f10ff */
        /* <DEDUP_REMOVED lines=9> */
.L_x_2164:
        /* <DEDUP_REMOVED lines=191> */
[----:B------:R3:W-:Y:S04]  /*20560*/  STS.64 [R20+0x8800], R98 ;  /* 0x0088006214007388 */ /* 0x0007e80000000a00 */
[----:B-1----:R-:W4:Y:S04]  /*20570*/  LD.E.64 R18, desc[UR12][R8.64+0xb0] ;  /* 0x0000b00c08127980 */ /* 0x002f28000c101b00 */
[----:B------:R-:W4:Y:S01]  /*20580*/  LD.E R24, desc[UR10][R8.64+0x60] ;  /* 0x0000600a08187980 */ /* 0x000f22000c101900 */
[----:B------:R-:W-:Y:S01]  /*20590*/  LEA.HI R14, R14, R13, RZ, 0x4 ;  /* 0x0000000d0e0e7211 */ /* 0x000fe200078f20ff */
[----:B------:R-:W1:Y:S02]  /*205a0*/  @P4 MUFU.LG2 R25, R10 ;  /* 0x0000000a00194308 */ /* 0x000e640000000c00 */
[----:B--2---:R2:W5:Y:S01]  /*205b0*/  LD.E R12, desc[UR12][R8.64+0xcc] ;  /* 0x0000cc0c080c7980 */ /* 0x004562000c101900 */
[----:B------:R-:W-:-:S03]  /*205c0*/  LOP3.LUT R14, R14, 0xfffffff0, RZ, 0xc0, !PT ;  /* 0xfffffff00e0e7812 */ /* 0x000fc600078ec0ff */
[----:B------:R2:W5:Y:S02]  /*205d0*/  LD.E.64 R112, desc[UR10][R8.64+0x78] ;  /* 0x0000780a08707980 */ /* 0x000564000c101b00 */
[----:B------:R-:W1:Y:S01]  /*205e0*/  @P3 MUFU.LG2 R26, R5 ;  /* 0x00000005001a3308 */ /* 0x000e620000000c00 */
[----:B------:R-:W-:Y:S01]  /*205f0*/  IADD3 R11, -R14, R13, RZ ;  /* 0x0000000d0e0b7210 */ /* 0x000fe20007ffe1ff */
[----:B------:R2:W5:Y:S03]  /*20600*/  LD.E.64 R114, desc[UR10][R8.64+0xa8] ;  /* 0x0000a80a08727980 */ /* 0x000566000c101b00 */
[----:B------:R-:W-:Y:S02]  /*20610*/  LEA.HI R17, R11, R11, RZ, 0x1 ;  /* 0x0000000b0b117211 */ /* 0x000fe400078f08ff */
[----:B---3--:R-:W-:Y:S02]  /*20620*/  SHF.L.U32 R20, R2, 0x6, RZ ;  /* 0x0000000602147819 */ /* 0x008fe400000006ff */
[----:B------:R-:W-:-:S02]  /*20630*/  SHF.L.U32 R23, R17, 0x2, RZ ;  /* 0x0000000211177819 */ /* 0x000fc400000006ff */
        /* <DEDUP_REMOVED lines=46> */
[----:B----4-:R-:W-:-:S04]  /*20920*/  IMAD R18, R18, UR8, R217 ;  /* 0x0000000812127c24 */ /* 0x010fc8000f8e02d9 */
[----:B------:R-:W-:Y:S02]  /*20930*/  IMAD R5, R18, R24, R215 ;  /* 0x0000001812057224 */ /* 0x000fe400078e02d7 */
[----:B------:R2:W4:Y:S02]  /*20940*/  LDS.128 R24, [R3+0xa800] ;  /* 0x00a8000003187984 */ /* 0x0005240000000c00 */
[----:B------:R-:W-:Y:S02]  /*20950*/  IMAD R5, R19, R5, R20 ;  /* 0x0000000513057224 */ /* 0x000fe400078e0214 */
[----:B------:R2:W1:Y:S04]  /*20960*/  LDS.128 R20, [R3+0xb000] ;  /* 0x00b0000003147984 */ /* 0x0004680000000c00 */
[----:B------:R2:W1:Y:S01]  /*20970*/  LDS.128 R16, [R3+0xb800] ;  /* 0x00b8000003107984 */ /* 0x0004620000000c00 */
[----:B---3--:R-:W-:Y:S05]  /*20980*/  @P0 BRA `(.L_x_2145) ;  /* 0x00000000003c0947 */ /* 0x008fea0003800000 */
        /* <DEDUP_REMOVED lines=15> */
.L_x_2145:
[----:B------:R-:W-:Y:S05]  /*20a80*/  BSYNC B0 ;  /* 0x0000000000007941 */ /* 0x000fea0003800000 */
.L_x_2144:
        /* <DEDUP_REMOVED lines=45> */
.L_x_2147:
[----:B------:R-:W-:Y:S05]  /*20d60*/  BSYNC B0 ;  /* 0x0000000000007941 */ /* 0x000fea0003800000 */
.L_x_2146:
        /* <DEDUP_REMOVED lines=16> */
.L_x_2149:
[----:B------:R-:W-:Y:S05]  /*20e70*/  BSYNC B0 ;  /* 0x0000000000007941 */ /* 0x000fea0003800000 */
.L_x_2148:
        /* <DEDUP_REMOVED lines=9> */
[----:B-1----:R1:W-:Y:S01]  /*20f10*/  @!P0 ST.E.128 desc[UR4][R12.64+0x3000], R100 ;  /* 0x003000640c008985 */ /* 0x0023e2000c101d04 */
[----:B------:R-:W-:-:S03]  /*20f20*/  ISETP.GE.AND P0, PT, R5, R8, PT ;  /* 0x000000080500720c */ /* 0x000fc60003f06270 */
[----:B------:R1:W-:Y:S10]  /*20f30*/  @!P1 ST.E.128 desc[UR10][R12.64+0x3100], R68 ;  /* 0x003100440c009985 */ /* 0x0003f4000c101d0a */
[----:B------:R-:W-:-:S02]  /*20f40*/  @!P0 R2UR UR4, R6 ;  /* 0x00000000060482ca */ /* 0x000fc400000e0000 */
[----:B------:R-:W-:-:S13]  /*20f50*/  @!P0 R2UR UR5, R7 ;  /* 0x00000000070582ca */ /* 0x000fda00000e0000 */
[----:B------:R1:W-:Y:S02]  /*20f60*/  @!P0 ST.E.128 desc[UR4][R12.64+0x3200], R36 ;  /* 0x003200240c008985 */ /* 0x0003e4000c101d04 */
.L_x_2151:
[----:B------:R-:W-:Y:S05]  /*20f70*/  BSYNC B0 ;  /* 0x0000000000007941 */ /* 0x000fea0003800000 */
.L_x_2150:
        /* <DEDUP_REMOVED lines=15> */
.L_x_2153:
[----:B------:R-:W-:Y:S05]  /*21070*/  BSYNC B0 ;  /* 0x0000000000007941 */ /* 0x000fea0003800000 */
.L_x_2152:
        /* <DEDUP_REMOVED lines=15> */
.L_x_2155:
[----:B------:R-:W-:Y:S05]  /*21170*/  BSYNC B0 ;  /* 0x0000000000007941 */ /* 0x000fea0003800000 */
.L_x_2154:
        /* <DEDUP_REMOVED lines=14> */
[----:B----4-:R1:W-:Y:S02]  /*21260*/  @!P0 ST.E.128 desc[UR4][R12.64+0x7a00], R24 ;  /* 0x007a00180c008985 */ /* 0x0103e4000c101d04 */
.L_x_2157:
[----:B------:R-:W-:Y:S05]  /*21270*/  BSYNC B0 ;  /* 0x0000000000007941 */ /* 0x000fea0003800000 */
.L_x_2156:
        /* <DEDUP_REMOVED lines=15> */
.L_x_2159:
[----:B------:R-:W-:Y:S05]  /*21370*/  BSYNC B0 ;  /* 0x0000000000007941 */ /* 0x000fea0003800000 */
.L_x_2158:
[----:B------:R-:W-:-:S04]  /*21380*/  MOV R215, 0x0 ;  /* 0x0000000000d77802 */ /* 0x000fc80000000f00 */
[----:B-12345:R-:W-:Y:S05]  /*21390*/  @P3 RET.REL.NODEC R214 `(_ZN5flash24flash_fwd_splitkv_kernelI23Flash_fwd_kernel_traitsILi192ELi64ELi64ELi4ELb0ELb0EN7cutlass10bfloat16_tE19Flash_kernel_traitsILi192ELi64ELi64ELi4ES3_EELb1ELb0ELb0ELb0ELb0ELb1ELb1ELb1EEEvNS_16Flash_fwd_paramsE) ;  /* 0xfffffdecd6183950 */ /* 0x03efea0003c3ffff */
        /* <DEDUP_REMOVED lines=11> */
[----:B-1----:R-:W-:Y:S05]  /*21450*/  @P0 RET.REL.NODEC R214 `(_ZN5flash24flash_fwd_splitkv_kernelI23Flash_fwd_kernel_traitsILi192ELi64ELi64ELi4ELb0ELb0EN7cutlass10bfloat16_tE19Flash_kernel_traitsILi192ELi64ELi64ELi4ES3_EELb1ELb0ELb0ELb0ELb0ELb1ELb1ELb1EEEvNS_16Flash_fwd_paramsE) ;  /* 0xfffffde8d6e80950 */ /* 0x002fea0003c3ffff */
[----:B------:R-:W-:Y:S01]  /*21460*/  R2UR UR4, R6 ;  /* 0x00000000060472ca */ /* 0x000fe200000e0000 */
[----:B------:R-:W-:Y:S01]  /*21470*/  IMAD.MOV.U32 R215, RZ, RZ, 0x0 ;  /* 0x00000000ffd77424 */ /* 0x000fe200078e00ff */
[----:B------:R-:W-:-:S13]  /*21480*/  R2UR UR5, R7 ;  /* 0x00000000070572ca */ /* 0x000fda00000e0000 */
[----:B------:R1:W-:Y:S02]  /*21490*/  ST.E.128 desc[UR4][R12.64+0xaa00], R16 ;  /* 0x00aa00100c007985 */ /* 0x0003e4000c101d04 */
[----:B-1----:R-:W-:Y:S05]  /*214a0*/  RET.REL.NODEC R214 `(_ZN5flash24flash_fwd_splitkv_kernelI23Flash_fwd_kernel_traitsILi192ELi64ELi64ELi4ELb0ELb0EN7cutlass10bfloat16_tE19Flash_kernel_traitsILi192ELi64ELi64ELi4ES3_EELb1ELb0ELb0ELb0ELb0ELb1ELb1ELb1EEEvNS_16Flash_fwd_paramsE) ;  /* 0xfffffde8d6d47950 */ /* 0x002fea0003c3ffff */
.L_x_2143:
[----:B------:R-:W-:Y:S01]  /*214b0*/  MOV R12, 0x2 ;  /* 0x00000002000c7802 */ /* 0x000fe20000000f00 */
[----:B------:R-:W-:Y:S01]  /*214c0*/  IMAD.MOV.U32 R5, RZ, RZ, 0x1f ;  /* 0x0000001fff057424 */ /* 0x000fe200078e00ff */
[----:B------:R-:W-:-:S07]  /*214d0*/  MOV R11, 0xffffffff ;  /* 0xffffffff000b7802 */ /* 0x000fce0000000f00 */
[----:B-1---5:R-:W-:Y:S05]  /*214e0*/  WARPSYNC.COLLECTIVE R11, `(.L_x_2160) ;  /* 0x000000000b087348 */ /* 0x022fea0003c00000 */
[----:B------:R2:W3:Y:S02]  /*214f0*/  SHFL.BFLY P0, R15, R225, R12, R5 ;  /* 0x0c00000ce10f7389 */ /* 0x0004e40000000005 */
[----:B-123-5:R-:W-:Y:S01]  /*21500*/  ENDCOLLECTIVE ;  /* 0x000000000000791b */ /* 0x02efe20003800000 */
.L_x_2160:
[----:B------:R-:W-:Y:S02]  /*21510*/  IMAD.MOV.U32 R10, RZ, RZ, R15 ;  /* 0x000000ffff0a7224 */ /* 0x000fe400078e000f */
[----:B------:R-:W-:Y:S02]  /*21520*/  IMAD.MOV.U32 R12, RZ, RZ, 0x1 ;  /* 0x00000001ff0c7424 */ /* 0x000fe400078e00ff */
[----:B------:R-:W-:-:S05]  /*21530*/  FADD.FTZ R13, R10, R225 ;  /* 0x000000e10a0d7221 */ /* 0x000fca0000010000 */
[----:B------:R-:W-:-:S07]  /*21540*/  MOV R225, R13 ;  /* 0x0000000d00e17202 */ /* 0x000fce0000000f00 */
[----:B------:R-:W-:Y:S05]  /*21550*/  WARPSYNC.COLLECTIVE R11, `(.L_x_2161) ;  /* 0x000000000b087348 */ /* 0x000fea0003c00000 */
[----:B------:R1:W2:Y:S02]  /*21560*/  SHFL.BFLY P0, R15, R225, R12, R5 ;  /* 0x0c00000ce10f7389 */ /* 0x0002a40000000005 */
[----:B-12---:R-:W-:Y:S01]  /*21570*/  ENDCOLLECTIVE ;  /* 0x000000000000791b */ /* 0x006fe20003800000 */
.L_x_2161:
[----:B------:R-:W-:Y:S01]  /*21580*/  MOV R225, R223 ;  /* 0x000000df00e17202 */ /* 0x000fe20000000f00 */
[----:B------:R-:W-:Y:S01]  /*21590*/  IMAD.MOV.U32 R12, RZ, RZ, 0x2 ;  /* 0x00000002ff0c7424 */ /* 0x000fe200078e00ff */
[----:B------:R-:W-:-:S07]  /*215a0*/  MOV R10, R15 ;  /* 0x0000000f000a7202 */ /* 0x000fce0000000f00 */
[----:B------:R-:W-:Y:S05]  /*215b0*/  WARPSYNC.COLLECTIVE R11, `(.L_x_2162) ;  /* 0x000000000b087348 */ /* 0x000fea0003c00000 */
[----:B------:R1:W2:Y:S02]  /*215c0*/  SHFL.BFLY P0, R15, R225, R12, R5 ;  /* 0x0c00000ce10f7389 */ /* 0x0002a40000000005 */
[----:B-12---:R-:W-:Y:S01]  /*215d0*/  ENDCOLLECTIVE ;  /* 0x000000000000791b */ /* 0x006fe20003800000 */
.L_x_2162:
[----:B------:R-:W-:Y:S01]  /*215e0*/  FADD.FTZ R10, R13, R10 ;  /* 0x0000000a0d0a7221 */ /* 0x000fe20000010000 */
[----:B------:R-:W-:Y:S01]  /*215f0*/  FADD.FTZ R14, R15, R223 ;  /* 0x000000df0f0e7221 */ /* 0x000fe20000010000 */
[----:B------:R-:W-:-:S04]  /*21600*/  MOV R12, 0x1 ;  /* 0x00000001000c7802 */ /* 0x000fc80000000f00 */
[----:B------:R-:W-:-:S07]  /*21610*/  MOV R225, R14 ;  /* 0x0000000e00e17202 */ /* 0x000fce0000000f00 */
[----:B------:R-:W-:Y:S05]  /*21620*/  WARPSYNC.COLLECTIVE R11, `(.L_x_2163) ;  /* 0x000000000b087348 */ /* 0x000fea0003c00000 */
[----:B------:R1:W2:Y:S02]  /*21630*/  SHFL.BFLY P0, R15, R225, R12, R5 ;  /* 0x0c00000ce10f7389 */ /* 0x0002a40000000005 */
[----:B-12---:R-:W-:Y:S01]  /*21640*/  ENDCOLLECTIVE ;  /* 0x000000000000791b */ /* 0x006fe20003800000 */
.L_x_2163:
[----:B------:R-:W-:Y:S05]  /*21650*/  BRA `(.L_x_2164) ;  /* 0xffffffe000c47947 */ /* 0x000fea000383ffff */
.L_x_2165:
        /* <DEDUP_REMOVED lines=10> */
.L_x_4457:


//--------------------- .text._ZN5flash24flash_fwd_splitkv_kernelI23Flash_fwd_kernel_traitsILi192ELi64ELi64ELi4ELb0ELb0EN7cutlass10bfloat16_tE19Flash_kernel_traitsILi192ELi64ELi64ELi4ES3_EELb1ELb0ELb0ELb0ELb1ELb0ELb0ELb0EEEvNS_16Flash_fwd_paramsE --------------------------
	.section	.text._ZN5flash24flash_fwd_splitkv_kernelI23Flash_fwd_kernel_traitsILi192ELi64ELi64ELi4ELb0ELb0EN7cutlass10bfloat16_tE19Flash_kernel_traitsILi192ELi64ELi64ELi4ES3_EELb1ELb0ELb0ELb0ELb1ELb0ELb0ELb0EEEvNS_16Flash_fwd_paramsE,"ax",@progbits
	.align	128
        .global         _ZN5flash24flash_fwd_splitkv_kernelI23Flash_fwd_kernel_traitsILi192ELi64ELi64ELi4ELb0ELb0EN7cutlass10bfloat16_tE19Flash_kernel_traitsILi192ELi64ELi64ELi4ES3_EELb1ELb0ELb0ELb0ELb1ELb0ELb0ELb0EEEvNS_16Flash_fwd_paramsE
        .type           _ZN5flash24flash_fwd_splitkv_kernelI23Flash_fwd_kernel_traitsILi192ELi64ELi64ELi4ELb0ELb0EN7cutlass10bfloat16_tE19Flash_kernel_traitsILi192ELi64ELi64ELi4ES3_EELb1ELb0ELb0ELb0ELb1ELb0ELb0ELb0EEEvNS_16Flash_fwd_paramsE,@function
        .size           _ZN5flash24flash_fwd_splitkv_kernelI23Flash_fwd_kernel_traitsILi192ELi64ELi64ELi4ELb0ELb0EN7cutlass10bfloat16_tE19Flash_kernel_traitsILi192ELi64ELi64ELi4ES3_EELb1ELb0ELb0ELb0ELb1ELb0ELb0ELb0EEEvNS_16Flash_fwd_paramsE,(.L_x_4488 - _ZN5flash24flash_fwd_splitkv_kernelI23Flash_fwd_kernel_traitsILi192ELi64ELi64ELi4ELb0ELb0EN7cutlass10bfloat16_tE19Flash_kernel_traitsILi192ELi64ELi64ELi4ES3_EELb1ELb0ELb0ELb0ELb1ELb0ELb0ELb0EEEvNS_16Flash_fwd_paramsE)
        .other          _ZN5flash24flash_fwd_splitkv_kernelI23Flash_fwd_kernel_traitsILi192ELi64ELi64ELi4ELb0ELb0EN7cutlass10bfloat16_tE19Flash_kernel_traitsILi192ELi64ELi64ELi4ES3_EELb1ELb0ELb0ELb0ELb1ELb0ELb0ELb0EEEvNS_16Flash_fwd_paramsE,@"STO_CUDA_ENTRY STV_DEFAULT"
_ZN5flash24flash_fwd_splitkv_kernelI23Flash_fwd_kernel_traitsILi192ELi64ELi64ELi4ELb0ELb0EN7cutlass10bfloat16_tE19Flash_kernel_traitsILi192ELi64ELi64ELi4ES3_EELb1ELb0ELb0ELb0ELb1ELb0ELb0ELb0EEEvNS_16Flash_fwd_paramsE:
.text._ZN5flash24flash_fwd_splitkv_kernelI23Flash_fwd_kernel_traitsILi192ELi64ELi64ELi4ELb0ELb0EN7cutlass10bfloat16_tE19Flash_kernel_traitsILi192ELi64ELi64ELi4ES3_EELb1ELb0ELb0ELb0ELb1ELb0ELb0ELb0EEEvNS_16Flash_fwd_paramsE:
[----:B------:R-:W-:Y:S08]  /*0000*/  LDC R1, c[0x0][0x28] ;  /* 0x00000a00ff017b82 */ /* 0x000ff00000000800 */
[----:B------:R-:W1:Y:S01]  /*0010*/  LDC.64 R4, c[0x0][0x2f0] ;  /* 0x0000bc00ff047b82 */ /* 0x000e620000000a00 */
[----:B------:R-:W2:Y:S01]  /*0020*/  S2R R9, SR_CTAID.Y ;  /* 0x0000000000097919 */ /* 0x000ea20000002600 */
[----:B------:R-:W-:Y:S01]  /*0030*/  IMAD.MOV.U32 R202, RZ, RZ, -0x1 ;  /* 0xffffffffffca7424 */ /* 0x000fe200078e00ff */
[----:B------:R-:W-:-:S05]  /*0040*/  ULDC.64 UR10, c[0x0][0x208] ;  /* 0x00008200000a7ab9 */ /* 0x000fca0000000a00 */
[----:B------:R-:W3:Y:S08]  /*0050*/  LDC.64 R2, c[0x0][0x300] ;  /* 0x0000c000ff027b82 */ /* 0x000ef00000000a00 */
[----:B------:R-:W2:Y:S01]  /*0060*/  LDC.64 R6, c[0x0][0x2f0] ;  /* 0x0000bc00ff067b82 */ /* 0x000ea20000000a00 */
[----:B-1----:R-:W-:-:S07]  /*0070*/  ISETP.NE.U32.AND P2, PT, R4, RZ, PT ;  /* 0x000000ff0400720c */ /* 0x002fce0003f45070 */
[----:B------:R-:W1:Y:S01]  /*0080*/  LDC.U8 R0, c[0x0][0x3c2] ;  /* 0x0000f080ff007b82 */ /* 0x000e620000000000 */
[----:B------:R-:W-:Y:S02]  /*0090*/  ISETP.NE.AND.EX P2, PT, R5, RZ, PT, P2 ;  /* 0x000000ff0500720c */ /* 0x000fe40003f45320 */
[----:B---3--:R-:W-:-:S05]  /*00a0*/  ISETP.NE.U32.AND P1, PT, R2, RZ, PT ;  /* 0x000000ff0200720c */ /* 0x008fca0003f25070 */
[----:B------:R-:W3:Y:S01]  /*00b0*/  LDC.64 R12, c[0x0][0x2f8] ;  /* 0x0000be00ff0c7b82 */ /* 0x000ee20000000a00 */
[----:B------:R-:W-:Y:S01]  /*00c0*/  ISETP.NE.AND.EX P1, PT, R3, RZ, PT, P1 ;  /* 0x000000ff0300720c */ /* 0x000fe20003f25310 */
[----:B--2---:R-:W-:-:S06]  /*00d0*/  IMAD.WIDE R14, R9, 0x4, R6 ;  /* 0x00000004090e7825 */ /* 0x004fcc00078e0206 */
[----:B------:R-:W2:Y:S01]  /*00e0*/  LDC.64 R2, c[0x0][0x2f8] ;  /* 0x0000be00ff027b82 */ /* 0x000ea20000000a00 */
[----:B------:R-:W4:Y:S04]  /*00f0*/  @P2 LDG.E R202, desc[UR10][R14.64] ;  /* 0x0000000a0eca2981 */ /* 0x000f28000c1e1900 */
[----:B------:R3:W4:Y:S03]  /*0100*/  @P2 LDG.E R11, desc[UR10][R14.64+0x4] ;  /* 0x0000040a0e0b2981 */ /* 0x000726000c1e1900 */
[----:B------:R-:W1:Y:S01]  /*0110*/  @P1 LDC.64 R4, c[0x0][0x300] ;  /* 0x0000c000ff041b82 */ /* 0x000e620000000a00 */
[----:B------:R-:W-:Y:S02]  /*0120*/  IMAD.MOV.U32 R7, RZ, RZ, RZ ;  /* 0x000000ffff077224 */ /* 0x000fe400078e00ff */
[----:B-1----:R-:W-:-:S05]  /*0130*/  @P1 IMAD.WIDE R16, R9, 0x4, R4 ;  /* 0x0000000409101825 */ /* 0x002fca00078e0204 */
[----:B------:R1:W5:Y:S01]  /*0140*/  @P1 LDG.E R7, desc[UR10][R16.64] ;  /* 0x0000000a10071981 */ /* 0x000362000c1e1900 */
[----:B------:R-:W-:Y:S02]  /*0150*/  ISETP.NE.AND P3, PT, R0, RZ, PT ;  /* 0x000000ff0000720c */ /* 0x000fe40003f65270 */
[----:B--2---:R-:W-:-:S04]  /*0160*/  ISETP.EQ.U32.AND P0, PT, R2, RZ, PT ;  /* 0x000000ff0200720c */ /* 0x004fc80003f02070 */
[----:B------:R-:W-:Y:S01]  /*0170*/  ISETP.EQ.OR.EX P0, PT, R3, RZ, !P3, P0 ;  /* 0x000000ff0300720c */ /* 0x000fe20005f02700 */
[----:B------:R-:W-:Y:S02]  /*0180*/  IMAD.MOV.U32 R8, RZ, RZ, -0x1 ;  /* 0xffffffffff087424 */ /* 0x000fe400078e00ff */
[----:B---3--:R-:W-:Y:S01]  /*0190*/  IMAD.WIDE R4, R9, 0x4, R12 ;  /* 0x0000000409047825 */ /* 0x008fe200078e020c */
[----:B------:R-:W2:Y:S01]  /*01a0*/  S2R R33, SR_CTAID.X ;  /* 0x0000000000217919 */ /* 0x000ea20000002500 */
[----:B------:R-:W3:Y:S01]  /*01b0*/  S2R R14, SR_CTAID.Z ;  /* 0x00000000000e7919 */ /* 0x000ee20000002700 */
[----:B------:R-:W1:Y:S07]  /*01c0*/  S2R R84, SR_TID.X ;  /* 0x0000000000547919 */ /* 0x000e6e0000002100 */
[----:B------:R1:W5:Y:S01]  /*01d0*/  @!P0 LDG.E R8, desc[UR10][R4.64] ;  /* 0x0000000a04088981 */ /* 0x000362000c1e1900 */
[----:B------:R-:W-:-:S04]  /*01e0*/  ISETP.NE.U32.AND P0, PT, R2, RZ, PT ;  /* 0x000000ff0200720c */ /* 0x000fc80003f05070 */
[----:B------:R-:W-:Y:S01]  /*01f0*/  ISETP.NE.AND.EX P0, PT, R3, RZ, PT, P0 ;  /* 0x000000ff0300720c */ /* 0x000fe20003f05300 */
[----:B----4-:R-:W-:-:S06]  /*0200*/  @P2 IMAD.IADD R90, R11, 0x1, -R202 ;  /* 0x000000010b5a2824 */ /* 0x010fcc00078e0aca */
[----:B------:R-:W4:Y:S06]  /*0210*/  @!P2 LDC R90, c[0x0][0x2c4] ;  /* 0x0000b100ff5aab82 */ /* 0x000f2c0000000800 */
[----:B-123--:R-:W-:Y:S05]  /*0220*/  @!P0 BRA `(.L_x_2166) ;  /* 0x0000000000108947 */ /* 0x00efea0003800000 */
[----:B------:R-:W2:Y:S02]  /*0230*/  @P3 LDG.E R3, desc[UR10][R4.64+0x4] ;  /* 0x0000040a04033981 */ /* 0x000ea4000c1e1900 */
[----:B--2--5:R-:W-:-:S06]  /*0240*/  @P3 IADD3 R0, R3, -R8, RZ ;  /* 0x8000000803003210 */ /* 0x024fcc0007ffe0ff */
[----:B------:R2:W5:Y:S01]  /*0250*/  @!P3 LDG.E R0, desc[UR10][R4.64] ;  /* 0x0000000a0400b981 */ /* 0x000562000c1e1900 */
[----:B------:R-:W-:Y:S05]  /*0260*/  BRA `(.L_x_2167) ;  /* 0x0000000000047947 */ /* 0x000fea0003800000 */
.L_x_2166:
[----:B------:R-:W1:Y:S02]  /*0270*/  LDC R0, c[0x0][0x2c8] ;  /* 0x0000b200ff007b82 */ /* 0x000e640000000800 */
.L_x_2167:
[----:B------:R-:W3:Y:S02]  /*0280*/  LDC.64 R2, c[0x0][0x308] ;  /* 0x0000c200ff027b82 */ /* 0x000ee40000000a00 */
[----:B---3--:R-:W-:-:S04]  /*0290*/  ISETP.NE.U32.AND P1, PT, R2, RZ, PT ;  /* 0x000000ff0200720c */ /* 0x008fc80003f25070 */
[----:B------:R-:W-:-:S13]  /*02a0*/  ISETP.NE.AND.EX P1, PT, R3, RZ, PT, P1 ;  /* 0x000000ff0300720c */ /* 0x000fda0003f25310 */
[----:B------:R-:W3:Y:S01]  /*02b0*/  @P1 LDC.64 R2, c[0x0][0x308] ;  /* 0x0000c200ff021b82 */ /* 0x000ee20000000a00 */
[----:B------:R-:W-:-:S07]  /*02c0*/  IMAD.SHL.U32 R89, R33, 0x40, RZ ;  /* 0x0000004021597824 */ /* 0x000fce00078e00ff */
[----:B--2---:R-:W2:Y:S01]  /*02d0*/  @!P1 LDC R4, c[0x0][0x2cc] ;  /* 0x0000b300ff049b82 */ /* 0x004ea20000000800 */
[----:B---3--:R-:W-:-:S07]  /*02e0*/  @P1 IMAD.WIDE R10, R9, 0x4, R2 ;  /* 0x00000004090a1825 */ /* 0x008fce00078e0202 */
[----:B------:R-:W3:Y:S01]  /*02f0*/  @!P1 LDC.64 R2, c[0x0][0x318] ;  /* 0x0000c600ff029b82 */ /* 0x000ee20000000a00 */
[----:B------:R1:W5:Y:S01]  /*0300*/  @P1 LDG.E R6, desc[UR10][R10.64] ;  /* 0x0000000a0a061981 */ /* 0x000362000c1e1900 */
[----:B----4-:R-:W-:-:S13]  /*0310*/  ISETP.GT.AND P0, PT, R90, R89, PT ;  /* 0x000000595a00720c */ /* 0x010fda0003f04270 */
[----:B--2---:R-:W-:Y:S05]  /*0320*/  @!P0 EXIT ;  /* 0x000000000000894d */ /* 0x004fea0003800000 */
[----:B------:R-:W2:Y:S01]  /*0330*/  LDC R87, c[0x0][0x398] ;  /* 0x0000e600ff577b82 */ /* 0x000ea20000000800 */
[----:B---3--:R-:W-:Y:S01]  /*0340*/  @!P1 ISETP.NE.U32.AND P0, PT, R2, RZ, PT ;  /* 0x000000ff0200920c */ /* 0x008fe20003f05070 */
[----:B-----5:R-:W-:Y:S01]  /*0350*/  @P1 IMAD.IADD R6, R6, 0x1, -R7 ;  /* 0x0000000106061824 */ /* 0x020fe200078e0a07 */
[----:B------:R-:W-:Y:S02]  /*0360*/  ULDC UR5, c[0x0][0x2c8] ;  /* 0x0000b20000057ab9 */ /* 0x000fe40000000800 */
[----:B------:R-:W-:Y:S01]  /*0370*/  @!P1 ISETP.NE.AND.EX P0, PT, R3, RZ, PT, P0 ;  /* 0x000000ff0300920c */ /* 0x000fe20003f05300 */
[----:B------:R-:W-:Y:S01]  /*0380*/  UIADD3 UR5, UR5, 0x3f, URZ ;  /* 0x0000003f05057890 */ /* 0x000fe2000fffe03f */
[----:B------:R-:W-:Y:S02]  /*0390*/  IADD3 R3, -R90, 0x7f, R89 ;  /* 0x0000007f5a037810 */ /* 0x000fe40007ffe159 */
[----:B------:R-:W-:Y:S01]  /*03a0*/  @!P1 SEL R4, R4, RZ, P0 ;  /* 0x000000ff04049207 */ /* 0x000fe20000000000 */
[----:B------:R-:W-:-:S03]  /*03b0*/  USHF.R.S32.HI UR4, URZ, 0x1f, UR5 ;  /* 0x0000001f3f047899 */ /* 0x000fc60008011405 */
[----:B-1----:R-:W-:Y:S01]  /*03c0*/  @!P1 IADD3 R6, R4, R0, -R7 ;  /* 0x0000000004069210 */ /* 0x002fe20007ffe807 */
[----:B------:R-:W-:-:S04]  /*03d0*/  ULEA.HI UR4, UR4, UR5, URZ, 0x6 ;  /* 0x0000000504047291 */ /* 0x000fc8000f8f303f */
[----:B------:R-:W-:Y:S01]  /*03e0*/  VIADD R5, R6, 0x3f ;  /* 0x0000003f06057836 */ /* 0x000fe20000000000 */
[----:B------:R-:W-:-:S04]  /*03f0*/  USHF.R.S32.HI UR4, URZ, 0x6, UR4 ;  /* 0x000000063f047899 */ /* 0x000fc80008011404 */
[----:B------:R-:W-:Y:S02]  /*0400*/  SHF.R.S32.HI R2, RZ, 0x1f, R5 ;  /* 0x0000001fff027819 */ /* 0x000fe40000011405 */
[----:B--2---:R-:W-:Y:S02]  /*0410*/  IADD3 R3, R3, R87, R6 ;  /* 0x0000005703037210 */ /* 0x004fe40007ffe006 */
[----:B------:R-:W-:Y:S02]  /*0420*/  LEA.HI R2, R2, R5, RZ, 0x6 ;  /* 0x0000000502027211 */ /* 0x000fe400078f30ff */
[----:B------:R-:W-:Y:S02]  /*0430*/  SHF.R.S32.HI R0, RZ, 0x1f, R3 ;  /* 0x0000001fff007819 */ /* 0x000fe40000011403 */
[----:B------:R-:W-:Y:S02]  /*0440*/  SHF.R.S32.HI R2, RZ, 0x6, R2 ;  /* 0x00000006ff027819 */ /* 0x000fe40000011402 */
[----:B------:R-:W-:-:S04]  /*0450*/  LEA.HI R0, R0, R3, RZ, 0x6 ;  /* 0x0000000300007211 */ /* 0x000fc800078f30ff */
[----:B------:R-:W-:-:S04]  /*0460*/  SHF.R.S32.HI R211, RZ, 0x6, R0 ;  /* 0x00000006ffd37819 */ /* 0x000fc80000011400 */
[----:B------:R-:W-:-:S04]  /*0470*/  VIMNMX3 R211, R2, UR4, R211, PT ;  /* 0x0000000402d37c0f */ /* 0x000fc8000b8001d3 */
[----:B------:R-:W-:-:S13]  /*0480*/  ISETP.GT.AND P0, PT, R211, RZ, PT ;  /* 0x000000ffd300720c */ /* 0x000fda0003f04270 */
[----:B------:R-:W-:Y:S05]  /*0490*/  @P0 BRA `(.L_x_2168) ;  /* 0x0000000400fc0947 */ /* 0x000fea0003800000 */
[----:B------:R-:W-:Y:S01]  /*04a0*/  ISETP.NE.AND P0, PT, R202, -0x1, PT ;  /* 0xffffffffca00780c */ /* 0x000fe20003f05270 */
[----:B------:R-:W1:Y:S01]  /*04b0*/  LDC.64 R4, c[0x0][0x298] ;  /* 0x0000a600ff047b82 */ /* 0x000e620000000a00 */
[----:B------:R-:W-:Y:S01]  /*04c0*/  SHF.R.S32.HI R7, RZ, 0x1f, R84 ;  /* 0x0000001fff077819 */ /* 0x000fe20000011454 */
[----:B------:R-:W-:Y:S01]  /*04d0*/  ULDC.64 UR4, c[0x0][0x2a0] ;  /* 0x0000a80000047ab9 */ /* 0x000fe20000000a00 */
[----:B------:R-:W-:Y:S01]  /*04e0*/  LOP3.LUT P6, RZ, R84, 0x7, RZ, 0xc0, !PT ;  /* 0x0000000754ff7812 */ /* 0x000fe200078cc0ff */
[----:B------:R-:W-:Y:S01]  /*04f0*/  ULDC UR6, c[0x0][0x270] ;  /* 0x00009c0000067ab9 */ /* 0x000fe20000000800 */
[----:B------:R-:W-:Y:S01]  /*0500*/  LEA.HI R6, R7, R84, RZ, 0x3 ;  /* 0x0000005407067211 */ /* 0x000fe200078f18ff */
[----:B------:R-:W-:Y:S03]  /*0510*/  BSSY B0, `(.L_x_2169) ;  /* 0x0000033000007945 */ /* 0x000fe60003800000 */
[----:B------:R-:W-:-:S02]  /*0520*/  LOP3.LUT R7, R6, 0x1ffffff8, RZ, 0xc0, !PT ;  /* 0x1ffffff806077812 */ /* 0x000fc400078ec0ff */
[----:B------:R-:W-:Y:S01]  /*0530*/  SHF.R.S32.HI R6, RZ, 0x3, R6 ;  /* 0x00000003ff067819 */ /* 0x000fe20000011406 */
[----:B------:R-:W2:Y:S01]  /*0540*/  @!P0 LDC.64 R2, c[0x0][0x290] ;  /* 0x0000a400ff028b82 */ /* 0x000ea20000000a00 */
[----:B------:R-:W-:Y:S01]  /*0550*/  @!P0 SHF.R.S32.HI R11, RZ, 0x1f, R9 ;  /* 0x0000001fff0b8819 */ /* 0x000fe20000011409 */
[----:B------:R-:W-:Y:S01]  /*0560*/  IMAD.IADD R84, R84, 0x1, -R7 ;  /* 0x0000000154547824 */ /* 0x000fe200078e0a07 */
[----:B------:R-:W-:Y:S01]  /*0570*/  SHF.R.S32.HI R7, RZ, 0x1f, R89 ;  /* 0x0000001fff077819 */ /* 0x000fe20000011459 */
[----:B------:R-:W-:Y:S02]  /*0580*/  VIADD R8, R6, 0x10 ;  /* 0x0000001006087836 */ /* 0x000fe40000000000 */
[----:B------:R-:W-:-:S05]  /*0590*/  IMAD.SHL.U32 R84, R84, 0x8, RZ ;  /* 0x0000000854547824 */ /* 0x000fca00078e00ff */
[----:B------:R-:W-:-:S03]  /*05a0*/  SHF.R.S32.HI R85, RZ, 0x1f, R84 ;  /* 0x0000001fff557819 */ /* 0x000fc60000011454 */
[----:B-1----:R-:W-:-:S04]  /*05b0*/  IMAD.WIDE.U32 R84, R89, R4, R84 ;  /* 0x0000000459547225 */ /* 0x002fc800078e0054 */
[----:B--2---:R-:W-:Y:S02]  /*05c0*/  @!P0 IMAD R0, R11, R2, RZ ;  /* 0x000000020b008224 */ /* 0x004fe400078e02ff */
[----:B------:R-:W-:-:S04]  /*05d0*/  @P0 IMAD.WIDE.U32 R10, R202, R4, RZ ;  /* 0x00000004ca0a0225 */ /* 0x000fc800078e00ff */
[C---:B------:R-:W-:Y:S02]  /*05e0*/  @!P0 IMAD R0, R9.reuse, R3, R0 ;  /* 0x0000000309008224 */ /* 0x040fe400078e0200 */
[----:B------:R-:W-:-:S04]  /*05f0*/  @!P0 IMAD.WIDE.U32 R12, R9, R2, RZ ;  /* 0x00000002090c8225 */ /* 0x000fc800078e00ff */
[-C--:B------:R-:W-:Y:S01]  /*0600*/  @P0 IMAD R202, R202, R5.reuse, R11 ;  /* 0x00000005caca0224 */ /* 0x080fe200078e020b */
[----:B------:R-:W-:Y:S01]  /*0610*/  @!P0 MOV R10, R12 ;  /* 0x0000000c000a8202 */ /* 0x000fe20000000f00 */
[----:B------:R-:W-:Y:S02]  /*0620*/  @!P0 IMAD.IADD R202, R13, 0x1, R0 ;  /* 0x000000010dca8824 */ /* 0x000fe400078e0200 */
[----:B------:R-:W-:Y:S01]  /*0630*/  IMAD R0, R7, R4, RZ ;  /* 0x0000000407007224 */ /* 0x000fe200078e02ff */
[----:B------:R-:W-:Y:S01]  /*0640*/  IADD3 R10, P0, R10, R84, RZ ;  /* 0x000000540a0a7210 */ /* 0x000fe20007f1e0ff */
[----:B------:R-:W-:Y:S01]  /*0650*/  IMAD.IADD R3, R90, 0x1, -R89 ;  /* 0x000000015a037824 */ /* 0x000fe200078e0a59 */
[----:B------:R-:W-:Y:S01]  /*0660*/  SHF.R.S32.HI R7, RZ, 0x1f, R14 ;  /* 0x0000001fff077819 */ /* 0x000fe2000001140e */
[----:B------:R-:W-:Y:S02]  /*0670*/  IMAD R11, R89, R5, R0 ;  /* 0x00000005590b7224 */ /* 0x000fe400078e0200 */
[----:B------:R-:W-:Y:S01]  /*0680*/  IMAD R0, R9, UR6, R14 ;  /* 0x0000000609007c24 */ /* 0x000fe2000f8e020e */
[----:B------:R-:W-:Y:S01]  /*0690*/  ISETP.GE.AND P2, PT, R8, R3, PT ;  /* 0x000000030800720c */ /* 0x000fe20003f46270 */
[----:B------:R-:W-:Y:S01]  /*06a0*/  IMAD R7, R7, UR4, RZ ;  /* 0x0000000407077c24 */ /* 0x000fe2000f8e02ff */
[----:B------:R-:W-:Y:S01]  /*06b0*/  IADD3.X R11, R202, R85, R11, P0, !PT ;  /* 0x00000055ca0b7210 */ /* 0x000fe200007fe40b */
[C---:B------:R-:W-:Y:S01]  /*06c0*/  VIADD R2, R6.reuse, 0x20 ;  /* 0x0000002006027836 */ /* 0x040fe20000000000 */
[-C--:B------:R-:W-:Y:S01]  /*06d0*/  ISETP.GE.AND P0, PT, R6, R3.reuse, PT ;  /* 0x000000030600720c */ /* 0x080fe20003f06270 */
[----:B------:R-:W-:Y:S01]  /*06e0*/  IMAD R7, R14, UR5, R7 ;  /* 0x000000050e077c24 */ /* 0x000fe2000f8e0207 */
[-C--:B------:R-:W-:Y:S01]  /*06f0*/  ISETP.GE.OR P4, PT, R8, R3.reuse, P6 ;  /* 0x000000030800720c */ /* 0x080fe20003786670 */
[----:B------:R-:W-:Y:S01]  /*0700*/  IMAD.WIDE.U32 R14, R14, UR4, R10 ;  /* 0x000000040e0e7c25 */ /* 0x000fe2000f8e000a */
[----:B------:R-:W-:Y:S01]  /*0710*/  ULDC UR4, c[0x0][0x2c4] ;  /* 0x0000b10000047ab9 */ /* 0x000fe20000000800 */
[----:B------:R-:W-:-:S02]  /*0720*/  ISETP.GE.AND P1, PT, R2, R3, PT ;  /* 0x000000030200720c */ /* 0x000fc40003f26270 */
[----:B------:R-:W-:Y:S01]  /*0730*/  IMAD R89, R0, UR4, R89 ;  /* 0x0000000400597c24 */ /* 0x000fe2000f8e0259 */
[-C--:B------:R-:W-:Y:S02]  /*0740*/  ISETP.GE.OR P3, PT, R2, R3.reuse, P6 ;  /* 0x000000030200720c */ /* 0x080fe40003766670 */
[----:B------:R-:W-:Y:S02]  /*0750*/  ISETP.GE.OR P5, PT, R6, R3, P6 ;  /* 0x000000030600720c */ /* 0x000fe400037a6670 */
[----:B------:R-:W-:Y:S02]  /*0760*/  SHF.R.S32.HI R9, RZ, 0x1f, R6 ;  /* 0x0000001fff097819 */ /* 0x000fe40000011406 */
[----:B------:R-:W-:Y:S01]  /*0770*/  IADD3 R13, R15, R7, RZ ;  /* 0x000000070f0d7210 */ /* 0x000fe20007ffe0ff */
[----:B------:R-:W-:Y:S08]  /*0780*/  @P0 BRA `(.L_x_2170) ;  /* 0x00000000002c0947 */ /* 0x000ff00003800000 */
[----:B------:R-:W-:Y:S01]  /*0790*/  MOV R12, R14 ;  /* 0x0000000e000c7202 */ /* 0x000fe20000000f00 */
[----:B------:R-:W-:Y:S01]  /*07a0*/  IMAD R0, R9, R4, RZ ;  /* 0x0000000409007224 */ /* 0x000fe200078e02ff */
[----:B------:R-:W-:-:S03]  /*07b0*/  ULDC.64 UR4, c[0x0][0x280] ;  /* 0x0000a00000047ab9 */ /* 0x000fc60000000a00 */
[----:B------:R-:W-:-:S04]  /*07c0*/  IMAD.WIDE.U32 R10, R6, R4, R12 ;  /* 0x00000004060a7225 */ /* 0x000fc800078e000c */
[----:B------:R-:W-:Y:S01]  /*07d0*/  IMAD R0, R6, R5, R0 ;  /* 0x0000000506007224 */ /* 0x000fe200078e0200 */
[----:B------:R-:W-:-:S04]  /*07e0*/  LEA R16, P0, R10, UR4, 0x1 ;  /* 0x000000040a107c11 */ /* 0x000fc8000f8008ff */
[----:B------:R-:W-:-:S04]  /*07f0*/  IADD3 R0, R11, R0, RZ ;  /* 0x000000000b007210 */ /* 0x000fc80007ffe0ff */
[----:B------:R-:W-:-:S05]  /*0800*/  LEA.HI.X R17, R10, UR5, R0, 0x1, P0 ;  /* 0x000000050a117c11 */ /* 0x000fca00080f0c00 */
[----:B------:R1:W-:Y:S04]  /*0810*/  STG.E.128 desc[UR10][R16.64], RZ ;  /* 0x000000ff10007986 */ /* 0x0003e8000c101d0a */
[----:B------:R1:W-:Y:S04]  /*0820*/  STG.E.128 desc[UR10][R16.64+0x80], RZ ;  /* 0x000080ff10007986 */ /* 0x0003e8000c101d0a */
[----:B------:R1:W-:Y:S02]  /*0830*/  STG.E.128 desc[UR10][R16.64+0x100], RZ ;  /* 0x000100ff10007986 */ /* 0x0003e4000c101d0a */
.L_x_2170:
[----:B------:R-:W-:Y:S05]  /*0840*/  BSYNC B0 ;  /* 0x0000000000007941 */ /* 0x000fea0003800000 */
.L_x_2169:
[----:B------:R-:W-:Y:S01]  /*0850*/  BSSY B0, `(.L_x_2171) ;  /* 0x0000012000007945 */ /* 0x000fe20003800000 */
[----:B------:R-:W-:Y:S02]  /*0860*/  IADD3 R2, P0, R89, R6, RZ ;  /* 0x0000000659027210 */ /* 0x000fe40007f1e0ff */
[----:B------:R-:W-:Y:S01]  /*0870*/  IADD3 R8, R6, 0x30, RZ ;  /* 0x0000003006087810 */ /* 0x000fe20007ffe0ff */
[----:B------:R-:W-:Y:S05]  /*0880*/  @P2 BRA `(.L_x_2172) ;  /* 0x0000000000382947 */ /* 0x000fea0003800000 */
[----:B------:R-:W-:Y:S01]  /*0890*/  IADD3 R7, P2, R6, 0x10, RZ ;  /* 0x0000001006077810 */ /* 0x000fe20007f5e0ff */
[----:B------:R-:W-:Y:S01]  /*08a0*/  IMAD.MOV.U32 R10, RZ, RZ, R14 ;  /* 0x000000ffff0a7224 */ /* 0x000fe200078e000e */
[----:B------:R-:W-:-:S03]  /*08b0*/  ULDC.64 UR4, c[0x0][0x280] ;  /* 0x0000a00000047ab9 */ /* 0x000fc60000000a00 */
[----:B------:R-:W-:-:S04]  /*08c0*/  IMAD.X R11, RZ, RZ, R9, P2 ;  /* 0x000000ffff0b7224 */ /* 0x000fc800010e0609 */
[----:B------:R-:W-:Y:S01]  /*08d0*/  IMAD R0, R11, R4, RZ ;  /* 0x000000040b007224 */ /* 0x000fe200078e02ff */
[----:B------:R-:W-:-:S03]  /*08e0*/  MOV R11, R13 ;  /* 0x0000000d000b7202 */ /* 0x000fc60000000f00 */
[C---:B------:R-:W-:Y:S02]  /*08f0*/  IMAD R0, R7.reuse, R5, R0 ;  /* 0x0000000507007224 */ /* 0x040fe400078e0200 */
[----:B------:R-:W-:-:S03]  /*0900*/  IMAD.WIDE.U32 R10, R7, R4, R10 ;  /* 0x00000004070a7225 */ /* 0x000fc600078e000a */
[----:B-1----:R-:W-:Y:S02]  /*0910*/  LEA R16, P2, R10, UR4, 0x1 ;  /* 0x000000040a107c11 */ /* 0x002fe4000f8408ff */
[----:B------:R-:W-:-:S04]  /*0920*/  IADD3 R7, R11, R0, RZ ;  /* 0x000000000b077210 */ /* 0x000fc80007ffe0ff */
[----:B------:R-:W-:-:S05]  /*0930*/  LEA.HI.X R17, R10, UR5, R7, 0x1, P2 ;  /* 0x000000050a117c11 */ /* 0x000fca00090f0c07 */
[----:B------:R2:W-:Y:S04]  /*0940*/  STG.E.128 desc[UR10][R16.64], RZ ;  /* 0x000000ff10007986 */ /* 0x0005e8000c101d0a */
[----:B------:R2:W-:Y:S04]  /*0950*/  STG.E.128 desc[UR10][R16.64+0x80], RZ ;  /* 0x000080ff10007986 */ /* 0x0005e8000c101d0a */
[----:B------:R2:W-:Y:S02]  /*0960*/  STG.E.128 desc[UR10][R16.64+0x100], RZ ;  /* 0x000100ff10007986 */ /* 0x0005e4000c101d0a */
.L_x_2172:
[----:B------:R-:W-:Y:S05]  /*0970*/  BSYNC B0 ;  /* 0x0000000000007941 */ /* 0x000fea0003800000 */
.L_x_2171:
[----:B------:R-:W-:Y:S01]  /*0980*/  BSSY B0, `(.L_x_2173) ;  /* 0x0000011000007945 */ /* 0x000fe20003800000 */
[----:B------:R-:W-:-:S03]  /*0990*/  ISETP.GE.AND P2, PT, R8, R3, PT ;  /* 0x000000030800720c */ /* 0x000fc60003f46270 */
[----:B------:R-:W-:Y:S10]  /*09a0*/  @P1 BRA `(.L_x_2174) ;  /* 0x0000000000381947 */ /* 0x000ff40003800000 */
        /* <DEDUP_REMOVED lines=8> */
[----:B-12---:R-:W-:Y:S02]  /*0a30*/  LEA R16, P1, R10, UR4, 0x1 ;  /* 0x000000040a107c11 */ /* 0x006fe4000f8208ff */
[----:B------:R-:W-:-:S04]  /*0a40*/  IADD3 R7, R11, R0, RZ ;  /* 0x000000000b077210 */ /* 0x000fc80007ffe0ff */
[----:B------:R-:W-:-:S05]  /*0a50*/  LEA.HI.X R17, R10, UR5, R7, 0x1, P1 ;  /* 0x000000050a117c11 */ /* 0x000fca00088f0c07 */
[----:B------:R3:W-:Y:S04]  /*0a60*/  STG.E.128 desc[UR10][R16.64], RZ ;  /* 0x000000ff10007986 */ /* 0x0007e8000c101d0a */
[----:B------:R3:W-:Y:S04]  /*0a70*/  STG.E.128 desc[UR10][R16.64+0x80], RZ ;  /* 0x000080ff10007986 */ /* 0x0007e8000c101d0a */
[----:B------:R3:W-:Y:S02]  /*0a80*/  STG.E.128 desc[UR10][R16.64+0x100], RZ ;  /* 0x000100ff10007986 */ /* 0x0007e4000c101d0a */
.L_x_2174:
[----:B------:R-:W-:Y:S05]  /*0a90*/  BSYNC B0 ;  /* 0x0000000000007941 */ /* 0x000fea0003800000 */
.L_x_2173:
[----:B------:R-:W-:Y:S04]  /*0aa0*/  BSSY B0, `(.L_x_2175) ;  /* 0x000000f000007945 */ /* 0x000fe80003800000 */
[----:B------:R-:W-:Y:S05]  /*0ab0*/  @P2 BRA `(.L_x_2176) ;  /* 0x0000000000342947 */ /* 0x000fea0003800000 */
[----:B------:R-:W-:Y:S01]  /*0ac0*/  IADD3 R7, P1, R6, 0x30, RZ ;  /* 0x0000003006077810 */ /* 0x000fe20007f3e0ff */
[----:B------:R-:W-:Y:S01]  /*0ad0*/  ULDC.64 UR4, c[0x0][0x280] ;  /* 0x0000a00000047ab9 */ /* 0x000fe20000000a00 */
[----:B------:R-:W-:Y:S02]  /*0ae0*/  MOV R12, R14 ;  /* 0x0000000e000c7202 */ /* 0x000fe40000000f00 */
[----:B------:R-:W-:-:S03]  /*0af0*/  IADD3.X R11, RZ, R9, RZ, P1, !PT ;  /* 0x00000009ff0b7210 */ /* 0x000fc60000ffe4ff */
[----:B------:R-:W-:-:S04]  /*0b00*/  IMAD.WIDE.U32 R12, R7, R4, R12 ;  /* 0x00000004070c7225 */ /* 0x000fc800078e000c */
[----:B------:R-:W-:Y:S01]  /*0b10*/  IMAD R0, R11, R4, RZ ;  /* 0x000000040b007224 */ /* 0x000fe200078e02ff */
[----:B------:R-:W-:-:S03]  /*0b20*/  LEA R4, P1, R12, UR4, 0x1 ;  /* 0x000000040c047c11 */ /* 0x000fc6000f8208ff */
[----:B------:R-:W-:-:S05]  /*0b30*/  IMAD R5, R7, R5, R0 ;  /* 0x0000000507057224 */ /* 0x000fca00078e0200 */
[----:B------:R-:W-:-:S04]  /*0b40*/  IADD3 R5, R13, R5, RZ ;  /* 0x000000050d057210 */ /* 0x000fc80007ffe0ff */
[----:B------:R-:W-:-:S05]  /*0b50*/  LEA.HI.X R5, R12, UR5, R5, 0x1, P1 ;  /* 0x000000050c057c11 */ /* 0x000fca00088f0c05 */
[----:B------:R4:W-:Y:S04]  /*0b60*/  STG.E.128 desc[UR10][R4.64], RZ ;  /* 0x000000ff04007986 */ /* 0x0009e8000c101d0a */
[----:B------:R4:W-:Y:S04]  /*0b70*/  STG.E.128 desc[UR10][R4.64+0x80], RZ ;  /* 0x000080ff04007986 */ /* 0x0009e8000c101d0a */
[----:B------:R4:W-:Y:S02]  /*0b80*/  STG.E.128 desc[UR10][R4.64+0x100], RZ ;  /* 0x000100ff04007986 */ /* 0x0009e4000c101d0a */
.L_x_2176:
[----:B------:R-:W-:Y:S05]  /*0b90*/  BSYNC B0 ;  /* 0x0000000000007941 */ /* 0x000fea0003800000 */
.L_x_2175:
[----:B------:R-:W-:Y:S01]  /*0ba0*/  ULDC.64 UR4, c[0x0][0x2b0] ;  /* 0x0000ac0000047ab9 */ /* 0x000fe20000000a00 */
[----:B------:R-:W-:Y:S01]  /*0bb0*/  ISETP.GE.OR P6, PT, R8, R3, P6 ;  /* 0x000000030800720c */ /* 0x000fe200037c6670 */
[----:B------:R-:W-:Y:S01]  /*0bc0*/  @!P4 IMAD.MOV.U32 R7, RZ, RZ, 0x7f800000 ;  /* 0x7f800000ff07c424 */ /* 0x000fe200078e00ff */
[----:B------:R-:W-:Y:S01]  /*0bd0*/  LEA.HI.X.SX32 R9, R89, R9, 0x1, P0 ;  /* 0x0000000959097211 */ /* 0x000fe200000f0eff */
[----:B------:R-:W-:Y:S01]  /*0be0*/  @!P3 IMAD.MOV.U32 R3, RZ, RZ, 0x7f800000 ;  /* 0x7f800000ff03b424 */ /* 0x000fe200078e00ff */
[----:B----4-:R-:W-:-:S04]  /*0bf0*/  LEA R4, P0, R2, UR4, 0x2 ;  /* 0x0000000402047c11 */ /* 0x010fc8000f8010ff */
[----:B------:R-:W-:Y:S01]  /*0c00*/  LEA.HI.X R5, R2, UR5, R9, 0x2, P0 ;  /* 0x0000000502057c11 */ /* 0x000fe200080f1409 */
[----:B------:R-:W-:-:S04]  /*0c10*/  @!P5 IMAD.MOV.U32 R9, RZ, RZ, 0x7f800000 ;  /* 0x7f800000ff09d424 */ /* 0x000fc800078e00ff */
[----:B------:R4:W-:Y:S04]  /*0c20*/  @!P4 STG.E desc[UR10][R4.64+0x40], R7 ;  /* 0x000040070400c986 */ /* 0x0009e8000c10190a */
[----:B------:R4:W-:Y:S04]  /*0c30*/  @!P5 STG.E desc[UR10][R4.64], R9 ;  /* 0x000000090400d986 */ /* 0x0009e8000c10190a */
[----:B------:R4:W-:Y:S01]  /*0c40*/  @!P3 STG.E desc[UR10][R4.64+0x80], R3 ;  /* 0x000080030400b986 */ /* 0x0009e2000c10190a */
[----:B------:R-:W-:Y:S05]  /*0c50*/  @P6 EXIT ;  /* 0x000000000000694d */ /* 0x000fea0003800000 */
[----:B----4-:R-:W-:-:S05]  /*0c60*/  MOV R3, 0x7f800000 ;  /* 0x7f80000000037802 */ /* 0x010fca0000000f00 */
[----:B------:R-:W-:Y:S01]  /*0c70*/  STG.E desc[UR10][R4.64+0xc0], R3 ;  /* 0x0000c00304007986 */ /* 0x000fe2000c10190a */
[----:B------:R-:W-:Y:S05]  /*0c80*/  EXIT ;  /* 0x000000000000794d */ /* 0x000fea0003800000 */
.L_x_2168:
[----:B------:R-:W1:Y:S01]  /*0c90*/  LDC.64 R2, c[0x0][0x368] ;  /* 0x0000da00ff027b82 */ /* 0x000e620000000a00 */
[----:B------:R-:W-:Y:S01]  /*0ca0*/  ULDC.64 UR4, c[0x0][0x370] ;  /* 0x0000dc0000047ab9 */ /* 0x000fe20000000a00 */
[----:B------:R-:W-:Y:S01]  /*0cb0*/  IMAD.MOV.U32 R0, RZ, RZ, R9 ;  /* 0x000000ffff007224 */ /* 0x000fe200078e0009 */
[----:B-1----:R-:W-:-:S04]  /*0cc0*/  ISETP.NE.U32.AND P0, PT, R2, RZ, PT ;  /* 0x000000ff0200720c */ /* 0x002fc80003f05070 */
[----:B------:R-:W-:Y:S02]  /*0cd0*/  ISETP.NE.AND.EX P0, PT, R3, RZ, PT, P0 ;  /* 0x000000ff0300720c */ /* 0x000fe40003f05300 */
[----:B------:R-:W-:-:S11]  /*0ce0*/  ISETP.NE.U32.AND P1, PT, RZ, UR4, PT ;  /* 0x00000004ff007c0c */ /* 0x000fd6000bf25070 */
[----:B------:R-:W1:Y:S01]  /*0cf0*/  @P0 LDC.64 R2, c[0x0][0x368] ;  /* 0x0000da00ff020b82 */ /* 0x000e620000000a00 */
[----:B------:R-:W-:Y:S02]  /*0d00*/  ISETP.NE.AND.EX P1, PT, RZ, UR5, PT, P1 ;  /* 0x00000005ff007c0c */ /* 0x000fe4000bf25310 */
        /* <DEDUP_REMOVED lines=10> */
[----:B------:R-:W-:-:S03]  /*0db0*/  LEA R206, P1, R10, UR4, 0x2 ;  /* 0x000000040ace7c11 */ /* 0x000fc6000f8210ff */
[----:B------:R-:W-:Y:S01]  /*0dc0*/  IMAD.IADD R3, R11, 0x1, R3 ;  /* 0x000000010b037824 */ /* 0x000fe200078e0203 */
[----:B------:R-:W-:-:S04]  /*0dd0*/  ISETP.NE.U32.AND P0, PT, R206, RZ, PT ;  /* 0x000000ffce00720c */ /* 0x000fc80003f05070 */
[----:B------:R-:W-:-:S04]  /*0de0*/  SHF.L.U64.HI R3, R10, 0x2, R3 ;  /* 0x000000020a037819 */ /* 0x000fc80000010203 */
[----:B------:R-:W-:-:S04]  /*0df0*/  IADD3.X R207, R3, UR5, RZ, P1, !PT ;  /* 0x0000000503cf7c10 */ /* 0x000fc80008ffe4ff */
[----:B------:R-:W-:-:S13]  /*0e00*/  ISETP.NE.AND.EX P0, PT, R207, RZ, PT, P0 ;  /* 0x000000ffcf00720c */ /* 0x000fda0003f05300 */
.L_x_2177:
[----:B------:R-:W-:Y:S05]  /*0e10*/  @!P0 BRA `(.L_x_2178) ;  /* 0x00000004003c8947 */ /* 0x000fea0003800000 */
[----:B------:R-:W1:Y:S01]  /*0e20*/  LDC R8, c[0x0][0x380] ;  /* 0x0000e000ff087b82 */ /* 0x000e620000000800 */
[----:B------:R-:W-:Y:S01]  /*0e30*/  LEA R13, R211, 0xffffffc0, 0x6 ;  /* 0xffffffc0d30d7811 */ /* 0x000fe200078e30ff */
[----:B------:R-:W-:-:S03]  /*0e40*/  ULDC.64 UR4, c[0x0][0x230] ;  /* 0x00008c0000047ab9 */ /* 0x000fc60000000a00 */
[----:B-----5:R-:W-:-:S03]  /*0e50*/  IABS R0, R13 ;  /* 0x0000000d00007213 */ /* 0x020fc60000000000 */
[----:B------:R-:W2:Y:S01]  /*0e60*/  LDC.64 R172, c[0x0][0x248] ;  /* 0x00009200ffac7b82 */ /* 0x000ea20000000a00 */
[----:B-1----:R-:W-:-:S04]  /*0e70*/  IABS R3, R8 ;  /* 0x0000000800037213 */ /* 0x002fc80000000000 */
[----:B------:R-:W1:Y:S08]  /*0e80*/  I2F.RP R7, R3 ;  /* 0x0000000300077306 */ /* 0x000e700000209400 */
[----:B-1----:R-:W1:Y:S02]  /*0e90*/  MUFU.RCP R4, R7 ;  /* 0x0000000700047308 */ /* 0x002e640000001000 */
[----:B-1----:R-:W-:Y:S01]  /*0ea0*/  IADD3 R4, R4, 0xffffffe, RZ ;  /* 0x0ffffffe04047810 */ /* 0x002fe20007ffe0ff */
[----:B------:R-:W1:Y:S05]  /*0eb0*/  LDC R7, c[0x0][0x278] ;  /* 0x00009e00ff077b82 */ /* 0x000e6a0000000800 */
[----:B------:R-:W3:Y:S02]  /*0ec0*/  F2I.FTZ.U32.TRUNC.NTZ R5, R4 ;  /* 0x0000000400057305 */ /* 0x000ee4000021f000 */
[----:B---3--:R-:W-:Y:S01]  /*0ed0*/  IMAD.MOV R2, RZ, RZ, -R5 ;  /* 0x000000ffff027224 */ /* 0x008fe200078e0a05 */
        /* <DEDUP_REMOVED lines=13> */
[----:B------:R-:W-:-:S07]  /*0fb0*/  ISETP.GE.AND P1, PT, R0, RZ, PT ;  /* 0x000000ff0000720c */ /* 0x000fce0003f26270 */
[----:B------:R-:W-:-:S06]  /*0fc0*/  @P3 VIADD R11, R11, 0x1 ;  /* 0x000000010b0b3836 */ /* 0x000fcc0000000000 */
[----:B------:R-:W-:Y:S02]  /*0fd0*/  @!P1 IADD3 R11, -R11, RZ, RZ ;  /* 0x000000ff0b0b9210 */ /* 0x000fe40007ffe1ff */
[----:B------:R-:W-:-:S05]  /*0fe0*/  @!P2 LOP3.LUT R11, RZ, R8, RZ, 0x33, !PT ;  /* 0x00000008ff0ba212 */ /* 0x000fca00078e33ff */
[----:B------:R-:W-:-:S05]  /*0ff0*/  IMAD.WIDE R18, R11, 0x4, R206 ;  /* 0x000000040b127825 */ /* 0x000fca00078e02ce */
[----:B------:R-:W3:Y:S01]  /*1000*/  LDG.E R0, desc[UR10][R18.64] ;  /* 0x0000000a12007981 */ /* 0x000ee2000c1e1900 */
        /* <DEDUP_REMOVED lines=10> */
[----:B------:R-:W-:-:S05]  /*10b0*/  MOV R4, R3 ;  /* 0x0000000300047202 */ /* 0x000fca0000000f00 */
[----:B------:R-:W-:-:S04]  /*10c0*/  IMAD.HI.U32 R17, R17, R4, RZ ;  /* 0x0000000411117227 */ /* 0x000fc800078e00ff */
[----:B------:R-:W-:-:S04]  /*10d0*/  IMAD.MOV R3, RZ, RZ, -R17 ;  /* 0x000000ffff037224 */ /* 0x000fc800078e0a11 */
[----:B------:R-:W-:Y:S01]  /*10e0*/  IMAD R3, R2, R3, R4 ;  /* 0x0000000302037224 */ /* 0x000fe200078e0204 */
[----:B------:R-:W-:-:S04]  /*10f0*/  IADD3 R4, -R11, RZ, RZ ;  /* 0x000000ff0b047210 */ /* 0x000fc80007ffe1ff */
[----:B------:R-:W-:Y:S01]  /*1100*/  ISETP.GT.U32.AND P2, PT, R2, R3, PT ;  /* 0x000000030200720c */ /* 0x000fe20003f44070 */
[----:B------:R-:W-:-:S05]  /*1110*/  IMAD R13, R8, R4, R13 ;  /* 0x00000004080d7224 */ /* 0x000fca00078e020d */
[----:B------:R-:W-:-:S07]  /*1120*/  SHF.R.S32.HI R23, RZ, 0x1f, R13 ;  /* 0x0000001fff177819 */ /* 0x000fce000001140d */
[-C--:B------:R-:W-:Y:S01]  /*1130*/  @!P2 IADD3 R3, R3, -R2.reuse, RZ ;  /* 0x800000020303a210 */ /* 0x080fe20007ffe0ff */
[----:B------:R-:W-:Y:S01]  /*1140*/  @!P2 VIADD R17, R17, 0x1 ;  /* 0x000000011111a836 */ /* 0x000fe20000000000 */
[----:B------:R-:W-:Y:S02]  /*1150*/  ISETP.NE.AND P2, PT, R7, RZ, PT ;  /* 0x000000ff0700720c */ /* 0x000fe40003f45270 */
[----:B------:R-:W-:Y:S02]  /*1160*/  ISETP.GE.U32.AND P3, PT, R3, R2, PT ;  /* 0x000000020300720c */ /* 0x000fe40003f66070 */
[----:B------:R-:W-:-:S04]  /*1170*/  LOP3.LUT R2, R14, R7, RZ, 0x3c, !PT ;  /* 0x000000070e027212 */ /* 0x000fc800078e3cff */
[----:B------:R-:W-:Y:S02]  /*1180*/  ISETP.GE.AND P1, PT, R2, RZ, PT ;  /* 0x000000ff0200720c */ /* 0x000fe40003f26270 */
[----:B------:R-:W1:Y:S05]  /*1190*/  LDC.64 R2, c[0x0][0x238] ;  /* 0x00008e00ff027b82 */ /* 0x000e6a0000000a00 */
[----:B------:R-:W-:-:S06]  /*11a0*/  @P3 VIADD R17, R17, 0x1 ;  /* 0x0000000111113836 */ /* 0x000fcc0000000000 */
[----:B------:R-:W-:Y:S02]  /*11b0*/  @!P1 IADD3 R17, -R17, RZ, RZ ;  /* 0x000000ff11119210 */ /* 0x000fe40007ffe1ff */
[----:B------:R-:W-:-:S04]  /*11c0*/  @!P2 LOP3.LUT R17, RZ, R7, RZ, 0x33, !PT ;  /* 0x00000007ff11a212 */ /* 0x000fc800078e33ff */
[----:B------:R-:W-:Y:S02]  /*11d0*/  SHF.R.S32.HI R21, RZ, 0x1f, R17 ;  /* 0x0000001fff157819 */ /* 0x000fe40000011411 */
[----:B---3--:R-:W-:Y:S01]  /*11e0*/  SHF.R.S32.HI R5, RZ, 0x1f, R0 ;  /* 0x0000001fff057819 */ /* 0x008fe20000011400 */
[----:B------:R-:W-:-:S04]  /*11f0*/  IMAD.WIDE.U32 R10, R0, UR4, RZ ;  /* 0x00000004000a7c25 */ /* 0x000fc8000f8e00ff */
[C---:B------:R-:W-:Y:S02]  /*1200*/  IMAD R15, R5.reuse, UR4, RZ ;  /* 0x00000004050f7c24 */ /* 0x040fe4000f8e02ff */
[-C--:B-1----:R-:W-:Y:S02]  /*1210*/  IMAD R5, R5, R2.reuse, RZ ;  /* 0x0000000205057224 */ /* 0x082fe400078e02ff */
[C---:B------:R-:W-:Y:S01]  /*1220*/  IMAD R4, R0.reuse, UR5, R15 ;  /* 0x0000000500047c24 */ /* 0x040fe2000f8e020f */
[----:B------:R-:W-:Y:S01]  /*1230*/  ULDC.64 UR4, c[0x0][0x260] ;  /* 0x0000980000047ab9 */ /* 0x000fe20000000a00 */
[C---:B------:R-:W-:Y:S02]  /*1240*/  IMAD R3, R0.reuse, R3, R5 ;  /* 0x0000000300037224 */ /* 0x040fe400078e0205 */
[----:B------:R-:W-:Y:S01]  /*1250*/  IMAD.WIDE.U32 R26, R0, R2, RZ ;  /* 0x00000002001a7225 */ /* 0x000fe200078e00ff */
[----:B------:R-:W-:-:S03]  /*1260*/  IADD3 R11, R11, R4, RZ ;  /* 0x000000040b0b7210 */ /* 0x000fc60007ffe0ff */
[-C--:B--2---:R-:W-:Y:S02]  /*1270*/  IMAD R4, R23, R172.reuse, RZ ;  /* 0x000000ac17047224 */ /* 0x084fe400078e02ff */
[----:B------:R-:W-:-:S04]  /*1280*/  IMAD.WIDE.U32 R10, R13, R172, R10 ;  /* 0x000000ac0d0a7225 */ /* 0x000fc800078e000a */
[----:B------:R-:W-:-:S04]  /*1290*/  IMAD R4, R13, R173, R4 ;  /* 0x000000ad0d047224 */ /* 0x000fc800078e0204 */
[----:B------:R-:W-:Y:S02]  /*12a0*/  IMAD.IADD R11, R11, 0x1, R4 ;  /* 0x000000010b0b7824 */ /* 0x000fe400078e0204 */
[----:B------:R-:W-:Y:S02]  /*12b0*/  IMAD R4, R21, UR4, RZ ;  /* 0x0000000415047c24 */ /* 0x000fe4000f8e02ff */
[----:B------:R-:W-:Y:S01]  /*12c0*/  IMAD.WIDE.U32 R36, R17, UR4, R10 ;  /* 0x0000000411247c25 */ /* 0x000fe2000f8e000a */
[----:B------:R-:W-:-:S03]  /*12d0*/  IADD3 R10, R27, R3, RZ ;  /* 0x000000031b0a7210 */ /* 0x000fc60007ffe0ff */
[----:B------:R-:W-:-:S05]  /*12e0*/  IMAD R4, R17, UR5, R4 ;  /* 0x0000000511047c24 */ /* 0x000fca000f8e0204 */
[----:B------:R-:W-:Y:S01]  /*12f0*/  IADD3 R8, R37, R4, RZ ;  /* 0x0000000425087210 */ /* 0x000fe20007ffe0ff */
[----:B------:R-:W-:Y:S06]  /*1300*/  BRA `(.L_x_2179) ;  /* 0x0000000400347947 */ /* 0x000fec0003800000 */
.L_x_2178:
[----:B------:R-:W1:Y:S01]  /*1310*/  LDC R15, c[0x0][0x278] ;  /* 0x00009e00ff0f7b82 */ /* 0x000e620000000800 */
[----:B------:R-:W-:Y:S02]  /*1320*/  ISETP.NE.AND P4, PT, R8, -0x1, PT ;  /* 0xffffffff0800780c */ /* 0x000fe40003f85270 */
[----:B------:R-:W-:-:S04]  /*1330*/  LEA R13, R211, 0xffffffc0, 0x6 ;  /* 0xffffffc0d30d7811 */ /* 0x000fc800078e30ff */
[----:B------:R-:W-:-:S07]  /*1340*/  SHF.R.S32.HI R23, RZ, 0x1f, R13 ;  /* 0x0000001fff177819 */ /* 0x000fce000001140d */
[----:B------:R-:W2:Y:S01]  /*1350*/  @P4 LDC.64 R172, c[0x0][0x248] ;  /* 0x00009200ffac4b82 */ /* 0x000ea20000000a00 */
[----:B------:R-:W-:Y:S01]  /*1360*/  @P4 IMAD.IADD R18, R7, 0x1, R8 ;  /* 0x0000000107124824 */ /* 0x000fe200078e0208 */
        /* <DEDUP_REMOVED lines=9> */
[----:B------:R-:W-:Y:S01]  /*1400*/  IMAD.HI.U32 R11, R11, R4, R10 ;  /* 0x000000040b0b7227 */ /* 0x000fe200078e000a */
[----:B------:R-:W-:-:S03]  /*1410*/  LOP3.LUT R10, R14, R15, RZ, 0x3c, !PT ;  /* 0x0000000f0e0a7212 */ /* 0x000fc600078e3cff */
[----:B------:R-:W-:Y:S01]  /*1420*/  IMAD.MOV.U32 R4, RZ, RZ, R2 ;  /* 0x000000ffff047224 */ /* 0x000fe200078e0002 */
[----:B------:R-:W-:-:S03]  /*1430*/  ISETP.GE.AND P2, PT, R10, RZ, PT ;  /* 0x000000ff0a00720c */ /* 0x000fc60003f46270 */
[----:B------:R-:W-:-:S04]  /*1440*/  IMAD.HI.U32 R17, R11, R4, RZ ;  /* 0x000000040b117227 */ /* 0x000fc800078e00ff */
[----:B------:R-:W-:Y:S02]  /*1450*/  IMAD.MOV R2, RZ, RZ, -R17 ;  /* 0x000000ffff027224 */ /* 0x000fe400078e0a11 */
[C---:B--2---:R-:W-:Y:S02]  /*1460*/  @P4 IMAD R11, R18.reuse, R173, RZ ;  /* 0x000000ad120b4224 */ /* 0x044fe400078e02ff */
[C---:B------:R-:W-:Y:S02]  /*1470*/  IMAD R2, R3.reuse, R2, R4 ;  /* 0x0000000203027224 */ /* 0x040fe400078e0204 */
[----:B------:R-:W1:Y:S01]  /*1480*/  @P4 LDC.64 R4, c[0x0][0x250] ;  /* 0x00009400ff044b82 */ /* 0x000e620000000a00 */
[----:B------:R-:W-:Y:S02]  /*1490*/  @P4 IMAD.WIDE.U32 R18, R18, R172, RZ ;  /* 0x000000ac12124225 */ /* 0x000fe400078e00ff */
[----:B------:R-:W-:-:S03]  /*14a0*/  ISETP.GT.U32.AND P1, PT, R3, R2, PT ;  /* 0x000000020300720c */ /* 0x000fc60003f24070 */
[----:B------:R-:W-:Y:S02]  /*14b0*/  @P4 IADD3 R11, R19, R11, RZ ;  /* 0x0000000b130b4210 */ /* 0x000fe40007ffe0ff */
[----:B------:R-:W-:-:S08]  /*14c0*/  @P4 MOV R12, R18 ;  /* 0x00000012000c4202 */ /* 0x000fd00000000f00 */
        /* <DEDUP_REMOVED lines=9> */
[----:B------:R-:W-:-:S07]  /*1560*/  SHF.R.S32.HI R19, RZ, 0x1f, R7 ;  /* 0x0000001fff137819 */ /* 0x000fce0000011407 */
[----:B------:R-:W4:Y:S01]  /*1570*/  LDC.64 R10, c[0x0][0x230] ;  /* 0x00008c00ff0a7b82 */ /* 0x000f220000000a00 */
[-C--:B---3--:R-:W-:Y:S01]  /*1580*/  IMAD R16, R19, R172.reuse, RZ ;  /* 0x000000ac13107224 */ /* 0x088fe200078e02ff */
[----:B-----5:R-:W-:Y:S01]  /*1590*/  SHF.R.S32.HI R19, RZ, 0x1f, R0 ;  /* 0x0000001fff137819 */ /* 0x020fe20000011400 */
        /* <DEDUP_REMOVED lines=8> */
.L_x_2180:
[----:B------:R-:W-:Y:S01]  /*1620*/  MOV R18, R12 ;  /* 0x0000000c00127202 */ /* 0x000fe20000000f00 */
[----:B------:R-:W-:Y:S01]  /*1630*/  IMAD R10, R23, R172, RZ ;  /* 0x000000ac170a7224 */ /* 0x000fe200078e02ff */
[----:B------:R-:W-:Y:S02]  /*1640*/  MOV R19, R11 ;  /* 0x0000000b00137202 */ /* 0x000fe40000000f00 */
[----:B------:R-:W-:Y:S01]  /*1650*/  @!P1 LOP3.LUT R17, RZ, R15, RZ, 0x33, !PT ;  /* 0x0000000fff119212 */ /* 0x000fe200078e33ff */
[-C--:B------:R-:W-:Y:S01]  /*1660*/  IMAD R11, R173, R13.reuse, R10 ;  /* 0x0000000dad0b7224 */ /* 0x080fe200078e020a */
[----:B------:R-:W-:Y:S01]  /*1670*/  @P4 IADD3 R8, R7, R8, RZ ;  /* 0x0000000807084210 */ /* 0x000fe20007ffe0ff */
[----:B------:R-:W-:Y:S01]  /*1680*/  IMAD.WIDE.U32 R18, R172, R13, R18 ;  /* 0x0000000dac127225 */ /* 0x000fe200078e0012 */
[----:B------:R-:W-:-:S03]  /*1690*/  SHF.R.S32.HI R21, RZ, 0x1f, R17 ;  /* 0x0000001fff157819 */ /* 0x000fc60000011411 */
[----:B-1----:R-:W-:Y:S01]  /*16a0*/  @P4 IMAD.WIDE.U32 R26, R8, R4, RZ ;  /* 0x00000004081a4225 */ /* 0x002fe200078e00ff */
[----:B------:R-:W-:-:S03]  /*16b0*/  IADD3 R19, R19, R11, RZ ;  /* 0x0000000b13137210 */ /* 0x000fc60007ffe0ff */
[-C--:B--2---:R-:W-:Y:S02]  /*16c0*/  IMAD R10, R21, R2.reuse, RZ ;  /* 0x00000002150a7224 */ /* 0x084fe400078e02ff */
[----:B------:R-:W-:-:S04]  /*16d0*/  IMAD.WIDE.U32 R36, R17, R2, R18 ;  /* 0x0000000211247225 */ /* 0x000fc800078e0012 */
        /* <DEDUP_REMOVED lines=15> */
[----:B------:R-:W-:-:S07]  /*17d0*/  IADD3 R10, R27, R3, RZ ;  /* 0x000000031b0a7210 */ /* 0x000fce0007ffe0ff */
.L_x_2179:
[----:B------:R-:W-:Y:S01]  /*17e0*/  ISETP.NE.AND P5, PT, R202, -0x1, PT ;  /* 0xffffffffca00780c */ /* 0x000fe20003fa5270 */
[----:B------:R-:W-:Y:S01]  /*17f0*/  IMAD.IADD R199, R90, 0x1, -R89 ;  /* 0x000000015ac77824 */ /* 0x000fe200078e0a59 */
[----:B------:R-:W-:Y:S01]  /*1800*/  SHF.R.S32.HI R7, RZ, 0x1f, R84 ;  /* 0x0000001fff077819 */ /* 0x000fe20000011454 */
[----:B------:R-:W-:Y:S01]  /*1810*/  ULDC.64 UR4, c[0x0][0x258] ;  /* 0x0000960000047ab9 */ /* 0x000fe20000000a00 */
[----:B------:R-:W-:Y:S01]  /*1820*/  SHF.R.S32.HI R35, RZ, 0x1f, R14 ;  /* 0x0000001fff237819 */ /* 0x000fe2000001140e */
[----:B------:R-:W1:Y:S01]  /*1830*/  S2UR UR6, SR_CgaCtaId ;  /* 0x00000000000679c3 */ /* 0x000e620000008800 */
[----:B-----5:R-:W-:Y:S01]  /*1840*/  LEA.HI R0, R7, R84, RZ, 0x3 ;  /* 0x0000005407007211 */ /* 0x020fe200078f18ff */
[----:B------:R-:W-:Y:S01]  /*1850*/  VIADD R203, R211, 0xffffffff ;  /* 0xffffffffd3cb7836 */ /* 0x000fe20000000000 */
[----:B------:R-:W-:Y:S01]  /*1860*/  ULDC.64 UR8, c[0x0][0x220] ;  /* 0x0000880000087ab9 */ /* 0x000fe20000000a00 */
[----:B------:R-:W-:Y:S01]  /*1870*/  IMAD R35, R35, UR4, RZ ;  /* 0x0000000423237c24 */ /* 0x000fe2000f8e02ff */
[----:B------:R-:W-:-:S02]  /*1880*/  SHF.R.S32.HI R18, RZ, 0x3, R0 ;  /* 0x00000003ff127819 */ /* 0x000fc40000011400 */
[----:B------:R-:W-:Y:S01]  /*1890*/  LOP3.LUT R15, R0, 0xfffffff8, RZ, 0xc0, !PT ;  /* 0xfffffff8000f7812 */ /* 0x000fe200078ec0ff */
[----:B------:R-:W2:Y:S01]  /*18a0*/  @P5 LDC.64 R4, c[0x0][0x240] ;  /* 0x00009000ff045b82 */ /* 0x000ea20000000a00 */
[----:B------:R-:W-:Y:S01]  /*18b0*/  @!P5 SHF.R.S32.HI R11, RZ, 0x1f, R9 ;  /* 0x0000001fff0bd819 */ /* 0x000fe20000011409 */
[C---:B------:R-:W-:Y:S01]  /*18c0*/  VIADD R24, R18.reuse, 0x10 ;  /* 0x0000001012187836 */ /* 0x040fe20000000000 */
[CC--:B------:R-:W-:Y:S01]  /*18d0*/  ISETP.GE.AND P3, PT, R18.reuse, R199.reuse, PT ;  /* 0x000000c71200720c */ /* 0x0c0fe20003f66270 */
[C---:B------:R-:W-:Y:S01]  /*18e0*/  VIADD R22, R18.reuse, 0x20 ;  /* 0x0000002012167836 */ /* 0x040fe20000000000 */
[--C-:B------:R-:W-:Y:S01]  /*18f0*/  SHF.R.S32.HI R19, RZ, 0x1f, R18.reuse ;  /* 0x0000001fff137819 */ /* 0x100fe20000011412 */
[----:B------:R-:W-:Y:S01]  /*1900*/  VIADD R20, R18, 0x30 ;  /* 0x0000003012147836 */ /* 0x000fe20000000000 */
[-C--:B------:R-:W-:Y:S01]  /*1910*/  ISETP.GE.AND P1, PT, R24, R199.reuse, PT ;  /* 0x000000c71800720c */ /* 0x080fe20003f26270 */
[----:B------:R-:W3:Y:S01]  /*1920*/  @!P5 LDC.64 R2, c[0x0][0x228] ;  /* 0x00008a00ff02db82 */ /* 0x000ee20000000a00 */
[-C--:B------:R-:W-:Y:S01]  /*1930*/  ISETP.GE.AND P4, PT, R22, R199.reuse, PT ;  /* 0x000000c71600720c */ /* 0x080fe20003f86270 */
[----:B------:R-:W-:Y:S01]  /*1940*/  IMAD.IADD R0, R84, 0x1, -R15 ;  /* 0x0000000154007824 */ /* 0x000fe200078e0a0f */
[----:B------:R-:W-:Y:S01]  /*1950*/  ISETP.GE.AND P2, PT, R20, R199, PT ;  /* 0x000000c71400720c */ /* 0x000fe20003f46270 */
[----:B------:R-:W-:Y:S01]  /*1960*/  IMAD.WIDE R32, R33, 0x40, R18 ;  /* 0x0000004021207825 */ /* 0x000fe200078e0212 */
[----:B------:R-:W-:-:S03]  /*1970*/  LEA.HI R88, R7, R84, RZ, 0x5 ;  /* 0x0000005407587211 */ /* 0x000fc600078f28ff */
[----:B------:R-:W-:Y:S01]  /*1980*/  IMAD R35, R14, UR5, R35 ;  /* 0x000000050e237c24 */ /* 0x000fe2000f8e0223 */
[----:B------:R-:W4:Y:S01]  /*1990*/  LDC.64 R174, c[0x0][0x250] ;  /* 0x00009400ffae7b82 */ /* 0x000f220000000a00 */
[----:B------:R-:W-:Y:S02]  /*19a0*/  SHF.R.S32.HI R86, RZ, 0x5, R88 ;  /* 0x00000005ff567819 */ /* 0x000fe40000011458 */
[----:B------:R-:W-:Y:S02]  /*19b0*/  @!P1 MOV R28, 0x400 ;  /* 0x00000400001c9802 */ /* 0x000fe40000000f00 */
[----:B------:R-:W1:Y:S01]  /*19c0*/  @!P4 S2R R25, SR_CgaCtaId ;  /* 0x000000000019c919 */ /* 0x000e620000008800 */
[----:B--2---:R-:W-:Y:S01]  /*19d0*/  @P5 IMAD.WIDE.U32 R30, R202, R4, RZ ;  /* 0x00000004ca1e5225 */ /* 0x004fe200078e00ff */
[----:B------:R-:W2:Y:S03]  /*19e0*/  @!P2 S2R R29, SR_CgaCtaId ;  /* 0x00000000001da919 */ /* 0x000ea60000008800 */
[----:B---3--:R-:W-:-:S02]  /*19f0*/  @!P5 IMAD R12, R11, R2, RZ ;  /* 0x000000020b0cd224 */ /* 0x008fc400078e02ff */
[----:B------:R-:W-:Y:S02]  /*1a00*/  @P5 IMAD R11, R202, R5, R31 ;  /* 0x00000005ca0b5224 */ /* 0x000fe400078e021f */
[----:B------:R-:W-:-:S04]  /*1a10*/  @!P5 IMAD.WIDE.U32 R4, R9, R2, RZ ;  /* 0x000000020904d225 */ /* 0x000fc800078e00ff */
[----:B------:R-:W-:Y:S02]  /*1a20*/  @!P5 IMAD R3, R9, R3, R12 ;  /* 0x000000030903d224 */ /* 0x000fe400078e020c */
[----:B------:R-:W-:Y:S01]  /*1a30*/  @!P5 IMAD.MOV.U32 R30, RZ, RZ, R4 ;  /* 0x000000ffff1ed224 */ /* 0x000fe200078e0004 */
[----:B------:R-:W3:Y:S01]  /*1a40*/  @!P1 S2R R9, SR_CgaCtaId ;  /* 0x0000000000099919 */ /* 0x000ee20000008800 */
[----:B------:R-:W-:Y:S02]  /*1a50*/  @!P5 IMAD.IADD R11, R5, 0x1, R3 ;  /* 0x00000001050bd824 */ /* 0x000fe400078e0203 */
[----:B------:R-:W4:Y:S01]  /*1a60*/  @!P3 LDC.64 R4, c[0x0][0x240] ;  /* 0x00009000ff04bb82 */ /* 0x000f220000000a00 */
[----:B------:R-:W-:Y:S02]  /*1a70*/  IMAD.SHL.U32 R31, R0, 0x8, RZ ;  /* 0x00000008001f7824 */ /* 0x000fe400078e00ff */
[----:B------:R-:W-:-:S03]  /*1a80*/  IMAD.SHL.U32 R12, R18, 0x40, RZ ;  /* 0x00000040120c7824 */ /* 0x000fc600078e00ff */
[C---:B------:R-:W-:Y:S02]  /*1a90*/  IADD3 R26, P6, R31.reuse, R26, RZ ;  /* 0x0000001a1f1a7210 */ /* 0x040fe40007fde0ff */
[--C-:B------:R-:W-:Y:S01]  /*1aa0*/  SHF.R.S32.HI R15, RZ, 0x1f, R31.reuse ;  /* 0x0000001fff0f7819 */ /* 0x100fe2000001141f */
[----:B------:R-:W2:Y:S01]  /*1ab0*/  @!P3 LDC.64 R2, c[0x0][0x210] ;  /* 0x00008400ff02bb82 */ /* 0x000ea20000000a00 */
[----:B------:R-:W-:Y:S02]  /*1ac0*/  LOP3.LUT R12, R12, 0x1c0, RZ, 0xc0, !PT ;  /* 0x000001c00c0c7812 */ /* 0x000fe400078ec0ff */
[----:B------:R-:W-:Y:S01]  /*1ad0*/  IADD3 R30, P5, R31, R30, RZ ;  /* 0x0000001e1f1e7210 */ /* 0x000fe20007fbe0ff */
[----:B------:R-:W-:Y:S01]  /*1ae0*/  IMAD.X R27, R15, 0x1, R10, P6 ;  /* 0x000000010f1b7824 */ /* 0x000fe200030e060a */
[----:B------:R-:W-:Y:S02]  /*1af0*/  IADD3 R36, P6, R31, R36, RZ ;  /* 0x000000241f247210 */ /* 0x000fe40007fde0ff */
[----:B------:R-:W-:Y:S01]  /*1b00*/  LOP3.LUT R16, R12, 0x38, R31, 0xf8, !PT ;  /* 0x000000380c107812 */ /* 0x000fe200078ef81f */
[C---:B------:R-:W-:Y:S01]  /*1b10*/  IMAD.X R31, R15.reuse, 0x1, R11, P5 ;  /* 0x000000010f1f7824 */ /* 0x040fe200028e060b */
[----:B------:R-:W-:Y:S01]  /*1b20*/  SHF.R.U32.HI R39, RZ, 0x3, R12 ;  /* 0x00000003ff277819 */ /* 0x000fe2000001160c */
[----:B------:R-:W2:Y:S01]  /*1b30*/  @!P1 LDC.64 R10, c[0x0][0x240] ;  /* 0x00009000ff0a9b82 */ /* 0x000ea20000000a00 */
[----:B------:R-:W-:Y:S01]  /*1b40*/  IMAD.X R37, R15, 0x1, R8, P6 ;  /* 0x000000010f257824 */ /* 0x000fe200030e0608 */
[----:B------:R-:W-:Y:S01]  /*1b50*/  @!P4 MOV R12, 0x400 ;  /* 0x00000400000cc802 */ /* 0x000fe20000000f00 */
[----:B------:R-:W-:Y:S01]  /*1b60*/  IMAD.WIDE.U32 R14, R14, UR4, R30 ;  /* 0x000000040e0e7c25 */ /* 0x000fe2000f8e001e */
[----:B------:R-:W-:Y:S01]  /*1b70*/  @!P1 IADD3 R40, P5, R32, 0x10, RZ ;  /* 0x0000001020289810 */ /* 0x000fe20007fbe0ff */
[----:B------:R-:W-:Y:S01]  /*1b80*/  UMOV UR4, 0x400 ;  /* 0x0000040000047882 */ /* 0x000fe20000000000 */
[----:B-1----:R-:W-:Y:S01]  /*1b90*/  @!P4 LEA R25, R25, R12, 0x18 ;  /* 0x0000000c1919c211 */ /* 0x002fe200078ec0ff */
[----:B----4-:R-:W-:Y:S01]  /*1ba0*/  @!P3 IMAD R8, R33, R4, RZ ;  /* 0x000000042108b224 */ /* 0x010fe200078e02ff */
[----:B------:R-:W-:Y:S01]  /*1bb0*/  @!P2 MOV R12, 0x400 ;  /* 0x00000400000ca802 */ /* 0x000fe20000000f00 */
[----:B------:R-:W-:Y:S01]  /*1bc0*/  IMAD.IADD R35, R15, 0x1, R35 ;  /* 0x000000010f237824 */ /* 0x000fe200078e0223 */
[----:B---3--:R-:W-:Y:S01]  /*1bd0*/  @!P1 LEA R15, R9, R28, 0x18 ;  /* 0x0000001c090f9211 */ /* 0x008fe200078ec0ff */
[----:B------:R-:W-:Y:S01]  /*1be0*/  @!P3 IMAD.MOV.U32 R34, RZ, RZ, R14 ;  /* 0x000000ffff22b224 */ /* 0x000fe200078e000e */
[----:B------:R-:W-:Y:S01]  /*1bf0*/  LOP3.LUT R16, R16, R39, RZ, 0x3c, !PT ;  /* 0x0000002710107212 */ /* 0x000fe200078e3cff */
[C---:B------:R-:W-:Y:S01]  /*1c00*/  @!P3 IMAD R8, R32.reuse, R5, R8 ;  /* 0x000000052008b224 */ /* 0x040fe200078e0208 */
[----:B------:R-:W-:Y:S01]  /*1c10*/  LEA.HI R5, R7, R84, RZ, 0x6 ;  /* 0x0000005407057211 */ /* 0x000fe200078f30ff */
[----:B------:R-:W-:Y:S01]  /*1c20*/  @!P3 IMAD.WIDE.U32 R30, R32, R4, R34 ;  /* 0x00000004201eb225 */ /* 0x000fe200078e0022 */
[----:B--2---:R-:W-:Y:S01]  /*1c30*/  @!P2 LEA R29, R29, R12, 0x18 ;  /* 0x0000000c1d1da211 */ /* 0x004fe200078ec0ff */
[----:B------:R-:W-:-:S02]  /*1c40*/  ULEA UR4, UR6, UR4, 0x18 ;  /* 0x0000000406047291 */ /* 0x000fc4000f8ec03f */
[----:B------:R-:W-:Y:S01]  /*1c50*/  @!P3 IMAD.IADD R4, R31, 0x1, R8 ;  /* 0x000000011f04b824 */ /* 0x000fe200078e0208 */
[----:B------:R-:W-:Y:S01]  /*1c60*/  @!P3 LEA R38, P6, R30, R2, 0x1 ;  /* 0x000000021e26b211 */ /* 0x000fe200078c08ff */
[----:B------:R-:W1:Y:S01]  /*1c70*/  @!P1 LDC.64 R8, c[0x0][0x210] ;  /* 0x00008400ff089b82 */ /* 0x000e620000000a00 */
[----:B------:R-:W-:Y:S01]  /*1c80*/  @!P1 IMAD.X R31, RZ, RZ, R33, P5 ;  /* 0x000000ffff1f9224 */ /* 0x000fe200028e0621 */
[----:B------:R-:W-:Y:S01]  /*1c90*/  IADD3 R146, P5, R18, R13, RZ ;  /* 0x0000000d12927210 */ /* 0x000fe20007fbe0ff */
[----:B------:R-:W-:Y:S01]  /*1ca0*/  IMAD.SHL.U32 R5, R5, 0x8, RZ ;  /* 0x0000000805057824 */ /* 0x000fe200078e00ff */
[----:B------:R-:W-:Y:S01]  /*1cb0*/  @!P3 LEA.HI.X R39, R30, R3, R4, 0x1, P6 ;  /* 0x000000031e27b211 */ /* 0x000fe200030f0c04 */
[-C--:B------:R-:W-:Y:S01]  /*1cc0*/  @!P1 IMAD R30, R31, R10.reuse, RZ ;  /* 0x0000000a1f1e9224 */ /* 0x080fe200078e02ff */
[----:B------:R-:W-:Y:S01]  /*1cd0*/  @!P4 IADD3 R28, P6, R32, 0x20, RZ ;  /* 0x00000020201cc810 */ /* 0x000fe20007fde0ff */
[----:B------:R-:W-:Y:S01]  /*1ce0*/  @!P1 IMAD.MOV.U32 R12, RZ, RZ, R14 ;  /* 0x000000ffff0c9224 */ /* 0x000fe200078e000e */
[----:B------:R-:W-:Y:S01]  /*1cf0*/  LOP3.LUT R16, R16, 0xfffffe00, R5, 0xf8, !PT ;  /* 0xfffffe0010107812 */ /* 0x000fe200078ef805 */
[----:B------:R-:W-:Y:S01]  /*1d00*/  @!P1 IMAD.MOV.U32 R13, RZ, RZ, R35 ;  /* 0x000000ffff0d9224 */ /* 0x000fe200078e0023 */
[----:B------:R-:W2:Y:S01]  /*1d10*/  @!P4 LDC.64 R4, c[0x0][0x240] ;  /* 0x00009000ff04cb82 */ /* 0x000ea20000000a00 */
[----:B------:R-:W-:Y:S01]  /*1d20*/  @!P1 IMAD R30, R40, R11, R30 ;  /* 0x0000000b281e9224 */ /* 0x000fe200078e021e */
[----:B------:R-:W-:Y:S01]  /*1d30*/  LEA R205, R16, UR4, 0x1 ;  /* 0x0000000410cd7c11 */ /* 0x000fe2000f8e08ff */
[----:B------:R-:W-:Y:S01]  /*1d40*/  @!P1 IMAD.WIDE.U32 R40, R40, R10, R12 ;  /* 0x0000000a28289225 */ /* 0x000fe200078e000c */
[----:B------:R-:W-:-:S03]  /*1d50*/  ULDC.64 UR6, c[0x0][0x268] ;  /* 0x00009a0000067ab9 */ /* 0x000fc60000000a00 */
[----:B------:R-:W-:Y:S01]  /*1d60*/  IMAD.SHL.U32 R3, R203, 0x40, RZ ;  /* 0x00000040cb037824 */ /* 0x000fe200078e00ff */
[----:B------:R-:W3:Y:S01]  /*1d70*/  @!P2 LDC.64 R10, c[0x0][0x240] ;  /* 0x00009000ff0aab82 */ /* 0x000ee20000000a00 */
[----:B------:R-:W-:Y:S01]  /*1d80*/  @!PT LDS RZ, [RZ] ;  /* 0x00000000fffff984 */ /* 0x000fe20000000800 */
[----:B------:R-:W-:Y:S01]  /*1d90*/  @!PT LDS RZ, [RZ] ;  /* 0x00000000fffff984 */ /* 0x000fe20000000800 */
[----:B------:R-:W-:Y:S01]  /*1da0*/  @!PT LDS RZ, [RZ] ;  /* 0x00000000fffff984 */ /* 0x000fe20000000800 */
[----:B------:R-:W-:Y:S01]  /*1db0*/  @!P3 LDGSTS.E.BYPASS.LTC128B.128 [R205], desc[UR10][R38.64] ;  /* 0x0000000026cdbfae */ /* 0x000fe2000b901d4a */
[C---:B------:R-:W-:Y:S02]  /*1dc0*/  IMAD.X R23, R19.reuse, 0x1, R23, P5 ;  /* 0x0000000113177824 */ /* 0x040fe400028e0617 */
[-C--:B------:R-:W-:Y:S01]  /*1dd0*/  IMAD R2, R19, R172.reuse, RZ ;  /* 0x000000ac13027224 */ /* 0x080fe200078e02ff */
[----:B------:R-:W-:Y:S01]  /*1de0*/  @!P3 LDGSTS.E.BYPASS.LTC128B.128 [R205+0x2000], desc[UR10][R38.64+0x80] ;  /* 0x0200008026cdbfae */ /* 0x000fe2000b901d4a */
[----:B------:R-:W-:Y:S01]  /*1df0*/  @!P2 IADD3 R19, P5, R32, 0x30, RZ ;  /* 0x000000302013a810 */ /* 0x000fe20007fbe0ff */
[----:B------:R-:W-:Y:S01]  /*1e00*/  IMAD.WIDE.U32 R42, R18, R172, R36 ;  /* 0x000000ac122a7225 */ /* 0x000fe200078e0024 */
[----:B------:R-:W4:Y:S01]  /*1e10*/  @!P4 LDC.64 R12, c[0x0][0x210] ;  /* 0x00008400ff0ccb82 */ /* 0x000f220000000a00 */
[----:B------:R1:W-:Y:S02]  /*1e20*/  @!P3 LDGSTS.E.BYPASS.LTC128B.128 [R205+0x4000], desc[UR10][R38.64+0x100] ;  /* 0x0400010026cdbfae */ /* 0x0003e4000b901d4a */
[----:B------:R-:W-:-:S02]  /*1e30*/  IMAD.IADD R31, R6, 0x1, -R3 ;  /* 0x00000001061f7824 */ /* 0x000fc400078e0a03 */
[--C-:B------:R-:W-:Y:S02]  /*1e40*/  @!P4 IMAD.X R37, RZ, RZ, R33.reuse, P6 ;  /* 0x000000ffff25c224 */ /* 0x100fe400030e0621 */
[----:B------:R-:W-:Y:S01]  /*1e50*/  @!P1 IMAD.IADD R30, R41, 0x1, R30 ;  /* 0x00000001291e9824 */ /* 0x000fe200078e021e */
[----:B------:R-:W-:Y:S01]  /*1e60*/  ISETP.GE.AND P3, PT, R24, R31, PT ;  /* 0x0000001f1800720c */ /* 0x000fe20003f66270 */
[C---:B------:R-:W-:Y:S02]  /*1e70*/  IMAD R2, R18.reuse, R173, R2 ;  /* 0x000000ad12027224 */ /* 0x040fe400078e0202 */
[----:B------:R-:W-:Y:S01]  /*1e80*/  @!P2 IMAD.X R33, RZ, RZ, R33, P5 ;  /* 0x000000ffff21a224 */ /* 0x000fe200028e0621 */
[----:B------:R-:W-:Y:S01]  /*1e90*/  ISETP.GE.AND P5, PT, R18, R31, PT ;  /* 0x0000001f1200720c */ /* 0x000fe20003fa6270 */
[----:B------:R-:W-:Y:S02]  /*1ea0*/  IMAD.IADD R2, R43, 0x1, R2 ;  /* 0x000000012b027824 */ /* 0x000fe400078e0202 */
[----:B------:R-:W-:-:S02]  /*1eb0*/  IMAD.MOV.U32 R133, RZ, RZ, R42 ;  /* 0x000000ffff857224 */ /* 0x000fc400078e002a */
[--C-:B------:R-:W-:Y:S02]  /*1ec0*/  @!P4 IMAD.MOV.U32 R42, RZ, RZ, R14.reuse ;  /* 0x000000ffff2ac224 */ /* 0x100fe400078e000e */
[----:B------:R-:W-:Y:S02]  /*1ed0*/  @!P4 IMAD.MOV.U32 R43, RZ, RZ, R35 ;  /* 0x000000ffff2bc224 */ /* 0x000fe400078e0023 */
[----:B------:R-:W-:Y:S02]  /*1ee0*/  @!P1 IMAD R41, R16, 0x2, R15 ;  /* 0x0000000210299824 */ /* 0x000fe400078e020f */
[-C--:B--2---:R-:W-:Y:S02]  /*1ef0*/  @!P4 IMAD R37, R37, R4.reuse, RZ ;  /* 0x000000042525c224 */ /* 0x084fe400078e02ff */
[----:B------:R-:W-:Y:S02]  /*1f00*/  @!P2 IMAD.MOV.U32 R34, RZ, RZ, R14 ;  /* 0x000000ffff22a224 */ /* 0x000fe400078e000e */
[----:B------:R-:W-:Y:S01]  /*1f10*/  @!P4 IMAD.WIDE.U32 R42, R28, R4, R42 ;  /* 0x000000041c2ac225 */ /* 0x000fe200078e002a */
[----:B-1----:R-:W-:-:S03]  /*1f20*/  @!P1 LEA R38, P6, R40, R8, 0x1 ;  /* 0x0000000828269211 */ /* 0x002fc600078c08ff */
[-C--:B---3--:R-:W-:Y:S01]  /*1f30*/  @!P2 IMAD R14, R33, R10.reuse, RZ ;  /* 0x0000000a210ea224 */ /* 0x088fe200078e02ff */
[----:B------:R-:W-:Y:S01]  /*1f40*/  @!P1 LEA.HI.X R39, R40, R9, R30, 0x1, P6 ;  /* 0x0000000928279211 */ /* 0x000fe200030f0c1e */
[----:B------:R-:W-:Y:S01]  /*1f50*/  @!P4 IMAD R37, R28, R5, R37 ;  /* 0x000000051c25c224 */ /* 0x000fe200078e0225 */
[----:B------:R-:W1:Y:S01]  /*1f60*/  @!P2 LDC.64 R8, c[0x0][0x210] ;  /* 0x00008400ff08ab82 */ /* 0x000e620000000a00 */
[----:B------:R-:W-:Y:S02]  /*1f70*/  @!P2 IMAD R11, R19, R11, R14 ;  /* 0x0000000b130ba224 */ /* 0x000fe400078e020e */
[----:B------:R-:W-:Y:S01]  /*1f80*/  @!P1 LDGSTS.E.BYPASS.LTC128B.128 [R41+0x800], desc[UR10][R38.64] ;  /* 0x0080000026299fae */ /* 0x000fe2000b901d4a */
[----:B------:R-:W-:Y:S02]  /*1f90*/  @!P4 IMAD.IADD R37, R43, 0x1, R37 ;  /* 0x000000012b25c824 */ /* 0x000fe400078e0225 */
[----:B------:R-:W-:Y:S01]  /*1fa0*/  @!P2 IMAD.WIDE.U32 R34, R19, R10, R34 ;  /* 0x0000000a1322a225 */ /* 0x000fe200078e0022 */
[----:B------:R-:W-:Y:S01]  /*1fb0*/  @!P1 LDGSTS.E.BYPASS.LTC128B.128 [R41+0x2800], desc[UR10][R38.64+0x80] ;  /* 0x0280008026299fae */ /* 0x000fe2000b901d4a */
[----:B------:R-:W2:Y:S01]  /*1fc0*/  @!P3 LDC.64 R4, c[0x0][0x218] ;  /* 0x00008600ff04bb82 */ /* 0x000ea20000000a00 */
[----:B------:R-:W-:Y:S01]  /*1fd0*/  @!P3 MOV R19, 0x400 ;  /* 0x000004000013b802 */ /* 0x000fe20000000f00 */
[----:B------:R-:W-:Y:S01]  /*1fe0*/  @!P4 IMAD R25, R16, 0x2, R25 ;  /* 0x000000021019c824 */ /* 0x000fe200078e0219 */
[----:B------:R-:W-:Y:S01]  /*1ff0*/  @!P1 LDGSTS.E.BYPASS.LTC128B.128 [R41+0x4800], desc[UR10][R38.64+0x100] ;  /* 0x0480010026299fae */ /* 0x000fe2000b901d4a */
[C---:B----4-:R-:W-:Y:S01]  /*2000*/  @!P4 LEA R32, P1, R42.reuse, R12, 0x1 ;  /* 0x0000000c2a20c211 */ /* 0x050fe200078208ff */
[----:B------:R-:W-:Y:S01]  /*2010*/  @!P2 IMAD.IADD R11, R35, 0x1, R11 ;  /* 0x00000001230ba824 */ /* 0x000fe200078e020b */
[----:B------:R-:W3:Y:S02]  /*2020*/  @!P5 S2R R12, SR_CgaCtaId ;  /* 0x00000000000cd919 */ /* 0x000ee40000008800 */
[----:B------:R-:W4:Y:S01]  /*2030*/  @!P5 LDC.64 R14, c[0x0][0x218] ;  /* 0x00008600ff0edb82 */ /* 0x000f220000000a00 */
[----:B------:R-:W-:Y:S01]  /*2040*/  @!P4 LEA.HI.X R33, R42, R13, R37, 0x1, P1 ;  /* 0x0000000d2a21c211 */ /* 0x000fe200008f0c25 */
[----:B------:R-:W-:Y:S01]  /*2050*/  @!P2 IMAD R29, R16, 0x2, R29 ;  /* 0x00000002101da824 */ /* 0x000fe200078e021d */
[----:B------:R-:W3:Y:S01]  /*2060*/  @!P3 S2R R10, SR_CgaCtaId ;  /* 0x00000000000ab919 */ /* 0x000ee20000008800 */
[----:B------:R-:W-:Y:S01]  /*2070*/  ISETP.GE.AND P1, PT, R22, R31, PT ;  /* 0x0000001f1600720c */ /* 0x000fe20003f26270 */
[----:B------:R-:W-:Y:S01]  /*2080*/  IMAD.WIDE.U32 R26, R17, UR6, R26 ;  /* 0x00000006111a7c25 */ /* 0x000fe2000f8e001a */
[----:B------:R-:W-:Y:S01]  /*2090*/  @!P4 LDGSTS.E.BYPASS.LTC128B.128 [R25+0x1000], desc[UR10][R32.64] ;  /* 0x010000002019cfae */ /* 0x000fe2000b901d4a */
[----:B-1----:R-:W-:-:S02]  /*20a0*/  @!P2 LEA R36, P6, R34, R8, 0x1 ;  /* 0x000000082224a211 */ /* 0x002fc400078c08ff */
[----:B------:R-:W-:Y:S01]  /*20b0*/  IMAD R23, R23, R174, RZ ;  /* 0x000000ae17177224 */ /* 0x000fe200078e02ff */
[----:B------:R-:W-:Y:S01]  /*20c0*/  @!P4 LDGSTS.E.BYPASS.LTC128B.128 [R25+0x3000], desc[UR10][R32.64+0x80] ;  /* 0x030000802019cfae */ /* 0x000fe2000b901d4a */
[----:B------:R-:W-:Y:S01]  /*20d0*/  @!P2 LEA.HI.X R37, R34, R9, R11, 0x1, P6 ;  /* 0x000000092225a211 */ /* 0x000fe200030f0c0b */
[----:B------:R-:W-:Y:S01]  /*20e0*/  IMAD.SHL.U32 R11, R173, 0x20, RZ ;  /* 0x00000020ad0b7824 */ /* 0x000fe200078e00ff */
[----:B------:R-:W-:Y:S01]  /*20f0*/  ISETP.GE.AND P6, PT, R20, R31, PT ;  /* 0x0000001f1400720c */ /* 0x000fe20003fc6270 */
[----:B------:R1:W-:Y:S01]  /*2100*/  @!P4 LDGSTS.E.BYPASS.LTC128B.128 [R25+0x5000], desc[UR10][R32.64+0x100] ;  /* 0x050001002019cfae */ /* 0x0003e2000b901d4a */
[----:B------:R-:W-:Y:S02]  /*2110*/  @!P3 LEA R13, P4, R172, R133, 0x4 ;  /* 0x00000085ac0db211 */ /* 0x000fe400078820ff */
[----:B------:R-:W1:Y:S01]  /*2120*/  @!P1 LDC.64 R8, c[0x0][0x218] ;  /* 0x00008600ff089b82 */ /* 0x000e620000000a00 */
[----:B------:R-:W-:Y:S01]  /*2130*/  IMAD R23, R146, R175, R23 ;  /* 0x000000af92177224 */ /* 0x000fe200078e0217 */
[----:B------:R-:W-:Y:S01]  /*2140*/  @!P2 LDGSTS.E.BYPASS.LTC128B.128 [R29+0x1800], desc[UR10][R36.64] ;  /* 0x01800000241dafae */ /* 0x000fe2000b901d4a */
[----:B------:R-:W-:-:S02]  /*2150*/  @!P3 LEA.HI.X R28, R172, R2, R173, 0x4, P4 ;  /* 0x00000002ac1cb211 */ /* 0x000fc400020f24ad */
[C---:B--2---:R-:W-:Y:S01]  /*2160*/  @!P3 LEA R4, P4, R13.reuse, R4, 0x1 ;  /* 0x000000040d04b211 */ /* 0x044fe200078808ff */
[----:B------:R-:W-:Y:S03]  /*2170*/  @!P2 LDGSTS.E.BYPASS.LTC128B.128 [R29+0x3800], desc[UR10][R36.64+0x80] ;  /* 0x03800080241dafae */ /* 0x000fe6000b901d4a */
[----:B------:R-:W-:Y:S01]  /*2180*/  @!P3 LEA.HI.X R5, R13, R5, R28, 0x1, P4 ;  /* 0x000000050d05b211 */ /* 0x000fe200020f0c1c */
[----:B------:R2:W-:Y:S01]  /*2190*/  @!P2 LDGSTS.E.BYPASS.LTC128B.128 [R29+0x5800], desc[UR10][R36.64+0x100] ;  /* 0x05800100241dafae */ /* 0x0005e2000b901d4a */
[C---:B----4-:R-:W-:Y:S02]  /*21a0*/  @!P5 LEA R14, P2, R133.reuse, R14, 0x1 ;  /* 0x0000000e850ed211 */ /* 0x050fe400078408ff */
[----:B------:R-:W-:Y:S02]  /*21b0*/  ISETP.GE.AND P4, PT, R24, R31, PT ;  /* 0x0000001f1800720c */ /* 0x000fe40003f86270 */
[----:B------:R-:W-:-:S02]  /*21c0*/  @!P5 LEA.HI.X R15, R133, R15, R2, 0x1, P2 ;  /* 0x0000000f850fd211 */ /* 0x000fc400010f0c02 */
[----:B------:R-:W-:Y:S01]  /*21d0*/  LEA.HI R24, R7, R84, RZ, 0x4 ;  /* 0x0000005407187211 */ /* 0x000fe200078f20ff */
[----:B------:R-:W-:Y:S01]  /*21e0*/  IMAD.MOV.U32 R7, RZ, RZ, 0x10 ;  /* 0x00000010ff077424 */ /* 0x000fe200078e00ff */
[----:B---3--:R-:W-:Y:S02]  /*21f0*/  @!P3 LEA R19, R10, R19, 0x18 ;  /* 0x000000130a13b211 */ /* 0x008fe400078ec0ff */
[----:B------:R-:W3:Y:S03]  /*2200*/  @!P6 S2R R10, SR_CgaCtaId ;  /* 0x00000000000ae919 */ /* 0x000ee60000008800 */
[----:B------:R-:W-:Y:S01]  /*2210*/  @!P3 IMAD R19, R16, 0x2, R19 ;  /* 0x000000021013b824 */ /* 0x000fe200078e0213 */
[----:B-1----:R-:W-:Y:S01]  /*2220*/  @!P5 MOV R25, 0x400 ;  /* 0x000004000019d802 */ /* 0x002fe20000000f00 */
[----:B------:R-:W-:-:S03]  /*2230*/  IMAD.WIDE.U32 R32, R172, 0x20, RZ ;  /* 0x00000020ac207825 */ /* 0x000fc600078e00ff */
[----:B------:R-:W-:Y:S02]  /*2240*/  @!P5 LEA R25, R12, R25, 0x18 ;  /* 0x000000190c19d211 */ /* 0x000fe400078ec0ff */
[----:B------:R-:W-:-:S03]  /*2250*/  @!P1 IADD3 R13, P2, R133, R32, RZ ;  /* 0x00000020850d9210 */ /* 0x000fc60007f5e0ff */
[----:B------:R-:W-:Y:S01]  /*2260*/  @!P5 IMAD R25, R16, 0x2, R25 ;  /* 0x000000021019d824 */ /* 0x000fe200078e0219 */
[----:B------:R-:W-:Y:S02]  /*2270*/  @!P1 IADD3.X R12, R2, R33, R11, P2, !PT ;  /* 0x00000021020c9210 */ /* 0x000fe400017fe40b */
[----:B------:R-:W1:Y:S01]  /*2280*/  @!P1 S2R R11, SR_CgaCtaId ;  /* 0x00000000000b9919 */ /* 0x000e620000008800 */
[C---:B------:R-:W-:Y:S02]  /*2290*/  @!P1 LEA R8, P2, R13.reuse, R8, 0x1 ;  /* 0x000000080d089211 */ /* 0x040fe400078408ff */
[----:B--2---:R-:W-:Y:S01]  /*22a0*/  SHF.R.S32.HI R29, RZ, 0x4, R24 ;  /* 0x00000004ff1d7819 */ /* 0x004fe20000011418 */
[----:B------:R-:W-:Y:S01]  /*22b0*/  @!P5 LDGSTS.E.BYPASS.LTC128B.128 [R25+0x6000], desc[UR10][R14.64] ;  /* 0x060000000e19dfae */ /* 0x000fe2000b901d4a */
[----:B------:R-:W-:Y:S02]  /*22c0*/  @!P1 LEA.HI.X R9, R13, R9, R12, 0x1, P2 ;  /* 0x000000090d099211 */ /* 0x000fe400010f0c0c */
[C---:B------:R-:W-:Y:S01]  /*22d0*/  LEA.HI R12, R24.reuse, R29, RZ, 0x1 ;  /* 0x0000001d180c7211 */ /* 0x040fe200078f08ff */
[----:B------:R-:W-:Y:S01]  /*22e0*/  @!P5 LDGSTS.E.BYPASS.LTC128B.128 [R25+0x8000], desc[UR10][R14.64+0x80] ;  /* 0x080000800e19dfae */ /* 0x000fe2000b901d4a */
[----:B------:R-:W-:-:S02]  /*22f0*/  LOP3.LUT R13, R24, 0xfffffff0, RZ, 0xc0, !PT ;  /* 0xfffffff0180d7812 */ /* 0x000fc400078ec0ff */
[-C--:B------:R-:W-:Y:S01]  /*2300*/  ISETP.GE.AND P2, PT, R20, R31.reuse, PT ;  /* 0x0000001f1400720c */ /* 0x080fe20003f46270 */
[----:B------:R2:W-:Y:S01]  /*2310*/  @!P5 LDGSTS.E.BYPASS.LTC128B.128 [R25+0xa000], desc[UR10][R14.64+0x100] ;  /* 0x0a0001000e19dfae */ /* 0x0005e2000b901d4a */
[----:B------:R-:W-:Y:S01]  /*2320*/  LOP3.LUT R20, R12, 0xfffffffe, RZ, 0xc0, !PT ;  /* 0xfffffffe0c147812 */ /* 0x000fe200078ec0ff */
[----:B------:R-:W-:Y:S01]  /*2330*/  IMAD.IADD R12, R84, 0x1, -R13 ;  /* 0x00000001540c7824 */ /* 0x000fe200078e0a0d */
[C---:B------:R-:W-:Y:S01]  /*2340*/  ISETP.GE.AND P5, PT, R18.reuse, R31, PT ;  /* 0x0000001f1200720c */ /* 0x040fe20003fa6270 */
[----:B------:R-:W-:Y:S01]  /*2350*/  @!P3 LDGSTS.E.BYPASS.LTC128B.128 [R19+0x6800], desc[UR10][R4.64] ;  /* 0x068000000413bfae */ /* 0x000fe2000b901d4a */
[----:B------:R-:W-:Y:S02]  /*2360*/  IMAD.SHL.U32 R18, R18, 0x8, RZ ;  /* 0x0000000812127824 */ /* 0x000fe400078e00ff */
[----:B------:R-:W-:Y:S01]  /*2370*/  SHF.R.S32.HI R13, RZ, 0x1f, R12 ;  /* 0x0000001fff0d7819 */ /* 0x000fe2000001140c */
[----:B------:R-:W-:Y:S01]  /*2380*/  @!P3 LDGSTS.E.BYPASS.LTC128B.128 [R19+0x8800], desc[UR10][R4.64+0x80] ;  /* 0x088000800413bfae */ /* 0x000fe2000b901d4a */
[----:B------:R-:W-:Y:S01]  /*2390*/  IMAD.IADD R29, R29, 0x1, -R20 ;  /* 0x000000011d1d7824 */ /* 0x000fe200078e0a14 */
[----:B------:R-:W-:-:S02]  /*23a0*/  @!P1 MOV R20, 0x400 ;  /* 0x0000040000149802 */ /* 0x000fc40000000f00 */
[----:B------:R4:W-:Y:S01]  /*23b0*/  @!P3 LDGSTS.E.BYPASS.LTC128B.128 [R19+0xa800], desc[UR10][R4.64+0x100] ;  /* 0x0a8001000413bfae */ /* 0x0009e2000b901d4a */
[----:B------:R-:W-:Y:S02]  /*23c0*/  LEA.HI R13, R13, R12, RZ, 0x3 ;  /* 0x0000000c0d0d7211 */ /* 0x000fe400078f18ff */
[----:B------:R-:W-:-:S03]  /*23d0*/  ISETP.GE.AND P3, PT, R22, R31, PT ;  /* 0x0000001f1600720c */ /* 0x000fc60003f66270 */
[----:B------:R-:W-:-:S05]  /*23e0*/  IMAD.SHL.U32 R85, R13, 0x40, RZ ;  /* 0x000000400d557824 */ /* 0x000fca00078e00ff */
[----:B------:R-:W-:Y:S01]  /*23f0*/  LOP3.LUT R85, R85, 0xfffffe00, RZ, 0xc0, !PT ;  /* 0xfffffe0055557812 */ /* 0x000fe200078ec0ff */
[----:B--2---:R-:W-:Y:S01]  /*2400*/  IMAD R14, R21, UR6, RZ ;  /* 0x00000006150e7c24 */ /* 0x004fe2000f8e02ff */
[----:B------:R-:W-:Y:S01]  /*2410*/  LOP3.LUT R15, R13, 0xfffffff8, RZ, 0xc0, !PT ;  /* 0xfffffff80d0f7812 */ /* 0x000fe200078ec0ff */
[----:B------:R-:W-:Y:S02]  /*2420*/  @!P6 IMAD.MOV.U32 R21, RZ, RZ, R2 ;  /* 0x000000ffff15e224 */ /* 0x000fe400078e0002 */
[----:B------:R-:W-:Y:S01]  /*2430*/  IMAD R14, R17, UR7, R14 ;  /* 0x00000007110e7c24 */ /* 0x000fe2000f8e020e */
[----:B------:R-:W-:Y:S01]  /*2440*/  @!P6 MOV R17, 0x400 ;  /* 0x000004000011e802 */ /* 0x000fe20000000f00 */
[----:B------:R-:W-:Y:S02]  /*2450*/  IMAD.IADD R12, R12, 0x1, -R15 ;  /* 0x000000010c0c7824 */ /* 0x000fe400078e0a0f */
[----:B------:R-:W-:Y:S02]  /*2460*/  IMAD.IADD R27, R27, 0x1, R14 ;  /* 0x000000011b1b7824 */ /* 0x000fe400078e020e */
[----:B------:R-:W-:Y:S01]  /*2470*/  @!P2 IMAD R14, R175, 0x60, RZ ;  /* 0x00000060af0ea824 */ /* 0x000fe200078e02ff */
[----:B----4-:R-:W2:Y:S01]  /*2480*/  @!P6 LDC.64 R4, c[0x0][0x218] ;  /* 0x00008600ff04eb82 */ /* 0x010ea20000000a00 */
[----:B-1----:R-:W-:Y:S01]  /*2490*/  @!P1 LEA R19, R11, R20, 0x18 ;  /* 0x000000140b139211 */ /* 0x002fe200078ec0ff */
[----:B------:R-:W-:Y:S01]  /*24a0*/  @!P6 IMAD.MOV.U32 R20, RZ, RZ, R133 ;  /* 0x000000ffff14e224 */ /* 0x000fe200078e0085 */
[----:B---3--:R-:W-:Y:S01]  /*24b0*/  @!P6 LEA R11, R10, R17, 0x18 ;  /* 0x000000110a0be211 */ /* 0x008fe200078ec0ff */
[----:B------:R-:W-:-:S02]  /*24c0*/  IMAD.SHL.U32 R10, R0, 0x40, RZ ;  /* 0x00000040000a7824 */ /* 0x000fc400078e00ff */
[----:B------:R-:W-:Y:S02]  /*24d0*/  @!P1 IMAD R19, R16, 0x2, R19 ;  /* 0x0000000210139824 */ /* 0x000fe400078e0213 */
[----:B------:R-:W-:Y:S01]  /*24e0*/  @!P6 IMAD.WIDE.U32 R20, R172, 0x30, R20 ;  /* 0x00000030ac14e825 */ /* 0x000fe200078e0014 */
[----:B------:R-:W-:Y:S02]  /*24f0*/  LOP3.LUT R15, R10, 0x1c0, RZ, 0xc0, !PT ;  /* 0x000001c00a0f7812 */ /* 0x000fe400078ec0ff */
[----:B------:R-:W-:Y:S01]  /*2500*/  @!P1 LDGSTS.E.BYPASS.LTC128B.128 [R19+0x7000], desc[UR10][R8.64] ;  /* 0x0700000008139fae */ /* 0x000fe2000b901d4a */
[----:B------:R-:W-:Y:S01]  /*2510*/  @!P6 IMAD R10, R173, 0x30, RZ ;  /* 0x00000030ad0ae824 */ /* 0x000fe200078e02ff */
[----:B------:R-:W-:Y:S01]  /*2520*/  LOP3.LUT R18, R15, 0x8, R18, 0xf8, !PT ;  /* 0x000000080f127812 */ /* 0x000fe200078ef812 */
[----:B------:R-:W-:Y:S01]  /*2530*/  IMAD.WIDE.U32 R146, R146, R174, R26 ;  /* 0x000000ae92927225 */ /* 0x000fe200078e001a */
[----:B------:R-:W-:Y:S01]  /*2540*/  @!P1 LDGSTS.E.BYPASS.LTC128B.128 [R19+0x9000], desc[UR10][R8.64+0x80] ;  /* 0x0900008008139fae */ /* 0x000fe2000b901d4a */
[----:B------:R-:W-:-:S02]  /*2550*/  SHF.R.U32.HI R15, RZ, 0x3, R15 ;  /* 0x00000003ff0f7819 */ /* 0x000fc4000001160f */
[----:B------:R-:W-:Y:S01]  /*2560*/  @!P6 IMAD.IADD R10, R21, 0x1, R10 ;  /* 0x00000001150ae824 */ /* 0x000fe200078e020a */
[----:B------:R1:W-:Y:S01]  /*2570*/  @!P1 LDGSTS.E.BYPASS.LTC128B.128 [R19+0xb000], desc[UR10][R8.64+0x100] ;  /* 0x0b00010008139fae */ /* 0x0003e2000b901d4a */
[----:B------:R-:W-:Y:S01]  /*2580*/  LOP3.LUT R18, R18, R15, RZ, 0x3c, !PT ;  /* 0x0000000f12127212 */ /* 0x000fe200078e3cff */
[----:B------:R-:W-:Y:S02]  /*2590*/  @!P6 IMAD R15, R16, 0x2, R11 ;  /* 0x00000002100fe824 */ /* 0x000fe400078e020b */
[----:B------:R-:W-:Y:S01]  /*25a0*/  IMAD.IADD R144, R147, 0x1, R23 ;  /* 0x0000000193907824 */ /* 0x000fe200078e0217 */
[C---:B--2---:R-:W-:Y:S01]  /*25b0*/  @!P6 LEA R4, P1, R20.reuse, R4, 0x1 ;  /* 0x000000041404e211 */ /* 0x044fe200078208ff */
[C---:B------:R-:W-:Y:S02]  /*25c0*/  IMAD R197, R29.reuse, 0x200, R18 ;  /* 0x000002001dc57824 */ /* 0x040fe400078e0212 */
[----:B------:R-:W-:Y:S01]  /*25d0*/  IMAD.SHL.U32 R29, R29, 0x8, RZ ;  /* 0x000000081d1d7824 */ /* 0x000fe200078e00ff */
[----:B------:R-:W-:Y:S01]  /*25e0*/  @!P6 LEA.HI.X R5, R20, R5, R10, 0x1, P1 ;  /* 0x000000051405e211 */ /* 0x000fe200008f0c0a */
[----:B------:R-:W-:Y:S01]  /*25f0*/  IMAD.WIDE.U32 R10, R174, 0x20, RZ ;  /* 0x00000020ae0a7825 */ /* 0x000fe200078e00ff */
[----:B------:R-:W-:-:S02]  /*2600*/  LEA R200, P1, R146, UR8, 0x1 ;  /* 0x0000000892c87c11 */ /* 0x000fc4000f8208ff */
[----:B------:R-:W-:Y:S01]  /*2610*/  LEA R197, R197, UR4, 0x1 ;  /* 0x00000004c5c57c11 */ /* 0x000fe2000f8e08ff */
[----:B------:R-:W-:Y:S01]  /*2620*/  @!P6 LDGSTS.E.BYPASS.LTC128B.128 [R15+0x7800], desc[UR10][R4.64] ;  /* 0x07800000040fefae */ /* 0x000fe2000b901d4a */
[----:B------:R-:W-:Y:S02]  /*2630*/  LEA.HI.X R201, R146, UR9, R144, 0x1, P1 ;  /* 0x0000000992c97c11 */ /* 0x000fe400088f0c90 */
[----:B------:R-:W-:Y:S01]  /*2640*/  @!P4 IADD3 R10, P1, R200, R10, RZ ;  /* 0x0000000ac80ac210 */ /* 0x000fe20007f3e0ff */
[----:B------:R-:W-:Y:S01]  /*2650*/  @!P6 LDGSTS.E.BYPASS.LTC128B.128 [R15+0x9800], desc[UR10][R4.64+0x80] ;  /* 0x09800080040fefae */ /* 0x000fe2000b901d4a */
[----:B------:R-:W-:Y:S02]  /*2660*/  VIADD R195, R197, 0x6020 ;  /* 0x00006020c5c37836 */ /* 0x000fe40000000000 */
[----:B------:R-:W-:Y:S01]  /*2670*/  @!P2 IMAD.WIDE.U32 R16, R174, 0x60, R200 ;  /* 0x00000060ae10a825 */ /* 0x000fe200078e00c8 */
[----:B------:R2:W-:Y:S04]  /*2680*/  @!P6 LDGSTS.E.BYPASS.LTC128B.128 [R15+0xb800], desc[UR10][R4.64+0x100] ;  /* 0x0b800100040fefae */ /* 0x0005e8000b901d4a */
[----:B------:R-:W0:Y:S01]  /*2690*/  LDGDEPBAR ;  /* 0x00000000000079af */ /* 0x000e220000000000 */
[----:B-1----:R-:W-:-:S05]  /*26a0*/  IMAD.SHL.U32 R8, R12, 0x40, RZ ;  /* 0x000000400c087824 */ /* 0x002fca00078e00ff */
[----:B------:R-:W-:-:S04]  /*26b0*/  LOP3.LUT R8, R8, 0x1c0, RZ, 0xc0, !PT ;  /* 0x000001c008087812 */ /* 0x000fc800078ec0ff */
[----:B--2---:R-:W-:Y:S01]  /*26c0*/  LOP3.LUT R5, R8, 0x8, R29, 0xf8, !PT ;  /* 0x0000000808057812 */ /* 0x004fe200078ef81d */
[----:B------:R-:W-:-:S04]  /*26d0*/  DEPBAR.LE SB0, 0x0 ;  /* 0x000080000000791a */ /* 0x000fc80000000000 */
[----:B------:R-:W-:Y:S01]  /*26e0*/  BAR.SYNC.DEFER_BLOCKING 0x0 ;  /* 0x0000000000007b1d */ /* 0x000fe20000010000 */
[----:B------:R-:W-:Y:S01]  /*26f0*/  SHF.R.U32.HI R4, RZ, 0x3, R8 ;  /* 0x00000003ff047819 */ /* 0x000fe20000011608 */
[----:B------:R-:W-:Y:S02]  /*2700*/  IMAD.SHL.U32 R8, R175, 0x20, RZ ;  /* 0x00000020af087824 */ /* 0x000fe400078e00ff */
[----:B------:R-:W-:Y:S01]  /*2710*/  @!P2 IMAD.IADD R15, R17, 0x1, R14 ;  /* 0x00000001110fa824 */ /* 0x000fe200078e020e */
[----:B------:R-:W-:Y:S01]  /*2720*/  LOP3.LUT R4, R5, R4, RZ, 0x3c, !PT ;  /* 0x0000000405047212 */ /* 0x000fe200078e3cff */
[----:B------:R-:W-:Y:S01]  /*2730*/  @!P2 IMAD.MOV.U32 R14, RZ, RZ, R16 ;  /* 0x000000ffff0ea224 */ /* 0x000fe200078e0010 */
[----:B------:R-:W-:Y:S01]  /*2740*/  @!P4 IADD3.X R11, R201, R11, R8, P1, !PT ;  /* 0x0000000bc90bc210 */ /* 0x000fe20000ffe408 */
[----:B------:R-:W-:Y:S01]  /*2750*/  IMAD R5, R86, 0x400, R85 ;  /* 0x0000040056057824 */ /* 0x000fe200078e0255 */
[----:B------:R-:W-:Y:S01]  /*2760*/  @!P3 LEA R16, P1, R174, R200, 0x6 ;  /* 0x000000c8ae10b211 */ /* 0x000fe200078230ff */
[----:B------:R-:W-:-:S02]  /*2770*/  IMAD R86, R86, 0x10, R89 ;  /* 0x0000001056567824 */ /* 0x000fc400078e0259 */
[----:B------:R-:W-:Y:S01]  /*2780*/  IMAD.IADD R198, R4, 0x1, R5 ;  /* 0x0000000104c67824 */ /* 0x000fe200078e0205 */
[----:B------:R-:W-:Y:S01]  /*2790*/  @!P3 LEA.HI.X R17, R174, R201, R175, 0x6, P1 ;  /* 0x000000c9ae11b211 */ /* 0x000fe200008f34af */
[----:B------:R-:W-:-:S03]  /*27a0*/  IMAD.MOV.U32 R5, RZ, RZ, 0x20 ;  /* 0x00000020ff057424 */ /* 0x000fc600078e00ff */
[----:B------:R-:W-:Y:S01]  /*27b0*/  LEA R198, R198, UR4, 0x1 ;  /* 0x00000004c6c67c11 */ /* 0x000fe2000f8e08ff */
[----:B------:R-:W-:Y:S04]  /*27c0*/  @P5 STS.128 [R205+0xc000], RZ ;  /* 0x00c000ffcd005388 */ /* 0x000fe80000000c00 */
[----:B------:R-:W-:Y:S04]  /*27d0*/  @P5 STS.128 [R205+0xe000], RZ ;  /* 0x00e000ffcd005388 */ /* 0x000fe80000000c00 */
[----:B------:R-:W-:Y:S04]  /*27e0*/  @P5 STS.128 [R205+0x10000], RZ ;  /* 0x010000ffcd005388 */ /* 0x000fe80000000c00 */
[----:B------:R-:W-:Y:S01]  /*27f0*/  @!PT LDS RZ, [RZ] ;  /* 0x00000000fffff984 */ /* 0x000fe20000000800 */
[----:B------:R-:W-:Y:S01]  /*2800*/  @!PT LDS RZ, [RZ] ;  /* 0x00000000fffff984 */ /* 0x000fe20000000800 */
[----:B------:R-:W-:Y:S01]  /*2810*/  @!PT LDS RZ, [RZ] ;  /* 0x00000000fffff984 */ /* 0x000fe20000000800 */
[----:B------:R-:W-:Y:S04]  /*2820*/  @!P5 LDGSTS.E.BYPASS.LTC128B.128 [R205+0xc000], desc[UR10][R200.64] ;  /* 0x0c000000c8cddfae */ /* 0x000fe8000b901d4a */
[----:B------:R-:W-:Y:S04]  /*2830*/  @!P5 LDGSTS.E.BYPASS.LTC128B.128 [R205+0xe000], desc[UR10][R200.64+0x80] ;  /* 0x0e000080c8cddfae */ /* 0x000fe8000b901d4a */
[----:B------:R-:W-:Y:S04]  /*2840*/  @!P5 LDGSTS.E.BYPASS.LTC128B.128 [R205+0x10000], desc[UR10][R200.64+0x100] ;  /* 0x10000100c8cddfae */ /* 0x000fe8000b901d4a */
        /* <DEDUP_REMOVED lines=8> */
[----:B------:R1:W-:Y:S04]  /*28d0*/  @!P4 LDGSTS.E.BYPASS.LTC128B.128 [R205+0x10800], desc[UR10][R10.64+0x100] ;  /* 0x108001000acdcfae */ /* 0x0003e8000b901d4a */
        /* <DEDUP_REMOVED lines=17> */
[----:B------:R3:W-:Y:S01]  /*29f0*/  @!P2 LDGSTS.E.BYPASS.LTC128B.128 [R205+0x11800], desc[UR10][R14.64+0x100] ;  /* 0x118001000ecdafae */ /* 0x0007e2000b901d4a */
[----:B------:R-:W-:-:S03]  /*2a00*/  R2P PR, R12, 0x6 ;  /* 0x000000060c007804 */ /* 0x000fc60000000000 */
[----:B-1----:R-:W-:Y:S02]  /*2a10*/  LDSM.16.M88.4 R8, [R198] ;  /* 0x00000000c608783b */ /* 0x002fe40000000200 */
[----:B------:R-:W-:Y:S02]  /*2a20*/  SEL R7, R7, 0xfffffff0, !P1 ;  /* 0xfffffff007077807 */ /* 0x000fe40004800000 */
[----:B------:R-:W1:Y:S01]  /*2a30*/  LDSM.16.M88.4 R24, [R197+0x6000] ;  /* 0x00600000c518783b */ /* 0x000e620000000200 */
[----:B------:R-:W-:Y:S02]  /*2a40*/  SEL R5, R5, 0xffffffe0, !P2 ;  /* 0xffffffe005057807 */ /* 0x000fe40005000000 */
[----:B------:R-:W-:Y:S01]  /*2a50*/  R2P PR, R0, 0x6 ;  /* 0x0000000600007804 */ /* 0x000fe20000000000 */
[----:B------:R-:W-:Y:S01]  /*2a60*/  VIADD R0, R197, 0x6000 ;  /* 0x00006000c5007836 */ /* 0x000fe20000000000 */
[----:B--2---:R-:W2:Y:S01]  /*2a70*/  LDSM.16.M88.4 R16, [R197+0x6800] ;  /* 0x00680000c510783b */ /* 0x004ea20000000200 */
[----:B------:R-:W-:-:S02]  /*2a80*/  IMAD R196, R7, 0x2, R198 ;  /* 0x0000000207c47824 */ /* 0x000fc400078e02c6 */
[C---:B------:R-:W-:Y:S01]  /*2a90*/  IMAD R194, R5.reuse, 0x2, R198 ;  /* 0x0000000205c27824 */ /* 0x040fe200078e02c6 */
[----:B------:R-:W4:Y:S01]  /*2aa0*/  LDSM.16.M88.4 R60, [R197+0x7000] ;  /* 0x00700000c53c783b */ /* 0x000f220000000200 */
[----:B------:R-:W-:-:S03]  /*2ab0*/  IMAD R193, R5, 0x2, R196 ;  /* 0x0000000205c17824 */ /* 0x000fc600078e02c4 */
[----:B------:R-:W4:Y:S03]  /*2ac0*/  LDSM.16.M88.4 R48, [R197+0x7800] ;  /* 0x00780000c530783b */ /* 0x000f260000000200 */
[----:B------:R-:W-:Y:S01]  /*2ad0*/  @P1 VIADD R195, R0, 0xffffffe0 ;  /* 0xffffffe000c31836 */ /* 0x000fe20000000000 */
[----:B------:R-:W-:Y:S01]  /*2ae0*/  LDSM.16.M88.4 R36, [R196] ;  /* 0x00000000c424783b */ /* 0x000fe20000000200 */
[----:B------:R-:W-:Y:S02]  /*2af0*/  IMAD.MOV.U32 R0, RZ, RZ, 0x40 ;  /* 0x00000040ff007424 */ /* 0x000fe400078e00ff */
[C---:B------:R-:W-:Y:S01]  /*2b00*/  VIADD R187, R195.reuse, 0x800 ;  /* 0x00000800c3bb7836 */ /* 0x040fe20000000000 */
[----:B------:R-:W4:Y:S01]  /*2b10*/  LDSM.16.M88.4 R32, [R195] ;  /* 0x00000000c320783b */ /* 0x000f220000000200 */
[C---:B------:R-:W-:Y:S01]  /*2b20*/  VIADD R186, R195.reuse, 0x1000 ;  /* 0x00001000c3ba7836 */ /* 0x040fe20000000000 */
[----:B------:R-:W-:Y:S01]  /*2b30*/  SEL R0, R0, 0xffffffc0, !P2 ;  /* 0xffffffc000007807 */ /* 0x000fe20005000000 */
[C---:B------:R-:W-:Y:S01]  /*2b40*/  VIADD R185, R195.reuse, 0x1800 ;  /* 0x00001800c3b97836 */ /* 0x040fe20000000000 */
[----:B------:R-:W4:Y:S01]  /*2b50*/  LDSM.16.M88.4 R44, [R195+0x800] ;  /* 0x00080000c32c783b */ /* 0x000f220000000200 */
[----:B------:R-:W-:-:S02]  /*2b60*/  VIADD R183, R195, 0x2000 ;  /* 0x00002000c3b77836 */ /* 0x000fc40000000000 */
[----:B------:R-:W-:Y:S01]  /*2b70*/  IMAD.IADD R191, R197, 0x1, R0 ;  /* 0x00000001c5bf7824 */ /* 0x000fe200078e0200 */
[----:B---3--:R-:W3:Y:S01]  /*2b80*/  LDSM.16.M88.4 R12, [R195+0x1000] ;  /* 0x00100000c30c783b */ /* 0x008ee20000000200 */
[----:B------:R-:W-:Y:S02]  /*2b90*/  IMAD.IADD R184, R0, 0x1, R195 ;  /* 0x0000000100b87824 */ /* 0x000fe400078e02c3 */
[C---:B------:R-:W-:Y:S01]  /*2ba0*/  VIADD R182, R195.reuse, 0x2800 ;  /* 0x00002800c3b67836 */ /* 0x040fe20000000000 */
[----:B------:R-:W3:Y:S01]  /*2bb0*/  LDSM.16.M88.4 R40, [R195+0x1800] ;  /* 0x00180000c328783b */ /* 0x000ee20000000200 */
[C---:B------:R-:W-:Y:S02]  /*2bc0*/  VIADD R181, R195.reuse, 0x3000 ;  /* 0x00003000c3b57836 */ /* 0x040fe40000000000 */
[C---:B------:R-:W-:Y:S01]  /*2bd0*/  VIADD R180, R195.reuse, 0x3800 ;  /* 0x00003800c3b47836 */ /* 0x040fe20000000000 */
[----:B------:R-:W-:Y:S01]  /*2be0*/  LDSM.16.M88.4 R52, [R194] ;  /* 0x00000000c234783b */ /* 0x000fe20000000200 */
[C---:B------:R-:W-:Y:S01]  /*2bf0*/  VIADD R179, R195.reuse, 0x4000 ;  /* 0x00004000c3b37836 */ /* 0x040fe20000000000 */
[----:B-1----:R-:W-:Y:S02]  /*2c00*/  HMMA.16816.F32.BF16 R28, R8, R24, RZ ;  /* 0x00000018081c723c */ /* 0x002fe400000418ff */
[----:B------:R-:W1:Y:S01]  /*2c10*/  LDSM.16.M88.4 R68, [R191+0x6000] ;  /* 0x00600000bf44783b */ /* 0x000e620000000200 */
[----:B------:R-:W-:-:S02]  /*2c20*/  VIADD R178, R195, 0x4800 ;  /* 0x00004800c3b27836 */ /* 0x000fc40000000000 */
[C---:B------:R-:W-:Y:S01]  /*2c30*/  VIADD R177, R195.reuse, 0x5000 ;  /* 0x00005000c3b17836 */ /* 0x040fe20000000000 */
[----:B------:R-:W-:Y:S01]  /*2c40*/  LDSM.16.M88.4 R76, [R191+0x7800] ;  /* 0x00780000bf4c783b */ /* 0x000fe20000000200 */
[C---:B------:R-:W-:Y:S01]  /*2c50*/  HMMA.16816.F32.BF16 R24, R8.reuse, R26, RZ ;  /* 0x0000001a0818723c */ /* 0x040fe200000418ff */
[----:B------:R-:W-:Y:S02]  /*2c60*/  VIADD R176, R195, 0x5800 ;  /* 0x00005800c3b07836 */ /* 0x000fe40000000000 */
[----:B------:R-:W-:Y:S03]  /*2c70*/  LDSM.16.M88.4 R72, [R184+0x1800] ;  /* 0x00180000b848783b */ /* 0x000fe60000000200 */
[C---:B--2---:R-:W-:Y:S01]  /*2c80*/  HMMA.16816.F32.BF16 R20, R8.reuse, R16, RZ ;  /* 0x000000100814723c */ /* 0x044fe200000418ff */
[----:B------:R-:W-:Y:S04]  /*2c90*/  LDSM.16.M88.4 R80, [R197+0x9800] ;  /* 0x00980000c550783b */ /* 0x000fe80000000200 */
[----:B------:R-:W0:Y:S01]  /*2ca0*/  LDGDEPBAR ;  /* 0x00000000000079af */ /* 0x000e220000000000 */
[C---:B----4-:R-:W-:Y:S06]  /*2cb0*/  HMMA.16816.F32.BF16 R64, R8.reuse, R60, RZ ;  /* 0x0000003c0840723c */ /* 0x050fec00000418ff */
[C---:B------:R-:W-:Y:S06]  /*2cc0*/  HMMA.16816.F32.BF16 R16, R8.reuse, R18, RZ ;  /* 0x000000120810723c */ /* 0x040fec00000418ff */
[C---:B------:R-:W-:Y:S06]  /*2cd0*/  HMMA.16816.F32.BF16 R60, R8.reuse, R62, RZ ;  /* 0x0000003e083c723c */ /* 0x040fec00000418ff */
[C---:B------:R-:W-:Y:S06]  /*2ce0*/  HMMA.16816.F32.BF16 R56, R8.reuse, R48, RZ ;  /* 0x000000300838723c */ /* 0x040fec00000418ff */
[----:B------:R-:W-:Y:S01]  /*2cf0*/  HMMA.16816.F32.BF16 R8, R8, R50, RZ ;  /* 0x000000320808723c */ /* 0x000fe200000418ff */
[----:B------:R-:W2:Y:S05]  /*2d00*/  LDSM.16.M88.4 R48, [R191+0x6800] ;  /* 0x00680000bf30783b */ /* 0x000eaa0000000200 */
[C---:B------:R-:W-:Y:S06]  /*2d10*/  HMMA.16816.F32.BF16 R28, R36.reuse, R32, R28 ;  /* 0x00000020241c723c */ /* 0x040fec000004181c */
[C---:B------:R-:W-:Y:S01]  /*2d20*/  HMMA.16816.F32.BF16 R24, R36.reuse, R34, R24 ;  /* 0x000000222418723c */ /* 0x040fe20000041818 */
[----:B------:R-:W4:Y:S05]  /*2d30*/  LDSM.16.M88.4 R32, [R191+0x7000] ;  /* 0x00700000bf20783b */ /* 0x000f2a0000000200 */
        /* <DEDUP_REMOVED lines=8> */
[----:B------:R-:W3:Y:S04]  /*2dc0*/  LDSM.16.M88.4 R36, [R184+0x1000] ;  /* 0x00100000b824783b */ /* 0x000ee80000000200 */
[----:B------:R-:W3:Y:S01]  /*2dd0*/  LDSM.16.M88.4 R40, [R184+0x800] ;  /* 0x00080000b828783b */ /* 0x000ee20000000200 */
[C---:B-1----:R-:W-:Y:S06]  /*2de0*/  HMMA.16816.F32.BF16 R28, R52.reuse, R68, R28 ;  /* 0x00000044341c723c */ /* 0x042fec000004181c */
[C---:B------:R-:W-:Y:S01]  /*2df0*/  HMMA.16816.F32.BF16 R24, R52.reuse, R70, R24 ;  /* 0x000000463418723c */ /* 0x040fe20000041818 */
[----:B------:R-:W-:Y:S05]  /*2e00*/  LDSM.16.M88.4 R68, [R198+0x2000] ;  /* 0x00200000c644783b */ /* 0x000fea0000000200 */
[C---:B--2---:R-:W-:Y:S06]  /*2e10*/  HMMA.16816.F32.BF16 R20, R52.reuse, R48, R20 ;  /* 0x000000303414723c */ /* 0x044fec0000041814 */
[C---:B------:R-:W-:Y:S01]  /*2e20*/  HMMA.16816.F32.BF16 R16, R52.reuse, R50, R16 ;  /* 0x000000323410723c */ /* 0x040fe20000041810 */
[----:B------:R-:W1:Y:S05]  /*2e30*/  LDSM.16.M88.4 R48, [R197+0x8000] ;  /* 0x00800000c530783b */ /* 0x000e6a0000000200 */
[C---:B----4-:R-:W-:Y:S06]  /*2e40*/  HMMA.16816.F32.BF16 R64, R52.reuse, R32, R64 ;  /* 0x000000203440723c */ /* 0x050fec0000041840 */
[C---:B------:R-:W-:Y:S01]  /*2e50*/  HMMA.16816.F32.BF16 R60, R52.reuse, R34, R60 ;  /* 0x00000022343c723c */ /* 0x040fe2000004183c */
[----:B------:R-:W-:Y:S05]  /*2e60*/  LDSM.16.M88.4 R32, [R197+0x8800] ;  /* 0x00880000c520783b */ /* 0x000fea0000000200 */
[C---:B------:R-:W-:Y:S06]  /*2e70*/  HMMA.16816.F32.BF16 R56, R52.reuse, R76, R56 ;  /* 0x0000004c3438723c */ /* 0x040fec0000041838 */
[----:B------:R-:W-:Y:S01]  /*2e80*/  HMMA.16816.F32.BF16 R52, R52, R78, R8 ;  /* 0x0000004e3434723c */ /* 0x000fe20000041808 */
[----:B------:R-:W2:Y:S04]  /*2e90*/  LDSM.16.M88.4 R8, [R197+0x9000] ;  /* 0x00900000c508783b */ /* 0x000ea80000000200 */
[----:B------:R-:W-:Y:S01]  /*2ea0*/  LDSM.16.M88.4 R76, [R195+0x3800] ;  /* 0x00380000c34c783b */ /* 0x000fe20000000200 */
[C---:B---3--:R-:W-:Y:S06]  /*2eb0*/  HMMA.16816.F32.BF16 R28, R12.reuse, R44, R28 ;  /* 0x0000002c0c1c723c */ /* 0x048fec000004181c */
[C---:B------:R-:W-:Y:S01]  /*2ec0*/  HMMA.16816.F32.BF16 R24, R12.reuse, R46, R24 ;  /* 0x0000002e0c18723c */ /* 0x040fe20000041818 */
[----:B------:R-:W-:Y:S05]  /*2ed0*/  LDSM.16.M88.4 R44, [R195+0x2000] ;  /* 0x00200000c32c783b */ /* 0x000fea0000000200 */
[C---:B------:R-:W-:Y:S06]  /*2ee0*/  HMMA.16816.F32.BF16 R64, R12.reuse, R36, R64 ;  /* 0x000000240c40723c */ /* 0x040fec0000041840 */
[C---:B------:R-:W-:Y:S01]  /*2ef0*/  HMMA.16816.F32.BF16 R60, R12.reuse, R38, R60 ;  /* 0x000000260c3c723c */ /* 0x040fe2000004183c */
[----:B------:R-:W3:Y:S05]  /*2f00*/  LDSM.16.M88.4 R36, [R196+0x2000] ;  /* 0x00200000c424783b */ /* 0x000eea0000000200 */
[C---:B------:R-:W-:Y:S06]  /*2f10*/  HMMA.16816.F32.BF16 R20, R12.reuse, R40, R20 ;  /* 0x000000280c14723c */ /* 0x040fec0000041814 */
[C---:B------:R-:W-:Y:S01]  /*2f20*/  HMMA.16816.F32.BF16 R16, R12.reuse, R42, R16 ;  /* 0x0000002a0c10723c */ /* 0x040fe20000041810 */
[----:B------:R-:W-:Y:S05]  /*2f30*/  LDSM.16.M88.4 R40, [R195+0x2800] ;  /* 0x00280000c328783b */ /* 0x000fea0000000200 */
[C---:B------:R-:W-:Y:S06]  /*2f40*/  HMMA.16816.F32.BF16 R56, R12.reuse, R72, R56 ;  /* 0x000000480c38723c */ /* 0x040fec0000041838 */
[----:B------:R-:W-:Y:S01]  /*2f50*/  HMMA.16816.F32.BF16 R52, R12, R74, R52 ;  /* 0x0000004a0c34723c */ /* 0x000fe20000041834 */
[----:B------:R-:W4:Y:S04]  /*2f60*/  LDSM.16.M88.4 R12, [R195+0x3000] ;  /* 0x00300000c30c783b */ /* 0x000f280000000200 */
[----:B------:R-:W-:Y:S01]  /*2f70*/  LDSM.16.M88.4 R72, [R191+0x8000] ;  /* 0x00800000bf48783b */ /* 0x000fe20000000200 */
[C---:B-1----:R-:W-:Y:S06]  /*2f80*/  HMMA.16816.F32.BF16 R28, R68.reuse, R48, R28 ;  /* 0x00000030441c723c */ /* 0x042fec000004181c */
[C---:B------:R-:W-:Y:S01]  /*2f90*/  HMMA.16816.F32.BF16 R24, R68.reuse, R50, R24 ;  /* 0x000000324418723c */ /* 0x040fe20000041818 */
[----:B------:R-:W1:Y:S05]  /*2fa0*/  LDSM.16.M88.4 R48, [R194+0x2000] ;  /* 0x00200000c230783b */ /* 0x000e6a0000000200 */
[C---:B--2---:R-:W-:Y:S06]  /*2fb0*/  HMMA.16816.F32.BF16 R64, R68.reuse, R8, R64 ;  /* 0x000000084440723c */ /* 0x044fec0000041840 */
[C---:B------:R-:W-:Y:S01]  /*2fc0*/  HMMA.16816.F32.BF16 R60, R68.reuse, R10, R60 ;  /* 0x0000000a443c723c */ /* 0x040fe2000004183c */
[----:B------:R-:W2:Y:S05]  /*2fd0*/  LDSM.16.M88.4 R8, [R191+0x9000] ;  /* 0x00900000bf08783b */ /* 0x000eaa0000000200 */
[C---:B------:R-:W-:Y:S06]  /*2fe0*/  HMMA.16816.F32.BF16 R20, R68.reuse, R32, R20 ;  /* 0x000000204414723c */ /* 0x040fec0000041814 */
[----:B------:R-:W-:Y:S01]  /*2ff0*/  HMMA.16816.F32.BF16 R16, R68, R34, R16 ;  /* 0x000000224410723c */ /* 0x000fe20000041810 */
[----:B------:R-:W2:Y:S05]  /*3000*/  LDSM.16.M88.4 R32, [R191+0x8800] ;  /* 0x00880000bf20783b */ /* 0x000eaa0000000200 */
[----:B---3--:R-:W-:Y:S06]  /*3010*/  HMMA.16816.F32.BF16 R28, R36, R44, R28 ;  /* 0x0000002c241c723c */ /* 0x008fec000004181c */
[C---:B------:R-:W-:Y:S06]  /*3020*/  HMMA.16816.F32.BF16 R56, R68.reuse, R80, R56 ;  /* 0x000000504438723c */ /* 0x040fec0000041838 */
[----:B------:R-:W-:Y:S01]  /*3030*/  HMMA.16816.F32.BF16 R52, R68, R82, R52 ;  /* 0x000000524434723c */ /* 0x000fe20000041834 */
[----:B------:R-:W-:Y:S04]  /*3040*/  LDSM.16.M88.4 R68, [R191+0x9800] ;  /* 0x00980000bf44783b */ /* 0x000fe80000000200 */
[----:B------:R-:W-:Y:S01]  /*3050*/  LDSM.16.M88.4 R80, [R197+0xa800] ;  /* 0x00a80000c550783b */ /* 0x000fe20000000200 */
[C---:B------:R-:W-:Y:S03]  /*3060*/  HMMA.16816.F32.BF16 R24, R36.reuse, R46, R24 ;  /* 0x0000002e2418723c */ /* 0x040fe60000041818 */
[----:B------:R-:W-:Y:S03]  /*3070*/  LDSM.16.M88.4 R44, [R184+0x2000] ;  /* 0x00200000b82c783b */ /* 0x000fe60000000200 */
[C---:B----4-:R-:W-:Y:S06]  /*3080*/  HMMA.16816.F32.BF16 R64, R36.reuse, R12, R64 ;  /* 0x0000000c2440723c */ /* 0x050fec0000041840 */
        /* <DEDUP_REMOVED lines=24> */
[----:B------:R-:W3:Y:S03]  /*3210*/  LDSM.16.M88.4 R44, [R195+0x4000] ;  /* 0x00400000c32c783b */ /* 0x000ee60000000200 */
[C---:B----4-:R-:W-:Y:S06]  /*3220*/  HMMA.16816.F32.BF16 R20, R12.reuse, R40, R20 ;  /* 0x000000280c14723c */ /* 0x050fec0000041814 */
[C---:B------:R-:W-:Y:S01]  /*3230*/  HMMA.16816.F32.BF16 R16, R12.reuse, R42, R16 ;  /* 0x0000002a0c10723c */ /* 0x040fe20000041810 */
[----:B------:R-:W4:Y:S05]  /*3240*/  LDSM.16.M88.4 R40, [R195+0x4800] ;  /* 0x00480000c328783b */ /* 0x000f2a0000000200 */
[C---:B-1----:R-:W-:Y:S06]  /*3250*/  HMMA.16816.F32.BF16 R64, R12.reuse, R36, R64 ;  /* 0x000000240c40723c */ /* 0x042fec0000041840 */
[----:B------:R-:W-:Y:S01]  /*3260*/  HMMA.16816.F32.BF16 R60, R12, R38, R60 ;  /* 0x000000260c3c723c */ /* 0x000fe2000004183c */
[----:B------:R-:W1:Y:S05]  /*3270*/  LDSM.16.M88.4 R36, [R195+0x5000] ;  /* 0x00500000c324783b */ /* 0x000e6a0000000200 */
[----:B--2---:R-:W-:Y:S06]  /*3280*/  HMMA.16816.F32.BF16 R28, R76, R8, R28 ;  /* 0x000000084c1c723c */ /* 0x004fec000004181c */
[C---:B------:R-:W-:Y:S06]  /*3290*/  HMMA.16816.F32.BF16 R56, R12.reuse, R32, R56 ;  /* 0x000000200c38723c */ /* 0x040fec0000041838 */
[----:B------:R-:W-:Y:S01]  /*32a0*/  HMMA.16816.F32.BF16 R52, R12, R34, R52 ;  /* 0x000000220c34723c */ /* 0x000fe20000041834 */
[----:B------:R-:W-:Y:S04]  /*32b0*/  LDSM.16.M88.4 R12, [R191+0xa000] ;  /* 0x00a00000bf0c783b */ /* 0x000fe80000000200 */
[----:B------:R-:W-:Y:S01]  /*32c0*/  LDSM.16.M88.4 R32, [R195+0x5800] ;  /* 0x00580000c320783b */ /* 0x000fe20000000200 */
[C---:B------:R-:W-:Y:S03]  /*32d0*/  HMMA.16816.F32.BF16 R24, R76.reuse, R10, R24 ;  /* 0x0000000a4c18723c */ /* 0x040fe60000041818 */
[----:B------:R-:W2:Y:S03]  /*32e0*/  LDSM.16.M88.4 R8, [R194+0x4000] ;  /* 0x00400000c208783b */ /* 0x000ea60000000200 */
[C---:B------:R-:W-:Y:S06]  /*32f0*/  HMMA.16816.F32.BF16 R20, R76.reuse, R80, R20 ;  /* 0x000000504c14723c */ /* 0x040fec0000041814 */
[C---:B------:R-:W-:Y:S06]  /*3300*/  HMMA.16816.F32.BF16 R16, R76.reuse, R82, R16 ;  /* 0x000000524c10723c */ /* 0x040fec0000041810 */
[C---:B------:R-:W-:Y:S06]  /*3310*/  HMMA.16816.F32.BF16 R64, R76.reuse, R72, R64 ;  /* 0x000000484c40723c */ /* 0x040fec0000041840 */
[----:B------:R-:W-:Y:S06]  /*3320*/  HMMA.16816.F32.BF16 R60, R76, R74, R60 ;  /* 0x0000004a4c3c723c */ /* 0x000fec000004183c */
[----:B---3--:R-:W-:Y:S06]  /*3330*/  HMMA.16816.F32.BF16 R28, R48, R44, R28 ;  /* 0x0000002c301c723c */ /* 0x008fec000004181c */
[C---:B------:R-:W-:Y:S06]  /*3340*/  HMMA.16816.F32.BF16 R56, R76.reuse, R68, R56 ;  /* 0x000000444c38723c */ /* 0x040fec0000041838 */
[----:B------:R-:W-:Y:S01]  /*3350*/  HMMA.16816.F32.BF16 R68, R76, R70, R52 ;  /* 0x000000464c44723c */ /* 0x000fe20000041834 */
[----:B------:R-:W3:Y:S05]  /*3360*/  LDSM.16.M88.4 R52, [R191+0xa800] ;  /* 0x00a80000bf34783b */ /* 0x000eea0000000200 */
[C---:B------:R-:W-:Y:S01]  /*3370*/  HMMA.16816.F32.BF16 R24, R48.reuse, R46, R24 ;  /* 0x0000002e3018723c */ /* 0x040fe20000041818 */
[----:B------:R-:W-:Y:S05]  /*3380*/  LDSM.16.M88.4 R44, [R184+0x4000] ;  /* 0x00400000b82c783b */ /* 0x000fea0000000200 */
[C---:B----4-:R-:W-:Y:S01]  /*3390*/  HMMA.16816.F32.BF16 R72, R48.reuse, R40, R20 ;  /* 0x000000283048723c */ /* 0x050fe20000041814 */
[----:B------:R-:W4:Y:S05]  /*33a0*/  LDSM.16.M88.4 R20, [R193+0x4000] ;  /* 0x00400000c114783b */ /* 0x000f2a0000000200 */
[C---:B------:R-:W-:Y:S01]  /*33b0*/  HMMA.16816.F32.BF16 R16, R48.reuse, R42, R16 ;  /* 0x0000002a3010723c */ /* 0x040fe20000041810 */
[----:B------:R-:W4:Y:S05]  /*33c0*/  LDSM.16.M88.4 R40, [R191+0xb000] ;  /* 0x00b00000bf28783b */ /* 0x000f2a0000000200 */
[C---:B-1----:R-:W-:Y:S06]  /*33d0*/  HMMA.16816.F32.BF16 R64, R48.reuse, R36, R64 ;  /* 0x000000243040723c */ /* 0x042fec0000041840 */
[----:B------:R-:W-:Y:S06]  /*33e0*/  HMMA.16816.F32.BF16 R60, R48, R38, R60 ;  /* 0x00000026303c723c */ /* 0x000fec000004183c */
[C---:B--2---:R-:W-:Y:S01]  /*33f0*/  HMMA.16816.F32.BF16 R36, R8.reuse, R12, R28 ;  /* 0x0000000c0824723c */ /* 0x044fe2000004181c */
[----:B------:R-:W1:Y:S05]  /*3400*/  LDSM.16.M88.4 R28, [R184+0x4800] ;  /* 0x00480000b81c783b */ /* 0x000e6a0000000200 */
[----:B------:R-:W-:Y:S01]  /*3410*/  HMMA.16816.F32.BF16 R24, R8, R14, R24 ;  /* 0x0000000e0818723c */ /* 0x000fe20000041818 */
[----:B------:R-:W-:-:S05]  /*3420*/  LOP3.LUT R13, R88, 0xffffffe0, RZ, 0xc0, !PT ;  /* 0xffffffe0580d7812 */ /* 0x000fca00078ec0ff */
[C---:B------:R-:W-:Y:S01]  /*3430*/  IMAD.IADD R0, R84.reuse, 0x1, -R13 ;  /* 0x0000000154007824 */ /* 0x040fe200078e0a0d */
[----:B------:R-:W-:Y:S01]  /*3440*/  HMMA.16816.F32.BF16 R56, R48, R32, R56 ;  /* 0x000000203038723c */ /* 0x000fe20000041838 */
[----:B------:R-:W-:-:S03]  /*3450*/  IMAD.SHL.U32 R84, R84, 0x2, RZ ;  /* 0x0000000254547824 */ /* 0x000fc600078e00ff */
[----:B------:R-:W-:Y:S02]  /*3460*/  SHF.R.S32.HI R13, RZ, 0x1f, R0 ;  /* 0x0000001fff0d7819 */ /* 0x000fe40000011400 */
[----:B------:R-:W-:Y:S01]  /*3470*/  HMMA.16816.F32.BF16 R68, R48, R34, R68 ;  /* 0x000000223044723c */ /* 0x000fe20000041844 */
[----:B------:R-:W-:Y:S01]  /*3480*/  LOP3.LUT R84, R84, 0x6, RZ, 0xc0, !PT ;  /* 0x0000000654547812 */ /* 0x000fe200078ec0ff */
[----:B------:R-:W-:Y:S01]  /*3490*/  LDSM.16.M88.4 R32, [R184+0x5000] ;  /* 0x00500000b820783b */ /* 0x000fe20000000200 */
[----:B------:R-:W-:-:S03]  /*34a0*/  LEA.HI R0, R13, R0, RZ, 0x2 ;  /* 0x000000000d007211 */ /* 0x000fc600078f10ff */
[----:B------:R-:W2:Y:S01]  /*34b0*/  LDSM.16.M88.4 R12, [R191+0xb800] ;  /* 0x00b80000bf0c783b */ /* 0x000ea20000000200 */
[----:B------:R-:W-:Y:S01]  /*34c0*/  SHF.R.S32.HI R49, RZ, 0x2, R0 ;  /* 0x00000002ff317819 */ /* 0x000fe20000011400 */
[----:B---3--:R-:W-:Y:S01]  /*34d0*/  HMMA.16816.F32.BF16 R72, R8, R52, R72 ;  /* 0x000000340848723c */ /* 0x008fe20000041848 */
[----:B------:R-:W-:Y:S02]  /*34e0*/  IMAD.IADD R0, R85, 0x1, R4 ;  /* 0x0000000155007824 */ /* 0x000fe400078e0204 */
[----:B------:R-:W-:-:S03]  /*34f0*/  IADD3 R49, R86, 0x1, R49 ;  /* 0x0000000156317810 */ /* 0x000fc60007ffe031 */
[----:B------:R-:W-:Y:S01]  /*3500*/  HMMA.16816.F32.BF16 R16, R8, R54, R16 ;  /* 0x000000360810723c */ /* 0x000fe20000041810 */
[----:B------:R-:W-:-:S05]  /*3510*/  IADD3 R90, R6, R49, -R90 ;  /* 0x00000031065a7210 */ /* 0x000fca0007ffe85a */
[----:B----4-:R-:W-:Y:S01]  /*3520*/  HMMA.16816.F32.BF16 R36, R20, R44, R36 ;  /* 0x0000002c1424723c */ /* 0x010fe20000041824 */
[----:B------:R-:W-:-:S05]  /*3530*/  IMAD.IADD R87, R90, 0x1, R87 ;  /* 0x000000015a577824 */ /* 0x000fca00078e0257 */
[----:B------:R-:W-:Y:S01]  /*3540*/  HMMA.16816.F32.BF16 R64, R8, R40, R64 ;  /* 0x000000280840723c */ /* 0x000fe20000041840 */
[----:B------:R-:W-:Y:S01]  /*3550*/  IMAD.IADD R45, R3, 0x1, R84 ;  /* 0x00000001032d7824 */ /* 0x000fe200078e0254 */
[C---:B------:R-:W-:Y:S02]  /*3560*/  VIMNMX R210, R87.reuse, R6, PT ;  /* 0x0000000657d27248 */ /* 0x040fe40003fe0100 */
[----:B------:R-:W-:Y:S02]  /*3570*/  VIADDMNMX R204, R87, 0x8, R6, PT ;  /* 0x0000000857cc7846 */ /* 0x000fe40003800106 */
[----:B------:R-:W-:Y:S01]  /*3580*/  HMMA.16816.F32.BF16 R24, R20, R46, R24 ;  /* 0x0000002e1418723c */ /* 0x000fe20000041818 */
[----:B------:R-:W-:-:S05]  /*3590*/  VIADD R41, R45, 0x1 ;  /* 0x000000012d297836 */ /* 0x000fca0000000000 */
[----:B------:R-:W-:Y:S01]  /*35a0*/  HMMA.16816.F32.BF16 R60, R8, R42, R60 ;  /* 0x0000002a083c723c */ /* 0x000fe2000004183c */
[----:B------:R-:W-:Y:S01]  /*35b0*/  ISETP.GE.AND P6, PT, R41, R210, PT ;  /* 0x000000d22900720c */ /* 0x000fe20003fc6270 */
[----:B------:R-:W-:Y:S01]  /*35c0*/  VIADD R47, R45, 0x8 ;  /* 0x000000082d2f7836 */ /* 0x000fe20000000000 */
[----:B------:R-:W-:Y:S02]  /*35d0*/  ISETP.GE.AND P2, PT, R41, R204, PT ;  /* 0x000000cc2900720c */ /* 0x000fe40003f46270 */
[----:B------:R-:W3:Y:S01]  /*35e0*/  LDSM.16.M88.4 R40, [R184+0x5800] ;  /* 0x00580000b828783b */ /* 0x000ee20000000200 */
[----:B-1----:R-:W-:Y:S01]  /*35f0*/  HMMA.16816.F32.BF16 R72, R20, R28, R72 ;  /* 0x0000001c1448723c */ /* 0x002fe20000041848 */
[----:B------:R-:W-:Y:S01]  /*3600*/  ISETP.GE.AND P3, PT, R47, R210, PT ;  /* 0x000000d22f00720c */ /* 0x000fe20003f66270 */
[----:B------:R-:W-:-:S04]  /*3610*/  DEPBAR.LE SB0, 0x0 ;  /* 0x000080000000791a */ /* 0x000fc80000000000 */
[----:B------:R-:W-:Y:S01]  /*3620*/  HMMA.16816.F32.BF16 R16, R20, R30, R16 ;  /* 0x0000001e1410723c */ /* 0x000fe20000041810 */
[----:B------:R-:W-:Y:S01]  /*3630*/  VIADD R29, R45, 0x9 ;  /* 0x000000092d1d7836 */ /* 0x000fe20000000000 */
[----:B------:R-:W-:Y:S02]  /*3640*/  ISETP.GE.AND P1, PT, R47, R204, PT ;  /* 0x000000cc2f00720c */ /* 0x000fe40003f26270 */
[----:B------:R-:W-:Y:S02]  /*3650*/  FSEL R28, R37, -INF , !P6 ;  /* 0xff800000251c7808 */ /* 0x000fe40007000000 */
[----:B--2---:R-:W-:Y:S01]  /*3660*/  HMMA.16816.F32.BF16 R56, R8, R12, R56 ;  /* 0x0000000c0838723c */ /* 0x004fe20000041838 */
[----:B------:R-:W-:Y:S01]  /*3670*/  ISETP.GE.AND P4, PT, R29, R210, PT ;  /* 0x000000d21d00720c */ /* 0x000fe20003f86270 */
[----:B------:R-:W-:Y:S01]  /*3680*/  VIADD R31, R45, 0x11 ;  /* 0x000000112d1f7836 */ /* 0x000fe20000000000 */
[----:B------:R-:W-:Y:S01]  /*3690*/  ISETP.GE.AND P5, PT, R29, R204, PT ;  /* 0x000000cc1d00720c */ /* 0x000fe20003fa6270 */
[----:B------:R-:W-:Y:S01]  /*36a0*/  VIADD R29, R45, 0x10 ;  /* 0x000000102d1d7836 */ /* 0x000fe20000000000 */
[----:B------:R-:W-:Y:S01]  /*36b0*/  FSEL R24, R24, -INF , !P3 ;  /* 0xff80000018187808 */ /* 0x000fe20005800000 */
[----:B------:R-:W-:Y:S01]  /*36c0*/  HMMA.16816.F32.BF16 R64, R20, R32, R64 ;  /* 0x000000201440723c */ /* 0x000fe20000041840 */
[----:B------:R-:W-:Y:S01]  /*36d0*/  FSEL R12, R25, -INF , !P4 ;  /* 0xff800000190c7808 */ /* 0x000fe20006000000 */
[----:B------:R-:W-:Y:S01]  /*36e0*/  VIADD R25, R45, 0x19 ;  /* 0x000000192d197836 */ /* 0x000fe20000000000 */
[----:B------:R-:W-:Y:S01]  /*36f0*/  ISETP.GE.AND P6, PT, R29, R210, PT ;  /* 0x000000d21d00720c */ /* 0x000fe20003fc6270 */
[----:B------:R-:W-:Y:S01]  /*3700*/  VIADD R13, R45, 0x18 ;  /* 0x000000182d0d7836 */ /* 0x000fe20000000000 */
[----:B------:R-:W-:Y:S01]  /*3710*/  ISETP.GE.AND P3, PT, R29, R204, PT ;  /* 0x000000cc1d00720c */ /* 0x000fe20003f66270 */
[----:B------:R-:W-:Y:S01]  /*3720*/  HMMA.16816.F32.BF16 R68, R8, R14, R68 ;  /* 0x0000000e0844723c */ /* 0x000fe20000041844 */
[----:B------:R-:W-:-:S02]  /*3730*/  FSEL R29, R26, -INF , !P1 ;  /* 0xff8000001a1d7808 */ /* 0x000fc40004800000 */
[----:B------:R-:W-:Y:S02]  /*3740*/  ISETP.GE.AND P1, PT, R31, R210, PT ;  /* 0x000000d21f00720c */ /* 0x000fe40003f26270 */
[----:B------:R-:W-:Y:S01]  /*3750*/  FSEL R27, R27, -INF , !P5 ;  /* 0xff8000001b1b7808 */ /* 0x000fe20006800000 */
[C---:B------:R-:W-:Y:S01]  /*3760*/  HMMA.16816.F32.BF16 R60, R20.reuse, R34, R60 ;  /* 0x00000022143c723c */ /* 0x040fe2000004183c */
[----:B------:R-:W-:Y:S01]  /*3770*/  FSEL R8, R73, -INF , !P1 ;  /* 0xff80000049087808 */ /* 0x000fe20004800000 */
[----:B------:R-:W-:Y:S01]  /*3780*/  VIADD R9, R45, 0x20 ;  /* 0x000000202d097836 */ /* 0x000fe20000000000 */
[-C--:B------:R-:W-:Y:S01]  /*3790*/  ISETP.GE.AND P1, PT, R25, R204.reuse, PT ;  /* 0x000000cc1900720c */ /* 0x080fe20003f26270 */
[----:B------:R-:W-:Y:S01]  /*37a0*/  VIADD R15, R45, 0x21 ;  /* 0x000000212d0f7836 */ /* 0x000fe20000000000 */
[----:B------:R-:W-:Y:S02]  /*37b0*/  ISETP.GE.AND P4, PT, R31, R204, PT ;  /* 0x000000cc1f00720c */ /* 0x000fe40003f86270 */
[----:B------:R-:W-:Y:S01]  /*37c0*/  FSEL R19, R19, -INF , !P1 ;  /* 0xff80000013137808 */ /* 0x000fe20004800000 */
[----:B------:R-:W-:Y:S01]  /*37d0*/  BAR.SYNC.DEFER_BLOCKING 0x0 ;  /* 0x0000000000007b1d */ /* 0x000fe20000010000 */
[----:B------:R-:W-:Y:S01]  /*37e0*/  ISETP.GT.AND P1, PT, R211, 0x1, PT ;  /* 0x00000001d300780c */ /* 0x000fe20003f24270 */
[----:B---3--:R-:W-:Y:S01]  /*37f0*/  HMMA.16816.F32.BF16 R56, R20, R40, R56 ;  /* 0x000000281438723c */ /* 0x008fe20000041838 */
[----:B------:R-:W-:-:S02]  /*3800*/  ISETP.GE.AND P5, PT, R13, R210, PT ;  /* 0x000000d20d00720c */ /* 0x000fc40003fa6270 */
[----:B------:R-:W-:Y:S02]  /*3810*/  FSEL R72, R72, -INF , !P6 ;  /* 0xff80000048487808 */ /* 0x000fe40007000000 */
[----:B------:R-:W-:Y:S02]  /*3820*/  FSEL R11, R74, -INF , !P3 ;  /* 0xff8000004a0b7808 */ /* 0x000fe40005800000 */
[----:B------:R-:W-:Y:S01]  /*3830*/  ISETP.GE.AND P6, PT, R13, R204, PT ;  /* 0x000000cc0d00720c */ /* 0x000fe20003fc6270 */
[----:B------:R-:W-:Y:S01]  /*3840*/  HMMA.16816.F32.BF16 R68, R20, R42, R68 ;  /* 0x0000002a1444723c */ /* 0x000fe20000041844 */
[----:B------:R-:W-:Y:S02]  /*3850*/  ISETP.GE.AND P3, PT, R25, R210, PT ;  /* 0x000000d21900720c */ /* 0x000fe40003f66270 */
[----:B------:R-:W-:Y:S01]  /*3860*/  FSEL R13, R75, -INF , !P4 ;  /* 0xff8000004b0d7808 */ /* 0x000fe20006000000 */
[----:B------:R-:W1:Y:S01]  /*3870*/  @!P1 LDC.64 R134, c[0x0][0x218] ;  /* 0x00008600ff869b82 */ /* 0x000e620000000a00 */
[----:B------:R-:W-:-:S02]  /*3880*/  FSEL R16, R16, -INF , !P5 ;  /* 0xff80000010107808 */ /* 0x000fc40006800000 */
[C---:B------:R-:W-:Y:S02]  /*3890*/  ISETP.GE.AND P4, PT, R9.reuse, R210, PT ;  /* 0x000000d20900720c */ /* 0x040fe40003f86270 */
[----:B------:R-:W-:Y:S02]  /*38a0*/  ISETP.GE.AND P5, PT, R9, R204, PT ;  /* 0x000000cc0900720c */ /* 0x000fe40003fa6270 */
[----:B------:R-:W-:Y:S02]  /*38b0*/  FSEL R9, R18, -INF , !P6 ;  /* 0xff80000012097808 */ /* 0x000fe40007000000 */
[----:B------:R-:W-:Y:S01]  /*38c0*/  FSEL R6, R17, -INF , !P3 ;  /* 0xff80000011067808 */ /* 0x000fe20005800000 */
[----:B------:R-:W-:Y:S01]  /*38d0*/  VIADD R17, R45, 0x29 ;  /* 0x000000292d117836 */ /* 0x000fe20000000000 */
[C---:B------:R-:W-:Y:S02]  /*38e0*/  ISETP.GE.AND P6, PT, R15.reuse, R210, PT ;  /* 0x000000d20f00720c */ /* 0x040fe40003fc6270 */
[----:B------:R-:W-:Y:S01]  /*38f0*/  ISETP.GE.AND P3, PT, R15, R204, PT ;  /* 0x000000cc0f00720c */ /* 0x000fe20003f66270 */
[----:B------:R-:W-:Y:S01]  /*3900*/  VIADD R15, R45, 0x28 ;  /* 0x000000282d0f7836 */ /* 0x000fe20000000000 */
[----:B------:R-:W-:-:S02]  /*3910*/  FSEL R39, R39, -INF , !P2 ;  /* 0xff80000027277808 */ /* 0x000fc40005000000 */
[----:B------:R-:W-:Y:S02]  /*3920*/  FSEL R162, R64, -INF , !P4 ;  /* 0xff80000040a27808 */ /* 0x000fe40006000000 */
[C---:B------:R-:W-:Y:S02]  /*3930*/  ISETP.GE.AND P2, PT, R15.reuse, R210, PT ;  /* 0x000000d20f00720c */ /* 0x040fe40003f46270 */
[----:B------:R-:W-:Y:S01]  /*3940*/  ISETP.GE.AND P4, PT, R15, R204, PT ;  /* 0x000000cc0f00720c */ /* 0x000fe20003f86270 */
[----:B------:R-:W-:Y:S01]  /*3950*/  VIADD R15, R45, 0x30 ;  /* 0x000000302d0f7836 */ /* 0x000fe20000000000 */
[----:B------:R-:W-:Y:S02]  /*3960*/  FSEL R223, R66, -INF , !P5 ;  /* 0xff80000042df7808 */ /* 0x000fe40006800000 */
[----:B------:R-:W-:Y:S02]  /*3970*/  FSEL R170, R65, -INF , !P6 ;  /* 0xff80000041aa7808 */ /* 0x000fe40007000000 */
[----:B------:R-:W-:-:S02]  /*3980*/  ISETP.GE.AND P5, PT, R17, R210, PT ;  /* 0x000000d21100720c */ /* 0x000fc40003fa6270 */
        /* <DEDUP_REMOVED lines=11> */
[----:B------:R-:W-:Y:S02]  /*3a40*/  FSEL R166, R61, -INF , !P5 ;  /* 0xff8000003da67808 */ /* 0x000fe40006800000 */
[C---:B------:R-:W-:Y:S02]  /*3a50*/  ISETP.GE.AND P6, PT, R15.reuse, R210, PT ;  /* 0x000000d20f00720c */ /* 0x040fe40003fc6270 */
[----:B------:R-:W-:Y:S01]  /*3a60*/  ISETP.GE.AND P3, PT, R15, R204, PT ;  /* 0x000000cc0f00720c */ /* 0x000fe20003f66270 */
[----:B------:R-:W-:Y:S01]  /*3a70*/  VIADD R15, R45, 0x39 ;  /* 0x000000392d0f7836 */ /* 0x000fe20000000000 */
[----:B------:R-:W-:-:S02]  /*3a80*/  FSEL R217, R58, -INF , !P2 ;  /* 0xff8000003ad97808 */ /* 0x000fc40005000000 */
[----:B------:R-:W-:Y:S02]  /*3a90*/  ISETP.GE.AND P5, PT, R17, R204, PT ;  /* 0x000000cc1100720c */ /* 0x000fe40003fa6270 */
[----:B------:R-:W-:Y:S02]  /*3aa0*/  ISETP.GE.AND P2, PT, R45, R210, PT ;  /* 0x000000d22d00720c */ /* 0x000fe40003f46270 */
[----:B------:R-:W-:Y:S02]  /*3ab0*/  FSEL R216, R57, -INF , !P4 ;  /* 0xff80000039d87808 */ /* 0x000fe40006000000 */
[----:B------:R-:W-:Y:S02]  /*3ac0*/  ISETP.GE.AND P4, PT, R45, R204, PT ;  /* 0x000000cc2d00720c */ /* 0x000fe40003f86270 */
[----:B------:R-:W-:Y:S02]  /*3ad0*/  FSEL R213, R59, -INF , !P5 ;  /* 0xff8000003bd57808 */ /* 0x000fe40006800000 */
[----:B------:R-:W-:-:S02]  /*3ae0*/  FSEL R36, R36, -INF , !P2 ;  /* 0xff80000024247808 */ /* 0x000fc40005000000 */
[C---:B------:R-:W-:Y:S02]  /*3af0*/  ISETP.GE.AND P5, PT, R15.reuse, R210, PT ;  /* 0x000000d20f00720c */ /* 0x040fe40003fa6270 */
[----:B------:R-:W-:Y:S02]  /*3b00*/  ISETP.GE.AND P2, PT, R15, R204, PT ;  /* 0x000000cc0f00720c */ /* 0x000fe40003f46270 */
[----:B------:R-:W-:Y:S02]  /*3b10*/  FSEL R15, R38, -INF , !P4 ;  /* 0xff800000260f7808 */ /* 0x000fe40006000000 */
[----:B-1----:R-:W-:Y:S02]  /*3b20*/  @!P1 LEA R208, P4, R133, R134, 0x1 ;  /* 0x0000008685d09211 */ /* 0x002fe400078808ff */
[----:B------:R-:W-:Y:S02]  /*3b30*/  FSEL R214, R68, -INF , !P6 ;  /* 0xff80000044d67808 */ /* 0x000fe40007000000 */
[----:B------:R-:W-:-:S02]  /*3b40*/  FSEL R171, R70, -INF , !P3 ;  /* 0xff80000046ab7808 */ /* 0x000fc40005800000 */
[----:B------:R-:W-:Y:S02]  /*3b50*/  FSEL R212, R69, -INF , !P5 ;  /* 0xff80000045d47808 */ /* 0x000fe40006800000 */
[----:B------:R-:W-:Y:S02]  /*3b60*/  FSEL R167, R71, -INF , !P2 ;  /* 0xff80000047a77808 */ /* 0x000fe40005000000 */
[----:B------:R-:W-:Y:S01]  /*3b70*/  @!P1 LEA.HI.X R209, R133, R135, R2, 0x1, P4 ;  /* 0x0000008785d19211 */ /* 0x000fe200020f0c02 */
[----:B------:R-:W-:Y:S06]  /*3b80*/  @!P1 BRA `(.L_x_2181) ;  /* 0x00000004006c9947 */ /* 0x000fec0003800000 */
[----:B------:R-:W-:Y:S05]  /*3b90*/  @!P0 BRA `(.L_x_2182) ;  /* 0x0000000000ec8947 */ /* 0x000fea0003800000 */
[----:B------:R-:W1:Y:S01]  /*3ba0*/  LDC R10, c[0x0][0x380] ;  /* 0x0000e000ff0a7b82 */ /* 0x000e620000000800 */
[----:B------:R-:W-:Y:S01]  /*3bb0*/  VIADD R23, R3, 0xffffffc0 ;  /* 0xffffffc003177836 */ /* 0x000fe20000000000 */
[----:B------:R-:W-:Y:S01]  /*3bc0*/  IABS R18, R3 ;  /* 0x0000000300127213 */ /* 0x000fe20000000000 */
[----:B------:R-:W-:-:S03]  /*3bd0*/  ULDC.64 UR6, c[0x0][0x230] ;  /* 0x00008c0000067ab9 */ /* 0x000fc60000000a00 */
        /* <DEDUP_REMOVED lines=10> */
[----:B-1----:R-:W-:Y:S02]  /*3c80*/  IADD3 R17, RZ, -R21, RZ ;  /* 0x80000015ff117210 */ /* 0x002fe40007ffe0ff */
        /* <DEDUP_REMOVED lines=30> */
[----:B------:R-:W-:-:S05]  /*3e70*/  IMAD R17, R17, R10, -0x40 ;  /* 0xffffffc011117424 */ /* 0x000fca00078e020a */
[----:B------:R-:W-:Y:S02]  /*3e80*/  SHF.R.S32.HI R3, RZ, 0x1f, R17 ;  /* 0x0000001fff037819 */ /* 0x000fe40000011411 */
[----:B--2---:R-:W-:-:S03]  /*3e90*/  IADD3 R10, -R21, R4, RZ ;  /* 0x00000004150a7210 */ /* 0x004fc60007ffe1ff */
[-C--:B------:R-:W-:Y:S02]  /*3ea0*/  IMAD R4, R3, R172.reuse, RZ ;  /* 0x000000ac03047224 */ /* 0x080fe400078e02ff */
[----:B------:R-:W-:Y:S01]  /*3eb0*/  IMAD.WIDE.U32 R20, R17, R172, RZ ;  /* 0x000000ac11147225 */ /* 0x000fe200078e00ff */
[----:B------:R-:W-:-:S03]  /*3ec0*/  SHF.R.S32.HI R3, RZ, 0x1f, R10 ;  /* 0x0000001fff037819 */ /* 0x000fc6000001140a */
[----:B------:R-:W-:Y:S02]  /*3ed0*/  IMAD R4, R17, R173, R4 ;  /* 0x000000ad11047224 */ /* 0x000fe400078e0204 */
[----:B------:R-:W-:Y:S02]  /*3ee0*/  IMAD R3, R3, UR6, RZ ;  /* 0x0000000603037c24 */ /* 0x000fe4000f8e02ff */
[----:B------:R-:W-:Y:S02]  /*3ef0*/  IMAD.IADD R21, R21, 0x1, R4 ;  /* 0x0000000115157824 */ /* 0x000fe400078e0204 */
[C---:B------:R-:W-:Y:S02]  /*3f00*/  IMAD R3, R10.reuse, UR7, R3 ;  /* 0x000000070a037c24 */ /* 0x040fe4000f8e0203 */
[----:B------:R-:W-:-:S04]  /*3f10*/  IMAD.WIDE.U32 R20, R10, UR6, R20 ;  /* 0x000000060a147c25 */ /* 0x000fc8000f8e0014 */
[----:B------:R-:W-:Y:S01]  /*3f20*/  IMAD.MOV.U32 R4, RZ, RZ, R20 ;  /* 0x000000ffff047224 */ /* 0x000fe200078e0014 */
[----:B------:R-:W-:Y:S01]  /*3f30*/  IADD3 R3, R21, R3, RZ ;  /* 0x0000000315037210 */ /* 0x000fe20007ffe0ff */
[----:B------:R-:W-:Y:S06]  /*3f40*/  BRA `(.L_x_2183) ;  /* 0x0000000000087947 */ /* 0x000fec0003800000 */
.L_x_2182:
[----:B------:R-:W-:-:S04]  /*3f50*/  LEA R4, -R172, RZ, 0x6 ;  /* 0x000000ffac047211 */ /* 0x000fc800078e31ff */
[----:B------:R-:W-:-:S07]  /*3f60*/  SHF.R.S32.HI R3, RZ, 0x1f, R4 ;  /* 0x0000001fff037819 */ /* 0x000fce0000011404 */
.L_x_2183:
[----:B------:R-:W1:Y:S01]  /*3f70*/  LDC.64 R134, c[0x0][0x218] ;  /* 0x00008600ff867b82 */ /* 0x000e620000000a00 */
[----:B------:R-:W-:Y:S01]  /*3f80*/  IADD3 R133, P1, R4, R133, RZ ;  /* 0x0000008504857210 */ /* 0x000fe20007f3e0ff */
[----:B------:R-:W-:-:S04]  /*3f90*/  IMAD.SHL.U32 R17, R172, 0x20, RZ ;  /* 0x00000020ac117824 */ /* 0x000fc800078e00ff */
[----:B------:R-:W-:Y:S01]  /*3fa0*/  IMAD.X R2, R3, 0x1, R2, P1 ;  /* 0x0000000103027824 */ /* 0x000fe200008e0602 */
[----:B------:R-:W-:Y:S02]  /*3fb0*/  SHF.L.U64.HI R3, R172, 0x5, R173 ;  /* 0x00000005ac037819 */ /* 0x000fe400000102ad */
[----:B-1----:R-:W-:-:S04]  /*3fc0*/  LEA R208, P2, R133, R134, 0x1 ;  /* 0x0000008685d07211 */ /* 0x002fc800078408ff */
[----:B------:R-:W-:Y:S02]  /*3fd0*/  IADD3 R22, P1, R17, R208, RZ ;  /* 0x000000d011167210 */ /* 0x000fe40007f3e0ff */
[----:B------:R-:W-:Y:S02]  /*3fe0*/  LEA.HI.X R209, R133, R135, R2, 0x1, P2 ;  /* 0x0000008785d17211 */ /* 0x000fe400010f0c02 */
[----:B------:R-:W-:-:S03]  /*3ff0*/  IADD3 R20, P2, R17, R22, RZ ;  /* 0x0000001611147210 */ /* 0x000fc60007f5e0ff */
[----:B------:R-:W-:Y:S01]  /*4000*/  IMAD.X R23, R3, 0x1, R209, P1 ;  /* 0x0000000103177824 */ /* 0x000fe200008e06d1 */
[----:B------:R-:W-:Y:S01]  /*4010*/  IADD3 R30, P1, R17, R20, RZ ;  /* 0x00000014111e7210 */ /* 0x000fe20007f3e0ff */
[----:B------:R-:W-:Y:S01]  /*4020*/  @!PT LDS RZ, [RZ] ;  /* 0x00000000fffff984 */ /* 0x000fe20000000800 */
[----:B------:R-:W-:Y:S01]  /*4030*/  @!PT LDS RZ, [RZ] ;  /* 0x00000000fffff984 */ /* 0x000fe20000000800 */
[----:B------:R-:W-:Y:S01]  /*4040*/  @!PT LDS RZ, [RZ] ;  /* 0x00000000fffff984 */ /* 0x000fe20000000800 */
[----:B------:R1:W-:Y:S02]  /*4050*/  LDGSTS.E.BYPASS.LTC128B.128 [R205+0x6000], desc[UR10][R208.64] ;  /* 0x06000000d0cd7fae */ /* 0x0003e4000b901d4a */
[C---:B------:R-:W-:Y:S02]  /*4060*/  IMAD.X R21, R3.reuse, 0x1, R23, P2 ;  /* 0x0000000103157824 */ /* 0x040fe400010e0617 */
[----:B------:R1:W-:Y:S02]  /*4070*/  LDGSTS.E.BYPASS.LTC128B.128 [R205+0x8000], desc[UR10][R208.64+0x80] ;  /* 0x08000080d0cd7fae */ /* 0x0003e4000b901d4a */
[----:B------:R-:W-:Y:S02]  /*4080*/  IMAD.X R31, R3, 0x1, R21, P1 ;  /* 0x00000001031f7824 */ /* 0x000fe400008e0615 */
[----:B------:R1:W-:Y:S04]  /*4090*/  LDGSTS.E.BYPASS.LTC128B.128 [R205+0xa000], desc[UR10][R208.64+0x100] ;  /* 0x0a000100d0cd7fae */ /* 0x0003e8000b901d4a */
        /* <DEDUP_REMOVED lines=9> */
[----:B------:R-:W0:Y:S02]  /*4130*/  LDGDEPBAR ;  /* 0x00000000000079af */ /* 0x000e240000000000 */
.L_x_2181:
[----:B------:R-:W-:Y:S01]  /*4140*/  FMNMX.FTZ R3, R36, R28, !PT ;  /* 0x0000001c24037209 */ /* 0x000fe20007810000 */
[----:B------:R-:W-:Y:S01]  /*4150*/  ULDC UR6, c[0x0][0x2ec] ;  /* 0x0000bb0000067ab9 */ /* 0x000fe20000000800 */
        /* <DEDUP_REMOVED lines=28> */
[----:B-1----:R-:W-:-:S02]  /*4320*/  FMNMX.FTZ R21, R167, R4, !PT ;  /* 0x00000004a7157209 */ /* 0x002fc40007810000 */
[----:B------:R-:W-:Y:S01]  /*4330*/  LEA R192, R0, UR4, 0x1 ;  /* 0x0000000400c07c11 */ /* 0x000fe2000f8e08ff */
[----:B------:R-:W1:Y:S03]  /*4340*/  SHFL.BFLY PT, R17, R10, 0x2, 0x1f ;  /* 0x0c401f000a117f89 */ /* 0x000e6600000e0000 */
[-C--:B------:R-:W-:Y:S01]  /*4350*/  LEA R190, R7, R192.reuse, 0x1 ;  /* 0x000000c007be7211 */ /* 0x080fe200078e08ff */
[----:B------:R-:W2:Y:S01]  /*4360*/  SHFL.BFLY PT, R4, R21, 0x2, 0x1f ;  /* 0x0c401f0015047f89 */ /* 0x000ea200000e0000 */
[C---:B------:R-:W-:Y:S02]  /*4370*/  LEA R189, R5.reuse, R192, 0x1 ;  /* 0x000000c005bd7211 */ /* 0x040fe400078e08ff */
[----:B------:R-:W-:Y:S01]  /*4380*/  LEA R188, R5, R190, 0x1 ;  /* 0x000000be05bc7211 */ /* 0x000fe200078e08ff */
[----:B------:R-:W-:Y:S04]  /*4390*/  LDSM.16.MT88.4 R44, [R190+0xc000] ;  /* 0x00c00000be2c783b */ /* 0x000fe80000004200 */
[----:B------:R-:W-:Y:S04]  /*43a0*/  LDSM.16.MT88.4 R68, [R192+0xe000] ;  /* 0x00e00000c044783b */ /* 0x000fe80000004200 */
[----:B------:R-:W-:Y:S04]  /*43b0*/  LDSM.16.MT88.4 R84, [R189+0xe000] ;  /* 0x00e00000bd54783b */ /* 0x000fe80000004200 */
[----:B------:R-:W-:Y:S01]  /*43c0*/  LDSM.16.MT88.4 R92, [R188+0xe000] ;  /* 0x00e00000bc5c783b */ /* 0x000fe20000004200 */
[----:B-1----:R-:W-:-:S03]  /*43d0*/  FMNMX.FTZ R17, R10, R17, !PT ;  /* 0x000000110a117209 */ /* 0x002fc60007810000 */
[----:B------:R-:W-:Y:S01]  /*43e0*/  LDSM.16.MT88.4 R100, [R192+0x10000] ;  /* 0x01000000c064783b */ /* 0x000fe20000004200 */
[----:B--2---:R-:W-:-:S03]  /*43f0*/  FMNMX.FTZ R4, R21, R4, !PT ;  /* 0x0000000415047209 */ /* 0x004fc60007810000 */
[----:B------:R-:W1:Y:S04]  /*4400*/  SHFL.BFLY PT, R132, R17, 0x1, 0x1f ;  /* 0x0c201f0011847f89 */ /* 0x000e6800000e0000 */
[----:B------:R-:W2:Y:S04]  /*4410*/  SHFL.BFLY PT, R3, R4, 0x1, 0x1f ;  /* 0x0c201f0004037f89 */ /* 0x000ea800000e0000 */
[----:B------:R-:W3:Y:S04]  /*4420*/  LDSM.16.MT88.4 R108, [R190+0x10000] ;  /* 0x01000000be6c783b */ /* 0x000ee80000004200 */
[----:B------:R-:W-:Y:S04]  /*4430*/  LDSM.16.MT88.4 R52, [R189+0xc000] ;  /* 0x00c00000bd34783b */ /* 0x000fe80000004200 */
[----:B------:R-:W-:Y:S04]  /*4440*/  LDSM.16.MT88.4 R20, [R189+0xe800] ;  /* 0x00e80000bd14783b */ /* 0x000fe80000004200 */
[----:B------:R-:W-:Y:S01]  /*4450*/  LDSM.16.MT88.4 R60, [R188+0xc000] ;  /* 0x00c00000bc3c783b */ /* 0x000fe20000004200 */
[----:B-1----:R-:W-:-:S03]  /*4460*/  FMNMX.FTZ R132, R17, R132, !PT ;  /* 0x0000008411847209 */ /* 0x002fc60007810000 */
[----:B------:R-:W-:Y:S01]  /*4470*/  LDSM.16.MT88.4 R76, [R190+0xe000] ;  /* 0x00e00000be4c783b */ /* 0x000fe20000004200 */
[----:B--2---:R-:W-:Y:S01]  /*4480*/  FMNMX.FTZ R3, R4, R3, !PT ;  /* 0x0000000304037209 */ /* 0x004fe20007810000 */
[C---:B------:R-:W-:Y:S01]  /*4490*/  FMUL.FTZ R219, R132.reuse, UR6 ;  /* 0x0000000684db7c20 */ /* 0x040fe20008410000 */
[----:B------:R-:W-:Y:S01]  /*44a0*/  FSETP.NEU.FTZ.AND P1, PT, R132, -INF , PT ;  /* 0xff8000008400780b */ /* 0x000fe20003f3d000 */
[----:B------:R-:W-:Y:S02]  /*44b0*/  LDSM.16.MT88.4 R112, [R189+0x10000] ;  /* 0x01000000bd70783b */ /* 0x000fe40000004200 */
[----:B------:R-:W-:Y:S01]  /*44c0*/  FMUL.FTZ R168, R3, UR6 ;  /* 0x0000000603a87c20 */ /* 0x000fe20008410000 */
[----:B------:R-:W-:Y:S01]  /*44d0*/  FSEL R219, R219, RZ, P1 ;  /* 0x000000ffdbdb7208 */ /* 0x000fe20000800000 */
[----:B------:R-:W-:Y:S01]  /*44e0*/  LDSM.16.MT88.4 R140, [R188+0x10000] ;  /* 0x01000000bc8c783b */ /* 0x000fe20000004200 */
[----:B------:R-:W-:-:S03]  /*44f0*/  FSETP.NEU.FTZ.AND P1, PT, R3, -INF , PT ;  /* 0xff8000000300780b */ /* 0x000fc60003f3d000 */
        /* <DEDUP_REMOVED lines=10> */
[----:B------:R-:W-:Y:S01]  /*45a0*/  MUFU.EX2 R159, R159 ;  /* 0x0000009f009f7308 */ /* 0x000fe20000000800 */
[--C-:B------:R-:W-:Y:S01]  /*45b0*/  FFMA.FTZ R152, R11, UR6, -R168.reuse ;  /* 0x000000060b987c23 */ /* 0x100fe200080108a8 */
[--C-:B------:R-:W-:Y:S01]  /*45c0*/  FFMA.FTZ R149, R13, UR6, -R168.reuse ;  /* 0x000000060d957c23 */ /* 0x100fe200080108a8 */
[--C-:B------:R-:W-:Y:S01]  /*45d0*/  FFMA.FTZ R148, R9, UR6, -R168.reuse ;  /* 0x0000000609947c23 */ /* 0x100fe200080108a8 */
[----:B------:R-:W1:Y:S01]  /*45e0*/  LDSM.16.MT88.4 R12, [R190+0xc800] ;  /* 0x00c80000be0c783b */ /* 0x000e620000004200 */
[--C-:B------:R-:W-:Y:S01]  /*45f0*/  FFMA.FTZ R153, R72, UR6, -R219.reuse ;  /* 0x0000000648997c23 */ /* 0x100fe200080108db */
[--C-:B------:R-:W-:Y:S01]  /*4600*/  FFMA.FTZ R151, R16, UR6, -R219.reuse ;  /* 0x0000000610977c23 */ /* 0x100fe200080108db */
[--C-:B------:R-:W-:Y:S01]  /*4610*/  FFMA.FTZ R0, R6, UR6, -R219.reuse ;  /* 0x0000000606007c23 */ /* 0x100fe200080108db */
[----:B------:R-:W2:Y:S01]  /*4620*/  MUFU.EX2 R158, R158 ;  /* 0x0000009e009e7308 */ /* 0x000ea20000000800 */
[----:B------:R-:W4:Y:S01]  /*4630*/  LDSM.16.MT88.4 R8, [R192+0xe800] ;  /* 0x00e80000c008783b */ /* 0x000f220000004200 */
[--C-:B------:R-:W-:Y:S01]  /*4640*/  FFMA.FTZ R145, R19, UR6, -R168.reuse ;  /* 0x0000000613917c23 */ /* 0x100fe200080108a8 */
[--C-:B------:R-:W-:Y:S01]  /*4650*/  FFMA.FTZ R163, R170, UR6, -R219.reuse ;  /* 0x00000006aaa37c23 */ /* 0x100fe200080108db */
[--C-:B------:R-:W-:Y:S01]  /*4660*/  FFMA.FTZ R165, R166, UR6, -R219.reuse ;  /* 0x00000006a6a57c23 */ /* 0x100fe200080108db */
[----:B------:R-:W5:Y:S01]  /*4670*/  LDSM.16.MT88.4 R16, [R188+0xe800] ;  /* 0x00e80000bc10783b */ /* 0x000f620000004200 */
[--C-:B------:R-:W-:Y:S01]  /*4680*/  FFMA.FTZ R162, R162, UR6, -R219.reuse ;  /* 0x00000006a2a27c23 */ /* 0x100fe200080108db */
[--C-:B------:R-:W-:Y:S01]  /*4690*/  FFMA.FTZ R164, R164, UR6, -R219.reuse ;  /* 0x00000006a4a47c23 */ /* 0x100fe200080108db */
[----:B------:R-:W-:Y:S01]  /*46a0*/  MUFU.EX2 R157, R157 ;  /* 0x0000009d009d7308 */ /* 0x000fe20000000800 */
[----:B------:R-:W-:Y:S01]  /*46b0*/  LDSM.16.MT88.4 R36, [R192+0xc000] ;  /* 0x00c00000c024783b */ /* 0x000fe20000004200 */
[--C-:B------:R-:W-:Y:S01]  /*46c0*/  FFMA.FTZ R166, R223, UR6, -R168.reuse ;  /* 0x00000006dfa67c23 */ /* 0x100fe200080108a8 */
[--C-:B------:R-:W-:Y:S01]  /*46d0*/  FFMA.FTZ R169, R169, UR6, -R168.reuse ;  /* 0x00000006a9a97c23 */ /* 0x100fe200080108a8 */
[--C-:B------:R-:W-:Y:S01]  /*46e0*/  FFMA.FTZ R170, R221, UR6, -R168.reuse ;  /* 0x00000006ddaa7c23 */ /* 0x100fe200080108a8 */
[----:B------:R-:W-:Y:S01]  /*46f0*/  LDSM.16.MT88.4 R32, [R189+0xc800] ;  /* 0x00c80000bd20783b */ /* 0x000fe20000004200 */
[--C-:B------:R-:W-:Y:S01]  /*4700*/  FFMA.FTZ R215, R215, UR6, -R168.reuse ;  /* 0x00000006d7d77c23 */ /* 0x100fe200080108a8 */
[--C-:B------:R-:W-:Y:S01]  /*4710*/  FFMA.FTZ R218, R218, UR6, -R219.reuse ;  /* 0x00000006dada7c23 */ /* 0x100fe200080108db */
[----:B------:R-:W3:Y:S01]  /*4720*/  MUFU.EX2 R154, R154 ;  /* 0x0000009a009a7308 */ /* 0x000ee20000000800 */
[----:B--2---:R-:W-:Y:S01]  /*4730*/  F2FP.BF16.F32.PACK_AB R116, R158, R159 ;  /* 0x0000009f9e74723e */ /* 0x004fe200000010ff */
[----:B------:R-:W-:Y:S01]  /*4740*/  LDSM.16.MT88.4 R136, [R192+0xc800] ;  /* 0x00c80000c088783b */ /* 0x000fe20000004200 */
[--C-:B------:R-:W-:Y:S01]  /*4750*/  FFMA.FTZ R221, R216, UR6, -R219.reuse ;  /* 0x00000006d8dd7c23 */ /* 0x100fe200080108db */
[--C-:B------:R-:W-:Y:S01]  /*4760*/  FFMA.FTZ R214, R214, UR6, -R219.reuse ;  /* 0x00000006d6d67c23 */ /* 0x100fe200080108db */
[----:B------:R-:W-:Y:S01]  /*4770*/  FFMA.FTZ R219, R212, UR6, -R219 ;  /* 0x00000006d4db7c23 */ /* 0x000fe200080108db */
[----:B------:R-:W-:Y:S01]  /*4780*/  LDSM.16.MT88.4 R28, [R188+0xc800] ;  /* 0x00c80000bc1c783b */ /* 0x000fe20000004200 */
[--C-:B------:R-:W-:Y:S01]  /*4790*/  FFMA.FTZ R212, R217, UR6, -R168.reuse ;  /* 0x00000006d9d47c23 */ /* 0x100fe200080108a8 */
[----:B------:R-:W-:Y:S01]  /*47a0*/  MUFU.EX2 R160, R160 ;  /* 0x000000a000a07308 */ /* 0x000fe20000000800 */
[--C-:B------:R-:W-:Y:S01]  /*47b0*/  FFMA.FTZ R213, R213, UR6, -R168.reuse ;  /* 0x00000006d5d57c23 */ /* 0x100fe200080108a8 */
[----:B------:R-:W-:Y:S01]  /*47c0*/  LDSM.16.MT88.4 R24, [R190+0xe800] ;  /* 0x00e80000be18783b */ /* 0x000fe20000004200 */
[--C-:B------:R-:W-:Y:S01]  /*47d0*/  FFMA.FTZ R171, R171, UR6, -R168.reuse ;  /* 0x00000006abab7c23 */ /* 0x100fe200080108a8 */
[----:B------:R-:W-:Y:S01]  /*47e0*/  FFMA.FTZ R168, R167, UR6, -R168 ;  /* 0x00000006a7a87c23 */ /* 0x000fe200080108a8 */
[----:B------:R-:W-:Y:S01]  /*47f0*/  FADD.FTZ R158, R159, R158 ;  /* 0x0000009e9f9e7221 */ /* 0x000fe20000010000 */
[----:B------:R-:W-:-:S02]  /*4800*/  ISETP.GE.AND P1, PT, R211, 0x2, PT ;  /* 0x00000002d300780c */ /* 0x000fc40003f26270 */
[----:B------:R-:W2:Y:S01]  /*4810*/  MUFU.EX2 R161, R161 ;  /* 0x000000a100a17308 */ /* 0x000ea20000000800 */
[----:B---3--:R-:W-:Y:S01]  /*4820*/  F2FP.BF16.F32.PACK_AB R118, R154, R157 ;  /* 0x0000009d9a76723e */ /* 0x008fe200000010ff */
[----:B------:R-:W-:-:S04]  /*4830*/  FADD.FTZ R157, R157, R158 ;  /* 0x0000009e9d9d7221 */ /* 0x000fc80000010000 */
[----:B------:R-:W-:Y:S02]  /*4840*/  FADD.FTZ R154, R154, R157 ;  /* 0x0000009d9a9a7221 */ /* 0x000fe40000010000 */
[----:B------:R-:W-:Y:S08]  /*4850*/  MUFU.EX2 R156, R156 ;  /* 0x0000009c009c7308 */ /* 0x000ff00000000800 */
[----:B------:R-:W3:Y:S01]  /*4860*/  MUFU.EX2 R155, R155 ;  /* 0x0000009b009b7308 */ /* 0x000ee20000000800 */
[----:B--2---:R-:W-:Y:S01]  /*4870*/  F2FP.BF16.F32.PACK_AB R117, R161, R160 ;  /* 0x000000a0a175723e */ /* 0x004fe200000010ff */
[----:B------:R-:W-:-:S06]  /*4880*/  FADD.FTZ R161, R160, R161 ;  /* 0x000000a1a0a17221 */ /* 0x000fcc0000010000 */
[----:B------:R-:W-:Y:S08]  /*4890*/  MUFU.EX2 R153, R153 ;  /* 0x0000009900997308 */ /* 0x000ff00000000800 */
[----:B------:R-:W2:Y:S01]  /*48a0*/  MUFU.EX2 R150, R150 ;  /* 0x0000009600967308 */ /* 0x000ea20000000800 */
[----:B---3--:R-:W-:Y:S01]  /*48b0*/  F2FP.BF16.F32.PACK_AB R119, R155, R156 ;  /* 0x0000009c9b77723e */ /* 0x008fe200000010ff */
[----:B------:R-:W-:-:S04]  /*48c0*/  FADD.FTZ R156, R156, R161 ;  /* 0x000000a19c9c7221 */ /* 0x000fc80000010000 */
[----:B------:R-:W-:Y:S02]  /*48d0*/  FADD.FTZ R155, R155, R156 ;  /* 0x0000009c9b9b7221 */ /* 0x000fe40000010000 */
[C---:B------:R-:W-:Y:S01]  /*48e0*/  HMMA.16816.F32.BF16 R40, R116.reuse, R44, RZ ;  /* 0x0000002c7428723c */ /* 0x040fe200000418ff */
[----:B------:R-:W-:Y:S05]  /*48f0*/  MUFU.EX2 R151, R151 ;  /* 0x0000009700977308 */ /* 0x000fea0000000800 */
[C---:B------:R-:W-:Y:S03]  /*4900*/  HMMA.16816.F32.BF16 R64, R116.reuse, R68, RZ ;  /* 0x000000447440723c */ /* 0x040fe600000418ff */
[----:B------:R-:W3:Y:S01]  /*4910*/  MUFU.EX2 R0, R0 ;  /* 0x0000000000007308 */ /* 0x000ee20000000800 */
        /* <DEDUP_REMOVED lines=8> */
[----:B---3--:R-:W-:Y:S01]  /*49a0*/  F2FP.BF16.F32.PACK_AB R6, R0, R151 ;  /* 0x000000970006723e */ /* 0x008fe200000010ff */
[----:B------:R-:W-:-:S03]  /*49b0*/  FADD.FTZ R151, R151, R150 ;  /* 0x0000009697977221 */ /* 0x000fc60000010000 */
[C---:B------:R-:W-:Y:S01]  /*49c0*/  HMMA.16816.F32.BF16 R88, R116.reuse, R92, RZ ;  /* 0x0000005c7458723c */ /* 0x040fe200000418ff */
[----:B------:R-:W-:Y:S02]  /*49d0*/  FADD.FTZ R151, R0, R151 ;  /* 0x0000009700977221 */ /* 0x000fe40000010000 */
[----:B------:R-:W-:Y:S03]  /*49e0*/  MUFU.EX2 R148, R148 ;  /* 0x0000009400947308 */ /* 0x000fe60000000800 */
[C---:B------:R-:W-:Y:S05]  /*49f0*/  HMMA.16816.F32.BF16 R84, R116.reuse, R86, RZ ;  /* 0x000000567454723c */ /* 0x040fea00000418ff */
[----:B------:R-:W3:Y:S01]  /*4a00*/  MUFU.EX2 R145, R145 ;  /* 0x0000009100917308 */ /* 0x000ee20000000800 */
[----:B--2---:R-:W-:Y:S01]  /*4a10*/  F2FP.BF16.F32.PACK_AB R5, R149, R152 ;  /* 0x000000989505723e */ /* 0x004fe200000010ff */
[----:B------:R-:W-:Y:S01]  /*4a20*/  HMMA.16816.F32.BF16 R92, R116, R94, RZ ;  /* 0x0000005e745c723c */ /* 0x000fe200000418ff */
[----:B------:R-:W-:-:S04]  /*4a30*/  FADD.FTZ R152, R152, R155 ;  /* 0x0000009b98987221 */ /* 0x000fc80000010000 */
[----:B------:R-:W-:Y:S01]  /*4a40*/  FADD.FTZ R149, R149, R152 ;  /* 0x0000009895957221 */ /* 0x000fe20000010000 */
[C---:B------:R-:W-:Y:S01]  /*4a50*/  HMMA.16816.F32.BF16 R96, R116.reuse, R100, RZ ;  /* 0x000000647460723c */ /* 0x040fe200000418ff */
[----:B------:R-:W-:Y:S05]  /*4a60*/  MUFU.EX2 R162, R162 ;  /* 0x000000a200a27308 */ /* 0x000fea0000000800 */
[----:B------:R-:W-:Y:S01]  /*4a70*/  HMMA.16816.F32.BF16 R104, R116, R108, RZ ;  /* 0x0000006c7468723c */ /* 0x000fe200000418ff */
[----:B---3--:R-:W-:Y:S02]  /*4a80*/  F2FP.BF16.F32.PACK_AB R7, R145, R148 ;  /* 0x000000949107723e */ /* 0x008fe400000010ff */
[----:B------:R-:W2:Y:S01]  /*4a90*/  MUFU.EX2 R163, R163 ;  /* 0x000000a300a37308 */ /* 0x000ea20000000800 */
[----:B------:R-:W-:-:S02]  /*4aa0*/  FADD.FTZ R148, R148, R149 ;  /* 0x0000009594947221 */ /* 0x000fc40000010000 */
[----:B------:R-:W-:Y:S02]  /*4ab0*/  HMMA.16816.F32.BF16 R100, R116, R102, RZ ;  /* 0x000000667464723c */ /* 0x000fe400000418ff */
[----:B------:R-:W-:-:S04]  /*4ac0*/  FADD.FTZ R145, R145, R148 ;  /* 0x0000009491917221 */ /* 0x000fc80000010000 */
[C---:B-1----:R-:W-:Y:S01]  /*4ad0*/  HMMA.16816.F32.BF16 R40, R4.reuse, R12, R40 ;  /* 0x0000000c0428723c */ /* 0x042fe20000041828 */
[----:B------:R-:W-:Y:S05]  /*4ae0*/  MUFU.EX2 R164, R164 ;  /* 0x000000a400a47308 */ /* 0x000fea0000000800 */
[C---:B------:R-:W-:Y:S01]  /*4af0*/  HMMA.16816.F32.BF16 R44, R4.reuse, R14, R44 ;  /* 0x0000000e042c723c */ /* 0x040fe2000004182c */
[----:B------:R-:W1:Y:S02]  /*4b00*/  LDSM.16.MT88.4 R12, [R192+0x10800] ;  /* 0x01080000c00c783b */ /* 0x000e640000004200 */
[----:B------:R-:W-:Y:S03]  /*4b10*/  MUFU.EX2 R165, R165 ;  /* 0x000000a500a57308 */ /* 0x000fe60000000800 */
[C---:B----4-:R-:W-:Y:S05]  /*4b20*/  HMMA.16816.F32.BF16 R64, R4.reuse, R8, R64 ;  /* 0x000000080440723c */ /* 0x050fea0000041840 */
[----:B------:R-:W-:Y:S01]  /*4b30*/  MUFU.EX2 R166, R166 ;  /* 0x000000a600a67308 */ /* 0x000fe20000000800 */
[----:B------:R-:W-:Y:S01]  /*4b40*/  HMMA.16816.F32.BF16 R68, R4, R10, R68 ;  /* 0x0000000a0444723c */ /* 0x000fe20000041844 */
[----:B------:R-:W3:Y:S05]  /*4b50*/  LDSM.16.MT88.4 R8, [R190+0x10800] ;  /* 0x01080000be08783b */ /* 0x000eea0000004200 */
[C---:B------:R-:W-:Y:S01]  /*4b60*/  HMMA.16816.F32.BF16 R108, R116.reuse, R110, RZ ;  /* 0x0000006e746c723c */ /* 0x040fe200000418ff */
[----:B------:R-:W4:Y:S05]  /*4b70*/  MUFU.EX2 R169, R169 ;  /* 0x000000a900a97308 */ /* 0x000f2a0000000800 */
[----:B------:R-:W-:Y:S03]  /*4b80*/  HMMA.16816.F32.BF16 R48, R116, R52, RZ ;  /* 0x000000347430723c */ /* 0x000fe600000418ff */
[----:B------:R-:W-:Y:S03]  /*4b90*/  MUFU.EX2 R170, R170 ;  /* 0x000000aa00aa7308 */ /* 0x000fe60000000800 */
[C---:B------:R-:W-:Y:S05]  /*4ba0*/  HMMA.16816.F32.BF16 R80, R4.reuse, R20, R80 ;  /* 0x000000140450723c */ /* 0x040fea0000041850 */
[----:B------:R-:W4:Y:S01]  /*4bb0*/  MUFU.EX2 R215, R215 ;  /* 0x000000d700d77308 */ /* 0x000f220000000800 */
[C---:B------:R-:W-:Y:S01]  /*4bc0*/  HMMA.16816.F32.BF16 R84, R4.reuse, R22, R84 ;  /* 0x000000160454723c */ /* 0x040fe20000041854 */
[----:B------:R-:W2:Y:S05]  /*4bd0*/  LDSM.16.MT88.4 R20, [R189+0x10800] ;  /* 0x01080000bd14783b */ /* 0x000eaa0000004200 */
[C---:B-----5:R-:W-:Y:S01]  /*4be0*/  HMMA.16816.F32.BF16 R88, R4.reuse, R16, R88 ;  /* 0x000000100458723c */ /* 0x060fe20000041858 */
[----:B------:R-:W-:Y:S05]  /*4bf0*/  MUFU.EX2 R218, R218 ;  /* 0x000000da00da7308 */ /* 0x000fea0000000800 */
[----:B------:R-:W-:Y:S01]  /*4c00*/  HMMA.16816.F32.BF16 R92, R4, R18, R92 ;  /* 0x00000012045c723c */ /* 0x000fe2000004185c */
[----:B------:R-:W5:Y:S02]  /*4c10*/  LDSM.16.MT88.4 R16, [R188+0x10800] ;  /* 0x01080000bc10783b */ /* 0x000f640000004200 */
[----:B------:R-:W4:Y:S03]  /*4c20*/  MUFU.EX2 R221, R221 ;  /* 0x000000dd00dd7308 */ /* 0x000f260000000800 */
[----:B------:R-:W-:Y:S05]  /*4c30*/  HMMA.16816.F32.BF16 R52, R116, R54, RZ ;  /* 0x000000367434723c */ /* 0x000fea00000418ff */
[----:B------:R-:W-:Y:S01]  /*4c40*/  MUFU.EX2 R214, R214 ;  /* 0x000000d600d67308 */ /* 0x000fe20000000800 */
[C---:B-1----:R-:W-:Y:S06]  /*4c50*/  HMMA.16816.F32.BF16 R96, R4.reuse, R12, R96 ;  /* 0x0000000c0460723c */ /* 0x042fec0000041860 */
[C---:B------:R-:W-:Y:S01]  /*4c60*/  HMMA.16816.F32.BF16 R100, R4.reuse, R14, R100 ;  /* 0x0000000e0464723c */ /* 0x040fe20000041864 */
[----:B------:R-:W1:Y:S01]  /*4c70*/  LDSM.16.MT88.4 R12, [R189+0xd000] ;  /* 0x00d00000bd0c783b */ /* 0x000e620000004200 */
[----:B------:R-:W-:Y:S04]  /*4c80*/  MUFU.EX2 R219, R219 ;  /* 0x000000db00db7308 */ /* 0x000fe80000000800 */
        /* <DEDUP_REMOVED lines=33> */
[C---:B-----5:R-:W-:Y:S06]  /*4ea0*/  HMMA.16816.F32.BF16 R120, R4.reuse, R16, R120 ;  /* 0x000000100478723c */ /* 0x060fec0000041878 */
[----:B------:R-:W-:Y:S01]  /*4eb0*/  HMMA.16816.F32.BF16 R116, R4, R18, R116 ;  /* 0x000000120474723c */ /* 0x000fe20000041874 */
[----:B------:R-:W5:Y:S06]  /*4ec0*/  LDSM.16.MT88.4 R16, [R192+0x11000] ;  /* 0x01100000c010783b */ /* 0x000f6c0000004200 */
[----:B------:R-:W-:Y:S01]  /*4ed0*/  F2FP.BF16.F32.PACK_AB R4, R163, R162 ;  /* 0x000000a2a304723e */ /* 0x000fe200000010ff */
[----:B------:R-:W-:Y:S01]  /*4ee0*/  FADD.FTZ R162, R162, R151 ;  /* 0x00000097a2a27221 */ /* 0x000fe20000010000 */
[----:B----4-:R-:W-:Y:S01]  /*4ef0*/  F2FP.BF16.F32.PACK_AB R5, R169, R166 ;  /* 0x000000a6a905723e */ /* 0x010fe200000010ff */
[----:B------:R-:W-:Y:S01]  /*4f00*/  FADD.FTZ R166, R166, R145 ;  /* 0x00000091a6a67221 */ /* 0x000fe20000010000 */
[----:B------:R-:W-:Y:S01]  /*4f10*/  F2FP.BF16.F32.PACK_AB R6, R165, R164 ;  /* 0x000000a4a506723e */ /* 0x000fe200000010ff */
[----:B------:R-:W-:Y:S01]  /*4f20*/  FADD.FTZ R163, R163, R162 ;  /* 0x000000a2a3a37221 */ /* 0x000fe20000010000 */
[----:B------:R-:W-:Y:S01]  /*4f30*/  F2FP.BF16.F32.PACK_AB R7, R215, R170 ;  /* 0x000000aad707723e */ /* 0x000fe200000010ff */
[----:B------:R-:W-:-:S02]  /*4f40*/  FADD.FTZ R169, R169, R166 ;  /* 0x000000a6a9a97221 */ /* 0x000fc40000010000 */
[----:B------:R-:W-:Y:S02]  /*4f50*/  FADD.FTZ R164, R164, R163 ;  /* 0x000000a3a4a47221 */ /* 0x000fe40000010000 */
[----:B------:R-:W-:Y:S02]  /*4f60*/  FADD.FTZ R170, R170, R169 ;  /* 0x000000a9aaaa7221 */ /* 0x000fe40000010000 */
[----:B-1----:R-:W-:Y:S01]  /*4f70*/  HMMA.16816.F32.BF16 R48, R4, R12, R48 ;  /* 0x0000000c0430723c */ /* 0x002fe20000041830 */
[----:B------:R-:W-:Y:S01]  /*4f80*/  FADD.FTZ R165, R165, R164 ;  /* 0x000000a4a5a57221 */ /* 0x000fe20000010000 */
[----:B------:R-:W-:-:S04]  /*4f90*/  FADD.FTZ R215, R215, R170 ;  /* 0x000000aad7d77221 */ /* 0x000fc80000010000 */
        /* <DEDUP_REMOVED lines=8> */
[C---:B-----5:R-:W-:Y:S06]  /*5020*/  HMMA.16816.F32.BF16 R96, R4.reuse, R16, R96 ;  /* 0x000000100460723c */ /* 0x060fec0000041860 */
        /* <DEDUP_REMOVED lines=28> */
[----:B------:R-:W-:Y:S01]  /*51f0*/  F2FP.BF16.F32.PACK_AB R5, R213, R212 ;  /* 0x000000d4d505723e */ /* 0x000fe200000010ff */
[----:B------:R-:W-:Y:S01]  /*5200*/  FADD.FTZ R212, R212, R215 ;  /* 0x000000d7d4d47221 */ /* 0x000fe20000010000 */
[----:B------:R-:W-:Y:S01]  /*5210*/  F2FP.BF16.F32.PACK_AB R6, R219, R214 ;  /* 0x000000d6db06723e */ /* 0x000fe200000010ff */
[----:B------:R-:W-:Y:S01]  /*5220*/  FADD.FTZ R221, R221, R218 ;  /* 0x000000dadddd7221 */ /* 0x000fe20000010000 */
[----:B------:R-:W-:Y:S01]  /*5230*/  F2FP.BF16.F32.PACK_AB R7, R168, R171 ;  /* 0x000000aba807723e */ /* 0x000fe200000010ff */
[----:B------:R-:W-:-:S02]  /*5240*/  FADD.FTZ R212, R213, R212 ;  /* 0x000000d4d5d47221 */ /* 0x000fc40000010000 */
[----:B------:R-:W-:Y:S02]  /*5250*/  FADD.FTZ R214, R214, R221 ;  /* 0x000000ddd6d67221 */ /* 0x000fe40000010000 */
[----:B------:R-:W-:Y:S02]  /*5260*/  FADD.FTZ R171, R171, R212 ;  /* 0x000000d4abab7221 */ /* 0x000fe40000010000 */
[----:B----4-:R-:W-:Y:S01]  /*5270*/  HMMA.16816.F32.BF16 R128, R4, R16, R128 ;  /* 0x000000100480723c */ /* 0x010fe20000041880 */
[----:B------:R-:W-:Y:S01]  /*5280*/  FADD.FTZ R219, R219, R214 ;  /* 0x000000d6dbdb7221 */ /* 0x000fe20000010000 */
[----:B------:R-:W-:-:S04]  /*5290*/  FADD.FTZ R217, R168, R171 ;  /* 0x000000aba8d97221 */ /* 0x000fc80000010000 */
        /* <DEDUP_REMOVED lines=22> */
[C---:B-1----:R-:W-:Y:S06]  /*5400*/  HMMA.16816.F32.BF16 R124, R4.reuse, R12, R124 ;  /* 0x0000000c047c723c */ /* 0x042fec000004187c */
        /* <DEDUP_REMOVED lines=10> */
[----:B------:R-:W-:-:S04]  /*54b0*/  SHF.L.U32 R5, R203, 0x6, RZ ;  /* 0x00000006cb057819 */ /* 0x000fc800000006ff */
        /* <DEDUP_REMOVED lines=21> */
[----:B------:R-:W-:-:S03]  /*5610*/  IMAD R7, R4, R7, R6 ;  /* 0x0000000704077224 */ /* 0x000fc600078e0206 */
        /* <DEDUP_REMOVED lines=8> */
[----:B------:R-:W-:-:S02]  /*56a0*/  ISETP.NE.AND P2, PT, R0, RZ, PT ;  /* 0x000000ff0000720c */ /* 0x000fc40003f45270 */
[----:B------:R-:W-:-:S07]  /*56b0*/  LOP3.LUT R4, RZ, R0, RZ, 0x33, !PT ;  /* 0x00000000ff047212 */ /* 0x000fce00078e33ff */
        /* <DEDUP_REMOVED lines=10> */
[----:B------:R-:W-:Y:S02]  /*5760*/  IMAD.IADD R9, R9, 0x1, -R4 ;  /* 0x0000000109097824 */ /* 0x000fe400078e0a04 */
[----:B------:R-:W1:Y:S02]  /*5770*/  LDC.64 R4, c[0x0][0x238] ;  /* 0x00008e00ff047b82 */ /* 0x000e640000000a00 */
[----:B------:R-:W-:-:S04]  /*5780*/  IMAD R0, R9, R0, -0x40 ;  /* 0xffffffc009007424 */ /* 0x000fc800078e0200 */
[----:B------:R-:W-:Y:S01]  /*5790*/  IMAD.WIDE.U32 R10, R0, R174, RZ ;  /* 0x000000ae000a7225 */ /* 0x000fe200078e00ff */
[----:B------:R-:W-:Y:S02]  /*57a0*/  SHF.R.S32.HI R9, RZ, 0x1f, R0 ;  /* 0x0000001fff097819 */ /* 0x000fe40000011400 */
[----:B--2---:R-:W-:-:S03]  /*57b0*/  IADD3 R6, -R7, R6, RZ ;  /* 0x0000000607067210 */ /* 0x004fc60007ffe1ff */
[----:B------:R-:W-:Y:S01]  /*57c0*/  IMAD R7, R9, R174, RZ ;  /* 0x000000ae09077224 */ /* 0x000fe200078e02ff */
[----:B------:R-:W-:-:S03]  /*57d0*/  SHF.R.S32.HI R9, RZ, 0x1f, R6 ;  /* 0x0000001fff097819 */ /* 0x000fc60000011406 */
[----:B------:R-:W-:Y:S02]  /*57e0*/  IMAD R7, R0, R175, R7 ;  /* 0x000000af00077224 */ /* 0x000fe400078e0207 */
[-C--:B-1----:R-:W-:Y:S02]  /*57f0*/  IMAD R9, R9, R4.reuse, RZ ;  /* 0x0000000409097224 */ /* 0x082fe400078e02ff */
[----:B------:R-:W-:Y:S02]  /*5800*/  IMAD.IADD R11, R11, 0x1, R7 ;  /* 0x000000010b0b7824 */ /* 0x000fe400078e0207 */
[C---:B------:R-:W-:Y:S02]  /*5810*/  IMAD R5, R6.reuse, R5, R9 ;  /* 0x0000000506057224 */ /* 0x040fe400078e0209 */
[----:B------:R-:W-:-:S04]  /*5820*/  IMAD.WIDE.U32 R6, R6, R4, R10 ;  /* 0x0000000406067225 */ /* 0x000fc800078e000a */
[----:B------:R-:W-:Y:S01]  /*5830*/  IMAD.MOV.U32 R0, RZ, RZ, R6 ;  /* 0x000000ffff007224 */ /* 0x000fe200078e0006 */
[----:B------:R-:W-:Y:S01]  /*5840*/  IADD3 R5, R7, R5, RZ ;  /* 0x0000000507057210 */ /* 0x000fe20007ffe0ff */
[----:B------:R-:W-:Y:S06]  /*5850*/  BRA `(.L_x_2186) ;  /* 0x0000000000087947 */ /* 0x000fec0003800000 */
.L_x_2185:
[----:B------:R-:W-:-:S04]  /*5860*/  LEA R0, -R174, RZ, 0x6 ;  /* 0x000000ffae007211 */ /* 0x000fc800078e31ff */
[----:B------:R-:W-:-:S07]  /*5870*/  SHF.R.S32.HI R5, RZ, 0x1f, R0 ;  /* 0x0000001fff057819 */ /* 0x000fce0000011400 */
.L_x_2186:
[----:B------:R-:W-:Y:S02]  /*5880*/  IADD3 R7, P1, R0, R146, RZ ;  /* 0x0000009200077210 */ /* 0x000fe40007f3e0ff */
[----:B------:R-:W-:Y:S02]  /*5890*/  LEA R9, P2, R174, R0, 0x4 ;  /* 0x00000000ae097211 */ /* 0x000fe400078420ff */
[----:B------:R-:W-:Y:S01]  /*58a0*/  LEA R200, P4, R0, R200, 0x1 ;  /* 0x000000c800c87211 */ /* 0x000fe200078808ff */
[--C-:B------:R-:W-:Y:S01]  /*58b0*/  IMAD.X R4, R5, 0x1, R144.reuse, P1 ;  /* 0x0000000105047824 */ /* 0x100fe200008e0690 */
[----:B------:R-:W-:Y:S02]  /*58c0*/  IADD3 R146, P1, R9, R146, RZ ;  /* 0x0000009209927210 */ /* 0x000fe40007f3e0ff */
[----:B------:R-:W-:Y:S02]  /*58d0*/  LEA.HI.X R9, R174, R5, R175, 0x4, P2 ;  /* 0x00000005ae097211 */ /* 0x000fe400010f24af */
[----:B------:R-:W-:Y:S01]  /*58e0*/  LEA.HI.X R201, R0, R201, R5, 0x1, P4 ;  /* 0x000000c900c97211 */ /* 0x000fe200020f0c05 */
[C---:B------:R-:W-:Y:S01]  /*58f0*/  IMAD.SHL.U32 R5, R174.reuse, 0x20, RZ ;  /* 0x00000020ae057824 */ /* 0x040fe200078e00ff */
[----:B------:R-:W-:Y:S01]  /*5900*/  SHF.L.U64.HI R0, R174, 0x5, R175 ;  /* 0x00000005ae007819 */ /* 0x000fe200000102af */
[----:B------:R-:W-:Y:S01]  /*5910*/  IMAD.X R9, R9, 0x1, R144, P1 ;  /* 0x0000000109097824 */ /* 0x000fe200008e0690 */
[----:B------:R-:W-:Y:S01]  /*5920*/  LEA R8, P1, R146, UR8, 0x1 ;  /* 0x0000000892087c11 */ /* 0x000fe2000f8208ff */
[----:B------:R-:W-:Y:S01]  /*5930*/  @!PT LDS RZ, [RZ] ;  /* 0x00000000fffff984 */ /* 0x000fe20000000800 */
[----:B------:R-:W-:Y:S01]  /*5940*/  @!PT LDS RZ, [RZ] ;  /* 0x00000000fffff984 */ /* 0x000fe20000000800 */
[----:B------:R-:W-:Y:S01]  /*5950*/  @!PT LDS RZ, [RZ] ;  /* 0x00000000fffff984 */ /* 0x000fe20000000800 */
[----:B------:R-:W-:Y:S01]  /*5960*/  LDGSTS.E.BYPASS.LTC128B.128 [R205+0xc000], desc[UR10][R200.64] ;  /* 0x0c000000c8cd7fae */ /* 0x000fe2000b901d4a */
[----:B------:R-:W-:-:S02]  /*5970*/  IADD3 R10, P2, R5, R200, RZ ;  /* 0x000000c8050a7210 */ /* 0x000fc40007f5e0ff */
[C---:B------:R-:W-:Y:S02]  /*5980*/  LEA R6, P3, R7.reuse, UR8, 0x1 ;  /* 0x0000000807067c11 */ /* 0x040fe4000f8608ff */
[----:B------:R-:W-:Y:S01]  /*5990*/  LEA.HI.X R9, R146, UR9, R9, 0x1, P1 ;  /* 0x0000000992097c11 */ /* 0x000fe200088f0c09 */
[----:B------:R-:W-:Y:S01]  /*59a0*/  IMAD.X R11, R0, 0x1, R201, P2 ;  /* 0x00000001000b7824 */ /* 0x000fe200010e06c9 */
[-C--:B------:R-:W-:Y:S02]  /*59b0*/  IADD3 R12, P1, R10, R5.reuse, RZ ;  /* 0x000000050a0c7210 */ /* 0x080fe40007f3e0ff */
[----:B------:R-:W-:Y:S02]  /*59c0*/  LEA.HI.X R7, R7, UR9, R4, 0x1, P3 ;  /* 0x0000000907077c11 */ /* 0x000fe400098f0c04 */
[-C--:B------:R-:W-:Y:S01]  /*59d0*/  IADD3 R20, P3, R8, R5.reuse, RZ ;  /* 0x0000000508147210 */ /* 0x080fe20007f7e0ff */
[--C-:B------:R-:W-:Y:S01]  /*59e0*/  IMAD.X R13, R11, 0x1, R0.reuse, P1 ;  /* 0x000000010b0d7824 */ /* 0x100fe200008e0600 */
[-C--:B------:R-:W-:Y:S01]  /*59f0*/  IADD3 R4, P2, R12, R5.reuse, RZ ;  /* 0x000000050c047210 */ /* 0x080fe20007f5e0ff */
[----:B------:R-:W-:Y:S01]  /*5a00*/  LDGSTS.E.BYPASS.LTC128B.128 [R205+0xe000], desc[UR10][R6.64+0x80] ;  /* 0x0e00008006cd7fae */ /* 0x000fe2000b901d4a */
[----:B------:R-:W-:Y:S01]  /*5a10*/  IADD3 R22, P1, R20, R5, RZ ;  /* 0x0000000514167210 */ /* 0x000fe20007f3e0ff */
[----:B------:R-:W-:-:S02]  /*5a20*/  IMAD.X R21, R9, 0x1, R0, P3 ;  /* 0x0000000109157824 */ /* 0x000fc400018e0600 */
[----:B------:R-:W-:Y:S01]  /*5a30*/  LDGSTS.E.BYPASS.LTC128B.128 [R205+0x10000], desc[UR10][R6.64+0x100] ;  /* 0x1000010006cd7fae */ /* 0x000fe2000b901d4a */
[--C-:B------:R-:W-:Y:S02]  /*5a40*/  IMAD.X R5, R13, 0x1, R0.reuse, P2 ;  /* 0x000000010d057824 */ /* 0x100fe400010e0600 */
[----:B------:R-:W-:Y:S01]  /*5a50*/  IMAD.X R23, R21, 0x1, R0, P1 ;  /* 0x0000000115177824 */ /* 0x000fe200008e0600 */
[----:B------:R-:W-:Y:S01]  /*5a60*/  LDGSTS.E.BYPASS.LTC128B.128 [R205+0xc800], desc[UR10][R10.64] ;  /* 0x0c8000000acd7fae */ /* 0x000fe2000b901d4a */
[----:B------:R-:W-:-:S03]  /*5a70*/  ISETP.GE.AND P1, PT, R211, 0x3, PT ;  /* 0x00000003d300780c */ /* 0x000fc60003f26270 */
[----:B------:R-:W-:Y:S04]  /*5a80*/  LDGSTS.E.BYPASS.LTC128B.128 [R205+0xe800], desc[UR10][R8.64+0x80] ;  /* 0x0e80008008cd7fae */ /* 0x000fe8000b901d4a */
[----:B------:R-:W-:Y:S04]  /*5a90*/  LDGSTS.E.BYPASS.LTC128B.128 [R205+0x10800], desc[UR10][R8.64+0x100] ;  /* 0x1080010008cd7fae */ /* 0x000fe8000b901d4a */
[----:B------:R1:W-:Y:S04]  /*5aa0*/  LDGSTS.E.BYPASS.LTC128B.128 [R205+0xd000], desc[UR10][R12.64] ;  /* 0x0d0000000ccd7fae */ /* 0x0003e8000b901d4a */
[----:B------:R-:W-:Y:S04]  /*5ab0*/  LDGSTS.E.BYPASS.LTC128B.128 [R205+0xf000], desc[UR10][R20.64+0x80] ;  /* 0x0f00008014cd7fae */ /* 0x000fe8000b901d4a */
[----:B------:R-:W-:Y:S04]  /*5ac0*/  LDGSTS.E.BYPASS.LTC128B.128 [R205+0x11000], desc[UR10][R20.64+0x100] ;  /* 0x1100010014cd7fae */ /* 0x000fe8000b901d4a */
[----:B------:R2:W-:Y:S04]  /*5ad0*/  LDGSTS.E.BYPASS.LTC128B.128 [R205+0xd800], desc[UR10][R4.64] ;  /* 0x0d80000004cd7fae */ /* 0x0005e8000b901d4a */
[----:B------:R-:W-:Y:S04]  /*5ae0*/  LDGSTS.E.BYPASS.LTC128B.128 [R205+0xf800], desc[UR10][R22.64+0x80] ;  /* 0x0f80008016cd7fae */ /* 0x000fe8000b901d4a */
[----:B------:R3:W-:Y:S04]  /*5af0*/  LDGSTS.E.BYPASS.LTC128B.128 [R205+0x11800], desc[UR10][R22.64+0x100] ;  /* 0x1180010016cd7fae */ /* 0x0007e8000b901d4a */
[----:B------:R-:W-:Y:S04]  /*5b00*/  LDSM.16.M88.4 R160, [R198] ;  /* 0x00000000c6a0783b */ /* 0x000fe80000000200 */
[----:B------:R-:W4:Y:S04]  /*5b10*/  LDSM.16.M88.4 R32, [R197+0x6000] ;  /* 0x00600000c520783b */ /* 0x000f280000000200 */
[----:B------:R-:W5:Y:S04]  /*5b20*/  LDSM.16.M88.4 R24, [R197+0x6800] ;  /* 0x00680000c518783b */ /* 0x000f680000000200 */
[----:B------:R-:W3:Y:S04]  /*5b30*/  LDSM.16.M88.4 R16, [R197+0x7000] ;  /* 0x00700000c510783b */ /* 0x000ee80000000200 */
[----:B------:R-:W3:Y:S04]  /*5b40*/  LDSM.16.M88.4 R144, [R197+0x7800] ;  /* 0x00780000c590783b */ /* 0x000ee80000000200 */
[----:B-1----:R-:W-:Y:S04]  /*5b50*/  LDSM.16.M88.4 R12, [R196] ;  /* 0x00000000c40c783b */ /* 0x002fe80000000200 */
[----:B------:R-:W1:Y:S04]  /*5b60*/  LDSM.16.M88.4 R140, [R195] ;  /* 0x00000000c38c783b */ /* 0x000e680000000200 */
[----:B------:R-:W1:Y:S04]  /*5b70*/  LDSM.16.M88.4 R8, [R187] ;  /* 0x00000000bb08783b */ /* 0x000e680000000200 */
[----:B------:R-:W1:Y:S04]  /*5b80*/  LDSM.16.M88.4 R148, [R186] ;  /* 0x00000000ba94783b */ /* 0x000e680000000200 */
[----:B------:R-:W1:Y:S04]  /*5b90*/  LDSM.16.M88.4 R212, [R185] ;  /* 0x00000000b9d4783b */ /* 0x000e680000000200 */
[----:B--2---:R-:W-:Y:S01]  /*5ba0*/  LDSM.16.M88.4 R4, [R194] ;  /* 0x00000000c204783b */ /* 0x004fe20000000200 */
[C---:B----4-:R-:W-:Y:S03]  /*5bb0*/  HMMA.16816.F32.BF16 R136, R160.reuse, R32, RZ ;  /* 0x00000020a088723c */ /* 0x050fe600000418ff */
[----:B------:R-:W2:Y:S04]  /*5bc0*/  LDSM.16.M88.4 R152, [R191+0x6000] ;  /* 0x00600000bf98783b */ /* 0x000ea80000000200 */
[----:B------:R-:W-:Y:S01]  /*5bd0*/  LDSM.16.M88.4 R168, [R191+0x7800] ;  /* 0x00780000bfa8783b */ /* 0x000fe20000000200 */
[C---:B------:R-:W-:Y:S03]  /*5be0*/  HMMA.16816.F32.BF16 R32, R160.reuse, R34, RZ ;  /* 0x00000022a020723c */ /* 0x040fe600000418ff */
[----:B------:R-:W-:Y:S03]  /*5bf0*/  LDSM.16.M88.4 R156, [R184] ;  /* 0x00000000b89c783b */ /* 0x000fe60000000200 */
[C---:B-----5:R-:W-:Y:S01]  /*5c00*/  HMMA.16816.F32.BF16 R28, R160.reuse, R24, RZ ;  /* 0x00000018a01c723c */ /* 0x060fe200000418ff */
[----:B------:R-:W-:Y:S01]  /*5c10*/  LDSM.16.M88.4 R220, [R181] ;  /* 0x00000000b5dc783b */ /* 0x000fe20000000200 */
[----:B------:R-:W4:Y:S04]  /*5c20*/  S2R R0, SR_TID.X ;  /* 0x0000000000007919 */ /* 0x000f280000002100 */
[C---:B------:R-:W-:Y:S01]  /*5c30*/  HMMA.16816.F32.BF16 R24, R160.reuse, R26, RZ ;  /* 0x0000001aa018723c */ /* 0x040fe200000418ff */
[----:B------:R-:W0:Y:S05]  /*5c40*/  LDGDEPBAR ;  /* 0x00000000000079af */ /* 0x000e2a0000000000 */
[C---:B---3--:R-:W-:Y:S06]  /*5c50*/  HMMA.16816.F32.BF16 R20, R160.reuse, R16, RZ ;  /* 0x00000010a014723c */ /* 0x048fec00000418ff */
[C---:B------:R-:W-:Y:S06]  /*5c60*/  HMMA.16816.F32.BF16 R16, R160.reuse, R18, RZ ;  /* 0x00000012a010723c */ /* 0x040fec00000418ff */
[C---:B------:R-:W-:Y:S06]  /*5c70*/  HMMA.16816.F32.BF16 R164, R160.reuse, R144, RZ ;  /* 0x00000090a0a4723c */ /* 0x040fec00000418ff */
[----:B------:R-:W-:Y:S01]  /*5c80*/  HMMA.16816.F32.BF16 R160, R160, R146, RZ ;  /* 0x00000092a0a0723c */ /* 0x000fe200000418ff */
[----:B------:R-:W3:Y:S05]  /*5c90*/  LDSM.16.M88.4 R144, [R191+0x6800] ;  /* 0x00680000bf90783b */ /* 0x000eea0000000200 */
[----:B-1----:R-:W-:Y:S01]  /*5ca0*/  HMMA.16816.F32.BF16 R136, R12, R140, R136 ;  /* 0x0000008c0c88723c */ /* 0x002fe20000041888 */
[----:B----4-:R-:W-:-:S05]  /*5cb0*/  IMAD.SHL.U32 R0, R0, 0x2, RZ ;  /* 0x0000000200007824 */ /* 0x010fca00078e00ff */
[----:B------:R-:W-:Y:S01]  /*5cc0*/  HMMA.16816.F32.BF16 R32, R12, R142, R32 ;  /* 0x0000008e0c20723c */ /* 0x000fe20000041820 */
[----:B------:R-:W1:Y:S01]  /*5cd0*/  LDSM.16.M88.4 R140, [R191+0x7000] ;  /* 0x00700000bf8c783b */ /* 0x000e620000000200 */
[----:B------:R-:W-:-:S04]  /*5ce0*/  LOP3.LUT R0, R0, 0x6, RZ, 0xc0, !PT ;  /* 0x0000000600007812 */ /* 0x000fc800078ec0ff */
[C---:B------:R-:W-:Y:S06]  /*5cf0*/  HMMA.16816.F32.BF16 R28, R12.reuse, R8, R28 ;  /* 0x000000080c1c723c */ /* 0x040fec000004181c */
[C---:B------:R-:W-:Y:S01]  /*5d00*/  HMMA.16816.F32.BF16 R24, R12.reuse, R10, R24 ;  /* 0x0000000a0c18723c */ /* 0x040fe20000041818 */
[----:B------:R-:W4:Y:S05]  /*5d10*/  LDSM.16.M88.4 R8, [R193] ;  /* 0x00000000c108783b */ /* 0x000f2a0000000200 */
        /* <DEDUP_REMOVED lines=11> */
[C---:B------:R-:W-:Y:S01]  /*5dd0*/  HMMA.16816.F32.BF16 R24, R4.reuse, R146, R24 ;  /* 0x000000920418723c */ /* 0x040fe20000041818 */
[----:B------:R-:W-:Y:S05]  /*5de0*/  LDSM.16.M88.4 R144, [R198+0x2000] ;  /* 0x00200000c690783b */ /* 0x000fea0000000200 */
[C---:B-1----:R-:W-:Y:S06]  /*5df0*/  HMMA.16816.F32.BF16 R20, R4.reuse, R140, R20 ;  /* 0x0000008c0414723c */ /* 0x042fec0000041814 */
[C---:B------:R-:W-:Y:S01]  /*5e00*/  HMMA.16816.F32.BF16 R16, R4.reuse, R142, R16 ;  /* 0x0000008e0410723c */ /* 0x040fe20000041810 */
[----:B------:R-:W1:Y:S05]  /*5e10*/  LDSM.16.M88.4 R140, [R197+0x8000] ;  /* 0x00800000c58c783b */ /* 0x000e6a0000000200 */
[C---:B------:R-:W-:Y:S06]  /*5e20*/  HMMA.16816.F32.BF16 R164, R4.reuse, R168, R164 ;  /* 0x000000a804a4723c */ /* 0x040fec00000418a4 */
[----:B------:R-:W-:Y:S01]  /*5e30*/  HMMA.16816.F32.BF16 R160, R4, R170, R160 ;  /* 0x000000aa04a0723c */ /* 0x000fe200000418a0 */
[----:B------:R-:W3:Y:S04]  /*5e40*/  LDSM.16.M88.4 R4, [R197+0x8800] ;  /* 0x00880000c504783b */ /* 0x000ee80000000200 */
[----:B------:R-:W-:Y:S01]  /*5e50*/  LDSM.16.M88.4 R168, [R180] ;  /* 0x00000000b4a8783b */ /* 0x000fe20000000200 */
[C---:B----4-:R-:W-:Y:S06]  /*5e60*/  HMMA.16816.F32.BF16 R136, R8.reuse, R156, R136 ;  /* 0x0000009c0888723c */ /* 0x050fec0000041888 */
[C---:B-----5:R-:W-:Y:S06]  /*5e70*/  HMMA.16816.F32.BF16 R28, R8.reuse, R148, R28 ;  /* 0x00000094081c723c */ /* 0x060fec000004181c */
[C---:B------:R-:W-:Y:S01]  /*5e80*/  HMMA.16816.F32.BF16 R24, R8.reuse, R150, R24 ;  /* 0x000000960818723c */ /* 0x040fe20000041818 */
[----:B------:R-:W4:Y:S05]  /*5e90*/  LDSM.16.M88.4 R148, [R197+0x9800] ;  /* 0x00980000c594783b */ /* 0x000f2a0000000200 */
[C---:B------:R-:W-:Y:S01]  /*5ea0*/  HMMA.16816.F32.BF16 R32, R8.reuse, R158, R32 ;  /* 0x0000009e0820723c */ /* 0x040fe20000041820 */
[----:B------:R-:W-:Y:S05]  /*5eb0*/  LDSM.16.M88.4 R156, [R196+0x2000] ;  /* 0x00200000c49c783b */ /* 0x000fea0000000200 */
[C---:B------:R-:W-:Y:S06]  /*5ec0*/  HMMA.16816.F32.BF16 R20, R8.reuse, R12, R20 ;  /* 0x0000000c0814723c */ /* 0x040fec0000041814 */
[C---:B------:R-:W-:Y:S01]  /*5ed0*/  HMMA.16816.F32.BF16 R16, R8.reuse, R14, R16 ;  /* 0x0000000e0810723c */ /* 0x040fe20000041810 */
[----:B------:R-:W5:Y:S05]  /*5ee0*/  LDSM.16.M88.4 R12, [R183] ;  /* 0x00000000b70c783b */ /* 0x000f6a0000000200 */
[C---:B--2---:R-:W-:Y:S06]  /*5ef0*/  HMMA.16816.F32.BF16 R164, R8.reuse, R152, R164 ;  /* 0x0000009808a4723c */ /* 0x044fec00000418a4 */
[----:B------:R-:W-:Y:S01]  /*5f00*/  HMMA.16816.F32.BF16 R160, R8, R154, R160 ;  /* 0x0000009a08a0723c */ /* 0x000fe200000418a0 */
[----:B------:R-:W2:Y:S04]  /*5f10*/  LDSM.16.M88.4 R8, [R182] ;  /* 0x00000000b608783b */ /* 0x000ea80000000200 */
[----:B------:R-:W-:Y:S01]  /*5f20*/  LDSM.16.M88.4 R152, [R191+0x8800] ;  /* 0x00880000bf98783b */ /* 0x000fe20000000200 */
[C---:B-1----:R-:W-:Y:S06]  /*5f30*/  HMMA.16816.F32.BF16 R136, R144.reuse, R140, R136 ;  /* 0x0000008c9088723c */ /* 0x042fec0000041888 */
[C---:B------:R-:W-:Y:S01]  /*5f40*/  HMMA.16816.F32.BF16 R32, R144.reuse, R142, R32 ;  /* 0x0000008e9020723c */ /* 0x040fe20000041820 */
[----:B------:R-:W-:Y:S05]  /*5f50*/  LDSM.16.M88.4 R140, [R194+0x2000] ;  /* 0x00200000c28c783b */ /* 0x000fea0000000200 */
[C---:B---3--:R-:W-:Y:S06]  /*5f60*/  HMMA.16816.F32.BF16 R28, R144.reuse, R4, R28 ;  /* 0x00000004901c723c */ /* 0x048fec000004181c */
[C---:B------:R-:W-:Y:S01]  /*5f70*/  HMMA.16816.F32.BF16 R24, R144.reuse, R6, R24 ;  /* 0x000000069018723c */ /* 0x040fe20000041818 */
[----:B------:R-:W1:Y:S05]  /*5f80*/  LDSM.16.M88.4 R4, [R191+0x8000] ;  /* 0x00800000bf04783b */ /* 0x000e6a0000000200 */
[C---:B------:R-:W-:Y:S06]  /*5f90*/  HMMA.16816.F32.BF16 R20, R144.reuse, R212, R20 ;  /* 0x000000d49014723c */ /* 0x040fec0000041814 */
[C---:B------:R-:W-:Y:S01]  /*5fa0*/  HMMA.16816.F32.BF16 R16, R144.reuse, R214, R16 ;  /* 0x000000d69010723c */ /* 0x040fe20000041810 */
[----:B------:R-:W-:Y:S05]  /*5fb0*/  LDSM.16.M88.4 R212, [R193+0x2000] ;  /* 0x00200000c1d4783b */ /* 0x000fea0000000200 */
[C---:B----4-:R-:W-:Y:S06]  /*5fc0*/  HMMA.16816.F32.BF16 R164, R144.reuse, R148, R164 ;  /* 0x0000009490a4723c */ /* 0x050fec00000418a4 */
[----:B------:R-:W-:Y:S01]  /*5fd0*/  HMMA.16816.F32.BF16 R160, R144, R150, R160 ;  /* 0x0000009690a0723c */ /* 0x000fe200000418a0 */
[----:B------:R-:W3:Y:S04]  /*5fe0*/  LDSM.16.M88.4 R148, [R191+0x9000] ;  /* 0x00900000bf94783b */ /* 0x000ee80000000200 */
[----:B------:R-:W-:Y:S01]  /*5ff0*/  LDSM.16.M88.4 R144, [R191+0x9800] ;  /* 0x00980000bf90783b */ /* 0x000fe20000000200 */
[C---:B-----5:R-:W-:Y:S06]  /*6000*/  HMMA.16816.F32.BF16 R136, R156.reuse, R12, R136 ;  /* 0x0000000c9c88723c */ /* 0x060fec0000041888 */
[C---:B------:R-:W-:Y:S01]  /*6010*/  HMMA.16816.F32.BF16 R32, R156.reuse, R14, R32 ;  /* 0x0000000e9c20723c */ /* 0x040fe20000041820 */
[----:B------:R-:W4:Y:S05]  /*6020*/  LDSM.16.M88.4 R12, [R184+0x2000] ;  /* 0x00200000b80c783b */ /* 0x000f2a0000000200 */
[C---:B--2---:R-:W-:Y:S06]  /*6030*/  HMMA.16816.F32.BF16 R28, R156.reuse, R8, R28 ;  /* 0x000000089c1c723c */ /* 0x044fec000004181c */
[C---:B------:R-:W-:Y:S01]  /*6040*/  HMMA.16816.F32.BF16 R24, R156.reuse, R10, R24 ;  /* 0x0000000a9c18723c */ /* 0x040fe20000041818 */
[----:B------:R-:W2:Y:S05]  /*6050*/  LDSM.16.M88.4 R8, [R184+0x2800] ;  /* 0x00280000b808783b */ /* 0x000eaa0000000200 */
[C---:B------:R-:W-:Y:S06]  /*6060*/  HMMA.16816.F32.BF16 R20, R156.reuse, R220, R20 ;  /* 0x000000dc9c14723c */ /* 0x040fec0000041814 */
[----:B------:R-:W-:Y:S06]  /*6070*/  HMMA.16816.F32.BF16 R16, R156, R222, R16 ;  /* 0x000000de9c10723c */ /* 0x000fec0000041810 */
[----:B-1----:R-:W-:Y:S06]  /*6080*/  HMMA.16816.F32.BF16 R136, R140, R4, R136 ;  /* 0x000000048c88723c */ /* 0x002fec0000041888 */
        /* <DEDUP_REMOVED lines=8> */
[----:B------:R-:W1:Y:S05]  /*6110*/  LDSM.16.M88.4 R152, [R197+0xa000] ;  /* 0x00a00000c598783b */ /* 0x000e6a0000000200 */
[C---:B---3--:R-:W-:Y:S06]  /*6120*/  HMMA.16816.F32.BF16 R20, R140.reuse, R148, R20 ;  /* 0x000000948c14723c */ /* 0x048fec0000041814 */
[----:B------:R-:W-:Y:S01]  /*6130*/  HMMA.16816.F32.BF16 R16, R140, R150, R16 ;  /* 0x000000968c10723c */ /* 0x000fe20000041810 */
[----:B------:R-:W3:Y:S05]  /*6140*/  LDSM.16.M88.4 R148, [R197+0xa800] ;  /* 0x00a80000c594783b */ /* 0x000eea0000000200 */
[----:B----4-:R-:W-:Y:S06]  /*6150*/  HMMA.16816.F32.BF16 R136, R212, R12, R136 ;  /* 0x0000000cd488723c */ /* 0x010fec0000041888 */
[C---:B------:R-:W-:Y:S06]  /*6160*/  HMMA.16816.F32.BF16 R164, R140.reuse, R144, R164 ;  /* 0x000000908ca4723c */ /* 0x040fec00000418a4 */
[----:B------:R-:W-:Y:S01]  /*6170*/  HMMA.16816.F32.BF16 R160, R140, R146, R160 ;  /* 0x000000928ca0723c */ /* 0x000fe200000418a0 */
[----:B------:R-:W-:Y:S04]  /*6180*/  LDSM.16.M88.4 R144, [R197+0xb000] ;  /* 0x00b00000c590783b */ /* 0x000fe80000000200 */
[----:B------:R-:W-:Y:S01]  /*6190*/  LDSM.16.M88.4 R140, [R197+0xb800] ;  /* 0x00b80000c58c783b */ /* 0x000fe20000000200 */
[C---:B------:R-:W-:Y:S03]  /*61a0*/  HMMA.16816.F32.BF16 R32, R212.reuse, R14, R32 ;  /* 0x0000000ed420723c */ /* 0x040fe60000041820 */
[----:B------:R-:W-:Y:S03]  /*61b0*/  LDSM.16.M88.4 R12, [R196+0x4000] ;  /* 0x00400000c40c783b */ /* 0x000fe60000000200 */
[C---:B--2---:R-:W-:Y:S06]  /*61c0*/  HMMA.16816.F32.BF16 R28, R212.reuse, R8, R28 ;  /* 0x00000008d41c723c */ /* 0x044fec000004181c */
[----:B------:R-:W-:Y:S01]  /*61d0*/  HMMA.16816.F32.BF16 R24, R212, R10, R24 ;  /* 0x0000000ad418723c */ /* 0x000fe20000041818 */
[----:B------:R-:W2:Y:S05]  /*61e0*/  LDSM.16.M88.4 R8, [R179] ;  /* 0x00000000b308783b */ /* 0x000eaa0000000200 */
[----:B-1----:R-:W-:Y:S06]  /*61f0*/  HMMA.16816.F32.BF16 R136, R156, R152, R136 ;  /* 0x000000989c88723c */ /* 0x002fec0000041888 */
[C---:B------:R-:W-:Y:S06]  /*6200*/  HMMA.16816.F32.BF16 R20, R212.reuse, R4, R20 ;  /* 0x00000004d414723c */ /* 0x040fec0000041814 */
[C---:B------:R-:W-:Y:S01]  /*6210*/  HMMA.16816.F32.BF16 R16, R212.reuse, R6, R16 ;  /* 0x00000006d410723c */ /* 0x040fe20000041810 */
[----:B------:R-:W1:Y:S05]  /*6220*/  LDSM.16.M88.4 R4, [R178] ;  /* 0x00000000b204783b */ /* 0x000e6a0000000200 */
[C---:B------:R-:W-:Y:S06]  /*6230*/  HMMA.16816.F32.BF16 R164, R212.reuse, R168, R164 ;  /* 0x000000a8d4a4723c */ /* 0x040fec00000418a4 */
[----:B------:R-:W-:Y:S01]  /*6240*/  HMMA.16816.F32.BF16 R160, R212, R170, R160 ;  /* 0x000000aad4a0723c */ /* 0x000fe200000418a0 */
[----:B------:R-:W-:Y:S05]  /*6250*/  LDSM.16.M88.4 R168, [R194+0x4000] ;  /* 0x00400000c2a8783b */ /* 0x000fea0000000200 */
[C---:B---3--:R-:W-:Y:S01]  /*6260*/  HMMA.16816.F32.BF16 R212, R156.reuse, R148, R28 ;  /* 0x000000949cd4723c */ /* 0x048fe2000004181c */
[----:B------:R-:W3:Y:S05]  /*6270*/  LDSM.16.M88.4 R28, [R191+0xa000] ;  /* 0x00a00000bf1c783b */ /* 0x000eea0000000200 */
[C---:B------:R-:W-:Y:S01]  /*6280*/  HMMA.16816.F32.BF16 R32, R156.reuse, R154, R32 ;  /* 0x0000009a9c20723c */ /* 0x040fe20000041820 */
[----:B------:R-:W4:Y:S05]  /*6290*/  LDSM.16.M88.4 R152, [R177] ;  /* 0x00000000b198783b */ /* 0x000f2a0000000200 */
[----:B------:R-:W-:Y:S01]  /*62a0*/  HMMA.16816.F32.BF16 R24, R156, R150, R24 ;  /* 0x000000969c18723c */ /* 0x000fe20000041818 */
[----:B------:R-:W-:Y:S05]  /*62b0*/  LDSM.16.M88.4 R148, [R193+0x4000] ;  /* 0x00400000c194783b */ /* 0x000fea0000000200 */
        /* <DEDUP_REMOVED lines=8> */
[----:B------:R-:W5:Y:S05]  /*6340*/  LDSM.16.M88.4 R140, [R176] ;  /* 0x00000000b08c783b */ /* 0x000f6a0000000200 */
[C---:B-1----:R-:W-:Y:S06]  /*6350*/  HMMA.16816.F32.BF16 R212, R12.reuse, R4, R212 ;  /* 0x000000040cd4723c */ /* 0x042fec00000418d4 */
[----:B------:R-:W-:Y:S01]  /*6360*/  HMMA.16816.F32.BF16 R24, R12, R6, R24 ;  /* 0x000000060c18723c */ /* 0x000fe20000041818 */
[----:B------:R-:W1:Y:S05]  /*6370*/  LDSM.16.M88.4 R4, [R191+0xb000] ;  /* 0x00b00000bf04783b */ /* 0x000e6a0000000200 */
[----:B---3--:R-:W-:Y:S06]  /*6380*/  HMMA.16816.F32.BF16 R136, R168, R28, R136 ;  /* 0x0000001ca888723c */ /* 0x008fec0000041888 */
[----:B----4-:R-:W-:Y:S01]  /*6390*/  HMMA.16816.F32.BF16 R20, R12, R152, R20 ;  /* 0x000000980c14723c */ /* 0x010fe20000041814 */
[----:B------:R-:W-:-:S05]  /*63a0*/  IMAD R29, R203, 0x40, R0 ;  /* 0x00000040cb1d7824 */ /* 0x000fca00078e0200 */
[----:B------:R-:W-:Y:S01]  /*63b0*/  HMMA.16816.F32.BF16 R152, R12, R154, R16 ;  /* 0x0000009a0c98723c */ /* 0x000fe20000041810 */
[----:B------:R-:W-:Y:S05]  /*63c0*/  LDSM.16.M88.4 R16, [R184+0x4800] ;  /* 0x00480000b810783b */ /* 0x000fea0000000200 */
[----:B--2---:R-:W-:Y:S06]  /*63d0*/  HMMA.16816.F32.BF16 R212, R168, R8, R212 ;  /* 0x00000008a8d4723c */ /* 0x004fec00000418d4 */
[----:B------:R-:W-:Y:S06]  /*63e0*/  HMMA.16816.F32.BF16 R136, R148, R144, R136 ;  /* 0x000000909488723c */ /* 0x000fec0000041888 */
[C---:B------:R-:W-:Y:S01]  /*63f0*/  HMMA.16816.F32.BF16 R24, R168.reuse, R10, R24 ;  /* 0x0000000aa818723c */ /* 0x040fe20000041818 */
[----:B------:R-:W2:Y:S05]  /*6400*/  LDSM.16.M88.4 R8, [R191+0xb800] ;  /* 0x00b80000bf08783b */ /* 0x000eaa0000000200 */
[----:B------:R-:W-:Y:S06]  /*6410*/  HMMA.16816.F32.BF16 R32, R168, R30, R32 ;  /* 0x0000001ea820723c */ /* 0x000fec0000041820 */
[----:B-----5:R-:W-:Y:S01]  /*6420*/  HMMA.16816.F32.BF16 R164, R12, R140, R164 ;  /* 0x0000008c0ca4723c */ /* 0x020fe200000418a4 */
[----:B------:R-:W-:-:S05]  /*6430*/  VIADD R31, R29, 0x10 ;  /* 0x000000101d1f7836 */ /* 0x000fca0000000000 */
[----:B------:R-:W-:Y:S01]  /*6440*/  HMMA.16816.F32.BF16 R160, R12, R142, R160 ;  /* 0x0000008e0ca0723c */ /* 0x000fe200000418a0 */
[----:B------:R-:W3:Y:S05]  /*6450*/  LDSM.16.M88.4 R12, [R184+0x5000] ;  /* 0x00500000b80c783b */ /* 0x000eea0000000200 */
[C---:B-1----:R-:W-:Y:S06]  /*6460*/  HMMA.16816.F32.BF16 R20, R168.reuse, R4, R20 ;  /* 0x00000004a814723c */ /* 0x042fec0000041814 */
[----:B------:R-:W-:Y:S01]  /*6470*/  HMMA.16816.F32.BF16 R152, R168, R6, R152 ;  /* 0x00000006a898723c */ /* 0x000fe20000041898 */
[----:B------:R-:W-:-:S05]  /*6480*/  VIADD R5, R29, 0x1 ;  /* 0x000000011d057836 */ /* 0x000fca0000000000 */
[----:B------:R-:W-:Y:S01]  /*6490*/  ISETP.GE.AND P5, PT, R5, R210, PT ;  /* 0x000000d20500720c */ /* 0x000fe20003fa6270 */
[----:B------:R-:W-:Y:S01]  /*64a0*/  VIADD R7, R29, 0x8 ;  /* 0x000000081d077836 */ /* 0x000fe20000000000 */
[----:B------:R-:W-:Y:S01]  /*64b0*/  ISETP.GE.AND P2, PT, R5, R204, PT ;  /* 0x000000cc0500720c */ /* 0x000fe20003f46270 */
[----:B------:R-:W-:Y:S01]  /*64c0*/  VIADD R5, R29, 0x9 ;  /* 0x000000091d057836 */ /* 0x000fe20000000000 */
[----:B------:R-:W-:Y:S01]  /*64d0*/  FSEL R0, R137, -INF , !P5 ;  /* 0xff80000089007808 */ /* 0x000fe20006800000 */
[----:B------:R-:W-:Y:S01]  /*64e0*/  HMMA.16816.F32.BF16 R32, R148, R146, R32 ;  /* 0x000000929420723c */ /* 0x000fe20000041820 */
[C---:B------:R-:W-:Y:S02]  /*64f0*/  ISETP.GE.AND P4, PT, R7.reuse, R210, PT ;  /* 0x000000d20700720c */ /* 0x040fe40003f86270 */
[----:B------:R-:W-:Y:S02]  /*6500*/  ISETP.GE.AND P6, PT, R7, R204, PT ;  /* 0x000000cc0700720c */ /* 0x000fe40003fc6270 */
[C---:B------:R-:W-:Y:S01]  /*6510*/  ISETP.GE.AND P3, PT, R5.reuse, R210, PT ;  /* 0x000000d20500720c */ /* 0x040fe20003f66270 */
[----:B--2---:R-:W-:Y:S01]  /*6520*/  HMMA.16816.F32.BF16 R164, R168, R8, R164 ;  /* 0x00000008a8a4723c */ /* 0x004fe200000418a4 */
[----:B------:R-:W-:-:S02]  /*6530*/  ISETP.GE.AND P5, PT, R5, R204, PT ;  /* 0x000000cc0500720c */ /* 0x000fc40003fa6270 */
[----:B------:R-:W1:Y:S01]  /*6540*/  LDSM.16.M88.4 R4, [R184+0x5800] ;  /* 0x00580000b804783b */ /* 0x000e620000000200 */
[----:B------:R-:W-:-:S04]  /*6550*/  DEPBAR.LE SB0, 0x0 ;  /* 0x000080000000791a */ /* 0x000fc80000000000 */
[C---:B------:R-:W-:Y:S06]  /*6560*/  HMMA.16816.F32.BF16 R212, R148.reuse, R16, R212 ;  /* 0x0000001094d4723c */ /* 0x040fec00000418d4 */
[----:B------:R-:W-:Y:S01]  /*6570*/  HMMA.16816.F32.BF16 R24, R148, R18, R24 ;  /* 0x000000129418723c */ /* 0x000fe20000041818 */
[----:B------:R-:W-:Y:S02]  /*6580*/  FSEL R17, R139, -INF , !P2 ;  /* 0xff8000008b117808 */ /* 0x000fe40005000000 */
[----:B------:R-:W-:Y:S02]  /*6590*/  ISETP.GE.AND P2, PT, R31, R210, PT ;  /* 0x000000d21f00720c */ /* 0x000fe40003f46270 */
[----:B------:R-:W-:Y:S01]  /*65a0*/  FSEL R9, R34, -INF , !P6 ;  /* 0xff80000022097808 */ /* 0x000fe20007000000 */
[----:B------:R-:W-:Y:S01]  /*65b0*/  HMMA.16816.F32.BF16 R160, R168, R10, R160 ;  /* 0x0000000aa8a0723c */ /* 0x000fe200000418a0 */
[----:B------:R-:W-:Y:S01]  /*65c0*/  VIADD R19, R29, 0x11 ;  /* 0x000000111d137836 */ /* 0x000fe20000000000 */
[----:B------:R-:W-:-:S02]  /*65d0*/  FSEL R8, R33, -INF , !P3 ;  /* 0xff80000021087808 */ /* 0x000fc40005800000 */
[----:B------:R-:W-:Y:S02]  /*65e0*/  FSEL R35, R35, -INF , !P5 ;  /* 0xff80000023237808 */ /* 0x000fe40006800000 */
[C---:B---3--:R-:W-:Y:S01]  /*65f0*/  HMMA.16816.F32.BF16 R20, R148.reuse, R12, R20 ;  /* 0x0000000c9414723c */ /* 0x048fe20000041814 */
[----:B------:R-:W-:Y:S01]  /*6600*/  ISETP.GE.AND P6, PT, R19, R210, PT ;  /* 0x000000d21300720c */ /* 0x000fe20003fc6270 */
[----:B------:R-:W-:Y:S01]  /*6610*/  VIADD R11, R29, 0x20 ;  /* 0x000000201d0b7836 */ /* 0x000fe20000000000 */
[-C--:B------:R-:W-:Y:S01]  /*6620*/  ISETP.GE.AND P3, PT, R19, R204.reuse, PT ;  /* 0x000000cc1300720c */ /* 0x080fe20003f66270 */
[----:B------:R-:W-:Y:S01]  /*6630*/  VIADD R19, R29, 0x18 ;  /* 0x000000181d137836 */ /* 0x000fe20000000000 */
[----:B------:R-:W-:Y:S01]  /*6640*/  FSEL R32, R32, -INF , !P4 ;  /* 0xff80000020207808 */ /* 0x000fe20006000000 */
[----:B------:R-:W-:Y:S01]  /*6650*/  HMMA.16816.F32.BF16 R152, R148, R14, R152 ;  /* 0x0000000e9498723c */ /* 0x000fe20000041898 */
[----:B------:R-:W-:Y:S01]  /*6660*/  ISETP.GE.AND P4, PT, R31, R204, PT ;  /* 0x000000cc1f00720c */ /* 0x000fe20003f86270 */
[----:B------:R-:W-:Y:S01]  /*6670*/  VIADD R13, R29, 0x19 ;  /* 0x000000191d0d7836 */ /* 0x000fe20000000000 */
[----:B------:R-:W-:Y:S01]  /*6680*/  BAR.SYNC.DEFER_BLOCKING 0x0 ;  /* 0x0000000000007b1d */ /* 0x000fe20000010000 */
[----:B------:R-:W-:-:S02]  /*6690*/  ISETP.GE.AND P5, PT, R19, R210, PT ;  /* 0x000000d21300720c */ /* 0x000fc40003fa6270 */
[----:B------:R-:W-:Y:S02]  /*66a0*/  FSEL R137, R215, -INF , !P3 ;  /* 0xff800000d7897808 */ /* 0x000fe40005800000 */
[----:B------:R-:W-:Y:S02]  /*66b0*/  FSEL R140, R24, -INF , !P5 ;  /* 0xff800000188c7808 */ /* 0x000fe40006800000 */
[----:B------:R-:W-:Y:S01]  /*66c0*/  FSEL R139, R214, -INF , !P4 ;  /* 0xff800000d68b7808 */ /* 0x000fe20006000000 */
[C---:B-1----:R-:W-:Y:S01]  /*66d0*/  HMMA.16816.F32.BF16 R164, R148.reuse, R4, R164 ;  /* 0x0000000494a4723c */ /* 0x042fe200000418a4 */
[----:B------:R-:W-:Y:S02]  /*66e0*/  FSEL R156, R213, -INF , !P6 ;  /* 0xff800000d59c7808 */ /* 0x000fe40007000000 */
[C---:B------:R-:W-:Y:S02]  /*66f0*/  ISETP.GE.AND P3, PT, R11.reuse, R210, PT ;  /* 0x000000d20b00720c */ /* 0x040fe40003f66270 */
[----:B------:R-:W-:Y:S01]  /*6700*/  ISETP.GE.AND P5, PT, R11, R204, PT ;  /* 0x000000cc0b00720c */ /* 0x000fe20003fa6270 */
[----:B------:R-:W-:Y:S01]  /*6710*/  VIADD R11, R29, 0x28 ;  /* 0x000000281d0b7836 */ /* 0x000fe20000000000 */
[----:B------:R-:W-:Y:S01]  /*6720*/  FSEL R158, R212, -INF , !P2 ;  /* 0xff800000d49e7808 */ /* 0x000fe20005000000 */
[----:B------:R-:W-:Y:S01]  /*6730*/  HMMA.16816.F32.BF16 R160, R148, R6, R160 ;  /* 0x0000000694a0723c */ /* 0x000fe200000418a0 */
[----:B------:R-:W-:Y:S01]  /*6740*/  ISETP.GE.AND P4, PT, R13, R210, PT ;  /* 0x000000d20d00720c */ /* 0x000fe20003f86270 */
[----:B------:R-:W-:Y:S01]  /*6750*/  VIADD R5, R29, 0x31 ;  /* 0x000000311d057836 */ /* 0x000fe20000000000 */
[-C--:B------:R-:W-:Y:S01]  /*6760*/  ISETP.GE.AND P6, PT, R13, R204.reuse, PT ;  /* 0x000000cc0d00720c */ /* 0x080fe20003fc6270 */
[----:B------:R-:W-:Y:S01]  /*6770*/  VIADD R13, R29, 0x21 ;  /* 0x000000211d0d7836 */ /* 0x000fe20000000000 */
[----:B------:R-:W-:-:S02]  /*6780*/  ISETP.GE.AND P2, PT, R19, R204, PT ;  /* 0x000000cc1300720c */ /* 0x000fc40003f46270 */
[----:B------:R-:W-:Y:S02]  /*6790*/  FSEL R159, R27, -INF , !P6 ;  /* 0xff8000001b9f7808 */ /* 0x000fe40007000000 */
[----:B------:R-:W-:Y:S02]  /*67a0*/  FSEL R146, R20, -INF , !P3 ;  /* 0xff80000014927808 */ /* 0x000fe40005800000 */
[----:B------:R-:W-:Y:S02]  /*67b0*/  FSEL R221, R26, -INF , !P2 ;  /* 0xff8000001add7808 */ /* 0x000fe40005000000 */
[----:B------:R-:W-:Y:S02]  /*67c0*/  FSEL R142, R25, -INF , !P4 ;  /* 0xff800000198e7808 */ /* 0x000fe40006000000 */
[C---:B------:R-:W-:Y:S02]  /*67d0*/  ISETP.GE.AND P6, PT, R11.reuse, R210, PT ;  /* 0x000000d20b00720c */ /* 0x040fe40003fc6270 */
[----:B------:R-:W-:Y:S01]  /*67e0*/  ISETP.GE.AND P3, PT, R11, R204, PT ;  /* 0x000000cc0b00720c */ /* 0x000fe20003f66270 */
[----:B------:R-:W-:Y:S01]  /*67f0*/  VIADD R11, R29, 0x29 ;  /* 0x000000291d0b7836 */ /* 0x000fe20000000000 */
[----:B------:R-:W-:-:S02]  /*6800*/  ISETP.GE.AND P2, PT, R13, R210, PT ;  /* 0x000000d20d00720c */ /* 0x000fc40003f46270 */
[----:B------:R-:W-:Y:S01]  /*6810*/  ISETP.GE.AND P4, PT, R13, R204, PT ;  /* 0x000000cc0d00720c */ /* 0x000fe20003f86270 */
[----:B------:R-:W-:Y:S01]  /*6820*/  VIADD R13, R29, 0x30 ;  /* 0x000000301d0d7836 */ /* 0x000fe20000000000 */
[----:B------:R-:W-:Y:S02]  /*6830*/  FSEL R157, R22, -INF , !P5 ;  /* 0xff800000169d7808 */ /* 0x000fe40006800000 */
[----:B------:R-:W-:Y:S02]  /*6840*/  ISETP.GE.AND P5, PT, R11, R210, PT ;  /* 0x000000d20b00720c */ /* 0x000fe40003fa6270 */
[----:B------:R-:W-:Y:S02]  /*6850*/  FSEL R144, R21, -INF , !P2 ;  /* 0xff80000015907808 */ /* 0x000fe40005000000 */
[----:B------:R-:W-:Y:S02]  /*6860*/  FSEL R147, R23, -INF , !P4 ;  /* 0xff80000017937808 */ /* 0x000fe40006000000 */
[----:B------:R-:W-:-:S02]  /*6870*/  ISETP.GE.AND P2, PT, R11, R204, PT ;  /* 0x000000cc0b00720c */ /* 0x000fc40003f46270 */
        /* <DEDUP_REMOVED lines=10> */
[CC--:B------:R-:W-:Y:S01]  /*6920*/  ISETP.GE.AND P4, PT, R29.reuse, R204.reuse, PT ;  /* 0x000000cc1d00720c */ /* 0x0c0fe20003f86270 */
[----:B------:R-:W-:Y:S01]  /*6930*/  VIADD R29, R29, 0x39 ;  /* 0x000000391d1d7836 */ /* 0x000fe20000000000 */
[----:B------:R-:W-:Y:S02]  /*6940*/  ISETP.GE.AND P6, PT, R13, R204, PT ;  /* 0x000000cc0d00720c */ /* 0x000fe40003fc6270 */
[----:B------:R-:W-:-:S02]  /*6950*/  FSEL R214, R165, -INF , !P3 ;  /* 0xff800000a5d67808 */ /* 0x000fc40005800000 */
[----:B------:R-:W-:Y:S02]  /*6960*/  FSEL R213, R166, -INF , !P6 ;  /* 0xff800000a6d57808 */ /* 0x000fe40007000000 */
[----:B------:R-:W-:Y:S02]  /*6970*/  FSEL R171, R167, -INF , !P5 ;  /* 0xff800000a7ab7808 */ /* 0x000fe40006800000 */
[----:B------:R-:W-:Y:S02]  /*6980*/  FSEL R136, R136, -INF , !P2 ;  /* 0xff80000088887808 */ /* 0x000fe40005000000 */
[C---:B------:R-:W-:Y:S02]  /*6990*/  ISETP.GE.AND P6, PT, R5.reuse, R210, PT ;  /* 0x000000d20500720c */ /* 0x040fe40003fc6270 */
[----:B------:R-:W-:Y:S02]  /*69a0*/  ISETP.GE.AND P3, PT, R5, R204, PT ;  /* 0x000000cc0500720c */ /* 0x000fe40003f66270 */
[----:B------:R-:W-:-:S02]  /*69b0*/  ISETP.GE.AND P5, PT, R29, R210, PT ;  /* 0x000000d21d00720c */ /* 0x000fc40003fa6270 */
[----:B------:R-:W-:Y:S02]  /*69c0*/  ISETP.GE.AND P2, PT, R29, R204, PT ;  /* 0x000000cc1d00720c */ /* 0x000fe40003f46270 */
[----:B------:R-:W-:Y:S02]  /*69d0*/  FSEL R5, R138, -INF , !P4 ;  /* 0xff8000008a057808 */ /* 0x000fe40006000000 */
[----:B------:R-:W-:Y:S02]  /*69e0*/  FSEL R220, R160, -INF , !P6 ;  /* 0xff800000a0dc7808 */ /* 0x000fe40007000000 */
[----:B------:R-:W-:Y:S02]  /*69f0*/  FSEL R169, R162, -INF , !P3 ;  /* 0xff800000a2a97808 */ /* 0x000fe40005800000 */
[----:B------:R-:W-:Y:S02]  /*6a00*/  FSEL R212, R161, -INF , !P5 ;  /* 0xff800000a1d47808 */ /* 0x000fe40006800000 */
[----:B------:R-:W-:Y:S01]  /*6a10*/  FSEL R168, R163, -INF , !P2 ;  /* 0xff800000a3a87808 */ /* 0x000fe20005000000 */
[----:B------:R-:W-:Y:S06]  /*6a20*/  @!P1 BRA `(.L_x_2187) ;  /* 0x0000000400689947 */ /* 0x000fec0003800000 */
[----:B------:R-:W-:Y:S05]  /*6a30*/  @!P0 BRA `(.L_x_2188) ;  /* 0x0000000000ec8947 */ /* 0x000fea0003800000 */
[----:B------:R-:W1:Y:S01]  /*6a40*/  LDC R6, c[0x0][0x380] ;  /* 0x0000e000ff067b82 */ /* 0x000e620000000800 */
[----:B------:R-:W-:Y:S01]  /*6a50*/  IMAD.SHL.U32 R7, R203, 0x40, RZ ;  /* 0x00000040cb077824 */ /* 0x000fe200078e00ff */
[----:B------:R-:W-:-:S04]  /*6a60*/  ULDC.64 UR4, c[0x0][0x230] ;  /* 0x00008c0000047ab9 */ /* 0x000fc80000000a00 */
[C---:B------:R-:W-:Y:S02]  /*6a70*/  IADD3 R15, R7.reuse, -0x40, RZ ;  /* 0xffffffc0070f7810 */ /* 0x040fe40007ffe0ff */
        /* <DEDUP_REMOVED lines=29> */
[----:B------:R-:W-:Y:S02]  /*6c50*/  ISETP.NE.AND P2, PT, R6, RZ, PT ;  /* 0x000000ff0600720c */ /* 0x000fe40003f45270 */
[----:B------:R-:W-:-:S07]  /*6c60*/  LOP3.LUT R4, RZ, R6, RZ, 0x33, !PT ;  /* 0x00000006ff047212 */ /* 0x000fce00078e33ff */
[----:B------:R-:W-:Y:S02]  /*6c70*/  @P6 IADD3 R16, R16, 0x1, RZ ;  /* 0x0000000110106810 */ /* 0x000fe40007ffe0ff */
[----:B------:R-:W-:Y:S02]  /*6c80*/  @P5 VIADD R14, R14, 0x1 ;  /* 0x000000010e0e5836 */ /* 0x000fe40000000000 */
[----:B------:R-:W-:Y:S02]  /*6c90*/  @!P3 IADD3 R16, -R16, RZ, RZ ;  /* 0x000000ff1010b210 */ /* 0x000fe40007ffe1ff */
[----:B------:R-:W-:Y:S02]  /*6ca0*/  @!P1 IMAD.MOV R14, RZ, RZ, -R14 ;  /* 0x000000ffff0e9224 */ /* 0x000fe400078e0a0e */
[----:B------:R-:W-:-:S03]  /*6cb0*/  SEL R7, R4, R16, !P2 ;  /* 0x0000001004077207 */ /* 0x000fc60005000000 */
[----:B------:R-:W-:Y:S02]  /*6cc0*/  SEL R4, R4, R14, !P2 ;  /* 0x0000000e04047207 */ /* 0x000fe40005000000 */
[----:B------:R-:W-:-:S04]  /*6cd0*/  IMAD.WIDE R18, R7, 0x4, R206 ;  /* 0x0000000407127825 */ /* 0x000fc800078e02ce */
[----:B------:R-:W-:Y:S01]  /*6ce0*/  IMAD.WIDE R14, R4, 0x4, R206 ;  /* 0x00000004040e7825 */ /* 0x000fe200078e02ce */
[----:B------:R-:W2:Y:S04]  /*6cf0*/  LDG.E R13, desc[UR10][R18.64] ;  /* 0x0000000a120d7981 */ /* 0x000ea8000c1e1900 */
[----:B------:R-:W2:Y:S01]  /*6d00*/  LDG.E R10, desc[UR10][R14.64] ;  /* 0x0000000a0e0a7981 */ /* 0x000ea2000c1e1900 */
[----:B------:R-:W-:-:S05]  /*6d10*/  IADD3 R7, R7, -R4, RZ ;  /* 0x8000000407077210 */ /* 0x000fca0007ffe0ff */
[----:B------:R-:W-:-:S05]  /*6d20*/  IMAD R7, R7, R6, -0x40 ;  /* 0xffffffc007077424 */ /* 0x000fca00078e0206 */
[----:B------:R-:W-:-:S05]  /*6d30*/  SHF.R.S32.HI R11, RZ, 0x1f, R7 ;  /* 0x0000001fff0b7819 */ /* 0x000fca0000011407 */
[----:B------:R-:W-:-:S04]  /*6d40*/  IMAD R4, R11, R172, RZ ;  /* 0x000000ac0b047224 */ /* 0x000fc800078e02ff */
[C---:B------:R-:W-:Y:S02]  /*6d50*/  IMAD R4, R7.reuse, R173, R4 ;  /* 0x000000ad07047224 */ /* 0x040fe400078e0204 */
[----:B--2---:R-:W-:Y:S02]  /*6d60*/  IMAD.IADD R10, R10, 0x1, -R13 ;  /* 0x000000010a0a7824 */ /* 0x004fe400078e0a0d */
[----:B------:R-:W-:-:S03]  /*6d70*/  IMAD.WIDE.U32 R12, R7, R172, RZ ;  /* 0x000000ac070c7225 */ /* 0x000fc600078e00ff */
[----:B------:R-:W-:Y:S02]  /*6d80*/  SHF.R.S32.HI R6, RZ, 0x1f, R10 ;  /* 0x0000001fff067819 */ /* 0x000fe4000001140a */
[----:B------:R-:W-:-:S03]  /*6d90*/  IADD3 R13, R13, R4, RZ ;  /* 0x000000040d0d7210 */ /* 0x000fc60007ffe0ff */
[----:B------:R-:W-:-:S04]  /*6da0*/  IMAD R7, R6, UR4, RZ ;  /* 0x0000000406077c24 */ /* 0x000fc8000f8e02ff */
[C---:B------:R-:W-:Y:S02]  /*6db0*/  IMAD R7, R10.reuse, UR5, R7 ;  /* 0x000000050a077c24 */ /* 0x040fe4000f8e0207 */
[----:B------:R-:W-:-:S04]  /*6dc0*/  IMAD.WIDE.U32 R10, R10, UR4, R12 ;  /* 0x000000040a0a7c25 */ /* 0x000fc8000f8e000c */
[----:B------:R-:W-:Y:S01]  /*6dd0*/  IMAD.IADD R7, R11, 0x1, R7 ;  /* 0x000000010b077824 */ /* 0x000fe200078e0207 */
[----:B------:R-:W-:Y:S06]  /*6de0*/  BRA `(.L_x_2189) ;  /* 0x0000000000087947 */ /* 0x000fec0003800000 */
.L_x_2188:
[----:B------:R-:W-:-:S04]  /*6df0*/  LEA R10, -R172, RZ, 0x6 ;  /* 0x000000ffac0a7211 */ /* 0x000fc800078e31ff */
[----:B------:R-:W-:-:S07]  /*6e00*/  SHF.R.S32.HI R7, RZ, 0x1f, R10 ;  /* 0x0000001fff077819 */ /* 0x000fce000001140a */
.L_x_2189:
[----:B------:R-:W-:Y:S01]  /*6e10*/  IADD3 R133, P1, R133, R10, RZ ;  /* 0x0000000a85857210 */ /* 0x000fe20007f3e0ff */
[----:B------:R-:W-:-:S03]  /*6e20*/  IMAD.SHL.U32 R4, R172, 0x20, RZ ;  /* 0x00000020ac047824 */ /* 0x000fc600078e00ff */
[C---:B------:R-:W-:Y:S01]  /*6e30*/  LEA R208, P2, R133.reuse, R134, 0x1 ;  /* 0x0000008685d07211 */ /* 0x040fe200078408ff */
[----:B------:R-:W-:Y:S01]  /*6e40*/  IMAD.X R6, R2, 0x1, R7, P1 ;  /* 0x0000000102067824 */ /* 0x000fe200008e0607 */
[----:B------:R-:W-:Y:S02]  /*6e50*/  SHF.L.U64.HI R2, R172, 0x5, R173 ;  /* 0x00000005ac027819 */ /* 0x000fe400000102ad */
[C---:B------:R-:W-:Y:S02]  /*6e60*/  IADD3 R10, P1, R4.reuse, R208, RZ ;  /* 0x000000d0040a7210 */ /* 0x040fe40007f3e0ff */
        /* <DEDUP_REMOVED lines=22> */
.L_x_2187:
[----:B-1----:R-:W-:Y:S01]  /*6fd0*/  FMNMX.FTZ R11, R132, R136, !PT ;  /* 0x00000088840b7209 */ /* 0x002fe20007810000 */
[----:B------:R-:W-:Y:S01]  /*6fe0*/  LDSM.16.MT88.4 R24, [R189+0xc000] ;  /* 0x00c00000bd18783b */ /* 0x000fe20000004200 */
[----:B------:R-:W-:Y:S02]  /*6ff0*/  FMNMX.FTZ R4, R3, R5, !PT ;  /* 0x0000000503047209 */ /* 0x000fe40007810000 */
[----:B------:R-:W-:Y:S01]  /*7000*/  FMNMX.FTZ R11, R0, R11, !PT ;  /* 0x0000000b000b7209 */ /* 0x000fe20007810000 */
[----:B------:R-:W-:Y:S01]  /*7010*/  LDSM.16.MT88.4 R164, [R192+0xd000] ;  /* 0x00d00000c0a4783b */ /* 0x000fe20000004200 */
        /* <DEDUP_REMOVED lines=40> */
[C---:B------:R-:W-:Y:S01]  /*72a0*/  FMUL.FTZ R170, R224.reuse, UR6 ;  /* 0x00000006e0aa7c20 */ /* 0x040fe20008410000 */
        /* <DEDUP_REMOVED lines=10> */
[----:B------:R-:W1:Y:S01]  /*7350*/  LDSM.16.MT88.4 R8, [R192+0xc000] ;  /* 0x00c00000c008783b */ /* 0x000e620000004200 */
[----:B------:R-:W-:Y:S01]  /*7360*/  FSEL R5, R225, RZ, P2 ;  /* 0x000000ffe1057208 */ /* 0x000fe20001000000 */
[----:B------:R-:W-:Y:S01]  /*7370*/  FFMA.FTZ R211, R32, UR6, -R215 ;  /* 0x0000000620d37c23 */ /* 0x000fe200080108d7 */
[--C-:B------:R-:W-:Y:S01]  /*7380*/  FFMA.FTZ R227, R35, UR6, -R170.reuse ;  /* 0x0000000623e37c23 */ /* 0x100fe200080108aa */
[----:B------:R-:W2:Y:S01]  /*7390*/  LDSM.16.MT88.4 R16, [R190+0xc000] ;  /* 0x00c00000be10783b */ /* 0x000ea20000004200 */
[----:B------:R-:W-:Y:S01]  /*73a0*/  FMUL.FTZ R3, R6, UR6 ;  /* 0x0000000606037c20 */ /* 0x000fe20008410000 */
[----:B------:R-:W-:Y:S01]  /*73b0*/  FADD.FTZ R4, R132, -R5 ;  /* 0x8000000584047221 */ /* 0x000fe20000010000 */
[----:B------:R-:W-:Y:S01]  /*73c0*/  MUFU.EX2 R218, R218 ;  /* 0x000000da00da7308 */ /* 0x000fe20000000800 */
[----:B------:R-:W3:Y:S01]  /*73d0*/  LDSM.16.MT88.4 R32, [R188+0xc000] ;  /* 0x00c00000bc20783b */ /* 0x000ee20000004200 */
[--C-:B------:R-:W-:Y:S01]  /*73e0*/  FFMA.FTZ R229, R140, UR6, -R215.reuse ;  /* 0x000000068ce57c23 */ /* 0x100fe200080108d7 */
[----:B------:R-:W-:Y:S01]  /*73f0*/  FMUL.FTZ R226, R4, UR6 ;  /* 0x0000000604e27c20 */ /* 0x000fe20008410000 */
[--C-:B------:R-:W-:Y:S01]  /*7400*/  FFMA.FTZ R230, R142, UR6, -R215.reuse ;  /* 0x000000068ee67c23 */ /* 0x100fe200080108d7 */
[--C-:B------:R-:W-:Y:S01]  /*7410*/  FFMA.FTZ R228, R158, UR6, -R215.reuse ;  /* 0x000000069ee47c23 */ /* 0x100fe200080108d7 */
[----:B------:R-:W-:Y:S01]  /*7420*/  LDSM.16.MT88.4 R140, [R188+0x10000] ;  /* 0x01000000bc8c783b */ /* 0x000fe20000004200 */
[--C-:B------:R-:W-:Y:S01]  /*7430*/  FFMA.FTZ R231, R156, UR6, -R215.reuse ;  /* 0x000000069ce77c23 */ /* 0x100fe200080108d7 */
[----:B------:R-:W4:Y:S01]  /*7440*/  MUFU.EX2 R216, R216 ;  /* 0x000000d800d87308 */ /* 0x000f220000000800 */
        /* <DEDUP_REMOVED lines=8> */
[----:B------:R-:W-:Y:S01]  /*74d0*/  LDSM.16.MT88.4 R132, [R189+0xc800] ;  /* 0x00c80000bd84783b */ /* 0x000fe20000004200 */
[--C-:B------:R-:W-:Y:S01]  /*74e0*/  FFMA.FTZ R238, R152, UR6, -R215.reuse ;  /* 0x0000000698ee7c23 */ /* 0x100fe200080108d7 */
[--C-:B------:R-:W-:Y:S01]  /*74f0*/  FFMA.FTZ R239, R148, UR6, -R215.reuse ;  /* 0x0000000694ef7c23 */ /* 0x100fe200080108d7 */
[--C-:B------:R-:W-:Y:S01]  /*7500*/  FFMA.FTZ R240, R157, UR6, -R170.reuse ;  /* 0x000000069df07c23 */ /* 0x100fe200080108aa */
[--C-:B------:R-:W-:Y:S01]  /*7510*/  FFMA.FTZ R241, R147, UR6, -R170.reuse ;  /* 0x0000000693f17c23 */ /* 0x100fe200080108aa */
[--C-:B------:R-:W-:Y:S01]  /*7520*/  FFMA.FTZ R242, R145, UR6, -R170.reuse ;  /* 0x0000000691f27c23 */ /* 0x100fe200080108aa */
[--C-:B------:R-:W-:Y:S01]  /*7530*/  FFMA.FTZ R243, R155, UR6, -R170.reuse ;  /* 0x000000069bf37c23 */ /* 0x100fe200080108aa */
[----:B------:R-:W5:Y:S01]  /*7540*/  MUFU.EX2 R210, R210 ;  /* 0x000000d200d27308 */ /* 0x000f620000000800 */
[----:B----4-:R-:W-:Y:S01]  /*7550*/  F2FP.BF16.F32.PACK_AB R4, R216, R218 ;  /* 0x000000dad804723e */ /* 0x010fe200000010ff */
[----:B------:R-:W-:Y:S01]  /*7560*/  LDSM.16.MT88.4 R148, [R189+0xd000] ;  /* 0x00d00000bd94783b */ /* 0x000fe20000004200 */
[--C-:B------:R-:W-:Y:S01]  /*7570*/  FFMA.FTZ R244, R222, UR6, -R215.reuse ;  /* 0x00000006def47c23 */ /* 0x100fe200080108d7 */
[--C-:B------:R-:W-:Y:S01]  /*7580*/  FFMA.FTZ R245, R214, UR6, -R215.reuse ;  /* 0x00000006d6f57c23 */ /* 0x100fe200080108d7 */
[--C-:B------:R-:W-:Y:S01]  /*7590*/  FFMA.FTZ R246, R220, UR6, -R215.reuse ;  /* 0x00000006dcf67c23 */ /* 0x100fe200080108d7 */
[----:B------:R-:W-:Y:S01]  /*75a0*/  LDSM.16.MT88.4 R156, [R190+0xd000] ;  /* 0x00d00000be9c783b */ /* 0x000fe20000004200 */
[----:B------:R-:W-:Y:S01]  /*75b0*/  FFMA.FTZ R247, R212, UR6, -R215 ;  /* 0x00000006d4f77c23 */ /* 0x000fe200080108d7 */
[----:B------:R-:W-:Y:S01]  /*75c0*/  MUFU.EX2 R204, R204 ;  /* 0x000000cc00cc7308 */ /* 0x000fe20000000800 */
[--C-:B------:R-:W-:Y:S01]  /*75d0*/  FFMA.FTZ R248, R213, UR6, -R170.reuse ;  /* 0x00000006d5f87c23 */ /* 0x100fe200080108aa */
[--C-:B------:R-:W-:Y:S01]  /*75e0*/  FFMA.FTZ R249, R171, UR6, -R170.reuse ;  /* 0x00000006abf97c23 */ /* 0x100fe200080108aa */
[--C-:B------:R-:W-:Y:S01]  /*75f0*/  FFMA.FTZ R250, R169, UR6, -R170.reuse ;  /* 0x00000006a9fa7c23 */ /* 0x100fe200080108aa */
[----:B------:R-:W-:Y:S01]  /*7600*/  FFMA.FTZ R251, R168, UR6, -R170 ;  /* 0x00000006a8fb7c23 */ /* 0x000fe200080108aa */
[----:B------:R-:W-:Y:S03]  /*7610*/  LDSM.16.MT88.4 R212, [R190+0x11800] ;  /* 0x01180000bed4783b */ /* 0x000fe60000004200 */
[----:B------:R-:W4:Y:S01]  /*7620*/  MUFU.EX2 R2, R2 ;  /* 0x0000000200027308 */ /* 0x000f220000000800 */
[----:B-----5:R-:W-:Y:S01]  /*7630*/  F2FP.BF16.F32.PACK_AB R6, R210, R211 ;  /* 0x000000d3d206723e */ /* 0x020fe200000010ff */
[----:B------:R-:W-:Y:S06]  /*7640*/  LDSM.16.MT88.4 R220, [R192+0x11800] ;  /* 0x01180000c0dc783b */ /* 0x000fec0000004200 */
[----:B------:R-:W-:Y:S08]  /*7650*/  MUFU.EX2 R0, R0 ;  /* 0x0000000000007308 */ /* 0x000ff00000000800 */
[----:B------:R-:W5:Y:S01]  /*7660*/  MUFU.EX2 R227, R227 ;  /* 0x000000e300e37308 */ /* 0x000f620000000800 */
[----:B----4-:R-:W-:-:S07]  /*7670*/  F2FP.BF16.F32.PACK_AB R5, R2, R204 ;  /* 0x000000cc0205723e */ /* 0x010fce00000010ff */
[----:B------:R-:W4:Y:S08]  /*7680*/  MUFU.EX2 R226, R226 ;  /* 0x000000e200e27308 */ /* 0x000f300000000800 */
[----:B------:R-:W1:Y:S01]  /*7690*/  MUFU.EX2 R3, R3 ;  /* 0x0000000300037308 */ /* 0x000e620000000800 */
[----:B-----5:R-:W-:-:S07]  /*76a0*/  F2FP.BF16.F32.PACK_AB R7, R227, R0 ;  /* 0x00000000e307723e */ /* 0x020fce00000010ff */
[----:B------:R-:W-:Y:S01]  /*76b0*/  MUFU.EX2 R228, R228 ;  /* 0x000000e400e47308 */ /* 0x000fe20000000800 */
        /* <DEDUP_REMOVED lines=16> */
[----:B------:R-:W1:Y:S01]  /*77c0*/  LDSM.16.MT88.4 R40, [R192+0xe000] ;  /* 0x00e00000c028783b */ /* 0x000e620000004200 */
        /* <DEDUP_REMOVED lines=281> */
.L_x_2184:
[----:B------:R-:W-:-:S13]  /*8960*/  ISETP.GE.AND P1, PT, R203, 0x1, PT ;  /* 0x00000001cb00780c */ /* 0x000fda0003f26270 */
[----:B------:R-:W-:Y:S05]  /*8970*/  @!P1 BRA `(.L_x_2190) ;  /* 0x0000002c00f09947 */ /* 0x000fea0003800000 */
[C---:B------:R-:W-:Y:S01]  /*8980*/  IMAD.U32 R216, R174.reuse, -0x40, RZ ;  /* 0xffffffc0aed87824 */ /* 0x040fe200078e00ff */
[----:B------:R-:W-:Y:S01]  /*8990*/  SHF.L.U64.HI R210, R174, 0x5, R175 ;  /* 0x00000005aed27819 */ /* 0x000fe200000102af */
[C---:B------:R-:W-:Y:S01]  /*89a0*/  IMAD.U32 R214, R172.reuse, -0x40, RZ ;  /* 0xffffffc0acd67824 */ /* 0x040fe200078e00ff */
[----:B------:R-:W-:Y:S01]  /*89b0*/  SHF.L.U64.HI R204, R172, 0x5, R173 ;  /* 0x00000005accc7819 */ /* 0x000fe200000102ad */
[----:B------:R-:W-:Y:S01]  /*89c0*/  IMAD.SHL.U32 R213, R174, 0x20, RZ ;  /* 0x00000020aed57824 */ /* 0x000fe200078e00ff */
[----:B------:R-:W-:Y:S01]  /*89d0*/  SHF.L.U32 R211, R172, 0x5, RZ ;  /* 0x00000005acd37819 */ /* 0x000fe200000006ff */
[----:B------:R-:W-:Y:S01]  /*89e0*/  IMAD.MOV.U32 R0, RZ, RZ, R3 ;  /* 0x000000ffff007224 */ /* 0x000fe200078e0003 */
[----:B------:R-:W-:Y:S01]  /*89f0*/  MOV R133, R132 ;  /* 0x0000008400857202 */ /* 0x000fe20000000f00 */
[----:B------:R-:W-:Y:S01]  /*8a00*/  ULDC UR4, c[0x0][0x2ec] ;  /* 0x0000bb0000047ab9 */ /* 0x000fe20000000800 */
[----:B------:R-:W-:Y:S02]  /*8a10*/  SHF.R.S32.HI R215, RZ, 0x1f, R216 ;  /* 0x0000001fffd77819 */ /* 0x000fe400000114d8 */
[----:B------:R-:W-:-:S07]  /*8a20*/  SHF.R.S32.HI R212, RZ, 0x1f, R214 ;  /* 0x0000001fffd47819 */ /* 0x000fce00000114d6 */
.L_x_2194:
[----:B------:R-:W-:Y:S04]  /*8a30*/  DEPBAR.LE SB0, 0x0 ;  /* 0x000080000000791a */ /* 0x000fe80000000000 */
[----:B------:R-:W-:Y:S01]  /*8a40*/  BAR.SYNC.DEFER_BLOCKING 0x0 ;  /* 0x0000000000007b1d */ /* 0x000fe20000010000 */
[----:B------:R-:W-:Y:S02]  /*8a50*/  MOV R10, R216 ;  /* 0x000000d8000a7202 */ /* 0x000fe40000000f00 */
[----:B------:R-:W-:Y:S03]  /*8a60*/  MOV R2, R215 ;  /* 0x000000d700027202 */ /* 0x000fe60000000f00 */
[----:B------:R-:W-:Y:S05]  /*8a70*/  @!P0 BRA `(.L_x_2191) ;  /* 0x0000000000f48947 */ /* 0x000fea0003800000 */
[----:B------:R-:W1:Y:S01]  /*8a80*/  LDC R6, c[0x0][0x380] ;  /* 0x0000e000ff067b82 */ /* 0x000e620000000800 */
[----:B------:R-:W-:Y:S04]  /*8a90*/  SHF.L.U32 R11, R203, 0x6, RZ ;  /* 0x00000006cb0b7819 */ /* 0x000fe800000006ff */
[----:B------:R-:W-:Y:S02]  /*8aa0*/  IABS R8, R11 ;  /* 0x0000000b00087213 */ /* 0x000fe40000000000 */
[-C--:B-1----:R-:W-:Y:S04]  /*8ab0*/  IABS R2, R6.reuse ;  /* 0x0000000600027213 */ /* 0x082fe80000000000 */
[----:B------:R-:W1:Y:S10]  /*8ac0*/  I2F.RP R7, R2 ;  /* 0x0000000200077306 */ /* 0x000e740000209400 */
[----:B-1----:R-:W1:Y:S02]  /*8ad0*/  MUFU.RCP R3, R7 ;  /* 0x0000000700037308 */ /* 0x002e640000001000 */
[----:B-1----:R-:W-:Y:S02]  /*8ae0*/  VIADD R12, R3, 0xffffffe ;  /* 0x0ffffffe030c7836 */ /* 0x002fe40000000000 */
[C---:B------:R-:W-:Y:S01]  /*8af0*/  VIADD R3, R11.reuse, 0xffffffc0 ;  /* 0xffffffc00b037836 */ /* 0x040fe20000000000 */
[-C--:B------:R-:W-:Y:S05]  /*8b00*/  LOP3.LUT R11, R11, R6.reuse, RZ, 0x3c, !PT ;  /* 0x000000060b0b7212 */ /* 0x080fea00078e3cff */
[----:B------:R-:W1:Y:S01]  /*8b10*/  F2I.FTZ.U32.TRUNC.NTZ R13, R12 ;  /* 0x0000000c000d7305 */ /* 0x000e62000021f000 */
[----:B------:R-:W-:Y:S02]  /*8b20*/  IABS R4, R3 ;  /* 0x0000000300047213 */ /* 0x000fe40000000000 */
[----:B------:R-:W-:Y:S02]  /*8b30*/  LOP3.LUT R3, R3, R6, RZ, 0x3c, !PT ;  /* 0x0000000603037212 */ /* 0x000fe400078e3cff */
[----:B------:R-:W-:Y:S02]  /*8b40*/  ISETP.GE.AND P3, PT, R11, RZ, PT ;  /* 0x000000ff0b00720c */ /* 0x000fe40003f66270 */
[----:B------:R-:W-:Y:S01]  /*8b50*/  ISETP.GE.AND P1, PT, R3, RZ, PT ;  /* 0x000000ff0300720c */ /* 0x000fe20003f26270 */
[--C-:B-1----:R-:W-:Y:S02]  /*8b60*/  IMAD.MOV R5, RZ, RZ, -R13.reuse ;  /* 0x000000ffff057224 */ /* 0x102fe400078e0a0d */
[----:B------:R-:W-:Y:S02]  /*8b70*/  IMAD.MOV.U32 R12, RZ, RZ, RZ ;  /* 0x000000ffff0c7224 */ /* 0x000fe400078e00ff */
[----:B------:R-:W-:Y:S04]  /*8b80*/  IMAD R5, R5, R2, RZ ;  /* 0x0000000205057224 */ /* 0x000fe800078e02ff */
[----:B------:R-:W-:Y:S06]  /*8b90*/  IMAD.HI.U32 R5, R13, R5, R12 ;  /* 0x000000050d057227 */ /* 0x000fec00078e000c */
[C---:B------:R-:W-:Y:S04]  /*8ba0*/  IMAD.HI.U32 R9, R5.reuse, R4, RZ ;  /* 0x0000000405097227 */ /* 0x040fe800078e00ff */
[----:B------:R-:W-:Y:S01]  /*8bb0*/  IMAD.HI.U32 R10, R5, R8, RZ ;  /* 0x00000008050a7227 */ /* 0x000fe200078e00ff */
[C---:B------:R-:W-:Y:S03]  /*8bc0*/  IADD3 R5, -R9.reuse, RZ, RZ ;  /* 0x000000ff09057210 */ /* 0x040fe60007ffe1ff */
[----:B------:R-:W-:Y:S02]  /*8bd0*/  IMAD.MOV R7, RZ, RZ, -R10 ;  /* 0x000000ffff077224 */ /* 0x000fe400078e0a0a */
[C---:B------:R-:W-:Y:S02]  /*8be0*/  IMAD R4, R2.reuse, R5, R4 ;  /* 0x0000000502047224 */ /* 0x040fe400078e0204 */
[C---:B------:R-:W-:Y:S03]  /*8bf0*/  IMAD R8, R2.reuse, R7, R8 ;  /* 0x0000000702087224 */ /* 0x040fe600078e0208 */
[C---:B------:R-:W-:Y:S02]  /*8c00*/  ISETP.GT.U32.AND P2, PT, R2.reuse, R4, PT ;  /* 0x000000040200720c */ /* 0x040fe40003f44070 */
[----:B------:R-:W-:Y:S11]  /*8c10*/  ISETP.GT.U32.AND P4, PT, R2, R8, PT ;  /* 0x000000080200720c */ /* 0x000ff60003f84070 */
[----:B------:R-:W-:Y:S02]  /*8c20*/  @!P2 IMAD.IADD R4, R4, 0x1, -R2 ;  /* 0x000000010404a824 */ /* 0x000fe400078e0a02 */
[-C--:B------:R-:W-:Y:S01]  /*8c30*/  @!P4 IADD3 R8, R8, -R2.reuse, RZ ;  /* 0x800000020808c210 */ /* 0x080fe20007ffe0ff */
[----:B------:R-:W-:Y:S01]  /*8c40*/  @!P2 VIADD R9, R9, 0x1 ;  /* 0x000000010909a836 */ /* 0x000fe20000000000 */
[----:B------:R-:W-:Y:S01]  /*8c50*/  ISETP.NE.AND P2, PT, R6, RZ, PT ;  /* 0x000000ff0600720c */ /* 0x000fe20003f45270 */
[----:B------:R-:W-:Y:S01]  /*8c60*/  @!P4 VIADD R10, R10, 0x1 ;  /* 0x000000010a0ac836 */ /* 0x000fe20000000000 */
[-C--:B------:R-:W-:Y:S02]  /*8c70*/  ISETP.GE.U32.AND P5, PT, R4, R2.reuse, PT ;  /* 0x000000020400720c */ /* 0x080fe40003fa6070 */
[----:B------:R-:W-:Y:S01]  /*8c80*/  ISETP.GE.U32.AND P6, PT, R8, R2, PT ;  /* 0x000000020800720c */ /* 0x000fe20003fc6070 */
[----:B------:R-:W1:Y:S01]  /*8c90*/  LDC.64 R4, c[0x0][0x250] ;  /* 0x00009400ff047b82 */ /* 0x000e620000000a00 */
[----:B------:R-:W-:Y:S09]  /*8ca0*/  LOP3.LUT R2, RZ, R6, RZ, 0x33, !PT ;  /* 0x00000006ff027212 */ /* 0x000ff200078e33ff */
[----:B------:R-:W-:Y:S02]  /*8cb0*/  @P5 IADD3 R9, R9, 0x1, RZ ;  /* 0x0000000109095810 */ /* 0x000fe40007ffe0ff */
[----:B------:R-:W-:Y:S03]  /*8cc0*/  @P6 VIADD R10, R10, 0x1 ;  /* 0x000000010a0a6836 */ /* 0x000fe60000000000 */
[----:B------:R-:W-:Y:S02]  /*8cd0*/  @!P1 IMAD.MOV R9, RZ, RZ, -R9 ;  /* 0x000000ffff099224 */ /* 0x000fe400078e0a09 */
[----:B------:R-:W-:Y:S03]  /*8ce0*/  @!P3 IADD3 R10, -R10, RZ, RZ ;  /* 0x000000ff0a0ab210 */ /* 0x000fe60007ffe1ff */
[C---:B------:R-:W-:Y:S02]  /*8cf0*/  SEL R3, R2.reuse, R9, !P2 ;  /* 0x0000000902037207 */ /* 0x040fe40005000000 */
[----:B------:R-:W-:Y:S02]  /*8d00*/  SEL R9, R2, R10, !P2 ;  /* 0x0000000a02097207 */ /* 0x000fe40005000000 */
[-C--:B------:R-:W-:Y:S02]  /*8d10*/  LEA R14, P2, R3, R206.reuse, 0x2 ;  /* 0x000000ce030e7211 */ /* 0x080fe400078410ff */
[----:B------:R-:W-:Y:S02]  /*8d20*/  LEA R12, P1, R9, R206, 0x2 ;  /* 0x000000ce090c7211 */ /* 0x000fe400078210ff */
[-C--:B------:R-:W-:Y:S02]  /*8d30*/  LEA.HI.X.SX32 R15, R3, R207.reuse, 0x2, P2 ;  /* 0x000000cf030f7211 */ /* 0x080fe400010f16ff */
[C---:B------:R-:W-:Y:S01]  /*8d40*/  LEA.HI.X.SX32 R13, R9.reuse, R207, 0x2, P1 ;  /* 0x000000cf090d7211 */ /* 0x040fe200008f16ff */
[----:B------:R-:W-:Y:S02]  /*8d50*/  IMAD.IADD R9, R9, 0x1, -R3 ;  /* 0x0000000109097824 */ /* 0x000fe400078e0a03 */
[----:B------:R-:W2:Y:S01]  /*8d60*/  LDG.E R7, desc[UR10][R14.64] ;  /* 0x0000000a0e077981 */ /* 0x000ea2000c1e1900 */
[----:B------:R-:W3:Y:S01]  /*8d70*/  LDC.64 R2, c[0x0][0x238] ;  /* 0x00008e00ff027b82 */ /* 0x000ee20000000a00 */
[----:B------:R-:W-:Y:S02]  /*8d80*/  IMAD R9, R9, R6, -0x40 ;  /* 0xffffffc009097424 */ /* 0x000fe400078e0206 */
[----:B------:R-:W2:Y:S03]  /*8d90*/  LDG.E R8, desc[UR10][R12.64] ;  /* 0x0000000a0c087981 */ /* 0x000ea6000c1e1900 */
[----:B------:R-:W-:Y:S05]  /*8da0*/  SHF.R.S32.HI R11, RZ, 0x1f, R9 ;  /* 0x0000001fff0b7819 */ /* 0x000fea0000011409 */
[-C--:B-1----:R-:W-:Y:S02]  /*8db0*/  IMAD R6, R11, R4.reuse, RZ ;  /* 0x000000040b067224 */ /* 0x082fe400078e02ff */
[C---:B------:R-:W-:Y:S04]  /*8dc0*/  IMAD.WIDE.U32 R10, R9.reuse, R4, RZ ;  /* 0x00000004090a7225 */ /* 0x040fe800078e00ff */
[----:B------:R-:W-:Y:S04]  /*8dd0*/  IMAD R6, R9, R5, R6 ;  /* 0x0000000509067224 */ /* 0x000fe800078e0206 */
[----:B------:R-:W-:Y:S01]  /*8de0*/  IMAD.IADD R11, R11, 0x1, R6 ;  /* 0x000000010b0b7824 */ /* 0x000fe200078e0206 */
[----:B--2---:R-:W-:Y:S04]  /*8df0*/  IADD3 R7, -R8, R7, RZ ;  /* 0x0000000708077210 */ /* 0x004fe80007ffe1ff */
[----:B------:R-:W-:Y:S01]  /*8e00*/  SHF.R.S32.HI R5, RZ, 0x1f, R7 ;  /* 0x0000001fff057819 */ /* 0x000fe20000011407 */
[-C--:B---3--:R-:W-:Y:S04]  /*8e10*/  IMAD.WIDE.U32 R10, R7, R2.reuse, R10 ;  /* 0x00000002070a7225 */ /* 0x088fe800078e000a */
[----:B------:R-:W-:Y:S04]  /*8e20*/  IMAD R4, R5, R2, RZ ;  /* 0x0000000205047224 */ /* 0x000fe800078e02ff */
[----:B------:R-:W-:Y:S05]  /*8e30*/  IMAD R4, R7, R3, R4 ;  /* 0x0000000307047224 */ /* 0x000fea00078e0204 */
[----:B------:R-:W-:Y:S07]  /*8e40*/  IADD3 R2, R11, R4, RZ ;  /* 0x000000040b027210 */ /* 0x000fee0007ffe0ff */
.L_x_2191:
[C---:B------:R-:W-:Y:S04]  /*8e50*/  LEA R200, P1, R10.reuse, R200, 0x1 ;  /* 0x000000c80ac87211 */ /* 0x040fe800078208ff */
[----:B------:R-:W-:Y:S02]  /*8e60*/  LEA.HI.X R201, R10, R201, R2, 0x1, P1 ;  /* 0x000000c90ac97211 */ /* 0x000fe400008f0c02 */
[C---:B------:R-:W-:Y:S03]  /*8e70*/  IADD3 R220, P1, R213.reuse, R200, RZ ;  /* 0x000000c8d5dc7210 */ /* 0x040fe60007f3e0ff */
[----:B------:R-:W-:Y:S01]  /*8e80*/  @!PT LDS RZ, [RZ] ;  /* 0x00000000fffff984 */ /* 0x000fe20000000800 */
[----:B------:R-:W-:Y:S01]  /*8e90*/  @!PT LDS RZ, [RZ] ;  /* 0x00000000fffff984 */ /* 0x000fe20000000800 */
[----:B------:R-:W-:Y:S01]  /*8ea0*/  @!PT LDS RZ, [RZ] ;  /* 0x00000000fffff984 */ /* 0x000fe20000000800 */
[----:B------:R1:W-:Y:S02]  /*8eb0*/  LDGSTS.E.BYPASS.LTC128B.128 [R205+0xc000], desc[UR10][R200.64] ;  /* 0x0c000000c8cd7fae */ /* 0x0003e4000b901d4a */
[C---:B------:R-:W-:Y:S01]  /*8ec0*/  IMAD.X R221, R210.reuse, 0x1, R201, P1 ;  /* 0x00000001d2dd7824 */ /* 0x040fe200008e06c9 */
[C---:B------:R-:W-:Y:S01]  /*8ed0*/  IADD3 R134, P1, R213.reuse, R220, RZ ;  /* 0x000000dcd5867210 */ /* 0x040fe20007f3e0ff */
[----:B------:R1:W-:Y:S04]  /*8ee0*/  LDGSTS.E.BYPASS.LTC128B.128 [R205+0xe000], desc[UR10][R200.64+0x80] ;  /* 0x0e000080c8cd7fae */ /* 0x0003e8000b901d4a */
[----:B------:R1:W-:Y:S01]  /*8ef0*/  LDGSTS.E.BYPASS.LTC128B.128 [R205+0x10000], desc[UR10][R200.64+0x100] ;  /* 0x10000100c8cd7fae */ /* 0x0003e2000b901d4a */
[C---:B------:R-:W-:Y:S01]  /*8f00*/  IMAD.X R135, R210.reuse, 0x1, R221, P1 ;  /* 0x00000001d2877824 */ /* 0x040fe200008e06dd */
[----:B------:R-:W-:Y:S02]  /*8f10*/  IADD3 R2, P1, R213, R134, RZ ;  /* 0x00000086d5027210 */ /* 0x000fe40007f3e0ff */
[----:B------:R1:W-:Y:S03]  /*8f20*/  LDGSTS.E.BYPASS.LTC128B.128 [R205+0xc800], desc[UR10][R220.64] ;  /* 0x0c800000dccd7fae */ /* 0x0003e6000b901d4a */
[----:B------:R-:W-:Y:S01]  /*8f30*/  IMAD.X R3, R210, 0x1, R135, P1 ;  /* 0x00000001d2037824 */ /* 0x000fe200008e0687 */
[----:B------:R1:W-:Y:S01]  /*8f40*/  LDGSTS.E.BYPASS.LTC128B.128 [R205+0xe800], desc[UR10][R220.64+0x80] ;  /* 0x0e800080dccd7fae */ /* 0x0003e2000b901d4a */
[----:B------:R-:W-:Y:S03]  /*8f50*/  ISETP.GE.AND P1, PT, R203, 0x2, PT ;  /* 0x00000002cb00780c */ /* 0x000fe60003f26270 */
[----:B------:R1:W-:Y:S04]  /*8f60*/  LDGSTS.E.BYPASS.LTC128B.128 [R205+0x10800], desc[UR10][R220.64+0x100] ;  /* 0x10800100dccd7fae */ /* 0x0003e8000b901d4a */
[----:B------:R1:W-:Y:S04]  /*8f70*/  LDGSTS.E.BYPASS.LTC128B.128 [R205+0xd000], desc[UR10][R134.64] ;  /* 0x0d00000086cd7fae */ /* 0x0003e8000b901d4a */
[----:B------:R1:W-:Y:S04]  /*8f80*/  LDGSTS.E.BYPASS.LTC128B.128 [R205+0xf000], desc[UR10][R134.64+0x80] ;  /* 0x0f00008086cd7fae */ /* 0x0003e8000b901d4a */
[----:B------:R1:W-:Y:S04]  /*8f90*/  LDGSTS.E.BYPASS.LTC128B.128 [R205+0x11000], desc[UR10][R134.64+0x100] ;  /* 0x1100010086cd7fae */ /* 0x0003e8000b901d4a */
[----:B------:R1:W-:Y:S04]  /*8fa0*/  LDGSTS.E.BYPASS.LTC128B.128 [R205+0xd800], desc[UR10][R2.64] ;  /* 0x0d80000002cd7fae */ /* 0x0003e8000b901d4a */
[----:B------:R1:W-:Y:S04]  /*8fb0*/  LDGSTS.E.BYPASS.LTC128B.128 [R205+0xf800], desc[UR10][R2.64+0x80] ;  /* 0x0f80008002cd7fae */ /* 0x0003e8000b901d4a */
[----:B------:R1:W-:Y:S04]  /*8fc0*/  LDGSTS.E.BYPASS.LTC128B.128 [R205+0x11800], desc[UR10][R2.64+0x100] ;  /* 0x1180010002cd7fae */ /* 0x0003e8000b901d4a */
[----:B------:R-:W-:Y:S04]  /*8fd0*/  LDSM.16.M88.4 R136, [R198] ;  /* 0x00000000c688783b */ /* 0x000fe80000000200 */
[----:B------:R-:W2:Y:S04]  /*8fe0*/  LDSM.16.M88.4 R140, [R197+0x6000] ;  /* 0x00600000c58c783b */ /* 0x000ea80000000200 */
[----:B------:R-:W3:Y:S04]  /*8ff0*/  LDSM.16.M88.4 R144, [R197+0x6800] ;  /* 0x00680000c590783b */ /* 0x000ee80000000200 */
[----:B------:R-:W4:Y:S04]  /*9000*/  LDSM.16.M88.4 R148, [R197+0x7000] ;  /* 0x00700000c594783b */ /* 0x000f280000000200 */
[----:B------:R-:W5:Y:S04]  /*9010*/  LDSM.16.M88.4 R152, [R197+0x7800] ;  /* 0x00780000c598783b */ /* 0x000f680000000200 */
[----:B------:R-:W0:Y:S04]  /*9020*/  LDGDEPBAR ;  /* 0x00000000000079af */ /* 0x000e280000000000 */
        /* <DEDUP_REMOVED lines=160> */
[----:B------:R-:W-:Y:S05]  /*9a30*/  SHF.L.U32 R141, R203, 0x6, RZ ;  /* 0x00000006cb8d7819 */ /* 0x000fea00000006ff */
[C---:B------:R-:W-:Y:S02]  /*9a40*/  VIADD R139, R141.reuse, 0xffffff80 ;  /* 0xffffff808d8b7836 */ /* 0x040fe40000000000 */
[----:B------:R-:W-:Y:S03]  /*9a50*/  VIADD R141, R141, 0xffffffc0 ;  /* 0xffffffc08d8d7836 */ /* 0x000fe60000000000 */
[----:B------:R-:W-:Y:S02]  /*9a60*/  IABS R134, R139 ;  /* 0x0000008b00867213 */ /* 0x000fe40000000000 */
[----:B------:R-:W-:Y:S02]  /*9a70*/  IABS R136, R141 ;  /* 0x0000008d00887213 */ /* 0x000fe40000000000 */
[-C--:B-1----:R-:W-:Y:S02]  /*9a80*/  IABS R2, R132.reuse ;  /* 0x0000008400027213 */ /* 0x082fe40000000000 */
[-C--:B------:R-:W-:Y:S02]  /*9a90*/  LOP3.LUT R139, R139, R132.reuse, RZ, 0x3c, !PT ;  /* 0x000000848b8b7212 */ /* 0x080fe400078e3cff */
[----:B------:R-:W1:Y:S01]  /*9aa0*/  I2F.RP R135, R2 ;  /* 0x0000000200877306 */ /* 0x000e620000209400 */
[-C--:B------:R-:W-:Y:S02]  /*9ab0*/  LOP3.LUT R141, R141, R132.reuse, RZ, 0x3c, !PT ;  /* 0x000000848d8d7212 */ /* 0x080fe400078e3cff */
[----:B------:R-:W-:Y:S02]  /*9ac0*/  ISETP.GE.AND P1, PT, R139, RZ, PT ;  /* 0x000000ff8b00720c */ /* 0x000fe40003f26270 */
[----:B------:R-:W-:Y:S02]  /*9ad0*/  ISETP.GE.AND P3, PT, R141, RZ, PT ;  /* 0x000000ff8d00720c */ /* 0x000fe40003f66270 */
[----:B------:R-:W-:Y:S03]  /*9ae0*/  LOP3.LUT R139, RZ, R132, RZ, 0x33, !PT ;  /* 0x00000084ff8b7212 */ /* 0x000fe600078e33ff */
[----:B-1----:R-:W1:Y:S02]  /*9af0*/  MUFU.RCP R3, R135 ;  /* 0x0000008700037308 */ /* 0x002e640000001000 */
[----:B-1----:R-:W-:Y:S08]  /*9b00*/  VIADD R142, R3, 0xffffffe ;  /* 0x0ffffffe038e7836 */ /* 0x002ff00000000000 */
[----:B------:R-:W1:Y:S02]  /*9b10*/  F2I.FTZ.U32.TRUNC.NTZ R143, R142 ;  /* 0x0000008e008f7305 */ /* 0x000e64000021f000 */
[--C-:B-1----:R-:W-:Y:S01]  /*9b20*/  IMAD.MOV R3, RZ, RZ, -R143.reuse ;  /* 0x000000ffff037224 */ /* 0x102fe200078e0a8f */
[----:B------:R-:W-:Y:S03]  /*9b30*/  MOV R142, RZ ;  /* 0x000000ff008e7202 */ /* 0x000fe60000000f00 */
[----:B------:R-:W-:Y:S04]  /*9b40*/  IMAD R3, R3, R2, RZ ;  /* 0x0000000203037224 */ /* 0x000fe800078e02ff */
[----:B------:R-:W-:Y:S06]  /*9b50*/  IMAD.HI.U32 R3, R143, R3, R142 ;  /* 0x000000038f037227 */ /* 0x000fec00078e008e */
[C---:B------:R-:W-:Y:S04]  /*9b60*/  IMAD.HI.U32 R137, R3.reuse, R134, RZ ;  /* 0x0000008603897227 */ /* 0x040fe800078e00ff */
[----:B------:R-:W-:Y:S04]  /*9b70*/  IMAD.HI.U32 R138, R3, R136, RZ ;  /* 0x00000088038a7227 */ /* 0x000fe800078e00ff */
[----:B------:R-:W-:Y:S02]  /*9b80*/  IMAD.MOV R3, RZ, RZ, -R137 ;  /* 0x000000ffff037224 */ /* 0x000fe400078e0a89 */
[----:B------:R-:W-:Y:S02]  /*9b90*/  IMAD.MOV R135, RZ, RZ, -R138 ;  /* 0x000000ffff877224 */ /* 0x000fe400078e0a8a */
[C---:B------:R-:W-:Y:S02]  /*9ba0*/  IMAD R134, R2.reuse, R3, R134 ;  /* 0x0000000302867224 */ /* 0x040fe400078e0286 */
[C---:B------:R-:W-:Y:S03]  /*9bb0*/  IMAD R136, R2.reuse, R135, R136 ;  /* 0x0000008702887224 */ /* 0x040fe600078e0288 */
[C---:B------:R-:W-:Y:S02]  /*9bc0*/  ISETP.GT.U32.AND P2, PT, R2.reuse, R134, PT ;  /* 0x000000860200720c */ /* 0x040fe40003f44070 */
[----:B------:R-:W-:Y:S11]  /*9bd0*/  ISETP.GT.U32.AND P4, PT, R2, R136, PT ;  /* 0x000000880200720c */ /* 0x000ff60003f84070 */
[-C--:B------:R-:W-:Y:S01]  /*9be0*/  @!P2 IADD3 R134, R134, -R2.reuse, RZ ;  /* 0x800000028686a210 */ /* 0x080fe20007ffe0ff */
[----:B------:R-:W-:Y:S01]  /*9bf0*/  @!P2 VIADD R137, R137, 0x1 ;  /* 0x000000018989a836 */ /* 0x000fe20000000000 */
[----:B------:R-:W-:Y:S01]  /*9c00*/  @!P4 IADD3 R138, R138, 0x1, RZ ;  /* 0x000000018a8ac810 */ /* 0x000fe20007ffe0ff */
[----:B------:R-:W-:Y:S01]  /*9c10*/  @!P4 IMAD.IADD R136, R136, 0x1, -R2 ;  /* 0x000000018888c824 */ /* 0x000fe200078e0a02 */
[-C--:B------:R-:W-:Y:S02]  /*9c20*/  ISETP.GE.U32.AND P5, PT, R134, R2.reuse, PT ;  /* 0x000000028600720c */ /* 0x080fe40003fa6070 */
[----:B------:R-:W1:Y:S01]  /*9c30*/  LDC.64 R134, c[0x0][0x248] ;  /* 0x00009200ff867b82 */ /* 0x000e620000000a00 */
[----:B------:R-:W-:Y:S02]  /*9c40*/  ISETP.NE.AND P2, PT, R132, RZ, PT ;  /* 0x000000ff8400720c */ /* 0x000fe40003f45270 */
[----:B------:R-:W-:Y:S08]  /*9c50*/  ISETP.GE.U32.AND P6, PT, R136, R2, PT ;  /* 0x000000028800720c */ /* 0x000ff00003fc6070 */
[----:B------:R-:W-:Y:S05]  /*9c60*/  @P5 VIADD R137, R137, 0x1 ;  /* 0x0000000189895836 */ /* 0x000fea0000000000 */
[----:B------:R-:W-:Y:S01]  /*9c70*/  @P6 VIADD R138, R138, 0x1 ;  /* 0x000000018a8a6836 */ /* 0x000fe20000000000 */
[----:B------:R-:W-:Y:S03]  /*9c80*/  @!P1 IADD3 R137, -R137, RZ, RZ ;  /* 0x000000ff89899210 */ /* 0x000fe60007ffe1ff */
[----:B------:R-:W-:Y:S01]  /*9c90*/  @!P3 IMAD.MOV R138, RZ, RZ, -R138 ;  /* 0x000000ffff8ab224 */ /* 0x000fe200078e0a8a */
[C---:B------:R-:W-:Y:S04]  /*9ca0*/  SEL R3, R139.reuse, R137, !P2 ;  /* 0x000000898b037207 */ /* 0x040fe80005000000 */
        /* <DEDUP_REMOVED lines=17> */
[CC--:B---3--:R-:W-:Y:S04]  /*9dc0*/  IMAD.WIDE.U32 R140, R136.reuse, R2.reuse, R140 ;  /* 0x00000002888c7225 */ /* 0x0c8fe800078e008c */
[----:B------:R-:W-:Y:S04]  /*9dd0*/  IMAD R135, R135, R2, RZ ;  /* 0x0000000287877224 */ /* 0x000fe800078e02ff */
[----:B------:R-:W-:Y:S05]  /*9de0*/  IMAD R135, R136, R3, R135 ;  /* 0x0000000388877224 */ /* 0x000fea00078e0287 */
[----:B------:R-:W-:Y:S07]  /*9df0*/  IADD3 R135, R141, R135, RZ ;  /* 0x000000878d877210 */ /* 0x000fee0007ffe0ff */
.L_x_2193:
        /* <DEDUP_REMOVED lines=24> */
.L_x_2192:
        /* <DEDUP_REMOVED lines=253> */
[----:B------:R-:W-:Y:S01]  /*af50*/  IADD3 R0, R203, -0x1, RZ ;  /* 0xffffffffcb007810 */ /* 0x000fe20007ffe0ff */
        /* <DEDUP_REMOVED lines=68> */
[----:B------:R-:W-:Y:S01]  /*b3a0*/  MOV R203, R0 ;  /* 0x0000000000cb7202 */ /* 0x000fe20000000f00 */
[----:B------:R-:W2:Y:S03]  /*b3b0*/  LDSM.16.MT88.4 R120, [R192+0x11000] ;  /* 0x01100000c078783b */ /* 0x000ea60000004200 */
[----:B------:R-:W2:Y:S01]  /*b3c0*/  MUFU.EX2 R225, R168 ;  /* 0x000000a800e17308 */ /* 0x000ea20000000800 */
[----:B------:R-:W-:Y:S01]  /*b3d0*/  FADD.FTZ R158, R158, R5 ;  /* 0x000000059e9e7221 */ /* 0x000fe20000010000 */
[----:B------:R-:W-:Y:S01]  /*b3e0*/  FADD.FTZ R157, R157, R156 ;  /* 0x0000009c9d9d7221 */ /* 0x000fe20000010000 */
[----:B------:R-:W-:Y:S02]  /*b3f0*/  MOV R0, R3 ;  /* 0x0000000300007202 */ /* 0x000fe40000000f00 */
[----:B------:R-:W-:Y:S01]  /*b400*/  FADD.FTZ R159, R159, R158 ;  /* 0x0000009e9f9f7221 */ /* 0x000fe20000010000 */
[----:B------:R-:W-:Y:S01]  /*b410*/  LDSM.16.MT88.4 R32, [R188+0xd800] ;  /* 0x00d80000bc20783b */ /* 0x000fe20000004200 */
[----:B------:R-:W-:Y:S03]  /*b420*/  FADD.FTZ R160, R160, R157 ;  /* 0x0000009da0a07221 */ /* 0x000fe60000010000 */
        /* <DEDUP_REMOVED lines=81> */
.L_x_2190:
[----:B------:R-:W1:Y:S01]  /*b940*/  SHFL.BFLY PT, R0, R217, 0x2, 0x1f ;  /* 0x0c401f00d9007f89 */ /* 0x000e6200000e0000 */
[----:B------:R-:W2:Y:S01]  /*b950*/  S2UR UR4, SR_CgaCtaId ;  /* 0x00000000000479c3 */ /* 0x000ea20000008800 */
[----:B------:R-:W-:Y:S01]  /*b960*/  MOV R5, 0x3f800000 ;  /* 0x3f80000000057802 */ /* 0x000fe20000000f00 */
[----:B------:R-:W-:Y:S01]  /*b970*/  UMOV UR5, 0x400 ;  /* 0x0000040000057882 */ /* 0x000fe20000000000 */
[----:B------:R-:W3:Y:S01]  /*b980*/  SHFL.BFLY PT, R2, R219, 0x2, 0x1f ;  /* 0x0c401f00db027f89 */ /* 0x000ee200000e0000 */
[----:B------:R-:W-:Y:S01]  /*b990*/  MOV R6, 0x3f800000 ;  /* 0x3f80000000067802 */ /* 0x000fe20000000f00 */
[----:B-1----:R-:W-:Y:S01]  /*b9a0*/  FADD.FTZ R7, R0, R217 ;  /* 0x000000d900077221 */ /* 0x002fe20000010000 */
[----:B--2---:R-:W-:Y:S01]  /*b9b0*/  ULEA UR4, UR4, UR5, 0x18 ;  /* 0x0000000504047291 */ /* 0x004fe2000f8ec03f */
        /* <DEDUP_REMOVED lines=15> */
[----:B------:R-:W-:Y:S02]  /*bab0*/  LOP3.LUT R11, R8, 0x3ffffffc, RZ, 0xc0, !PT ;  /* 0x3ffffffc080b7812 */ /* 0x000fe400078ec0ff */
[----:B------:R-:W-:Y:S02]  /*bac0*/  LOP3.LUT R9, R9, 0xfffffff8, RZ, 0xc0, !PT ;  /* 0xfffffff809097812 */ /* 0x000fe400078ec0ff */
[----:B------:R-:W-:Y:S02]  /*bad0*/  SHF.R.S32.HI R8, RZ, 0x5, R7 ;  /* 0x00000005ff087819 */ /* 0x000fe40000011407 */
[----:B------:R-:W-:Y:S01]  /*bae0*/  IADD3 R9, R10, -R9, RZ ;  /* 0x800000090a097210 */ /* 0x000fe20007ffe0ff */
[----:B------:R-:W2:Y:S01]  /*baf0*/  @P4 MUFU.RCP R5, R4 ;  /* 0x0000000400054308 */ /* 0x000ea20000001000 */
[----:B------:R-:W-:-:S02]  /*bb00*/  IADD3 R11, -R11, R0, RZ ;  /* 0x000000000b0b7210 */ /* 0x000fc40007ffe1ff */
[C---:B------:R-:W-:Y:S02]  /*bb10*/  SHF.L.U32 R10, R9.reuse, 0x6, RZ ;  /* 0x00000006090a7819 */ /* 0x040fe400000006ff */
[----:B------:R-:W-:Y:S02]  /*bb20*/  LOP3.LUT R12, R9, 0x1, RZ, 0xc0, !PT ;  /* 0x00000001090c7812 */ /* 0x000fe400078ec0ff */
[----:B------:R-:W-:Y:S01]  /*bb30*/  LOP3.LUT R10, R10, 0x1c0, RZ, 0xc0, !PT ;  /* 0x000001c00a0a7812 */ /* 0x000fe200078ec0ff */
[----:B------:R-:W-:Y:S01]  /*bb40*/  @P4 MUFU.LG2 R4, R4 ;  /* 0x0000000400044308 */ /* 0x000fe20000000c00 */
[----:B------:R-:W-:Y:S01]  /*bb50*/  LEA R11, R8, R11, 0x9 ;  /* 0x0000000b080b7211 */ /* 0x000fe200078e48ff */
[----:B-1----:R-:W-:Y:S01]  /*bb60*/  FMUL.FTZ R131, R6, R131 ;  /* 0x0000008306837220 */ /* 0x002fe20000410000 */
[----:B------:R-:W-:Y:S01]  /*bb70*/  LEA.HI R10, R10, R10, RZ, 0x1d ;  /* 0x0000000a0a0a7211 */ /* 0x000fe200078fe8ff */
[----:B------:R-:W-:Y:S01]  /*bb80*/  FMUL.FTZ R130, R6, R130 ;  /* 0x0000008206827220 */ /* 0x000fe20000410000 */
[----:B------:R-:W-:Y:S01]  /*bb90*/  ISETP.NE.U32.AND P0, PT, R12, 0x1, PT ;  /* 0x000000010c00780c */ /* 0x000fe20003f05070 */
[C---:B------:R-:W-:Y:S01]  /*bba0*/  FMUL.FTZ R39, R6.reuse, R39 ;  /* 0x0000002706277220 */ /* 0x040fe20000410000 */
[----:B------:R-:W-:Y:S01]  /*bbb0*/  LEA R10, R11, R10, 0x1 ;  /* 0x0000000a0b0a7211 */ /* 0x000fe200078e08ff */
[----:B------:R-:W-:Y:S01]  /*bbc0*/  FMUL.FTZ R38, R6, R38 ;  /* 0x0000002606267220 */ /* 0x000fe20000410000 */
[----:B------:R-:W-:Y:S01]  /*bbd0*/  R2P PR, R9, 0x6 ;  /* 0x0000000609007804 */ /* 0x000fe20000000000 */
[C---:B--2---:R-:W-:Y:S01]  /*bbe0*/  FMUL.FTZ R128, R5.reuse, R128 ;  /* 0x0000008005807220 */ /* 0x044fe20000410000 */
[----:B------:R-:W-:Y:S01]  /*bbf0*/  MOV R9, 0x20 ;  /* 0x0000002000097802 */ /* 0x000fe20000000f00 */
[C---:B------:R-:W-:Y:S01]  /*bc00*/  FMUL.FTZ R129, R5.reuse, R129 ;  /* 0x0000008105817220 */ /* 0x040fe20000410000 */
        /* <DEDUP_REMOVED lines=65> */
[----:B------:R-:W-:Y:S01]  /*c020*/  FMUL.FTZ R78, R6, R78 ;  /* 0x0000004e064e7220 */ /* 0x000fe20000410000 */
[----:B------:R-:W-:Y:S01]  /*c030*/  F2FP.BF16.F32.PACK_AB R56, R57, R56 ;  /* 0x000000383938723e */ /* 0x000fe200000010ff */
[----:B------:R-:W-:Y:S01]  /*c040*/  STS [R13], R36 ;  /* 0x000000240d007388 */ /* 0x000fe20000000800 */
[----:B------:R-:W-:Y:S01]  /*c050*/  F2FP.BF16.F32.PACK_AB R58, R59, R58 ;  /* 0x0000003a3b3a723e */ /* 0x000fe200000010ff */
[----:B------:R-:W-:Y:S01]  /*c060*/  FMUL.FTZ R80, R5, R80 ;  /* 0x0000005005507220 */ /* 0x000fe20000410000 */
[----:B------:R-:W-:Y:S01]  /*c070*/  IADD3 R21, R15, R12, RZ ;  /* 0x0000000c0f157210 */ /* 0x000fe20007ffe0ff */
[----:B------:R-:W-:Y:S01]  /*c080*/  STS [R13+0x400], R38 ;  /* 0x000400260d007388 */ /* 0x000fe20000000800 */
[----:B------:R-:W-:Y:S01]  /*c090*/  ISETP.NE.AND P0, PT, R202, -0x1, PT ;  /* 0xffffffffca00780c */ /* 0x000fe20003f05270 */
        /* <DEDUP_REMOVED lines=80> */
[C---:B------:R-:W-:Y:S01]  /*c5a0*/  FMUL.FTZ R121, R5.reuse, R121 ;  /* 0x0000007905797220 */ /* 0x040fe20000410000 */
[----:B------:R-:W-:Y:S01]  /*c5b0*/  STS [R9+0x2400], R78 ;  /* 0x0024004e09007388 */ /* 0x000fe20000000800 */
[----:B------:R-:W-:Y:S01]  /*c5c0*/  FMUL.FTZ R116, R5, R116 ;  /* 0x0000007405747220 */ /* 0x000fe20000410000 */
        /* <DEDUP_REMOVED lines=9> */
[----:B------:R-:W1:Y:S01]  /*c660*/  @P0 LDC.64 R22, c[0x0][0x298] ;  /* 0x0000a600ff160b82 */ /* 0x000e620000000a00 */
[----:B------:R-:W-:Y:S01]  /*c670*/  F2FP.BF16.F32.PACK_AB R108, R109, R108 ;  /* 0x0000006c6d6c723e */ /* 0x000fe200000010ff */
[----:B------:R-:W-:Y:S01]  /*c680*/  STS [R19+0x2000], R84 ;  /* 0x0020005413007388 */ /* 0x000fe20000000800 */
[----:B------:R-:W-:Y:S01]  /*c690*/  F2FP.BF16.F32.PACK_AB R110, R111, R110 ;  /* 0x0000006e6f6e723e */ /* 0x000fe200000010ff */
[----:B------:R-:W2:Y:S01]  /*c6a0*/  @P3 MUFU.LG2 R14, R2 ;  /* 0x00000002000e3308 */ /* 0x000ea20000000c00 */
[----:B------:R-:W-:Y:S01]  /*c6b0*/  F2FP.BF16.F32.PACK_AB R124, R125, R124 ;  /* 0x0000007c7d7c723e */ /* 0x000fe200000010ff */
[----:B------:R-:W-:Y:S01]  /*c6c0*/  STS [R19+0x2400], R86 ;  /* 0x0024005613007388 */ /* 0x000fe20000000800 */
[----:B------:R-:W-:Y:S01]  /*c6d0*/  F2FP.BF16.F32.PACK_AB R126, R127, R126 ;  /* 0x0000007e7f7e723e */ /* 0x000fe200000010ff */
[----:B------:R-:W3:Y:S01]  /*c6e0*/  @P3 LDC R10, c[0x0][0x2e8] ;  /* 0x0000ba00ff0a3b82 */ /* 0x000ee20000000800 */
[----:B------:R-:W-:Y:S01]  /*c6f0*/  F2FP.BF16.F32.PACK_AB R112, R113, R112 ;  /* 0x000000707170723e */ /* 0x000fe200000010ff */
[----:B------:R-:W-:Y:S01]  /*c700*/  STS [R21+0x2000], R88 ;  /* 0x0020005815007388 */ /* 0x000fe20000000800 */
[----:B------:R-:W-:Y:S01]  /*c710*/  F2FP.BF16.F32.PACK_AB R114, R115, R114 ;  /* 0x000000727372723e */ /* 0x000fe200000010ff */
[C---:B------:R-:W-:Y:S01]  /*c720*/  FMUL.FTZ R119, R6.reuse, R119 ;  /* 0x0000007706777220 */ /* 0x040fe20000410000 */
[----:B------:R-:W-:Y:S01]  /*c730*/  F2FP.BF16.F32.PACK_AB R120, R121, R120 ;  /* 0x000000787978723e */ /* 0x000fe200000010ff */
[----:B------:R-:W-:Y:S01]  /*c740*/  STS [R21+0x2400], R90 ;  /* 0x0024005a15007388 */ /* 0x000fe20000000800 */
[----:B------:R-:W-:Y:S01]  /*c750*/  F2FP.BF16.F32.PACK_AB R122, R123, R122 ;  /* 0x0000007a7b7a723e */ /* 0x000fe200000010ff */
[----:B------:R-:W-:Y:S01]  /*c760*/  FMUL.FTZ R6, R6, R118 ;  /* 0x0000007606067220 */ /* 0x000fe20000410000 */
[----:B------:R-:W-:Y:S01]  /*c770*/  F2FP.BF16.F32.PACK_AB R5, R5, R116 ;  /* 0x000000740505723e */ /* 0x000fe200000010ff */
[----:B------:R-:W-:Y:S01]  /*c780*/  STS [R25+0x2000], R92 ;  /* 0x0020005c19007388 */ /* 0x000fe20000000800 */
[----:B------:R-:W-:Y:S01]  /*c790*/  ULDC.U8 UR4, c[0x0][0x3d8] ;  /* 0x0000f60000047ab9 */ /* 0x000fe20000000000 */
[----:B------:R-:W-:Y:S01]  /*c7a0*/  MOV R12, 0x7f800000 ;  /* 0x7f800000000c7802 */ /* 0x000fe20000000f00 */
[----:B--2---:R-:W-:Y:S01]  /*c7b0*/  @P3 FMUL.FTZ R14, R14, 0.69314718246459960938 ;  /* 0x3f3172180e0e3820 */ /* 0x004fe20000410000 */
[----:B------:R-:W-:Y:S01]  /*c7c0*/  STS [R25+0x2400], R94 ;  /* 0x0024005e19007388 */ /* 0x000fe20000000800 */
[----:B------:R-:W-:-:S02]  /*c7d0*/  F2FP.BF16.F32.PACK_AB R6, R119, R6 ;  /* 0x000000067706723e */ /* 0x000fc400000010ff */
[----:B------:R-:W-:Y:S01]  /*c7e0*/  ISETP.NE.AND P1, PT, RZ, UR4, PT ;  /* 0x00000004ff007c0c */ /* 0x000fe2000bf25270 */
        /* <DEDUP_REMOVED lines=8> */
[----:B--2---:R-:W-:-:S03]  /*c870*/  MOV R11, 0x7f800000 ;  /* 0x7f800000000b7802 */ /* 0x004fc60000000f00 */
[----:B------:R-:W-:Y:S04]  /*c880*/  STS [R17+0x4000], R124 ;  /* 0x0040007c11007388 */ /* 0x000fe80000000800 */
[----:B------:R1:W-:Y:S01]  /*c890*/  STS [R17+0x4400], R126 ;  /* 0x0044007e11007388 */ /* 0x0003e20000000800 */
[----:B----4-:R-:W-:-:S03]  /*c8a0*/  @P4 FMUL.FTZ R13, R4, 0.69314718246459960938 ;  /* 0x3f317218040d4820 */ /* 0x010fc60000410000 */
[----:B------:R-:W-:Y:S04]  /*c8b0*/  STS [R19+0x4000], R112 ;  /* 0x0040007013007388 */ /* 0x000fe80000000800 */
[----:B------:R-:W-:Y:S04]  /*c8c0*/  STS [R19+0x4400], R114 ;  /* 0x0044007213007388 */ /* 0x000fe80000000800 */
[----:B------:R-:W-:Y:S04]  /*c8d0*/  STS [R21+0x4000], R120 ;  /* 0x0040007815007388 */ /* 0x000fe80000000800 */
[----:B------:R-:W-:Y:S01]  /*c8e0*/  STS [R21+0x4400], R122 ;  /* 0x0044007a15007388 */ /* 0x000fe20000000800 */
[----:B-----5:R-:W2:Y:S03]  /*c8f0*/  @P4 LDC R9, c[0x0][0x2e8] ;  /* 0x0000ba00ff094b82 */ /* 0x020ea60000000800 */
[----:B------:R-:W-:Y:S04]  /*c900*/  STS [R25+0x4000], R5 ;  /* 0x0040000519007388 */ /* 0x000fe80000000800 */
[----:B------:R4:W-:Y:S01]  /*c910*/  STS [R25+0x4400], R6 ;  /* 0x0044000619007388 */ /* 0x0009e20000000800 */
[----:B-1----:R-:W-:-:S04]  /*c920*/  @P0 IMAD.WIDE.U32 R16, R202, R22, RZ ;  /* 0x00000016ca100225 */ /* 0x002fc800078e00ff */
[----:B------:R-:W-:Y:S01]  /*c930*/  @P0 IMAD R23, R202, R23, R17 ;  /* 0x00000017ca170224 */ /* 0x000fe200078e0211 */
[----:B----4-:R-:W-:Y:S01]  /*c940*/  @P0 MOV R6, R16 ;  /* 0x0000001000060202 */ /* 0x010fe20000000f00 */
[----:B---3--:R-:W-:Y:S06]  /*c950*/  @P0 BRA `(.L_x_2195) ;  /* 0x0000000000200947 */ /* 0x008fec0003800000 */
[----:B------:R-:W1:Y:S01]  /*c960*/  S2R R15, SR_CTAID.Y ;  /* 0x00000000000f7919 */ /* 0x000e620000002600 */
[----:B------:R-:W3:Y:S01]  /*c970*/  LDC.64 R4, c[0x0][0x290] ;  /* 0x0000a400ff047b82 */ /* 0x000ee20000000a00 */
[----:B-1----:R-:W-:-:S05]  /*c980*/  SHF.R.S32.HI R17, RZ, 0x1f, R15 ;  /* 0x0000001fff117819 */ /* 0x002fca000001140f */
[-C--:B---3--:R-:W-:Y:S02]  /*c990*/  IMAD R2, R17, R4.reuse, RZ ;  /* 0x0000000411027224 */ /* 0x088fe400078e02ff */
[----:B------:R-:W-:-:S04]  /*c9a0*/  IMAD.WIDE.U32 R16, R15, R4, RZ ;  /* 0x000000040f107225 */ /* 0x000fc800078e00ff */
[----:B------:R-:W-:Y:S01]  /*c9b0*/  IMAD R5, R15, R5, R2 ;  /* 0x000000050f057224 */ /* 0x000fe200078e0202 */
[----:B------:R-:W-:-:S04]  /*c9c0*/  MOV R6, R16 ;  /* 0x0000001000067202 */ /* 0x000fc80000000f00 */
[----:B------:R-:W-:Y:S02]  /*c9d0*/  IADD3 R23, R17, R5, RZ ;  /* 0x0000000511177210 */ /* 0x000fe40007ffe0ff */
.L_x_2195:
[----:B--2---:R-:W-:Y:S01]  /*c9e0*/  @P4 FFMA.FTZ R11, R132, R9, R13 ;  /* 0x00000009840b4223 */ /* 0x004fe2000001000d */
[----:B------:R-:W-:Y:S01]  /*c9f0*/  @P3 FFMA.FTZ R12, R3, R10, R14 ;  /* 0x0000000a030c3223 */ /* 0x000fe2000001000e */
[----:B------:R-:W-:Y:S06]  /*ca00*/  @!P1 BRA `(.L_x_2196) ;  /* 0x00000000001c9947 */ /* 0x000fec0003800000 */
[----:B------:R-:W1:Y:S01]  /*ca10*/  S2R R3, SR_CTAID.Y ;  /* 0x0000000000037919 */ /* 0x000e620000002600 */
[----:B------:R-:W1:Y:S08]  /*ca20*/  LDC R2, c[0x0][0x2c4] ;  /* 0x0000b100ff027b82 */ /* 0x000e700000000800 */
[----:B------:R-:W2:Y:S08]  /*ca30*/  S2UR UR6, SR_CTAID.Z ;  /* 0x00000000000679c3 */ /* 0x000eb00000002700 */
[----:B------:R-:W2:Y:S01]  /*ca40*/  LDC R5, c[0x0][0x2e4] ;  /* 0x0000b900ff057b82 */ /* 0x000ea20000000800 */
[----:B-1----:R-:W-:-:S04]  /*ca50*/  @!P0 IMAD R202, R3, R2, RZ ;  /* 0x0000000203ca8224 */ /* 0x002fc800078e02ff */
[----:B--2---:R-:W-:Y:S01]  /*ca60*/  IMAD R202, R5, UR6, R202 ;  /* 0x0000000605ca7c24 */ /* 0x004fe2000f8e02ca */
[----:B------:R-:W-:Y:S06]  /*ca70*/  BRA `(.L_x_2197) ;  /* 0x0000000000187947 */ /* 0x000fec0003800000 */
.L_x_2196:
[----:B------:R-:W1:Y:S01]  /*ca80*/  S2R R3, SR_CTAID.Y ;  /* 0x0000000000037919 */ /* 0x000e620000002600 */
[----:B------:R-:W1:Y:S08]  /*ca90*/  S2UR UR6, SR_CTAID.Z ;  /* 0x00000000000679c3 */ /* 0x000e700000002700 */
[----:B------:R-:W1:Y:S08]  /*caa0*/  LDC R2, c[0x0][0x270] ;  /* 0x00009c00ff027b82 */ /* 0x000e700000000800 */
[----:B------:R-:W2:Y:S01]  /*cab0*/  LDC R202, c[0x0][0x2c4] ;  /* 0x0000b100ffca7b82 */ /* 0x000ea20000000800 */
[----:B-1----:R-:W-:-:S04]  /*cac0*/  IMAD R3, R3, R2, UR6 ;  /* 0x0000000603037e24 */ /* 0x002fc8000f8e0202 */
[----:B--2---:R-:W-:-:S07]  /*cad0*/  IMAD R202, R3, R202, RZ ;  /* 0x000000ca03ca7224 */ /* 0x004fce00078e02ff */
.L_x_2197:
        /* <DEDUP_REMOVED lines=19> */
[----:B------:R-:W1:Y:S01]  /*cc10*/  S2R R7, SR_CTAID.X ;  /* 0x0000000000077919 */ /* 0x000e620000002500 */
[C---:B------:R-:W-:Y:S01]  /*cc20*/  VIADD R8, R0.reuse, 0x8 ;  /* 0x0000000800087836 */ /* 0x040fe20000000000 */
[----:B------:R-:W-:Y:S01]  /*cc30*/  ISETP.GE.AND P2, PT, R0, R199, PT ;  /* 0x000000c70000720c */ /* 0x000fe20003f46270 */
[----:B------:R-:W-:-:S03]  /*cc40*/  ULDC.64 UR4, c[0x0][0x2b0] ;  /* 0x0000ac0000047ab9 */ /* 0x000fc60000000a00 */
[----:B------:R-:W-:Y:S01]  /*cc50*/  ISETP.GE.AND P1, PT, R8, R199, PT ;  /* 0x000000c70800720c */ /* 0x000fe20003f26270 */
[----:B-1----:R-:W-:-:S05]  /*cc60*/  IMAD R7, R7, 0x40, R202 ;  /* 0x0000004007077824 */ /* 0x002fca00078e02ca */
[----:B------:R-:W-:Y:S02]  /*cc70*/  SHF.R.S32.HI R5, RZ, 0x1f, R7 ;  /* 0x0000001fff057819 */ /* 0x000fe40000011407 */
[----:B------:R-:W-:-:S04]  /*cc80*/  IADD3 R4, P0, R0, R7, RZ ;  /* 0x0000000700047210 */ /* 0x000fc80007f1e0ff */
[----:B------:R-:W-:Y:S02]  /*cc90*/  LEA.HI.X.SX32 R5, R0, R5, 0x1, P0 ;  /* 0x0000000500057211 */ /* 0x000fe400000f0eff */
[----:B------:R-:W-:-:S04]  /*cca0*/  LEA R8, P0, R4, UR4, 0x2 ;  /* 0x0000000404087c11 */ /* 0x000fc8000f8010ff */
[----:B------:R-:W-:-:S05]  /*ccb0*/  LEA.HI.X R9, R4, UR5, R5, 0x2, P0 ;  /* 0x0000000504097c11 */ /* 0x000fca00080f1405 */
[----:B------:R1:W-:Y:S04]  /*ccc0*/  @!P2 STG.E desc[UR10][R8.64], R11 ;  /* 0x0000000b0800a986 */ /* 0x0003e8000c10190a */
[----:B------:R1:W-:Y:S02]  /*ccd0*/  @!P1 STG.E desc[UR10][R8.64+0x20], R12 ;  /* 0x0000200c08009986 */ /* 0x0003e4000c10190a */
.L_x_2199:
[----:B------:R-:W-:Y:S05]  /*cce0*/  BSYNC B0 ;  /* 0x0000000000007941 */ /* 0x000fea0003800000 */
.L_x_2198:
[----:B------:R-:W2:Y:S01]  /*ccf0*/  S2UR UR5, SR_CTAID.X ;  /* 0x00000000000579c3 */ /* 0x000ea20000002500 */
[----:B------:R-:W-:Y:S01]  /*cd00*/  LEA.HI R7, R3, R2, RZ, 0x3 ;  /* 0x0000000203077211 */ /* 0x000fe200078f18ff */
[----:B------:R3:W4:Y:S01]  /*cd10*/  LDS.128 R16, [R205+0x1800] ;  /* 0x00180000cd107984 */ /* 0x0007220000000c00 */
[----:B------:R-:W-:Y:S02]  /*cd20*/  BSSY B0, `(.L_x_2200) ;  /* 0x000002d000007945 */ /* 0x000fe40003800000 */
[----:B------:R-:W-:Y:S01]  /*cd30*/  LOP3.LUT R3, R7, 0xfffffff8, RZ, 0xc0, !PT ;  /* 0xfffffff807037812 */ /* 0x000fe200078ec0ff */
[----:B-1----:R3:W1:Y:S02]  /*cd40*/  LDS.128 R12, [R205+0x3800] ;  /* 0x00380000cd0c7984 */ /* 0x0026640000000c00 */
[----:B------:R-:W5:Y:S02]  /*cd50*/  LDC.64 R4, c[0x0][0x298] ;  /* 0x0000a600ff047b82 */ /* 0x000f640000000a00 */
[----:B------:R-:W-:Y:S01]  /*cd60*/  IMAD.IADD R0, R2, 0x1, -R3 ;  /* 0x0000000102007824 */ /* 0x000fe200078e0a03 */
[----:B------:R3:W1:Y:S03]  /*cd70*/  LDS.128 R8, [R205+0x5800] ;  /* 0x00580000cd087984 */ /* 0x0006660000000c00 */
[----:B------:R-:W-:Y:S01]  /*cd80*/  IMAD.SHL.U32 R24, R0, 0x8, RZ ;  /* 0x0000000800187824 */ /* 0x000fe200078e00ff */
[----:B------:R-:W-:Y:S01]  /*cd90*/  SHF.R.S32.HI R0, RZ, 0x3, R7 ;  /* 0x00000003ff007819 */ /* 0x000fe20000011407 */
[----:B------:R-:W3:Y:S01]  /*cda0*/  LDC.64 R2, c[0x0][0x2a0] ;  /* 0x0000a800ff027b82 */ /* 0x000ee20000000a00 */
[----:B------:R1:W1:Y:S02]  /*cdb0*/  LDS.128 R28, [R205] ;  /* 0x00000000cd1c7984 */ /* 0x0002640000000c00 */
[----:B------:R-:W-:Y:S01]  /*cdc0*/  SHF.R.S32.HI R25, RZ, 0x1f, R24 ;  /* 0x0000001fff197819 */ /* 0x000fe20000011418 */
[----:B------:R-:W-:Y:S01]  /*cdd0*/  VIADD R20, R0, 0x10 ;  /* 0x0000001000147836 */ /* 0x000fe20000000000 */
[----:B--2---:R-:W-:-:S04]  /*cde0*/  USHF.L.U32 UR5, UR5, 0x6, URZ ;  /* 0x0000000605057899 */ /* 0x004fc8000800063f */
[----:B------:R-:W-:Y:S01]  /*cdf0*/  ISETP.GE.AND P3, PT, R20, R199, PT ;  /* 0x000000c71400720c */ /* 0x000fe20003f66270 */
[----:B------:R-:W-:Y:S01]  /*ce00*/  VIADD R20, R0, 0x30 ;  /* 0x0000003000147836 */ /* 0x000fe20000000000 */
[----:B------:R-:W-:-:S04]  /*ce10*/  USHF.R.S32.HI UR4, URZ, 0x1f, UR5 ;  /* 0x0000001f3f047899 */ /* 0x000fc80008011405 */
[----:B------:R-:W-:Y:S01]  /*ce20*/  ISETP.GE.AND P1, PT, R20, R199, PT ;  /* 0x000000c71400720c */ /* 0x000fe20003f26270 */
[----:B-----5:R-:W-:-:S04]  /*ce30*/  IMAD.WIDE.U32 R24, R4, UR5, R24 ;  /* 0x0000000504187c25 */ /* 0x020fc8000f8e0018 */
[----:B------:R-:W-:Y:S01]  /*ce40*/  IMAD R22, R4, UR4, RZ ;  /* 0x0000000404167c24 */ /* 0x000fe2000f8e02ff */
[----:B------:R-:W-:Y:S01]  /*ce50*/  USHF.R.S32.HI UR4, URZ, 0x1f, UR6 ;  /* 0x0000001f3f047899 */ /* 0x000fe20008011406 */
[----:B------:R-:W-:Y:S02]  /*ce60*/  IADD3 R34, P0, R6, R24, RZ ;  /* 0x0000001806227210 */ /* 0x000fe40007f1e0ff */
[----:B------:R-:W-:Y:S01]  /*ce70*/  IMAD R22, R5, UR5, R22 ;  /* 0x0000000505167c24 */ /* 0x000fe2000f8e0216 */
[----:B------:R-:W-:-:S04]  /*ce80*/  IADD3 R6, R0, 0x20, RZ ;  /* 0x0000002000067810 */ /* 0x000fc80007ffe0ff */
[----:B------:R-:W-:Y:S01]  /*ce90*/  IADD3.X R35, R23, R22, R25, P0, !PT ;  /* 0x0000001617237210 */ /* 0x000fe200007fe419 */
[----:B---3--:R-:W-:Y:S01]  /*cea0*/  IMAD R22, R2, UR4, RZ ;  /* 0x0000000402167c24 */ /* 0x008fe2000f8e02ff */
[----:B------:R2:W3:Y:S01]  /*ceb0*/  LDS.128 R24, [R205+0x2000] ;  /* 0x00200000cd187984 */ /* 0x0004e20000000c00 */
[-C--:B------:R-:W-:Y:S02]  /*cec0*/  ISETP.GE.AND P0, PT, R0, R199.reuse, PT ;  /* 0x000000c70000720c */ /* 0x080fe40003f06270 */
[----:B------:R-:W-:Y:S01]  /*ced0*/  IMAD R37, R3, UR6, R22 ;  /* 0x0000000603257c24 */ /* 0x000fe2000f8e0216 */
[----:B------:R-:W-:Y:S01]  /*cee0*/  ISETP.GE.AND P2, PT, R6, R199, PT ;  /* 0x000000c70600720c */ /* 0x000fe20003f46270 */
[----:B------:R2:W1:Y:S01]  /*cef0*/  LDS.128 R20, [R205+0x4000] ;  /* 0x00400000cd147984 */ /* 0x0004620000000c00 */
[----:B------:R-:W-:Y:S01]  /*cf00*/  IMAD.WIDE.U32 R34, R2, UR6, R34 ;  /* 0x0000000602227c25 */ /* 0x000fe2000f8e0022 */
[----:B------:R-:W-:-:S04]  /*cf10*/  SHF.R.S32.HI R3, RZ, 0x1f, R0 ;  /* 0x0000001fff037819 */ /* 0x000fc80000011400 */
[----:B------:R-:W-:-:S03]  /*cf20*/  IADD3 R37, R37, R35, RZ ;  /* 0x0000002325257210 */ /* 0x000fc60007ffe0ff */
[----:B----4-:R-:W-:Y:S05]  /*cf30*/  @P0 BRA `(.L_x_2201) ;  /* 0x00000000002c0947 */ /* 0x010fea0003800000 */
        /* <DEDUP_REMOVED lines=8> */
[----:B-1----:R4:W-:Y:S04]  /*cfc0*/  STG.E.128 desc[UR10][R32.64], R28 ;  /* 0x0000001c20007986 */ /* 0x0029e8000c101d0a */
[----:B---3--:R4:W-:Y:S04]  /*cfd0*/  STG.E.128 desc[UR10][R32.64+0x80], R24 ;  /* 0x0000801820007986 */ /* 0x0089e8000c101d0a */
[----:B------:R4:W-:Y:S02]  /*cfe0*/  STG.E.128 desc[UR10][R32.64+0x100], R20 ;  /* 0x0001001420007986 */ /* 0x0009e4000c101d0a */
.L_x_2201:
[----:B------:R-:W-:Y:S05]  /*cff0*/  BSYNC B0 ;  /* 0x0000000000007941 */ /* 0x000fea0003800000 */
.L_x_2200:
[----:B-1--4-:R1:W4:Y:S01]  /*d000*/  LDS.128 R28, [R205+0x800] ;  /* 0x00080000cd1c7984 */ /* 0x0123220000000c00 */
[----:B------:R-:W-:Y:S03]  /*d010*/  BSSY B0, `(.L_x_2202) ;  /* 0x0000012000007945 */ /* 0x000fe60003800000 */
[----:B---3--:R1:W3:Y:S04]  /*d020*/  LDS.128 R24, [R205+0x2800] ;  /* 0x00280000cd187984 */ /* 0x0082e80000000c00 */
[----:B------:R1:W1:Y:S01]  /*d030*/  LDS.128 R20, [R205+0x4800] ;  /* 0x00480000cd147984 */ /* 0x0002620000000c00 */
        /* <DEDUP_REMOVED lines=9> */
[----:B------:R-:W-:Y:S02]  /*d0d0*/  LEA R6, P0, R32, UR4, 0x1 ;  /* 0x0000000420067c11 */ /* 0x000fe4000f8008ff */
[----:B------:R-:W-:-:S04]  /*d0e0*/  IADD3 R2, R2, R33, RZ ;  /* 0x0000002102027210 */ /* 0x000fc80007ffe0ff */
[----:B------:R-:W-:-:S05]  /*d0f0*/  LEA.HI.X R7, R32, UR5, R2, 0x1, P0 ;  /* 0x0000000520077c11 */ /* 0x000fca00080f0c02 */
[----:B----4-:R4:W-:Y:S04]  /*d100*/  STG.E.128 desc[UR10][R6.64], R28 ;  /* 0x0000001c06007986 */ /* 0x0109e8000c101d0a */
[----:B---3--:R4:W-:Y:S04]  /*d110*/  STG.E.128 desc[UR10][R6.64+0x80], R24 ;  /* 0x0000801806007986 */ /* 0x0089e8000c101d0a */
[----:B-1----:R4:W-:Y:S02]  /*d120*/  STG.E.128 desc[UR10][R6.64+0x100], R20 ;  /* 0x0001001406007986 */ /* 0x0029e4000c101d0a */
.L_x_2203:
[----:B------:R-:W-:Y:S05]  /*d130*/  BSYNC B0 ;  /* 0x0000000000007941 */ /* 0x000fea0003800000 */
.L_x_2202:
[----:B---34-:R3:W4:Y:S01]  /*d140*/  LDS.128 R24, [R205+0x1000] ;  /* 0x00100000cd187984 */ /* 0x0187220000000c00 */
[----:B------:R-:W-:Y:S03]  /*d150*/  BSSY B0, `(.L_x_2204) ;  /* 0x0000012000007945 */ /* 0x000fe60003800000 */
[----:B-1----:R3:W1:Y:S04]  /*d160*/  LDS.128 R20, [R205+0x3000] ;  /* 0x00300000cd147984 */ /* 0x0026680000000c00 */
        /* <DEDUP_REMOVED lines=14> */
[----:B-1----:R4:W-:Y:S04]  /*d250*/  STG.E.128 desc[UR10][R6.64+0x80], R20 ;  /* 0x0000801406007986 */ /* 0x0029e8000c101d0a */
[----:B------:R4:W-:Y:S02]  /*d260*/  STG.E.128 desc[UR10][R6.64+0x100], R28 ;  /* 0x0001001c06007986 */ /* 0x0009e4000c101d0a */
.L_x_2205:
[----:B------:R-:W-:Y:S05]  /*d270*/  BSYNC B0 ;  /* 0x0000000000007941 */ /* 0x000fea0003800000 */
.L_x_2204:
[----:B------:R-:W-:Y:S05]  /*d280*/  @P1 EXIT ;  /* 0x000000000000194d */ /* 0x000fea0003800000 */
[----:B------:R-:W-:Y:S01]  /*d290*/  IADD3 R0, P0, R0, 0x30, RZ ;  /* 0x0000003000007810 */ /* 0x000fe20007f1e0ff */
[----:B----4-:R-:W-:Y:S01]  /*d2a0*/  IMAD.MOV.U32 R6, RZ, RZ, R34 ;  /* 0x000000ffff067224 */ /* 0x010fe200078e0022 */
[----:B------:R-:W-:Y:S01]  /*d2b0*/  MOV R7, R37 ;  /* 0x0000002500077202 */ /* 0x000fe20000000f00 */
[----:B------:R-:W-:Y:S02]  /*d2c0*/  ULDC.64 UR4, c[0x0][0x280] ;  /* 0x0000a00000047ab9 */ /* 0x000fe40000000a00 */
[----:B------:R-:W-:Y:S02]  /*d2d0*/  IMAD.X R3, RZ, RZ, R3, P0 ;  /* 0x000000ffff037224 */ /* 0x000fe400000e0603 */
[----:B------:R-:W-:-:S04]  /*d2e0*/  IMAD.WIDE.U32 R6, R0, R4, R6 ;  /* 0x0000000400067225 */ /* 0x000fc800078e0006 */
[----:B------:R-:W-:Y:S01]  /*d2f0*/  IMAD R2, R3, R4, RZ ;  /* 0x0000000403027224 */ /* 0x000fe200078e02ff */
[----:B------:R-:W-:-:S03]  /*d300*/  LEA R4, P0, R6, UR4, 0x1 ;  /* 0x0000000406047c11 */ /* 0x000fc6000f8008ff */
[----:B------:R-:W-:-:S05]  /*d310*/  IMAD R2, R0, R5, R2 ;  /* 0x0000000500027224 */ /* 0x000fca00078e0202 */
[----:B------:R-:W-:-:S04]  /*d320*/  IADD3 R2, R2, R7, RZ ;  /* 0x0000000702027210 */ /* 0x000fc80007ffe0ff */
[----:B------:R-:W-:-:S05]  /*d330*/  LEA.HI.X R5, R6, UR5, R2, 0x1, P0 ;  /* 0x0000000506057c11 */ /* 0x000fca00080f0c02 */
[----:B------:R-:W-:Y:S04]  /*d340*/  STG.E.128 desc[UR10][R4.64], R16 ;  /* 0x0000001004007986 */ /* 0x000fe8000c101d0a */
[----:B------:R-:W-:Y:S04]  /*d350*/  STG.E.128 desc[UR10][R4.64+0x80], R12 ;  /* 0x0000800c04007986 */ /* 0x000fe8000c101d0a */
[----:B------:R-:W-:Y:S01]  /*d360*/  STG.E.128 desc[UR10][R4.64+0x100], R8 ;  /* 0x0001000804007986 */ /* 0x000fe2000c101d0a */
[----:B------:R-:W-:Y:S05]  /*d370*/  EXIT ;  /* 0x000000000000794d */ /* 0x000fea0003800000 */
.L_x_2206:
        /* <DEDUP_REMOVED lines=16> */
.L_x_4488:


//--------------------- .text._ZN5flash24flash_fwd_splitkv_kernelI23Flash_fwd_kernel_traitsILi192ELi64ELi64ELi4ELb0ELb0EN7cutlass10bfloat16_tE19Flash_kernel_traitsILi192ELi64ELi64ELi4ES3_EELb1ELb0ELb0ELb0ELb1ELb1ELb0ELb0EEEvNS_16Flash_fwd_paramsE --------------------------
	.section	.text._ZN5flash24flash_fwd_splitkv_kernelI23Flash_fwd_kernel_traitsILi192ELi64ELi64ELi4ELb0ELb0EN7cutlass10bfloat16_tE19Flash_kernel_traitsILi192ELi64ELi64ELi4ES3_EELb1ELb0ELb0ELb0ELb1ELb1ELb0ELb0EEEvNS_16Flash_fwd_paramsE,"ax",@progbits
	.align	128
        .global         _ZN5flash24flash_fwd_splitkv_kernelI23Flash_fwd_kernel_traitsILi192ELi64ELi64ELi4ELb0ELb0EN7cutlass10bfloat16_tE19Flash_kernel_traitsILi192ELi64ELi64ELi4ES3_EELb1ELb0ELb0ELb0ELb1ELb1ELb0ELb0EEEvNS_16Flash_fwd_paramsE
        .type           _ZN5flash24flash_fwd_splitkv_kernelI23Flash_fwd_kernel_traitsILi192ELi64ELi64ELi4ELb0ELb0EN7cutlass10bfloat16_tE19Flash_kernel_traitsILi192ELi64ELi64ELi4ES3_EELb1ELb0ELb0ELb0ELb1ELb1ELb0ELb0EEEvNS_16Flash_fwd_paramsE,@function
        .size           _ZN5flash24flash_fwd_splitkv_kernelI23Flash_fwd_kernel_traitsILi192ELi64ELi64ELi4ELb0ELb0EN7cutlass10bfloat16_tE19Flash_kernel_traitsILi192ELi64ELi64ELi4ES3_EELb1ELb0ELb0ELb0ELb1ELb1ELb0ELb0EEEvNS_16Flash_fwd_paramsE,(.L_x_4489 - _ZN5flash24flash_fwd_splitkv_kernelI23Flash_fwd_kernel_traitsILi192ELi64ELi64ELi4ELb0ELb0EN7cutlass10bfloat16_tE19Flash_kernel_traitsILi192ELi64ELi64ELi4ES3_EELb1ELb0ELb0ELb0ELb1ELb1ELb0ELb0EEEvNS_16Flash_fwd_paramsE)
        .other          _ZN5flash24flash_fwd_splitkv_kernelI23Flash_fwd_kernel_traitsILi192ELi64ELi64ELi4ELb0ELb0EN7cutlass10bfloat16_tE19Flash_kernel_traitsILi192ELi64ELi64ELi4ES3_EELb1ELb0ELb0ELb0ELb1ELb1ELb0ELb0EEEvNS_16Flash_fwd_paramsE,@"STO_CUDA_ENTRY STV_DEFAULT"
_ZN5flash24flash_fwd_splitkv_kernelI23Flash_fwd_kernel_traitsILi192ELi64ELi64ELi4ELb0ELb0EN7cutlass10bfloat16_tE19Flash_kernel_traitsILi192ELi64ELi64ELi4ES3_EELb1ELb0ELb0ELb0ELb1ELb1ELb0ELb0EEEvNS_16Flash_fwd_paramsE:
.text._ZN5flash24flash_fwd_splitkv_kernelI23Flash_fwd_kernel_traitsILi192ELi64ELi64ELi4ELb0ELb0EN7cutlass10bfloat16_tE19Flash_kernel_traitsILi192ELi64ELi64ELi4ES3_EELb1ELb0ELb0ELb0ELb1ELb1ELb0ELb0EEEvNS_16Flash_fwd_paramsE:
        /* <DEDUP_REMOVED lines=16> */
[----:B------:R-:W4:Y:S03]  /*0100*/  @P2 LDG.E R9, desc[UR10][R16.64+0x4] ;  /* 0x0000040a10092981 */ /* 0x000f26000c1e1900 */
        /* <DEDUP_REMOVED lines=22> */
.L_x_2207:
[----:B------:R-:W1:Y:S02]  /*0270*/  LDC R0, c[0x0][0x2c8] ;  /* 0x0000b200ff007b82 */ /* 0x000e640000000800 */
.L_x_2208:
        /* <DEDUP_REMOVED lines=92> */
.L_x_2211:
[----:B------:R-:W-:Y:S05]  /*0840*/  BSYNC B0 ;  /* 0x0000000000007941 */ /* 0x000fea0003800000 */
.L_x_2210:
        /* <DEDUP_REMOVED lines=18> */
.L_x_2213:
[----:B------:R-:W-:Y:S05]  /*0970*/  BSYNC B0 ;  /* 0x0000000000007941 */ /* 0x000fea0003800000 */
.L_x_2212:
        /* <DEDUP_REMOVED lines=17> */
.L_x_2215:
[----:B------:R-:W-:Y:S05]  /*0a90*/  BSYNC B0 ;  /* 0x0000000000007941 */ /* 0x000fea0003800000 */
.L_x_2214:
        /* <DEDUP_REMOVED lines=15> */
.L_x_2217:
[----:B------:R-:W-:Y:S05]  /*0b90*/  BSYNC B0 ;  /* 0x0000000000007941 */ /* 0x000fea0003800000 */
.L_x_2216:
        /* <DEDUP_REMOVED lines=15> */
.L_x_2209:
[----:B------:R-:W1:Y:S01]  /*0c90*/  LDC.64 R4, c[0x0][0x368] ;  /* 0x0000da00ff047b82 */ /* 0x000e620000000a00 */
[----:B------:R-:W-:Y:S01]  /*0ca0*/  IMAD.MOV.U32 R0, RZ, RZ, R13 ;  /* 0x000000ffff007224 */ /* 0x000fe200078e000d */
[----:B------:R-:W-:Y:S01]  /*0cb0*/  ULDC.64 UR4, c[0x0][0x370] ;  /* 0x0000dc0000047ab9 */ /* 0x000fe20000000a00 */
[----:B-1----:R-:W-:-:S04]  /*0cc0*/  ISETP.NE.U32.AND P0, PT, R4, RZ, PT ;  /* 0x000000ff0400720c */ /* 0x002fc80003f05070 */
[----:B------:R-:W-:-:S13]  /*0cd0*/  ISETP.NE.AND.EX P0, PT, R5, RZ, PT, P0 ;  /* 0x000000ff0500720c */ /* 0x000fda0003f05300 */
[----:B------:R-:W1:Y:S02]  /*0ce0*/  @P0 LDC.64 R4, c[0x0][0x368] ;  /* 0x0000da00ff040b82 */ /* 0x000e640000000a00 */
[----:B-1----:R-:W-:-:S05]  /*0cf0*/  @P0 IMAD.WIDE R4, R13, 0x4, R4 ;  /* 0x000000040d040825 */ /* 0x002fca00078e0204 */
[----:B------:R1:W5:Y:S01]  /*0d00*/  @P0 LDG.E R0, desc[UR10][R4.64] ;  /* 0x0000000a04000981 */ /* 0x000362000c1e1900 */
[----:B------:R-:W-:Y:S02]  /*0d10*/  ISETP.NE.U32.AND P0, PT, RZ, UR4, PT ;  /* 0x00000004ff007c0c */ /* 0x000fe4000bf05070 */
[----:B------:R-:W-:Y:S02]  /*0d20*/  CS2R R214, SRZ ;  /* 0x0000000000d67805 */ /* 0x000fe4000001ff00 */
[----:B------:R-:W-:Y:S02]  /*0d30*/  PLOP3.LUT P6, PT, PT, PT, PT, 0x8, 0x0 ;  /* 0x000000000000781c */ /* 0x000fe40003fce170 */
[----:B------:R-:W-:-:S13]  /*0d40*/  ISETP.NE.AND.EX P0, PT, RZ, UR5, PT, P0 ;  /* 0x00000005ff007c0c */ /* 0x000fda000bf05300 */
[----:B------:R-:W-:Y:S05]  /*0d50*/  @!P0 BRA `(.L_x_2218) ;  /* 0x00000000002c8947 */ /* 0x000fea0003800000 */
        /* <DEDUP_REMOVED lines=11> */
.L_x_2218:
[----:B------:R-:W-:Y:S05]  /*0e10*/  @!P6 BRA `(.L_x_2219) ;  /* 0x000000040038e947 */ /* 0x000fea0003800000 */
[----:B------:R-:W1:Y:S01]  /*0e20*/  LDC R10, c[0x0][0x380] ;  /* 0x0000e000ff0a7b82 */ /* 0x000e620000000800 */
[----:B------:R-:W-:Y:S01]  /*0e30*/  LEA R27, R2, 0xffffffc0, 0x6 ;  /* 0xffffffc0021b7811 */ /* 0x000fe200078e30ff */
[----:B------:R-:W-:-:S03]  /*0e40*/  ULDC.64 UR4, c[0x0][0x230] ;  /* 0x00008c0000047ab9 */ /* 0x000fc60000000a00 */
[----:B-----5:R-:W-:-:S03]  /*0e50*/  IABS R0, R27 ;  /* 0x0000001b00007213 */ /* 0x020fc60000000000 */
[----:B------:R-:W2:Y:S01]  /*0e60*/  LDC R7, c[0x0][0x278] ;  /* 0x00009e00ff077b82 */ /* 0x000ea20000000800 */
[----:B------:R-:W-:-:S07]  /*0e70*/  MOV R14, RZ ;  /* 0x000000ff000e7202 */ /* 0x000fce0000000f00 */
[----:B------:R-:W3:Y:S01]  /*0e80*/  LDC.64 R134, c[0x0][0x248] ;  /* 0x00009200ff867b82 */ /* 0x000ee20000000a00 */
        /* <DEDUP_REMOVED lines=22> */
[----:B------:R-:W-:-:S05]  /*0ff0*/  IMAD.WIDE R16, R9, 0x4, R214 ;  /* 0x0000000409107825 */ /* 0x000fca00078e02d6 */
[----:B------:R1:W4:Y:S01]  /*1000*/  LDG.E R0, desc[UR10][R16.64] ;  /* 0x0000000a10007981 */ /* 0x000322000c1e1900 */
[----:B--2---:R-:W-:-:S04]  /*1010*/  IABS R3, R7 ;  /* 0x0000000700037213 */ /* 0x004fc80000000000 */
[----:B------:R-:W2:Y:S08]  /*1020*/  I2F.RP R8, R3 ;  /* 0x0000000300087306 */ /* 0x000eb00000209400 */
[----:B--2---:R-:W2:Y:S02]  /*1030*/  MUFU.RCP R15, R8 ;  /* 0x00000008000f7308 */ /* 0x004ea40000001000 */
[----:B--2---:R-:W-:Y:S01]  /*1040*/  IADD3 R15, R15, 0xffffffe, RZ ;  /* 0x0ffffffe0f0f7810 */ /* 0x004fe20007ffe0ff */
[----:B------:R-:W-:-:S04]  /*1050*/  IMAD.MOV R8, RZ, RZ, -R9 ;  /* 0x000000ffff087224 */ /* 0x000fc800078e0a09 */
[----:B------:R-:W-:Y:S01]  /*1060*/  IMAD R27, R10, R8, R27 ;  /* 0x000000080a1b7224 */ /* 0x000fe200078e021b */
[----:B------:R-:W2:Y:S04]  /*1070*/  F2I.FTZ.U32.TRUNC.NTZ R15, R15 ;  /* 0x0000000f000f7305 */ /* 0x000ea8000021f000 */
[----:B------:R-:W-:Y:S01]  /*1080*/  SHF.R.S32.HI R25, RZ, 0x1f, R27 ;  /* 0x0000001fff197819 */ /* 0x000fe2000001141b */
[----:B--2---:R-:W-:-:S04]  /*1090*/  IMAD.MOV R4, RZ, RZ, -R15 ;  /* 0x000000ffff047224 */ /* 0x004fc800078e0a0f */
[----:B------:R-:W-:Y:S01]  /*10a0*/  IMAD R5, R4, R3, RZ ;  /* 0x0000000304057224 */ /* 0x000fe200078e02ff */
[----:B------:R-:W-:-:S03]  /*10b0*/  IABS R4, R34 ;  /* 0x0000002200047213 */ /* 0x000fc60000000000 */
        /* <DEDUP_REMOVED lines=10> */
[----:B------:R-:W-:Y:S01]  /*1160*/  LOP3.LUT R3, R34, R7, RZ, 0x3c, !PT ;  /* 0x0000000722037212 */ /* 0x000fe200078e3cff */
[----:B------:R-:W2:Y:S03]  /*1170*/  LDC.64 R4, c[0x0][0x238] ;  /* 0x00008e00ff047b82 */ /* 0x000ea60000000a00 */
[----:B------:R-:W-:-:S07]  /*1180*/  ISETP.GE.AND P0, PT, R3, RZ, PT ;  /* 0x000000ff0300720c */ /* 0x000fce0003f06270 */
[----:B------:R-:W-:-:S06]  /*1190*/  @P2 IADD3 R18, R18, 0x1, RZ ;  /* 0x0000000112122810 */ /* 0x000fcc0007ffe0ff */
[----:B------:R-:W-:Y:S01]  /*11a0*/  @!P0 IMAD.MOV R18, RZ, RZ, -R18 ;  /* 0x000000ffff128224 */ /* 0x000fe200078e0a12 */
[----:B------:R-:W-:-:S04]  /*11b0*/  @!P1 LOP3.LUT R18, RZ, R7, RZ, 0x33, !PT ;  /* 0x00000007ff129212 */ /* 0x000fc800078e33ff */
[----:B-1----:R-:W-:Y:S02]  /*11c0*/  SHF.R.S32.HI R17, RZ, 0x1f, R18 ;  /* 0x0000001fff117819 */ /* 0x002fe40000011412 */
[----:B----4-:R-:W-:Y:S01]  /*11d0*/  SHF.R.S32.HI R3, RZ, 0x1f, R0 ;  /* 0x0000001fff037819 */ /* 0x010fe20000011400 */
[----:B------:R-:W-:-:S04]  /*11e0*/  IMAD.WIDE.U32 R10, R0, UR4, RZ ;  /* 0x00000004000a7c25 */ /* 0x000fc8000f8e00ff */
[C---:B------:R-:W-:Y:S02]  /*11f0*/  IMAD R9, R3.reuse, UR4, RZ ;  /* 0x0000000403097c24 */ /* 0x040fe4000f8e02ff */
[-C--:B--2---:R-:W-:Y:S02]  /*1200*/  IMAD R3, R3, R4.reuse, RZ ;  /* 0x0000000403037224 */ /* 0x084fe400078e02ff */
[C---:B------:R-:W-:Y:S01]  /*1210*/  IMAD R8, R0.reuse, UR5, R9 ;  /* 0x0000000500087c24 */ /* 0x040fe2000f8e0209 */
[----:B------:R-:W-:Y:S01]  /*1220*/  ULDC.64 UR4, c[0x0][0x260] ;  /* 0x0000980000047ab9 */ /* 0x000fe20000000a00 */
[C---:B------:R-:W-:Y:S02]  /*1230*/  IMAD R3, R0.reuse, R5, R3 ;  /* 0x0000000500037224 */ /* 0x040fe400078e0203 */
[----:B------:R-:W-:Y:S01]  /*1240*/  IMAD.WIDE.U32 R22, R0, R4, RZ ;  /* 0x0000000400167225 */ /* 0x000fe200078e00ff */
[----:B------:R-:W-:-:S03]  /*1250*/  IADD3 R11, R11, R8, RZ ;  /* 0x000000080b0b7210 */ /* 0x000fc60007ffe0ff */
[----:B---3--:R-:W-:-:S04]  /*1260*/  IMAD R8, R25, R134, RZ ;  /* 0x0000008619087224 */ /* 0x008fc800078e02ff */
[C---:B------:R-:W-:Y:S02]  /*1270*/  IMAD R7, R27.reuse, R135, R8 ;  /* 0x000000871b077224 */ /* 0x040fe400078e0208 */
[----:B------:R-:W-:Y:S01]  /*1280*/  IMAD.WIDE.U32 R8, R27, R134, R10 ;  /* 0x000000861b087225 */ /* 0x000fe200078e000a */
[----:B------:R-:W-:-:S03]  /*1290*/  IADD3 R10, R23, R3, RZ ;  /* 0x00000003170a7210 */ /* 0x000fc60007ffe0ff */
[----:B------:R-:W-:Y:S02]  /*12a0*/  IMAD.IADD R9, R9, 0x1, R7 ;  /* 0x0000000109097824 */ /* 0x000fe400078e0207 */
[----:B------:R-:W-:Y:S02]  /*12b0*/  IMAD R7, R17, UR4, RZ ;  /* 0x0000000411077c24 */ /* 0x000fe4000f8e02ff */
[----:B------:R-:W-:-:S04]  /*12c0*/  IMAD.WIDE.U32 R36, R18, UR4, R8 ;  /* 0x0000000412247c25 */ /* 0x000fc8000f8e0008 */
[----:B------:R-:W-:-:S05]  /*12d0*/  IMAD R7, R18, UR5, R7 ;  /* 0x0000000512077c24 */ /* 0x000fca000f8e0207 */
[----:B------:R-:W-:Y:S01]  /*12e0*/  IADD3 R3, R37, R7, RZ ;  /* 0x0000000725037210 */ /* 0x000fe20007ffe0ff */
[----:B------:R-:W-:Y:S06]  /*12f0*/  BRA `(.L_x_2220) ;  /* 0x0000000400287947 */ /* 0x000fec0003800000 */
.L_x_2219:
[----:B------:R-:W1:Y:S01]  /*1300*/  LDC R3, c[0x0][0x278] ;  /* 0x00009e00ff037b82 */ /* 0x000e620000000800 */
[----:B------:R-:W-:Y:S02]  /*1310*/  ISETP.NE.AND P3, PT, R12, -0x1, PT ;  /* 0xffffffff0c00780c */ /* 0x000fe40003f65270 */
[----:B------:R-:W-:-:S04]  /*1320*/  LEA R27, R2, 0xffffffc0, 0x6 ;  /* 0xffffffc0021b7811 */ /* 0x000fc800078e30ff */
[----:B------:R-:W-:-:S07]  /*1330*/  SHF.R.S32.HI R25, RZ, 0x1f, R27 ;  /* 0x0000001fff197819 */ /* 0x000fce000001141b */
[----:B------:R-:W2:Y:S01]  /*1340*/  @P3 LDC.64 R134, c[0x0][0x248] ;  /* 0x00009200ff863b82 */ /* 0x000ea20000000a00 */
[----:B------:R-:W-:Y:S02]  /*1350*/  @P3 IADD3 R14, R7, R12, RZ ;  /* 0x0000000c070e3210 */ /* 0x000fe40007ffe0ff */
        /* <DEDUP_REMOVED lines=14> */
[----:B--2---:R-:W-:Y:S01]  /*1440*/  @P3 IMAD R11, R14, R135, RZ ;  /* 0x000000870e0b3224 */ /* 0x004fe200078e02ff */
[----:B------:R-:W-:Y:S01]  /*1450*/  IADD3 R4, -R18, RZ, RZ ;  /* 0x000000ff12047210 */ /* 0x000fe20007ffe1ff */
[----:B------:R-:W-:-:S04]  /*1460*/  @P3 IMAD.WIDE.U32 R14, R14, R134, RZ ;  /* 0x000000860e0e3225 */ /* 0x000fc800078e00ff */
[----:B------:R-:W-:Y:S02]  /*1470*/  IMAD R4, R5, R4, R8 ;  /* 0x0000000405047224 */ /* 0x000fe400078e0208 */
[----:B------:R-:W1:Y:S01]  /*1480*/  @P3 LDC.64 R8, c[0x0][0x250] ;  /* 0x00009400ff083b82 */ /* 0x000e620000000a00 */
[----:B------:R-:W-:Y:S02]  /*1490*/  @P3 IMAD.IADD R11, R15, 0x1, R11 ;  /* 0x000000010f0b3824 */ /* 0x000fe400078e020b */
[----:B------:R-:W-:-:S13]  /*14a0*/  ISETP.GT.U32.AND P0, PT, R5, R4, PT ;  /* 0x000000040500720c */ /* 0x000fda0003f04070 */
[----:B------:R-:W-:Y:S02]  /*14b0*/  @!P0 IMAD.IADD R4, R4, 0x1, -R5 ;  /* 0x0000000104048824 */ /* 0x000fe400078e0a05 */
[----:B------:R-:W-:Y:S01]  /*14c0*/  @!P0 VIADD R18, R18, 0x1 ;  /* 0x0000000112128836 */ /* 0x000fe20000000000 */
[----:B------:R-:W-:Y:S02]  /*14d0*/  ISETP.NE.AND P0, PT, R3, RZ, PT ;  /* 0x000000ff0300720c */ /* 0x000fe40003f05270 */
[----:B------:R-:W-:Y:S02]  /*14e0*/  ISETP.GE.U32.AND P2, PT, R4, R5, PT ;  /* 0x000000050400720c */ /* 0x000fe40003f46070 */
[----:B------:R-:W2:Y:S11]  /*14f0*/  LDC.64 R4, c[0x0][0x260] ;  /* 0x00009800ff047b82 */ /* 0x000eb60000000a00 */
[----:B------:R-:W-:-:S04]  /*1500*/  @P2 IADD3 R18, R18, 0x1, RZ ;  /* 0x0000000112122810 */ /* 0x000fc80007ffe0ff */
[----:B------:R-:W-:Y:S01]  /*1510*/  @!P1 IADD3 R18, -R18, RZ, RZ ;  /* 0x000000ff12129210 */ /* 0x000fe20007ffe1ff */
        /* <DEDUP_REMOVED lines=13> */
.L_x_2221:
[----:B------:R-:W-:Y:S01]  /*15f0*/  MOV R15, R11 ;  /* 0x0000000b000f7202 */ /* 0x000fe20000000f00 */
[----:B------:R-:W-:Y:S01]  /*1600*/  IMAD R10, R25, R134, RZ ;  /* 0x00000086190a7224 */ /* 0x000fe200078e02ff */
[----:B------:R-:W-:Y:S01]  /*1610*/  @!P0 LOP3.LUT R18, RZ, R3, RZ, 0x33, !PT ;  /* 0x00000003ff128212 */ /* 0x000fe200078e33ff */
[----:B------:R-:W-:-:S03]  /*1620*/  IMAD.WIDE.U32 R14, R134, R27, R14 ;  /* 0x0000001b860e7225 */ /* 0x000fc600078e000e */
[----:B------:R-:W-:Y:S01]  /*1630*/  SHF.R.S32.HI R17, RZ, 0x1f, R18 ;  /* 0x0000001fff117819 */ /* 0x000fe20000011412 */
[----:B------:R-:W-:Y:S01]  /*1640*/  IMAD R3, R135, R27, R10 ;  /* 0x0000001b87037224 */ /* 0x000fe200078e020a */
[----:B------:R-:W-:-:S04]  /*1650*/  @P3 IADD3 R10, R7, R12, RZ ;  /* 0x0000000c070a3210 */ /* 0x000fc80007ffe0ff */
[----:B------:R-:W-:Y:S01]  /*1660*/  IADD3 R15, R15, R3, RZ ;  /* 0x000000030f0f7210 */ /* 0x000fe20007ffe0ff */
[----:B--2---:R-:W-:Y:S02]  /*1670*/  IMAD R3, R17, R4, RZ ;  /* 0x0000000411037224 */ /* 0x004fe400078e02ff */
[----:B-1----:R-:W-:-:S04]  /*1680*/  @P3 IMAD.WIDE.U32 R22, R10, R8, RZ ;  /* 0x000000080a163225 */ /* 0x002fc800078e00ff */
        /* <DEDUP_REMOVED lines=17> */
.L_x_2220:
[----:B------:R-:W-:Y:S01]  /*17a0*/  SHF.R.S32.HI R7, RZ, 0x1f, R88 ;  /* 0x0000001fff077819 */ /* 0x000fe20000011458 */
[----:B------:R-:W-:Y:S01]  /*17b0*/  IMAD.IADD R207, R94, 0x1, -R93 ;  /* 0x000000015ecf7824 */ /* 0x000fe200078e0a5d */
[----:B------:R-:W-:Y:S01]  /*17c0*/  ISETP.NE.AND P3, PT, R210, -0x1, PT ;  /* 0xffffffffd200780c */ /* 0x000fe20003f65270 */
[----:B------:R-:W-:Y:S01]  /*17d0*/  ULDC.64 UR4, c[0x0][0x258] ;  /* 0x0000960000047ab9 */ /* 0x000fe20000000a00 */
[----:B------:R-:W-:Y:S01]  /*17e0*/  LEA.HI R15, R7, R88, RZ, 0x3 ;  /* 0x00000058070f7211 */ /* 0x000fe200078f18ff */
[----:B------:R-:W-:Y:S01]  /*17f0*/  VIADD R211, R2, 0xffffffff ;  /* 0xffffffff02d37836 */ /* 0x000fe20000000000 */
[----:B------:R-:W-:Y:S01]  /*1800*/  SHF.R.S32.HI R31, RZ, 0x1f, R34 ;  /* 0x0000001fff1f7819 */ /* 0x000fe20000011422 */
[----:B------:R-:W1:Y:S01]  /*1810*/  LDC.64 R136, c[0x0][0x250] ;  /* 0x00009400ff887b82 */ /* 0x000e620000000a00 */
[----:B------:R-:W-:Y:S01]  /*1820*/  SHF.R.S32.HI R20, RZ, 0x3, R15 ;  /* 0x00000003ff147819 */ /* 0x000fe2000001140f */
[----:B------:R-:W-:Y:S01]  /*1830*/  ULDC.64 UR6, c[0x0][0x268] ;  /* 0x00009a0000067ab9 */ /* 0x000fe20000000a00 */
[----:B------:R-:W-:Y:S01]  /*1840*/  LOP3.LUT R15, R15, 0xfffffff8, RZ, 0xc0, !PT ;  /* 0xfffffff80f0f7812 */ /* 0x000fe200078ec0ff */
[----:B------:R-:W-:Y:S01]  /*1850*/  IMAD R31, R31, UR4, RZ ;  /* 0x000000041f1f7c24 */ /* 0x000fe2000f8e02ff */
[CC--:B------:R-:W-:Y:S01]  /*1860*/  ISETP.GE.AND P1, PT, R20.reuse, R207.reuse, PT ;  /* 0x000000cf1400720c */ /* 0x0c0fe20003f26270 */
[C---:B------:R-:W-:Y:S01]  /*1870*/  VIADD R24, R20.reuse, 0x20 ;  /* 0x0000002014187836 */ /* 0x040fe20000000000 */
[--C-:B------:R-:W-:Y:S01]  /*1880*/  SHF.R.S32.HI R21, RZ, 0x1f, R20.reuse ;  /* 0x0000001fff157819 */ /* 0x100fe20000011414 */
[C---:B------:R-:W-:Y:S01]  /*1890*/  VIADD R28, R20.reuse, 0x10 ;  /* 0x00000010141c7836 */ /* 0x040fe20000000000 */
[----:B------:R-:W2:Y:S01]  /*18a0*/  @P3 LDC.64 R8, c[0x0][0x240] ;  /* 0x00009000ff083b82 */ /* 0x000ea20000000a00 */
[----:B------:R-:W-:Y:S01]  /*18b0*/  VIADD R16, R20, 0x30 ;  /* 0x0000003014107836 */ /* 0x000fe20000000000 */
[-C--:B------:R-:W-:Y:S01]  /*18c0*/  ISETP.GE.AND P0, PT, R24, R207.reuse, PT ;  /* 0x000000cf1800720c */ /* 0x080fe20003f06270 */
[----:B-----5:R-:W-:Y:S01]  /*18d0*/  IMAD.IADD R0, R88, 0x1, -R15 ;  /* 0x0000000158007824 */ /* 0x020fe200078e0a0f */
[-C--:B------:R-:W-:Y:S01]  /*18e0*/  ISETP.GE.AND P2, PT, R28, R207.reuse, PT ;  /* 0x000000cf1c00720c */ /* 0x080fe20003f46270 */
[----:B------:R-:W-:Y:S01]  /*18f0*/  IMAD.SHL.U32 R40, R20, 0x40, RZ ;  /* 0x0000004014287824 */ /* 0x000fe200078e00ff */
[----:B------:R-:W-:Y:S01]  /*1900*/  ISETP.GE.AND P5, PT, R16, R207, PT ;  /* 0x000000cf1000720c */ /* 0x000fe20003fa6270 */
[----:B------:R-:W-:Y:S01]  /*1910*/  IMAD.WIDE R38, R39, 0x40, R20 ;  /* 0x0000004027267825 */ /* 0x000fe200078e0214 */
[----:B------:R-:W3:Y:S01]  /*1920*/  @!P3 LDC.64 R4, c[0x0][0x228] ;  /* 0x00008a00ff04bb82 */ /* 0x000ee20000000a00 */
[----:B------:R-:W-:Y:S01]  /*1930*/  @!P3 SHF.R.S32.HI R11, RZ, 0x1f, R13 ;  /* 0x0000001fff0bb819 */ /* 0x000fe2000001140d */
[----:B------:R-:W-:Y:S01]  /*1940*/  ULDC.64 UR8, c[0x0][0x220] ;  /* 0x0000880000087ab9 */ /* 0x000fe20000000a00 */
[----:B------:R-:W-:Y:S01]  /*1950*/  LOP3.LUT R40, R40, 0x1c0, RZ, 0xc0, !PT ;  /* 0x000001c028287812 */ /* 0x000fe200078ec0ff */
[----:B------:R-:W-:Y:S01]  /*1960*/  IMAD R31, R34, UR5, R31 ;  /* 0x00000005221f7c24 */ /* 0x000fe2000f8e021f */
[----:B------:R-:W-:Y:S01]  /*1970*/  UMOV UR5, 0x400 ;  /* 0x0000040000057882 */ /* 0x000fe20000000000 */
[----:B------:R-:W-:Y:S01]  /*1980*/  IMAD R212, R21, R134, RZ ;  /* 0x0000008615d47224 */ /* 0x000fe200078e02ff */
[----:B------:R-:W4:Y:S01]  /*1990*/  @!P0 S2R R30, SR_CgaCtaId ;  /* 0x00000000001e8919 */ /* 0x000f220000008800 */
[----:B------:R-:W-:Y:S01]  /*19a0*/  SHF.R.U32.HI R19, RZ, 0x3, R40 ;  /* 0x00000003ff137819 */ /* 0x000fe20000011628 */
[----:B------:R-:W-:Y:S01]  /*19b0*/  IMAD R17, R17, UR6, RZ ;  /* 0x0000000611117c24 */ /* 0x000fe2000f8e02ff */
[----:B------:R-:W-:Y:S01]  /*19c0*/  LEA.HI R92, R7, R88, RZ, 0x5 ;  /* 0x00000058075c7211 */ /* 0x000fe200078f28ff */
[----:B------:R-:W1:Y:S01]  /*19d0*/  @!P2 S2R R32, SR_CgaCtaId ;  /* 0x000000000020a919 */ /* 0x000e620000008800 */
[----:B------:R-:W-:-:S02]  /*19e0*/  IMAD R212, R20, R135, R212 ;  /* 0x0000008714d47224 */ /* 0x000fc400078e02d4 */
[----:B------:R-:W-:Y:S01]  /*19f0*/  IMAD R17, R18, UR7, R17 ;  /* 0x0000000712117c24 */ /* 0x000fe2000f8e0211 */
[----:B------:R-:W1:Y:S01]  /*1a00*/  @!P5 S2R R26, SR_CgaCtaId ;  /* 0x00000000001ad919 */ /* 0x000e620000008800 */
[----:B--2---:R-:W-:Y:S01]  /*1a10*/  @P3 IMAD.WIDE.U32 R14, R210, R8, RZ ;  /* 0x00000008d20e3225 */ /* 0x004fe200078e00ff */
[----:B------:R-:W-:-:S03]  /*1a20*/  SHF.R.S32.HI R90, RZ, 0x5, R92 ;  /* 0x00000005ff5a7819 */ /* 0x000fc6000001145c */
[-C--:B---3--:R-:W-:Y:S02]  /*1a30*/  @!P3 IMAD R8, R11, R4.reuse, RZ ;  /* 0x000000040b08b224 */ /* 0x088fe400078e02ff */
[----:B------:R-:W-:Y:S02]  /*1a40*/  IMAD.SHL.U32 R11, R0, 0x8, RZ ;  /* 0x00000008000b7824 */ /* 0x000fe400078e00ff */
[C---:B------:R-:W-:Y:S02]  /*1a50*/  @!P3 IMAD R8, R13.reuse, R5, R8 ;  /* 0x000000050d08b224 */ /* 0x040fe400078e0208 */
[----:B------:R-:W-:Y:S01]  /*1a60*/  @P3 IMAD R5, R210, R9, R15 ;  /* 0x00000009d2053224 */ /* 0x000fe200078e020f */
[--C-:B------:R-:W-:Y:S01]  /*1a70*/  LOP3.LUT R12, R40, 0x38, R11.reuse, 0xf8, !PT ;  /* 0x00000038280c7812 */ /* 0x100fe200078ef80b */
[----:B------:R-:W-:Y:S01]  /*1a80*/  @!P3 IMAD.WIDE.U32 R40, R13, R4, RZ ;  /* 0x000000040d28b225 */ /* 0x000fe200078e00ff */
[----:B------:R-:W-:Y:S02]  /*1a90*/  @!P0 MOV R9, 0x400 ;  /* 0x0000040000098802 */ /* 0x000fe40000000f00 */
[----:B------:R-:W-:Y:S01]  /*1aa0*/  @!P2 MOV R15, 0x400 ;  /* 0x00000400000fa802 */ /* 0x000fe20000000f00 */
[----:B------:R-:W-:Y:S01]  /*1ab0*/  @P3 IMAD.MOV.U32 R4, RZ, RZ, R14 ;  /* 0x000000ffff043224 */ /* 0x000fe200078e000e */
[----:B------:R-:W-:Y:S01]  /*1ac0*/  LOP3.LUT R19, R12, R19, RZ, 0x3c, !PT ;  /* 0x000000130c137212 */ /* 0x000fe200078e3cff */
[----:B------:R-:W-:Y:S01]  /*1ad0*/  @!P3 IMAD.IADD R5, R41, 0x1, R8 ;  /* 0x000000012905b824 */ /* 0x000fe200078e0208 */
[----:B----4-:R-:W-:Y:S01]  /*1ae0*/  @!P0 LEA R30, R30, R9, 0x18 ;  /* 0x000000091e1e8211 */ /* 0x010fe200078ec0ff */
[----:B------:R-:W-:Y:S01]  /*1af0*/  @!P3 IMAD.MOV.U32 R4, RZ, RZ, R40 ;  /* 0x000000ffff04b224 */ /* 0x000fe200078e0028 */
[----:B------:R-:W-:Y:S01]  /*1b00*/  IADD3 R22, P4, R11, R22, RZ ;  /* 0x000000160b167210 */ /* 0x000fe20007f9e0ff */
[----:B------:R-:W2:Y:S01]  /*1b10*/  @!P2 LDC.64 R8, c[0x0][0x240] ;  /* 0x00009000ff08ab82 */ /* 0x000ea20000000a00 */
[----:B------:R-:W-:-:S02]  /*1b20*/  SHF.R.S32.HI R12, RZ, 0x1f, R11 ;  /* 0x0000001fff0c7819 */ /* 0x000fc4000001140b */
[----:B-1----:R-:W-:Y:S02]  /*1b30*/  @!P2 LEA R32, R32, R15, 0x18 ;  /* 0x0000000f2020a211 */ /* 0x002fe400078ec0ff */
[C---:B------:R-:W-:Y:S01]  /*1b40*/  IADD3 R36, P3, R11.reuse, R36, RZ ;  /* 0x000000240b247210 */ /* 0x040fe20007f7e0ff */
[C---:B------:R-:W-:Y:S01]  /*1b50*/  IMAD.X R23, R12.reuse, 0x1, R10, P4 ;  /* 0x000000010c177824 */ /* 0x040fe200020e060a */
[----:B------:R-:W-:Y:S01]  /*1b60*/  IADD3 R4, P4, R11, R4, RZ ;  /* 0x000000040b047210 */ /* 0x000fe20007f9e0ff */
[----:B------:R-:W1:Y:S01]  /*1b70*/  @!P1 LDC.64 R14, c[0x0][0x240] ;  /* 0x00009000ff0e9b82 */ /* 0x000e620000000a00 */
[----:B------:R-:W-:Y:S01]  /*1b80*/  @!P5 MOV R11, 0x400 ;  /* 0x00000400000bd802 */ /* 0x000fe20000000f00 */
[C---:B------:R-:W-:Y:S01]  /*1b90*/  IMAD.X R37, R12.reuse, 0x1, R3, P3 ;  /* 0x000000010c257824 */ /* 0x040fe200018e0603 */
[----:B------:R-:W-:Y:S01]  /*1ba0*/  LEA.HI R40, R7, R88, RZ, 0x6 ;  /* 0x0000005807287211 */ /* 0x000fe200078f30ff */
[----:B------:R-:W-:Y:S01]  /*1bb0*/  IMAD.X R5, R12, 0x1, R5, P4 ;  /* 0x000000010c057824 */ /* 0x000fe200020e0605 */
[----:B------:R-:W-:Y:S01]  /*1bc0*/  @!P2 IADD3 R33, P3, R38, 0x10, RZ ;  /* 0x000000102621a810 */ /* 0x000fe20007f7e0ff */
[----:B------:R-:W-:Y:S01]  /*1bd0*/  IMAD.WIDE.U32 R36, R20, R134, R36 ;  /* 0x0000008614247225 */ /* 0x000fe200078e0024 */
[----:B------:R-:W-:Y:S01]  /*1be0*/  @!P5 LEA R26, R26, R11, 0x18 ;  /* 0x0000000b1a1ad211 */ /* 0x000fe200078ec0ff */
[----:B------:R-:W3:Y:S02]  /*1bf0*/  @!P1 LDC.64 R12, c[0x0][0x210] ;  /* 0x00008400ff0c9b82 */ /* 0x000ee40000000a00 */
[----:B------:R-:W-:-:S04]  /*1c00*/  IMAD.WIDE.U32 R34, R34, UR4, R4 ;  /* 0x0000000422227c25 */ /* 0x000fc8000f8e0004 */
[----:B------:R-:W-:Y:S02]  /*1c10*/  IMAD.SHL.U32 R40, R40, 0x8, RZ ;  /* 0x0000000828287824 */ /* 0x000fe400078e00ff */
[----:B------:R-:W4:Y:S01]  /*1c20*/  S2UR UR4, SR_CgaCtaId ;  /* 0x00000000000479c3 */ /* 0x000f220000008800 */
[----:B------:R-:W-:Y:S02]  /*1c30*/  @!P2 IMAD.X R3, RZ, RZ, R39, P3 ;  /* 0x000000ffff03a224 */ /* 0x000fe400018e0627 */
[----:B------:R-:W-:Y:S01]  /*1c40*/  IMAD.IADD R35, R35, 0x1, R31 ;  /* 0x0000000123237824 */ /* 0x000fe200078e021f */
[----:B------:R-:W-:Y:S01]  /*1c50*/  LOP3.LUT R19, R19, 0xfffffe00, R40, 0xf8, !PT ;  /* 0xfffffe0013137812 */ /* 0x000fe200078ef828 */
[----:B--2---:R-:W-:Y:S02]  /*1c60*/  @!P2 IMAD R40, R3, R8, RZ ;  /* 0x000000080328a224 */ /* 0x004fe400078e02ff */
[----:B------:R-:W-:Y:S01]  /*1c70*/  @!P2 IMAD.MOV.U32 R44, RZ, RZ, R34 ;  /* 0x000000ffff2ca224 */ /* 0x000fe200078e0022 */
[----:B------:R-:W2:Y:S01]  /*1c80*/  @!P2 LDC.64 R10, c[0x0][0x210] ;  /* 0x00008400ff0aab82 */ /* 0x000ea20000000a00 */
[----:B------:R-:W-:-:S02]  /*1c90*/  @!P2 IMAD.MOV.U32 R45, RZ, RZ, R35 ;  /* 0x000000ffff2da224 */ /* 0x000fc400078e0023 */
[----:B-1----:R-:W-:Y:S02]  /*1ca0*/  @!P1 IMAD R29, R39, R14, RZ ;  /* 0x0000000e271d9224 */ /* 0x002fe400078e02ff */
[C---:B------:R-:W-:Y:S02]  /*1cb0*/  @!P2 IMAD R3, R33.reuse, R9, R40 ;  /* 0x000000092103a224 */ /* 0x040fe400078e0228 */
[----:B------:R-:W-:Y:S01]  /*1cc0*/  @!P2 IMAD.WIDE.U32 R44, R33, R8, R44 ;  /* 0x00000008212ca225 */ /* 0x000fe200078e002c */
[----:B------:R-:W1:Y:S03]  /*1cd0*/  @!P0 LDC.64 R4, c[0x0][0x240] ;  /* 0x00009000ff048b82 */ /* 0x000e660000000a00 */
[C---:B------:R-:W-:Y:S01]  /*1ce0*/  @!P1 IMAD R15, R38.reuse, R15, R29 ;  /* 0x0000000f260f9224 */ /* 0x040fe200078e021d */
[C---:B------:R-:W-:Y:S01]  /*1cf0*/  @!P0 IADD3 R29, P4, R38.reuse, 0x20, RZ ;  /* 0x00000020261d8810 */ /* 0x040fe20007f9e0ff */
[C---:B------:R-:W-:Y:S01]  /*1d00*/  @!P1 IMAD.WIDE.U32 R42, R38.reuse, R14, R34 ;  /* 0x0000000e262a9225 */ /* 0x040fe200078e0022 */
[----:B------:R-:W-:-:S02]  /*1d10*/  @!P5 IADD3 R14, P3, R38, 0x30, RZ ;  /* 0x00000030260ed810 */ /* 0x000fc40007f7e0ff */
[----:B------:R-:W1:Y:S01]  /*1d20*/  @!P0 LDC.64 R8, c[0x0][0x210] ;  /* 0x00008400ff088b82 */ /* 0x000e620000000a00 */
[----:B------:R-:W-:Y:S01]  /*1d30*/  @!P0 IMAD.X R31, RZ, RZ, R39, P4 ;  /* 0x000000ffff1f8224 */ /* 0x000fe200020e0627 */
[C---:B---3--:R-:W-:Y:S01]  /*1d40*/  @!P1 LEA R40, P4, R42.reuse, R12, 0x1 ;  /* 0x0000000c2a289211 */ /* 0x048fe200078808ff */
[----:B------:R-:W-:Y:S01]  /*1d50*/  @!P1 IMAD.IADD R38, R43, 0x1, R15 ;  /* 0x000000012b269824 */ /* 0x000fe200078e020f */
[----:B----4-:R-:W-:Y:S01]  /*1d60*/  ULEA UR4, UR4, UR5, 0x18 ;  /* 0x0000000504047291 */ /* 0x010fe2000f8ec03f */
[----:B------:R-:W-:Y:S02]  /*1d70*/  @!P5 IMAD.X R15, RZ, RZ, R39, P3 ;  /* 0x000000ffff0fd224 */ /* 0x000fe400018e0627 */
[----:B------:R-:W-:Y:S01]  /*1d80*/  @!P0 IMAD.MOV.U32 R43, RZ, RZ, R35 ;  /* 0x000000ffff2b8224 */ /* 0x000fe200078e0023 */
[----:B------:R-:W-:Y:S01]  /*1d90*/  @!P1 LEA.HI.X R41, R42, R13, R38, 0x1, P4 ;  /* 0x0000000d2a299211 */ /* 0x000fe200020f0c26 */
[----:B------:R-:W-:Y:S01]  /*1da0*/  @!P0 IMAD.MOV.U32 R42, RZ, RZ, R34 ;  /* 0x000000ffff2a8224 */ /* 0x000fe200078e0022 */
[C---:B--2---:R-:W-:Y:S01]  /*1db0*/  @!P2 LEA R38, P3, R44.reuse, R10, 0x1 ;  /* 0x0000000a2c26a211 */ /* 0x044fe200078608ff */
[----:B------:R-:W-:Y:S01]  /*1dc0*/  @!P2 IMAD.IADD R12, R45, 0x1, R3 ;  /* 0x000000012d0ca824 */ /* 0x000fe200078e0203 */
[----:B------:R-:W-:Y:S01]  /*1dd0*/  LEA R213, R19, UR4, 0x1 ;  /* 0x0000000413d57c11 */ /* 0x000fe2000f8e08ff */
[----:B------:R-:W-:Y:S01]  /*1de0*/  IMAD.SHL.U32 R3, R211, 0x40, RZ ;  /* 0x00000040d3037824 */ /* 0x000fe200078e00ff */
[----:B------:R-:W-:Y:S01]  /*1df0*/  ULDC UR5, c[0x0][0x39c] ;  /* 0x0000e70000057ab9 */ /* 0x000fe20000000800 */
[----:B------:R-:W-:Y:S01]  /*1e00*/  @!P0 IMAD R30, R19, 0x2, R30 ;  /* 0x00000002131e8824 */ /* 0x000fe200078e021e */
[----:B------:R-:W-:Y:S01]  /*1e10*/  @!P2 LEA.HI.X R39, R44, R11, R12, 0x1, P3 ;  /* 0x0000000b2c27a211 */ /* 0x000fe200018f0c0c */
[-C--:B-1----:R-:W-:Y:S01]  /*1e20*/  @!P0 IMAD R10, R31, R4.reuse, RZ ;  /* 0x000000041f0a8224 */ /* 0x082fe200078e02ff */
[----:B------:R-:W-:Y:S01]  /*1e30*/  @!PT LDS RZ, [RZ] ;  /* 0x00000000fffff984 */ /* 0x000fe20000000800 */
[----:B------:R-:W-:Y:S01]  /*1e40*/  @!PT LDS RZ, [RZ] ;  /* 0x00000000fffff984 */ /* 0x000fe20000000800 */
[----:B------:R-:W-:Y:S01]  /*1e50*/  @!PT LDS RZ, [RZ] ;  /* 0x00000000fffff984 */ /* 0x000fe20000000800 */
[----:B------:R-:W-:Y:S01]  /*1e60*/  @!P1 LDGSTS.E.BYPASS.LTC128B.128 [R213], desc[UR10][R40.64] ;  /* 0x0000000028d59fae */ /* 0x000fe2000b901d4a */
[----:B------:R-:W-:-:S03]  /*1e70*/  @!P0 IMAD.WIDE.U32 R42, R29, R4, R42 ;  /* 0x000000041d2a8225 */ /* 0x000fc600078e002a */
[----:B------:R-:W-:Y:S01]  /*1e80*/  @!P1 LDGSTS.E.BYPASS.LTC128B.128 [R213+0x2000], desc[UR10][R40.64+0x80] ;  /* 0x0200008028d59fae */ /* 0x000fe2000b901d4a */
[----:B------:R-:W-:Y:S02]  /*1e90*/  @!P0 IMAD R10, R29, R5, R10 ;  /* 0x000000051d0a8224 */ /* 0x000fe400078e020a */
[----:B------:R-:W1:Y:S01]  /*1ea0*/  @!P5 LDC.64 R4, c[0x0][0x240] ;  /* 0x00009000ff04db82 */ /* 0x000e620000000a00 */
[----:B------:R-:W-:Y:S01]  /*1eb0*/  IMAD.IADD R13, R6, 0x1, -R3 ;  /* 0x00000001060d7824 */ /* 0x000fe200078e0a03 */
[----:B------:R-:W-:Y:S01]  /*1ec0*/  @!P1 LDGSTS.E.BYPASS.LTC128B.128 [R213+0x4000], desc[UR10][R40.64+0x100] ;  /* 0x0400010028d59fae */ /* 0x000fe2000b901d4a */
[----:B------:R-:W-:Y:S01]  /*1ed0*/  @!P2 IMAD R29, R19, 0x2, R32 ;  /* 0x00000002131da824 */ /* 0x000fe200078e0220 */
[----:B------:R-:W-:Y:S01]  /*1ee0*/  @!P0 LEA R32, P1, R42, R8, 0x1 ;  /* 0x000000082a208211 */ /* 0x000fe200078208ff */
[----:B------:R-:W-:Y:S01]  /*1ef0*/  @!P0 IMAD.IADD R10, R43, 0x1, R10 ;  /* 0x000000012b0a8824 */ /* 0x000fe200078e020a */
[-C--:B------:R-:W-:Y:S01]  /*1f00*/  ISETP.GE.AND P4, PT, R20, R13.reuse, PT ;  /* 0x0000000d1400720c */ /* 0x080fe20003f86270 */
[----:B------:R-:W-:Y:S01]  /*1f10*/  IMAD.MOV.U32 R133, RZ, RZ, R36 ;  /* 0x000000ffff857224 */ /* 0x000fe200078e0024 */
[----:B------:R-:W-:Y:S01]  /*1f20*/  @!P2 LDGSTS.E.BYPASS.LTC128B.128 [R29+0x800], desc[UR10][R38.64] ;  /* 0x00800000261dafae */ /* 0x000fe2000b901d4a */
[----:B------:R-:W-:Y:S01]  /*1f30*/  ISETP.GE.AND P3, PT, R28, R13, PT ;  /* 0x0000000d1c00720c */ /* 0x000fe20003f66270 */
[----:B------:R-:W-:Y:S01]  /*1f40*/  IMAD.IADD R212, R37, 0x1, R212 ;  /* 0x0000000125d47824 */ /* 0x000fe200078e02d4 */
[----:B------:R-:W-:Y:S01]  /*1f50*/  @!P0 LEA.HI.X R33, R42, R9, R10, 0x1, P1 ;  /* 0x000000092a218211 */ /* 0x000fe200008f0c0a */
[----:B------:R-:W-:Y:S01]  /*1f60*/  @!P2 LDGSTS.E.BYPASS.LTC128B.128 [R29+0x2800], desc[UR10][R38.64+0x80] ;  /* 0x02800080261dafae */ /* 0x000fe2000b901d4a */
[----:B------:R-:W2:Y:S01]  /*1f70*/  @!P5 LDC.64 R10, c[0x0][0x210] ;  /* 0x00008400ff0adb82 */ /* 0x000ea20000000a00 */
[----:B------:R-:W-:-:S02]  /*1f80*/  IMAD.WIDE.U32 R22, R18, UR6, R22 ;  /* 0x0000000612167c25 */ /* 0x000fc4000f8e0016 */
[----:B------:R3:W-:Y:S01]  /*1f90*/  @!P2 LDGSTS.E.BYPASS.LTC128B.128 [R29+0x4800], desc[UR10][R38.64+0x100] ;  /* 0x04800100261dafae */ /* 0x0007e2000b901d4a */
[----:B------:R-:W-:Y:S01]  /*1fa0*/  ISETP.GE.AND P2, PT, R24, R13, PT ;  /* 0x0000000d1800720c */ /* 0x000fe20003f46270 */
[----:B------:R-:W-:Y:S02]  /*1fb0*/  IMAD.IADD R23, R23, 0x1, R17 ;  /* 0x0000000117177824 */ /* 0x000fe400078e0211 */
[----:B------:R-:W-:Y:S01]  /*1fc0*/  @!P0 LDGSTS.E.BYPASS.LTC128B.128 [R30+0x1000], desc[UR10][R32.64] ;  /* 0x01000000201e8fae */ /* 0x000fe2000b901d4a */
[----:B------:R-:W4:Y:S03]  /*1fd0*/  @!P4 LDC.64 R8, c[0x0][0x218] ;  /* 0x00008600ff08cb82 */ /* 0x000f260000000a00 */
[----:B------:R-:W-:Y:S01]  /*1fe0*/  @!P0 LDGSTS.E.BYPASS.LTC128B.128 [R30+0x3000], desc[UR10][R32.64+0x80] ;  /* 0x03000080201e8fae */ /* 0x000fe2000b901d4a */
[-C--:B-1----:R-:W-:Y:S02]  /*1ff0*/  @!P5 IMAD R15, R15, R4.reuse, RZ ;  /* 0x000000040f0fd224 */ /* 0x082fe400078e02ff */
[----:B------:R-:W-:Y:S01]  /*2000*/  @!P5 IMAD.WIDE.U32 R34, R14, R4, R34 ;  /* 0x000000040e22d225 */ /* 0x000fe200078e0022 */
[----:B------:R2:W-:Y:S01]  /*2010*/  @!P0 LDGSTS.E.BYPASS.LTC128B.128 [R30+0x5000], desc[UR10][R32.64+0x100] ;  /* 0x05000100201e8fae */ /* 0x0005e2000b901d4a */
[----:B------:R-:W-:Y:S01]  /*2020*/  IADD3 R27, P0, R20, R27, RZ ;  /* 0x0000001b141b7210 */ /* 0x000fe20007f1e0ff */
[----:B------:R-:W1:Y:S04]  /*2030*/  @!P4 S2R R12, SR_CgaCtaId ;  /* 0x00000000000cc919 */ /* 0x000e680000008800 */
[----:B------:R-:W-:Y:S01]  /*2040*/  IMAD.X R25, R21, 0x1, R25, P0 ;  /* 0x0000000115197824 */ /* 0x000fe200000e0619 */
[----:B------:R-:W-:Y:S01]  /*2050*/  ISETP.GE.AND P0, PT, R16, R13, PT ;  /* 0x0000000d1000720c */ /* 0x000fe20003f06270 */
[----:B------:R-:W-:Y:S01]  /*2060*/  IMAD.WIDE.U32 R150, R27, R136, R22 ;  /* 0x000000881b967225 */ /* 0x000fe200078e0016 */
[----:B------:R-:W-:-:S03]  /*2070*/  @!P4 MOV R21, 0x400 ;  /* 0x000004000015c802 */ /* 0x000fc60000000f00 */
[----:B---3--:R-:W-:Y:S02]  /*2080*/  @!P5 IMAD R29, R14, R5, R15 ;  /* 0x000000050e1dd224 */ /* 0x008fe400078e020f */
[----:B------:R-:W3:Y:S01]  /*2090*/  @!P3 S2R R14, SR_CgaCtaId ;  /* 0x00000000000eb919 */ /* 0x000ee20000008800 */
[----:B------:R-:W3:Y:S01]  /*20a0*/  @!P3 LDC.64 R4, c[0x0][0x218] ;  /* 0x00008600ff04bb82 */ /* 0x000ee20000000a00 */
[----:B------:R-:W3:Y:S01]  /*20b0*/  @!P2 S2R R15, SR_CgaCtaId ;  /* 0x00000000000fa919 */ /* 0x000ee20000008800 */
[C---:B--2---:R-:W-:Y:S01]  /*20c0*/  @!P5 LEA R32, P1, R34.reuse, R10, 0x1 ;  /* 0x0000000a2220d211 */ /* 0x044fe200078208ff */
[----:B------:R-:W-:Y:S02]  /*20d0*/  @!P5 IMAD.IADD R30, R35, 0x1, R29 ;  /* 0x00000001231ed824 */ /* 0x000fe400078e021d */
[----:B------:R-:W2:Y:S01]  /*20e0*/  @!P0 S2R R10, SR_CgaCtaId ;  /* 0x00000000000a8919 */ /* 0x000ea20000008800 */
[----:B------:R-:W-:Y:S02]  /*20f0*/  @!P3 MOV R29, 0x400 ;  /* 0x00000400001db802 */ /* 0x000fe40000000f00 */
[----:B------:R-:W-:Y:S01]  /*2100*/  @!P5 LEA.HI.X R33, R34, R11, R30, 0x1, P1 ;  /* 0x0000000b2221d211 */ /* 0x000fe200008f0c1e */
[----:B------:R-:W-:Y:S01]  /*2110*/  @!P5 IMAD R11, R19, 0x2, R26 ;  /* 0x00000002130bd824 */ /* 0x000fe200078e021a */
[----:B----4-:R-:W-:-:S02]  /*2120*/  @!P4 LEA R30, P1, R133, R8, 0x1 ;  /* 0x00000008851ec211 */ /* 0x010fc400078208ff */
[----:B-1----:R-:W-:Y:S02]  /*2130*/  @!P4 LEA R12, R12, R21, 0x18 ;  /* 0x000000150c0cc211 */ /* 0x002fe400078ec0ff */
[----:B------:R-:W-:Y:S01]  /*2140*/  @!P4 LEA.HI.X R31, R133, R9, R212, 0x1, P1 ;  /* 0x00000009851fc211 */ /* 0x000fe200008f0cd4 */
[----:B------:R-:W-:Y:S01]  /*2150*/  @!P5 LDGSTS.E.BYPASS.LTC128B.128 [R11+0x1800], desc[UR10][R32.64] ;  /* 0x01800000200bdfae */ /* 0x000fe2000b901d4a */
[C---:B------:R-:W-:Y:S01]  /*2160*/  @!P3 LEA R21, P1, R134.reuse, R133, 0x4 ;  /* 0x000000858615b211 */ /* 0x040fe200078220ff */
[----:B------:R-:W1:Y:S01]  /*2170*/  @!P2 LDC.64 R8, c[0x0][0x218] ;  /* 0x00008600ff08ab82 */ /* 0x000e620000000a00 */
[----:B------:R-:W-:Y:S01]  /*2180*/  @!P4 IMAD R12, R19, 0x2, R12 ;  /* 0x00000002130cc824 */ /* 0x000fe200078e020c */
[----:B------:R-:W-:Y:S01]  /*2190*/  @!P5 LDGSTS.E.BYPASS.LTC128B.128 [R11+0x3800], desc[UR10][R32.64+0x80] ;  /* 0x03800080200bdfae */ /* 0x000fe2000b901d4a */
[----:B------:R-:W-:-:S03]  /*21a0*/  @!P3 LEA.HI.X R26, R134, R212, R135, 0x4, P1 ;  /* 0x000000d4861ab211 */ /* 0x000fc600008f2487 */
[----:B------:R4:W-:Y:S01]  /*21b0*/  @!P5 LDGSTS.E.BYPASS.LTC128B.128 [R11+0x5800], desc[UR10][R32.64+0x100] ;  /* 0x05800100200bdfae */ /* 0x0009e2000b901d4a */
[----:B------:R-:W-:Y:S02]  /*21c0*/  ISETP.GE.AND P5, PT, R28, R13, PT ;  /* 0x0000000d1c00720c */ /* 0x000fe40003fa6270 */
[C---:B---3--:R-:W-:Y:S01]  /*21d0*/  @!P3 LEA R28, P1, R21.reuse, R4, 0x1 ;  /* 0x00000004151cb211 */ /* 0x048fe200078208ff */
[----:B------:R-:W-:Y:S01]  /*21e0*/  @!P4 LDGSTS.E.BYPASS.LTC128B.128 [R12+0x6000], desc[UR10][R30.64] ;  /* 0x060000001e0ccfae */ /* 0x000fe2000b901d4a */
[----:B------:R-:W-:Y:S02]  /*21f0*/  @!P3 LEA R14, R14, R29, 0x18 ;  /* 0x0000001d0e0eb211 */ /* 0x000fe400078ec0ff */
[----:B------:R-:W-:Y:S01]  /*2200*/  @!P3 LEA.HI.X R29, R21, R5, R26, 0x1, P1 ;  /* 0x00000005151db211 */ /* 0x000fe200008f0c1a */
[----:B------:R-:W-:Y:S01]  /*2210*/  @!P4 LDGSTS.E.BYPASS.LTC128B.128 [R12+0x8000], desc[UR10][R30.64+0x80] ;  /* 0x080000801e0ccfae */ /* 0x000fe2000b901d4a */
[----:B------:R-:W-:Y:S01]  /*2220*/  @!P2 MOV R4, 0x400 ;  /* 0x000004000004a802 */ /* 0x000fe20000000f00 */
[----:B------:R-:W-:Y:S01]  /*2230*/  IMAD.SHL.U32 R21, R135, 0x20, RZ ;  /* 0x0000002087157824 */ /* 0x000fe200078e00ff */
[----:B------:R-:W-:Y:S01]  /*2240*/  @!P0 MOV R5, 0x400 ;  /* 0x0000040000058802 */ /* 0x000fe20000000f00 */
[----:B------:R3:W-:Y:S01]  /*2250*/  @!P4 LDGSTS.E.BYPASS.LTC128B.128 [R12+0xa000], desc[UR10][R30.64+0x100] ;  /* 0x0a0001001e0ccfae */ /* 0x0007e2000b901d4a */
[----:B------:R-:W-:-:S02]  /*2260*/  ISETP.GE.AND P4, PT, R24, R13, PT ;  /* 0x0000000d1800720c */ /* 0x000fc40003f86270 */
[----:B--2---:R-:W-:Y:S01]  /*2270*/  @!P0 LEA R10, R10, R5, 0x18 ;  /* 0x000000050a0a8211 */ /* 0x004fe200078ec0ff */
[----:B----4-:R-:W-:-:S03]  /*2280*/  IMAD.WIDE.U32 R32, R134, 0x20, RZ ;  /* 0x0000002086207825 */ /* 0x010fc600078e00ff */
[----:B------:R-:W-:-:S04]  /*2290*/  @!P2 IADD3 R11, P1, R133, R32, RZ ;  /* 0x00000020850ba210 */ /* 0x000fc80007f3e0ff */
[----:B------:R-:W-:Y:S02]  /*22a0*/  @!P2 IADD3.X R32, R212, R33, R21, P1, !PT ;  /* 0x00000021d420a210 */ /* 0x000fe40000ffe415 */
[----:B-1----:R-:W-:Y:S02]  /*22b0*/  @!P2 LEA R8, P1, R11, R8, 0x1 ;  /* 0x000000080b08a211 */ /* 0x002fe400078208ff */
[----:B---3--:R-:W-:Y:S01]  /*22c0*/  @!P2 LEA R12, R15, R4, 0x18 ;  /* 0x000000040f0ca211 */ /* 0x008fe200078ec0ff */
[----:B------:R-:W-:Y:S01]  /*22d0*/  @!P3 IMAD R15, R19, 0x2, R14 ;  /* 0x00000002130fb824 */ /* 0x000fe200078e020e */
[----:B------:R-:W1:Y:S01]  /*22e0*/  @!P0 LDC.64 R4, c[0x0][0x218] ;  /* 0x00008600ff048b82 */ /* 0x000e620000000a00 */
[----:B------:R-:W-:Y:S01]  /*22f0*/  @!P0 IMAD.MOV.U32 R14, RZ, RZ, R133 ;  /* 0x000000ffff0e8224 */ /* 0x000fe200078e0085 */
[----:B------:R-:W-:Y:S01]  /*2300*/  @!P2 LEA.HI.X R9, R11, R9, R32, 0x1, P1 ;  /* 0x000000090b09a211 */ /* 0x000fe200008f0c20 */
[----:B------:R-:W-:Y:S01]  /*2310*/  @!P2 IMAD R11, R19, 0x2, R12 ;  /* 0x00000002130ba824 */ /* 0x000fe200078e020c */
[----:B------:R-:W-:Y:S01]  /*2320*/  @!P3 LDGSTS.E.BYPASS.LTC128B.128 [R15+0x6800], desc[UR10][R28.64] ;  /* 0x068000001c0fbfae */ /* 0x000fe2000b901d4a */
[----:B------:R-:W-:-:S02]  /*2330*/  @!P0 IMAD R12, R135, 0x30, RZ ;  /* 0x00000030870c8824 */ /* 0x000fc400078e02ff */
[----:B------:R-:W-:Y:S01]  /*2340*/  @!P0 IMAD R19, R19, 0x2, R10 ;  /* 0x0000000213138824 */ /* 0x000fe200078e020a */
[----:B------:R-:W-:Y:S01]  /*2350*/  @!P3 LDGSTS.E.BYPASS.LTC128B.128 [R15+0x8800], desc[UR10][R28.64+0x80] ;  /* 0x088000801c0fbfae */ /* 0x000fe2000b901d4a */
[----:B------:R-:W-:-:S03]  /*2360*/  IMAD.SHL.U32 R10, R20, 0x8, RZ ;  /* 0x00000008140a7824 */ /* 0x000fc600078e00ff */
[----:B------:R2:W-:Y:S01]  /*2370*/  @!P3 LDGSTS.E.BYPASS.LTC128B.128 [R15+0xa800], desc[UR10][R28.64+0x100] ;  /* 0x0a8001001c0fbfae */ /* 0x0005e2000b901d4a */
[----:B------:R-:W-:-:S03]  /*2380*/  ISETP.GE.AND P3, PT, R16, R13, PT ;  /* 0x0000000d1000720c */ /* 0x000fc60003f66270 */
[----:B------:R-:W-:Y:S04]  /*2390*/  @!P2 LDGSTS.E.BYPASS.LTC128B.128 [R11+0x7000], desc[UR10][R8.64] ;  /* 0x07000000080bafae */ /* 0x000fe8000b901d4a */
[----:B------:R-:W-:Y:S04]  /*23a0*/  @!P2 LDGSTS.E.BYPASS.LTC128B.128 [R11+0x9000], desc[UR10][R8.64+0x80] ;  /* 0x09000080080bafae */ /* 0x000fe8000b901d4a */
[----:B------:R3:W-:Y:S01]  /*23b0*/  @!P2 LDGSTS.E.BYPASS.LTC128B.128 [R11+0xb000], desc[UR10][R8.64+0x100] ;  /* 0x0b000100080bafae */ /* 0x0007e2000b901d4a */
[----:B------:R-:W-:Y:S01]  /*23c0*/  ISETP.GE.AND P2, PT, R20, R13, PT ;  /* 0x0000000d1400720c */ /* 0x000fe20003f46270 */
[----:B--2---:R-:W-:-:S02]  /*23d0*/  @!P0 IMAD.MOV.U32 R15, RZ, RZ, R212 ;  /* 0x000000ffff0f8224 */ /* 0x004fc400078e00d4 */
[----:B------:R-:W-:Y:S01]  /*23e0*/  @!P0 IMAD.WIDE.U32 R30, R134, 0x30, R14 ;  /* 0x00000030861e8825 */ /* 0x000fe200078e000e */
[----:B------:R-:W-:-:S03]  /*23f0*/  LEA.HI R14, R7, R88, RZ, 0x4 ;  /* 0x00000058070e7211 */ /* 0x000fc600078f20ff */
[----:B------:R-:W-:Y:S01]  /*2400*/  @!P0 IMAD.IADD R12, R31, 0x1, R12 ;  /* 0x000000011f0c8824 */ /* 0x000fe200078e020c */
[----:B-1----:R-:W-:Y:S01]  /*2410*/  @!P0 LEA R28, P1, R30, R4, 0x1 ;  /* 0x000000041e1c8211 */ /* 0x002fe200078208ff */
[----:B------:R-:W-:Y:S01]  /*2420*/  IMAD R4, R25, R136, RZ ;  /* 0x0000008819047224 */ /* 0x000fe200078e02ff */
[----:B---3--:R-:W-:Y:S01]  /*2430*/  LOP3.LUT R11, R14, 0xfffffff0, RZ, 0xc0, !PT ;  /* 0xfffffff00e0b7812 */ /* 0x008fe200078ec0ff */
[----:B------:R-:W-:Y:S01]  /*2440*/  IMAD.MOV.U32 R7, RZ, RZ, 0x10 ;  /* 0x00000010ff077424 */ /* 0x000fe200078e00ff */
[----:B------:R-:W-:Y:S01]  /*2450*/  @!P0 LEA.HI.X R29, R30, R5, R12, 0x1, P1 ;  /* 0x000000051e1d8211 */ /* 0x000fe200008f0c0c */
[----:B------:R-:W-:Y:S01]  /*2460*/  IMAD R9, R27, R137, R4 ;  /* 0x000000891b097224 */ /* 0x000fe200078e0204 */
[----:B------:R-:W-:Y:S01]  /*2470*/  SHF.R.S32.HI R5, RZ, 0x4, R14 ;  /* 0x00000004ff057819 */ /* 0x000fe2000001140e */
[----:B------:R-:W-:Y:S02]  /*2480*/  IMAD.IADD R8, R88, 0x1, -R11 ;  /* 0x0000000158087824 */ /* 0x000fe400078e0a0b */
[----:B------:R-:W-:Y:S01]  /*2490*/  @!P0 LDGSTS.E.BYPASS.LTC128B.128 [R19+0x7800], desc[UR10][R28.64] ;  /* 0x078000001c138fae */ /* 0x000fe2000b901d4a */
[----:B------:R-:W-:Y:S01]  /*24a0*/  IMAD.SHL.U32 R11, R0, 0x40, RZ ;  /* 0x00000040000b7824 */ /* 0x000fe200078e00ff */
[----:B------:R-:W-:Y:S01]  /*24b0*/  LEA.HI R14, R14, R5, RZ, 0x1 ;  /* 0x000000050e0e7211 */ /* 0x000fe200078f08ff */
[----:B------:R-:W-:Y:S01]  /*24c0*/  IMAD.IADD R148, R151, 0x1, R9 ;  /* 0x0000000197947824 */ /* 0x000fe200078e0209 */
[----:B------:R-:W-:Y:S01]  /*24d0*/  @!P0 LDGSTS.E.BYPASS.LTC128B.128 [R19+0x9800], desc[UR10][R28.64+0x80] ;  /* 0x098000801c138fae */ /* 0x000fe2000b901d4a */
[----:B------:R-:W-:Y:S01]  /*24e0*/  SHF.R.S32.HI R89, RZ, 0x1f, R8 ;  /* 0x0000001fff597819 */ /* 0x000fe20000011408 */
[----:B------:R-:W-:Y:S01]  /*24f0*/  IMAD.WIDE.U32 R12, R136, 0x20, RZ ;  /* 0x00000020880c7825 */ /* 0x000fe200078e00ff */
[----:B------:R-:W-:Y:S01]  /*2500*/  LOP3.LUT R11, R11, 0x1c0, RZ, 0xc0, !PT ;  /* 0x000001c00b0b7812 */ /* 0x000fe200078ec0ff */
[----:B------:R1:W-:Y:S01]  /*2510*/  @!P0 LDGSTS.E.BYPASS.LTC128B.128 [R19+0xb800], desc[UR10][R28.64+0x100] ;  /* 0x0b8001001c138fae */ /* 0x0003e2000b901d4a */
[----:B------:R-:W-:Y:S01]  /*2520*/  LEA.HI R89, R89, R8, RZ, 0x3 ;  /* 0x0000000859597211 */ /* 0x000fe200078f18ff */
[----:B------:R-:W-:Y:S01]  /*2530*/  IMAD.SHL.U32 R4, R137, 0x20, RZ ;  /* 0x0000002089047824 */ /* 0x000fe200078e00ff */
[----:B------:R-:W-:Y:S01]  /*2540*/  LEA R208, P0, R150, UR8, 0x1 ;  /* 0x0000000896d07c11 */ /* 0x000fe2000f8008ff */
[----:B------:R-:W0:Y:S01]  /*2550*/  LDGDEPBAR ;  /* 0x00000000000079af */ /* 0x000e220000000000 */
[----:B------:R-:W-:-:S02]  /*2560*/  LOP3.LUT R10, R11, 0x8, R10, 0xf8, !PT ;  /* 0x000000080b0a7812 */ /* 0x000fc400078ef80a */
[----:B------:R-:W-:Y:S02]  /*2570*/  SHF.R.U32.HI R9, RZ, 0x3, R11 ;  /* 0x00000003ff097819 */ /* 0x000fe4000001160b */
[C---:B------:R-:W-:Y:S01]  /*2580*/  LOP3.LUT R11, R89.reuse, 0xfffffff8, RZ, 0xc0, !PT ;  /* 0xfffffff8590b7812 */ /* 0x040fe200078ec0ff */
[----:B------:R-:W-:Y:S01]  /*2590*/  IMAD.SHL.U32 R89, R89, 0x40, RZ ;  /* 0x0000004059597824 */ /* 0x000fe200078e00ff */
[----:B------:R-:W-:Y:S02]  /*25a0*/  LOP3.LUT R14, R14, 0xfffffffe, RZ, 0xc0, !PT ;  /* 0xfffffffe0e0e7812 */ /* 0x000fe400078ec0ff */
[----:B------:R-:W-:Y:S01]  /*25b0*/  LEA.HI.X R209, R150, UR9, R148, 0x1, P0 ;  /* 0x0000000996d17c11 */ /* 0x000fe200080f0c94 */
[----:B------:R-:W-:Y:S01]  /*25c0*/  IMAD.IADD R11, R8, 0x1, -R11 ;  /* 0x00000001080b7824 */ /* 0x000fe200078e0a0b */
[----:B------:R-:W-:Y:S01]  /*25d0*/  @!P5 IADD3 R12, P0, R208, R12, RZ ;  /* 0x0000000cd00cd210 */ /* 0x000fe20007f1e0ff */
[----:B------:R-:W-:Y:S01]  /*25e0*/  IMAD.IADD R5, R5, 0x1, -R14 ;  /* 0x0000000105057824 */ /* 0x000fe200078e0a0e */
[----:B------:R-:W-:Y:S01]  /*25f0*/  LOP3.LUT R10, R10, R9, RZ, 0x3c, !PT ;  /* 0x000000090a0a7212 */ /* 0x000fe200078e3cff */
[----:B------:R-:W-:Y:S01]  /*2600*/  @!P3 IMAD R8, R137, 0x60, RZ ;  /* 0x000000608908b824 */ /* 0x000fe200078e02ff */
[----:B------:R-:W-:Y:S01]  /*2610*/  @!P5 IADD3.X R13, R209, R13, R4, P0, !PT ;  /* 0x0000000dd10dd210 */ /* 0x000fe200007fe404 */
[----:B------:R-:W-:Y:S01]  /*2620*/  IMAD.SHL.U32 R4, R11, 0x40, RZ ;  /* 0x000000400b047824 */ /* 0x000fe200078e00ff */
[----:B------:R-:W-:Y:S01]  /*2630*/  LOP3.LUT R89, R89, 0xfffffe00, RZ, 0xc0, !PT ;  /* 0xfffffe0059597812 */ /* 0x000fe200078ec0ff */
[----:B------:R-:W-:-:S02]  /*2640*/  IMAD R205, R5, 0x200, R10 ;  /* 0x0000020005cd7824 */ /* 0x000fc400078e020a */
[----:B------:R-:W-:Y:S01]  /*2650*/  IMAD.SHL.U32 R5, R5, 0x8, RZ ;  /* 0x0000000805057824 */ /* 0x000fe200078e00ff */
[----:B------:R-:W-:Y:S02]  /*2660*/  LOP3.LUT R4, R4, 0x1c0, RZ, 0xc0, !PT ;  /* 0x000001c004047812 */ /* 0x000fe400078ec0ff */
[----:B------:R-:W-:Y:S01]  /*2670*/  LEA R205, R205, UR4, 0x1 ;  /* 0x00000004cdcd7c11 */ /* 0x000fe2000f8e08ff */
[----:B------:R-:W-:-:S04]  /*2680*/  DEPBAR.LE SB0, 0x0 ;  /* 0x000080000000791a */ /* 0x000fc80000000000 */
[----:B------:R-:W-:Y:S01]  /*2690*/  BAR.SYNC.DEFER_BLOCKING 0x0 ;  /* 0x0000000000007b1d */ /* 0x000fe20000010000 */
[----:B------:R-:W-:Y:S01]  /*26a0*/  LOP3.LUT R5, R4, 0x8, R5, 0xf8, !PT ;  /* 0x0000000804057812 */ /* 0x000fe200078ef805 */
[----:B------:R-:W-:Y:S01]  /*26b0*/  VIADD R203, R205, 0x6020 ;  /* 0x00006020cdcb7836 */ /* 0x000fe20000000000 */
[----:B------:R-:W-:-:S04]  /*26c0*/  SHF.R.U32.HI R4, RZ, 0x3, R4 ;  /* 0x00000003ff047819 */ /* 0x000fc80000011604 */
[----:B------:R-:W-:Y:S01]  /*26d0*/  LOP3.LUT R4, R5, R4, RZ, 0x3c, !PT ;  /* 0x0000000405047212 */ /* 0x000fe200078e3cff */
[C---:B------:R-:W-:Y:S02]  /*26e0*/  IMAD R5, R90.reuse, 0x400, R89 ;  /* 0x000004005a057824 */ /* 0x040fe400078e0259 */
[----:B------:R-:W-:Y:S02]  /*26f0*/  IMAD R90, R90, 0x10, R93 ;  /* 0x000000105a5a7824 */ /* 0x000fe400078e025d */
[----:B------:R-:W-:Y:S02]  /*2700*/  IMAD.IADD R206, R4, 0x1, R5 ;  /* 0x0000000104ce7824 */ /* 0x000fe400078e0205 */
[----:B------:R-:W-:Y:S02]  /*2710*/  IMAD.MOV.U32 R5, RZ, RZ, 0x20 ;  /* 0x00000020ff057424 */ /* 0x000fe400078e00ff */
[----:B------:R-:W-:Y:S01]  /*2720*/  IMAD.IADD R200, R89, 0x1, R4 ;  /* 0x0000000159c87824 */ /* 0x000fe200078e0204 */
        /* <DEDUP_REMOVED lines=9> */
[----:B------:R-:W-:Y:S01]  /*27c0*/  @!P2 LDGSTS.E.BYPASS.LTC128B.128 [R213+0x10000], desc[UR10][R208.64+0x100] ;  /* 0x10000100d0d5afae */ /* 0x000fe2000b901d4a */
[----:B------:R-:W-:Y:S01]  /*27d0*/  R2P PR, R11, 0x6 ;  /* 0x000000060b007804 */ /* 0x000fe20000000000 */
[----:B------:R-:W-:-:S02]  /*27e0*/  @!P3 IMAD.WIDE.U32 R10, R136, 0x60, R208 ;  /* 0x00000060880ab825 */ /* 0x000fc400078e00d0 */
[----:B------:R-:W-:Y:S02]  /*27f0*/  @P5 STS.128 [R213+0xc800], RZ ;  /* 0x00c800ffd5005388 */ /* 0x000fe40000000c00 */
[----:B------:R-:W-:Y:S01]  /*2800*/  @!P3 IMAD.IADD R11, R11, 0x1, R8 ;  /* 0x000000010b0bb824 */ /* 0x000fe200078e0208 */
[C---:B------:R-:W-:Y:S01]  /*2810*/  @!P4 LEA R8, P0, R136.reuse, R208, 0x6 ;  /* 0x000000d08808c211 */ /* 0x040fe200078030ff */
[----:B------:R-:W-:Y:S01]  /*2820*/  @P5 STS.128 [R213+0xe800], RZ ;  /* 0x00e800ffd5005388 */ /* 0x000fe20000000c00 */
[----:B------:R-:W-:Y:S02]  /*2830*/  SEL R7, R7, 0xfffffff0, !P1 ;  /* 0xfffffff007077807 */ /* 0x000fe40004800000 */
[----:B------:R-:W-:Y:S01]  /*2840*/  @!P4 LEA.HI.X R9, R136, R209, R137, 0x6, P0 ;  /* 0x000000d18809c211 */ /* 0x000fe200000f3489 */
[----:B------:R-:W-:Y:S01]  /*2850*/  @P5 STS.128 [R213+0x10800], RZ ;  /* 0x010800ffd5005388 */ /* 0x000fe20000000c00 */
[----:B------:R-:W-:Y:S01]  /*2860*/  SEL R5, R5, 0xffffffe0, !P2 ;  /* 0xffffffe005057807 */ /* 0x000fe20005000000 */
[----:B------:R-:W-:Y:S01]  /*2870*/  IMAD R204, R7, 0x2, R206 ;  /* 0x0000000207cc7824 */ /* 0x000fe200078e02ce */
[----:B------:R-:W-:Y:S01]  /*2880*/  R2P PR, R0, 0x6 ;  /* 0x0000000600007804 */ /* 0x000fe20000000000 */
[----:B------:R-:W-:Y:S01]  /*2890*/  @!PT LDS RZ, [RZ] ;  /* 0x00000000fffff984 */ /* 0x000fe20000000800 */
[----:B------:R-:W-:Y:S01]  /*28a0*/  @!PT LDS RZ, [RZ] ;  /* 0x00000000fffff984 */ /* 0x000fe20000000800 */
[----:B------:R-:W-:Y:S01]  /*28b0*/  @!PT LDS RZ, [RZ] ;  /* 0x00000000fffff984 */ /* 0x000fe20000000800 */
[----:B------:R-:W-:Y:S01]  /*28c0*/  @!P5 LDGSTS.E.BYPASS.LTC128B.128 [R213+0xc800], desc[UR10][R12.64] ;  /* 0x0c8000000cd5dfae */ /* 0x000fe2000b901d4a */
[----:B------:R-:W-:-:S02]  /*28d0*/  VIADD R0, R205, 0x6000 ;  /* 0x00006000cd007836 */ /* 0x000fc40000000000 */
[C---:B------:R-:W-:Y:S01]  /*28e0*/  IMAD R202, R5.reuse, 0x2, R206 ;  /* 0x0000000205ca7824 */ /* 0x040fe200078e02ce */
[----:B------:R-:W-:Y:S01]  /*28f0*/  @!P5 LDGSTS.E.BYPASS.LTC128B.128 [R213+0xe800], desc[UR10][R12.64+0x80] ;  /* 0x0e8000800cd5dfae */ /* 0x000fe2000b901d4a */
[----:B------:R-:W-:-:S03]  /*2900*/  IMAD R201, R5, 0x2, R204 ;  /* 0x0000000205c97824 */ /* 0x000fc600078e02cc */
[----:B------:R-:W-:Y:S04]  /*2910*/  @!P5 LDGSTS.E.BYPASS.LTC128B.128 [R213+0x10800], desc[UR10][R12.64+0x100] ;  /* 0x108001000cd5dfae */ /* 0x000fe8000b901d4a */
[----:B------:R-:W-:Y:S01]  /*2920*/  @P4 STS.128 [R213+0xd000], RZ ;  /* 0x00d000ffd5004388 */ /* 0x000fe20000000c00 */
[----:B------:R-:W-:Y:S02]  /*2930*/  @P1 VIADD R203, R0, 0xffffffe0 ;  /* 0xffffffe000cb1836 */ /* 0x000fe40000000000 */
[----:B------:R-:W-:Y:S01]  /*2940*/  IMAD.MOV.U32 R0, RZ, RZ, 0x40 ;  /* 0x00000040ff007424 */ /* 0x000fe200078e00ff */
[----:B------:R-:W-:Y:S01]  /*2950*/  @P4 STS.128 [R213+0xf000], RZ ;  /* 0x00f000ffd5004388 */ /* 0x000fe20000000c00 */
[C---:B------:R-:W-:Y:S02]  /*2960*/  VIADD R195, R203.reuse, 0x800 ;  /* 0x00000800cbc37836 */ /* 0x040fe40000000000 */
[C---:B------:R-:W-:Y:S01]  /*2970*/  VIADD R194, R203.reuse, 0x1000 ;  /* 0x00001000cbc27836 */ /* 0x040fe20000000000 */
[----:B------:R-:W-:Y:S01]  /*2980*/  @P4 STS.128 [R213+0x11000], RZ ;  /* 0x011000ffd5004388 */ /* 0x000fe20000000c00 */
[----:B------:R-:W-:Y:S01]  /*2990*/  SEL R0, R0, 0xffffffc0, !P2 ;  /* 0xffffffc000007807 */ /* 0x000fe20005000000 */
[----:B------:R-:W-:-:S02]  /*29a0*/  VIADD R193, R203, 0x1800 ;  /* 0x00001800cbc17836 */ /* 0x000fc40000000000 */
[----:B------:R-:W-:Y:S01]  /*29b0*/  @!PT LDS RZ, [RZ] ;  /* 0x00000000fffff984 */ /* 0x000fe20000000800 */
[----:B------:R-:W-:Y:S01]  /*29c0*/  @!PT LDS RZ, [RZ] ;  /* 0x00000000fffff984 */ /* 0x000fe20000000800 */
[----:B------:R-:W-:Y:S01]  /*29d0*/  @!PT LDS RZ, [RZ] ;  /* 0x00000000fffff984 */ /* 0x000fe20000000800 */
[----:B------:R-:W-:Y:S01]  /*29e0*/  @!P4 LDGSTS.E.BYPASS.LTC128B.128 [R213+0xd000], desc[UR10][R8.64] ;  /* 0x0d00000008d5cfae */ /* 0x000fe2000b901d4a */
[----:B------:R-:W-:Y:S02]  /*29f0*/  VIADD R191, R203, 0x2000 ;  /* 0x00002000cbbf7836 */ /* 0x000fe40000000000 */
[----:B------:R-:W-:Y:S01]  /*2a00*/  IMAD.IADD R199, R205, 0x1, R0 ;  /* 0x00000001cdc77824 */ /* 0x000fe200078e0200 */
[----:B------:R-:W-:Y:S01]  /*2a10*/  @!P4 LDGSTS.E.BYPASS.LTC128B.128 [R213+0xf000], desc[UR10][R8.64+0x80] ;  /* 0x0f00008008d5cfae */ /* 0x000fe2000b901d4a */
[----:B------:R-:W-:Y:S02]  /*2a20*/  IMAD.IADD R192, R0, 0x1, R203 ;  /* 0x0000000100c07824 */ /* 0x000fe400078e02cb */
[C---:B------:R-:W-:Y:S01]  /*2a30*/  VIADD R190, R203.reuse, 0x2800 ;  /* 0x00002800cbbe7836 */ /* 0x040fe20000000000 */
[----:B------:R-:W-:Y:S01]  /*2a40*/  @!P4 LDGSTS.E.BYPASS.LTC128B.128 [R213+0x11000], desc[UR10][R8.64+0x100] ;  /* 0x1100010008d5cfae */ /* 0x000fe2000b901d4a */
[C---:B------:R-:W-:Y:S02]  /*2a50*/  VIADD R189, R203.reuse, 0x3000 ;  /* 0x00003000cbbd7836 */ /* 0x040fe40000000000 */
[C---:B------:R-:W-:Y:S01]  /*2a60*/  VIADD R188, R203.reuse, 0x3800 ;  /* 0x00003800cbbc7836 */ /* 0x040fe20000000000 */
[----:B------:R-:W-:Y:S01]  /*2a70*/  @P3 STS.128 [R213+0xd800], RZ ;  /* 0x00d800ffd5003388 */ /* 0x000fe20000000c00 */
[----:B------:R-:W-:-:S02]  /*2a80*/  VIADD R187, R203, 0x4000 ;  /* 0x00004000cbbb7836 */ /* 0x000fc40000000000 */
[C---:B------:R-:W-:Y:S01]  /*2a90*/  VIADD R186, R203.reuse, 0x4800 ;  /* 0x00004800cbba7836 */ /* 0x040fe20000000000 */
[----:B------:R-:W-:Y:S01]  /*2aa0*/  @P3 STS.128 [R213+0xf800], RZ ;  /* 0x00f800ffd5003388 */ /* 0x000fe20000000c00 */
[C---:B------:R-:W-:Y:S02]  /*2ab0*/  VIADD R185, R203.reuse, 0x5000 ;  /* 0x00005000cbb97836 */ /* 0x040fe40000000000 */
[----:B------:R-:W-:Y:S01]  /*2ac0*/  VIADD R184, R203, 0x5800 ;  /* 0x00005800cbb87836 */ /* 0x000fe20000000000 */
[----:B------:R-:W-:Y:S04]  /*2ad0*/  @P3 STS.128 [R213+0x11800], RZ ;  /* 0x011800ffd5003388 */ /* 0x000fe80000000c00 */
[----:B------:R-:W-:Y:S01]  /*2ae0*/  @!PT LDS RZ, [RZ] ;  /* 0x00000000fffff984 */ /* 0x000fe20000000800 */
[----:B------:R-:W-:Y:S01]  /*2af0*/  @!PT LDS RZ, [RZ] ;  /* 0x00000000fffff984 */ /* 0x000fe20000000800 */
[----:B------:R-:W-:Y:S01]  /*2b00*/  @!PT LDS RZ, [RZ] ;  /* 0x00000000fffff984 */ /* 0x000fe20000000800 */
[----:B------:R-:W-:Y:S04]  /*2b10*/  @!P3 LDGSTS.E.BYPASS.LTC128B.128 [R213+0xd800], desc[UR10][R10.64] ;  /* 0x0d8000000ad5bfae */ /* 0x000fe8000b901d4a */
[----:B------:R-:W-:Y:S04]  /*2b20*/  @!P3 LDGSTS.E.BYPASS.LTC128B.128 [R213+0xf800], desc[UR10][R10.64+0x80] ;  /* 0x0f8000800ad5bfae */ /* 0x000fe8000b901d4a */
[----:B------:R2:W-:Y:S04]  /*2b30*/  @!P3 LDGSTS.E.BYPASS.LTC128B.128 [R213+0x11800], desc[UR10][R10.64+0x100] ;  /* 0x118001000ad5bfae */ /* 0x0005e8000b901d4a */
[----:B-1----:R-:W-:Y:S04]  /*2b40*/  LDSM.16.M88.4 R28, [R206] ;  /* 0x00000000ce1c783b */ /* 0x002fe80000000200 */
[----:B------:R-:W1:Y:S04]  /*2b50*/  LDSM.16.M88.4 R20, [R205+0x6000] ;  /* 0x00600000cd14783b */ /* 0x000e680000000200 */
[----:B------:R-:W3:Y:S04]  /*2b60*/  LDSM.16.M88.4 R48, [R205+0x6800] ;  /* 0x00680000cd30783b */ /* 0x000ee80000000200 */
[----:B------:R-:W4:Y:S04]  /*2b70*/  LDSM.16.M88.4 R68, [R205+0x7000] ;  /* 0x00700000cd44783b */ /* 0x000f280000000200 */
[----:B------:R-:W4:Y:S04]  /*2b80*/  LDSM.16.M88.4 R40, [R205+0x7800] ;  /* 0x00780000cd28783b */ /* 0x000f280000000200 */
[----:B------:R-:W-:Y:S04]  /*2b90*/  LDSM.16.M88.4 R32, [R204] ;  /* 0x00000000cc20783b */ /* 0x000fe80000000200 */
[----:B--2---:R-:W2:Y:S04]  /*2ba0*/  LDSM.16.M88.4 R8, [R203] ;  /* 0x00000000cb08783b */ /* 0x004ea80000000200 */
[----:B------:R-:W2:Y:S04]  /*2bb0*/  LDSM.16.M88.4 R16, [R203+0x800] ;  /* 0x00080000cb10783b */ /* 0x000ea80000000200 */
[----:B------:R-:W2:Y:S04]  /*2bc0*/  LDSM.16.M88.4 R80, [R203+0x1000] ;  /* 0x00100000cb50783b */ /* 0x000ea80000000200 */
[----:B------:R-:W2:Y:S04]  /*2bd0*/  LDSM.16.M88.4 R76, [R203+0x1800] ;  /* 0x00180000cb4c783b */ /* 0x000ea80000000200 */
[----:B------:R-:W-:Y:S01]  /*2be0*/  LDSM.16.M88.4 R60, [R202] ;  /* 0x00000000ca3c783b */ /* 0x000fe20000000200 */
[C---:B-1----:R-:W-:Y:S03]  /*2bf0*/  HMMA.16816.F32.BF16 R24, R28.reuse, R20, RZ ;  /* 0x000000141c18723c */ /* 0x042fe600000418ff */
[----:B------:R-:W1:Y:S04]  /*2c00*/  LDSM.16.M88.4 R12, [R199+0x6000] ;  /* 0x00600000c70c783b */ /* 0x000e680000000200 */
[----:B------:R-:W1:Y:S01]  /*2c10*/  LDSM.16.M88.4 R56, [R199+0x6800] ;  /* 0x00680000c738783b */ /* 0x000e620000000200 */
[C---:B------:R-:W-:Y:S03]  /*2c20*/  HMMA.16816.F32.BF16 R20, R28.reuse, R22, RZ ;  /* 0x000000161c14723c */ /* 0x040fe600000418ff */
[----:B------:R-:W1:Y:S03]  /*2c30*/  LDSM.16.M88.4 R44, [R199+0x7000] ;  /* 0x00700000c72c783b */ /* 0x000e660000000200 */
[C---:B---3--:R-:W-:Y:S01]  /*2c40*/  HMMA.16816.F32.BF16 R36, R28.reuse, R48, RZ ;  /* 0x000000301c24723c */ /* 0x048fe200000418ff */
[----:B------:R-:W-:Y:S04]  /*2c50*/  LDSM.16.M88.4 R52, [R201] ;  /* 0x00000000c934783b */ /* 0x000fe80000000200 */
[----:B------:R-:W-:Y:S01]  /*2c60*/  LDSM.16.M88.4 R84, [R199+0x8000] ;  /* 0x00800000c754783b */ /* 0x000fe20000000200 */
[C---:B----4-:R-:W-:Y:S03]  /*2c70*/  HMMA.16816.F32.BF16 R72, R28.reuse, R68, RZ ;  /* 0x000000441c48723c */ /* 0x050fe600000418ff */
[----:B------:R-:W0:Y:S03]  /*2c80*/  LDGDEPBAR ;  /* 0x00000000000079af */ /* 0x000e260000000000 */
[C---:B------:R-:W-:Y:S06]  /*2c90*/  HMMA.16816.F32.BF16 R48, R28.reuse, R50, RZ ;  /* 0x000000321c30723c */ /* 0x040fec00000418ff */
[C---:B------:R-:W-:Y:S06]  /*2ca0*/  HMMA.16816.F32.BF16 R68, R28.reuse, R70, RZ ;  /* 0x000000461c44723c */ /* 0x040fec00000418ff */
[----:B------:R-:W-:Y:S06]  /*2cb0*/  HMMA.16816.F32.BF16 R64, R28, R40, RZ ;  /* 0x000000281c40723c */ /* 0x000fec00000418ff */
[----:B--2---:R-:W-:Y:S06]  /*2cc0*/  HMMA.16816.F32.BF16 R20, R32, R10, R20 ;  /* 0x0000000a2014723c */ /* 0x004fec0000041814 */
[----:B------:R-:W-:Y:S01]  /*2cd0*/  HMMA.16816.F32.BF16 R28, R28, R42, RZ ;  /* 0x0000002a1c1c723c */ /* 0x000fe200000418ff */
[----:B------:R-:W2:Y:S05]  /*2ce0*/  LDSM.16.M88.4 R40, [R199+0x7800] ;  /* 0x00780000c728783b */ /* 0x000eaa0000000200 */
[C---:B------:R-:W-:Y:S01]  /*2cf0*/  HMMA.16816.F32.BF16 R24, R32.reuse, R8, R24 ;  /* 0x000000082018723c */ /* 0x040fe20000041818 */
[----:B------:R-:W3:Y:S05]  /*2d00*/  LDSM.16.M88.4 R8, [R192] ;  /* 0x00000000c008783b */ /* 0x000eea0000000200 */
[C---:B------:R-:W-:Y:S06]  /*2d10*/  HMMA.16816.F32.BF16 R36, R32.reuse, R16, R36 ;  /* 0x000000102024723c */ /* 0x040fec0000041824 */
[C---:B------:R-:W-:Y:S01]  /*2d20*/  HMMA.16816.F32.BF16 R48, R32.reuse, R18, R48 ;  /* 0x000000122030723c */ /* 0x040fe20000041830 */
[----:B------:R-:W4:Y:S05]  /*2d30*/  LDSM.16.M88.4 R16, [R192+0x800] ;  /* 0x00080000c010783b */ /* 0x000f2a0000000200 */
[C---:B------:R-:W-:Y:S06]  /*2d40*/  HMMA.16816.F32.BF16 R72, R32.reuse, R80, R72 ;  /* 0x000000502048723c */ /* 0x040fec0000041848 */
[C---:B------:R-:W-:Y:S01]  /*2d50*/  HMMA.16816.F32.BF16 R68, R32.reuse, R82, R68 ;  /* 0x000000522044723c */ /* 0x040fe20000041844 */
[----:B------:R-:W-:Y:S05]  /*2d60*/  LDSM.16.M88.4 R80, [R192+0x1800] ;  /* 0x00180000c050783b */ /* 0x000fea0000000200 */
[----:B------:R-:W-:Y:S06]  /*2d70*/  HMMA.16816.F32.BF16 R64, R32, R76, R64 ;  /* 0x0000004c2040723c */ /* 0x000fec0000041840 */
[----:B-1----:R-:W-:Y:S06]  /*2d80*/  HMMA.16816.F32.BF16 R20, R60, R14, R20 ;  /* 0x0000000e3c14723c */ /* 0x002fec0000041814 */
[----:B------:R-:W-:Y:S01]  /*2d90*/  HMMA.16816.F32.BF16 R28, R32, R78, R28 ;  /* 0x0000004e201c723c */ /* 0x000fe2000004181c */
[----:B------:R-:W-:Y:S04]  /*2da0*/  LDSM.16.M88.4 R32, [R206+0x2000] ;  /* 0x00200000ce20783b */ /* 0x000fe80000000200 */
[----:B------:R-:W-:Y:S01]  /*2db0*/  LDSM.16.M88.4 R76, [R205+0x8000] ;  /* 0x00800000cd4c783b */ /* 0x000fe20000000200 */
[C---:B------:R-:W-:Y:S03]  /*2dc0*/  HMMA.16816.F32.BF16 R24, R60.reuse, R12, R24 ;  /* 0x0000000c3c18723c */ /* 0x040fe60000041818 */
[----:B------:R-:W1:Y:S03]  /*2dd0*/  LDSM.16.M88.4 R12, [R192+0x1000] ;  /* 0x00100000c00c783b */ /* 0x000e660000000200 */
[C---:B------:R-:W-:Y:S06]  /*2de0*/  HMMA.16816.F32.BF16 R36, R60.reuse, R56, R36 ;  /* 0x000000383c24723c */ /* 0x040fec0000041824 */
[C---:B------:R-:W-:Y:S01]  /*2df0*/  HMMA.16816.F32.BF16 R48, R60.reuse, R58, R48 ;  /* 0x0000003a3c30723c */ /* 0x040fe20000041830 */
[----:B------:R-:W-:Y:S05]  /*2e00*/  LDSM.16.M88.4 R56, [R205+0x9800] ;  /* 0x00980000cd38783b */ /* 0x000fea0000000200 */
[C---:B------:R-:W-:Y:S06]  /*2e10*/  HMMA.16816.F32.BF16 R72, R60.reuse, R44, R72 ;  /* 0x0000002c3c48723c */ /* 0x040fec0000041848 */
[C---:B------:R-:W-:Y:S01]  /*2e20*/  HMMA.16816.F32.BF16 R68, R60.reuse, R46, R68 ;  /* 0x0000002e3c44723c */ /* 0x040fe20000041844 */
[----:B------:R-:W1:Y:S05]  /*2e30*/  LDSM.16.M88.4 R44, [R205+0x8800] ;  /* 0x00880000cd2c783b */ /* 0x000e6a0000000200 */
[----:B--2---:R-:W-:Y:S06]  /*2e40*/  HMMA.16816.F32.BF16 R64, R60, R40, R64 ;  /* 0x000000283c40723c */ /* 0x004fec0000041840 */
[----:B---3--:R-:W-:Y:S06]  /*2e50*/  HMMA.16816.F32.BF16 R20, R52, R10, R20 ;  /* 0x0000000a3414723c */ /* 0x008fec0000041814 */
[----:B------:R-:W-:Y:S01]  /*2e60*/  HMMA.16816.F32.BF16 R60, R60, R42, R28 ;  /* 0x0000002a3c3c723c */ /* 0x000fe2000004181c */
[----:B------:R-:W2:Y:S04]  /*2e70*/  LDSM.16.M88.4 R28, [R205+0x9000] ;  /* 0x00900000cd1c783b */ /* 0x000ea80000000200 */
[----:B------:R-:W-:Y:S01]  /*2e80*/  LDSM.16.M88.4 R40, [R203+0x2000] ;  /* 0x00200000cb28783b */ /* 0x000fe20000000200 */
[C---:B------:R-:W-:Y:S03]  /*2e90*/  HMMA.16816.F32.BF16 R24, R52.reuse, R8, R24 ;  /* 0x000000083418723c */ /* 0x040fe60000041818 */
[----:B------:R-:W3:Y:S03]  /*2ea0*/  LDSM.16.M88.4 R8, [R204+0x2000] ;  /* 0x00200000cc08783b */ /* 0x000ee60000000200 */
[C---:B----4-:R-:W-:Y:S06]  /*2eb0*/  HMMA.16816.F32.BF16 R36, R52.reuse, R16, R36 ;  /* 0x000000103424723c */ /* 0x050fec0000041824 */
[C---:B------:R-:W-:Y:S01]  /*2ec0*/  HMMA.16816.F32.BF16 R48, R52.reuse, R18, R48 ;  /* 0x000000123430723c */ /* 0x040fe20000041830 */
[----:B------:R-:W-:Y:S05]  /*2ed0*/  LDSM.16.M88.4 R16, [R203+0x2800] ;  /* 0x00280000cb10783b */ /* 0x000fea0000000200 */
[C---:B-1----:R-:W-:Y:S06]  /*2ee0*/  HMMA.16816.F32.BF16 R72, R52.reuse, R12, R72 ;  /* 0x0000000c3448723c */ /* 0x042fec0000041848 */
[----:B------:R-:W-:Y:S01]  /*2ef0*/  HMMA.16816.F32.BF16 R68, R52, R14, R68 ;  /* 0x0000000e3444723c */ /* 0x000fe20000041844 */
[----:B------:R-:W1:Y:S05]  /*2f00*/  LDSM.16.M88.4 R12, [R202+0x2000] ;  /* 0x00200000ca0c783b */ /* 0x000e6a0000000200 */
[C---:B------:R-:W-:Y:S06]  /*2f10*/  HMMA.16816.F32.BF16 R20, R32.reuse, R78, R20 ;  /* 0x0000004e2014723c */ /* 0x040fec0000041814 */
        /* <DEDUP_REMOVED lines=8> */
[----:B------:R-:W4:Y:S05]  /*2fa0*/  LDSM.16.M88.4 R44, [R203+0x3000] ;  /* 0x00300000cb2c783b */ /* 0x000f2a0000000200 */
[C---:B--2---:R-:W-:Y:S06]  /*2fb0*/  HMMA.16816.F32.BF16 R72, R32.reuse, R28, R72 ;  /* 0x0000001c2048723c */ /* 0x044fec0000041848 */
[----:B------:R-:W-:Y:S01]  /*2fc0*/  HMMA.16816.F32.BF16 R68, R32, R30, R68 ;  /* 0x0000001e2044723c */ /* 0x000fe20000041844 */
[----:B------:R-:W2:Y:S05]  /*2fd0*/  LDSM.16.M88.4 R28, [R203+0x3800] ;  /* 0x00380000cb1c783b */ /* 0x000eaa0000000200 */
[C---:B---3--:R-:W-:Y:S06]  /*2fe0*/  HMMA.16816.F32.BF16 R20, R8.reuse, R42, R20 ;  /* 0x0000002a0814723c */ /* 0x048fec0000041814 */
[----:B------:R-:W-:Y:S01]  /*2ff0*/  HMMA.16816.F32.BF16 R24, R8, R40, R24 ;  /* 0x000000280818723c */ /* 0x000fe20000041818 */
[----:B------:R-:W-:Y:S05]  /*3000*/  LDSM.16.M88.4 R40, [R199+0x9000] ;  /* 0x00900000c728783b */ /* 0x000fea0000000200 */
[C---:B------:R-:W-:Y:S06]  /*3010*/  HMMA.16816.F32.BF16 R64, R32.reuse, R56, R64 ;  /* 0x000000382040723c */ /* 0x040fec0000041840 */
[----:B------:R-:W-:Y:S01]  /*3020*/  HMMA.16816.F32.BF16 R60, R32, R58, R60 ;  /* 0x0000003a203c723c */ /* 0x000fe2000004183c */
[----:B------:R-:W-:Y:S04]  /*3030*/  LDSM.16.M88.4 R56, [R206+0x4000] ;  /* 0x00400000ce38783b */ /* 0x000fe80000000200 */
[----:B------:R-:W-:Y:S01]  /*3040*/  LDSM.16.M88.4 R32, [R199+0x9800] ;  /* 0x00980000c720783b */ /* 0x000fe20000000200 */
[----:B-1----:R-:W-:Y:S06]  /*3050*/  HMMA.16816.F32.BF16 R20, R12, R86, R20 ;  /* 0x000000560c14723c */ /* 0x002fec0000041814 */
[C---:B------:R-:W-:Y:S06]  /*3060*/  HMMA.16816.F32.BF16 R36, R8.reuse, R16, R36 ;  /* 0x000000100824723c */ /* 0x040fec0000041824 */
[----:B------:R-:W-:Y:S01]  /*3070*/  HMMA.16816.F32.BF16 R48, R8, R18, R48 ;  /* 0x000000120830723c */ /* 0x000fe20000041830 */
[----:B------:R-:W1:Y:S05]  /*3080*/  LDSM.16.M88.4 R16, [R205+0xa000] ;  /* 0x00a00000cd10783b */ /* 0x000e6a0000000200 */
[----:B------:R-:W-:Y:S01]  /*3090*/  HMMA.16816.F32.BF16 R24, R12, R84, R24 ;  /* 0x000000540c18723c */ /* 0x000fe20000041818 */
[----:B------:R-:W-:Y:S05]  /*30a0*/  LDSM.16.M88.4 R84, [R205+0xa800] ;  /* 0x00a80000cd54783b */ /* 0x000fea0000000200 */
[C---:B----4-:R-:W-:Y:S06]  /*30b0*/  HMMA.16816.F32.BF16 R72, R8.reuse, R44, R72 ;  /* 0x0000002c0848723c */ /* 0x050fec0000041848 */
[C---:B------:R-:W-:Y:S01]  /*30c0*/  HMMA.16816.F32.BF16 R68, R8.reuse, R46, R68 ;  /* 0x0000002e0844723c */ /* 0x040fe20000041844 */
[----:B------:R-:W-:Y:S05]  /*30d0*/  LDSM.16.M88.4 R44, [R204+0x4000] ;  /* 0x00400000cc2c783b */ /* 0x000fea0000000200 */
[C---:B--2---:R-:W-:Y:S06]  /*30e0*/  HMMA.16816.F32.BF16 R64, R8.reuse, R28, R64 ;  /* 0x0000001c0840723c */ /* 0x044fec0000041840 */
[----:B------:R-:W-:Y:S01]  /*30f0*/  HMMA.16816.F32.BF16 R60, R8, R30, R60 ;  /* 0x0000001e083c723c */ /* 0x000fe2000004183c */
[----:B------:R-:W2:Y:S04]  /*3100*/  LDSM.16.M88.4 R8, [R192+0x2800] ;  /* 0x00280000c008783b */ /* 0x000ea80000000200 */
[----:B------:R-:W3:Y:S01]  /*3110*/  LDSM.16.M88.4 R28, [R203+0x4000] ;  /* 0x00400000cb1c783b */ /* 0x000ee20000000200 */
[----:B------:R-:W-:Y:S06]  /*3120*/  HMMA.16816.F32.BF16 R20, R80, R54, R20 ;  /* 0x000000365014723c */ /* 0x000fec0000041814 */
[C---:B------:R-:W-:Y:S06]  /*3130*/  HMMA.16816.F32.BF16 R36, R12.reuse, R76, R36 ;  /* 0x0000004c0c24723c */ /* 0x040fec0000041824 */
[----:B------:R-:W-:Y:S01]  /*3140*/  HMMA.16816.F32.BF16 R48, R12, R78, R48 ;  /* 0x0000004e0c30723c */ /* 0x000fe20000041830 */
[----:B------:R-:W4:Y:S05]  /*3150*/  LDSM.16.M88.4 R76, [R192+0x3000] ;  /* 0x00300000c04c783b */ /* 0x000f2a0000000200 */
[----:B------:R-:W-:Y:S01]  /*3160*/  HMMA.16816.F32.BF16 R24, R80, R52, R24 ;  /* 0x000000345018723c */ /* 0x000fe20000041818 */
[----:B------:R-:W-:Y:S05]  /*3170*/  LDSM.16.M88.4 R52, [R205+0xb000] ;  /* 0x00b00000cd34783b */ /* 0x000fea0000000200 */
[----:B-1----:R-:W-:Y:S06]  /*3180*/  HMMA.16816.F32.BF16 R20, R56, R18, R20 ;  /* 0x000000123814723c */ /* 0x002fec0000041814 */
[----:B------:R-:W-:Y:S06]  /*3190*/  HMMA.16816.F32.BF16 R72, R12, R40, R72 ;  /* 0x000000280c48723c */ /* 0x000fec0000041848 */
[C---:B--2---:R-:W-:Y:S06]  /*31a0*/  HMMA.16816.F32.BF16 R36, R80.reuse, R8, R36 ;  /* 0x000000085024723c */ /* 0x044fec0000041824 */
[----:B------:R-:W-:Y:S01]  /*31b0*/  HMMA.16816.F32.BF16 R48, R80, R10, R48 ;  /* 0x0000000a5030723c */ /* 0x000fe20000041830 */
[----:B------:R-:W-:Y:S05]  /*31c0*/  LDSM.16.M88.4 R8, [R201+0x4000] ;  /* 0x00400000c908783b */ /* 0x000fea0000000200 */
[C---:B------:R-:W-:Y:S01]  /*31d0*/  HMMA.16816.F32.BF16 R68, R12.reuse, R42, R68 ;  /* 0x0000002a0c44723c */ /* 0x040fe20000041844 */
[----:B------:R-:W1:Y:S05]  /*31e0*/  LDSM.16.M88.4 R40, [R203+0x4800] ;  /* 0x00480000cb28783b */ /* 0x000e6a0000000200 */
[C---:B------:R-:W-:Y:S06]  /*31f0*/  HMMA.16816.F32.BF16 R64, R12.reuse, R32, R64 ;  /* 0x000000200c40723c */ /* 0x040fec0000041840 */
[----:B------:R-:W-:Y:S01]  /*3200*/  HMMA.16816.F32.BF16 R60, R12, R34, R60 ;  /* 0x000000220c3c723c */ /* 0x000fe2000004183c */
[----:B------:R-:W-:Y:S04]  /*3210*/  LDSM.16.M88.4 R12, [R202+0x4000] ;  /* 0x00400000ca0c783b */ /* 0x000fe80000000200 */
[----:B------:R-:W2:Y:S01]  /*3220*/  LDSM.16.M88.4 R32, [R199+0xa000] ;  /* 0x00a00000c720783b */ /* 0x000ea20000000200 */
[----:B------:R-:W-:Y:S03]  /*3230*/  HMMA.16816.F32.BF16 R24, R56, R16, R24 ;  /* 0x000000103818723c */ /* 0x000fe60000041818 */
[----:B------:R-:W2:Y:S03]  /*3240*/  LDSM.16.M88.4 R16, [R192+0x4000] ;  /* 0x00400000c010783b */ /* 0x000ea60000000200 */
[----:B---3--:R-:W-:Y:S06]  /*3250*/  HMMA.16816.F32.BF16 R20, R44, R30, R20 ;  /* 0x0000001e2c14723c */ /* 0x008fec0000041814 */
[C---:B------:R-:W-:Y:S06]  /*3260*/  HMMA.16816.F32.BF16 R36, R56.reuse, R84, R36 ;  /* 0x000000543824723c */ /* 0x040fec0000041824 */
[----:B------:R-:W-:Y:S01]  /*3270*/  HMMA.16816.F32.BF16 R48, R56, R86, R48 ;  /* 0x000000563830723c */ /* 0x000fe20000041830 */
[----:B------:R-:W-:Y:S05]  /*3280*/  LDSM.16.M88.4 R84, [R203+0x5000] ;  /* 0x00500000cb54783b */ /* 0x000fea0000000200 */
[----:B------:R-:W-:Y:S01]  /*3290*/  HMMA.16816.F32.BF16 R24, R44, R28, R24 ;  /* 0x0000001c2c18723c */ /* 0x000fe20000041818 */
[----:B------:R-:W3:Y:S05]  /*32a0*/  LDSM.16.M88.4 R28, [R199+0xa800] ;  /* 0x00a80000c71c783b */ /* 0x000eea0000000200 */
[----:B----4-:R-:W-:Y:S06]  /*32b0*/  HMMA.16816.F32.BF16 R72, R80, R76, R72 ;  /* 0x0000004c5048723c */ /* 0x010fec0000041848 */
[----:B-1----:R-:W-:Y:S06]  /*32c0*/  HMMA.16816.F32.BF16 R36, R44, R40, R36 ;  /* 0x000000282c24723c */ /* 0x002fec0000041824 */
[----:B--2---:R-:W-:Y:S06]  /*32d0*/  HMMA.16816.F32.BF16 R20, R12, R34, R20 ;  /* 0x000000220c14723c */ /* 0x004fec0000041814 */
[----:B------:R-:W-:Y:S01]  /*32e0*/  HMMA.16816.F32.BF16 R48, R44, R42, R48 ;  /* 0x0000002a2c30723c */ /* 0x000fe20000041830 */
[----:B------:R-:W1:Y:S05]  /*32f0*/  LDSM.16.M88.4 R40, [R192+0x3800] ;  /* 0x00380000c028783b */ /* 0x000e6a0000000200 */
[----:B------:R-:W-:Y:S06]  /*3300*/  HMMA.16816.F32.BF16 R68, R80, R78, R68 ;  /* 0x0000004e5044723c */ /* 0x000fec0000041844 */
[----:B------:R-:W-:Y:S01]  /*3310*/  HMMA.16816.F32.BF16 R24, R12, R32, R24 ;  /* 0x000000200c18723c */ /* 0x000fe20000041818 */
[----:B------:R-:W2:Y:S05]  /*3320*/  LDSM.16.M88.4 R32, [R192+0x4800] ;  /* 0x00480000c020783b */ /* 0x000eaa0000000200 */
[----:B------:R-:W-:Y:S06]  /*3330*/  HMMA.16816.F32.BF16 R20, R8, R18, R20 ;  /* 0x000000120814723c */ /* 0x000fec0000041814 */
[----:B---3--:R-:W-:Y:S06]  /*3340*/  HMMA.16816.F32.BF16 R36, R12, R28, R36 ;  /* 0x0000001c0c24723c */ /* 0x008fec0000041824 */
[----:B------:R-:W-:Y:S06]  /*3350*/  HMMA.16816.F32.BF16 R72, R56, R52, R72 ;  /* 0x000000343848723c */ /* 0x000fec0000041848 */
[----:B------:R-:W-:Y:S01]  /*3360*/  HMMA.16816.F32.BF16 R48, R12, R30, R48 ;  /* 0x0000001e0c30723c */ /* 0x000fe20000041830 */
[----:B------:R-:W3:Y:S05]  /*3370*/  LDSM.16.M88.4 R28, [R205+0xb800] ;  /* 0x00b80000cd1c783b */ /* 0x000eea0000000200 */
[----:B------:R-:W-:Y:S01]  /*3380*/  HMMA.16816.F32.BF16 R68, R56, R54, R68 ;  /* 0x000000363844723c */ /* 0x000fe20000041844 */
[----:B------:R-:W-:Y:S01]  /*3390*/  FMUL.FTZ R20, R20, UR5 ;  /* 0x0000000514147c20 */ /* 0x000fe20008410000 */
[----:B------:R-:W-:Y:S01]  /*33a0*/  FMUL.FTZ R21, R21, UR5 ;  /* 0x0000000515157c20 */ /* 0x000fe20008410000 */
[----:B------:R-:W-:Y:S03]  /*33b0*/  LDSM.16.M88.4 R52, [R192+0x5000] ;  /* 0x00500000c034783b */ /* 0x000fe60000000200 */
[----:B------:R-:W-:Y:S01]  /*33c0*/  HMMA.16816.F32.BF16 R24, R8, R16, R24 ;  /* 0x000000100818723c */ /* 0x000fe20000041818 */
[----:B------:R-:W4:Y:S05]  /*33d0*/  LDSM.16.M88.4 R16, [R199+0xb000] ;  /* 0x00b00000c710783b */ /* 0x000f2a0000000200 */
[----:B-1----:R-:W-:Y:S06]  /*33e0*/  HMMA.16816.F32.BF16 R64, R80, R40, R64 ;  /* 0x000000285040723c */ /* 0x002fec0000041840 */
[----:B--2---:R-:W-:Y:S01]  /*33f0*/  HMMA.16816.F32.BF16 R36, R8, R32, R36 ;  /* 0x000000200824723c */ /* 0x004fe20000041824 */
[----:B------:R-:W-:Y:S01]  /*3400*/  MUFU.TANH R32, R20 ;  /* 0x0000001400207308 */ /* 0x000fe20000002400 */
[----:B------:R-:W-:Y:S01]  /*3410*/  FMUL.FTZ R40, R22, UR5 ;  /* 0x0000000516287c20 */ /* 0x000fe20008410000 */
[----:B------:R-:W-:-:S03]  /*3420*/  FMUL.FTZ R41, R23, UR5 ;  /* 0x0000000517297c20 */ /* 0x000fc60008410000 */
[----:B------:R-:W-:Y:S03]  /*3430*/  HMMA.16816.F32.BF16 R60, R80, R42, R60 ;  /* 0x0000002a503c723c */ /* 0x000fe6000004183c */
[----:B------:R1:W2:Y:S03]  /*3440*/  MUFU.TANH R33, R21 ;  /* 0x0000001500217308 */ /* 0x0002a60000002400 */
[C---:B------:R-:W-:Y:S01]  /*3450*/  HMMA.16816.F32.BF16 R72, R44.reuse, R84, R72 ;  /* 0x000000542c48723c */ /* 0x040fe20000041848 */
[----:B------:R-:W-:Y:S01]  /*3460*/  FMUL.FTZ R25, R25, UR5 ;  /* 0x0000000519197c20 */ /* 0x000fe20008410000 */
[----:B------:R-:W-:Y:S01]  /*3470*/  FMUL.FTZ R27, R27, UR5 ;  /* 0x000000051b1b7c20 */ /* 0x000fe20008410000 */
[----:B------:R-:W-:Y:S02]  /*3480*/  FMUL.FTZ R24, R24, UR5 ;  /* 0x0000000518187c20 */ /* 0x000fe40008410000 */
[----:B------:R-:W2:Y:S01]  /*3490*/  MUFU.TANH R41, R41 ;  /* 0x0000002900297308 */ /* 0x000ea20000002400 */
[----:B------:R-:W-:Y:S06]  /*34a0*/  HMMA.16816.F32.BF16 R68, R44, R86, R68 ;  /* 0x000000562c44723c */ /* 0x000fec0000041844 */
[C---:B---3--:R-:W-:Y:S01]  /*34b0*/  HMMA.16816.F32.BF16 R64, R56.reuse, R28, R64 ;  /* 0x0000001c3840723c */ /* 0x048fe20000041840 */
[----:B------:R-:W3:Y:S01]  /*34c0*/  MUFU.TANH R25, R25 ;  /* 0x0000001900197308 */ /* 0x000ee20000002400 */
[----:B-1----:R-:W1:Y:S04]  /*34d0*/  LDSM.16.M88.4 R20, [R203+0x5800] ;  /* 0x00580000cb14783b */ /* 0x002e680000000200 */
[----:B------:R-:W-:Y:S01]  /*34e0*/  HMMA.16816.F32.BF16 R60, R56, R30, R60 ;  /* 0x0000001e383c723c */ /* 0x000fe2000004183c */
[----:B------:R-:W-:-:S02]  /*34f0*/  LOP3.LUT R29, R92, 0xffffffe0, RZ, 0xc0, !PT ;  /* 0xffffffe05c1d7812 */ /* 0x000fc400078ec0ff */
[----:B------:R-:W3:Y:S03]  /*3500*/  MUFU.TANH R27, R27 ;  /* 0x0000001b001b7308 */ /* 0x000ee60000002400 */
[C---:B----4-:R-:W-:Y:S01]  /*3510*/  HMMA.16816.F32.BF16 R72, R12.reuse, R16, R72 ;  /* 0x000000100c48723c */ /* 0x050fe20000041848 */
[C---:B------:R-:W-:Y:S02]  /*3520*/  IMAD.IADD R0, R88.reuse, 0x1, -R29 ;  /* 0x0000000158007824 */ /* 0x040fe400078e0a1d */
[----:B------:R-:W-:Y:S01]  /*3530*/  LDSM.16.M88.4 R28, [R192+0x5800] ;  /* 0x00580000c01c783b */ /* 0x000fe20000000200 */
[----:B------:R-:W-:Y:S01]  /*3540*/  IMAD.SHL.U32 R88, R88, 0x2, RZ ;  /* 0x0000000258587824 */ /* 0x000fe200078e00ff */
[----:B------:R-:W4:Y:S01]  /*3550*/  MUFU.TANH R40, R40 ;  /* 0x0000002800287308 */ /* 0x000f220000002400 */
[----:B------:R-:W-:Y:S01]  /*3560*/  HMMA.16816.F32.BF16 R68, R12, R18, R68 ;  /* 0x000000120c44723c */ /* 0x000fe20000041844 */
[----:B------:R-:W2:Y:S01]  /*3570*/  LDSM.16.M88.4 R16, [R199+0xb800] ;  /* 0x00b80000c710783b */ /* 0x000ea20000000200 */
[----:B------:R-:W-:-:S04]  /*3580*/  DEPBAR.LE SB0, 0x0 ;  /* 0x000080000000791a */ /* 0x000fc80000000000 */
[----:B------:R-:W-:Y:S01]  /*3590*/  LOP3.LUT R88, R88, 0x6, RZ, 0xc0, !PT ;  /* 0x0000000658587812 */ /* 0x000fe200078ec0ff */
[C---:B------:R-:W-:Y:S01]  /*35a0*/  HMMA.16816.F32.BF16 R48, R8.reuse, R34, R48 ;  /* 0x000000220830723c */ /* 0x040fe20000041830 */
[----:B------:R-:W-:Y:S06]  /*35b0*/  MUFU.TANH R24, R24 ;  /* 0x0000001800187308 */ /* 0x000fec0000002400 */
[----:B------:R-:W-:Y:S01]  /*35c0*/  FMUL.FTZ R34, R36, UR5 ;  /* 0x0000000524227c20 */ /* 0x000fe20008410000 */
[----:B------:R-:W-:Y:S01]  /*35d0*/  FMUL.FTZ R36, R38, UR5 ;  /* 0x0000000526247c20 */ /* 0x000fe20008410000 */
[----:B------:R-:W-:Y:S01]  /*35e0*/  FMUL.FTZ R35, R37, UR5 ;  /* 0x0000000525237c20 */ /* 0x000fe20008410000 */
[----:B------:R-:W-:Y:S01]  /*35f0*/  FMUL.FTZ R37, R39, UR5 ;  /* 0x0000000527257c20 */ /* 0x000fe20008410000 */
[----:B------:R-:W-:Y:S02]  /*3600*/  HMMA.16816.F32.BF16 R72, R8, R52, R72 ;  /* 0x000000340848723c */ /* 0x000fe40000041848 */
[----:B------:R-:W4:Y:S04]  /*3610*/  MUFU.TANH R34, R34 ;  /* 0x0000002200227308 */ /* 0x000f280000002400 */
[C---:B-1----:R-:W-:Y:S04]  /*3620*/  HMMA.16816.F32.BF16 R64, R44.reuse, R20, R64 ;  /* 0x000000142c40723c */ /* 0x042fe80000041840 */
[----:B------:R-:W1:Y:S02]  /*3630*/  MUFU.TANH R36, R36 ;  /* 0x0000002400247308 */ /* 0x000e640000002400 */
[----:B------:R-:W-:Y:S01]  /*3640*/  HMMA.16816.F32.BF16 R60, R44, R22, R60 ;  /* 0x000000162c3c723c */ /* 0x000fe2000004183c */
[----:B------:R-:W-:Y:S01]  /*3650*/  SHF.R.S32.HI R21, RZ, 0x1f, R0 ;  /* 0x0000001fff157819 */ /* 0x000fe20000011400 */
[----:B------:R-:W-:Y:S01]  /*3660*/  FMUL.FTZ R38, R48, UR5 ;  /* 0x0000000530267c20 */ /* 0x000fe20008410000 */
[----:B------:R-:W-:Y:S01]  /*3670*/  FMUL.FTZ R42, R50, UR5 ;  /* 0x00000005322a7c20 */ /* 0x000fe20008410000 */
[----:B------:R-:W-:Y:S01]  /*3680*/  FMUL.FTZ R39, R49, UR5 ;  /* 0x0000000531277c20 */ /* 0x000fe20008410000 */
[----:B------:R-:W-:Y:S01]  /*3690*/  LEA.HI R0, R21, R0, RZ, 0x2 ;  /* 0x0000000015007211 */ /* 0x000fe200078f10ff */
[----:B------:R-:W-:Y:S01]  /*36a0*/  HMMA.16816.F32.BF16 R68, R8, R54, R68 ;  /* 0x000000360844723c */ /* 0x000fe20000041844 */
[----:B------:R-:W1:Y:S01]  /*36b0*/  MUFU.TANH R35, R35 ;  /* 0x0000002300237308 */ /* 0x000e620000002400 */
[----:B------:R-:W-:Y:S01]  /*36c0*/  FMUL.FTZ R51, R51, UR5 ;  /* 0x0000000533337c20 */ /* 0x000fe20008410000 */
[----:B------:R-:W-:-:S03]  /*36d0*/  SHF.R.S32.HI R21, RZ, 0x2, R0 ;  /* 0x00000002ff157819 */ /* 0x000fc60000011400 */
[----:B------:R-:W-:Y:S01]  /*36e0*/  FMUL.FTZ R72, R72, UR5 ;  /* 0x0000000548487c20 */ /* 0x000fe20008410000 */
[----:B------:R-:W-:Y:S01]  /*36f0*/  IADD3 R21, R90, 0x1, R21 ;  /* 0x000000015a157810 */ /* 0x000fe20007ffe015 */
[----:B------:R-:W-:Y:S01]  /*3700*/  FMUL.FTZ R75, R75, UR5 ;  /* 0x000000054b4b7c20 */ /* 0x000fe20008410000 */
[----:B------:R-:W1:Y:S01]  /*3710*/  MUFU.TANH R37, R37 ;  /* 0x0000002500257308 */ /* 0x000e620000002400 */
[----:B------:R-:W-:Y:S01]  /*3720*/  FMUL.FTZ R74, R74, UR5 ;  /* 0x000000054a4a7c20 */ /* 0x000fe20008410000 */
[----:B------:R-:W-:Y:S01]  /*3730*/  IADD3 R94, R6, R21, -R94 ;  /* 0x00000015065e7210 */ /* 0x000fe20007ffe85e */
[C---:B--2---:R-:W-:Y:S01]  /*3740*/  HMMA.16816.F32.BF16 R64, R12.reuse, R16, R64 ;  /* 0x000000100c40723c */ /* 0x044fe20000041840 */
[----:B------:R-:W-:Y:S02]  /*3750*/  IMAD.IADD R21, R3, 0x1, R88 ;  /* 0x0000000103157824 */ /* 0x000fe400078e0258 */
[----:B------:R-:W-:Y:S01]  /*3760*/  FMUL.FTZ R73, R73, UR5 ;  /* 0x0000000549497c20 */ /* 0x000fe20008410000 */
[----:B------:R-:W-:Y:S01]  /*3770*/  IMAD.IADD R91, R94, 0x1, R91 ;  /* 0x000000015e5b7824 */ /* 0x000fe200078e025b */
[----:B------:R-:W2:Y:S01]  /*3780*/  MUFU.TANH R167, R72 ;  /* 0x0000004800a77308 */ /* 0x000ea20000002400 */
[----:B------:R-:W-:Y:S01]  /*3790*/  HMMA.16816.F32.BF16 R60, R12, R18, R60 ;  /* 0x000000120c3c723c */ /* 0x000fe2000004183c */
[----:B------:R-:W-:-:S02]  /*37a0*/  VIADD R17, R21, 0x1 ;  /* 0x0000000115117836 */ /* 0x000fc40000000000 */
[----:B------:R-:W-:Y:S01]  /*37b0*/  VIMNMX R218, R91, R6, PT ;  /* 0x000000065bda7248 */ /* 0x000fe20003fe0100 */
[----:B------:R-:W-:Y:S01]  /*37c0*/  VIADD R23, R21, 0x8 ;  /* 0x0000000815177836 */ /* 0x000fe20000000000 */
[----:B------:R-:W-:Y:S01]  /*37d0*/  VIADDMNMX R0, R91, 0x8, R6, PT ;  /* 0x000000085b007846 */ /* 0x000fe20003800106 */
[----:B------:R-:W-:Y:S01]  /*37e0*/  FMUL.FTZ R68, R68, UR5 ;  /* 0x0000000544447c20 */ /* 0x000fe20008410000 */
[----:B------:R-:W-:Y:S01]  /*37f0*/  ISETP.GE.AND P5, PT, R17, R218, PT ;  /* 0x000000da1100720c */ /* 0x000fe20003fa6270 */
[----:B------:R-:W-:Y:S01]  /*3800*/  VIADD R13, R21, 0x18 ;  /* 0x00000018150d7836 */ /* 0x000fe20000000000 */
[----:B------:R-:W-:Y:S01]  /*3810*/  ISETP.GE.AND P3, PT, R17, R0, PT ;  /* 0x000000001100720c */ /* 0x000fe20003f66270 */
[----:B------:R-:W-:Y:S01]  /*3820*/  VIADD R17, R21, 0x9 ;  /* 0x0000000915117836 */ /* 0x000fe20000000000 */
[----:B------:R-:W-:Y:S01]  /*3830*/  ISETP.GE.AND P1, PT, R23, R218, PT ;  /* 0x000000da1700720c */ /* 0x000fe20003f26270 */
[----:B------:R-:W-:Y:S01]  /*3840*/  VIADD R15, R21, 0x11 ;  /* 0x00000011150f7836 */ /* 0x000fe20000000000 */
[----:B------:R-:W-:Y:S01]  /*3850*/  ISETP.GE.AND P4, PT, R23, R0, PT ;  /* 0x000000001700720c */ /* 0x000fe20003f86270 */
[----:B------:R-:W-:Y:S01]  /*3860*/  VIADD R19, R21, 0x20 ;  /* 0x0000002015137836 */ /* 0x000fe20000000000 */
[C---:B------:R-:W-:Y:S01]  /*3870*/  ISETP.GE.AND P2, PT, R17.reuse, R218, PT ;  /* 0x000000da1100720c */ /* 0x040fe20003f46270 */
[----:B------:R-:W2:Y:S01]  /*3880*/  MUFU.TANH R38, R38 ;  /* 0x0000002600267308 */ /* 0x000ea20000002400 */
[----:B------:R-:W-:Y:S01]  /*3890*/  ISETP.GE.AND P0, PT, R17, R0, PT ;  /* 0x000000001100720c */ /* 0x000fe20003f06270 */
[----:B------:R-:W-:Y:S01]  /*38a0*/  VIADD R17, R21, 0x10 ;  /* 0x0000001015117836 */ /* 0x000fe20000000000 */
[C---:B------:R-:W-:Y:S01]  /*38b0*/  HMMA.16816.F32.BF16 R64, R8.reuse, R28, R64 ;  /* 0x0000001c0840723c */ /* 0x040fe20000041840 */
[----:B------:R-:W-:Y:S01]  /*38c0*/  FSEL R33, R33, -INF , !P2 ;  /* 0xff80000021217808 */ /* 0x000fe20005000000 */
[----:B------:R-:W-:Y:S01]  /*38d0*/  FMUL.FTZ R69, R69, UR5 ;  /* 0x0000000545457c20 */ /* 0x000fe20008410000 */
[----:B------:R-:W-:Y:S01]  /*38e0*/  FSEL R16, R41, -INF , !P0 ;  /* 0xff80000029107808 */ /* 0x000fe20004000000 */
[----:B------:R-:W-:Y:S01]  /*38f0*/  FMUL.FTZ R70, R70, UR5 ;  /* 0x0000000546467c20 */ /* 0x000fe20008410000 */
[----:B---3--:R-:W-:Y:S01]  /*3900*/  FSEL R25, R25, -INF , !P5 ;  /* 0xff80000019197808 */ /* 0x008fe20006800000 */
[----:B------:R-:W-:Y:S01]  /*3910*/  HMMA.16816.F32.BF16 R60, R8, R30, R60 ;  /* 0x0000001e083c723c */ /* 0x000fe2000004183c */
[----:B------:R-:W-:Y:S01]  /*3920*/  FSEL R18, R27, -INF , !P3 ;  /* 0xff8000001b127808 */ /* 0x000fe20005800000 */
[----:B------:R-:W3:Y:S01]  /*3930*/  MUFU.TANH R42, R42 ;  /* 0x0000002a002a7308 */ /* 0x000ee20000002400 */
[----:B------:R-:W-:Y:S01]  /*3940*/  ISETP.GE.AND P2, PT, R13, R218, PT ;  /* 0x000000da0d00720c */ /* 0x000fe20003f46270 */
[----:B------:R-:W-:Y:S01]  /*3950*/  FMUL.FTZ R71, R71, UR5 ;  /* 0x0000000547477c20 */ /* 0x000fe20008410000 */
[----:B------:R-:W-:Y:S01]  /*3960*/  ISETP.GE.AND P0, PT, R13, R0, PT ;  /* 0x000000000d00720c */ /* 0x000fe20003f06270 */
[----:B------:R-:W-:Y:S01]  /*3970*/  VIADD R13, R21, 0x19 ;  /* 0x00000019150d7836 */ /* 0x000fe20000000000 */
[----:B------:R-:W-:Y:S01]  /*3980*/  ISETP.GE.AND P5, PT, R17, R218, PT ;  /* 0x000000da1100720c */ /* 0x000fe20003fa6270 */
[----:B------:R-:W-:Y:S01]  /*3990*/  VIADD R9, R21, 0x21 ;  /* 0x0000002115097836 */ /* 0x000fe20000000000 */
[----:B------:R-:W-:Y:S01]  /*39a0*/  ISETP.GE.AND P3, PT, R17, R0, PT ;  /* 0x000000001100720c */ /* 0x000fe20003f66270 */
[----:B------:R-:W3:Y:S01]  /*39b0*/  MUFU.TANH R39, R39 ;  /* 0x0000002700277308 */ /* 0x000ee20000002400 */
[----:B------:R-:W-:Y:S01]  /*39c0*/  FSEL R17, R32, -INF , !P1 ;  /* 0xff80000020117808 */ /* 0x000fe20004800000 */
[----:B------:R-:W-:Y:S01]  /*39d0*/  VIADD R23, R21, 0x29 ;  /* 0x0000002915177836 */ /* 0x000fe20000000000 */
[----:B------:R-:W-:Y:S01]  /*39e0*/  ISETP.GE.AND P1, PT, R15, R218, PT ;  /* 0x000000da0f00720c */ /* 0x000fe20003f26270 */
[----:B------:R-:W-:Y:S01]  /*39f0*/  FMUL.FTZ R10, R26, UR5 ;  /* 0x000000051a0a7c20 */ /* 0x000fe20008410000 */
[----:B----4-:R-:W-:-:S02]  /*3a00*/  FSEL R40, R40, -INF , !P4 ;  /* 0xff80000028287808 */ /* 0x010fc40006000000 */
[----:B------:R-:W-:Y:S01]  /*3a10*/  ISETP.GE.AND P4, PT, R15, R0, PT ;  /* 0x000000000f00720c */ /* 0x000fe20003f86270 */
[----:B------:R-:W4:Y:S01]  /*3a20*/  MUFU.TANH R20, R51 ;  /* 0x0000003300147308 */ /* 0x000f220000002400 */
[----:B------:R-:W-:Y:S01]  /*3a30*/  FSEL R15, R34, -INF , !P5 ;  /* 0xff800000220f7808 */ /* 0x000fe20006800000 */
[----:B------:R-:W-:Y:S01]  /*3a40*/  FMUL.FTZ R64, R64, UR5 ;  /* 0x0000000540407c20 */ /* 0x000fe20008410000 */
[----:B-1----:R-:W-:Y:S01]  /*3a50*/  FSEL R14, R36, -INF , !P3 ;  /* 0xff800000240e7808 */ /* 0x002fe20005800000 */
[----:B------:R-:W-:Y:S01]  /*3a60*/  FMUL.FTZ R65, R65, UR5 ;  /* 0x0000000541417c20 */ /* 0x000fe20008410000 */
[C---:B------:R-:W-:Y:S01]  /*3a70*/  ISETP.GE.AND P5, PT, R13.reuse, R218, PT ;  /* 0x000000da0d00720c */ /* 0x040fe20003fa6270 */
[----:B------:R-:W-:Y:S01]  /*3a80*/  FMUL.FTZ R66, R66, UR5 ;  /* 0x0000000542427c20 */ /* 0x000fe20008410000 */
[----:B------:R-:W-:Y:S01]  /*3a90*/  ISETP.GE.AND P3, PT, R13, R0, PT ;  /* 0x000000000d00720c */ /* 0x000fe20003f66270 */
[----:B------:R-:W1:Y:S01]  /*3aa0*/  MUFU.TANH R174, R75 ;  /* 0x0000004b00ae7308 */ /* 0x000e620000002400 */
[----:B------:R-:W-:Y:S01]  /*3ab0*/  FSEL R13, R35, -INF , !P1 ;  /* 0xff800000230d7808 */ /* 0x000fe20004800000 */
[----:B------:R-:W-:Y:S01]  /*3ac0*/  FMUL.FTZ R67, R67, UR5 ;  /* 0x0000000543437c20 */ /* 0x000fe20008410000 */
[----:B------:R-:W-:Y:S01]  /*3ad0*/  ISETP.GE.AND P1, PT, R19, R218, PT ;  /* 0x000000da1300720c */ /* 0x000fe20003f26270 */
[----:B------:R-:W-:Y:S01]  /*3ae0*/  FMUL.FTZ R60, R60, UR5 ;  /* 0x000000053c3c7c20 */ /* 0x000fe20008410000 */
[----:B------:R-:W-:Y:S01]  /*3af0*/  FSEL R12, R37, -INF , !P4 ;  /* 0xff800000250c7808 */ /* 0x000fe20006000000 */
[----:B------:R-:W-:Y:S01]  /*3b00*/  FMUL.FTZ R62, R62, UR5 ;  /* 0x000000053e3e7c20 */ /* 0x000fe20008410000 */
[----:B--2---:R-:W-:Y:S01]  /*3b10*/  FSEL R167, R167, -INF , !P1 ;  /* 0xff800000a7a77808 */ /* 0x004fe20004800000 */
[----:B------:R-:W2:Y:S01]  /*3b20*/  MUFU.TANH R169, R68 ;  /* 0x0000004400a97308 */ /* 0x000ea20000002400 */
[----:B------:R-:W-:Y:S01]  /*3b30*/  ISETP.GT.AND P1, PT, R2, 0x1, PT ;  /* 0x000000010200780c */ /* 0x000fe20003f24270 */
[----:B------:R-:W-:Y:S01]  /*3b40*/  FMUL.FTZ R61, R61, UR5 ;  /* 0x000000053d3d7c20 */ /* 0x000fe20008410000 */
[----:B------:R-:W-:Y:S01]  /*3b50*/  ISETP.GE.AND P4, PT, R19, R0, PT ;  /* 0x000000001300720c */ /* 0x000fe20003f86270 */
[----:B------:R-:W-:Y:S01]  /*3b60*/  VIADD R19, R21, 0x28 ;  /* 0x0000002815137836 */ /* 0x000fe20000000000 */
[----:B------:R-:W-:Y:S01]  /*3b70*/  FSEL R11, R38, -INF , !P2 ;  /* 0xff800000260b7808 */ /* 0x000fe20005000000 */
[----:B------:R-:W-:Y:S01]  /*3b80*/  FMUL.FTZ R63, R63, UR5 ;  /* 0x000000053f3f7c20 */ /* 0x000fe20008410000 */
[----:B---3--:R-:W-:Y:S01]  /*3b90*/  FSEL R8, R42, -INF , !P0 ;  /* 0xff8000002a087808 */ /* 0x008fe20004000000 */
[----:B------:R-:W3:Y:S01]  /*3ba0*/  MUFU.TANH R224, R74 ;  /* 0x0000004a00e07308 */ /* 0x000ee20000002400 */
[----:B------:R-:W-:-:S02]  /*3bb0*/  ISETP.GE.AND P2, PT, R9, R218, PT ;  /* 0x000000da0900720c */ /* 0x000fc40003f46270 */
[----:B------:R-:W-:Y:S02]  /*3bc0*/  ISETP.GE.AND P0, PT, R9, R0, PT ;  /* 0x000000000900720c */ /* 0x000fe40003f06270 */
[----:B------:R-:W-:Y:S01]  /*3bd0*/  FSEL R9, R39, -INF , !P5 ;  /* 0xff80000027097808 */ /* 0x000fe20006800000 */
[----:B------:R-:W3:Y:S01]  /*3be0*/  @!P1 LDC.64 R138, c[0x0][0x218] ;  /* 0x00008600ff8a9b82 */ /* 0x000ee20000000a00 */
[----:B----4-:R-:W-:Y:S01]  /*3bf0*/  FSEL R6, R20, -INF , !P3 ;  /* 0xff80000014067808 */ /* 0x010fe20005800000 */
[----:B------:R-:W4:Y:S01]  /*3c00*/  MUFU.TANH R171, R69 ;  /* 0x0000004500ab7308 */ /* 0x000f220000002400 */
[C---:B------:R-:W-:Y:S02]  /*3c10*/  ISETP.GE.AND P5, PT, R19.reuse, R218, PT ;  /* 0x000000da1300720c */ /* 0x040fe40003fa6270 */
[----:B------:R-:W-:Y:S01]  /*3c20*/  ISETP.GE.AND P3, PT, R19, R0, PT ;  /* 0x000000001300720c */ /* 0x000fe20003f66270 */
[----:B------:R-:W-:Y:S01]  /*3c30*/  VIADD R19, R21, 0x30 ;  /* 0x0000003015137836 */ /* 0x000fe20000000000 */
[----:B-1----:R-:W-:-:S02]  /*3c40*/  FSEL R174, R174, -INF , !P0 ;  /* 0xff800000aeae7808 */ /* 0x002fc40004000000 */
[----:B--2---:R-:W-:Y:S01]  /*3c50*/  FSEL R169, R169, -INF , !P5 ;  /* 0xff800000a9a97808 */ /* 0x004fe20006800000 */
[----:B------:R-:W1:Y:S01]  /*3c60*/  MUFU.TANH R222, R70 ;  /* 0x0000004600de7308 */ /* 0x000e620000002400 */
[----:B---3--:R-:W-:Y:S02]  /*3c70*/  FSEL R224, R224, -INF , !P4 ;  /* 0xff800000e0e07808 */ /* 0x008fe40006000000 */
[C---:B------:R-:W-:Y:S02]  /*3c80*/  ISETP.GE.AND P0, PT, R19.reuse, R218, PT ;  /* 0x000000da1300720c */ /* 0x040fe40003f06270 */
[----:B------:R-:W-:Y:S01]  /*3c90*/  ISETP.GE.AND P5, PT, R19, R0, PT ;  /* 0x000000001300720c */ /* 0x000fe20003fa6270 */
[----:B------:R-:W-:Y:S01]  /*3ca0*/  VIADD R19, R21, 0x31 ;  /* 0x0000003115137836 */ /* 0x000fe20000000000 */
[----:B------:R-:W-:Y:S01]  /*3cb0*/  ISETP.GE.AND P4, PT, R23, R218, PT ;  /* 0x000000da1700720c */ /* 0x000fe20003f86270 */
[----:B------:R-:W2:Y:S03]  /*3cc0*/  MUFU.TANH R175, R73 ;  /* 0x0000004900af7308 */ /* 0x000ea60000002400 */
[----:B----4-:R-:W-:-:S02]  /*3cd0*/  FSEL R171, R171, -INF , !P4 ;  /* 0xff800000abab7808 */ /* 0x010fc40006000000 */
[----:B------:R-:W-:-:S03]  /*3ce0*/  ISETP.GE.AND P4, PT, R19, R0, PT ;  /* 0x000000001300720c */ /* 0x000fc60003f86270 */
[----:B------:R-:W3:Y:S01]  /*3cf0*/  MUFU.TANH R180, R71 ;  /* 0x0000004700b47308 */ /* 0x000ee20000002400 */
[----:B-1----:R-:W-:Y:S02]  /*3d00*/  FSEL R222, R222, -INF , !P3 ;  /* 0xff800000dede7808 */ /* 0x002fe40005800000 */
[----:B------:R-:W-:Y:S01]  /*3d10*/  ISETP.GE.AND P3, PT, R19, R218, PT ;  /* 0x000000da1300720c */ /* 0x000fe20003f66270 */
[----:B------:R-:W-:-:S04]  /*3d20*/  VIADD R19, R21, 0x38 ;  /* 0x0000003815137836 */ /* 0x000fc80000000000 */
        /* <DEDUP_REMOVED lines=14> */
[----:B---3--:R-:W-:Y:S01]  /*3e10*/  FSEL R182, R182, -INF , !P5 ;  /* 0xff800000b6b67808 */ /* 0x008fe20006800000 */
[----:B------:R-:W-:Y:S01]  /*3e20*/  BAR.SYNC.DEFER_BLOCKING 0x0 ;  /* 0x0000000000007b1d */ /* 0x000fe20000010000 */
[----:B------:R-:W-:-:S05]  /*3e30*/  ISETP.GE.AND P5, PT, R21, R218, PT ;  /* 0x000000da1500720c */ /* 0x000fca0003fa6270 */
[----:B------:R-:W3:Y:S01]  /*3e40*/  MUFU.TANH R176, R62 ;  /* 0x0000003e00b07308 */ /* 0x000ee20000002400 */
[----:B-1----:R-:W-:Y:S02]  /*3e50*/  FSEL R178, R178, -INF , !P4 ;  /* 0xff800000b2b27808 */ /* 0x002fe40006000000 */
[----:B------:R-:W-:-:S05]  /*3e60*/  ISETP.GE.AND P4, PT, R19, R218, PT ;  /* 0x000000da1300720c */ /* 0x000fca0003f86270 */
[----:B------:R-:W1:Y:S01]  /*3e70*/  MUFU.TANH R10, R10 ;  /* 0x0000000a000a7308 */ /* 0x000e620000002400 */
[----:B--2---:R-:W-:Y:S02]  /*3e80*/  FSEL R179, R179, -INF , !P2 ;  /* 0xff800000b3b37808 */ /* 0x004fe40005000000 */
[----:B------:R-:W-:Y:S02]  /*3e90*/  ISETP.GE.AND P2, PT, R19, R0, PT ;  /* 0x000000001300720c */ /* 0x000fe40003f46270 */
[----:B------:R-:W-:-:S03]  /*3ea0*/  FSEL R19, R24, -INF , !P5 ;  /* 0xff80000018137808 */ /* 0x000fc60006800000 */
[----:B------:R-:W2:Y:S01]  /*3eb0*/  MUFU.TANH R177, R61 ;  /* 0x0000003d00b17308 */ /* 0x000ea20000002400 */
[----:B---3--:R-:W-:Y:S02]  /*3ec0*/  FSEL R176, R176, -INF , !P0 ;  /* 0xff800000b0b07808 */ /* 0x008fe40004000000 */
[----:B------:R-:W-:-:S04]  /*3ed0*/  @!P1 LEA R216, P0, R133, R138, 0x1 ;  /* 0x0000008a85d89211 */ /* 0x000fc800078008ff */
[----:B------:R-:W-:Y:S01]  /*3ee0*/  @!P1 LEA.HI.X R217, R133, R139, R212, 0x1, P0 ;  /* 0x0000008b85d99211 */ /* 0x000fe200000f0cd4 */
[----:B------:R-:W3:Y:S01]  /*3ef0*/  MUFU.TANH R172, R63 ;  /* 0x0000003f00ac7308 */ /* 0x000ee20000002400 */
[----:B-1----:R-:W-:Y:S02]  /*3f00*/  FSEL R4, R10, -INF , !P3 ;  /* 0xff8000000a047808 */ /* 0x002fe40005800000 */
[----:B--2---:R-:W-:Y:S02]  /*3f10*/  FSEL R177, R177, -INF , !P4 ;  /* 0xff800000b1b17808 */ /* 0x004fe40006000000 */
[----:B---3--:R-:W-:Y:S01]  /*3f20*/  FSEL R172, R172, -INF , !P2 ;  /* 0xff800000acac7808 */ /* 0x008fe20005000000 */
        /* <DEDUP_REMOVED lines=61> */
.L_x_2223:
[----:B------:R-:W-:-:S04]  /*4300*/  LEA R10, -R134, RZ, 0x6 ;  /* 0x000000ff860a7211 */ /* 0x000fc800078e31ff */
[----:B------:R-:W-:-:S07]  /*4310*/  SHF.R.S32.HI R3, RZ, 0x1f, R10 ;  /* 0x0000001fff037819 */ /* 0x000fce000001140a */
.L_x_2224:
        /* <DEDUP_REMOVED lines=29> */
.L_x_2222:
[----:B-1----:R-:W-:Y:S01]  /*44f0*/  FMNMX.FTZ R20, R19, R25, !PT ;  /* 0x0000001913147209 */ /* 0x002fe20007810000 */
        /* <DEDUP_REMOVED lines=45> */
[----:B------:R-:W-:Y:S04]  /*47d0*/  LDSM.16.MT88.4 R108, [R197+0xc000] ;  /* 0x00c00000c56c783b */ /* 0x000fe80000004200 */
        /* <DEDUP_REMOVED lines=9> */
[C---:B------:R-:W-:Y:S01]  /*4870*/  FMUL.FTZ R173, R3.reuse, UR6 ;  /* 0x0000000603ad7c20 */ /* 0x040fe20008410000 */
        /* <DEDUP_REMOVED lines=11> */
[----:B------:R-:W1:Y:S01]  /*4930*/  LDSM.16.MT88.4 R40, [R200+0xe000] ;  /* 0x00e00000c828783b */ /* 0x000e620000004200 */
        /* <DEDUP_REMOVED lines=8> */
[--C-:B------:R-:W-:Y:S01]  /*49c0*/  FFMA.FTZ R153, R8, UR6, -R173.reuse ;  /* 0x0000000608997c23 */ /* 0x100fe200080108ad */
[----:B------:R-:W2:Y:S01]  /*49d0*/  LDSM.16.MT88.4 R12, [R198+0xc800] ;  /* 0x00c80000c60c783b */ /* 0x000ea20000004200 */
[----:B------:R-:W3:Y:S01]  /*49e0*/  MUFU.EX2 R163, R163 ;  /* 0x000000a300a37308 */ /* 0x000ee20000000800 */
[--C-:B------:R-:W-:Y:S01]  /*49f0*/  FFMA.FTZ R152, R6, UR6, -R173.reuse ;  /* 0x0000000606987c23 */ /* 0x100fe200080108ad */
[--C-:B------:R-:W-:Y:S01]  /*4a00*/  FFMA.FTZ R168, R175, UR6, -R220.reuse ;  /* 0x00000006afa87c23 */ /* 0x100fe200080108dc */
[----:B------:R-:W4:Y:S01]  /*4a10*/  LDSM.16.MT88.4 R8, [R200+0xe800] ;  /* 0x00e80000c808783b */ /* 0x000f220000004200 */
[--C-:B------:R-:W-:Y:S01]  /*4a20*/  FFMA.FTZ R170, R171, UR6, -R220.reuse ;  /* 0x00000006abaa7c23 */ /* 0x100fe200080108dc */
[--C-:B------:R-:W-:Y:S01]  /*4a30*/  FFMA.FTZ R167, R167, UR6, -R220.reuse ;  /* 0x00000006a7a77c23 */ /* 0x100fe200080108dc */
[--C-:B------:R-:W-:Y:S01]  /*4a40*/  FFMA.FTZ R169, R169, UR6, -R220.reuse ;  /* 0x00000006a9a97c23 */ /* 0x100fe200080108dc */
[----:B------:R-:W5:Y:S01]  /*4a50*/  LDSM.16.MT88.4 R16, [R196+0xe800] ;  /* 0x00e80000c410783b */ /* 0x000f620000004200 */
[----:B------:R-:W-:Y:S01]  /*4a60*/  MUFU.EX2 R162, R162 ;  /* 0x000000a200a27308 */ /* 0x000fe20000000800 */
[--C-:B------:R-:W-:Y:S01]  /*4a70*/  FFMA.FTZ R171, R224, UR6, -R173.reuse ;  /* 0x00000006e0ab7c23 */ /* 0x100fe200080108ad */
[--C-:B------:R-:W-:Y:S01]  /*4a80*/  FFMA.FTZ R174, R174, UR6, -R173.reuse ;  /* 0x00000006aeae7c23 */ /* 0x100fe200080108ad */
[----:B------:R-:W-:Y:S01]  /*4a90*/  LDSM.16.MT88.4 R32, [R197+0xc800] ;  /* 0x00c80000c520783b */ /* 0x000fe20000004200 */
[--C-:B------:R-:W-:Y:S01]  /*4aa0*/  FFMA.FTZ R175, R222, UR6, -R173.reuse ;  /* 0x00000006deaf7c23 */ /* 0x100fe200080108ad */
[--C-:B------:R-:W-:Y:S01]  /*4ab0*/  FFMA.FTZ R180, R180, UR6, -R173.reuse ;  /* 0x00000006b4b47c23 */ /* 0x100fe200080108ad */
[--C-:B------:R-:W-:Y:S01]  /*4ac0*/  FFMA.FTZ R183, R183, UR6, -R220.reuse ;  /* 0x00000006b7b77c23 */ /* 0x100fe200080108dc */
[----:B------:R-:W-:Y:S01]  /*4ad0*/  LDSM.16.MT88.4 R140, [R200+0xc800] ;  /* 0x00c80000c88c783b */ /* 0x000fe20000004200 */
[----:B------:R-:W1:Y:S01]  /*4ae0*/  MUFU.EX2 R159, R159 ;  /* 0x0000009f009f7308 */ /* 0x000e620000000800 */
[----:B---3--:R-:W-:Y:S01]  /*4af0*/  F2FP.BF16.F32.PACK_AB R96, R163, R164 ;  /* 0x000000a4a360723e */ /* 0x008fe200000010ff */
[--C-:B------:R-:W-:Y:S01]  /*4b00*/  FFMA.FTZ R222, R181, UR6, -R220.reuse ;  /* 0x00000006b5de7c23 */ /* 0x100fe200080108dc */
[----:B------:R-:W-:Y:S01]  /*4b10*/  LDSM.16.MT88.4 R28, [R196+0xc800] ;  /* 0x00c80000c41c783b */ /* 0x000fe20000004200 */
[--C-:B------:R-:W-:Y:S01]  /*4b20*/  FFMA.FTZ R179, R179, UR6, -R220.reuse ;  /* 0x00000006b3b37c23 */ /* 0x100fe200080108dc */
[----:B------:R-:W-:Y:S01]  /*4b30*/  FFMA.FTZ R220, R177, UR6, -R220 ;  /* 0x00000006b1dc7c23 */ /* 0x000fe200080108dc */
[--C-:B------:R-:W-:Y:S01]  /*4b40*/  FFMA.FTZ R177, R182, UR6, -R173.reuse ;  /* 0x00000006b6b17c23 */ /* 0x100fe200080108ad */
[----:B------:R-:W-:Y:S01]  /*4b50*/  LDSM.16.MT88.4 R24, [R198+0xe800] ;  /* 0x00e80000c618783b */ /* 0x000fe20000004200 */
[----:B------:R-:W-:Y:S01]  /*4b60*/  MUFU.EX2 R165, R165 ;  /* 0x000000a500a57308 */ /* 0x000fe20000000800 */
[--C-:B------:R-:W-:Y:S01]  /*4b70*/  FFMA.FTZ R178, R178, UR6, -R173.reuse ;  /* 0x00000006b2b27c23 */ /* 0x100fe200080108ad */
[--C-:B------:R-:W-:Y:S01]  /*4b80*/  FFMA.FTZ R176, R176, UR6, -R173.reuse ;  /* 0x00000006b0b07c23 */ /* 0x100fe200080108ad */
[----:B------:R-:W-:Y:S01]  /*4b90*/  FFMA.FTZ R225, R172, UR6, -R173 ;  /* 0x00000006ace17c23 */ /* 0x000fe200080108ad */
[----:B------:R-:W-:Y:S01]  /*4ba0*/  FADD.FTZ R163, R164, R163 ;  /* 0x000000a3a4a37221 */ /* 0x000fe20000010000 */
[----:B------:R-:W-:-:S03]  /*4bb0*/  ISETP.GE.AND P0, PT, R2, 0x2, PT ;  /* 0x000000020200780c */ /* 0x000fc60003f06270 */
        /* <DEDUP_REMOVED lines=60> */
[----:B------:R-:W1:Y:S05]  /*4f80*/  LDSM.16.MT88.4 R20, [R197+0x10800] ;  /* 0x01080000c514783b */ /* 0x000e6a0000004200 */
[C---:B-----5:R-:W-:Y:S01]  /*4f90*/  HMMA.16816.F32.BF16 R60, R4.reuse, R16, R60 ;  /* 0x00000010043c723c */ /* 0x060fe2000004183c */
[----:B------:R-:W-:Y:S05]  /*4fa0*/  MUFU.EX2 R183, R183 ;  /* 0x000000b700b77308 */ /* 0x000fea0000000800 */
[----:B------:R-:W-:Y:S01]  /*4fb0*/  HMMA.16816.F32.BF16 R64, R4, R18, R64 ;  /* 0x000000120440723c */ /* 0x000fe20000041840 */
[----:B------:R-:W5:Y:S02]  /*4fc0*/  LDSM.16.MT88.4 R16, [R196+0x10800] ;  /* 0x01080000c410783b */ /* 0x000f640000004200 */
[----:B------:R-:W4:Y:S03]  /*4fd0*/  MUFU.EX2 R222, R222 ;  /* 0x000000de00de7308 */ /* 0x000f260000000800 */
[----:B------:R-:W-:Y:S05]  /*4fe0*/  HMMA.16816.F32.BF16 R108, R96, R110, RZ ;  /* 0x0000006e606c723c */ /* 0x000fea00000418ff */
[----:B------:R-:W-:Y:S01]  /*4ff0*/  MUFU.EX2 R179, R179 ;  /* 0x000000b300b37308 */ /* 0x000fe20000000800 */
[C---:B--2---:R-:W-:Y:S06]  /*5000*/  HMMA.16816.F32.BF16 R68, R4.reuse, R12, R68 ;  /* 0x0000000c0444723c */ /* 0x044fec0000041844 */
[C---:B------:R-:W-:Y:S01]  /*5010*/  HMMA.16816.F32.BF16 R72, R4.reuse, R14, R72 ;  /* 0x0000000e0448723c */ /* 0x040fe20000041848 */
[----:B------:R-:W2:Y:S01]  /*5020*/  LDSM.16.MT88.4 R12, [R197+0xd000] ;  /* 0x00d00000c50c783b */ /* 0x000ea20000004200 */
        /* <DEDUP_REMOVED lines=47> */
[----:B--2---:R-:W-:Y:S01]  /*5320*/  HMMA.16816.F32.BF16 R112, R4, R12, R112 ;  /* 0x0000000c0470723c */ /* 0x004fe20000041870 */
[----:B------:R-:W-:Y:S01]  /*5330*/  FADD.FTZ R170, R170, R169 ;  /* 0x000000a9aaaa7221 */ /* 0x000fe20000010000 */
[----:B------:R-:W-:-:S04]  /*5340*/  FADD.FTZ R180, R180, R175 ;  /* 0x000000afb4b47221 */ /* 0x000fc80000010000 */
[C---:B------:R-:W-:Y:S01]  /*5350*/  HMMA.16816.F32.BF16 R108, R4.reuse, R14, R108 ;  /* 0x0000000e046c723c */ /* 0x040fe2000004186c */
[----:B------:R-:W2:Y:S05]  /*5360*/  LDSM.16.MT88.4 R12, [R198+0x11000] ;  /* 0x01100000c60c783b */ /* 0x000eaa0000004200 */
[C---:B---3--:R-:W-:Y:S06]  /*5370*/  HMMA.16816.F32.BF16 R52, R4.reuse, R8, R52 ;  /* 0x000000080434723c */ /* 0x048fec0000041834 */
[C---:B------:R-:W-:Y:S01]  /*5380*/  HMMA.16816.F32.BF16 R56, R4.reuse, R10, R56 ;  /* 0x0000000a0438723c */ /* 0x040fe20000041838 */
[----:B------:R-:W3:Y:S05]  /*5390*/  LDSM.16.MT88.4 R8, [R197+0x11000] ;  /* 0x01100000c508783b */ /* 0x000eea0000004200 */
[C---:B-1----:R-:W-:Y:S06]  /*53a0*/  HMMA.16816.F32.BF16 R60, R4.reuse, R20, R60 ;  /* 0x00000014043c723c */ /* 0x042fec000004183c */
[C---:B------:R-:W-:Y:S01]  /*53b0*/  HMMA.16816.F32.BF16 R64, R4.reuse, R22, R64 ;  /* 0x000000160440723c */ /* 0x040fe20000041840 */
[----:B------:R-:W1:Y:S05]  /*53c0*/  LDSM.16.MT88.4 R20, [R196+0x11000] ;  /* 0x01100000c414783b */ /* 0x000e6a0000004200 */
[C---:B-----5:R-:W-:Y:S06]  /*53d0*/  HMMA.16816.F32.BF16 R68, R4.reuse, R16, R68 ;  /* 0x000000100444723c */ /* 0x060fec0000041844 */
[C---:B------:R-:W-:Y:S01]  /*53e0*/  HMMA.16816.F32.BF16 R72, R4.reuse, R18, R72 ;  /* 0x000000120448723c */ /* 0x040fe20000041848 */
[----:B------:R-:W4:Y:S05]  /*53f0*/  LDSM.16.MT88.4 R16, [R200+0xd800] ;  /* 0x00d80000c810783b */ /* 0x000f2a0000004200 */
[C---:B--2---:R-:W-:Y:S06]  /*5400*/  HMMA.16816.F32.BF16 R76, R4.reuse, R12, R76 ;  /* 0x0000000c044c723c */ /* 0x044fec000004184c */
[C---:B------:R-:W-:Y:S01]  /*5410*/  HMMA.16816.F32.BF16 R80, R4.reuse, R14, R80 ;  /* 0x0000000e0450723c */ /* 0x040fe20000041850 */
[----:B------:R-:W2:Y:S05]  /*5420*/  LDSM.16.MT88.4 R12, [R198+0xd800] ;  /* 0x00d80000c60c783b */ /* 0x000eaa0000004200 */
        /* <DEDUP_REMOVED lines=126> */
.L_x_2226:
[----:B------:R-:W-:-:S04]  /*5c10*/  LEA R4, -R136, RZ, 0x6 ;  /* 0x000000ff88047211 */ /* 0x000fc800078e31ff */
[----:B------:R-:W-:-:S07]  /*5c20*/  SHF.R.S32.HI R5, RZ, 0x1f, R4 ;  /* 0x0000001fff057819 */ /* 0x000fce0000011404 */
.L_x_2227:
[----:B------:R-:W-:Y:S02]  /*5c30*/  IADD3 R7, P0, R4, R150, RZ ;  /* 0x0000009604077210 */ /* 0x000fe40007f1e0ff */
[----:B------:R-:W-:Y:S02]  /*5c40*/  LEA R9, P1, R136, R4, 0x4 ;  /* 0x0000000488097211 */ /* 0x000fe400078220ff */
[----:B------:R-:W-:Y:S01]  /*5c50*/  LEA R208, P3, R4, R208, 0x1 ;  /* 0x000000d004d07211 */ /* 0x000fe200078608ff */
[----:B------:R-:W-:Y:S01]  /*5c60*/  IMAD.X R6, R5, 0x1, R148, P0 ;  /* 0x0000000105067824 */ /* 0x000fe200000e0694 */
[----:B------:R-:W-:Y:S02]  /*5c70*/  IADD3 R150, P0, R9, R150, RZ ;  /* 0x0000009609967210 */ /* 0x000fe40007f1e0ff */
[----:B------:R-:W-:Y:S02]  /*5c80*/  LEA.HI.X R9, R136, R5, R137, 0x4, P1 ;  /* 0x0000000588097211 */ /* 0x000fe400008f2489 */
[----:B------:R-:W-:-:S02]  /*5c90*/  LEA R10, P2, R7, UR8, 0x1 ;  /* 0x00000008070a7c11 */ /* 0x000fc4000f8408ff */
[----:B------:R-:W-:Y:S01]  /*5ca0*/  LEA.HI.X R209, R4, R209, R5, 0x1, P3 ;  /* 0x000000d104d17211 */ /* 0x000fe200018f0c05 */
[----:B------:R-:W-:Y:S01]  /*5cb0*/  IMAD.SHL.U32 R5, R136, 0x20, RZ ;  /* 0x0000002088057824 */ /* 0x000fe200078e00ff */
[----:B------:R-:W-:Y:S01]  /*5cc0*/  LEA.HI.X R11, R7, UR9, R6, 0x1, P2 ;  /* 0x00000009070b7c11 */ /* 0x000fe200090f0c06 */
[----:B------:R-:W-:Y:S01]  /*5cd0*/  IMAD.X R9, R9, 0x1, R148, P0 ;  /* 0x0000000109097824 */ /* 0x000fe200000e0694 */
[----:B------:R-:W-:Y:S01]  /*5ce0*/  LEA R6, P0, R150, UR8, 0x1 ;  /* 0x0000000896067c11 */ /* 0x000fe2000f8008ff */
[----:B------:R-:W-:Y:S01]  /*5cf0*/  @!PT LDS RZ, [RZ] ;  /* 0x00000000fffff984 */ /* 0x000fe20000000800 */
[----:B------:R-:W-:Y:S01]  /*5d00*/  @!PT LDS RZ, [RZ] ;  /* 0x00000000fffff984 */ /* 0x000fe20000000800 */
[----:B------:R-:W-:Y:S01]  /*5d10*/  @!PT LDS RZ, [RZ] ;  /* 0x00000000fffff984 */ /* 0x000fe20000000800 */
[----:B------:R-:W-:Y:S01]  /*5d20*/  LDGSTS.E.BYPASS.LTC128B.128 [R213+0xc000], desc[UR10][R208.64] ;  /* 0x0c000000d0d57fae */ /* 0x000fe2000b901d4a */
[----:B------:R-:W-:Y:S02]  /*5d30*/  SHF.L.U64.HI R4, R136, 0x5, R137 ;  /* 0x0000000588047819 */ /* 0x000fe40000010289 */
[----:B------:R-:W-:Y:S01]  /*5d40*/  IADD3 R8, P1, R5, R208, RZ ;  /* 0x000000d005087210 */ /* 0x000fe20007f3e0ff */
[----:B------:R-:W-:Y:S01]  /*5d50*/  LDGSTS.E.BYPASS.LTC128B.128 [R213+0xe000], desc[UR10][R10.64+0x80] ;  /* 0x0e0000800ad57fae */ /* 0x000fe2000b901d4a */
[----:B------:R-:W-:-:S02]  /*5d60*/  LEA.HI.X R7, R150, UR9, R9, 0x1, P0 ;  /* 0x0000000996077c11 */ /* 0x000fc400080f0c09 */
[-C--:B------:R-:W-:Y:S01]  /*5d70*/  IADD3 R12, P0, R8, R5.reuse, RZ ;  /* 0x00000005080c7210 */ /* 0x080fe20007f1e0ff */
[----:B------:R-:W-:Y:S01]  /*5d80*/  IMAD.X R9, R4, 0x1, R209, P1 ;  /* 0x0000000104097824 */ /* 0x000fe200008e06d1 */
[-C--:B------:R-:W-:Y:S01]  /*5d90*/  IADD3 R14, P2, R6, R5.reuse, RZ ;  /* 0x00000005060e7210 */ /* 0x080fe20007f5e0ff */
[----:B------:R-:W-:Y:S01]  /*5da0*/  LDGSTS.E.BYPASS.LTC128B.128 [R213+0x10000], desc[UR10][R10.64+0x100] ;  /* 0x100001000ad57fae */ /* 0x000fe2000b901d4a */
[-C--:B------:R-:W-:Y:S01]  /*5db0*/  IADD3 R16, P1, R12, R5.reuse, RZ ;  /* 0x000000050c107210 */ /* 0x080fe20007f3e0ff */
[--C-:B------:R-:W-:Y:S01]  /*5dc0*/  IMAD.X R13, R9, 0x1, R4.reuse, P0 ;  /* 0x00000001090d7824 */ /* 0x100fe200000e0604 */
[----:B------:R-:W-:Y:S01]  /*5dd0*/  IADD3 R18, P0, R14, R5, RZ ;  /* 0x000000050e127210 */ /* 0x000fe20007f1e0ff */
[--C-:B------:R-:W-:Y:S01]  /*5de0*/  IMAD.X R15, R7, 0x1, R4.reuse, P2 ;  /* 0x00000001070f7824 */ /* 0x100fe200010e0604 */
[----:B------:R1:W-:Y:S01]  /*5df0*/  LDGSTS.E.BYPASS.LTC128B.128 [R213+0xc800], desc[UR10][R8.64] ;  /* 0x0c80000008d57fae */ /* 0x0003e2000b901d4a */
[--C-:B------:R-:W-:Y:S02]  /*5e00*/  IMAD.X R17, R13, 0x1, R4.reuse, P1 ;  /* 0x000000010d117824 */ /* 0x100fe400008e0604 */
[----:B------:R-:W-:Y:S01]  /*5e10*/  IMAD.X R19, R15, 0x1, R4, P0 ;  /* 0x000000010f137824 */ /* 0x000fe200000e0604 */
[----:B------:R-:W-:Y:S01]  /*5e20*/  LDGSTS.E.BYPASS.LTC128B.128 [R213+0xe800], desc[UR10][R6.64+0x80] ;  /* 0x0e80008006d57fae */ /* 0x000fe2000b901d4a */
[----:B------:R-:W-:-:S03]  /*5e30*/  ISETP.GE.AND P0, PT, R2, 0x3, PT ;  /* 0x000000030200780c */ /* 0x000fc60003f06270 */
[----:B------:R-:W-:Y:S04]  /*5e40*/  LDGSTS.E.BYPASS.LTC128B.128 [R213+0x10800], desc[UR10][R6.64+0x100] ;  /* 0x1080010006d57fae */ /* 0x000fe8000b901d4a */
[----:B------:R-:W-:Y:S04]  /*5e50*/  LDGSTS.E.BYPASS.LTC128B.128 [R213+0xd000], desc[UR10][R12.64] ;  /* 0x0d0000000cd57fae */ /* 0x000fe8000b901d4a */
[----:B------:R-:W-:Y:S04]  /*5e60*/  LDGSTS.E.BYPASS.LTC128B.128 [R213+0xf000], desc[UR10][R14.64+0x80] ;  /* 0x0f0000800ed57fae */ /* 0x000fe8000b901d4a */
[----:B------:R2:W-:Y:S04]  /*5e70*/  LDGSTS.E.BYPASS.LTC128B.128 [R213+0x11000], desc[UR10][R14.64+0x100] ;  /* 0x110001000ed57fae */ /* 0x0005e8000b901d4a */
[----:B------:R-:W-:Y:S04]  /*5e80*/  LDGSTS.E.BYPASS.LTC128B.128 [R213+0xd800], desc[UR10][R16.64] ;  /* 0x0d80000010d57fae */ /* 0x000fe8000b901d4a */
[----:B------:R-:W-:Y:S04]  /*5e90*/  LDGSTS.E.BYPASS.LTC128B.128 [R213+0xf800], desc[UR10][R18.64+0x80] ;  /* 0x0f80008012d57fae */ /* 0x000fe8000b901d4a */
[----:B------:R3:W-:Y:S04]  /*5ea0*/  LDGSTS.E.BYPASS.LTC128B.128 [R213+0x11800], desc[UR10][R18.64+0x100] ;  /* 0x1180010012d57fae */ /* 0x0007e8000b901d4a */
[----:B------:R-:W-:Y:S04]  /*5eb0*/  LDSM.16.M88.4 R176, [R206] ;  /* 0x00000000ceb0783b */ /* 0x000fe80000000200 */
[----:B------:R-:W2:Y:S04]  /*5ec0*/  LDSM.16.M88.4 R24, [R205+0x6000] ;  /* 0x00600000cd18783b */ /* 0x000ea80000000200 */
[----:B-1----:R-:W-:Y:S04]  /*5ed0*/  LDSM.16.M88.4 R8, [R204] ;  /* 0x00000000cc08783b */ /* 0x002fe80000000200 */
[----:B------:R-:W-:Y:S04]  /*5ee0*/  LDSM.16.M88.4 R164, [R203] ;  /* 0x00000000cba4783b */ /* 0x000fe80000000200 */
[----:B------:R-:W1:Y:S04]  /*5ef0*/  LDSM.16.M88.4 R160, [R205+0x6800] ;  /* 0x00680000cda0783b */ /* 0x000e680000000200 */
[----:B------:R-:W4:Y:S04]  /*5f00*/  LDSM.16.M88.4 R152, [R205+0x7000] ;  /* 0x00700000cd98783b */ /* 0x000f280000000200 */
[----:B------:R-:W-:Y:S04]  /*5f10*/  LDSM.16.M88.4 R168, [R202] ;  /* 0x00000000caa8783b */ /* 0x000fe80000000200 */
[----:B------:R-:W5:Y:S04]  /*5f20*/  LDSM.16.M88.4 R228, [R199+0x6000] ;  /* 0x00600000c7e4783b */ /* 0x000f680000000200 */
[----:B------:R-:W5:Y:S04]  /*5f30*/  LDSM.16.M88.4 R32, [R205+0x7800] ;  /* 0x00780000cd20783b */ /* 0x000f680000000200 */
[----:B------:R-:W5:Y:S04]  /*5f40*/  LDSM.16.M88.4 R20, [R195] ;  /* 0x00000000c314783b */ /* 0x000f680000000200 */
[----:B------:R-:W5:Y:S01]  /*5f50*/  LDSM.16.M88.4 R28, [R194] ;  /* 0x00000000c21c783b */ /* 0x000f620000000200 */
[C---:B--2---:R-:W-:Y:S03]  /*5f60*/  HMMA.16816.F32.BF16 R12, R176.reuse, R24, RZ ;  /* 0x00000018b00c723c */ /* 0x044fe600000418ff */
[----:B---3--:R-:W-:Y:S04]  /*5f70*/  LDSM.16.M88.4 R16, [R201] ;  /* 0x00000000c910783b */ /* 0x008fe80000000200 */
[----:B------:R-:W2:Y:S01]  /*5f80*/  LDSM.16.M88.4 R220, [R192] ;  /* 0x00000000c0dc783b */ /* 0x000ea20000000200 */
[C---:B------:R-:W-:Y:S03]  /*5f90*/  HMMA.16816.F32.BF16 R24, R176.reuse, R26, RZ ;  /* 0x0000001ab018723c */ /* 0x040fe600000418ff */
[----:B------:R-:W3:Y:S03]  /*5fa0*/  LDSM.16.M88.4 R148, [R193] ;  /* 0x00000000c194783b */ /* 0x000ee60000000200 */
[C---:B-1----:R-:W-:Y:S01]  /*5fb0*/  HMMA.16816.F32.BF16 R140, R176.reuse, R160, RZ ;  /* 0x000000a0b08c723c */ /* 0x042fe200000418ff */
[----:B------:R-:W1:Y:S04]  /*5fc0*/  LDSM.16.M88.4 R4, [R199+0x6800] ;  /* 0x00680000c704783b */ /* 0x000e680000000200 */
[----:B------:R-:W1:Y:S01]  /*5fd0*/  LDSM.16.M88.4 R144, [R199+0x7000] ;  /* 0x00700000c790783b */ /* 0x000e620000000200 */
[----:B----4-:R-:W-:Y:S03]  /*5fe0*/  HMMA.16816.F32.BF16 R156, R176, R152, RZ ;  /* 0x00000098b09c723c */ /* 0x010fe600000418ff */
[----:B------:R-:W-:Y:S03]  /*5ff0*/  LDSM.16.M88.4 R172, [R199+0x7800] ;  /* 0x00780000c7ac783b */ /* 0x000fe60000000200 */
[C---:B------:R-:W-:Y:S01]  /*6000*/  HMMA.16816.F32.BF16 R12, R8.reuse, R164, R12 ;  /* 0x000000a4080c723c */ /* 0x040fe2000004180c */
[----:B------:R-:W-:Y:S04]  /*6010*/  LDSM.16.M88.4 R232, [R205+0xa000] ;  /* 0x00a00000cde8783b */ /* 0x000fe80000000200 */
[----:B------:R-:W-:Y:S01]  /*6020*/  LDSM.16.M88.4 R236, [R199+0x8800] ;  /* 0x00880000c7ec783b */ /* 0x000fe20000000200 */
[----:B------:R-:W-:Y:S03]  /*6030*/  HMMA.16816.F32.BF16 R24, R8, R166, R24 ;  /* 0x000000a60818723c */ /* 0x000fe60000041818 */
[----:B------:R-:W-:Y:S03]  /*6040*/  LDSM.16.M88.4 R164, [R205+0x8000] ;  /* 0x00800000cda4783b */ /* 0x000fe60000000200 */
[C---:B------:R-:W-:Y:S01]  /*6050*/  HMMA.16816.F32.BF16 R160, R176.reuse, R162, RZ ;  /* 0x000000a2b0a0723c */ /* 0x040fe200000418ff */
[----:B------:R-:W0:Y:S05]  /*6060*/  LDGDEPBAR ;  /* 0x00000000000079af */ /* 0x000e2a0000000000 */
[----:B------:R-:W-:Y:S06]  /*6070*/  HMMA.16816.F32.BF16 R152, R176, R154, RZ ;  /* 0x0000009ab098723c */ /* 0x000fec00000418ff */
[C---:B-----5:R-:W-:Y:S06]  /*6080*/  HMMA.16816.F32.BF16 R12, R168.reuse, R228, R12 ;  /* 0x000000e4a80c723c */ /* 0x060fec000004180c */
[----:B------:R-:W-:Y:S01]  /*6090*/  HMMA.16816.F32.BF16 R24, R168, R230, R24 ;  /* 0x000000e6a818723c */ /* 0x000fe20000041818 */
[----:B------:R-:W-:Y:S05]  /*60a0*/  LDSM.16.M88.4 R228, [R204+0x2000] ;  /* 0x00200000cce4783b */ /* 0x000fea0000000200 */
[C---:B------:R-:W-:Y:S06]  /*60b0*/  HMMA.16816.F32.BF16 R180, R176.reuse, R32, RZ ;  /* 0x00000020b0b4723c */ /* 0x040fec00000418ff */
        /* <DEDUP_REMOVED lines=8> */
[C---:B--2---:R-:W-:Y:S06]  /*6140*/  HMMA.16816.F32.BF16 R12, R16.reuse, R220, R12 ;  /* 0x000000dc100c723c */ /* 0x044fec000004180c */
[----:B------:R-:W-:Y:S01]  /*6150*/  HMMA.16816.F32.BF16 R24, R16, R222, R24 ;  /* 0x000000de1018723c */ /* 0x000fe20000041818 */
[----:B------:R-:W-:Y:S05]  /*6160*/  LDSM.16.M88.4 R220, [R188] ;  /* 0x00000000bcdc783b */ /* 0x000fea0000000200 */
[C---:B---3--:R-:W-:Y:S06]  /*6170*/  HMMA.16816.F32.BF16 R180, R8.reuse, R148, R180 ;  /* 0x0000009408b4723c */ /* 0x048fec00000418b4 */
[----:B------:R-:W-:Y:S01]  /*6180*/  HMMA.16816.F32.BF16 R176, R8, R150, R176 ;  /* 0x0000009608b0723c */ /* 0x000fe200000418b0 */
[----:B------:R-:W-:Y:S04]  /*6190*/  LDSM.16.M88.4 R148, [R192+0x1800] ;  /* 0x00180000c094783b */ /* 0x000fe80000000200 */
[----:B------:R-:W-:Y:S01]  /*61a0*/  LDSM.16.M88.4 R8, [R205+0x8800] ;  /* 0x00880000cd08783b */ /* 0x000fe20000000200 */
[C---:B-1----:R-:W-:Y:S06]  /*61b0*/  HMMA.16816.F32.BF16 R140, R168.reuse, R4, R140 ;  /* 0x00000004a88c723c */ /* 0x042fec000004188c */
[C---:B------:R-:W-:Y:S01]  /*61c0*/  HMMA.16816.F32.BF16 R160, R168.reuse, R6, R160 ;  /* 0x00000006a8a0723c */ /* 0x040fe200000418a0 */
[----:B------:R-:W-:Y:S05]  /*61d0*/  LDSM.16.M88.4 R4, [R205+0x9000] ;  /* 0x00900000cd04783b */ /* 0x000fea0000000200 */
[C---:B------:R-:W-:Y:S06]  /*61e0*/  HMMA.16816.F32.BF16 R156, R168.reuse, R144, R156 ;  /* 0x00000090a89c723c */ /* 0x040fec000004189c */
[----:B------:R-:W-:Y:S01]  /*61f0*/  HMMA.16816.F32.BF16 R152, R168, R146, R152 ;  /* 0x00000092a898723c */ /* 0x000fe20000041898 */
[----:B------:R-:W1:Y:S05]  /*6200*/  LDSM.16.M88.4 R144, [R191] ;  /* 0x00000000bf90783b */ /* 0x000e6a0000000200 */
[C---:B----4-:R-:W-:Y:S06]  /*6210*/  HMMA.16816.F32.BF16 R12, R28.reuse, R164, R12 ;  /* 0x000000a41c0c723c */ /* 0x050fec000004180c */
        /* <DEDUP_REMOVED lines=18> */
[----:B------:R-:W-:Y:S01]  /*6340*/  LDSM.16.M88.4 R16, [R190] ;  /* 0x00000000be10783b */ /* 0x000fe20000000200 */
[C---:B------:R-:W-:Y:S06]  /*6350*/  HMMA.16816.F32.BF16 R140, R28.reuse, R8, R140 ;  /* 0x000000081c8c723c */ /* 0x040fec000004188c */
[----:B------:R-:W-:Y:S01]  /*6360*/  HMMA.16816.F32.BF16 R160, R28, R10, R160 ;  /* 0x0000000a1ca0723c */ /* 0x000fe200000418a0 */
[----:B------:R-:W1:Y:S05]  /*6370*/  LDSM.16.M88.4 R8, [R192+0x2000] ;  /* 0x00200000c008783b */ /* 0x000e6a0000000200 */
[----:B--2---:R-:W-:Y:S06]  /*6380*/  HMMA.16816.F32.BF16 R12, R172, R20, R12 ;  /* 0x00000014ac0c723c */ /* 0x004fec000004180c */
[C---:B------:R-:W-:Y:S06]  /*6390*/  HMMA.16816.F32.BF16 R156, R28.reuse, R4, R156 ;  /* 0x000000041c9c723c */ /* 0x040fec000004189c */
[----:B------:R-:W-:Y:S01]  /*63a0*/  HMMA.16816.F32.BF16 R152, R28, R6, R152 ;  /* 0x000000061c98723c */ /* 0x000fe20000041898 */
[----:B------:R-:W2:Y:S05]  /*63b0*/  LDSM.16.M88.4 R4, [R189] ;  /* 0x00000000bd04783b */ /* 0x000eaa0000000200 */
[----:B------:R-:W-:Y:S01]  /*63c0*/  HMMA.16816.F32.BF16 R24, R172, R22, R24 ;  /* 0x00000016ac18723c */ /* 0x000fe20000041818 */
[----:B------:R-:W-:Y:S05]  /*63d0*/  LDSM.16.M88.4 R20, [R204+0x4000] ;  /* 0x00400000cc14783b */ /* 0x000fea0000000200 */
[C---:B------:R-:W-:Y:S06]  /*63e0*/  HMMA.16816.F32.BF16 R180, R28.reuse, R32, R180 ;  /* 0x000000201cb4723c */ /* 0x040fec00000418b4 */
[----:B------:R-:W-:Y:S01]  /*63f0*/  HMMA.16816.F32.BF16 R176, R28, R34, R176 ;  /* 0x000000221cb0723c */ /* 0x000fe200000418b0 */
[----:B------:R-:W3:Y:S04]  /*6400*/  LDSM.16.M88.4 R32, [R206+0x4000] ;  /* 0x00400000ce20783b */ /* 0x000ee80000000200 */
[----:B------:R-:W-:Y:S01]  /*6410*/  LDSM.16.M88.4 R28, [R205+0xa800] ;  /* 0x00a80000cd1c783b */ /* 0x000fe20000000200 */
[----:B-1----:R-:W-:Y:S06]  /*6420*/  HMMA.16816.F32.BF16 R12, R148, R8, R12 ;  /* 0x00000008940c723c */ /* 0x002fec000004180c */
[C---:B------:R-:W-:Y:S06]  /*6430*/  HMMA.16816.F32.BF16 R140, R228.reuse, R16, R140 ;  /* 0x00000010e48c723c */ /* 0x040fec000004188c */
[----:B------:R-:W-:Y:S01]  /*6440*/  HMMA.16816.F32.BF16 R160, R228, R18, R160 ;  /* 0x00000012e4a0723c */ /* 0x000fe200000418a0 */
[----:B------:R-:W1:Y:S05]  /*6450*/  LDSM.16.M88.4 R16, [R187] ;  /* 0x00000000bb10783b */ /* 0x000e6a0000000200 */
[----:B------:R-:W-:Y:S01]  /*6460*/  HMMA.16816.F32.BF16 R24, R148, R10, R24 ;  /* 0x0000000a9418723c */ /* 0x000fe20000041818 */
[----:B------:R-:W-:Y:S05]  /*6470*/  LDSM.16.M88.4 R8, [R202+0x4000] ;  /* 0x00400000ca08783b */ /* 0x000fea0000000200 */
[----:B--2---:R-:W-:Y:S06]  /*6480*/  HMMA.16816.F32.BF16 R156, R228, R4, R156 ;  /* 0x00000004e49c723c */ /* 0x004fec000004189c */
[----:B------:R-:W-:Y:S06]  /*6490*/  HMMA.16816.F32.BF16 R140, R172, R236, R140 ;  /* 0x000000ecac8c723c */ /* 0x000fec000004188c */
[----:B---3--:R-:W-:Y:S06]  /*64a0*/  HMMA.16816.F32.BF16 R12, R32, R232, R12 ;  /* 0x000000e8200c723c */ /* 0x008fec000004180c */
[----:B------:R-:W-:Y:S06]  /*64b0*/  HMMA.16816.F32.BF16 R160, R172, R238, R160 ;  /* 0x000000eeaca0723c */ /* 0x000fec00000418a0 */
[C---:B------:R-:W-:Y:S06]  /*64c0*/  HMMA.16816.F32.BF16 R180, R228.reuse, R220, R180 ;  /* 0x000000dce4b4723c */ /* 0x040fec00000418b4 */
[----:B------:R-:W-:Y:S01]  /*64d0*/  HMMA.16816.F32.BF16 R176, R228, R222, R176 ;  /* 0x000000dee4b0723c */ /* 0x000fe200000418b0 */
[----:B------:R-:W2:Y:S05]  /*64e0*/  LDSM.16.M88.4 R220, [R192+0x3000] ;  /* 0x00300000c0dc783b */ /* 0x000eaa0000000200 */
[----:B------:R-:W-:Y:S01]  /*64f0*/  HMMA.16816.F32.BF16 R24, R32, R234, R24 ;  /* 0x000000ea2018723c */ /* 0x000fe20000041818 */
[----:B------:R-:W-:Y:S05]  /*6500*/  LDSM.16.M88.4 R232, [R201+0x4000] ;  /* 0x00400000c9e8783b */ /* 0x000fea0000000200 */
[----:B------:R-:W-:Y:S01]  /*6510*/  HMMA.16816.F32.BF16 R152, R228, R6, R152 ;  /* 0x00000006e498723c */ /* 0x000fe20000041898 */
[----:B------:R-:W3:Y:S04]  /*6520*/  LDSM.16.M88.4 R4, [R199+0xa000] ;  /* 0x00a00000c704783b */ /* 0x000ee80000000200 */
[----:B------:R-:W-:Y:S01]  /*6530*/  LDSM.16.M88.4 R228, [R186] ;  /* 0x00000000bae4783b */ /* 0x000fe20000000200 */
[----:B------:R-:W-:Y:S03]  /*6540*/  HMMA.16816.F32.BF16 R236, R172, R168, R156 ;  /* 0x000000a8acec723c */ /* 0x000fe6000004189c */
[----:B------:R-:W-:Y:S03]  /*6550*/  LDSM.16.M88.4 R156, [R192+0x4000] ;  /* 0x00400000c09c783b */ /* 0x000fe60000000200 */
[----:B-1----:R-:W-:Y:S06]  /*6560*/  HMMA.16816.F32.BF16 R12, R20, R16, R12 ;  /* 0x00000010140c723c */ /* 0x002fec000004180c */
[C---:B------:R-:W-:Y:S06]  /*6570*/  HMMA.16816.F32.BF16 R140, R148.reuse, R144, R140 ;  /* 0x00000090948c723c */ /* 0x040fec000004188c */
[----:B------:R-:W-:Y:S01]  /*6580*/  HMMA.16816.F32.BF16 R160, R148, R146, R160 ;  /* 0x0000009294a0723c */ /* 0x000fe200000418a0 */
[----:B------:R-:W-:Y:S05]  /*6590*/  LDSM.16.M88.4 R144, [R199+0xa800] ;  /* 0x00a80000c790783b */ /* 0x000fea0000000200 */
[----:B------:R-:W-:Y:S01]  /*65a0*/  HMMA.16816.F32.BF16 R24, R20, R18, R24 ;  /* 0x000000121418723c */ /* 0x000fe20000041818 */
[----:B------:R-:W1:Y:S05]  /*65b0*/  LDSM.16.M88.4 R16, [R205+0xb000] ;  /* 0x00b00000cd10783b */ /* 0x000e6a0000000200 */
[----:B------:R-:W-:Y:S06]  /*65c0*/  HMMA.16816.F32.BF16 R152, R172, R170, R152 ;  /* 0x000000aaac98723c */ /* 0x000fec0000041898 */
[----:B--2---:R-:W-:Y:S06]  /*65d0*/  HMMA.16816.F32.BF16 R236, R148, R220, R236 ;  /* 0x000000dc94ec723c */ /* 0x004fec00000418ec */
[----:B---3--:R-:W-:Y:S06]  /*65e0*/  HMMA.16816.F32.BF16 R12, R8, R4, R12 ;  /* 0x00000004080c723c */ /* 0x008fec000004180c */
[C---:B------:R-:W-:Y:S06]  /*65f0*/  HMMA.16816.F32.BF16 R140, R32.reuse, R28, R140 ;  /* 0x0000001c208c723c */ /* 0x040fec000004188c */
[----:B------:R-:W-:Y:S01]  /*6600*/  HMMA.16816.F32.BF16 R160, R32, R30, R160 ;  /* 0x0000001e20a0723c */ /* 0x000fe200000418a0 */
[----:B------:R-:W-:Y:S05]  /*6610*/  LDSM.16.M88.4 R28, [R192+0x4800] ;  /* 0x00480000c01c783b */ /* 0x000fea0000000200 */
[----:B------:R-:W-:Y:S01]  /*6620*/  HMMA.16816.F32.BF16 R24, R8, R6, R24 ;  /* 0x000000060818723c */ /* 0x000fe20000041818 */
[----:B------:R-:W2:Y:S05]  /*6630*/  LDSM.16.M88.4 R4, [R185] ;  /* 0x00000000b904783b */ /* 0x000eaa0000000200 */
[C---:B------:R-:W-:Y:S06]  /*6640*/  HMMA.16816.F32.BF16 R180, R172.reuse, R164, R180 ;  /* 0x000000a4acb4723c */ /* 0x040fec00000418b4 */
[----:B------:R-:W-:Y:S01]  /*6650*/  HMMA.16816.F32.BF16 R176, R172, R166, R176 ;  /* 0x000000a6acb0723c */ /* 0x000fe200000418b0 */
[----:B------:R-:W3:Y:S05]  /*6660*/  LDSM.16.M88.4 R164, [R192+0x3800] ;  /* 0x00380000c0a4783b */ /* 0x000eea0000000200 */
[----:B------:R-:W-:Y:S06]  /*6670*/  HMMA.16816.F32.BF16 R152, R148, R222, R152 ;  /* 0x000000de9498723c */ /* 0x000fec0000041898 */
[----:B-1----:R-:W-:Y:S06]  /*6680*/  HMMA.16816.F32.BF16 R236, R32, R16, R236 ;  /* 0x0000001020ec723c */ /* 0x002fec00000418ec */
[----:B------:R-:W-:Y:S06]  /*6690*/  HMMA.16816.F32.BF16 R12, R232, R156, R12 ;  /* 0x0000009ce80c723c */ /* 0x000fec000004180c */
[C---:B------:R-:W-:Y:S06]  /*66a0*/  HMMA.16816.F32.BF16 R140, R20.reuse, R228, R140 ;  /* 0x000000e4148c723c */ /* 0x040fec000004188c */
[----:B------:R-:W-:Y:S06]  /*66b0*/  HMMA.16816.F32.BF16 R160, R20, R230, R160 ;  /* 0x000000e614a0723c */ /* 0x000fec00000418a0 */
[----:B------:R-:W-:Y:S01]  /*66c0*/  HMMA.16816.F32.BF16 R24, R232, R158, R24 ;  /* 0x0000009ee818723c */ /* 0x000fe20000041818 */
[----:B------:R-:W1:Y:S05]  /*66d0*/  LDSM.16.M88.4 R156, [R199+0xb000] ;  /* 0x00b00000c79c783b */ /* 0x000e6a0000000200 */
[----:B------:R-:W-:Y:S01]  /*66e0*/  HMMA.16816.F32.BF16 R152, R32, R18, R152 ;  /* 0x000000122098723c */ /* 0x000fe20000041898 */
[----:B------:R-:W4:Y:S01]  /*66f0*/  LDSM.16.M88.4 R16, [R205+0xb800] ;  /* 0x00b80000cd10783b */ /* 0x000f220000000200 */
[----:B------:R-:W-:Y:S01]  /*6700*/  FMUL.FTZ R12, R12, UR5 ;  /* 0x000000050c0c7c20 */ /* 0x000fe20008410000 */
[----:B------:R-:W-:Y:S01]  /*6710*/  FMUL.FTZ R13, R13, UR5 ;  /* 0x000000050d0d7c20 */ /* 0x000fe20008410000 */
[----:B------:R-:W-:-:S02]  /*6720*/  FMUL.FTZ R172, R14, UR5 ;  /* 0x000000050eac7c20 */ /* 0x000fc40008410000 */
[----:B--2---:R-:W-:Y:S04]  /*6730*/  HMMA.16816.F32.BF16 R236, R20, R4, R236 ;  /* 0x0000000414ec723c */ /* 0x004fe800000418ec */
[----:B------:R-:W-:Y:S02]  /*6740*/  MUFU.TANH R172, R172 ;  /* 0x000000ac00ac7308 */ /* 0x000fe40000002400 */
[----:B---3--:R-:W-:Y:S06]  /*6750*/  HMMA.16816.F32.BF16 R180, R148, R164, R180 ;  /* 0x000000a494b4723c */ /* 0x008fec00000418b4 */
[----:B------:R-:W-:Y:S01]  /*6760*/  HMMA.16816.F32.BF16 R140, R8, R144, R140 ;  /* 0x00000090088c723c */ /* 0x000fe2000004188c */
[----:B------:R-:W-:Y:S01]  /*6770*/  MUFU.TANH R144, R12 ;  /* 0x0000000c00907308 */ /* 0x000fe20000002400 */
[----:B------:R-:W-:Y:S01]  /*6780*/  FMUL.FTZ R24, R24, UR5 ;  /* 0x0000000518187c20 */ /* 0x000fe20008410000 */
[----:B------:R-:W-:Y:S01]  /*6790*/  FMUL.FTZ R25, R25, UR5 ;  /* 0x0000000519197c20 */ /* 0x000fe20008410000 */
[----:B------:R-:W-:-:S02]  /*67a0*/  FMUL.FTZ R26, R26, UR5 ;  /* 0x000000051a1a7c20 */ /* 0x000fc40008410000 */
[----:B------:R-:W-:Y:S03]  /*67b0*/  HMMA.16816.F32.BF16 R160, R8, R146, R160 ;  /* 0x0000009208a0723c */ /* 0x000fe600000418a0 */
[----:B------:R2:W3:Y:S03]  /*67c0*/  MUFU.TANH R145, R13 ;  /* 0x0000000d00917308 */ /* 0x0004e60000002400 */
[----:B------:R-:W-:Y:S01]  /*67d0*/  HMMA.16816.F32.BF16 R176, R148, R166, R176 ;  /* 0x000000a694b0723c */ /* 0x000fe200000418b0 */
[----:B------:R-:W-:-:S04]  /*67e0*/  FMUL.FTZ R146, R15, UR5 ;  /* 0x000000050f927c20 */ /* 0x000fc80008410000 */
[----:B------:R-:W-:Y:S01]  /*67f0*/  MUFU.TANH R147, R26 ;  /* 0x0000001a00937308 */ /* 0x000fe20000002400 */
[----:B------:R-:W-:Y:S01]  /*6800*/  HMMA.16816.F32.BF16 R152, R20, R6, R152 ;  /* 0x000000061498723c */ /* 0x000fe20000041898 */
[----:B------:R-:W5:Y:S05]  /*6810*/  LDSM.16.M88.4 R4, [R184] ;  /* 0x00000000b804783b */ /* 0x000f6a0000000200 */
[----:B-1----:R-:W-:Y:S01]  /*6820*/  HMMA.16816.F32.BF16 R236, R8, R156, R236 ;  /* 0x0000009c08ec723c */ /* 0x002fe200000418ec */
[----:B------:R-:W1:Y:S01]  /*6830*/  MUFU.TANH R146, R146 ;  /* 0x0000009200927308 */ /* 0x000e620000002400 */
[----:B--2---:R-:W2:Y:S04]  /*6840*/  LDSM.16.M88.4 R12, [R192+0x5000] ;  /* 0x00500000c00c783b */ /* 0x004ea80000000200 */
[----:B----4-:R-:W-:Y:S01]  /*6850*/  HMMA.16816.F32.BF16 R180, R32, R16, R180 ;  /* 0x0000001020b4723c */ /* 0x010fe200000418b4 */
[----:B------:R-:W-:-:S05]  /*6860*/  FMUL.FTZ R156, R27, UR5 ;  /* 0x000000051b9c7c20 */ /* 0x000fca0008410000 */
[----:B------:R-:W-:Y:S01]  /*6870*/  HMMA.16816.F32.BF16 R140, R232, R28, R140 ;  /* 0x0000001ce88c723c */ /* 0x000fe2000004188c */
[----:B------:R-:W-:Y:S05]  /*6880*/  MUFU.TANH R28, R24 ;  /* 0x00000018001c7308 */ /* 0x000fea0000002400 */
[----:B------:R-:W-:Y:S01]  /*6890*/  HMMA.16816.F32.BF16 R176, R32, R18, R176 ;  /* 0x0000001220b0723c */ /* 0x000fe200000418b0 */
[----:B------:R-:W-:Y:S02]  /*68a0*/  LDSM.16.M88.4 R16, [R192+0x5800] ;  /* 0x00580000c010783b */ /* 0x000fe40000000200 */
[----:B------:R4:W1:Y:S03]  /*68b0*/  MUFU.TANH R29, R25 ;  /* 0x00000019001d7308 */ /* 0x0008660000002400 */
[----:B------:R-:W-:Y:S05]  /*68c0*/  HMMA.16816.F32.BF16 R152, R8, R158, R152 ;  /* 0x0000009e0898723c */ /* 0x000fea0000041898 */
[----:B------:R-:W1:Y:S01]  /*68d0*/  MUFU.TANH R156, R156 ;  /* 0x0000009c009c7308 */ /* 0x000e620000002400 */
[----:B------:R-:W-:Y:S06]  /*68e0*/  HMMA.16816.F32.BF16 R160, R232, R30, R160 ;  /* 0x0000001ee8a0723c */ /* 0x000fec00000418a0 */
[----:B-----5:R-:W-:Y:S01]  /*68f0*/  HMMA.16816.F32.BF16 R180, R20, R4, R180 ;  /* 0x0000000414b4723c */ /* 0x020fe200000418b4 */
[----:B------:R-:W-:Y:S01]  /*6900*/  FMUL.FTZ R30, R140, UR5 ;  /* 0x000000058c1e7c20 */ /* 0x000fe20008410000 */
[----:B----4-:R-:W4:Y:S01]  /*6910*/  LDSM.16.M88.4 R24, [R199+0xb800] ;  /* 0x00b80000c718783b */ /* 0x010f220000000200 */
[----:B------:R-:W-:Y:S01]  /*6920*/  FMUL.FTZ R140, R143, UR5 ;  /* 0x000000058f8c7c20 */ /* 0x000fe20008410000 */
[----:B------:R-:W-:Y:S01]  /*6930*/  FMUL.FTZ R142, R142, UR5 ;  /* 0x000000058e8e7c20 */ /* 0x000fe20008410000 */
[----:B------:R-:W-:Y:S01]  /*6940*/  FMUL.FTZ R31, R141, UR5 ;  /* 0x000000058d1f7c20 */ /* 0x000fe20008410000 */
[----:B--2---:R-:W-:Y:S01]  /*6950*/  HMMA.16816.F32.BF16 R236, R232, R12, R236 ;  /* 0x0000000ce8ec723c */ /* 0x004fe200000418ec */
[----:B------:R-:W2:Y:S01]  /*6960*/  S2R R12, SR_TID.X ;  /* 0x00000000000c7919 */ /* 0x000ea20000002100 */
[----:B------:R-:W5:Y:S01]  /*6970*/  MUFU.TANH R30, R30 ;  /* 0x0000001e001e7308 */ /* 0x000f620000002400 */
[----:B------:R-:W-:-:S04]  /*6980*/  DEPBAR.LE SB0, 0x0 ;  /* 0x000080000000791a */ /* 0x000fc80000000000 */
[----:B------:R-:W-:Y:S03]  /*6990*/  HMMA.16816.F32.BF16 R176, R20, R6, R176 ;  /* 0x0000000614b0723c */ /* 0x000fe600000418b0 */
[----:B------:R-:W-:Y:S02]  /*69a0*/  MUFU.TANH R140, R140 ;  /* 0x0000008c008c7308 */ /* 0x000fe40000002400 */
[----:B------:R-:W-:Y:S01]  /*69b0*/  FMUL.FTZ R143, R160, UR5 ;  /* 0x00000005a08f7c20 */ /* 0x000fe20008410000 */
[----:B------:R-:W-:Y:S01]  /*69c0*/  HMMA.16816.F32.BF16 R152, R232, R14, R152 ;  /* 0x0000000ee898723c */ /* 0x000fe20000041898 */
[----:B------:R-:W-:Y:S01]  /*69d0*/  FMUL.FTZ R141, R161, UR5 ;  /* 0x00000005a18d7c20 */ /* 0x000fe20008410000 */
[----:B------:R-:W-:Y:S01]  /*69e0*/  FMUL.FTZ R158, R162, UR5 ;  /* 0x00000005a29e7c20 */ /* 0x000fe20008410000 */
[----:B------:R-:W-:Y:S02]  /*69f0*/  FMUL.FTZ R4, R163, UR5 ;  /* 0x00000005a3047c20 */ /* 0x000fe40008410000 */
[----:B------:R-:W5:Y:S06]  /*6a00*/  MUFU.TANH R143, R143 ;  /* 0x0000008f008f7308 */ /* 0x000f6c0000002400 */
[----:B------:R-:W-:Y:S01]  /*6a10*/  FMUL.FTZ R5, R236, UR5 ;  /* 0x00000005ec057c20 */ /* 0x000fe20008410000 */
[----:B------:R-:W-:Y:S01]  /*6a20*/  FMUL.FTZ R13, R237, UR5 ;  /* 0x00000005ed0d7c20 */ /* 0x000fe20008410000 */
[----:B------:R-:W5:Y:S01]  /*6a30*/  MUFU.TANH R142, R142 ;  /* 0x0000008e008e7308 */ /* 0x000f620000002400 */
[----:B------:R-:W-:Y:S01]  /*6a40*/  FMUL.FTZ R14, R238, UR5 ;  /* 0x00000005ee0e7c20 */ /* 0x000fe20008410000 */
[----:B--2---:R-:W-:-:S06]  /*6a50*/  IMAD.SHL.U32 R6, R12, 0x2, RZ ;  /* 0x000000020c067824 */ /* 0x004fcc00078e00ff */
[----:B------:R-:W2:Y:S01]  /*6a60*/  MUFU.TANH R31, R31 ;  /* 0x0000001f001f7308 */ /* 0x000ea20000002400 */
[----:B------:R-:W-:Y:S01]  /*6a70*/  FMUL.FTZ R12, R239, UR5 ;  /* 0x00000005ef0c7c20 */ /* 0x000fe20008410000 */
[C---:B----4-:R-:W-:Y:S01]  /*6a80*/  HMMA.16816.F32.BF16 R180, R8.reuse, R24, R180 ;  /* 0x0000001808b4723c */ /* 0x050fe200000418b4 */
[----:B------:R-:W-:Y:S01]  /*6a90*/  FMUL.FTZ R149, R153, UR5 ;  /* 0x0000000599957c20 */ /* 0x000fe20008410000 */
[----:B------:R-:W-:Y:S01]  /*6aa0*/  LOP3.LUT R6, R6, 0x6, RZ, 0xc0, !PT ;  /* 0x0000000606067812 */ /* 0x000fe200078ec0ff */
[----:B------:R-:W-:Y:S01]  /*6ab0*/  FMUL.FTZ R150, R154, UR5 ;  /* 0x000000059a967c20 */ /* 0x000fe20008410000 */
[----:B------:R-:W-:Y:S01]  /*6ac0*/  FMUL.FTZ R151, R152, UR5 ;  /* 0x0000000598977c20 */ /* 0x000fe20008410000 */
[----:B------:R-:W-:Y:S01]  /*6ad0*/  FMUL.FTZ R148, R155, UR5 ;  /* 0x000000059b947c20 */ /* 0x000fe20008410000 */
[----:B------:R-:W-:Y:S01]  /*6ae0*/  HMMA.16816.F32.BF16 R176, R8, R26, R176 ;  /* 0x0000001a08b0723c */ /* 0x000fe200000418b0 */
[----:B------:R-:W-:Y:S01]  /*6af0*/  IMAD R7, R211, 0x40, R6 ;  /* 0x00000040d3077824 */ /* 0x000fe200078e0206 */
[----:B------:R-:W-:Y:S03]  /*6b00*/  MUFU.TANH R141, R141 ;  /* 0x0000008d008d7308 */ /* 0x000fe60000002400 */
[----:B------:R-:W-:-:S05]  /*6b10*/  VIADD R15, R7, 0x1 ;  /* 0x00000001070f7836 */ /* 0x000fca0000000000 */
[C---:B------:R-:W-:Y:S01]  /*6b20*/  ISETP.GE.AND P4, PT, R15.reuse, R218, PT ;  /* 0x000000da0f00720c */ /* 0x040fe20003f86270 */
[----:B------:R-:W4:Y:S01]  /*6b30*/  MUFU.TANH R158, R158 ;  /* 0x0000009e009e7308 */ /* 0x000f220000002400 */
[----:B------:R-:W-:Y:S01]  /*6b40*/  ISETP.GE.AND P5, PT, R15, R0, PT ;  /* 0x000000000f00720c */ /* 0x000fe20003fa6270 */
[----:B------:R-:W-:Y:S01]  /*6b50*/  VIADD R15, R7, 0x9 ;  /* 0x00000009070f7836 */ /* 0x000fe20000000000 */
[----:B---3--:R-:W-:Y:S02]  /*6b60*/  FSEL R9, R145, -INF , !P4 ;  /* 0xff80000091097808 */ /* 0x008fe40006000000 */
[----:B-1----:R-:W-:Y:S02]  /*6b70*/  FSEL R146, R146, -INF , !P5 ;  /* 0xff80000092927808 */ /* 0x002fe40006800000 */
[C---:B------:R-:W-:Y:S01]  /*6b80*/  HMMA.16816.F32.BF16 R180, R232.reuse, R16, R180 ;  /* 0x00000010e8b4723c */ /* 0x040fe200000418b4 */
[C---:B------:R-:W-:Y:S01]  /*6b90*/  ISETP.GE.AND P2, PT, R15.reuse, R218, PT ;  /* 0x000000da0f00720c */ /* 0x040fe20003f46270 */
[----:B------:R-:W1:Y:S01]  /*6ba0*/  MUFU.TANH R5, R5 ;  /* 0x0000000500057308 */ /* 0x000e620000002400 */
[----:B------:R-:W-:Y:S01]  /*6bb0*/  ISETP.GE.AND P4, PT, R15, R0, PT ;  /* 0x000000000f00720c */ /* 0x000fe20003f86270 */
[----:B------:R-:W-:Y:S01]  /*6bc0*/  VIADD R15, R7, 0x10 ;  /* 0x00000010070f7836 */ /* 0x000fe20000000000 */
[----:B------:R-:W-:Y:S01]  /*6bd0*/  FSEL R29, R29, -INF , !P2 ;  /* 0xff8000001d1d7808 */ /* 0x000fe20005000000 */
[----:B------:R-:W-:Y:S01]  /*6be0*/  HMMA.16816.F32.BF16 R176, R232, R18, R176 ;  /* 0x00000012e8b0723c */ /* 0x000fe200000418b0 */
[----:B------:R-:W-:Y:S01]  /*6bf0*/  VIADD R17, R7, 0x8 ;  /* 0x0000000807117836 */ /* 0x000fe20000000000 */
[----:B------:R-:W-:-:S02]  /*6c00*/  FSEL R6, R156, -INF , !P4 ;  /* 0xff8000009c067808 */ /* 0x000fc40006000000 */
[-C--:B------:R-:W-:Y:S01]  /*6c10*/  ISETP.GE.AND P5, PT, R15, R218.reuse, PT ;  /* 0x000000da0f00720c */ /* 0x080fe20003fa6270 */
[----:B------:R-:W-:Y:S01]  /*6c20*/  MUFU.TANH R13, R13 ;  /* 0x0000000d000d7308 */ /* 0x000fe20000002400 */
[C---:B------:R-:W-:Y:S02]  /*6c30*/  ISETP.GE.AND P3, PT, R17.reuse, R218, PT ;  /* 0x000000da1100720c */ /* 0x040fe40003f66270 */
[-C--:B------:R-:W-:Y:S01]  /*6c40*/  ISETP.GE.AND P1, PT, R17, R0.reuse, PT ;  /* 0x000000001100720c */ /* 0x080fe20003f26270 */
[----:B------:R-:W-:Y:S01]  /*6c50*/  VIADD R17, R7, 0x11 ;  /* 0x0000001107117836 */ /* 0x000fe20000000000 */
[----:B------:R-:W-:Y:S02]  /*6c60*/  FSEL R11, R28, -INF , !P3 ;  /* 0xff8000001c0b7808 */ /* 0x000fe40005800000 */
[----:B------:R-:W-:Y:S01]  /*6c70*/  ISETP.GE.AND P3, PT, R15, R0, PT ;  /* 0x000000000f00720c */ /* 0x000fe20003f66270 */
[----:B------:R-:W-:Y:S01]  /*6c80*/  VIADD R15, R7, 0x18 ;  /* 0x00000018070f7836 */ /* 0x000fe20000000000 */
[----:B------:R-:W-:Y:S01]  /*6c90*/  FSEL R8, R147, -INF , !P1 ;  /* 0xff80000093087808 */ /* 0x000fe20004800000 */
[----:B------:R-:W3:Y:S01]  /*6ca0*/  MUFU.TANH R14, R14 ;  /* 0x0000000e000e7308 */ /* 0x000ee20000002400 */
[----:B-----5:R-:W-:-:S02]  /*6cb0*/  FSEL R147, R30, -INF , !P5 ;  /* 0xff8000001e937808 */ /* 0x020fc40006800000 */
[C---:B------:R-:W-:Y:S01]  /*6cc0*/  ISETP.GE.AND P4, PT, R15.reuse, R218, PT ;  /* 0x000000da0f00720c */ /* 0x040fe20003f86270 */
[----:B------:R-:W-:Y:S01]  /*6cd0*/  FMUL.FTZ R175, R180, UR5 ;  /* 0x00000005b4af7c20 */ /* 0x000fe20008410000 */
[----:B------:R-:W-:Y:S01]  /*6ce0*/  ISETP.GE.AND P5, PT, R15, R0, PT ;  /* 0x000000000f00720c */ /* 0x000fe20003fa6270 */
[----:B------:R-:W-:Y:S01]  /*6cf0*/  VIADD R15, R7, 0x20 ;  /* 0x00000020070f7836 */ /* 0x000fe20000000000 */
[C---:B------:R-:W-:Y:S01]  /*6d00*/  ISETP.GE.AND P1, PT, R17.reuse, R218, PT ;  /* 0x000000da1100720c */ /* 0x040fe20003f26270 */
[----:B------:R-:W5:Y:S01]  /*6d10*/  MUFU.TANH R4, R4 ;  /* 0x0000000400047308 */ /* 0x000f620000002400 */
[----:B------:R-:W-:Y:S01]  /*6d20*/  ISETP.GE.AND P2, PT, R17, R0, PT ;  /* 0x000000001100720c */ /* 0x000fe20003f46270 */
[----:B------:R-:W-:Y:S02]  /*6d30*/  VIADD R17, R7, 0x19 ;  /* 0x0000001907117836 */ /* 0x000fe40000000000 */
[----:B------:R-:W-:Y:S01]  /*6d40*/  FMUL.FTZ R170, R182, UR5 ;  /* 0x00000005b6aa7c20 */ /* 0x000fe20008410000 */
[----:B------:R-:W-:Y:S01]  /*6d50*/  FSEL R143, R143, -INF , !P4 ;  /* 0xff8000008f8f7808 */ /* 0x000fe20006000000 */
[----:B------:R-:W-:Y:S01]  /*6d60*/  FMUL.FTZ R173, R181, UR5 ;  /* 0x00000005b5ad7c20 */ /* 0x000fe20008410000 */
[----:B------:R-:W-:Y:S01]  /*6d70*/  FSEL R140, R140, -INF , !P2 ;  /* 0xff8000008c8c7808 */ /* 0x000fe20005000000 */
[----:B------:R-:W-:Y:S01]  /*6d80*/  FMUL.FTZ R168, R183, UR5 ;  /* 0x00000005b7a87c20 */ /* 0x000fe20008410000 */
[----:B------:R-:W5:Y:S01]  /*6d90*/  MUFU.TANH R12, R12 ;  /* 0x0000000c000c7308 */ /* 0x000f620000002400 */
[----:B------:R-:W-:Y:S01]  /*6da0*/  FSEL R142, R142, -INF , !P3 ;  /* 0xff8000008e8e7808 */ /* 0x000fe20005800000 */
[----:B------:R-:W-:Y:S01]  /*6db0*/  FMUL.FTZ R171, R176, UR5 ;  /* 0x00000005b0ab7c20 */ /* 0x000fe20008410000 */
[----:B------:R-:W-:Y:S01]  /*6dc0*/  ISETP.GE.AND P2, PT, R15, R218, PT ;  /* 0x000000da0f00720c */ /* 0x000fe20003f46270 */
[----:B------:R-:W-:Y:S01]  /*6dd0*/  FMUL.FTZ R169, R177, UR5 ;  /* 0x00000005b1a97c20 */ /* 0x000fe20008410000 */
[----:B------:R-:W-:Y:S01]  /*6de0*/  ISETP.GE.AND P4, PT, R15, R0, PT ;  /* 0x000000000f00720c */ /* 0x000fe20003f86270 */
[----:B------:R-:W-:Y:S01]  /*6df0*/  VIADD R15, R7, 0x21 ;  /* 0x00000021070f7836 */ /* 0x000fe20000000000 */
[----:B------:R-:W-:Y:S01]  /*6e00*/  ISETP.GE.AND P3, PT, R17, R218, PT ;  /* 0x000000da1100720c */ /* 0x000fe20003f66270 */
[----:B------:R-:W-:Y:S01]  /*6e10*/  MUFU.TANH R149, R149 ;  /* 0x0000009500957308 */ /* 0x000fe20000002400 */
[----:B--2---:R-:W-:Y:S01]  /*6e20*/  FSEL R145, R31, -INF , !P1 ;  /* 0xff8000001f917808 */ /* 0x004fe20004800000 */
[----:B------:R-:W-:Y:S01]  /*6e30*/  FMUL.FTZ R166, R178, UR5 ;  /* 0x00000005b2a67c20 */ /* 0x000fe20008410000 */
[----:B----4-:R-:W-:Y:S01]  /*6e40*/  FSEL R158, R158, -INF , !P5 ;  /* 0xff8000009e9e7808 */ /* 0x010fe20006800000 */
[----:B------:R-:W-:Y:S01]  /*6e50*/  FMUL.FTZ R164, R179, UR5 ;  /* 0x00000005b3a47c20 */ /* 0x000fe20008410000 */
[----:B------:R-:W-:-:S02]  /*6e60*/  FSEL R141, R141, -INF , !P3 ;  /* 0xff8000008d8d7808 */ /* 0x000fc40005800000 */
[----:B------:R-:W-:Y:S01]  /*6e70*/  ISETP.GE.AND P1, PT, R17, R0, PT ;  /* 0x000000001100720c */ /* 0x000fe20003f26270 */
[----:B------:R-:W2:Y:S01]  /*6e80*/  MUFU.TANH R150, R150 ;  /* 0x0000009600967308 */ /* 0x000ea20000002400 */
[----:B------:R-:W-:Y:S01]  /*6e90*/  ISETP.GE.AND P5, PT, R15, R218, PT ;  /* 0x000000da0f00720c */ /* 0x000fe20003fa6270 */
[----:B------:R-:W-:Y:S01]  /*6ea0*/  VIADD R17, R7, 0x28 ;  /* 0x0000002807117836 */ /* 0x000fe20000000000 */
[----:B------:R-:W-:Y:S01]  /*6eb0*/  ISETP.GE.AND P3, PT, R15, R0, PT ;  /* 0x000000000f00720c */ /* 0x000fe20003f66270 */
[----:B------:R-:W-:Y:S01]  /*6ec0*/  VIADD R15, R7, 0x29 ;  /* 0x00000029070f7836 */ /* 0x000fe20000000000 */
[----:B-1----:R-:W-:Y:S01]  /*6ed0*/  FSEL R155, R5, -INF , !P2 ;  /* 0xff800000059b7808 */ /* 0x002fe20005000000 */
[----:B------:R-:W-:Y:S01]  /*6ee0*/  VIADD R5, R7, 0x31 ;  /* 0x0000003107057836 */ /* 0x000fe20000000000 */
[----:B---3--:R-:W-:Y:S01]  /*6ef0*/  FSEL R154, R14, -INF , !P4 ;  /* 0xff8000000e9a7808 */ /* 0x008fe20006000000 */
[----:B------:R-:W1:Y:S01]  /*6f00*/  MUFU.TANH R151, R151 ;  /* 0x0000009700977308 */ /* 0x000e620000002400 */
[----:B------:R-:W-:Y:S01]  /*6f10*/  FSEL R153, R13, -INF , !P5 ;  /* 0xff8000000d997808 */ /* 0x000fe20006800000 */
[----:B------:R-:W-:Y:S01]  /*6f20*/  VIADD R13, R7, 0x30 ;  /* 0x00000030070d7836 */ /* 0x000fe20000000000 */
[----:B-----5:R-:W-:-:S02]  /*6f30*/  FSEL R156, R4, -INF , !P1 ;  /* 0xff800000049c7808 */ /* 0x020fc40004800000 */
[----:B------:R-:W-:Y:S02]  /*6f40*/  ISETP.GE.AND P2, PT, R17, R0, PT ;  /* 0x000000001100720c */ /* 0x000fe40003f46270 */
[-C--:B------:R-:W-:Y:S01]  /*6f50*/  ISETP.GE.AND P4, PT, R15, R218.reuse, PT ;  /* 0x000000da0f00720c */ /* 0x080fe20003f86270 */
[----:B------:R-:W3:Y:S01]  /*6f60*/  MUFU.TANH R148, R148 ;  /* 0x0000009400947308 */ /* 0x000ee20000002400 */
[----:B------:R-:W-:Y:S02]  /*6f70*/  ISETP.GE.AND P1, PT, R17, R218, PT ;  /* 0x000000da1100720c */ /* 0x000fe40003f26270 */
[----:B------:R-:W-:Y:S02]  /*6f80*/  FSEL R152, R12, -INF , !P3 ;  /* 0xff8000000c987808 */ /* 0x000fe40005800000 */
[----:B--2---:R-:W-:Y:S02]  /*6f90*/  FSEL R150, R150, -INF , !P2 ;  /* 0xff80000096967808 */ /* 0x004fe40005000000 */
[----:B------:R-:W-:Y:S01]  /*6fa0*/  FSEL R149, R149, -INF , !P4 ;  /* 0xff80000095957808 */ /* 0x000fe20006000000 */
[----:B------:R-:W2:Y:S01]  /*6fb0*/  MUFU.TANH R175, R175 ;  /* 0x000000af00af7308 */ /* 0x000ea20000002400 */
[----:B------:R-:W-:-:S02]  /*6fc0*/  ISETP.GE.AND P5, PT, R15, R0, PT ;  /* 0x000000000f00720c */ /* 0x000fc40003fa6270 */
[-C--:B------:R-:W-:Y:S02]  /*6fd0*/  ISETP.GE.AND P3, PT, R13, R218.reuse, PT ;  /* 0x000000da0d00720c */ /* 0x080fe40003f66270 */
[----:B-1----:R-:W-:Y:S02]  /*6fe0*/  FSEL R151, R151, -INF , !P1 ;  /* 0xff80000097977808 */ /* 0x002fe40004800000 */
[C---:B------:R-:W-:Y:S01]  /*6ff0*/  ISETP.GE.AND P2, PT, R5.reuse, R218, PT ;  /* 0x000000da0500720c */ /* 0x040fe20003f46270 */
[----:B------:R-:W1:Y:S01]  /*7000*/  MUFU.TANH R170, R170 ;  /* 0x000000aa00aa7308 */ /* 0x000e620000002400 */
[-C--:B------:R-:W-:Y:S01]  /*7010*/  ISETP.GE.AND P4, PT, R5, R0.reuse, PT ;  /* 0x000000000500720c */ /* 0x080fe20003f86270 */
[----:B------:R-:W-:Y:S01]  /*7020*/  VIADD R5, R7, 0x38 ;  /* 0x0000003807057836 */ /* 0x000fe20000000000 */
[----:B------:R-:W-:Y:S02]  /*7030*/  ISETP.GE.AND P1, PT, R13, R0, PT ;  /* 0x000000000d00720c */ /* 0x000fe40003f26270 */
[----:B---3--:R-:W-:-:S02]  /*7040*/  FSEL R148, R148, -INF , !P5 ;  /* 0xff80000094947808 */ /* 0x008fc40006800000 */
[----:B------:R-:W-:Y:S01]  /*7050*/  ISETP.GE.AND P5, PT, R7, R218, PT ;  /* 0x000000da0700720c */ /* 0x000fe20003fa6270 */
[----:B------:R-:W3:Y:S01]  /*7060*/  MUFU.TANH R173, R173 ;  /* 0x000000ad00ad7308 */ /* 0x000ee20000002400 */
[----:B--2---:R-:W-:Y:S02]  /*7070*/  FSEL R175, R175, -INF , !P3 ;  /* 0xff800000afaf7808 */ /* 0x004fe40005800000 */
[C---:B------:R-:W-:Y:S01]  /*7080*/  ISETP.GE.AND P3, PT, R7.reuse, R0, PT ;  /* 0x000000000700720c */ /* 0x040fe20003f66270 */
[----:B------:R-:W-:-:S04]  /*7090*/  VIADD R7, R7, 0x39 ;  /* 0x0000003907077836 */ /* 0x000fc80000000000 */
[----:B------:R-:W2:Y:S01]  /*70a0*/  MUFU.TANH R168, R168 ;  /* 0x000000a800a87308 */ /* 0x000ea20000002400 */
[----:B-1----:R-:W-:Y:S01]  /*70b0*/  FSEL R170, R170, -INF , !P1 ;  /* 0xff800000aaaa7808 */ /* 0x002fe20004800000 */
[----:B------:R-:W-:Y:S01]  /*70c0*/  BAR.SYNC.DEFER_BLOCKING 0x0 ;  /* 0x0000000000007b1d */ /* 0x000fe20000010000 */
[----:B------:R-:W-:-:S05]  /*70d0*/  ISETP.GE.AND P1, PT, R5, R218, PT ;  /* 0x000000da0500720c */ /* 0x000fca0003f26270 */
[----:B------:R-:W1:Y:S01]  /*70e0*/  MUFU.TANH R171, R171 ;  /* 0x000000ab00ab7308 */ /* 0x000e620000002400 */
[----:B---3--:R-:W-:Y:S02]  /*70f0*/  FSEL R173, R173, -INF , !P2 ;  /* 0xff800000adad7808 */ /* 0x008fe40005000000 */
[----:B------:R-:W-:Y:S02]  /*7100*/  ISETP.GE.AND P2, PT, R5, R0, PT ;  /* 0x000000000500720c */ /* 0x000fe40003f46270 */
[----:B------:R-:W-:-:S03]  /*7110*/  FSEL R5, R144, -INF , !P5 ;  /* 0xff80000090057808 */ /* 0x000fc60006800000 */
[----:B------:R-:W3:Y:S01]  /*7120*/  MUFU.TANH R169, R169 ;  /* 0x000000a900a97308 */ /* 0x000ee20000002400 */
[----:B--2---:R-:W-:Y:S02]  /*7130*/  FSEL R168, R168, -INF , !P4 ;  /* 0xff800000a8a87808 */ /* 0x004fe40006000000 */
[----:B------:R-:W-:-:S05]  /*7140*/  ISETP.GE.AND P4, PT, R7, R218, PT ;  /* 0x000000da0700720c */ /* 0x000fca0003f86270 */
[----:B------:R-:W2:Y:S01]  /*7150*/  MUFU.TANH R166, R166 ;  /* 0x000000a600a67308 */ /* 0x000ea20000002400 */
[----:B-1----:R-:W-:Y:S02]  /*7160*/  FSEL R171, R171, -INF , !P1 ;  /* 0xff800000abab7808 */ /* 0x002fe40004800000 */
[----:B------:R-:W-:Y:S02]  /*7170*/  ISETP.GE.AND P1, PT, R7, R0, PT ;  /* 0x000000000700720c */ /* 0x000fe40003f26270 */
[----:B------:R-:W-:-:S03]  /*7180*/  FSEL R0, R172, -INF , !P3 ;  /* 0xff800000ac007808 */ /* 0x000fc60005800000 */
[----:B------:R-:W1:Y:S01]  /*7190*/  MUFU.TANH R164, R164 ;  /* 0x000000a400a47308 */ /* 0x000e620000002400 */
[----:B---3--:R-:W-:Y:S02]  /*71a0*/  FSEL R169, R169, -INF , !P4 ;  /* 0xff800000a9a97808 */ /* 0x008fe40006000000 */
[----:B--2---:R-:W-:Y:S02]  /*71b0*/  FSEL R166, R166, -INF , !P2 ;  /* 0xff800000a6a67808 */ /* 0x004fe40005000000 */
[----:B-1----:R-:W-:Y:S01]  /*71c0*/  FSEL R164, R164, -INF , !P1 ;  /* 0xff800000a4a47808 */ /* 0x002fe20004800000 */
        /* <DEDUP_REMOVED lines=44> */
[----:B------:R-:W-:Y:S02]  /*7490*/  IMAD.WIDE R16, R2, 0x4, R214 ;  /* 0x0000000402107825 */ /* 0x000fe400078e02d6 */
[----:B------:R-:W2:Y:S04]  /*74a0*/  LDG.E R15, desc[UR10][R14.64] ;  /* 0x0000000a0e0f7981 */ /* 0x000ea8000c1e1900 */
[----:B------:R-:W2:Y:S01]  /*74b0*/  LDG.E R10, desc[UR10][R16.64] ;  /* 0x0000000a100a7981 */ /* 0x000ea2000c1e1900 */
[----:B------:R-:W-:-:S05]  /*74c0*/  IADD3 R7, R7, -R2, RZ ;  /* 0x8000000207077210 */ /* 0x000fca0007ffe0ff */
[----:B------:R-:W-:-:S05]  /*74d0*/  IMAD R7, R7, R4, -0x40 ;  /* 0xffffffc007077424 */ /* 0x000fca00078e0204 */
[----:B------:R-:W-:-:S05]  /*74e0*/  SHF.R.S32.HI R13, RZ, 0x1f, R7 ;  /* 0x0000001fff0d7819 */ /* 0x000fca0000011407 */
[-C--:B------:R-:W-:Y:S02]  /*74f0*/  IMAD R2, R13, R134.reuse, RZ ;  /* 0x000000860d027224 */ /* 0x080fe400078e02ff */
[----:B------:R-:W-:-:S04]  /*7500*/  IMAD.WIDE.U32 R12, R7, R134, RZ ;  /* 0x00000086070c7225 */ /* 0x000fc800078e00ff */
[----:B------:R-:W-:-:S05]  /*7510*/  IMAD R2, R7, R135, R2 ;  /* 0x0000008707027224 */ /* 0x000fca00078e0202 */
[----:B------:R-:W-:Y:S01]  /*7520*/  IADD3 R13, R13, R2, RZ ;  /* 0x000000020d0d7210 */ /* 0x000fe20007ffe0ff */
[----:B--2---:R-:W-:-:S04]  /*7530*/  IMAD.IADD R10, R10, 0x1, -R15 ;  /* 0x000000010a0a7824 */ /* 0x004fc800078e0a0f */
[----:B------:R-:W-:Y:S01]  /*7540*/  IMAD.WIDE.U32 R12, R10, UR4, R12 ;  /* 0x000000040a0c7c25 */ /* 0x000fe2000f8e000c */
[----:B------:R-:W-:-:S05]  /*7550*/  SHF.R.S32.HI R4, RZ, 0x1f, R10 ;  /* 0x0000001fff047819 */ /* 0x000fca000001140a */
[----:B------:R-:W-:-:S04]  /*7560*/  IMAD R7, R4, UR4, RZ ;  /* 0x0000000404077c24 */ /* 0x000fc8000f8e02ff */
[----:B------:R-:W-:-:S04]  /*7570*/  IMAD R7, R10, UR5, R7 ;  /* 0x000000050a077c24 */ /* 0x000fc8000f8e0207 */
[----:B------:R-:W-:Y:S01]  /*7580*/  IMAD.IADD R7, R13, 0x1, R7 ;  /* 0x000000010d077824 */ /* 0x000fe200078e0207 */
[----:B------:R-:W-:Y:S06]  /*7590*/  BRA `(.L_x_2230) ;  /* 0x0000000000087947 */ /* 0x000fec0003800000 */
.L_x_2229:
[----:B------:R-:W-:-:S04]  /*75a0*/  LEA R12, -R134, RZ, 0x6 ;  /* 0x000000ff860c7211 */ /* 0x000fc800078e31ff */
[----:B------:R-:W-:-:S07]  /*75b0*/  SHF.R.S32.HI R7, RZ, 0x1f, R12 ;  /* 0x0000001fff077819 */ /* 0x000fce000001140c */
.L_x_2230:
[----:B------:R-:W-:Y:S01]  /*75c0*/  IADD3 R133, P0, R133, R12, RZ ;  /* 0x0000000c85857210 */ /* 0x000fe20007f1e0ff */
[C---:B------:R-:W-:Y:S01]  /*75d0*/  IMAD.SHL.U32 R2, R134.reuse, 0x20, RZ ;  /* 0x0000002086027824 */ /* 0x040fe200078e00ff */
[----:B------:R-:W-:Y:S02]  /*75e0*/  SHF.L.U64.HI R4, R134, 0x5, R135 ;  /* 0x0000000586047819 */ /* 0x000fe40000010287 */
[----:B------:R-:W-:Y:S01]  /*75f0*/  LEA R216, P1, R133, R138, 0x1 ;  /* 0x0000008a85d87211 */ /* 0x000fe200078208ff */
[----:B------:R-:W-:-:S03]  /*7600*/  IMAD.X R212, R212, 0x1, R7, P0 ;  /* 0x00000001d4d47824 */ /* 0x000fc600000e0607 */
        /* <DEDUP_REMOVED lines=23> */
.L_x_2228:
        /* <DEDUP_REMOVED lines=90> */
[----:B------:R-:W-:-:S02]  /*7d20*/  FFMA.FTZ R166, R166, UR6, -R167 ;  /* 0x00000006a6a67c23 */ /* 0x000fc400080108a7 */
        /* <DEDUP_REMOVED lines=73> */
[----:B------:R-:W-:Y:S01]  /*81c0*/  FMUL.FTZ R97, R97, R132 ;  /* 0x0000008461617220 */ /* 0x000fe20000410000 */
[-C--:B------:R-:W-:Y:S01]  /*81d0*/  FMUL.FTZ R98, R98, R3.reuse ;  /* 0x0000000362627220 */ /* 0x080fe20000410000 */
[----:B------:R-:W-:-:S03]  /*81e0*/  FMUL.FTZ R99, R99, R3 ;  /* 0x0000000363637220 */ /* 0x000fc60000410000 */
        /* <DEDUP_REMOVED lines=10> */
[C---:B--2---:R-:W-:Y:S06]  /*8290*/  HMMA.16816.F32.BF16 R92, R4.reuse, R144, R92 ;  /* 0x00000090045c723c */ /* 0x044fec000004185c */
[C---:B---3--:R-:W-:Y:S01]  /*82a0*/  HMMA.16816.F32.BF16 R40, R4.reuse, R116, R104 ;  /* 0x000000740428723c */ /* 0x048fe20000041868 */
[----:B------:R-:W2:Y:S01]  /*82b0*/  LDSM.16.MT88.4 R104, [R196+0xe000] ;  /* 0x00e00000c468783b */ /* 0x000ea20000004200 */
[----:B------:R-:W-:Y:S04]  /*82c0*/  MUFU.EX2 R180, R180 ;  /* 0x000000b400b47308 */ /* 0x000fe80000000800 */
        /* <DEDUP_REMOVED lines=53> */
[-C--:B------:R-:W-:Y:S01]  /*8620*/  FMUL.FTZ R81, R85, R132.reuse ;  /* 0x0000008455517220 */ /* 0x080fe20000410000 */
[----:B------:R-:W-:Y:S01]  /*8630*/  MUFU.EX2 R218, R218 ;  /* 0x000000da00da7308 */ /* 0x000fe20000000800 */
[C---:B-1----:R-:W-:Y:S01]  /*8640*/  HMMA.16816.F32.BF16 R76, R4.reuse, R108, R76 ;  /* 0x0000006c044c723c */ /* 0x042fe2000004184c */
[-C--:B------:R-:W-:Y:S01]  /*8650*/  FMUL.FTZ R114, R82, R3.reuse ;  /* 0x0000000352727220 */ /* 0x080fe20000410000 */
[-C--:B------:R-:W-:Y:S01]  /*8660*/  FMUL.FTZ R115, R83, R3.reuse ;  /* 0x0000000353737220 */ /* 0x080fe20000410000 */
[-C--:B------:R-:W-:Y:S01]  /*8670*/  FMUL.FTZ R82, R86, R3.reuse ;  /* 0x0000000356527220 */ /* 0x080fe20000410000 */
[-C--:B------:R-:W-:Y:S01]  /*8680*/  FMUL.FTZ R83, R87, R3.reuse ;  /* 0x0000000357537220 */ /* 0x080fe20000410000 */
[----:B------:R-:W-:Y:S01]  /*8690*/  FFMA.FTZ R132, R227, R132, R162 ;  /* 0x00000084e3847223 */ /* 0x000fe200000100a2 */
[----:B------:R-:W-:Y:S01]  /*86a0*/  FFMA.FTZ R3, R225, R3, R138 ;  /* 0x00000003e1037223 */ /* 0x000fe2000001008a */
[----:B------:R-:W1:Y:S02]  /*86b0*/  MUFU.EX2 R223, R223 ;  /* 0x000000df00df7308 */ /* 0x000e640000000800 */
[----:B------:R-:W-:Y:S01]  /*86c0*/  HMMA.16816.F32.BF16 R84, R4, R110, R112 ;  /* 0x0000006e0454723c */ /* 0x000fe20000041870 */
[----:B------:R-:W1:Y:S01]  /*86d0*/  LDSM.16.MT88.4 R112, [R198+0xe800] ;  /* 0x00e80000c670783b */ /* 0x000e620000004200 */
[----:B------:R-:W-:Y:S01]  /*86e0*/  FADD.FTZ R139, R139, R132 ;  /* 0x000000848b8b7221 */ /* 0x000fe20000010000 */
[----:B------:R-:W-:Y:S01]  /*86f0*/  FADD.FTZ R3, R2, R3 ;  /* 0x0000000302037221 */ /* 0x000fe20000010000 */
[----:B------:R-:W-:Y:S01]  /*8700*/  MOV R132, R163 ;  /* 0x000000a300847202 */ /* 0x000fe20000000f00 */
[----:B------:R-:W1:Y:S01]  /*8710*/  LDSM.16.MT88.4 R108, [R197+0xe800] ;  /* 0x00e80000c56c783b */ /* 0x000e620000004200 */
[----:B------:R-:W-:Y:S01]  /*8720*/  MUFU.EX2 R220, R220 ;  /* 0x000000dc00dc7308 */ /* 0x000fe20000000800 */
[----:B------:R-:W-:Y:S01]  /*8730*/  FADD.FTZ R160, R160, R139 ;  /* 0x0000008ba0a07221 */ /* 0x000fe20000010000 */
[----:B------:R-:W-:Y:S01]  /*8740*/  FADD.FTZ R0, R0, R3 ;  /* 0x0000000300007221 */ /* 0x000fe20000010000 */
[----:B------:R-:W-:-:S02]  /*8750*/  MOV R3, R161 ;  /* 0x000000a100037202 */ /* 0x000fc40000000f00 */
[----:B------:R-:W-:Y:S01]  /*8760*/  FADD.FTZ R133, R133, R160 ;  /* 0x000000a085857221 */ /* 0x000fe20000010000 */
[----:B------:R-:W-:Y:S01]  /*8770*/  FADD.FTZ R165, R165, R0 ;  /* 0x00000000a5a57221 */ /* 0x000fe20000010000 */
[C---:B--2---:R-:W-:Y:S01]  /*8780*/  HMMA.16816.F32.BF16 R80, R4.reuse, R104, R80 ;  /* 0x000000680450723c */ /* 0x044fe20000041850 */
[----:B------:R-:W2:Y:S05]  /*8790*/  MUFU.EX2 R229, R229 ;  /* 0x000000e500e57308 */ /* 0x000eaa0000000800 */
        /* <DEDUP_REMOVED lines=18> */
[----:B------:R-:W-:-:S03]  /*88c0*/  FADD.FTZ R183, R183, R180 ;  /* 0x000000b4b7b77221 */ /* 0x000fc60000010000 */
[C---:B------:R-:W-:Y:S01]  /*88d0*/  HMMA.16816.F32.BF16 R16, R104.reuse, R118, R16 ;  /* 0x000000766810723c */ /* 0x040fe20000041810 */
[----:B------:R-:W3:Y:S05]  /*88e0*/  LDSM.16.MT88.4 R116, [R196+0xe800] ;  /* 0x00e80000c474783b */ /* 0x000eea0000004200 */
[C---:B------:R-:W-:Y:S06]  /*88f0*/  HMMA.16816.F32.BF16 R28, R104.reuse, R128, R28 ;  /* 0x00000080681c723c */ /* 0x040fec000004181c */
[C---:B------:R-:W-:Y:S01]  /*8900*/  HMMA.16816.F32.BF16 R24, R104.reuse, R130, R24 ;  /* 0x000000826818723c */ /* 0x040fe20000041818 */
[----:B------:R-:W4:Y:S05]  /*8910*/  LDSM.16.MT88.4 R128, [R200+0x10800] ;  /* 0x01080000c880783b */ /* 0x000f2a0000004200 */
        /* <DEDUP_REMOVED lines=8> */
[----:B------:R-:W5:Y:S05]  /*89a0*/  LDSM.16.MT88.4 R108, [R197+0xd000] ;  /* 0x00d00000c56c783b */ /* 0x000f6a0000004200 */
[C---:B------:R-:W-:Y:S06]  /*89b0*/  HMMA.16816.F32.BF16 R12, R104.reuse, R140, R12 ;  /* 0x0000008c680c723c */ /* 0x040fec000004180c */
[C---:B------:R-:W-:Y:S01]  /*89c0*/  HMMA.16816.F32.BF16 R8, R104.reuse, R142, R8 ;  /* 0x0000008e6808723c */ /* 0x040fe20000041808 */
[----:B------:R-:W-:Y:S05]  /*89d0*/  LDSM.16.MT88.4 R140, [R197+0xf000] ;  /* 0x00f00000c58c783b */ /* 0x000fea0000004200 */
[C---:B------:R-:W-:Y:S06]  /*89e0*/  HMMA.16816.F32.BF16 R40, R104.reuse, R120, R40 ;  /* 0x000000786828723c */ /* 0x040fec0000041828 */
[C---:B------:R-:W-:Y:S01]  /*89f0*/  HMMA.16816.F32.BF16 R36, R104.reuse, R122, R36 ;  /* 0x0000007a6824723c */ /* 0x040fe20000041824 */
[----:B------:R-:W5:Y:S05]  /*8a00*/  LDSM.16.MT88.4 R120, [R198+0x10800] ;  /* 0x01080000c678783b */ /* 0x000f6a0000004200 */
        /* <DEDUP_REMOVED lines=9> */
[C---:B----4-:R-:W-:Y:S01]  /*8aa0*/  HMMA.16816.F32.BF16 R72, R104.reuse, R128, R72 ;  /* 0x000000806848723c */ /* 0x050fe20000041848 */
        /* <DEDUP_REMOVED lines=14> */
[C---:B-----5:R-:W-:Y:S06]  /*8b90*/  HMMA.16816.F32.BF16 R112, R96.reuse, R108, R28 ;  /* 0x0000006c6070723c */ /* 0x060fec000004181c */
[C---:B------:R-:W-:Y:S06]  /*8ba0*/  HMMA.16816.F32.BF16 R28, R96.reuse, R152, R40 ;  /* 0x00000098601c723c */ /* 0x040fec0000041828 */
[----:B------:R-:W-:Y:S01]  /*8bb0*/  HMMA.16816.F32.BF16 R40, R96, R154, R36 ;  /* 0x0000009a6028723c */ /* 0x000fe20000041824 */
[----:B------:R-:W2:Y:S04]  /*8bc0*/  LDSM.16.MT88.4 R36, [R198+0x11000] ;  /* 0x01100000c624783b */ /* 0x000ea80000004200 */
[----:B------:R-:W-:Y:S01]  /*8bd0*/  LDSM.16.MT88.4 R152, [R196+0x11000] ;  /* 0x01100000c498783b */ /* 0x000fe20000004200 */
[C---:B------:R-:W-:Y:S06]  /*8be0*/  HMMA.16816.F32.BF16 R76, R104.reuse, R120, R76 ;  /* 0x00000078684c723c */ /* 0x040fec000004184c */
[----:B------:R-:W-:Y:S01]  /*8bf0*/  HMMA.16816.F32.BF16 R84, R104, R122, R84 ;  /* 0x0000007a6854723c */ /* 0x000fe20000041854 */
[----:B------:R-:W-:Y:S05]  /*8c00*/  LDSM.16.MT88.4 R104, [R197+0xd800] ;  /* 0x00d80000c568783b */ /* 0x000fea0000004200 */
[C---:B---3--:R-:W-:Y:S06]  /*8c10*/  HMMA.16816.F32.BF16 R120, R96.reuse, R116, R20 ;  /* 0x000000746078723c */ /* 0x048fec0000041814 */
        /* <DEDUP_REMOVED lines=23> */
[--C-:B------:R-:W-:Y:S01]  /*8d90*/  FFMA.FTZ R169, R170, UR6, -R167.reuse ;  /* 0x00000006aaa97c23 */ /* 0x100fe200080108a7 */
[----:B------:R-:W-:Y:S01]  /*8da0*/  FFMA.FTZ R158, R171, UR6, -R172 ;  /* 0x00000006ab9e7c23 */ /* 0x000fe200080108ac */
[----:B------:R-:W-:-:S02]  /*8db0*/  FFMA.FTZ R167, R164, UR6, -R167 ;  /* 0x00000006a4a77c23 */ /* 0x000fc400080108a7 */
        /* <DEDUP_REMOVED lines=10> */
[----:B------:R-:W1:Y:S08]  /*8e60*/  MUFU.EX2 R157, R157 ;  /* 0x0000009d009d7308 */ /* 0x000e700000000800 */
[----:B------:R-:W2:Y:S08]  /*8e70*/  MUFU.EX2 R159, R159 ;  /* 0x0000009f009f7308 */ /* 0x000eb00000000800 */
[----:B------:R-:W4:Y:S01]  /*8e80*/  MUFU.EX2 R169, R169 ;  /* 0x000000a900a97308 */ /* 0x000f220000000800 */
[----:B-1----:R-:W-:Y:S01]  /*8e90*/  F2FP.BF16.F32.PACK_AB R96, R157, R156 ;  /* 0x0000009c9d60723e */ /* 0x002fe200000010ff */
[----:B------:R-:W-:-:S04]  /*8ea0*/  FADD.FTZ R156, R156, R221 ;  /* 0x000000dd9c9c7221 */ /* 0x000fc80000010000 */
[----:B------:R-:W-:Y:S02]  /*8eb0*/  FADD.FTZ R157, R157, R156 ;  /* 0x0000009c9d9d7221 */ /* 0x000fe40000010000 */
[----:B------:R-:W1:Y:S01]  /*8ec0*/  MUFU.EX2 R167, R167 ;  /* 0x000000a700a77308 */ /* 0x000e620000000800 */
[----:B--2---:R-:W-:Y:S01]  /*8ed0*/  F2FP.BF16.F32.PACK_AB R98, R159, R158 ;  /* 0x0000009e9f62723e */ /* 0x004fe200000010ff */
[----:B------:R-:W-:-:S04]  /*8ee0*/  FADD.FTZ R158, R158, R157 ;  /* 0x0000009d9e9e7221 */ /* 0x000fc80000010000 */
[----:B------:R-:W-:Y:S01]  /*8ef0*/  FADD.FTZ R227, R159, R158 ;  /* 0x0000009e9fe37221 */ /* 0x000fe20000010000 */
[----:B----4-:R-:W-:Y:S01]  /*8f00*/  F2FP.BF16.F32.PACK_AB R97, R168, R169 ;  /* 0x000000a9a861723e */ /* 0x010fe200000010ff */
[----:B------:R-:W-:-:S04]  /*8f10*/  FADD.FTZ R169, R169, R0 ;  /* 0x00000000a9a97221 */ /* 0x000fc80000010000 */
[----:B------:R-:W-:Y:S01]  /*8f20*/  FADD.FTZ R169, R168, R169 ;  /* 0x000000a9a8a97221 */ /* 0x000fe20000010000 */
[----:B-1----:R-:W-:-:S03]  /*8f30*/  F2FP.BF16.F32.PACK_AB R99, R167, R166 ;  /* 0x000000a6a763723e */ /* 0x002fc600000010ff */
[----:B------:R-:W-:-:S04]  /*8f40*/  FADD.FTZ R166, R166, R169 ;  /* 0x000000a9a6a67221 */ /* 0x000fc80000010000 */
[----:B------:R-:W-:Y:S01]  /*8f50*/  FADD.FTZ R225, R167, R166 ;  /* 0x000000a6a7e17221 */ /* 0x000fe20000010000 */
        /* <DEDUP_REMOVED lines=20> */
[C---:B------:R-:W-:Y:S06]  /*90a0*/  HMMA.16816.F32.BF16 R72, R96.reuse, R142, R72 ;  /* 0x0000008e6048723c */ /* 0x040fec0000041848 */
[C---:B------:R-:W-:Y:S06]  /*90b0*/  HMMA.16816.F32.BF16 R80, R96.reuse, R82, R8 ;  /* 0x000000526050723c */ /* 0x040fec0000041808 */
[C---:B-1----:R-:W-:Y:S06]  /*90c0*/  HMMA.16816.F32.BF16 R84, R96.reuse, R144, R84 ;  /* 0x000000906054723c */ /* 0x042fec0000041854 */
[C---:B------:R-:W-:Y:S06]  /*90d0*/  HMMA.16816.F32.BF16 R88, R96.reuse, R146, R88 ;  /* 0x000000926058723c */ /* 0x040fec0000041858 */
[C---:B--2---:R-:W-:Y:S06]  /*90e0*/  HMMA.16816.F32.BF16 R92, R96.reuse, R16, R92 ;  /* 0x00000010605c723c */ /* 0x044fec000004185c */
[----:B------:R-:W-:-:S15]  /*90f0*/  HMMA.16816.F32.BF16 R96, R96, R18, R4 ;  /* 0x000000126060723c */ /* 0x000fde0000041804 */
[----:B------:R-:W-:-:S09]  /*9100*/  NOP ;  /* 0x0000000000007918 */ /* 0x000fd20000000000 */
.L_x_2225:
[----:B------:R-:W-:-:S13]  /*9110*/  ISETP.GE.AND P0, PT, R211, 0x1, PT ;  /* 0x00000001d300780c */ /* 0x000fda0003f06270 */
[----:B------:R-:W-:Y:S05]  /*9120*/  @!P0 BRA `(.L_x_2231) ;  /* 0x0000003000ec8947 */ /* 0x000fea0003800000 */
[----:B------:R-:W-:Y:S01]  /*9130*/  IMAD.U32 R224, R136, -0x40, RZ ;  /* 0xffffffc088e07824 */ /* 0x000fe200078e00ff */
[C---:B------:R-:W-:Y:S01]  /*9140*/  SHF.L.U64.HI R212, R134.reuse, 0x5, R135 ;  /* 0x0000000586d47819 */ /* 0x040fe20000010287 */
[----:B------:R-:W-:Y:S01]  /*9150*/  IMAD.U32 R222, R134, -0x40, RZ ;  /* 0xffffffc086de7824 */ /* 0x000fe200078e00ff */
[C---:B------:R-:W-:Y:S01]  /*9160*/  SHF.L.U64.HI R218, R136.reuse, 0x5, R137 ;  /* 0x0000000588da7819 */ /* 0x040fe20000010289 */
[----:B------:R-:W-:Y:S01]  /*9170*/  IMAD.SHL.U32 R221, R136, 0x20, RZ ;  /* 0x0000002088dd7824 */ /* 0x000fe200078e00ff */
[----:B------:R-:W-:Y:S01]  /*9180*/  SHF.L.U32 R219, R134, 0x5, RZ ;  /* 0x0000000586db7819 */ /* 0x000fe200000006ff */
[----:B------:R-:W-:Y:S01]  /*9190*/  IMAD.MOV.U32 R0, RZ, RZ, R3 ;  /* 0x000000ffff007224 */ /* 0x000fe200078e0003 */
[----:B------:R-:W-:Y:S01]  /*91a0*/  MOV R135, R132 ;  /* 0x0000008400877202 */ /* 0x000fe20000000f00 */
[----:B------:R-:W-:Y:S01]  /*91b0*/  ULDC UR5, c[0x0][0x39c] ;  /* 0x0000e70000057ab9 */ /* 0x000fe20000000800 */
[----:B------:R-:W-:Y:S01]  /*91c0*/  SHF.R.S32.HI R223, RZ, 0x1f, R224 ;  /* 0x0000001fffdf7819 */ /* 0x000fe200000114e0 */
[----:B------:R-:W-:Y:S01]  /*91d0*/  ULDC UR4, c[0x0][0x2ec] ;  /* 0x0000bb0000047ab9 */ /* 0x000fe20000000800 */
[----:B------:R-:W-:-:S07]  /*91e0*/  SHF.R.S32.HI R220, RZ, 0x1f, R222 ;  /* 0x0000001fffdc7819 */ /* 0x000fce00000114de */
.L_x_2235:
        /* <DEDUP_REMOVED lines=66> */
.L_x_2232:
[C---:B------:R-:W-:Y:S04]  /*9610*/  LEA R208, P0, R10.reuse, R208, 0x1 ;  /* 0x000000d00ad07211 */ /* 0x040fe800078008ff */
[----:B------:R-:W-:Y:S02]  /*9620*/  LEA.HI.X R209, R10, R209, R2, 0x1, P0 ;  /* 0x000000d10ad17211 */ /* 0x000fe400000f0c02 */
[C---:B------:R-:W-:Y:S03]  /*9630*/  IADD3 R228, P0, R221.reuse, R208, RZ ;  /* 0x000000d0dde47210 */ /* 0x040fe60007f1e0ff */
[----:B------:R-:W-:Y:S01]  /*9640*/  @!PT LDS RZ, [RZ] ;  /* 0x00000000fffff984 */ /* 0x000fe20000000800 */
[----:B------:R-:W-:Y:S01]  /*9650*/  @!PT LDS RZ, [RZ] ;  /* 0x00000000fffff984 */ /* 0x000fe20000000800 */
[----:B------:R-:W-:Y:S01]  /*9660*/  @!PT LDS RZ, [RZ] ;  /* 0x00000000fffff984 */ /* 0x000fe20000000800 */
[----:B------:R-:W-:Y:S01]  /*9670*/  LDGSTS.E.BYPASS.LTC128B.128 [R213+0xc000], desc[UR10][R208.64] ;  /* 0x0c000000d0d57fae */ /* 0x000fe2000b901d4a */
[C---:B------:R-:W-:Y:S02]  /*9680*/  IADD3.X R229, R218.reuse, R209, RZ, P0, !PT ;  /* 0x000000d1dae57210 */ /* 0x040fe400007fe4ff */
[C---:B------:R-:W-:Y:S02]  /*9690*/  IADD3 R132, P0, R221.reuse, R228, RZ ;  /* 0x000000e4dd847210 */ /* 0x040fe40007f1e0ff */
[----:B------:R-:W-:Y:S02]  /*96a0*/  LDGSTS.E.BYPASS.LTC128B.128 [R213+0xe000], desc[UR10][R208.64+0x80] ;  /* 0x0e000080d0d57fae */ /* 0x000fe4000b901d4a */
[C---:B------:R-:W-:Y:S03]  /*96b0*/  IADD3.X R133, R218.reuse, R229, RZ, P0, !PT ;  /* 0x000000e5da857210 */ /* 0x040fe600007fe4ff */
[----:B------:R-:W-:Y:S01]  /*96c0*/  LDGSTS.E.BYPASS.LTC128B.128 [R213+0x10000], desc[UR10][R208.64+0x100] ;  /* 0x10000100d0d57fae */ /* 0x000fe2000b901d4a */
[----:B------:R-:W-:Y:S04]  /*96d0*/  IADD3 R2, P0, R221, R132, RZ ;  /* 0x00000084dd027210 */ /* 0x000fe80007f1e0ff */
[----:B------:R-:W-:Y:S01]  /*96e0*/  LDGSTS.E.BYPASS.LTC128B.128 [R213+0xc800], desc[UR10][R228.64] ;  /* 0x0c800000e4d57fae */ /* 0x000fe2000b901d4a */
[----:B------:R-:W-:Y:S02]  /*96f0*/  IADD3.X R3, R218, R133, RZ, P0, !PT ;  /* 0x00000085da037210 */ /* 0x000fe400007fe4ff */
[----:B------:R-:W-:Y:S02]  /*9700*/  ISETP.GE.AND P0, PT, R211, 0x2, PT ;  /* 0x00000002d300780c */ /* 0x000fe40003f06270 */
[----:B------:R-:W-:Y:S05]  /*9710*/  LDGSTS.E.BYPASS.LTC128B.128 [R213+0xe800], desc[UR10][R228.64+0x80] ;  /* 0x0e800080e4d57fae */ /* 0x000fea000b901d4a */
[----:B------:R-:W-:Y:S05]  /*9720*/  LDGSTS.E.BYPASS.LTC128B.128 [R213+0x10800], desc[UR10][R228.64+0x100] ;  /* 0x10800100e4d57fae */ /* 0x000fea000b901d4a */
[----:B------:R-:W-:Y:S05]  /*9730*/  LDGSTS.E.BYPASS.LTC128B.128 [R213+0xd000], desc[UR10][R132.64] ;  /* 0x0d00000084d57fae */ /* 0x000fea000b901d4a */
[----:B------:R-:W-:Y:S05]  /*9740*/  LDGSTS.E.BYPASS.LTC128B.128 [R213+0xf000], desc[UR10][R132.64+0x80] ;  /* 0x0f00008084d57fae */ /* 0x000fea000b901d4a */
[----:B------:R1:W-:Y:S05]  /*9750*/  LDGSTS.E.BYPASS.LTC128B.128 [R213+0x11000], desc[UR10][R132.64+0x100] ;  /* 0x1100010084d57fae */ /* 0x0003ea000b901d4a */
[----:B------:R-:W-:Y:S05]  /*9760*/  LDGSTS.E.BYPASS.LTC128B.128 [R213+0xd800], desc[UR10][R2.64] ;  /* 0x0d80000002d57fae */ /* 0x000fea000b901d4a */
[----:B------:R-:W-:Y:S05]  /*9770*/  LDGSTS.E.BYPASS.LTC128B.128 [R213+0xf800], desc[UR10][R2.64+0x80] ;  /* 0x0f80008002d57fae */ /* 0x000fea000b901d4a */
[----:B------:R2:W-:Y:S05]  /*9780*/  LDGSTS.E.BYPASS.LTC128B.128 [R213+0x11800], desc[UR10][R2.64+0x100] ;  /* 0x1180010002d57fae */ /* 0x0005ea000b901d4a */
[----:B------:R-:W-:Y:S05]  /*9790*/  LDSM.16.M88.4 R136, [R206] ;  /* 0x00000000ce88783b */ /* 0x000fea0000000200 */
[----:B------:R-:W3:Y:S05]  /*97a0*/  LDSM.16.M88.4 R140, [R205+0x6000] ;  /* 0x00600000cd8c783b */ /* 0x000eea0000000200 */
[----:B------:R-:W4:Y:S05]  /*97b0*/  LDSM.16.M88.4 R144, [R205+0x6800] ;  /* 0x00680000cd90783b */ /* 0x000f2a0000000200 */
[----:B------:R-:W5:Y:S05]  /*97c0*/  LDSM.16.M88.4 R148, [R205+0x7000] ;  /* 0x00700000cd94783b */ /* 0x000f6a0000000200 */
[----:B------:R-:W1:Y:S05]  /*97d0*/  LDSM.16.M88.4 R152, [R205+0x7800] ;  /* 0x00780000cd98783b */ /* 0x000e6a0000000200 */
[----:B------:R-:W0:Y:S05]  /*97e0*/  LDGDEPBAR ;  /* 0x00000000000079af */ /* 0x000e2a0000000000 */
[----:B------:R-:W-:Y:S05]  /*97f0*/  LDSM.16.M88.4 R156, [R204] ;  /* 0x00000000cc9c783b */ /* 0x000fea0000000200 */
[----:B------:R-:W2:Y:S05]  /*9800*/  LDSM.16.M88.4 R160, [R203] ;  /* 0x00000000cba0783b */ /* 0x000eaa0000000200 */
[----:B------:R-:W2:Y:S05]  /*9810*/  LDSM.16.M88.4 R164, [R195] ;  /* 0x00000000c3a4783b */ /* 0x000eaa0000000200 */
[----:B------:R-:W2:Y:S01]  /*9820*/  LDSM.16.M88.4 R168, [R194] ;  /* 0x00000000c2a8783b */ /* 0x000ea20000000200 */
[C---:B---3--:R-:W-:Y:S04]  /*9830*/  HMMA.16816.F32.BF16 R4, R136.reuse, R140, RZ ;  /* 0x0000008c8804723c */ /* 0x048fe800000418ff */
[----:B------:R-:W3:Y:S02]  /*9840*/  LDSM.16.M88.4 R172, [R193] ;  /* 0x00000000c1ac783b */ /* 0x000ee40000000200 */
[C---:B------:R-:W-:Y:S03]  /*9850*/  HMMA.16816.F32.BF16 R8, R136.reuse, R142, RZ ;  /* 0x0000008e8808723c */ /* 0x040fe600000418ff */
[----:B------:R-:W-:Y:S03]  /*9860*/  LDSM.16.M88.4 R176, [R202] ;  /* 0x00000000cab0783b */ /* 0x000fe60000000200 */
[C---:B----4-:R-:W-:Y:S02]  /*9870*/  HMMA.16816.F32.BF16 R12, R136.reuse, R144, RZ ;  /* 0x00000090880c723c */ /* 0x050fe400000418ff */
[----:B------:R-:W4:Y:S04]  /*9880*/  LDSM.16.M88.4 R180, [R199+0x6000] ;  /* 0x00600000c7b4783b */ /* 0x000f280000000200 */
[C---:B------:R-:W-:Y:S01]  /*9890*/  HMMA.16816.F32.BF16 R16, R136.reuse, R146, RZ ;  /* 0x000000928810723c */ /* 0x040fe200000418ff */
[----:B------:R-:W-:Y:S05]  /*98a0*/  LDSM.16.M88.4 R140, [R199+0x7000] ;  /* 0x00700000c78c783b */ /* 0x000fea0000000200 */
[C---:B-----5:R-:W-:Y:S01]  /*98b0*/  HMMA.16816.F32.BF16 R20, R136.reuse, R148, RZ ;  /* 0x000000948814723c */ /* 0x060fe200000418ff */
[----:B------:R-:W-:Y:S05]  /*98c0*/  LDSM.16.M88.4 R144, [R199+0x7800] ;  /* 0x00780000c790783b */ /* 0x000fea0000000200 */
[C---:B------:R-:W-:Y:S01]  /*98d0*/  HMMA.16816.F32.BF16 R24, R136.reuse, R150, RZ ;  /* 0x000000968818723c */ /* 0x040fe200000418ff */
[----:B------:R-:W-:Y:S05]  /*98e0*/  LDSM.16.M88.4 R148, [R201] ;  /* 0x00000000c994783b */ /* 0x000fea0000000200 */
[C---:B-1----:R-:W-:Y:S06]  /*98f0*/  HMMA.16816.F32.BF16 R28, R136.reuse, R152, RZ ;  /* 0x00000098881c723c */ /* 0x042fec00000418ff */
[----:B------:R-:W-:Y:S01]  /*9900*/  HMMA.16816.F32.BF16 R32, R136, R154, RZ ;  /* 0x0000009a8820723c */ /* 0x000fe200000418ff */
[----:B------:R-:W1:Y:S05]  /*9910*/  LDSM.16.M88.4 R136, [R199+0x6800] ;  /* 0x00680000c788783b */ /* 0x000e6a0000000200 */
[C---:B--2---:R-:W-:Y:S01]  /*9920*/  HMMA.16816.F32.BF16 R4, R156.reuse, R160, R4 ;  /* 0x000000a09c04723c */ /* 0x044fe20000041804 */
[----:B------:R-:W2:Y:S05]  /*9930*/  LDSM.16.M88.4 R152, [R192] ;  /* 0x00000000c098783b */ /* 0x000eaa0000000200 */
        /* <DEDUP_REMOVED lines=8> */
[C---:B---3--:R-:W-:Y:S06]  /*99c0*/  HMMA.16816.F32.BF16 R28, R156.reuse, R172, R28 ;  /* 0x000000ac9c1c723c */ /* 0x048fec000004181c */
[----:B------:R-:W-:Y:S01]  /*99d0*/  HMMA.16816.F32.BF16 R32, R156, R174, R32 ;  /* 0x000000ae9c20723c */ /* 0x000fe20000041820 */
[----:B------:R-:W3:Y:S05]  /*99e0*/  LDSM.16.M88.4 R156, [R192+0x800] ;  /* 0x00080000c09c783b */ /* 0x000eea0000000200 */
[C---:B----4-:R-:W-:Y:S01]  /*99f0*/  HMMA.16816.F32.BF16 R4, R176.reuse, R180, R4 ;  /* 0x000000b4b004723c */ /* 0x050fe20000041804 */
[----:B------:R-:W4:Y:S05]  /*9a00*/  LDSM.16.M88.4 R172, [R205+0x8000] ;  /* 0x00800000cdac783b */ /* 0x000f2a0000000200 */
[C---:B------:R-:W-:Y:S01]  /*9a10*/  HMMA.16816.F32.BF16 R8, R176.reuse, R182, R8 ;  /* 0x000000b6b008723c */ /* 0x040fe20000041808 */
[----:B------:R-:W-:Y:S05]  /*9a20*/  LDSM.16.M88.4 R180, [R191] ;  /* 0x00000000bfb4783b */ /* 0x000fea0000000200 */
[C---:B-1----:R-:W-:Y:S06]  /*9a30*/  HMMA.16816.F32.BF16 R12, R176.reuse, R136, R12 ;  /* 0x00000088b00c723c */ /* 0x042fec000004180c */
[C---:B------:R-:W-:Y:S01]  /*9a40*/  HMMA.16816.F32.BF16 R16, R176.reuse, R138, R16 ;  /* 0x0000008ab010723c */ /* 0x040fe20000041810 */
[----:B------:R-:W1:Y:S05]  /*9a50*/  LDSM.16.M88.4 R136, [R205+0x8800] ;  /* 0x00880000cd88783b */ /* 0x000e6a0000000200 */
[C---:B------:R-:W-:Y:S06]  /*9a60*/  HMMA.16816.F32.BF16 R20, R176.reuse, R140, R20 ;  /* 0x0000008cb014723c */ /* 0x040fec0000041814 */
[C---:B------:R-:W-:Y:S01]  /*9a70*/  HMMA.16816.F32.BF16 R24, R176.reuse, R142, R24 ;  /* 0x0000008eb018723c */ /* 0x040fe20000041818 */
[----:B------:R-:W5:Y:S05]  /*9a80*/  LDSM.16.M88.4 R140, [R205+0x9000] ;  /* 0x00900000cd8c783b */ /* 0x000f6a0000000200 */
[C---:B------:R-:W-:Y:S06]  /*9a90*/  HMMA.16816.F32.BF16 R28, R176.reuse, R144, R28 ;  /* 0x00000090b01c723c */ /* 0x040fec000004181c */
[----:B------:R-:W-:Y:S01]  /*9aa0*/  HMMA.16816.F32.BF16 R32, R176, R146, R32 ;  /* 0x00000092b020723c */ /* 0x000fe20000041820 */
[----:B------:R-:W5:Y:S05]  /*9ab0*/  LDSM.16.M88.4 R144, [R205+0x9800] ;  /* 0x00980000cd90783b */ /* 0x000f6a0000000200 */
[C---:B--2---:R-:W-:Y:S01]  /*9ac0*/  HMMA.16816.F32.BF16 R4, R148.reuse, R152, R4 ;  /* 0x000000989404723c */ /* 0x044fe20000041804 */
[----:B------:R-:W2:Y:S05]  /*9ad0*/  LDSM.16.M88.4 R176, [R204+0x2000] ;  /* 0x00200000ccb0783b */ /* 0x000eaa0000000200 */
[C---:B------:R-:W-:Y:S01]  /*9ae0*/  HMMA.16816.F32.BF16 R8, R148.reuse, R154, R8 ;  /* 0x0000009a9408723c */ /* 0x040fe20000041808 */
[----:B------:R-:W-:Y:S05]  /*9af0*/  LDSM.16.M88.4 R152, [R189] ;  /* 0x00000000bd98783b */ /* 0x000fea0000000200 */
[C---:B---3--:R-:W-:Y:S06]  /*9b00*/  HMMA.16816.F32.BF16 R12, R148.reuse, R156, R12 ;  /* 0x0000009c940c723c */ /* 0x048fec000004180c */
[C---:B------:R-:W-:Y:S01]  /*9b10*/  HMMA.16816.F32.BF16 R16, R148.reuse, R158, R16 ;  /* 0x0000009e9410723c */ /* 0x040fe20000041810 */
[----:B------:R-:W-:Y:S05]  /*9b20*/  LDSM.16.M88.4 R156, [R188] ;  /* 0x00000000bc9c783b */ /* 0x000fea0000000200 */
[C---:B------:R-:W-:Y:S06]  /*9b30*/  HMMA.16816.F32.BF16 R20, R148.reuse, R160, R20 ;  /* 0x000000a09414723c */ /* 0x040fec0000041814 */
[C---:B------:R-:W-:Y:S01]  /*9b40*/  HMMA.16816.F32.BF16 R24, R148.reuse, R162, R24 ;  /* 0x000000a29418723c */ /* 0x040fe20000041818 */
[----:B------:R-:W-:Y:S05]  /*9b50*/  LDSM.16.M88.4 R160, [R202+0x2000] ;  /* 0x00200000caa0783b */ /* 0x000fea0000000200 */
[C---:B------:R-:W-:Y:S06]  /*9b60*/  HMMA.16816.F32.BF16 R28, R148.reuse, R164, R28 ;  /* 0x000000a4941c723c */ /* 0x040fec000004181c */
[----:B------:R-:W-:Y:S01]  /*9b70*/  HMMA.16816.F32.BF16 R32, R148, R166, R32 ;  /* 0x000000a69420723c */ /* 0x000fe20000041820 */
[----:B------:R-:W3:Y:S05]  /*9b80*/  LDSM.16.M88.4 R148, [R190] ;  /* 0x00000000be94783b */ /* 0x000eea0000000200 */
[C---:B----4-:R-:W-:Y:S01]  /*9b90*/  HMMA.16816.F32.BF16 R4, R168.reuse, R172, R4 ;  /* 0x000000aca804723c */ /* 0x050fe20000041804 */
[----:B------:R-:W4:Y:S05]  /*9ba0*/  LDSM.16.M88.4 R164, [R199+0x8000] ;  /* 0x00800000c7a4783b */ /* 0x000f2a0000000200 */
[C---:B------:R-:W-:Y:S01]  /*9bb0*/  HMMA.16816.F32.BF16 R8, R168.reuse, R174, R8 ;  /* 0x000000aea808723c */ /* 0x040fe20000041808 */
[----:B------:R-:W-:Y:S05]  /*9bc0*/  LDSM.16.M88.4 R172, [R192+0x2000] ;  /* 0x00200000c0ac783b */ /* 0x000fea0000000200 */
[C---:B-1----:R-:W-:Y:S06]  /*9bd0*/  HMMA.16816.F32.BF16 R12, R168.reuse, R136, R12 ;  /* 0x00000088a80c723c */ /* 0x042fec000004180c */
[C---:B------:R-:W-:Y:S01]  /*9be0*/  HMMA.16816.F32.BF16 R16, R168.reuse, R138, R16 ;  /* 0x0000008aa810723c */ /* 0x040fe20000041810 */
[----:B------:R-:W1:Y:S05]  /*9bf0*/  LDSM.16.M88.4 R136, [R199+0x8800] ;  /* 0x00880000c788783b */ /* 0x000e6a0000000200 */
[C---:B-----5:R-:W-:Y:S06]  /*9c00*/  HMMA.16816.F32.BF16 R20, R168.reuse, R140, R20 ;  /* 0x0000008ca814723c */ /* 0x060fec0000041814 */
        /* <DEDUP_REMOVED lines=37> */
[----:B------:R-:W3:Y:S05]  /*9e60*/  LDSM.16.M88.4 R148, [R186] ;  /* 0x00000000ba94783b */ /* 0x000eea0000000200 */
[C---:B------:R-:W-:Y:S06]  /*9e70*/  HMMA.16816.F32.BF16 R20, R168.reuse, R152, R20 ;  /* 0x00000098a814723c */ /* 0x040fec0000041814 */
[C---:B------:R-:W-:Y:S01]  /*9e80*/  HMMA.16816.F32.BF16 R24, R168.reuse, R154, R24 ;  /* 0x0000009aa818723c */ /* 0x040fe20000041818 */
[----:B------:R-:W3:Y:S05]  /*9e90*/  LDSM.16.M88.4 R152, [R185] ;  /* 0x00000000b998783b */ /* 0x000eea0000000200 */
        /* <DEDUP_REMOVED lines=16> */
[----:B------:R-:W5:Y:S01]  /*9fa0*/  LDSM.16.M88.4 R176, [R201+0x4000] ;  /* 0x00400000c9b0783b */ /* 0x000f620000000200 */
[C---:B--2---:R-:W-:Y:S06]  /*9fb0*/  HMMA.16816.F32.BF16 R4, R160.reuse, R164, R4 ;  /* 0x000000a4a004723c */ /* 0x044fec0000041804 */
[C---:B------:R-:W-:Y:S06]  /*9fc0*/  HMMA.16816.F32.BF16 R8, R160.reuse, R166, R8 ;  /* 0x000000a6a008723c */ /* 0x040fec0000041808 */
[C---:B---3--:R-:W-:Y:S06]  /*9fd0*/  HMMA.16816.F32.BF16 R12, R160.reuse, R148, R12 ;  /* 0x00000094a00c723c */ /* 0x048fec000004180c */
[C---:B------:R-:W-:Y:S06]  /*9fe0*/  HMMA.16816.F32.BF16 R16, R160.reuse, R150, R16 ;  /* 0x00000096a010723c */ /* 0x040fec0000041810 */
[C---:B------:R-:W-:Y:S06]  /*9ff0*/  HMMA.16816.F32.BF16 R20, R160.reuse, R152, R20 ;  /* 0x00000098a014723c */ /* 0x040fec0000041814 */
[C---:B------:R-:W-:Y:S06]  /*a000*/  HMMA.16816.F32.BF16 R24, R160.reuse, R154, R24 ;  /* 0x0000009aa018723c */ /* 0x040fec0000041818 */
[C---:B------:R-:W-:Y:S06]  /*a010*/  HMMA.16816.F32.BF16 R28, R160.reuse, R156, R28 ;  /* 0x0000009ca01c723c */ /* 0x040fec000004181c */
[----:B------:R-:W-:Y:S06]  /*a020*/  HMMA.16816.F32.BF16 R32, R160, R158, R32 ;  /* 0x0000009ea020723c */ /* 0x000fec0000041820 */
[C---:B----4-:R-:W-:Y:S06]  /*a030*/  HMMA.16816.F32.BF16 R4, R168.reuse, R172, R4 ;  /* 0x000000aca804723c */ /* 0x050fec0000041804 */
[C---:B------:R-:W-:Y:S06]  /*a040*/  HMMA.16816.F32.BF16 R8, R168.reuse, R174, R8 ;  /* 0x000000aea808723c */ /* 0x040fec0000041808 */
[C---:B-1----:R-:W-:Y:S06]  /*a050*/  HMMA.16816.F32.BF16 R12, R168.reuse, R136, R12 ;  /* 0x00000088a80c723c */ /* 0x042fec000004180c */
[C---:B------:R-:W-:Y:S01]  /*a060*/  HMMA.16816.F32.BF16 R16, R168.reuse, R138, R16 ;  /* 0x0000008aa810723c */ /* 0x040fe20000041810 */
[----:B------:R-:W1:Y:S05]  /*a070*/  LDSM.16.M88.4 R136, [R192+0x4800] ;  /* 0x00480000c088783b */ /* 0x000e6a0000000200 */
[C---:B-----5:R-:W-:Y:S06]  /*a080*/  HMMA.16816.F32.BF16 R20, R168.reuse, R140, R20 ;  /* 0x0000008ca814723c */ /* 0x060fec0000041814 */
[C---:B------:R-:W-:Y:S01]  /*a090*/  HMMA.16816.F32.BF16 R24, R168.reuse, R142, R24 ;  /* 0x0000008ea818723c */ /* 0x040fe20000041818 */
[----:B------:R-:W2:Y:S05]  /*a0a0*/  LDSM.16.M88.4 R140, [R192+0x5000] ;  /* 0x00500000c08c783b */ /* 0x000eaa0000000200 */
[C---:B------:R-:W-:Y:S06]  /*a0b0*/  HMMA.16816.F32.BF16 R28, R168.reuse, R144, R28 ;  /* 0x00000090a81c723c */ /* 0x040fec000004181c */
        /* <DEDUP_REMOVED lines=17> */
[----:B------:R3:W4:Y:S01]  /*a1d0*/  MUFU.TANH R174, R133 ;  /* 0x0000008500ae7308 */ /* 0x0007220000002400 */
        /* <DEDUP_REMOVED lines=20> */
[----:B------:R3:W1:Y:S01]  /*a320*/  MUFU.TANH R175, R3 ;  /* 0x0000000300af7308 */ /* 0x0006620000002400 */
[----:B------:R-:W-:Y:S01]  /*a330*/  FMUL.FTZ R132, R9, UR5 ;  /* 0x0000000509847c20 */ /* 0x000fe20008410000 */
[----:B------:R-:W-:Y:S08]  /*a340*/  FMUL.FTZ R2, R11, UR5 ;  /* 0x000000050b027c20 */ /* 0x000ff00008410000 */
[----:B------:R3:W1:Y:S01]  /*a350*/  MUFU.TANH R170, R132 ;  /* 0x0000008400aa7308 */ /* 0x0006620000002400 */
        /* <DEDUP_REMOVED lines=8> */
[----:B------:R3:W1:Y:S01]  /*a3e0*/  MUFU.TANH R181, R2 ;  /* 0x0000000200b57308 */ /* 0x0006620000002400 */
        /* <DEDUP_REMOVED lines=25> */
[----:B--2-4-:R-:W-:Y:S05]  /*a580*/  @!P0 BRA `(.L_x_2233) ;  /* 0x0000000400648947 */ /* 0x014fea0003800000 */
[----:B------:R-:W-:Y:S02]  /*a590*/  MOV R10, R222 ;  /* 0x000000de000a7202 */ /* 0x000fe40000000f00 */
[----:B---3--:R-:W-:Y:S01]  /*a5a0*/  MOV R3, R220 ;  /* 0x000000dc00037202 */ /* 0x008fe20000000f00 */
[----:B------:R-:W-:Y:S06]  /*a5b0*/  @!P6 BRA `(.L_x_2234) ;  /* 0x0000000000f8e947 */ /* 0x000fec0003800000 */
[----:B------:R-:W2:Y:S01]  /*a5c0*/  LDC R6, c[0x0][0x380] ;  /* 0x0000e000ff067b82 */ /* 0x000ea20000000800 */
[----:B------:R-:W-:Y:S05]  /*a5d0*/  SHF.L.U32 R11, R211, 0x6, RZ ;  /* 0x00000006d30b7819 */ /* 0x000fea00000006ff */
[C---:B------:R-:W-:Y:S02]  /*a5e0*/  VIADD R9, R11.reuse, 0xffffff80 ;  /* 0xffffff800b097836 */ /* 0x040fe40000000000 */
[----:B------:R-:W-:Y:S03]  /*a5f0*/  VIADD R11, R11, 0xffffffc0 ;  /* 0xffffffc00b0b7836 */ /* 0x000fe60000000000 */
[----:B------:R-:W-:Y:S02]  /*a600*/  IABS R4, R9 ;  /* 0x0000000900047213 */ /* 0x000fe40000000000 */
[----:B------:R-:W-:Y:S02]  /*a610*/  IABS R7, R11 ;  /* 0x0000000b00077213 */ /* 0x000fe40000000000 */
[-C--:B--2---:R-:W-:Y:S02]  /*a620*/  IABS R2, R6.reuse ;  /* 0x0000000600027213 */ /* 0x084fe40000000000 */
[-C--:B------:R-:W-:Y:S02]  /*a630*/  LOP3.LUT R9, R9, R6.reuse, RZ, 0x3c, !PT ;  /* 0x0000000609097212 */ /* 0x080fe400078e3cff */
[----:B------:R-:W2:Y:S01]  /*a640*/  I2F.RP R5, R2 ;  /* 0x0000000200057306 */ /* 0x000ea20000209400 */
[-C--:B------:R-:W-:Y:S02]  /*a650*/  LOP3.LUT R11, R11, R6.reuse, RZ, 0x3c, !PT ;  /* 0x000000060b0b7212 */ /* 0x080fe400078e3cff */
[----:B------:R-:W-:Y:S02]  /*a660*/  ISETP.GE.AND P0, PT, R9, RZ, PT ;  /* 0x000000ff0900720c */ /* 0x000fe40003f06270 */
[----:B------:R-:W-:Y:S02]  /*a670*/  ISETP.GE.AND P2, PT, R11, RZ, PT ;  /* 0x000000ff0b00720c */ /* 0x000fe40003f46270 */
[----:B------:R-:W-:Y:S03]  /*a680*/  LOP3.LUT R9, RZ, R6, RZ, 0x33, !PT ;  /* 0x00000006ff097212 */ /* 0x000fe600078e33ff */
[----:B--2---:R-:W2:Y:S02]  /*a690*/  MUFU.RCP R3, R5 ;  /* 0x0000000500037308 */ /* 0x004ea40000001000 */
[----:B--2---:R-:W-:Y:S08]  /*a6a0*/  VIADD R12, R3, 0xffffffe ;  /* 0x0ffffffe030c7836 */ /* 0x004ff00000000000 */
[----:B------:R-:W2:Y:S02]  /*a6b0*/  F2I.FTZ.U32.TRUNC.NTZ R13, R12 ;  /* 0x0000000c000d7305 */ /* 0x000ea4000021f000 */
[--C-:B--2---:R-:W-:Y:S01]  /*a6c0*/  IMAD.MOV R3, RZ, RZ, -R13.reuse ;  /* 0x000000ffff037224 */ /* 0x104fe200078e0a0d */
        /* <DEDUP_REMOVED lines=16> */
[----:B------:R-:W2:Y:S01]  /*a7d0*/  LDC.64 R4, c[0x0][0x248] ;  /* 0x00009200ff047b82 */ /* 0x000ea20000000a00 */
        /* <DEDUP_REMOVED lines=13> */
[----:B------:R-:W3:Y:S01]  /*a8b0*/  LDG.E R7, desc[UR10][R14.64] ;  /* 0x0000000a0e077981 */ /* 0x000ee2000c1e1900 */
[----:B------:R-:W4:Y:S01]  /*a8c0*/  LDC.64 R2, c[0x0][0x230] ;  /* 0x00008c00ff027b82 */ /* 0x000f220000000a00 */
[----:B------:R-:W-:Y:S02]  /*a8d0*/  IMAD R9, R9, R6, -0x40 ;  /* 0xffffffc009097424 */ /* 0x000fe400078e0206 */
[----:B------:R-:W3:Y:S03]  /*a8e0*/  LDG.E R8, desc[UR10][R12.64] ;  /* 0x0000000a0c087981 */ /* 0x000ee6000c1e1900 */
[----:B------:R-:W-:Y:S05]  /*a8f0*/  SHF.R.S32.HI R11, RZ, 0x1f, R9 ;  /* 0x0000001fff0b7819 */ /* 0x000fea0000011409 */
[-C--:B--2---:R-:W-:Y:S02]  /*a900*/  IMAD R6, R11, R4.reuse, RZ ;  /* 0x000000040b067224 */ /* 0x084fe400078e02ff */
[C---:B------:R-:W-:Y:S04]  /*a910*/  IMAD.WIDE.U32 R10, R9.reuse, R4, RZ ;  /* 0x00000004090a7225 */ /* 0x040fe800078e00ff */
[----:B------:R-:W-:Y:S04]  /*a920*/  IMAD R6, R9, R5, R6 ;  /* 0x0000000509067224 */ /* 0x000fe800078e0206 */
[----:B------:R-:W-:Y:S01]  /*a930*/  IMAD.IADD R11, R11, 0x1, R6 ;  /* 0x000000010b0b7824 */ /* 0x000fe200078e0206 */
[----:B---3--:R-:W-:Y:S04]  /*a940*/  IADD3 R7, -R8, R7, RZ ;  /* 0x0000000708077210 */ /* 0x008fe80007ffe1ff */
[----:B------:R-:W-:Y:S01]  /*a950*/  SHF.R.S32.HI R5, RZ, 0x1f, R7 ;  /* 0x0000001fff057819 */ /* 0x000fe20000011407 */
[-C--:B----4-:R-:W-:Y:S04]  /*a960*/  IMAD.WIDE.U32 R10, R7, R2.reuse, R10 ;  /* 0x00000002070a7225 */ /* 0x090fe800078e000a */
[----:B------:R-:W-:Y:S04]  /*a970*/  IMAD R4, R5, R2, RZ ;  /* 0x0000000205047224 */ /* 0x000fe800078e02ff */
[----:B------:R-:W-:Y:S05]  /*a980*/  IMAD R4, R7, R3, R4 ;  /* 0x0000000307047224 */ /* 0x000fea00078e0204 */
[----:B------:R-:W-:Y:S07]  /*a990*/  IADD3 R3, R11, R4, RZ ;  /* 0x000000040b037210 */ /* 0x000fee0007ffe0ff */
.L_x_2234:
        /* <DEDUP_REMOVED lines=24> */
.L_x_2233:
[----:B--2---:R-:W-:Y:S01]  /*ab20*/  FMNMX.FTZ R5, R252, R135, !PT ;  /* 0x00000087fc057209 */ /* 0x004fe20007810000 */
[----:B------:R-:W-:Y:S01]  /*ab30*/  LDSM.16.MT88.4 R16, [R200+0xc000] ;  /* 0x00c00000c810783b */ /* 0x000fe20000004200 */
[----:B-1-3--:R-:W-:Y:S02]  /*ab40*/  FMNMX.FTZ R2, R249, R0, !PT ;  /* 0x00000000f9027209 */ /* 0x00afe40007810000 */
        /* <DEDUP_REMOVED lines=162> */
[----:B------:R-:W-:Y:S04]  /*b570*/  MUFU.EX2 R170, R170 ;  /* 0x000000aa00aa7308 */ /* 0x000fe80000000800 */
[C---:B------:R-:W-:Y:S01]  /*b580*/  FMUL.FTZ R80, R2.reuse, R80 ;  /* 0x0000005002507220 */ /* 0x040fe20000410000 */
[C---:B------:R-:W-:Y:S05]  /*b590*/  HMMA.16816.F32.BF16 R8, R128.reuse, R18, R8 ;  /* 0x000000128008723c */ /* 0x040fea0000041808 */
[----:B------:R-:W3:Y:S01]  /*b5a0*/  MUFU.EX2 R175, R175 ;  /* 0x000000af00af7308 */ /* 0x000ee20000000800 */
        /* <DEDUP_REMOVED lines=87> */
[----:B------:R-:W-:Y:S01]  /*bb20*/  IADD3 R0, R211, -0x1, RZ ;  /* 0xffffffffd3007810 */ /* 0x000fe20007ffe0ff */
        /* <DEDUP_REMOVED lines=14> */
[----:B------:R-:W-:Y:S01]  /*bc10*/  MOV R211, R0 ;  /* 0x0000000000d37202 */ /* 0x000fe20000000f00 */
        /* <DEDUP_REMOVED lines=31> */
[----:B------:R-:W-:Y:S01]  /*be10*/  MOV R0, R3 ;  /* 0x0000000300007202 */ /* 0x000fe20000000f00 */
        /* <DEDUP_REMOVED lines=108> */
.L_x_2231:
        /* <DEDUP_REMOVED lines=266> */
.L_x_2236:
        /* <DEDUP_REMOVED lines=10> */
.L_x_2237:
[----:B------:R-:W1:Y:S01]  /*d620*/  S2R R3, SR_CTAID.Y ;  /* 0x0000000000037919 */ /* 0x000e620000002600 */
[----:B------:R-:W1:Y:S08]  /*d630*/  S2UR UR6, SR_CTAID.Z ;  /* 0x00000000000679c3 */ /* 0x000e700000002700 */
[----:B------:R-:W1:Y:S08]  /*d640*/  LDC R2, c[0x0][0x270] ;  /* 0x00009c00ff027b82 */ /* 0x000e700000000800 */
[----:B------:R-:W2:Y:S01]  /*d650*/  LDC R210, c[0x0][0x2c4] ;  /* 0x0000b100ffd27b82 */ /* 0x000ea20000000800 */
[----:B-1----:R-:W-:-:S04]  /*d660*/  IMAD R3, R3, R2, UR6 ;  /* 0x0000000603037e24 */ /* 0x002fc8000f8e0202 */
[----:B--2---:R-:W-:-:S07]  /*d670*/  IMAD R210, R3, R210, RZ ;  /* 0x000000d203d27224 */ /* 0x004fce00078e02ff */
.L_x_2238:
        /* <DEDUP_REMOVED lines=32> */
.L_x_2240:
[----:B------:R-:W-:Y:S05]  /*d880*/  BSYNC B0 ;  /* 0x0000000000007941 */ /* 0x000fea0003800000 */
.L_x_2239:
        /* <DEDUP_REMOVED lines=48> */
.L_x_2242:
[----:B------:R-:W-:Y:S05]  /*db90*/  BSYNC B0 ;  /* 0x0000000000007941 */ /* 0x000fea0003800000 */
.L_x_2241:
        /* <DEDUP_REMOVED lines=19> */
.L_x_2244:
[----:B------:R-:W-:Y:S05]  /*dcd0*/  BSYNC B0 ;  /* 0x0000000000007941 */ /* 0x000fea0003800000 */
.L_x_2243:
        /* <DEDUP_REMOVED lines=19> */
.L_x_2246:
[----:B------:R-:W-:Y:S05]  /*de10*/  BSYNC B0 ;  /* 0x0000000000007941 */ /* 0x000fea0003800000 */
.L_x_2245:
        /* <DEDUP_REMOVED lines=16> */
.L_x_2247:
        /* <DEDUP_REMOVED lines=14> */
.L_x_4489:


//--------------------- .text._ZN5flash24flash_fwd_splitkv_kernelI23Flash_fwd_kernel_traitsILi192ELi64ELi64ELi4ELb0ELb0EN7cutlass10bfloat16_tE19Flash_kernel_traitsILi192ELi64ELi64ELi4ES3_EELb1ELb0ELb1ELb0ELb0ELb0ELb0ELb0EEEvNS_16Flash_fwd_paramsE --------------------------
	.section	.text._ZN5flash24flash_fwd_splitkv_kernelI23Flash_fwd_kernel_traitsILi192ELi64ELi64ELi4ELb0ELb0EN7cutlass10bfloat16_tE19Flash_kernel_traitsILi192ELi64ELi64ELi4ES3_EELb1ELb0ELb1ELb0ELb0ELb0ELb0ELb0EEEvNS_16Flash_fwd_paramsE,"ax",@progbits
	.align	128
        .global         _ZN5flash24flash_fwd_splitkv_kernelI23Flash_fwd_kernel_traitsILi192ELi64ELi64ELi4ELb0ELb0EN7cutlass10bfloat16_tE19Flash_kernel_traitsILi192ELi64ELi64ELi4ES3_EELb1ELb0ELb1ELb0ELb0ELb0ELb0ELb0EEEvNS_16Flash_fwd_paramsE
        .type           _ZN5flash24flash_fwd_splitkv_kernelI23Flash_fwd_kernel_traitsILi192ELi64ELi64ELi4ELb0ELb0EN7cutlass10bfloat16_tE19Flash_kernel_traitsILi192ELi64ELi64ELi4ES3_EELb1ELb0ELb1ELb0ELb0ELb0ELb0ELb0EEEvNS_16Flash_fwd_paramsE,@function
        .size           _ZN5flash24flash_fwd_splitkv_kernelI23Flash_fwd_kernel_traitsILi192ELi64ELi64ELi4ELb0ELb0EN7cutlass10bfloat16_tE19Flash_kernel_traitsILi192ELi64ELi64ELi4ES3_EELb1ELb0ELb1ELb0ELb0ELb0ELb0ELb0EEEvNS_16Flash_fwd_paramsE,(.L_x_4490 - _ZN5flash24flash_fwd_splitkv_kernelI23Flash_fwd_kernel_traitsILi192ELi64ELi64ELi4ELb0ELb0EN7cutlass10bfloat16_tE19Flash_kernel_traitsILi192ELi64ELi64ELi4ES3_EELb1ELb0ELb1ELb0ELb0ELb0ELb0ELb0EEEvNS_16Flash_fwd_paramsE)
        .other          _ZN5flash24flash_fwd_splitkv_kernelI23Flash_fwd_kernel_traitsILi192ELi64ELi64ELi4ELb0ELb0EN7cutlass10bfloat16_tE19Flash_kernel_traitsILi192ELi64ELi64ELi4ES3_EELb1ELb0ELb1ELb0ELb0ELb0ELb0ELb0EEEvNS_16Flash_fwd_paramsE,@"STO_CUDA_ENTRY STV_DEFAULT"
_ZN5flash24flash_fwd_splitkv_kernelI23Flash_fwd_kernel_traitsILi192ELi64ELi64ELi4ELb0ELb0EN7cutlass10bfloat16_tE19Flash_kernel_traitsILi192ELi64ELi64ELi4ES3_EELb1ELb0ELb1ELb0ELb0ELb0ELb0ELb0EEEvNS_16Flash_fwd_paramsE:
.text._ZN5flash24flash_fwd_splitkv_kernelI23Flash_fwd_kernel_traitsILi192ELi64ELi64ELi4ELb0ELb0EN7cutlass10bfloat16_tE19Flash_kernel_traitsILi192ELi64ELi64ELi4ES3_EELb1ELb0ELb1ELb0ELb0ELb0ELb0ELb0EEEvNS_16Flash_fwd_paramsE:
        /* <DEDUP_REMOVED lines=54> */
.L_x_2248:
[----:B------:R-:W-:-:S03]  /*0360*/  ULDC UR6, c[0x0][0x2c8] ;  /* 0x0000b20000067ab9 */ /* 0x000fc60000000800 */
.L_x_2249:
        /* <DEDUP_REMOVED lines=49> */
[----:B------:R-:W-:Y:S01]  /*0680*/  USHF.R.S32.HI UR10, URZ, 0x1f, UR22 ;  /* 0x0000001f3f0a7899 */ /* 0x000fe20008011416 */
[----:B------:R-:W-:Y:S02]  /*0690*/  ULDC.64 UR6, c[0x0][0x2a0] ;  /* 0x0000a80000067ab9 */ /* 0x000fe40000000a00 */
[----:B------:R-:W-:Y:S01]  /*06a0*/  LOP3.LUT R0, R8, 0xfffffff8, RZ, 0xc0, !PT ;  /* 0xfffffff808007812 */ /* 0x000fe200078ec0ff */
[----:B------:R-:W-:Y:S01]  /*06b0*/  UIMAD UR10, UR10, UR6, URZ ;  /* 0x000000060a0a72a4 */ /* 0x000fe2000f8e023f */
[----:B------:R-:W-:Y:S01]  /*06c0*/  SHF.R.S32.HI R8, RZ, 0x3, R8 ;  /* 0x00000003ff087819 */ /* 0x000fe20000011408 */
[----:B------:R-:W-:Y:S01]  /*06d0*/  @!UP0 USHF.R.S32.HI UR9, URZ, 0x1f, UR21 ;  /* 0x0000001f3f098899 */ /* 0x000fe20008011415 */
[----:B------:R-:W-:Y:S01]  /*06e0*/  IMAD.U32 R10, RZ, RZ, UR6 ;  /* 0x00000006ff0a7e24 */ /* 0x000fe2000f8e00ff */
[----:B------:R-:W-:Y:S01]  /*06f0*/  @!UP0 ULDC.64 UR4, c[0x0][0x290] ;  /* 0x0000a40000048ab9 */ /* 0x000fe20000000a00 */
[----:B------:R-:W-:Y:S01]  /*0700*/  IMAD.IADD R3, R3, 0x1, -R0 ;  /* 0x0000000103037824 */ /* 0x000fe200078e0a00 */
[----:B------:R-:W-:Y:S01]  /*0710*/  @!UP0 UIMAD UR9, UR9, UR4, URZ ;  /* 0x00000004090982a4 */ /* 0x000fe2000f8e023f */
[----:B------:R-:W-:Y:S01]  /*0720*/  ISETP.GE.AND P1, PT, R8, UR12, PT ;  /* 0x0000000c08007c0c */ /* 0x000fe2000bf26270 */
[----:B------:R-:W-:Y:S01]  /*0730*/  @!UP0 UIMAD.WIDE.U32 UR14, UR21, UR4, URZ ;  /* 0x00000004150e82a5 */ /* 0x000fe2000f8e003f */
[C---:B------:R-:W-:Y:S01]  /*0740*/  IMAD.SHL.U32 R16, R3.reuse, 0x8, RZ ;  /* 0x0000000803107824 */ /* 0x040fe200078e00ff */
[----:B------:R-:W-:Y:S01]  /*0750*/  @!UP0 UIMAD UR9, UR21, UR5, UR9 ;  /* 0x00000005150982a4 */ /* 0x000fe2000f8e0209 */
[----:B------:R-:W-:Y:S01]  /*0760*/  ISETP.NE.AND P6, PT, R3, RZ, PT ;  /* 0x000000ff0300720c */ /* 0x000fe20003fc5270 */
[----:B------:R-:W-:Y:S01]  /*0770*/  UIMAD UR7, UR22, UR7, UR10 ;  /* 0x00000007160772a4 */ /* 0x000fe2000f8e020a */
[C---:B------:R-:W-:Y:S01]  /*0780*/  VIADD R7, R16.reuse, 0x40 ;  /* 0x0000004010077836 */ /* 0x040fe20000000000 */
[----:B------:R-:W-:Y:S01]  /*0790*/  ULDC.64 UR4, c[0x0][0x298] ;  /* 0x0000a60000047ab9 */ /* 0x000fe20000000a00 */
[--C-:B------:R-:W-:Y:S01]  /*07a0*/  SHF.R.S32.HI R17, RZ, 0x1f, R16.reuse ;  /* 0x0000001fff117819 */ /* 0x100fe20000011410 */
[----:B------:R-:W-:Y:S01]  /*07b0*/  UIMAD UR8, UR8, UR4, URZ ;  /* 0x00000004080872a4 */ /* 0x000fe2000f8e023f */
[----:B------:R-:W-:Y:S01]  /*07c0*/  IMAD.U32 R5, RZ, RZ, UR4 ;  /* 0x00000004ff057e24 */ /* 0x000fe2000f8e00ff */
[----:B------:R-:W-:Y:S01]  /*07d0*/  @UP0 UIMAD.WIDE.U32 UR16, UR13, UR4, URZ ;  /* 0x000000040d1002a5 */ /* 0x000fe2000f8e003f */
[----:B------:R-:W-:Y:S01]  /*07e0*/  VIADD R6, R16, 0x80 ;  /* 0x0000008010067836 */ /* 0x000fe20000000000 */
[----:B------:R-:W-:Y:S01]  /*07f0*/  UIMAD UR8, UR23, UR5, UR8 ;  /* 0x00000005170872a4 */ /* 0x000fe2000f8e0208 */
[----:B------:R-:W-:Y:S01]  /*0800*/  IMAD.WIDE.U32 R4, R5, UR23, R16 ;  /* 0x0000001705047c25 */ /* 0x000fe2000f8e0010 */
[----:B------:R-:W-:-:S02]  /*0810*/  @UP0 UIMAD UR13, UR13, UR5, UR17 ;  /* 0x000000050d0d02a4 */ /* 0x000fc4000f8e0211 */
[----:B------:R-:W-:Y:S01]  /*0820*/  @!UP0 UIADD3 UR13, UR15, UR9, URZ ;  /* 0x000000090f0d8290 */ /* 0x000fe2000fffe03f */
[----:B------:R-:W-:Y:S01]  /*0830*/  @!UP0 UMOV UR16, UR14 ;  /* 0x0000000e00108c82 */ /* 0x000fe20008000000 */
[----:B------:R-:W-:Y:S01]  /*0840*/  IMAD.U32 R0, RZ, RZ, UR8 ;  /* 0x00000008ff007e24 */ /* 0x000fe2000f8e00ff */
[----:B------:R-:W-:Y:S01]  /*0850*/  IADD3 R2, P0, R4, UR16, RZ ;  /* 0x0000001004027c10 */ /* 0x000fe2000ff1e0ff */
[----:B------:R-:W-:Y:S01]  /*0860*/  ULDC UR8, c[0x0][0x270] ;  /* 0x00009c0000087ab9 */ /* 0x000fe20000000800 */
[----:B------:R-:W-:Y:S01]  /*0870*/  ULDC UR6, c[0x0][0x2c4] ;  /* 0x0000b10000067ab9 */ /* 0x000fe20000000800 */
[----:B------:R-:W-:Y:S01]  /*0880*/  UIMAD UR8, UR21, UR8, UR22 ;  /* 0x00000008150872a4 */ /* 0x000fe2000f8e0216 */
[----:B------:R-:W-:Y:S01]  /*0890*/  IADD3.X R3, R5, UR13, R0, P0, !PT ;  /* 0x0000000d05037c10 */ /* 0x000fe200087fe400 */
[C---:B------:R-:W-:Y:S02]  /*08a0*/  VIADD R0, R8.reuse, 0x10 ;  /* 0x0000001008007836 */ /* 0x040fe40000000000 */
[----:B------:R-:W-:Y:S01]  /*08b0*/  UIMAD UR23, UR8, UR6, UR23 ;  /* 0x00000006081772a4 */ /* 0x000fe2000f8e0217 */
[----:B------:R-:W-:-:S02]  /*08c0*/  VIADD R5, R8, 0x20 ;  /* 0x0000002008057836 */ /* 0x000fc40000000000 */
[----:B------:R-:W-:Y:S01]  /*08d0*/  IMAD.WIDE.U32 R10, R10, UR22, R2 ;  /* 0x000000160a0a7c25 */ /* 0x000fe2000f8e0002 */
[C---:B------:R-:W-:Y:S02]  /*08e0*/  ISETP.GE.AND P0, PT, R0.reuse, UR12, PT ;  /* 0x0000000c00007c0c */ /* 0x040fe4000bf06270 */
[----:B------:R-:W-:Y:S01]  /*08f0*/  ISETP.GE.OR P4, PT, R0, UR12, P6 ;  /* 0x0000000c00007c0c */ /* 0x000fe2000b786670 */
[----:B------:R-:W-:Y:S01]  /*0900*/  VIADD R15, R11, UR7 ;  /* 0x000000070b0f7c36 */ /* 0x000fe20008000000 */
[----:B------:R-:W-:Y:S01]  /*0910*/  SHF.R.S32.HI R2, RZ, 0x1f, R8 ;  /* 0x0000001fff027819 */ /* 0x000fe20000011408 */
[----:B------:R-:W-:Y:S10]  /*0920*/  @P1 BRA `(.L_x_2252) ;  /* 0x00000000003c1947 */ /* 0x000ff40003800000 */
        /* <DEDUP_REMOVED lines=15> */
.L_x_2252:
[----:B------:R-:W-:Y:S05]  /*0a20*/  BSYNC B0 ;  /* 0x0000000000007941 */ /* 0x000fea0003800000 */
.L_x_2251:
        /* <DEDUP_REMOVED lines=22> */
.L_x_2254:
[----:B------:R-:W-:Y:S05]  /*0b90*/  BSYNC B0 ;  /* 0x0000000000007941 */ /* 0x000fea0003800000 */
.L_x_2253:
        /* <DEDUP_REMOVED lines=21> */
.L_x_2256:
[----:B------:R-:W-:Y:S05]  /*0cf0*/  BSYNC B0 ;  /* 0x0000000000007941 */ /* 0x000fea0003800000 */
.L_x_2255:
        /* <DEDUP_REMOVED lines=20> */
.L_x_2258:
[----:B------:R-:W-:Y:S05]  /*0e40*/  BSYNC B0 ;  /* 0x0000000000007941 */ /* 0x000fea0003800000 */
.L_x_2257:
        /* <DEDUP_REMOVED lines=18> */
.L_x_2250:
        /* <DEDUP_REMOVED lines=29> */
.L_x_2259:
        /* <DEDUP_REMOVED lines=19> */
[----:B------:R-:W-:-:S04]  /*1270*/  UIMAD.WIDE.U32 UR8, UR9, UR4, UR8 ;  /* 0x00000004090872a5 */ /* 0x000fc8000f8e0008 */
[----:B------:R-:W-:-:S04]  /*1280*/  UIMAD.WIDE.U32 UR8, UR9, UR5, URZ ;  /* 0x00000005090872a5 */ /* 0x000fc8000f8e003f */
        /* <DEDUP_REMOVED lines=9> */
[----:B------:R-:W-:-:S05]  /*1320*/  UISETP.NE.AND UP1, UPT, UR7, URZ, UPT ;  /* 0x0000003f0700728c */ /* 0x000fca000bf25270 */
[----:B------:R-:W-:Y:S02]  /*1330*/  UMOV UR6, UR9 ;  /* 0x0000000900067c82 */ /* 0x000fe40008000000 */
[----:B------:R-:W-:-:S04]  /*1340*/  @!UP0 UIADD3 UR6, -UR6, URZ, URZ ;  /* 0x0000003f06068290 */ /* 0x000fc8000fffe13f */
        /* <DEDUP_REMOVED lines=11> */
[----:B------:R-:W-:Y:S01]  /*1400*/  ULDC.64 UR6, c[0x0][0x248] ;  /* 0x0000920000067ab9 */ /* 0x000fe20000000a00 */
[----:B------:R-:W-:-:S03]  /*1410*/  USHF.R.S32.HI UR26, URZ, 0x1f, UR27 ;  /* 0x0000001f3f1a7899 */ /* 0x000fc6000801141b */
        /* <DEDUP_REMOVED lines=28> */
[----:B------:R-:W-:Y:S02]  /*15e0*/  UIMAD UR14, UR26, UR6, URZ ;  /* 0x000000061a0e72a4 */ /* 0x000fe4000f8e023f */
[----:B------:R-:W-:Y:S02]  /*15f0*/  UIADD3 UR9, UR9, UR5, URZ ;  /* 0x0000000509097290 */ /* 0x000fe4000fffe03f */
[----:B------:R-:W-:Y:S02]  /*1600*/  UIMAD UR14, UR27, UR7, UR14 ;  /* 0x000000071b0e72a4 */ /* 0x000fe4000f8e020e */
[----:B------:R-:W-:Y:S01]  /*1610*/  UIMAD.WIDE.U32 UR28, UR27, UR6, UR8 ;  /* 0x000000061b1c72a5 */ /* 0x000fe2000f8e0008 */
[----:B------:R-:W-:Y:S02]  /*1620*/  ULDC.64 UR4, c[0x0][0x238] ;  /* 0x00008e0000047ab9 */ /* 0x000fe40000000a00 */
[----:B------:R-:W-:Y:S01]  /*1630*/  ULDC.64 UR8, c[0x0][0x260] ;  /* 0x0000980000087ab9 */ /* 0x000fe20000000a00 */
[----:B------:R-:W-:Y:S01]  /*1640*/  UIADD3 UR14, UR29, UR14, URZ ;  /* 0x0000000e1d0e7290 */ /* 0x000fe2000fffe03f */
[----:B------:R-:W-:Y:S01]  /*1650*/  IMAD R9, R5, UR8, RZ ;  /* 0x0000000805097c24 */ /* 0x000fe2000f8e02ff */
[----:B------:R-:W-:Y:S01]  /*1660*/  UIMAD UR10, UR10, UR4, URZ ;  /* 0x000000040a0a72a4 */ /* 0x000fe2000f8e023f */
[----:B------:R-:W-:-:S02]  /*1670*/  IMAD.U32 R7, RZ, RZ, UR29 ;  /* 0x0000001dff077e24 */ /* 0x000fc4000f8e00ff */
[----:B------:R-:W-:Y:S01]  /*1680*/  IMAD.U32 R6, RZ, RZ, UR28 ;  /* 0x0000001cff067e24 */ /* 0x000fe2000f8e00ff */
[----:B------:R-:W-:Y:S01]  /*1690*/  MOV R7, UR14 ;  /* 0x0000000e00077c02 */ /* 0x000fe20008000f00 */
[----:B------:R-:W-:Y:S01]  /*16a0*/  UIMAD.WIDE.U32 UR28, UR11, UR4, URZ ;  /* 0x000000040b1c72a5 */ /* 0x000fe2000f8e003f */
[C---:B------:R-:W-:Y:S01]  /*16b0*/  IMAD R24, R4.reuse, UR9, R9 ;  /* 0x0000000904187c24 */ /* 0x040fe2000f8e0209 */
[----:B------:R-:W-:Y:S01]  /*16c0*/  UIMAD UR5, UR11, UR5, UR10 ;  /* 0x000000050b0572a4 */ /* 0x000fe2000f8e020a */
[----:B------:R-:W-:-:S03]  /*16d0*/  IMAD.WIDE.U32 R26, R4, UR8, R6 ;  /* 0x00000008041a7c25 */ /* 0x000fc6000f8e0006 */
[----:B------:R-:W-:Y:S01]  /*16e0*/  UIADD3 UR14, UR29, UR5, URZ ;  /* 0x000000051d0e7290 */ /* 0x000fe2000fffe03f */
[----:B------:R-:W-:Y:S01]  /*16f0*/  IMAD.IADD R24, R27, 0x1, R24 ;  /* 0x000000011b187824 */ /* 0x000fe200078e0218 */
[----:B------:R-:W-:Y:S01]  /*1700*/  UMOV UR20, UR28 ;  /* 0x0000001c00147c82 */ /* 0x000fe20008000000 */
[----:B------:R-:W-:Y:S09]  /*1710*/  BRA `(.L_x_2261) ;  /* 0x0000000400547947 */ /* 0x000ff20003800000 */
.L_x_2260:
        /* <DEDUP_REMOVED lines=11> */
[----:B-1----:R-:W-:Y:S01]  /*17d0*/  IABS R5, R8 ;  /* 0x0000000800057213 */ /* 0x002fe20000000000 */
[----:B------:R-:W-:Y:S01]  /*17e0*/  @UP0 UMOV UR14, UR28 ;  /* 0x0000001c000e0c82 */ /* 0x000fe20008000000 */
        /* <DEDUP_REMOVED lines=28> */
[----:B------:R-:W-:-:S03]  /*19b0*/  ULDC.64 UR4, c[0x0][0x230] ;  /* 0x00008c0000047ab9 */ /* 0x000fc60000000a00 */
[----:B------:R-:W-:Y:S02]  /*19c0*/  UIADD3 UR29, UR29, UR11, URZ ;  /* 0x0000000b1d1d7290 */ /* 0x000fe4000fffe03f */
[----:B------:R-:W-:Y:S02]  /*19d0*/  UIMAD UR14, UR14, UR4, URZ ;  /* 0x000000040e0e72a4 */ /* 0x000fe4000f8e023f */
[----:B------:R-:W-:Y:S02]  /*19e0*/  UIMAD.WIDE.U32 UR28, UR8, UR4, UR28 ;  /* 0x00000004081c72a5 */ /* 0x000fe4000f8e001c */
[----:B------:R-:W-:-:S04]  /*19f0*/  UIMAD UR5, UR8, UR5, UR14 ;  /* 0x00000005080572a4 */ /* 0x000fc8000f8e020e */
[----:B------:R-:W-:Y:S01]  /*1a00*/  UIADD3 UR5, UR29, UR5, URZ ;  /* 0x000000051d057290 */ /* 0x000fe2000fffe03f */
[----:B------:R-:W-:-:S11]  /*1a10*/  UMOV UR14, UR28 ;  /* 0x0000001c000e7c82 */ /* 0x000fd60008000000 */
.L_x_2262:
[----:B------:R-:W-:Y:S01]  /*1a20*/  UIMAD UR4, UR26, UR6, URZ ;  /* 0x000000061a0472a4 */ /* 0x000fe2000f8e023f */
[----:B------:R-:W-:Y:S01]  /*1a30*/  @!P3 IADD3 R4, -R4, RZ, RZ ;  /* 0x000000ff0404b210 */ /* 0x000fe20007ffe1ff */
[----:B------:R-:W-:Y:S01]  /*1a40*/  UMOV UR28, UR14 ;  /* 0x0000000e001c7c82 */ /* 0x000fe20008000000 */
[----:B------:R-:W-:Y:S01]  /*1a50*/  UMOV UR29, UR5 ;  /* 0x00000005001d7c82 */ /* 0x000fe20008000000 */
[----:B------:R-:W-:Y:S01]  /*1a60*/  UIMAD UR4, UR7, UR27, UR4 ;  /* 0x0000001b070472a4 */ /* 0x000fe2000f8e0204 */
[----:B------:R-:W-:Y:S01]  /*1a70*/  @!P2 LOP3.LUT R4, RZ, R8, RZ, 0x33, !PT ;  /* 0x00000008ff04a212 */ /* 0x000fe200078e33ff */
[----:B------:R-:W-:Y:S02]  /*1a80*/  UIMAD.WIDE.U32 UR28, UR6, UR27, UR28 ;  /* 0x0000001b061c72a5 */ /* 0x000fe4000f8e001c */
[----:B------:R-:W-:Y:S01]  /*1a90*/  @UP0 UIADD3 UR10, UR9, UR10, URZ ;  /* 0x0000000a090a0290 */ /* 0x000fe2000fffe03f */
[--C-:B------:R-:W-:Y:S01]  /*1aa0*/  SHF.R.S32.HI R5, RZ, 0x1f, R4.reuse ;  /* 0x0000001fff057819 */ /* 0x100fe20000011404 */
[----:B------:R-:W-:Y:S01]  /*1ab0*/  UIADD3 UR4, UR29, UR4, URZ ;  /* 0x000000041d047290 */ /* 0x000fe2000fffe03f */
[----:B------:R-:W-:Y:S01]  /*1ac0*/  IMAD.MOV.U32 R16, RZ, RZ, R4 ;  /* 0x000000ffff107224 */ /* 0x000fe200078e0004 */
[----:B------:R-:W-:-:S02]  /*1ad0*/  MOV R9, UR29 ;  /* 0x0000001d00097c02 */ /* 0x000fc40008000f00 */
[----:B------:R-:W-:Y:S01]  /*1ae0*/  MOV R8, UR28 ;  /* 0x0000001c00087c02 */ /* 0x000fe20008000f00 */
[-C--:B-1----:R-:W-:Y:S02]  /*1af0*/  IMAD R0, R5, R6.reuse, RZ ;  /* 0x0000000605007224 */ /* 0x082fe400078e02ff */
[----:B------:R-:W-:Y:S01]  /*1b00*/  IMAD.U32 R9, RZ, RZ, UR4 ;  /* 0x00000004ff097e24 */ /* 0x000fe2000f8e00ff */
[----:B------:R-:W-:Y:S01]  /*1b10*/  @UP0 ULDC.64 UR4, c[0x0][0x250] ;  /* 0x0000940000040ab9 */ /* 0x000fe20000000a00 */
[C---:B------:R-:W-:Y:S01]  /*1b20*/  IMAD R7, R4.reuse, R7, R0 ;  /* 0x0000000704077224 */ /* 0x040fe200078e0200 */
[----:B------:R-:W-:Y:S01]  /*1b30*/  @UP0 UIMAD.WIDE.U32 UR28, UR10, UR4, URZ ;  /* 0x000000040a1c02a5 */ /* 0x000fe2000f8e003f */
[----:B------:R-:W-:-:S03]  /*1b40*/  IMAD.WIDE.U32 R26, R4, R6, R8 ;  /* 0x00000006041a7225 */ /* 0x000fc600078e0008 */
[----:B------:R-:W-:Y:S02]  /*1b50*/  @UP0 UIMAD UR14, UR10, UR5, UR29 ;  /* 0x000000050a0e02a4 */ /* 0x000fe4000f8e021d */
[----:B------:R-:W-:Y:S01]  /*1b60*/  IADD3 R24, R27, R7, RZ ;  /* 0x000000071b187210 */ /* 0x000fe20007ffe0ff */
[----:B------:R-:W-:Y:S01]  /*1b70*/  @UP0 UMOV UR20, UR28 ;  /* 0x0000001c00140c82 */ /* 0x000fe20008000000 */
[----:B------:R-:W-:Y:S08]  /*1b80*/  @P1 BRA `(.L_x_2261) ;  /* 0x0000000000381947 */ /* 0x000ff00003800000 */
[----:B------:R-:W-:Y:S01]  /*1b90*/  USHF.R.S32.HI UR10, URZ, 0x1f, UR9 ;  /* 0x0000001f3f0a7899 */ /* 0x000fe20008011409 */
[----:B------:R-:W-:-:S03]  /*1ba0*/  ULDC.64 UR4, c[0x0][0x250] ;  /* 0x0000940000047ab9 */ /* 0x000fc60000000a00 */
[----:B------:R-:W-:Y:S02]  /*1bb0*/  UIMAD UR10, UR10, UR4, URZ ;  /* 0x000000040a0a72a4 */ /* 0x000fe4000f8e023f */
[----:B------:R-:W-:Y:S02]  /*1bc0*/  UIMAD.WIDE.U32 UR28, UR9, UR4, URZ ;  /* 0x00000004091c72a5 */ /* 0x000fe4000f8e003f */
[----:B------:R-:W-:Y:S02]  /*1bd0*/  UIMAD UR10, UR9, UR5, UR10 ;  /* 0x00000005090a72a4 */ /* 0x000fe4000f8e020a */
[----:B------:R-:W-:Y:S02]  /*1be0*/  USHF.R.S32.HI UR9, URZ, 0x1f, UR8 ;  /* 0x0000001f3f097899 */ /* 0x000fe40008011408 */
[----:B------:R-:W-:Y:S01]  /*1bf0*/  UIADD3 UR11, UR29, UR10, URZ ;  /* 0x0000000a1d0b7290 */ /* 0x000fe2000fffe03f */
[----:B------:R-:W-:Y:S02]  /*1c00*/  ULDC.64 UR4, c[0x0][0x238] ;  /* 0x00008e0000047ab9 */ /* 0x000fe40000000a00 */
[----:B------:R-:W-:Y:S01]  /*1c10*/  UMOV UR10, UR28 ;  /* 0x0000001c000a7c82 */ /* 0x000fe20008000000 */
[----:B------:R-:W-:-:S02]  /*1c20*/  UIMAD UR9, UR9, UR4, URZ ;  /* 0x00000004090972a4 */ /* 0x000fc4000f8e023f */
[----:B------:R-:W-:Y:S02]  /*1c30*/  UIMAD.WIDE.U32 UR10, UR8, UR4, UR10 ;  /* 0x00000004080a72a5 */ /* 0x000fe4000f8e000a */
[----:B------:R-:W-:-:S04]  /*1c40*/  UIMAD UR5, UR8, UR5, UR9 ;  /* 0x00000005080572a4 */ /* 0x000fc8000f8e0209 */
[----:B------:R-:W-:Y:S01]  /*1c50*/  UIADD3 UR14, UR11, UR5, URZ ;  /* 0x000000050b0e7290 */ /* 0x000fe2000fffe03f */
[----:B------:R-:W-:-:S11]  /*1c60*/  UMOV UR20, UR10 ;  /* 0x0000000a00147c82 */ /* 0x000fd60008000000 */
.L_x_2261:
[----:B------:R-:W-:Y:S01]  /*1c70*/  UISETP.NE.AND UP0, UPT, UR13, -0x1, UPT ;  /* 0xffffffff0d00788c */ /* 0x000fe2000bf05270 */
[----:B------:R-:W-:Y:S01]  /*1c80*/  SHF.R.S32.HI R6, RZ, 0x1f, R3 ;  /* 0x0000001fff067819 */ /* 0x000fe20000011403 */
[----:B------:R-:W1:Y:S01]  /*1c90*/  S2R R31, SR_CTAID.X ;  /* 0x00000000001f7919 */ /* 0x000e620000002500 */
[----:B------:R-:W-:Y:S01]  /*1ca0*/  ULDC.64 UR10, c[0x0][0x258] ;  /* 0x00009600000a7ab9 */ /* 0x000fe20000000a00 */
[----:B------:R-:W-:Y:S01]  /*1cb0*/  ULDC.64 UR8, c[0x0][0x268] ;  /* 0x00009a0000087ab9 */ /* 0x000fe20000000a00 */
[CC--:B------:R-:W-:Y:S01]  /*1cc0*/  LEA.HI R2, R6.reuse, R3.reuse, RZ, 0x3 ;  /* 0x0000000306027211 */ /* 0x0c0fe200078f18ff */
[----:B------:R-:W-:Y:S01]  /*1cd0*/  IMAD.U32 R22, RZ, RZ, UR10 ;  /* 0x0000000aff167e24 */ /* 0x000fe2000f8e00ff */
[----:B------:R-:W-:Y:S01]  /*1ce0*/  LEA.HI R13, R6, R3, RZ, 0x4 ;  /* 0x00000003060d7211 */ /* 0x000fe200078f20ff */
[----:B------:R-:W-:Y:S01]  /*1cf0*/  IMAD R5, R5, UR8, RZ ;  /* 0x0000000805057c24 */ /* 0x000fe2000f8e02ff */
[----:B------:R-:W-:Y:S01]  /*1d00*/  SHF.R.S32.HI R20, RZ, 0x3, R2 ;  /* 0x00000003ff147819 */ /* 0x000fe20000011402 */
[----:B------:R-:W-:Y:S01]  /*1d10*/  BSSY B0, `(.L_x_2263) ;  /* 0x0000064000007945 */ /* 0x000fe20003800000 */
[----:B------:R-:W-:Y:S01]  /*1d20*/  @UP0 ULDC.64 UR4, c[0x0][0x240] ;  /* 0x0000900000040ab9 */ /* 0x000fe20000000a00 */
[----:B------:R-:W-:Y:S01]  /*1d30*/  LOP3.LUT R2, R2, 0xfffffff8, RZ, 0xc0, !PT ;  /* 0xfffffff802027812 */ /* 0x000fe200078ec0ff */
[----:B------:R-:W-:Y:S01]  /*1d40*/  @UP0 UIMAD.WIDE.U32 UR32, UR13, UR4, URZ ;  /* 0x000000040d2002a5 */ /* 0x000fe2000f8e003f */
[C---:B------:R-:W-:Y:S01]  /*1d50*/  IMAD.SHL.U32 R203, R20.reuse, 0x40, RZ ;  /* 0x0000004014cb7824 */ /* 0x040fe200078e00ff */
[----:B------:R-:W-:Y:S01]  /*1d60*/  @!UP0 USHF.R.S32.HI UR30, URZ, 0x1f, UR21 ;  /* 0x0000001f3f1e8899 */ /* 0x000fe20008011415 */
[----:B------:R-:W-:Y:S01]  /*1d70*/  LOP3.LUT R0, R13, 0xfffffff0, RZ, 0xc0, !PT ;  /* 0xfffffff00d007812 */ /* 0x000fe200078ec0ff */
[----:B------:R-:W-:Y:S01]  /*1d80*/  IMAD.IADD R2, R3, 0x1, -R2 ;  /* 0x0000000103027824 */ /* 0x000fe200078e0a02 */
[----:B------:R-:W-:Y:S01]  /*1d90*/  @UP0 UIMAD UR29, UR13, UR5, UR33 ;  /* 0x000000050d1d02a4 */ /* 0x000fe2000f8e0221 */
[----:B------:R-:W-:Y:S01]  /*1da0*/  LOP3.LUT R203, R203, 0x1c0, RZ, 0xc0, !PT ;  /* 0x000001c0cbcb7812 */ /* 0x000fe200078ec0ff */
[----:B------:R-:W-:Y:S01]  /*1db0*/  VIADD R18, R20, 0x10 ;  /* 0x0000001014127836 */ /* 0x000fe20000000000 */
[----:B------:R-:W-:Y:S01]  /*1dc0*/  @!UP0 ULDC.64 UR4, c[0x0][0x228] ;  /* 0x00008a0000048ab9 */ /* 0x000fe20000000a00 */
[----:B------:R-:W-:Y:S01]  /*1dd0*/  IMAD.SHL.U32 R204, R2, 0x8, RZ ;  /* 0x0000000802cc7824 */ /* 0x000fe200078e00ff */
[----:B------:R-:W-:Y:S01]  /*1de0*/  @!UP0 UIMAD UR30, UR30, UR4, URZ ;  /* 0x000000041e1e82a4 */ /* 0x000fe2000f8e023f */
[----:B------:R-:W-:Y:S01]  /*1df0*/  IMAD.IADD R7, R3, 0x1, -R0 ;  /* 0x0000000103077824 */ /* 0x000fe200078e0a00 */
[----:B------:R-:W-:Y:S01]  /*1e00*/  @!UP0 UIMAD.WIDE.U32 UR34, UR21, UR4, URZ ;  /* 0x00000004152282a5 */ /* 0x000fe2000f8e003f */
[----:B------:R-:W2:Y:S01]  /*1e10*/  S2UR UR4, SR_CgaCtaId ;  /* 0x00000000000479c3 */ /* 0x000ea20000008800 */
[--C-:B------:R-:W-:Y:S01]  /*1e20*/  LOP3.LUT R4, R203, 0x38, R204.reuse, 0xf8, !PT ;  /* 0x00000038cb047812 */ /* 0x100fe200078ef8cc */
[----:B------:R-:W-:Y:S01]  /*1e30*/  @!UP0 UIMAD UR30, UR21, UR5, UR30 ;  /* 0x00000005151e82a4 */ /* 0x000fe2000f8e021e */
[----:B------:R-:W-:Y:S01]  /*1e40*/  SHF.R.U32.HI R203, RZ, 0x3, R203 ;  /* 0x00000003ffcb7819 */ /* 0x000fe200000116cb */
[----:B------:R-:W-:Y:S01]  /*1e50*/  USHF.R.S32.HI UR5, URZ, 0x1f, UR22 ;  /* 0x0000001f3f057899 */ /* 0x000fe20008011416 */
[----:B------:R-:W-:Y:S01]  /*1e60*/  SHF.R.S32.HI R0, RZ, 0x1f, R7 ;  /* 0x0000001fff007819 */ /* 0x000fe20000011407 */
[----:B------:R-:W-:Y:S01]  /*1e70*/  @!UP0 UMOV UR32, UR34 ;  /* 0x0000002200208c82 */ /* 0x000fe20008000000 */
[----:B------:R-:W-:Y:S01]  /*1e80*/  LOP3.LUT R203, R4, R203, RZ, 0x3c, !PT ;  /* 0x000000cb04cb7212 */ /* 0x000fe200078e3cff */
[----:B------:R-:W-:Y:S01]  /*1e90*/  UIMAD UR28, UR5, UR10, URZ ;  /* 0x0000000a051c72a4 */ /* 0x000fe2000f8e023f */
[----:B------:R-:W-:Y:S01]  /*1ea0*/  LEA.HI R4, R6, R3, RZ, 0x6 ;  /* 0x0000000306047211 */ /* 0x000fe200078f30ff */
[----:B------:R-:W-:Y:S01]  /*1eb0*/  UIADD3 UR10, -UR23, UR12, URZ ;  /* 0x0000000c170a7290 */ /* 0x000fe2000fffe13f */
[----:B------:R-:W-:Y:S01]  /*1ec0*/  LEA.HI R0, R0, R7, RZ, 0x3 ;  /* 0x0000000700007211 */ /* 0x000fe200078f18ff */
[----:B------:R-:W-:Y:S01]  /*1ed0*/  @!UP0 UIADD3 UR29, UR35, UR30, URZ ;  /* 0x0000001e231d8290 */ /* 0x000fe2000fffe03f */
[----:B------:R-:W-:Y:S01]  /*1ee0*/  SHF.R.S32.HI R19, RZ, 0x1f, R204 ;  /* 0x0000001fff137819 */ /* 0x000fe200000114cc */
[----:B------:R-:W-:Y:S01]  /*1ef0*/  IMAD.SHL.U32 R4, R4, 0x8, RZ ;  /* 0x0000000804047824 */ /* 0x000fe200078e00ff */
[----:B------:R-:W-:Y:S01]  /*1f00*/  IADD3 R10, P2, R204, UR20, RZ ;  /* 0x00000014cc0a7c10 */ /* 0x000fe2000ff5e0ff */
[----:B------:R-:W-:Y:S01]  /*1f10*/  VIADD R12, R20, 0x20 ;  /* 0x00000020140c7836 */ /* 0x000fe20000000000 */
[----:B------:R-:W-:Y:S01]  /*1f20*/  IADD3 R8, P1, R204, UR32, RZ ;  /* 0x00000020cc087c10 */ /* 0x000fe2000ff3e0ff */
[----:B------:R-:W-:Y:S01]  /*1f30*/  UIMAD UR28, UR22, UR11, UR28 ;  /* 0x0000000b161c72a4 */ /* 0x000fe2000f8e021c */
[----:B------:R-:W-:Y:S01]  /*1f40*/  LOP3.LUT R14, R0, 0xfffffff8, RZ, 0xc0, !PT ;  /* 0xfffffff8000e7812 */ /* 0x000fe200078ec0ff */
[----:B------:R-:W-:Y:S01]  /*1f50*/  UIADD3 UR11, UR15, -0x1, URZ ;  /* 0xffffffff0f0b7890 */ /* 0x000fe2000fffe03f */
[----:B------:R-:W-:Y:S01]  /*1f60*/  ISETP.GE.AND P6, PT, R20, UR10, PT ;  /* 0x0000000a14007c0c */ /* 0x000fe2000bfc6270 */
[----:B------:R-:W-:Y:S01]  /*1f70*/  VIADD R200, R204, 0x40 ;  /* 0x00000040ccc87836 */ /* 0x000fe20000000000 */
[----:B------:R-:W-:Y:S01]  /*1f80*/  IADD3.X R11, R19, UR14, RZ, P2, !PT ;  /* 0x0000000e130b7c10 */ /* 0x000fe200097fe4ff */
[----:B------:R-:W-:Y:S01]  /*1f90*/  IMAD.IADD R14, R7, 0x1, -R14 ;  /* 0x00000001070e7824 */ /* 0x000fe200078e0a0e */
[----:B------:R-:W-:Y:S01]  /*1fa0*/  IADD3.X R9, R19, UR29, RZ, P1, !PT ;  /* 0x0000001d13097c10 */ /* 0x000fe20008ffe4ff */
[----:B------:R-:W-:Y:S01]  /*1fb0*/  USHF.L.U32 UR14, UR11, 0x6, URZ ;  /* 0x000000060b0e7899 */ /* 0x000fe2000800063f */
[----:B------:R-:W-:Y:S01]  /*1fc0*/  LOP3.LUT R203, R203, 0xfffffe00, R4, 0xf8, !PT ;  /* 0xfffffe00cbcb7812 */ /* 0x000fe200078ef804 */
[----:B------:R-:W-:Y:S01]  /*1fd0*/  IMAD R4, R16, UR9, R5 ;  /* 0x0000000910047c24 */ /* 0x000fe2000f8e0205 */
[----:B------:R-:W-:Y:S01]  /*1fe0*/  IADD3 R154, P5, R20, UR27, RZ ;  /* 0x0000001b149a7c10 */ /* 0x000fe2000ffbe0ff */
[----:B------:R-:W-:Y:S01]  /*1ff0*/  IMAD.WIDE.U32 R16, R16, UR8, R10 ;  /* 0x0000000810107c25 */ /* 0x000fe2000f8e000a */
[----:B------:R-:W-:Y:S01]  /*2000*/  ISETP.GE.AND P4, PT, R18, UR10, PT ;  /* 0x0000000a12007c0c */ /* 0x000fe2000bf86270 */
[----:B------:R-:W-:Y:S01]  /*2010*/  UMOV UR8, 0x400 ;  /* 0x0000040000087882 */ /* 0x000fe20000000000 */
[----:B------:R-:W-:Y:S01]  /*2020*/  ISETP.GE.AND P3, PT, R12, UR10, PT ;  /* 0x0000000a0c007c0c */ /* 0x000fe2000bf66270 */
[----:B------:R-:W-:Y:S01]  /*2030*/  IMAD.WIDE.U32 R22, R22, UR22, R8 ;  /* 0x0000001616167c25 */ /* 0x000fe2000f8e0008 */
[--C-:B------:R-:W-:Y:S01]  /*2040*/  SHF.R.S32.HI R21, RZ, 0x1f, R20.reuse ;  /* 0x0000001fff157819 */ /* 0x100fe20000011414 */
[----:B--2---:R-:W-:Y:S01]  /*2050*/  ULEA UR4, UR4, UR8, 0x18 ;  /* 0x0000000804047291 */ /* 0x004fe2000f8ec03f */
[----:B------:R-:W-:Y:S01]  /*2060*/  R2P PR, R14, 0x6 ;  /* 0x000000060e007804 */ /* 0x000fe20000000000 */
[----:B------:R-:W-:Y:S01]  /*2070*/  IMAD.MOV.U32 R7, RZ, RZ, 0x10 ;  /* 0x00000010ff077424 */ /* 0x000fe200078e00ff */
[----:B------:R-:W-:Y:S01]  /*2080*/  UIADD3 UR20, -UR14, UR17, URZ ;  /* 0x000000110e147290 */ /* 0x000fe2000fffe13f */
[----:B------:R-:W-:Y:S01]  /*2090*/  IMAD.MOV.U32 R5, RZ, RZ, 0x20 ;  /* 0x00000020ff057424 */ /* 0x000fe200078e00ff */
[----:B------:R-:W-:Y:S01]  /*20a0*/  IADD3.X R15, R21, UR26, RZ, P5, !PT ;  /* 0x0000001a150f7c10 */ /* 0x000fe2000affe4ff */
[----:B------:R-:W-:Y:S01]  /*20b0*/  VIADD R29, R23, UR28 ;  /* 0x0000001c171d7c36 */ /* 0x000fe20008000000 */
[----:B------:R-:W-:Y:S01]  /*20c0*/  LEA R203, R203, UR4, 0x1 ;  /* 0x00000004cbcb7c11 */ /* 0x000fe2000f8e08ff */
[----:B-1----:R-:W-:Y:S01]  /*20d0*/  IMAD.WIDE R30, R31, 0x40, R20 ;  /* 0x000000401f1e7825 */ /* 0x002fe200078e0214 */
[----:B------:R-:W-:-:S02]  /*20e0*/  SEL R7, R7, 0xfffffff0, !P1 ;  /* 0xfffffff007077807 */ /* 0x000fc40004800000 */
[----:B------:R-:W-:Y:S01]  /*20f0*/  SEL R5, R5, 0xffffffe0, !P2 ;  /* 0xffffffe005057807 */ /* 0x000fe20005000000 */
[----:B------:R-:W-:Y:S01]  /*2100*/  VIADD R199, R204, 0x80 ;  /* 0x00000080ccc77836 */ /* 0x000fe20000000000 */
[----:B------:R-:W-:Y:S06]  /*2110*/  @P6 BRA `(.L_x_2264) ;  /* 0x00000000008c6947 */ /* 0x000fec0003800000 */
        /* <DEDUP_REMOVED lines=35> */
.L_x_2264:
[----:B------:R-:W-:Y:S05]  /*2350*/  BSYNC B0 ;  /* 0x0000000000007941 */ /* 0x000fea0003800000 */
.L_x_2263:
        /* <DEDUP_REMOVED lines=41> */
.L_x_2266:
[----:B------:R-:W-:Y:S05]  /*25f0*/  BSYNC B0 ;  /* 0x0000000000007941 */ /* 0x000fea0003800000 */
.L_x_2265:
        /* <DEDUP_REMOVED lines=42> */
.L_x_2268:
[----:B------:R-:W-:Y:S05]  /*28a0*/  BSYNC B0 ;  /* 0x0000000000007941 */ /* 0x000fea0003800000 */
.L_x_2267:
        /* <DEDUP_REMOVED lines=44> */
.L_x_2270:
[----:B------:R-:W-:Y:S05]  /*2b70*/  BSYNC B0 ;  /* 0x0000000000007941 */ /* 0x000fea0003800000 */
.L_x_2269:
        /* <DEDUP_REMOVED lines=37> */
.L_x_2272:
[----:B------:R-:W-:Y:S05]  /*2dd0*/  BSYNC B0 ;  /* 0x0000000000007941 */ /* 0x000fea0003800000 */
.L_x_2271:
        /* <DEDUP_REMOVED lines=33> */
.L_x_2274:
[----:B------:R-:W-:Y:S05]  /*2ff0*/  BSYNC B0 ;  /* 0x0000000000007941 */ /* 0x000fea0003800000 */
.L_x_2273:
[----:B------:R-:W-:Y:S01]  /*3000*/  ISETP.GE.AND P2, PT, R12, UR20, PT ;  /* 0x000000140c007c0c */ /* 0x000fe2000bf46270 */
[----:B------:R-:W-:Y:S01]  /*3010*/  BSSY B0, `(.L_x_2275) ;  /* 0x0000025000007945 */ /* 0x000fe20003800000 */
[----:B------:R-:W-:-:S11]  /*3020*/  ISETP.GE.AND P1, PT, R18, UR20, PT ;  /* 0x0000001412007c0c */ /* 0x000fd6000bf26270 */
        /* <DEDUP_REMOVED lines=35> */
.L_x_2276:
[----:B------:R-:W-:Y:S05]  /*3260*/  BSYNC B0 ;  /* 0x0000000000007941 */ /* 0x000fea0003800000 */
.L_x_2275:
[----:B------:R-:W-:Y:S01]  /*3270*/  SHF.R.S32.HI R22, RZ, 0x4, R13 ;  /* 0x00000004ff167819 */ /* 0x000fe2000001140d */
[----:B------:R-:W-:Y:S01]  /*3280*/  BSSY B0, `(.L_x_2277) ;  /* 0x0000027000007945 */ /* 0x000fe20003800000 */
[----:B------:R-:W-:Y:S01]  /*3290*/  ISETP.GE.AND P6, PT, R12, UR20, PT ;  /* 0x000000140c007c0c */ /* 0x000fe2000bfc6270 */
[----:B------:R-:W-:Y:S01]  /*32a0*/  IMAD.SHL.U32 R23, R2, 0x40, RZ ;  /* 0x0000004002177824 */ /* 0x000fe200078e00ff */
[----:B------:R-:W-:Y:S01]  /*32b0*/  LEA.HI R24, R13, R22, RZ, 0x1 ;  /* 0x000000160d187211 */ /* 0x000fe200078f08ff */
[----:B------:R-:W-:Y:S10]  /*32c0*/  @P1 BRA `(.L_x_2278) ;  /* 0x0000000000881947 */ /* 0x000ff40003800000 */
[----:B------:R-:W-:Y:S01]  /*32d0*/  ULDC UR8, c[0x0][0x2d0] ;  /* 0x0000b40000087ab9 */ /* 0x000fe20000000800 */
[----:B------:R-:W-:Y:S01]  /*32e0*/  IMAD.U32 R19, RZ, RZ, UR6 ;  /* 0x00000006ff137e24 */ /* 0x000fe2000f8e00ff */
[----:B------:R-:W-:Y:S01]  /*32f0*/  ISETP.GE.AND P5, PT, R204, UR8, PT ;  /* 0x00000008cc007c0c */ /* 0x000fe2000bfa6270 */
[----:B------:R-:W-:Y:S01]  /*3300*/  IMAD.MOV.U32 R26, RZ, RZ, R133 ;  /* 0x000000ffff1a7224 */ /* 0x000fe200078e0085 */
[----:B------:R-:W-:Y:S01]  /*3310*/  ISETP.GE.AND P3, PT, R200, UR8, PT ;  /* 0x00000008c8007c0c */ /* 0x000fe2000bf66270 */
[----:B------:R-:W-:Y:S01]  /*3320*/  IMAD.MOV.U32 R27, RZ, RZ, R134 ;  /* 0x000000ffff1b7224 */ /* 0x000fe200078e0086 */
[----:B------:R-:W-:Y:S01]  /*3330*/  ISETP.GE.AND P2, PT, R199, UR8, PT ;  /* 0x00000008c7007c0c */ /* 0x000fe2000bf46270 */
[----:B------:R-:W-:Y:S01]  /*3340*/  UIMAD UR8, UR7, 0x30, URZ ;  /* 0x00000030070878a4 */ /* 0x000fe2000f8e023f */
[----:B------:R-:W-:-:S05]  /*3350*/  IMAD.WIDE.U32 R28, R19, 0x30, R26 ;  /* 0x00000030131c7825 */ /* 0x000fca00078e001a */
[----:B------:R-:W-:Y:S02]  /*3360*/  VIADD R26, R29, UR8 ;  /* 0x000000081d1a7c36 */ /* 0x000fe40008000000 */
[----:B------:R-:W5:Y:S01]  /*3370*/  @!P5 LDC.64 R12, c[0x0][0x218] ;  /* 0x00008600ff0cdb82 */ /* 0x000f620000000a00 */
[----:B------:R5:W-:Y:S07]  /*3380*/  @P5 STS.128 [R203+0x7800], RZ ;  /* 0x007800ffcb005388 */ /* 0x000bee0000000c00 */
[----:B-12---:R-:W1:Y:S08]  /*3390*/  @!P3 LDC.64 R10, c[0x0][0x218] ;  /* 0x00008600ff0abb82 */ /* 0x006e700000000a00 */
[----:B---34-:R-:W2:Y:S01]  /*33a0*/  @!P2 LDC.64 R8, c[0x0][0x218] ;  /* 0x00008600ff08ab82 */ /* 0x018ea20000000a00 */
[----:B-----5:R-:W-:-:S04]  /*33b0*/  @!P5 LEA R12, P1, R28, R12, 0x1 ;  /* 0x0000000c1c0cd211 */ /* 0x020fc800078208ff */
[C---:B------:R-:W-:Y:S02]  /*33c0*/  @!P5 LEA.HI.X R13, R28.reuse, R13, R26, 0x1, P1 ;  /* 0x0000000d1c0dd211 */ /* 0x040fe400008f0c1a */
[----:B-1----:R-:W-:-:S03]  /*33d0*/  @!P3 LEA R10, P1, R28, R10, 0x1 ;  /* 0x0000000a1c0ab211 */ /* 0x002fc600078208ff */
[----:B------:R-:W-:Y:S01]  /*33e0*/  @!PT LDS RZ, [RZ] ;  /* 0x00000000fffff984 */ /* 0x000fe20000000800 */
[----:B------:R-:W-:Y:S01]  /*33f0*/  @!PT LDS RZ, [RZ] ;  /* 0x00000000fffff984 */ /* 0x000fe20000000800 */
[----:B------:R-:W-:Y:S01]  /*3400*/  @!PT LDS RZ, [RZ] ;  /* 0x00000000fffff984 */ /* 0x000fe20000000800 */
[----:B------:R1:W-:Y:S01]  /*3410*/  @!P5 LDGSTS.E.BYPASS.LTC128B.128 [R203+0x7800], desc[UR24][R12.64] ;  /* 0x078000000ccbdfae */ /* 0x0003e2000b901d58 */
[----:B------:R-:W-:-:S03]  /*3420*/  @!P3 LEA.HI.X R11, R28, R11, R26, 0x1, P1 ;  /* 0x0000000b1c0bb211 */ /* 0x000fc600008f0c1a */
[----:B------:R1:W-:Y:S01]  /*3430*/  @P3 STS.128 [R203+0x9800], RZ ;  /* 0x009800ffcb003388 */ /* 0x0003e20000000c00 */
[----:B--2---:R-:W-:-:S03]  /*3440*/  @!P2 LEA R8, P1, R28, R8, 0x1 ;  /* 0x000000081c08a211 */ /* 0x004fc600078208ff */
        /* <DEDUP_REMOVED lines=9> */
[----:B------:R1:W-:Y:S02]  /*34e0*/  @!P2 LDGSTS.E.BYPASS.LTC128B.128 [R203+0xb800], desc[UR24][R8.64+0x100] ;  /* 0x0b80010008cbafae */ /* 0x0003e4000b901d58 */
.L_x_2278:
[----:B------:R-:W-:Y:S05]  /*34f0*/  BSYNC B0 ;  /* 0x0000000000007941 */ /* 0x000fea0003800000 */
.L_x_2277:
[----:B------:R-:W-:Y:S01]  /*3500*/  USHF.R.S32.HI UR28, URZ, 0x1f, UR21 ;  /* 0x0000001f3f1c7899 */ /* 0x000fe20008011415 */
[----:B-1234-:R-:W-:Y:S01]  /*3510*/  LOP3.LUT R9, R24, 0xfffffffe, RZ, 0xc0, !PT ;  /* 0xfffffffe18097812 */ /* 0x01efe200078ec0ff */
[----:B------:R-:W-:Y:S01]  /*3520*/  ULDC.64 UR8, c[0x0][0x3d0] ;  /* 0x0000f40000087ab9 */ /* 0x000fe20000000a00 */
[----:B------:R-:W0:Y:S01]  /*3530*/  LDGDEPBAR ;  /* 0x00000000000079af */ /* 0x000e220000000000 */
[----:B------:R-:W-:Y:S01]  /*3540*/  UIMAD UR28, UR28, UR8, URZ ;  /* 0x000000081c1c72a4 */ /* 0x000fe2000f8e023f */
[----:B------:R-:W-:Y:S01]  /*3550*/  IMAD.SHL.U32 R10, R14, 0x40, RZ ;  /* 0x000000400e0a7824 */ /* 0x000fe200078e00ff */
[----:B------:R-:W-:Y:S01]  /*3560*/  UMOV UR30, UR22 ;  /* 0x00000016001e7c82 */ /* 0x000fe20008000000 */
[----:B------:R-:W-:Y:S01]  /*3570*/  UMOV UR31, UR5 ;  /* 0x00000005001f7c82 */ /* 0x000fe20008000000 */
[----:B------:R-:W-:Y:S01]  /*3580*/  IMAD.IADD R9, R22, 0x1, -R9 ;  /* 0x0000000116097824 */ /* 0x000fe200078e0a09 */
[----:B------:R-:W-:Y:S01]  /*3590*/  UIMAD.WIDE.U32 UR30, UR21, UR8, UR30 ;  /* 0x00000008151e72a5 */ /* 0x000fe2000f8e001e */
[----:B------:R-:W-:Y:S01]  /*35a0*/  LOP3.LUT R10, R10, 0x1c0, RZ, 0xc0, !PT ;  /* 0x000001c00a0a7812 */ /* 0x000fe200078ec0ff */
[----:B------:R-:W-:Y:S01]  /*35b0*/  UIMAD UR28, UR21, UR9, UR28 ;  /* 0x00000009151c72a4 */ /* 0x000fe2000f8e021c */
[----:B------:R-:W-:Y:S01]  /*35c0*/  IMAD.SHL.U32 R11, R9, 0x8, RZ ;  /* 0x00000008090b7824 */ /* 0x000fe200078e00ff */
[----:B------:R-:W1:Y:S01]  /*35d0*/  LDC.64 R228, c[0x0][0x250] ;  /* 0x00009400ffe47b82 */ /* 0x000e620000000a00 */
[----:B------:R-:W-:Y:S01]  /*35e0*/  ULDC.64 UR8, c[0x0][0x3c8] ;  /* 0x0000f20000087ab9 */ /* 0x000fe20000000a00 */
[----:B------:R-:W-:Y:S01]  /*35f0*/  UIADD3 UR28, UR31, UR28, URZ ;  /* 0x0000001c1f1c7290 */ /* 0x000fe2000fffe03f */
[----:B------:R-:W-:Y:S01]  /*3600*/  IMAD.IADD R17, R17, 0x1, R4 ;  /* 0x0000000111117824 */ /* 0x000fe200078e0204 */
[----:B------:R-:W-:Y:S01]  /*3610*/  ULEA UR8, UP0, UR30, UR8, 0x2 ;  /* 0x000000081e087291 */ /* 0x000fe2000f80103f */
[----:B------:R-:W-:Y:S01]  /*3620*/  LOP3.LUT R11, R10, 0x8, R11, 0xf8, !PT ;  /* 0x000000080a0b7812 */ /* 0x000fe200078ef80b */
[----:B------:R-:W-:Y:S01]  /*3630*/  IMAD.SHL.U32 R13, R0, 0x40, RZ ;  /* 0x00000040000d7824 */ /* 0x000fe200078e00ff */
[----:B------:R-:W-:Y:S01]  /*3640*/  SHF.R.U32.HI R4, RZ, 0x3, R10 ;  /* 0x00000003ff047819 */ /* 0x000fe2000001160a */
[----:B------:R-:W-:Y:S01]  /*3650*/  ULEA.HI.X UR9, UR30, UR9, UR28, 0x2, UP0 ;  /* 0x000000091e097291 */ /* 0x000fe200080f141c */
[C---:B------:R-:W-:Y:S01]  /*3660*/  ISETP.GE.AND P2, PT, R20.reuse, UR20, PT ;  /* 0x0000001414007c0c */ /* 0x040fe2000bf46270 */
[----:B------:R-:W-:Y:S01]  /*3670*/  IMAD.U32 R10, RZ, RZ, UR8 ;  /* 0x00000008ff0a7e24 */ /* 0x000fe2000f8e00ff */
[----:B------:R-:W-:Y:S01]  /*3680*/  LOP3.LUT R4, R11, R4, RZ, 0x3c, !PT ;  /* 0x000000040b047212 */ /* 0x000fe200078e3cff */
[----:B------:R-:W-:Y:S01]  /*3690*/  IMAD.SHL.U32 R20, R20, 0x8, RZ ;  /* 0x0000000814147824 */ /* 0x000fe200078e00ff */
[----:B------:R-:W-:Y:S01]  /*36a0*/  LOP3.LUT R23, R23, 0x1c0, RZ, 0xc0, !PT ;  /* 0x000001c017177812 */ /* 0x000fe200078ec0ff */
[----:B------:R-:W-:Y:S01]  /*36b0*/  IMAD.U32 R11, RZ, RZ, UR9 ;  /* 0x00000009ff0b7e24 */ /* 0x000fe2000f8e00ff */
[----:B------:R-:W-:Y:S01]  /*36c0*/  LOP3.LUT R0, R4, 0xfffffe00, R13, 0xf8, !PT ;  /* 0xfffffe0004007812 */ /* 0x000fe200078ef80d */
[----:B------:R-:W-:-:S04]  /*36d0*/  DEPBAR.LE SB0, 0x0 ;  /* 0x000080000000791a */ /* 0x000fc80000000000 */
[----:B------:R2:W5:Y:S01]  /*36e0*/  LDG.E R4, desc[UR24][R10.64] ;  /* 0x000000180a047981 */ /* 0x000562000c1e1900 */
[----:B------:R-:W-:Y:S01]  /*36f0*/  LOP3.LUT R8, R23, 0x8, R20, 0xf8, !PT ;  /* 0x0000000817087812 */ /* 0x000fe200078ef814 */
[----:B------:R-:W-:Y:S01]  /*3700*/  ULDC.64 UR8, c[0x0][0x220] ;  /* 0x0000880000087ab9 */ /* 0x000fe20000000a00 */
[----:B------:R-:W-:Y:S01]  /*3710*/  SHF.R.U32.HI R23, RZ, 0x3, R23 ;  /* 0x00000003ff177819 */ /* 0x000fe20000011617 */
[----:B------:R-:W-:Y:S01]  /*3720*/  BAR.SYNC.DEFER_BLOCKING 0x0 ;  /* 0x0000000000007b1d */ /* 0x000fe20000010000 */
[----:B------:R-:W-:Y:S02]  /*3730*/  LEA.HI R6, R6, R3, RZ, 0x5 ;  /* 0x0000000306067211 */ /* 0x000fe400078f28ff */
[----:B------:R-:W-:Y:S02]  /*3740*/  LOP3.LUT R8, R8, R23, RZ, 0x3c, !PT ;  /* 0x0000001708087212 */ /* 0x000fe400078e3cff */
[----:B------:R-:W-:Y:S01]  /*3750*/  ISETP.GE.AND P5, PT, R18, UR20, PT ;  /* 0x0000001412007c0c */ /* 0x000fe2000bfa6270 */
[----:B------:R-:W-:-:S02]  /*3760*/  ULDC UR5, c[0x0][0x2e8] ;  /* 0x0000ba0000057ab9 */ /* 0x000fc40000000800 */
[----:B------:R-:W-:Y:S02]  /*3770*/  IMAD R197, R9, 0x200, R8 ;  /* 0x0000020009c57824 */ /* 0x000fe400078e0208 */
[----:B-1----:R-:W-:Y:S01]  /*3780*/  IMAD R9, R15, R228, RZ ;  /* 0x000000e40f097224 */ /* 0x002fe200078e02ff */
[----:B------:R-:W-:-:S03]  /*3790*/  SHF.R.S32.HI R81, RZ, 0x5, R6 ;  /* 0x00000005ff517819 */ /* 0x000fc60000011406 */
[C---:B------:R-:W-:Y:S02]  /*37a0*/  IMAD R9, R154.reuse, R229, R9 ;  /* 0x000000e59a097224 */ /* 0x040fe400078e0209 */
[----:B------:R-:W-:Y:S01]  /*37b0*/  IMAD.WIDE.U32 R154, R154, R228, R16 ;  /* 0x000000e49a9a7225 */ /* 0x000fe200078e0010 */
[----:B------:R2:W-:Y:S04]  /*37c0*/  @P2 STS.128 [R203+0xc000], RZ ;  /* 0x00c000ffcb002388 */ /* 0x0005e80000000c00 */
[----:B------:R2:W-:Y:S04]  /*37d0*/  @P2 STS.128 [R203+0xe000], RZ ;  /* 0x00e000ffcb002388 */ /* 0x0005e80000000c00 */
[----:B------:R2:W-:Y:S01]  /*37e0*/  @P2 STS.128 [R203+0x10000], RZ ;  /* 0x010000ffcb002388 */ /* 0x0005e20000000c00 */
[----:B------:R-:W-:Y:S01]  /*37f0*/  IMAD.IADD R152, R155, 0x1, R9 ;  /* 0x000000019b987824 */ /* 0x000fe200078e0209 */
[----:B------:R-:W-:Y:S01]  /*3800*/  LEA R212, P1, R154, UR8, 0x1 ;  /* 0x000000089ad47c11 */ /* 0x000fe2000f8208ff */
[----:B------:R-:W-:Y:S01]  /*3810*/  IMAD R198, R81, 0x400, R0 ;  /* 0x0000040051c67824 */ /* 0x000fe200078e0200 */
[----:B------:R-:W1:Y:S01]  /*3820*/  MUFU.RCP R83, UR5 ;  /* 0x0000000500537d08 */ /* 0x000e620008001000 */
[----:B------:R-:W-:Y:S01]  /*3830*/  BSSY B0, `(.L_x_2279) ;  /* 0x000001e000007945 */ /* 0x000fe20003800000 */
[C---:B------:R-:W-:Y:S01]  /*3840*/  SHF.L.U64.HI R201, R228.reuse, 0x4, R229 ;  /* 0x00000004e4c97819 */ /* 0x040fe200000102e5 */
[----:B------:R-:W-:Y:S01]  /*3850*/  IMAD.SHL.U32 R202, R228, 0x10, RZ ;  /* 0x00000010e4ca7824 */ /* 0x000fe200078e00ff */
[----:B------:R-:W-:-:S02]  /*3860*/  LEA R197, R197, UR4, 0x1 ;  /* 0x00000004c5c57c11 */ /* 0x000fc4000f8e08ff */
[----:B------:R-:W-:Y:S02]  /*3870*/  LEA.HI.X R215, R154, UR9, R152, 0x1, P1 ;  /* 0x000000099ad77c11 */ /* 0x000fe400088f0c98 */
[----:B------:R-:W-:Y:S01]  /*3880*/  LEA R198, R198, UR4, 0x1 ;  /* 0x00000004c6c67c11 */ /* 0x000fe2000f8e08ff */
[----:B------:R-:W-:Y:S06]  /*3890*/  @P2 BRA `(.L_x_2280) ;  /* 0x00000000005c2947 */ /* 0x000fec0003800000 */
        /* <DEDUP_REMOVED lines=18> */
[----:B---3--:R-:W-:-:S05]  /*39c0*/  MOV R213, R215 ;  /* 0x000000d700d57202 */ /* 0x008fca0000000f00 */
[----:B------:R-:W-:Y:S01]  /*39d0*/  @!PT LDS RZ, [RZ] ;  /* 0x00000000fffff984 */ /* 0x000fe20000000800 */
[----:B------:R-:W-:Y:S01]  /*39e0*/  @!PT LDS RZ, [RZ] ;  /* 0x00000000fffff984 */ /* 0x000fe20000000800 */
[----:B------:R-:W-:Y:S01]  /*39f0*/  @!PT LDS RZ, [RZ] ;  /* 0x00000000fffff984 */ /* 0x000fe20000000800 */
[----:B------:R4:W-:Y:S02]  /*3a00*/  LDGSTS.E.BYPASS.LTC128B.128 [R203+0x10000], desc[UR24][R212.64+0x100] ;  /* 0x10000100d4cb7fae */ /* 0x0009e4000b901d58 */
.L_x_2280:
[----:B------:R-:W-:Y:S05]  /*3a10*/  BSYNC B0 ;  /* 0x0000000000007941 */ /* 0x000fea0003800000 */
.L_x_2279:
        /* <DEDUP_REMOVED lines=31> */
.L_x_2282:
[----:B------:R-:W-:Y:S05]  /*3c10*/  BSYNC B0 ;  /* 0x0000000000007941 */ /* 0x000fea0003800000 */
.L_x_2281:
[----:B------:R1:W-:Y:S01]  /*3c20*/  @P6 STS.128 [R203+0xd000], RZ ;  /* 0x00d000ffcb006388 */ /* 0x0003e20000000c00 */
[----:B------:R-:W-:Y:S03]  /*3c30*/  BSSY B0, `(.L_x_2283) ;  /* 0x0000020000007945 */ /* 0x000fe60003800000 */
[----:B------:R1:W-:Y:S04]  /*3c40*/  @P6 STS.128 [R203+0xf000], RZ ;  /* 0x00f000ffcb006388 */ /* 0x0003e80000000c00 */
[----:B------:R1:W-:Y:S01]  /*3c50*/  @P6 STS.128 [R203+0x11000], RZ ;  /* 0x011000ffcb006388 */ /* 0x0003e20000000c00 */
[----:B------:R-:W-:Y:S05]  /*3c60*/  @P6 BRA `(.L_x_2284) ;  /* 0x0000000000706947 */ /* 0x000fea0003800000 */
[----:B------:R-:W-:Y:S01]  /*3c70*/  ULDC UR5, c[0x0][0x2d0] ;  /* 0x0000b40000057ab9 */ /* 0x000fe20000000800 */
[----:B--2---:R-:W-:Y:S01]  /*3c80*/  IMAD.SHL.U32 R9, R228, 0x20, RZ ;  /* 0x00000020e4097824 */ /* 0x004fe200078e00ff */
        /* <DEDUP_REMOVED lines=26> */
.L_x_2284:
[----:B------:R-:W-:Y:S05]  /*3e30*/  BSYNC B0 ;  /* 0x0000000000007941 */ /* 0x000fea0003800000 */
.L_x_2283:
        /* <DEDUP_REMOVED lines=9> */
[----:B---3--:R-:W-:Y:S01]  /*3ed0*/  @!P3 MOV R214, R212 ;  /* 0x000000d400d6b202 */ /* 0x008fe20000000f00 */
[C---:B--2---:R-:W-:Y:S01]  /*3ee0*/  @!P3 IMAD R9, R229.reuse, 0x60, RZ ;  /* 0x00000060e509b824 */ /* 0x044fe200078e02ff */
[----:B----4-:R-:W-:Y:S01]  /*3ef0*/  @!P2 MOV R213, R215 ;  /* 0x000000d700d5a202 */ /* 0x010fe20000000f00 */
        /* <DEDUP_REMOVED lines=19> */
[----:B--2---:R-:W-:-:S05]  /*4030*/  IMAD.WIDE.U32 R10, R228, 0x60, R212 ;  /* 0x00000060e40a7825 */ /* 0x004fca00078e00d4 */
[----:B------:R-:W-:-:S05]  /*4040*/  IADD3 R11, R11, R8, RZ ;  /* 0x000000080b0b7210 */ /* 0x000fca0007ffe0ff */
[----:B------:R-:W-:Y:S01]  /*4050*/  @!PT LDS RZ, [RZ] ;  /* 0x00000000fffff984 */ /* 0x000fe20000000800 */
[----:B------:R-:W-:Y:S01]  /*4060*/  @!PT LDS RZ, [RZ] ;  /* 0x00000000fffff984 */ /* 0x000fe20000000800 */
[----:B------:R-:W-:Y:S01]  /*4070*/  @!PT LDS RZ, [RZ] ;  /* 0x00000000fffff984 */ /* 0x000fe20000000800 */
[----:B------:R2:W-:Y:S02]  /*4080*/  LDGSTS.E.BYPASS.LTC128B.128 [R203+0x11800], desc[UR24][R10.64+0x100] ;  /* 0x118001000acb7fae */ /* 0x0005e4000b901d58 */
.L_x_2286:
[----:B------:R-:W-:Y:S05]  /*4090*/  BSYNC B0 ;  /* 0x0000000000007941 */ /* 0x000fea0003800000 */
.L_x_2285:
[----:B------:R-:W-:Y:S01]  /*40a0*/  LDSM.16.M88.4 R60, [R198] ;  /* 0x00000000c63c783b */ /* 0x000fe20000000200 */
[----:B------:R-:W-:Y:S01]  /*40b0*/  R2P PR, R2, 0x6 ;  /* 0x0000000602007804 */ /* 0x000fe20000000000 */
[C---:B------:R-:W-:Y:S01]  /*40c0*/  VIADD R2, R197.reuse, 0x6000 ;  /* 0x00006000c5027836 */ /* 0x040fe20000000000 */
[----:B------:R-:W-:Y:S01]  /*40d0*/  LOP3.LUT R6, R6, 0xffffffe0, RZ, 0xc0, !PT ;  /* 0xffffffe006067812 */ /* 0x000fe200078ec0ff */
[----:B------:R-:W3:Y:S01]  /*40e0*/  LDSM.16.M88.4 R40, [R197+0x6000] ;  /* 0x00600000c528783b */ /* 0x000ee20000000200 */
[----:B------:R-:W-:Y:S01]  /*40f0*/  VIADD R195, R197, 0x6020 ;  /* 0x00006020c5c37836 */ /* 0x000fe20000000000 */
[----:B------:R-:W-:Y:S01]  /*4100*/  LEA R81, R81, UR23, 0x4 ;  /* 0x0000001751517c11 */ /* 0x000fe2000f8e20ff */
[--C-:B------:R-:W-:Y:S01]  /*4110*/  IMAD R196, R7, 0x2, R198.reuse ;  /* 0x0000000207c47824 */ /* 0x100fe200078e02c6 */
[----:B------:R-:W4:Y:S01]  /*4120*/  LDSM.16.M88.4 R32, [R197+0x6800] ;  /* 0x00680000c520783b */ /* 0x000f220000000200 */
[C---:B------:R-:W-:Y:S02]  /*4130*/  IMAD R194, R5.reuse, 0x2, R198 ;  /* 0x0000000205c27824 */ /* 0x040fe400078e02c6 */
[----:B-1---5:R-:W-:Y:S01]  /*4140*/  FMUL.FTZ R4, R4, R83 ;  /* 0x0000005304047220 */ /* 0x022fe20000410000 */
[----:B------:R-:W-:Y:S01]  /*4150*/  IMAD R193, R5, 0x2, R196 ;  /* 0x0000000205c17824 */ /* 0x000fe200078e02c4 */
[----:B------:R-:W1:Y:S01]  /*4160*/  LDSM.16.M88.4 R24, [R197+0x7000] ;  /* 0x00700000c518783b */ /* 0x000e620000000200 */
[C---:B------:R-:W-:Y:S01]  /*4170*/  IMAD.IADD R6, R3.reuse, 0x1, -R6 ;  /* 0x0000000103067824 */ /* 0x040fe200078e0a06 */
[----:B------:R-:W-:Y:S01]  /*4180*/  UISETP.GE.AND UP0, UPT, UR15, 0x2, UPT ;  /* 0x000000020f00788c */ /* 0x000fe2000bf06270 */
[----:B------:R-:W-:Y:S01]  /*4190*/  @P1 VIADD R195, R2, 0xffffffe0 ;  /* 0xffffffe002c31836 */ /* 0x000fe20000000000 */
[----:B------:R-:W1:Y:S01]  /*41a0*/  LDSM.16.M88.4 R56, [R197+0x7800] ;  /* 0x00780000c538783b */ /* 0x000e620000000200 */
[----:B------:R-:W-:Y:S01]  /*41b0*/  IMAD.MOV.U32 R2, RZ, RZ, 0x40 ;  /* 0x00000040ff027424 */ /* 0x000fe200078e00ff */
[----:B------:R-:W-:Y:S01]  /*41c0*/  R2UR UR5, R4 ;  /* 0x00000000040572ca */ /* 0x000fe200000e0000 */
[----:B------:R-:W-:Y:S01]  /*41d0*/  IMAD.SHL.U32 R206, R3, 0x2, RZ ;  /* 0x0000000203ce7824 */ /* 0x000fe200078e00ff */
[----:B------:R-:W-:Y:S01]  /*41e0*/  LDSM.16.M88.4 R48, [R196] ;  /* 0x00000000c430783b */ /* 0x000fe20000000200 */
[C---:B------:R-:W-:Y:S01]  /*41f0*/  VIADD R187, R195.reuse, 0x800 ;  /* 0x00000800c3bb7836 */ /* 0x040fe20000000000 */
[----:B------:R-:W-:Y:S01]  /*4200*/  SEL R2, R2, 0xffffffc0, !P2 ;  /* 0xffffffc002027807 */ /* 0x000fe20005000000 */
[C---:B------:R-:W-:Y:S01]  /*4210*/  VIADD R186, R195.reuse, 0x1000 ;  /* 0x00001000c3ba7836 */ /* 0x040fe20000000000 */
[----:B------:R-:W1:Y:S01]  /*4220*/  LDSM.16.M88.4 R52, [R195] ;  /* 0x00000000c334783b */ /* 0x000e620000000200 */
[----:B------:R-:W-:Y:S01]  /*4230*/  LOP3.LUT R206, R206, 0x6, RZ, 0xc0, !PT ;  /* 0x00000006cece7812 */ /* 0x000fe200078ec0ff */
[----:B------:R-:W-:-:S02]  /*4240*/  VIADD R185, R195, 0x1800 ;  /* 0x00001800c3b97836 */ /* 0x000fc40000000000 */
[----:B--2---:R-:W2:Y:S01]  /*4250*/  LDSM.16.M88.4 R12, [R195+0x800] ;  /* 0x00080000c30c783b */ /* 0x004ea20000000200 */
[----:B------:R-:W-:Y:S02]  /*4260*/  IMAD.IADD R191, R197, 0x1, R2 ;  /* 0x00000001c5bf7824 */ /* 0x000fe400078e0202 */
[----:B------:R-:W-:Y:S01]  /*4270*/  IMAD.IADD R184, R2, 0x1, R195 ;  /* 0x0000000102b87824 */ /* 0x000fe200078e02c3 */
[----:B------:R-:W2:Y:S01]  /*4280*/  LDSM.16.M88.4 R8, [R195+0x1000] ;  /* 0x00100000c308783b */ /* 0x000ea20000000200 */
[----:B------:R-:W-:Y:S02]  /*4290*/  IMAD.U32 R2, RZ, RZ, UR17 ;  /* 0x00000011ff027e24 */ /* 0x000fe4000f8e00ff */
[----:B------:R-:W-:Y:S01]  /*42a0*/  VIADD R3, R206, UR14 ;  /* 0x0000000ece037c36 */ /* 0x000fe20008000000 */
[----:B------:R-:W2:Y:S01]  /*42b0*/  LDSM.16.M88.4 R72, [R195+0x1800] ;  /* 0x00180000c348783b */ /* 0x000ea20000000200 */
[C---:B------:R-:W-:Y:S02]  /*42c0*/  VIADD R183, R195.reuse, 0x2000 ;  /* 0x00002000c3b77836 */ /* 0x040fe40000000000 */
[C---:B------:R-:W-:Y:S01]  /*42d0*/  VIADD R182, R195.reuse, 0x2800 ;  /* 0x00002800c3b67836 */ /* 0x040fe20000000000 */
[----:B------:R-:W-:Y:S01]  /*42e0*/  LDSM.16.M88.4 R68, [R194] ;  /* 0x00000000c244783b */ /* 0x000fe20000000200 */
[----:B------:R-:W-:-:S02]  /*42f0*/  VIADD R181, R195, 0x3000 ;  /* 0x00003000c3b57836 */ /* 0x000fc40000000000 */
[C---:B------:R-:W-:Y:S01]  /*4300*/  VIADD R180, R195.reuse, 0x3800 ;  /* 0x00003800c3b47836 */ /* 0x040fe20000000000 */
[C---:B---3--:R-:W-:Y:S01]  /*4310*/  HMMA.16816.F32.BF16 R44, R60.reuse, R40, RZ ;  /* 0x000000283c2c723c */ /* 0x048fe200000418ff */
[----:B------:R-:W3:Y:S01]  /*4320*/  LDSM.16.M88.4 R16, [R191+0x6000] ;  /* 0x00600000bf10783b */ /* 0x000ee20000000200 */
[C---:B------:R-:W-:Y:S02]  /*4330*/  VIADD R179, R195.reuse, 0x4000 ;  /* 0x00004000c3b37836 */ /* 0x040fe40000000000 */
[C---:B------:R-:W-:Y:S01]  /*4340*/  VIADD R178, R195.reuse, 0x4800 ;  /* 0x00004800c3b27836 */ /* 0x040fe20000000000 */
[----:B------:R-:W-:Y:S01]  /*4350*/  LDSM.16.M88.4 R64, [R191+0x7800] ;  /* 0x00780000bf40783b */ /* 0x000fe20000000200 */
[----:B------:R-:W-:Y:S01]  /*4360*/  HMMA.16816.F32.BF16 R40, R60, R42, RZ ;  /* 0x0000002a3c28723c */ /* 0x000fe200000418ff */
[C---:B------:R-:W-:Y:S02]  /*4370*/  VIADD R177, R195.reuse, 0x5000 ;  /* 0x00005000c3b17836 */ /* 0x040fe40000000000 */
[----:B------:R-:W-:Y:S01]  /*4380*/  LDSM.16.M88.4 R76, [R195+0x3800] ;  /* 0x00380000c34c783b */ /* 0x000fe20000000200 */
[----:B------:R-:W-:-:S02]  /*4390*/  VIADD R176, R195, 0x5800 ;  /* 0x00005800c3b07836 */ /* 0x000fc40000000000 */
[C---:B----4-:R-:W-:Y:S01]  /*43a0*/  HMMA.16816.F32.BF16 R36, R60.reuse, R32, RZ ;  /* 0x000000203c24723c */ /* 0x050fe200000418ff */
[----:B------:R-:W0:Y:S05]  /*43b0*/  LDGDEPBAR ;  /* 0x00000000000079af */ /* 0x000e2a0000000000 */
[C---:B-1----:R-:W-:Y:S06]  /*43c0*/  HMMA.16816.F32.BF16 R28, R60.reuse, R24, RZ ;  /* 0x000000183c1c723c */ /* 0x042fec00000418ff */
[C---:B------:R-:W-:Y:S06]  /*43d0*/  HMMA.16816.F32.BF16 R32, R60.reuse, R34, RZ ;  /* 0x000000223c20723c */ /* 0x040fec00000418ff */
[C---:B------:R-:W-:Y:S06]  /*43e0*/  HMMA.16816.F32.BF16 R24, R60.reuse, R26, RZ ;  /* 0x0000001a3c18723c */ /* 0x040fec00000418ff */
[C---:B------:R-:W-:Y:S06]  /*43f0*/  HMMA.16816.F32.BF16 R20, R60.reuse, R56, RZ ;  /* 0x000000383c14723c */ /* 0x040fec00000418ff */
[----:B------:R-:W-:Y:S01]  /*4400*/  HMMA.16816.F32.BF16 R60, R60, R58, RZ ;  /* 0x0000003a3c3c723c */ /* 0x000fe200000418ff */
[----:B------:R-:W1:Y:S05]  /*4410*/  LDSM.16.M88.4 R56, [R191+0x6800] ;  /* 0x00680000bf38783b */ /* 0x000e6a0000000200 */
[C---:B------:R-:W-:Y:S06]  /*4420*/  HMMA.16816.F32.BF16 R44, R48.reuse, R52, R44 ;  /* 0x00000034302c723c */ /* 0x040fec000004182c */
[C---:B------:R-:W-:Y:S01]  /*4430*/  HMMA.16816.F32.BF16 R40, R48.reuse, R54, R40 ;  /* 0x000000363028723c */ /* 0x040fe20000041828 */
[----:B------:R-:W4:Y:S05]  /*4440*/  LDSM.16.M88.4 R52, [R191+0x7000] ;  /* 0x00700000bf34783b */ /* 0x000f2a0000000200 */
[C---:B--2---:R-:W-:Y:S06]  /*4450*/  HMMA.16816.F32.BF16 R36, R48.reuse, R12, R36 ;  /* 0x0000000c3024723c */ /* 0x044fec0000041824 */
[C---:B------:R-:W-:Y:S01]  /*4460*/  HMMA.16816.F32.BF16 R32, R48.reuse, R14, R32 ;  /* 0x0000000e3020723c */ /* 0x040fe20000041820 */
[----:B------:R-:W-:Y:S05]  /*4470*/  LDSM.16.M88.4 R12, [R184] ;  /* 0x00000000b80c783b */ /* 0x000fea0000000200 */
[C---:B------:R-:W-:Y:S06]  /*4480*/  HMMA.16816.F32.BF16 R28, R48.reuse, R8, R28 ;  /* 0x00000008301c723c */ /* 0x040fec000004181c */
[C---:B------:R-:W-:Y:S01]  /*4490*/  HMMA.16816.F32.BF16 R24, R48.reuse, R10, R24 ;  /* 0x0000000a3018723c */ /* 0x040fe20000041818 */
[----:B------:R-:W2:Y:S05]  /*44a0*/  LDSM.16.M88.4 R8, [R193] ;  /* 0x00000000c108783b */ /* 0x000eaa0000000200 */
[C---:B------:R-:W-:Y:S06]  /*44b0*/  HMMA.16816.F32.BF16 R20, R48.reuse, R72, R20 ;  /* 0x000000483014723c */ /* 0x040fec0000041814 */
[----:B------:R-:W-:Y:S01]  /*44c0*/  HMMA.16816.F32.BF16 R60, R48, R74, R60 ;  /* 0x0000004a303c723c */ /* 0x000fe2000004183c */
[----:B------:R-:W2:Y:S04]  /*44d0*/  LDSM.16.M88.4 R48, [R184+0x800] ;  /* 0x00080000b830783b */ /* 0x000ea80000000200 */
[----:B------:R-:W-:Y:S01]  /*44e0*/  LDSM.16.M88.4 R72, [R184+0x1800] ;  /* 0x00180000b848783b */ /* 0x000fe20000000200 */
[C---:B---3--:R-:W-:Y:S06]  /*44f0*/  HMMA.16816.F32.BF16 R44, R68.reuse, R16, R44 ;  /* 0x00000010442c723c */ /* 0x048fec000004182c */
[C---:B------:R-:W-:Y:S01]  /*4500*/  HMMA.16816.F32.BF16 R40, R68.reuse, R18, R40 ;  /* 0x000000124428723c */ /* 0x040fe20000041828 */
[----:B------:R-:W3:Y:S05]  /*4510*/  LDSM.16.M88.4 R16, [R184+0x1000] ;  /* 0x00100000b810783b */ /* 0x000eea0000000200 */
[C---:B-1----:R-:W-:Y:S06]  /*4520*/  HMMA.16816.F32.BF16 R36, R68.reuse, R56, R36 ;  /* 0x000000384424723c */ /* 0x042fec0000041824 */
[C---:B------:R-:W-:Y:S01]  /*4530*/  HMMA.16816.F32.BF16 R32, R68.reuse, R58, R32 ;  /* 0x0000003a4420723c */ /* 0x040fe20000041820 */
[----:B------:R-:W-:Y:S05]  /*4540*/  LDSM.16.M88.4 R56, [R198+0x2000] ;  /* 0x00200000c638783b */ /* 0x000fea0000000200 */
[C---:B----4-:R-:W-:Y:S06]  /*4550*/  HMMA.16816.F32.BF16 R28, R68.reuse, R52, R28 ;  /* 0x00000034441c723c */ /* 0x050fec000004181c */
[C---:B------:R-:W-:Y:S01]  /*4560*/  HMMA.16816.F32.BF16 R24, R68.reuse, R54, R24 ;  /* 0x000000364418723c */ /* 0x040fe20000041818 */
[----:B------:R-:W1:Y:S05]  /*4570*/  LDSM.16.M88.4 R52, [R197+0x8000] ;  /* 0x00800000c534783b */ /* 0x000e6a0000000200 */
[C---:B------:R-:W-:Y:S06]  /*4580*/  HMMA.16816.F32.BF16 R20, R68.reuse, R64, R20 ;  /* 0x000000404414723c */ /* 0x040fec0000041814 */
[----:B------:R-:W-:Y:S01]  /*4590*/  HMMA.16816.F32.BF16 R68, R68, R66, R60 ;  /* 0x000000424444723c */ /* 0x000fe2000004183c */
[----:B------:R-:W4:Y:S04]  /*45a0*/  LDSM.16.M88.4 R64, [R197+0x8800] ;  /* 0x00880000c540783b */ /* 0x000f280000000200 */
[----:B------:R-:W-:Y:S01]  /*45b0*/  LDSM.16.M88.4 R60, [R197+0x9800] ;  /* 0x00980000c53c783b */ /* 0x000fe20000000200 */
[C---:B--2---:R-:W-:Y:S06]  /*45c0*/  HMMA.16816.F32.BF16 R44, R8.reuse, R12, R44 ;  /* 0x0000000c082c723c */ /* 0x044fec000004182c */
[C---:B------:R-:W-:Y:S01]  /*45d0*/  HMMA.16816.F32.BF16 R40, R8.reuse, R14, R40 ;  /* 0x0000000e0828723c */ /* 0x040fe20000041828 */
[----:B------:R-:W2:Y:S05]  /*45e0*/  LDSM.16.M88.4 R12, [R197+0x9000] ;  /* 0x00900000c50c783b */ /* 0x000eaa0000000200 */
[C---:B------:R-:W-:Y:S06]  /*45f0*/  HMMA.16816.F32.BF16 R36, R8.reuse, R48, R36 ;  /* 0x000000300824723c */ /* 0x040fec0000041824 */
[C---:B------:R-:W-:Y:S01]  /*4600*/  HMMA.16816.F32.BF16 R32, R8.reuse, R50, R32 ;  /* 0x000000320820723c */ /* 0x040fe20000041820 */
[----:B------:R-:W-:Y:S05]  /*4610*/  LDSM.16.M88.4 R48, [R195+0x2000] ;  /* 0x00200000c330783b */ /* 0x000fea0000000200 */
[C---:B---3--:R-:W-:Y:S06]  /*4620*/  HMMA.16816.F32.BF16 R28, R8.reuse, R16, R28 ;  /* 0x00000010081c723c */ /* 0x048fec000004181c */
        /* <DEDUP_REMOVED lines=8> */
[----:B------:R-:W1:Y:S05]  /*46b0*/  LDSM.16.M88.4 R52, [R195+0x3000] ;  /* 0x00300000c334783b */ /* 0x000e6a0000000200 */
[C---:B----4-:R-:W-:Y:S06]  /*46c0*/  HMMA.16816.F32.BF16 R36, R56.reuse, R64, R36 ;  /* 0x000000403824723c */ /* 0x050fec0000041824 */
[C---:B------:R-:W-:Y:S01]  /*46d0*/  HMMA.16816.F32.BF16 R32, R56.reuse, R66, R32 ;  /* 0x000000423820723c */ /* 0x040fe20000041820 */
[----:B------:R-:W-:Y:S05]  /*46e0*/  LDSM.16.M88.4 R64, [R191+0x8000] ;  /* 0x00800000bf40783b */ /* 0x000fea0000000200 */
[C---:B--2---:R-:W-:Y:S06]  /*46f0*/  HMMA.16816.F32.BF16 R28, R56.reuse, R12, R28 ;  /* 0x0000000c381c723c */ /* 0x044fec000004181c */
[C---:B------:R-:W-:Y:S01]  /*4700*/  HMMA.16816.F32.BF16 R24, R56.reuse, R14, R24 ;  /* 0x0000000e3818723c */ /* 0x040fe20000041818 */
[----:B------:R-:W2:Y:S05]  /*4710*/  LDSM.16.M88.4 R12, [R194+0x2000] ;  /* 0x00200000c20c783b */ /* 0x000eaa0000000200 */
[C---:B------:R-:W-:Y:S06]  /*4720*/  HMMA.16816.F32.BF16 R20, R56.reuse, R60, R20 ;  /* 0x0000003c3814723c */ /* 0x040fec0000041814 */
[----:B------:R-:W-:Y:S01]  /*4730*/  HMMA.16816.F32.BF16 R68, R56, R62, R68 ;  /* 0x0000003e3844723c */ /* 0x000fe20000041844 */
[----:B------:R-:W4:Y:S04]  /*4740*/  LDSM.16.M88.4 R60, [R191+0x9000] ;  /* 0x00900000bf3c783b */ /* 0x000f280000000200 */
[----:B------:R-:W-:Y:S01]  /*4750*/  LDSM.16.M88.4 R56, [R184+0x2000] ;  /* 0x00200000b838783b */ /* 0x000fe20000000200 */
[C---:B---3--:R-:W-:Y:S06]  /*4760*/  HMMA.16816.F32.BF16 R44, R16.reuse, R48, R44 ;  /* 0x00000030102c723c */ /* 0x048fec000004182c */
[C---:B------:R-:W-:Y:S01]  /*4770*/  HMMA.16816.F32.BF16 R40, R16.reuse, R50, R40 ;  /* 0x000000321028723c */ /* 0x040fe20000041828 */
[----:B------:R-:W3:Y:S05]  /*4780*/  LDSM.16.M88.4 R48, [R191+0x9800] ;  /* 0x00980000bf30783b */ /* 0x000eea0000000200 */
[C---:B------:R-:W-:Y:S06]  /*4790*/  HMMA.16816.F32.BF16 R36, R16.reuse, R8, R36 ;  /* 0x000000081024723c */ /* 0x040fec0000041824 */
[C---:B------:R-:W-:Y:S01]  /*47a0*/  HMMA.16816.F32.BF16 R32, R16.reuse, R10, R32 ;  /* 0x0000000a1020723c */ /* 0x040fe20000041820 */
[----:B------:R-:W3:Y:S05]  /*47b0*/  LDSM.16.M88.4 R8, [R193+0x2000] ;  /* 0x00200000c108783b */ /* 0x000eea0000000200 */
[C---:B-1----:R-:W-:Y:S06]  /*47c0*/  HMMA.16816.F32.BF16 R28, R16.reuse, R52, R28 ;  /* 0x00000034101c723c */ /* 0x042fec000004181c */
[C---:B------:R-:W-:Y:S01]  /*47d0*/  HMMA.16816.F32.BF16 R24, R16.reuse, R54, R24 ;  /* 0x000000361018723c */ /* 0x040fe20000041818 */
[----:B------:R-:W1:Y:S05]  /*47e0*/  LDSM.16.M88.4 R52, [R184+0x2800] ;  /* 0x00280000b834783b */ /* 0x000e6a0000000200 */
[C---:B------:R-:W-:Y:S06]  /*47f0*/  HMMA.16816.F32.BF16 R20, R16.reuse, R76, R20 ;  /* 0x0000004c1014723c */ /* 0x040fec0000041814 */
[----:B------:R-:W-:Y:S01]  /*4800*/  HMMA.16816.F32.BF16 R68, R16, R78, R68 ;  /* 0x0000004e1044723c */ /* 0x000fe20000041844 */
[----:B------:R-:W1:Y:S04]  /*4810*/  LDSM.16.M88.4 R16, [R184+0x3000] ;  /* 0x00300000b810783b */ /* 0x000e680000000200 */
[----:B------:R-:W-:Y:S01]  /*4820*/  LDSM.16.M88.4 R76, [R195+0x5800] ;  /* 0x00580000c34c783b */ /* 0x000fe20000000200 */
[C---:B--2---:R-:W-:Y:S06]  /*4830*/  HMMA.16816.F32.BF16 R44, R12.reuse, R64, R44 ;  /* 0x000000400c2c723c */ /* 0x044fec000004182c */
[C---:B------:R-:W-:Y:S01]  /*4840*/  HMMA.16816.F32.BF16 R40, R12.reuse, R66, R40 ;  /* 0x000000420c28723c */ /* 0x040fe20000041828 */
[----:B------:R-:W2:Y:S05]  /*4850*/  LDSM.16.M88.4 R64, [R184+0x3800] ;  /* 0x00380000b840783b */ /* 0x000eaa0000000200 */
[C---:B------:R-:W-:Y:S06]  /*4860*/  HMMA.16816.F32.BF16 R36, R12.reuse, R72, R36 ;  /* 0x000000480c24723c */ /* 0x040fec0000041824 */
[C---:B------:R-:W-:Y:S01]  /*4870*/  HMMA.16816.F32.BF16 R32, R12.reuse, R74, R32 ;  /* 0x0000004a0c20723c */ /* 0x040fe20000041820 */
[----:B------:R-:W-:Y:S05]  /*4880*/  LDSM.16.M88.4 R72, [R196+0x4000] ;  /* 0x00400000c448783b */ /* 0x000fea0000000200 */
[C---:B----4-:R-:W-:Y:S06]  /*4890*/  HMMA.16816.F32.BF16 R28, R12.reuse, R60, R28 ;  /* 0x0000003c0c1c723c */ /* 0x050fec000004181c */
[C---:B------:R-:W-:Y:S01]  /*48a0*/  HMMA.16816.F32.BF16 R24, R12.reuse, R62, R24 ;  /* 0x0000003e0c18723c */ /* 0x040fe20000041818 */
[----:B------:R-:W-:Y:S05]  /*48b0*/  LDSM.16.M88.4 R60, [R197+0xa800] ;  /* 0x00a80000c53c783b */ /* 0x000fea0000000200 */
[C---:B---3--:R-:W-:Y:S06]  /*48c0*/  HMMA.16816.F32.BF16 R20, R12.reuse, R48, R20 ;  /* 0x000000300c14723c */ /* 0x048fec0000041814 */
[----:B------:R-:W-:Y:S01]  /*48d0*/  HMMA.16816.F32.BF16 R68, R12, R50, R68 ;  /* 0x000000320c44723c */ /* 0x000fe20000041844 */
[----:B------:R-:W-:Y:S04]  /*48e0*/  LDSM.16.M88.4 R48, [R198+0x4000] ;  /* 0x00400000c630783b */ /* 0x000fe80000000200 */
[----:B------:R-:W3:Y:S01]  /*48f0*/  LDSM.16.M88.4 R12, [R197+0xa000] ;  /* 0x00a00000c50c783b */ /* 0x000ee20000000200 */
[C---:B------:R-:W-:Y:S06]  /*4900*/  HMMA.16816.F32.BF16 R44, R8.reuse, R56, R44 ;  /* 0x00000038082c723c */ /* 0x040fec000004182c */
[C---:B------:R-:W-:Y:S01]  /*4910*/  HMMA.16816.F32.BF16 R40, R8.reuse, R58, R40 ;  /* 0x0000003a0828723c */ /* 0x040fe20000041828 */
[----:B------:R-:W4:Y:S05]  /*4920*/  LDSM.16.M88.4 R56, [R197+0xb000] ;  /* 0x00b00000c538783b */ /* 0x000f2a0000000200 */
[C---:B-1----:R-:W-:Y:S06]  /*4930*/  HMMA.16816.F32.BF16 R36, R8.reuse, R52, R36 ;  /* 0x000000340824723c */ /* 0x042fec0000041824 */
        /* <DEDUP_REMOVED lines=17> */
[----:B------:R-:W4:Y:S05]  /*4a50*/  LDSM.16.M88.4 R56, [R191+0xa800] ;  /* 0x00a80000bf38783b */ /* 0x000f2a0000000200 */
[C---:B-1----:R-:W-:Y:S06]  /*4a60*/  HMMA.16816.F32.BF16 R20, R48.reuse, R52, R20 ;  /* 0x000000343014723c */ /* 0x042fec0000041814 */
[----:B------:R-:W-:Y:S01]  /*4a70*/  HMMA.16816.F32.BF16 R68, R48, R54, R68 ;  /* 0x000000363044723c */ /* 0x000fe20000041844 */
[----:B------:R-:W1:Y:S04]  /*4a80*/  LDSM.16.M88.4 R52, [R191+0xb000] ;  /* 0x00b00000bf34783b */ /* 0x000e680000000200 */
[----:B------:R-:W1:Y:S01]  /*4a90*/  LDSM.16.M88.4 R48, [R191+0xb800] ;  /* 0x00b80000bf30783b */ /* 0x000e620000000200 */
[C---:B--2---:R-:W-:Y:S06]  /*4aa0*/  HMMA.16816.F32.BF16 R36, R72.reuse, R8, R36 ;  /* 0x000000084824723c */ /* 0x044fec0000041824 */
[C---:B------:R-:W-:Y:S06]  /*4ab0*/  HMMA.16816.F32.BF16 R44, R72.reuse, R16, R44 ;  /* 0x00000010482c723c */ /* 0x040fec000004182c */
[C---:B------:R-:W-:Y:S01]  /*4ac0*/  HMMA.16816.F32.BF16 R32, R72.reuse, R10, R32 ;  /* 0x0000000a4820723c */ /* 0x040fe20000041820 */
[----:B------:R-:W-:Y:S05]  /*4ad0*/  LDSM.16.M88.4 R8, [R193+0x4000] ;  /* 0x00400000c108783b */ /* 0x000fea0000000200 */
[C---:B---3--:R-:W-:Y:S06]  /*4ae0*/  HMMA.16816.F32.BF16 R28, R72.reuse, R12, R28 ;  /* 0x0000000c481c723c */ /* 0x048fec000004181c */
[C---:B------:R-:W-:Y:S01]  /*4af0*/  HMMA.16816.F32.BF16 R24, R72.reuse, R14, R24 ;  /* 0x0000000e4818723c */ /* 0x040fe20000041818 */
[----:B------:R-:W2:Y:S05]  /*4b00*/  LDSM.16.M88.4 R12, [R184+0x4800] ;  /* 0x00480000b80c783b */ /* 0x000eaa0000000200 */
[C---:B------:R-:W-:Y:S01]  /*4b10*/  HMMA.16816.F32.BF16 R40, R72.reuse, R18, R40 ;  /* 0x000000124828723c */ /* 0x040fe20000041828 */
[----:B------:R-:W3:Y:S05]  /*4b20*/  LDSM.16.M88.4 R16, [R184+0x4000] ;  /* 0x00400000b810783b */ /* 0x000eea0000000200 */
[----:B------:R-:W-:Y:S06]  /*4b30*/  HMMA.16816.F32.BF16 R20, R72, R76, R20 ;  /* 0x0000004c4814723c */ /* 0x000fec0000041814 */
[----:B----4-:R-:W-:Y:S06]  /*4b40*/  HMMA.16816.F32.BF16 R36, R64, R56, R36 ;  /* 0x000000384024723c */ /* 0x010fec0000041824 */
[----:B------:R-:W-:Y:S06]  /*4b50*/  HMMA.16816.F32.BF16 R68, R72, R78, R68 ;  /* 0x0000004e4844723c */ /* 0x000fec0000041844 */
[C---:B------:R-:W-:Y:S06]  /*4b60*/  HMMA.16816.F32.BF16 R44, R64.reuse, R60, R44 ;  /* 0x0000003c402c723c */ /* 0x040fec000004182c */
[C---:B-1----:R-:W-:Y:S06]  /*4b70*/  HMMA.16816.F32.BF16 R28, R64.reuse, R52, R28 ;  /* 0x00000034401c723c */ /* 0x042fec000004181c */
[C---:B------:R-:W-:Y:S06]  /*4b80*/  HMMA.16816.F32.BF16 R24, R64.reuse, R54, R24 ;  /* 0x000000364018723c */ /* 0x040fec0000041818 */
[C---:B------:R-:W-:Y:S01]  /*4b90*/  HMMA.16816.F32.BF16 R40, R64.reuse, R62, R40 ;  /* 0x0000003e4028723c */ /* 0x040fe20000041828 */
[----:B------:R-:W1:Y:S05]  /*4ba0*/  LDSM.16.M88.4 R60, [R184+0x5000] ;  /* 0x00500000b83c783b */ /* 0x000e6a0000000200 */
[----:B------:R-:W-:Y:S01]  /*4bb0*/  HMMA.16816.F32.BF16 R52, R64, R48, R20 ;  /* 0x000000304034723c */ /* 0x000fe20000041814 */
[----:B------:R-:W4:Y:S01]  /*4bc0*/  LDSM.16.M88.4 R20, [R184+0x5800] ;  /* 0x00580000b814783b */ /* 0x000f220000000200 */
[----:B------:R-:W-:-:S04]  /*4bd0*/  DEPBAR.LE SB0, 0x0 ;  /* 0x000080000000791a */ /* 0x000fc80000000000 */
[----:B--2---:R-:W-:Y:S06]  /*4be0*/  HMMA.16816.F32.BF16 R36, R8, R12, R36 ;  /* 0x0000000c0824723c */ /* 0x004fec0000041824 */
[----:B------:R-:W-:Y:S01]  /*4bf0*/  HMMA.16816.F32.BF16 R32, R64, R58, R32 ;  /* 0x0000003a4020723c */ /* 0x000fe20000041820 */
[----:B------:R-:W-:Y:S01]  /*4c00*/  SHF.R.S32.HI R13, RZ, 0x1f, R6 ;  /* 0x0000001fff0d7819 */ /* 0x000fe20000011406 */
[----:B------:R-:W-:-:S03]  /*4c10*/  VIADD R12, R3, 0x9 ;  /* 0x00000009030c7836 */ /* 0x000fc60000000000 */
[----:B------:R-:W-:Y:S01]  /*4c20*/  LEA.HI R6, R13, R6, RZ, 0x2 ;  /* 0x000000060d067211 */ /* 0x000fe200078f10ff */
[----:B------:R-:W-:Y:S03]  /*4c30*/  HMMA.16816.F32.BF16 R68, R64, R50, R68 ;  /* 0x000000324044723c */ /* 0x000fe60000041844 */
[----:B------:R-:W-:-:S03]  /*4c40*/  SHF.R.S32.HI R6, RZ, 0x2, R6 ;  /* 0x00000002ff067819 */ /* 0x000fc60000011406 */
[----:B---3--:R-:W-:Y:S01]  /*4c50*/  HMMA.16816.F32.BF16 R44, R8, R16, R44 ;  /* 0x00000010082c723c */ /* 0x008fe2000004182c */
[----:B------:R-:W-:Y:S01]  /*4c60*/  IADD3 R81, R81, 0x1, R6 ;  /* 0x0000000151517810 */ /* 0x000fe20007ffe006 */
[----:B------:R-:W-:-:S03]  /*4c70*/  VIADD R6, R3, 0x1 ;  /* 0x0000000103067836 */ /* 0x000fc60000000000 */
[----:B------:R-:W-:Y:S01]  /*4c80*/  IADD3 R13, R2, -UR12, R81 ;  /* 0x8000000c020d7c10 */ /* 0x000fe2000fffe051 */
[C---:B------:R-:W-:Y:S01]  /*4c90*/  HMMA.16816.F32.BF16 R40, R8.reuse, R18, R40 ;  /* 0x000000120828723c */ /* 0x040fe20000041828 */
[----:B------:R-:W-:Y:S01]  /*4ca0*/  I2FP.F32.S32 R4, R6 ;  /* 0x0000000600047245 */ /* 0x000fe20000201400 */
[----:B------:R-:W-:Y:S02]  /*4cb0*/  VIADD R16, R3, 0x21 ;  /* 0x0000002103107836 */ /* 0x000fe40000000000 */
[----:B------:R-:W-:Y:S02]  /*4cc0*/  VIADD R13, R13, UR16 ;  /* 0x000000100d0d7c36 */ /* 0x000fe40008000000 */
[C---:B------:R-:W-:Y:S01]  /*4cd0*/  HMMA.16816.F32.BF16 R32, R8.reuse, R14, R32 ;  /* 0x0000000e0820723c */ /* 0x040fe20000041820 */
[----:B------:R-:W-:Y:S02]  /*4ce0*/  VIADD R17, R3, 0x28 ;  /* 0x0000002803117836 */ /* 0x000fe40000000000 */
[----:B------:R-:W-:Y:S01]  /*4cf0*/  VIMNMX R135, R13, UR17, PT ;  /* 0x000000110d877c48 */ /* 0x000fe2000bfe0100 */
[----:B------:R-:W-:Y:S01]  /*4d00*/  VIADD R19, R3, 0x20 ;  /* 0x0000002003137836 */ /* 0x000fe20000000000 */
[----:B------:R-:W-:Y:S01]  /*4d10*/  VIADDMNMX R2, R13, 0x8, R2, PT ;  /* 0x000000080d027846 */ /* 0x000fe20003800102 */
[C---:B-1----:R-:W-:Y:S01]  /*4d20*/  HMMA.16816.F32.BF16 R28, R8.reuse, R60, R28 ;  /* 0x0000003c081c723c */ /* 0x042fe2000004181c */
[CC--:B------:R-:W-:Y:S01]  /*4d30*/  ISETP.GE.AND P5, PT, R6.reuse, R135.reuse, PT ;  /* 0x000000870600720c */ /* 0x0c0fe20003fa6270 */
[C---:B------:R-:W-:Y:S01]  /*4d40*/  VIADD R18, R3.reuse, 0x29 ;  /* 0x0000002903127836 */ /* 0x040fe20000000000 */
[-C--:B------:R-:W-:Y:S01]  /*4d50*/  ISETP.GE.AND P2, PT, R6, R2.reuse, PT ;  /* 0x000000020600720c */ /* 0x080fe20003f46270 */
[----:B------:R-:W-:Y:S01]  /*4d60*/  BAR.SYNC.DEFER_BLOCKING 0x0 ;  /* 0x0000000000007b1d */ /* 0x000fe20000010000 */
[----:B------:R-:W-:Y:S01]  /*4d70*/  ISETP.GE.AND P1, PT, R12, R135, PT ;  /* 0x000000870c00720c */ /* 0x000fe20003f26270 */
[C---:B------:R-:W-:Y:S01]  /*4d80*/  HMMA.16816.F32.BF16 R24, R8.reuse, R62, R24 ;  /* 0x0000003e0818723c */ /* 0x040fe20000041818 */
[C---:B------:R-:W-:Y:S01]  /*4d90*/  FFMA.FTZ R45, R4.reuse, UR5, R45 ;  /* 0x00000005042d7c23 */ /* 0x040fe2000801002d */
[----:B------:R-:W-:Y:S01]  /*4da0*/  FFMA.FTZ R47, R4, UR5, R47 ;  /* 0x00000005042f7c23 */ /* 0x000fe2000801002f */
[----:B------:R-:W-:Y:S01]  /*4db0*/  ISETP.GE.AND P3, PT, R12, R2, PT ;  /* 0x000000020c00720c */ /* 0x000fe20003f66270 */
[----:B------:R-:W-:Y:S01]  /*4dc0*/  VIADD R4, R3, 0x19 ;  /* 0x0000001903047836 */ /* 0x000fe20000000000 */
[----:B------:R-:W-:Y:S01]  /*4dd0*/  I2FP.F32.S32 R12, R12 ;  /* 0x0000000c000c7245 */ /* 0x000fe20000201400 */
[----:B----4-:R-:W-:Y:S01]  /*4de0*/  HMMA.16816.F32.BF16 R52, R8, R20, R52 ;  /* 0x000000140834723c */ /* 0x010fe20000041834 */
[----:B------:R-:W-:-:S02]  /*4df0*/  FSEL R45, R45, -INF , !P5 ;  /* 0xff8000002d2d7808 */ /* 0x000fc40006800000 */
[----:B------:R-:W-:Y:S01]  /*4e00*/  FSEL R48, R47, -INF , !P2 ;  /* 0xff8000002f307808 */ /* 0x000fe20005000000 */
[C---:B------:R-:W-:Y:S01]  /*4e10*/  FFMA.FTZ R41, R12.reuse, UR5, R41 ;  /* 0x000000050c297c23 */ /* 0x040fe20008010029 */
[----:B------:R-:W-:Y:S01]  /*4e20*/  FFMA.FTZ R12, R12, UR5, R43 ;  /* 0x000000050c0c7c23 */ /* 0x000fe2000801002b */
[----:B------:R-:W-:Y:S03]  /*4e30*/  HMMA.16816.F32.BF16 R68, R8, R22, R68 ;  /* 0x000000160844723c */ /* 0x000fe60000041844 */
[----:B------:R-:W-:Y:S02]  /*4e40*/  FSEL R41, R41, -INF , !P1 ;  /* 0xff80000029297808 */ /* 0x000fe40004800000 */
[----:B------:R-:W-:Y:S02]  /*4e50*/  FSEL R12, R12, -INF , !P3 ;  /* 0xff8000000c0c7808 */ /* 0x000fe40005800000 */
[----:B------:R-:W-:-:S02]  /*4e60*/  VIADD R9, R3, 0x10 ;  /* 0x0000001003097836 */ /* 0x000fc40000000000 */
[C---:B------:R-:W-:Y:S02]  /*4e70*/  VIADD R11, R3.reuse, 0x8 ;  /* 0x00000008030b7836 */ /* 0x040fe40000000000 */
[----:B------:R-:W-:Y:S01]  /*4e80*/  VIADD R10, R3, 0x11 ;  /* 0x00000011030a7836 */ /* 0x000fe20000000000 */
[C---:B------:R-:W-:Y:S02]  /*4e90*/  ISETP.GE.AND P5, PT, R9.reuse, R135, PT ;  /* 0x000000870900720c */ /* 0x040fe40003fa6270 */
[-C--:B------:R-:W-:Y:S02]  /*4ea0*/  ISETP.GE.AND P2, PT, R9, R2.reuse, PT ;  /* 0x000000020900720c */ /* 0x080fe40003f46270 */
[----:B------:R-:W-:Y:S02]  /*4eb0*/  I2FP.F32.S32 R9, R9 ;  /* 0x0000000900097245 */ /* 0x000fe40000201400 */
[C---:B------:R-:W-:Y:S02]  /*4ec0*/  ISETP.GE.AND P6, PT, R11.reuse, R135, PT ;  /* 0x000000870b00720c */ /* 0x040fe40003fc6270 */
[----:B------:R-:W-:Y:S01]  /*4ed0*/  ISETP.GE.AND P4, PT, R11, R2, PT ;  /* 0x000000020b00720c */ /* 0x000fe20003f86270 */
[C---:B------:R-:W-:Y:S01]  /*4ee0*/  FFMA.FTZ R13, R9.reuse, UR5, R36 ;  /* 0x00000005090d7c23 */ /* 0x040fe20008010024 */
[----:B------:R-:W-:Y:S01]  /*4ef0*/  FFMA.FTZ R8, R9, UR5, R38 ;  /* 0x0000000509087c23 */ /* 0x000fe20008010026 */
[----:B------:R-:W-:Y:S01]  /*4f00*/  VIADD R9, R3, 0x18 ;  /* 0x0000001803097836 */ /* 0x000fe20000000000 */
[----:B------:R-:W-:-:S02]  /*4f10*/  I2FP.F32.S32 R11, R11 ;  /* 0x0000000b000b7245 */ /* 0x000fc40000201400 */
[----:B------:R-:W-:Y:S02]  /*4f20*/  FSEL R13, R13, -INF , !P5 ;  /* 0xff8000000d0d7808 */ /* 0x000fe40006800000 */
[----:B------:R-:W-:Y:S01]  /*4f30*/  ISETP.GE.AND P1, PT, R9, R135, PT ;  /* 0x000000870900720c */ /* 0x000fe20003f26270 */
[----:B------:R-:W-:Y:S01]  /*4f40*/  FFMA.FTZ R40, R11, UR5, R40 ;  /* 0x000000050b287c23 */ /* 0x000fe20008010028 */
[----:B------:R-:W-:Y:S01]  /*4f50*/  ISETP.GE.AND P3, PT, R9, R2, PT ;  /* 0x000000020900720c */ /* 0x000fe20003f66270 */
[----:B------:R-:W-:Y:S01]  /*4f60*/  FFMA.FTZ R14, R11, UR5, R42 ;  /* 0x000000050b0e7c23 */ /* 0x000fe2000801002a */
[----:B------:R-:W-:Y:S02]  /*4f70*/  FSEL R8, R8, -INF , !P2 ;  /* 0xff80000008087808 */ /* 0x000fe40005000000 */
[----:B------:R-:W-:Y:S02]  /*4f80*/  I2FP.F32.S32 R9, R9 ;  /* 0x0000000900097245 */ /* 0x000fe40000201400 */
[----:B------:R-:W-:-:S02]  /*4f90*/  ISETP.GE.AND P5, PT, R4, R135, PT ;  /* 0x000000870400720c */ /* 0x000fc40003fa6270 */
[----:B------:R-:W-:Y:S01]  /*4fa0*/  ISETP.GE.AND P2, PT, R4, R2, PT ;  /* 0x000000020400720c */ /* 0x000fe20003f46270 */
[C---:B------:R-:W-:Y:S01]  /*4fb0*/  FFMA.FTZ R11, R9.reuse, UR5, R32 ;  /* 0x00000005090b7c23 */ /* 0x040fe20008010020 */
[----:B------:R-:W-:Y:S01]  /*4fc0*/  I2FP.F32.S32 R4, R4 ;  /* 0x0000000400047245 */ /* 0x000fe20000201400 */
[----:B------:R-:W-:Y:S01]  /*4fd0*/  FFMA.FTZ R6, R9, UR5, R34 ;  /* 0x0000000509067c23 */ /* 0x000fe20008010022 */
[----:B------:R-:W-:Y:S02]  /*4fe0*/  FSEL R43, R40, -INF , !P6 ;  /* 0xff800000282b7808 */ /* 0x000fe40007000000 */
[----:B------:R-:W-:Y:S01]  /*4ff0*/  FSEL R14, R14, -INF , !P4 ;  /* 0xff8000000e0e7808 */ /* 0x000fe20006000000 */
[C---:B------:R-:W-:Y:S01]  /*5000*/  FFMA.FTZ R9, R4.reuse, UR5, R33 ;  /* 0x0000000504097c23 */ /* 0x040fe20008010021 */
[----:B------:R-:W-:Y:S01]  /*5010*/  FFMA.FTZ R4, R4, UR5, R35 ;  /* 0x0000000504047c23 */ /* 0x000fe20008010023 */
[C---:B------:R-:W-:Y:S02]  /*5020*/  ISETP.GE.AND P6, PT, R10.reuse, R135, PT ;  /* 0x000000870a00720c */ /* 0x040fe40003fc6270 */
[----:B------:R-:W-:-:S02]  /*5030*/  ISETP.GE.AND P4, PT, R10, R2, PT ;  /* 0x000000020a00720c */ /* 0x000fc40003f86270 */
[----:B------:R-:W-:Y:S02]  /*5040*/  I2FP.F32.S32 R10, R10 ;  /* 0x0000000a000a7245 */ /* 0x000fe40000201400 */
[----:B------:R-:W-:Y:S02]  /*5050*/  FSEL R11, R11, -INF , !P1 ;  /* 0xff8000000b0b7808 */ /* 0x000fe40004800000 */
[----:B------:R-:W-:Y:S01]  /*5060*/  FSEL R6, R6, -INF , !P3 ;  /* 0xff80000006067808 */ /* 0x000fe20005800000 */
[C---:B------:R-:W-:Y:S01]  /*5070*/  FFMA.FTZ R15, R10.reuse, UR5, R37 ;  /* 0x000000050a0f7c23 */ /* 0x040fe20008010025 */
[----:B------:R-:W-:Y:S01]  /*5080*/  FSEL R9, R9, -INF , !P5 ;  /* 0xff80000009097808 */ /* 0x000fe20006800000 */
[----:B------:R-:W-:Y:S01]  /*5090*/  FFMA.FTZ R10, R10, UR5, R39 ;  /* 0x000000050a0a7c23 */ /* 0x000fe20008010027 */
[----:B------:R-:W-:Y:S02]  /*50a0*/  FSEL R4, R4, -INF , !P2 ;  /* 0xff80000004047808 */ /* 0x000fe40005000000 */
[----:B------:R-:W-:-:S02]  /*50b0*/  ISETP.GE.AND P1, PT, R16, R135, PT ;  /* 0x000000871000720c */ /* 0x000fc40003f26270 */
[-C--:B------:R-:W-:Y:S02]  /*50c0*/  ISETP.GE.AND P3, PT, R16, R2.reuse, PT ;  /* 0x000000021000720c */ /* 0x080fe40003f66270 */
[C---:B------:R-:W-:Y:S02]  /*50d0*/  ISETP.GE.AND P5, PT, R17.reuse, R135, PT ;  /* 0x000000871100720c */ /* 0x040fe40003fa6270 */
[----:B------:R-:W-:Y:S02]  /*50e0*/  ISETP.GE.AND P2, PT, R17, R2, PT ;  /* 0x000000021100720c */ /* 0x000fe40003f46270 */
[----:B------:R-:W-:Y:S02]  /*50f0*/  I2FP.F32.S32 R16, R16 ;  /* 0x0000001000107245 */ /* 0x000fe40000201400 */
[----:B------:R-:W-:Y:S02]  /*5100*/  I2FP.F32.S32 R17, R17 ;  /* 0x0000001100117245 */ /* 0x000fe40000201400 */
[----:B------:R-:W-:Y:S01]  /*5110*/  FSEL R15, R15, -INF , !P6 ;  /* 0xff8000000f0f7808 */ /* 0x000fe20007000000 */
[C---:B------:R-:W-:Y:S01]  /*5120*/  FFMA.FTZ R29, R16.reuse, UR5, R29 ;  /* 0x00000005101d7c23 */ /* 0x040fe2000801001d */
[----:B------:R-:W-:Y:S01]  /*5130*/  FFMA.FTZ R31, R16, UR5, R31 ;  /* 0x00000005101f7c23 */ /* 0x000fe2000801001f */
[C---:B------:R-:W-:Y:S01]  /*5140*/  FFMA.FTZ R24, R17.reuse, UR5, R24 ;  /* 0x0000000511187c23 */ /* 0x040fe20008010018 */
[----:B------:R-:W-:Y:S01]  /*5150*/  FFMA.FTZ R26, R17, UR5, R26 ;  /* 0x00000005111a7c23 */ /* 0x000fe2000801001a */
[C---:B------:R-:W-:Y:S01]  /*5160*/  VIADD R16, R3.reuse, 0x31 ;  /* 0x0000003103107836 */ /* 0x040fe20000000000 */
[----:B------:R-:W-:Y:S01]  /*5170*/  FSEL R10, R10, -INF , !P4 ;  /* 0xff8000000a0a7808 */ /* 0x000fe20006000000 */
[----:B------:R-:W-:Y:S01]  /*5180*/  VIADD R17, R3, 0x30 ;  /* 0x0000003003117836 */ /* 0x000fe20000000000 */
[----:B------:R-:W-:-:S02]  /*5190*/  ISETP.GE.AND P6, PT, R19, R135, PT ;  /* 0x000000871300720c */ /* 0x000fc40003fc6270 */
[-C--:B------:R-:W-:Y:S02]  /*51a0*/  ISETP.GE.AND P4, PT, R19, R2.reuse, PT ;  /* 0x000000021300720c */ /* 0x080fe40003f86270 */
[----:B------:R-:W-:Y:S02]  /*51b0*/  I2FP.F32.S32 R19, R19 ;  /* 0x0000001300137245 */ /* 0x000fe40000201400 */
[----:B------:R-:W-:Y:S02]  /*51c0*/  FSEL R147, R24, -INF , !P5 ;  /* 0xff80000018937808 */ /* 0x000fe40006800000 */
[----:B------:R-:W-:Y:S01]  /*51d0*/  FSEL R146, R26, -INF , !P2 ;  /* 0xff8000001a927808 */ /* 0x000fe20005000000 */
[C---:B------:R-:W-:Y:S01]  /*51e0*/  FFMA.FTZ R28, R19.reuse, UR5, R28 ;  /* 0x00000005131c7c23 */ /* 0x040fe2000801001c */
[C---:B------:R-:W-:Y:S01]  /*51f0*/  ISETP.GE.AND P5, PT, R16.reuse, R135, PT ;  /* 0x000000871000720c */ /* 0x040fe20003fa6270 */
[----:B------:R-:W-:Y:S01]  /*5200*/  FFMA.FTZ R30, R19, UR5, R30 ;  /* 0x00000005131e7c23 */ /* 0x000fe2000801001e */
[----:B------:R-:W-:-:S02]  /*5210*/  ISETP.GE.AND P2, PT, R16, R2, PT ;  /* 0x000000021000720c */ /* 0x000fc40003f46270 */
[----:B------:R-:W-:Y:S02]  /*5220*/  I2FP.F32.S32 R16, R16 ;  /* 0x0000001000107245 */ /* 0x000fe40000201400 */
[----:B------:R-:W-:Y:S02]  /*5230*/  FSEL R171, R29, -INF , !P1 ;  /* 0xff8000001dab7808 */ /* 0x000fe40004800000 */
[----:B------:R-:W-:Y:S01]  /*5240*/  FSEL R150, R31, -INF , !P3 ;  /* 0xff8000001f967808 */ /* 0x000fe20005800000 */
[C---:B------:R-:W-:Y:S01]  /*5250*/  FFMA.FTZ R53, R16.reuse, UR5, R53 ;  /* 0x0000000510357c23 */ /* 0x040fe20008010035 */
[C---:B------:R-:W-:Y:S01]  /*5260*/  ISETP.GE.AND P1, PT, R17.reuse, R135, PT ;  /* 0x000000871100720c */ /* 0x040fe20003f26270 */
[----:B------:R-:W-:Y:S01]  /*5270*/  FFMA.FTZ R55, R16, UR5, R55 ;  /* 0x0000000510377c23 */ /* 0x000fe20008010037 */
[----:B------:R-:W-:Y:S01]  /*5280*/  ISETP.GE.AND P3, PT, R17, R2, PT ;  /* 0x000000021100720c */ /* 0x000fe20003f66270 */
[----:B------:R-:W-:Y:S01]  /*5290*/  VIADD R16, R3, 0x38 ;  /* 0x0000003803107836 */ /* 0x000fe20000000000 */
[----:B------:R-:W-:-:S02]  /*52a0*/  I2FP.F32.S32 R17, R17 ;  /* 0x0000001100117245 */ /* 0x000fc40000201400 */
[----:B------:R-:W-:Y:S02]  /*52b0*/  FSEL R173, R28, -INF , !P6 ;  /* 0xff8000001cad7808 */ /* 0x000fe40007000000 */
[----:B------:R-:W-:Y:S01]  /*52c0*/  FSEL R174, R30, -INF , !P4 ;  /* 0xff8000001eae7808 */ /* 0x000fe20006000000 */
[C---:B------:R-:W-:Y:S01]  /*52d0*/  FFMA.FTZ R52, R17.reuse, UR5, R52 ;  /* 0x0000000511347c23 */ /* 0x040fe20008010034 */
[C---:B------:R-:W-:Y:S01]  /*52e0*/  ISETP.GE.AND P6, PT, R18.reuse, R135, PT ;  /* 0x000000871200720c */ /* 0x040fe20003fc6270 */
[----:B------:R-:W-:Y:S01]  /*52f0*/  FFMA.FTZ R54, R17, UR5, R54 ;  /* 0x0000000511367c23 */ /* 0x000fe20008010036 */
[----:B------:R-:W-:Y:S02]  /*5300*/  ISETP.GE.AND P4, PT, R18, R2, PT ;  /* 0x000000021200720c */ /* 0x000fe40003f86270 */
[----:B------:R-:W-:Y:S02]  /*5310*/  I2FP.F32.S32 R18, R18 ;  /* 0x0000001200127245 */ /* 0x000fe40000201400 */
[----:B------:R-:W-:-:S02]  /*5320*/  I2FP.F32.S32 R19, R16 ;  /* 0x0000001000137245 */ /* 0x000fc40000201400 */
[----:B------:R-:W-:Y:S01]  /*5330*/  FSEL R151, R52, -INF , !P1 ;  /* 0xff80000034977808 */ /* 0x000fe20004800000 */
[C---:B------:R-:W-:Y:S01]  /*5340*/  FFMA.FTZ R25, R18.reuse, UR5, R25 ;  /* 0x0000000512197c23 */ /* 0x040fe20008010019 */
[----:B------:R-:W-:Y:S01]  /*5350*/  FFMA.FTZ R27, R18, UR5, R27 ;  /* 0x00000005121b7c23 */ /* 0x000fe2000801001b */
[C---:B------:R-:W-:Y:S01]  /*5360*/  FFMA.FTZ R68, R19.reuse, UR5, R68 ;  /* 0x0000000513447c23 */ /* 0x040fe20008010044 */
[----:B------:R-:W-:Y:S01]  /*5370*/  ISETP.GE.AND P1, PT, R16, R135, PT ;  /* 0x000000871000720c */ /* 0x000fe20003f26270 */
[----:B------:R-:W-:Y:S01]  /*5380*/  FFMA.FTZ R70, R19, UR5, R70 ;  /* 0x0000000513467c23 */ /* 0x000fe20008010046 */
[----:B------:R-:W-:Y:S02]  /*5390*/  FSEL R145, R25, -INF , !P6 ;  /* 0xff80000019917808 */ /* 0x000fe40007000000 */
[----:B------:R-:W-:Y:S02]  /*53a0*/  FSEL R144, R27, -INF , !P4 ;  /* 0xff8000001b907808 */ /* 0x000fe40006000000 */
[----:B------:R-:W-:-:S02]  /*53b0*/  I2FP.F32.S32 R17, R3 ;  /* 0x0000000300117245 */ /* 0x000fc40000201400 */
[C---:B------:R-:W-:Y:S02]  /*53c0*/  ISETP.GE.AND P6, PT, R3.reuse, R135, PT ;  /* 0x000000870300720c */ /* 0x040fe40003fc6270 */
[CC--:B------:R-:W-:Y:S01]  /*53d0*/  ISETP.GE.AND P4, PT, R3.reuse, R2.reuse, PT ;  /* 0x000000020300720c */ /* 0x0c0fe20003f86270 */
[----:B------:R-:W-:Y:S01]  /*53e0*/  VIADD R3, R3, 0x39 ;  /* 0x0000003903037836 */ /* 0x000fe20000000000 */
[----:B------:R-:W-:Y:S01]  /*53f0*/  FSEL R143, R68, -INF , !P1 ;  /* 0xff800000448f7808 */ /* 0x000fe20004800000 */
[----:B------:R-:W-:Y:S01]  /*5400*/  FFMA.FTZ R24, R17, UR5, R46 ;  /* 0x0000000511187c23 */ /* 0x000fe2000801002e */
[----:B------:R-:W-:Y:S02]  /*5410*/  PLOP3.LUT P1, PT, PT, PT, UP0, 0x80, 0x0 ;  /* 0x000000000000781c */ /* 0x000fe40003f2f008 */
[----:B------:R-:W-:Y:S02]  /*5420*/  FSEL R142, R54, -INF , !P3 ;  /* 0xff800000368e7808 */ /* 0x000fe40005800000 */
        /* <DEDUP_REMOVED lines=8> */
[----:B------:R-:W-:Y:S01]  /*54b0*/  FFMA.FTZ R3, R17, UR5, R44 ;  /* 0x0000000511037c23 */ /* 0x000fe2000801002c */
[----:B------:R-:W-:-:S02]  /*54c0*/  FSEL R214, R70, -INF , !P3 ;  /* 0xff80000046d67808 */ /* 0x000fc40005800000 */
[----:B------:R-:W-:Y:S02]  /*54d0*/  FSEL R24, R24, -INF , !P4 ;  /* 0xff80000018187808 */ /* 0x000fe40006000000 */
[----:B------:R-:W-:Y:S02]  /*54e0*/  FSEL R3, R3, -INF , !P6 ;  /* 0xff80000003037808 */ /* 0x000fe40007000000 */
[----:B------:R-:W-:Y:S02]  /*54f0*/  FSEL R141, R69, -INF , !P5 ;  /* 0xff800000458d7808 */ /* 0x000fe40006800000 */
[----:B------:R-:W-:Y:S01]  /*5500*/  FSEL R208, R71, -INF , !P2 ;  /* 0xff80000047d07808 */ /* 0x000fe20005000000 */
[----:B------:R-:W-:Y:S06]  /*5510*/  @!P1 BRA `(.L_x_2287) ;  /* 0x0000000c00589947 */ /* 0x000fec0003800000 */
[----:B------:R-:W-:Y:S05]  /*5520*/  @!P0 BRA `(.L_x_2288) ;  /* 0x0000000400248947 */ /* 0x000fea0003800000 */
[----:B------:R-:W-:Y:S01]  /*5530*/  ULDC UR17, c[0x0][0x380] ;  /* 0x0000e00000117ab9 */ /* 0x000fe20000000800 */
[----:B------:R-:W-:Y:S01]  /*5540*/  UIADD3 UR28, UR14, -0x40, URZ ;  /* 0xffffffc00e1c7890 */ /* 0x000fe2000fffe03f */
[----:B------:R-:W-:Y:S01]  /*5550*/  IMAD.U32 R16, RZ, RZ, UR17 ;  /* 0x00000011ff107e24 */ /* 0x000fe2000f8e00ff */
[----:B------:R-:W-:Y:S01]  /*5560*/  MOV R17, UR14 ;  /* 0x0000000e00117c02 */ /* 0x000fe20008000f00 */
[----:B------:R-:W-:Y:S01]  /*5570*/  UMOV UR30, URZ ;  /* 0x0000003f001e7c82 */ /* 0x000fe20008000000 */
[----:B------:R-:W-:Y:S02]  /*5580*/  ULOP3.LUT UR14, UR14, UR17, URZ, 0x3c, !UPT ;  /* 0x000000110e0e7292 */ /* 0x000fe4000f8e3c3f */
[----:B------:R-:W-:Y:S02]  /*5590*/  IABS R16, R16 ;  /* 0x0000001000107213 */ /* 0x000fe40000000000 */
[----:B------:R-:W-:Y:S01]  /*55a0*/  IABS R17, R17 ;  /* 0x0000001100117213 */ /* 0x000fe20000000000 */
[----:B------:R-:W-:Y:S01]  /*55b0*/  UISETP.GE.AND UP1, UPT, UR14, URZ, UPT ;  /* 0x0000003f0e00728c */ /* 0x000fe2000bf26270 */
[----:B------:R-:W-:Y:S01]  /*55c0*/  R2UR UR16, R16 ;  /* 0x00000000101072ca */ /* 0x000fe200000e0000 */
[----:B------:R-:W-:Y:S01]  /*55d0*/  ULOP3.LUT UR14, URZ, UR17, URZ, 0x33, !UPT ;  /* 0x000000113f0e7292 */ /* 0x000fe2000f8e333f */
        /* <DEDUP_REMOVED lines=30> */
[----:B------:R-:W-:-:S04]  /*57c0*/  @UP4 UIADD3 UR31, UR31, 0x1, URZ ;  /* 0x000000011f1f4890 */ /* 0x000fc8000fffe03f */
[----:B------:R-:W-:Y:S02]  /*57d0*/  @!UP1 UIADD3 UR31, -UR31, URZ, URZ ;  /* 0x0000003f1f1f9290 */ /* 0x000fe4000fffe13f */
[----:B------:R-:W-:Y:S02]  /*57e0*/  @UP3 UIADD3 UR29, UR29, 0x1, URZ ;  /* 0x000000011d1d3890 */ /* 0x000fe4000fffe03f */
[----:B------:R-:W-:Y:S02]  /*57f0*/  USEL UR31, UR14, UR31, !UP2 ;  /* 0x0000001f0e1f7287 */ /* 0x000fe4000d000000 */
[----:B------:R-:W-:Y:S02]  /*5800*/  @!UP0 UIADD3 UR29, -UR29, URZ, URZ ;  /* 0x0000003f1d1d8290 */ /* 0x000fe4000fffe13f */
[----:B------:R-:W-:Y:S02]  /*5810*/  UIMAD.WIDE UR20, UR31, 0x4, UR18 ;  /* 0x000000041f1478a5 */ /* 0x000fe4000f8e0212 */
[----:B------:R-:W-:-:S04]  /*5820*/  USEL UR14, UR14, UR29, !UP2 ;  /* 0x0000001d0e0e7287 */ /* 0x000fc8000d000000 */
[----:B------:R-:W-:Y:S01]  /*5830*/  UIMAD.WIDE UR22, UR14, 0x4, UR18 ;  /* 0x000000040e1678a5 */ /* 0x000fe2000f8e0212 */
[----:B------:R-:W-:Y:S01]  /*5840*/  IMAD.U32 R20, RZ, RZ, UR20 ;  /* 0x00000014ff147e24 */ /* 0x000fe2000f8e00ff */
[----:B------:R-:W-:-:S04]  /*5850*/  MOV R21, UR21 ;  /* 0x0000001500157c02 */ /* 0x000fc80008000f00 */
[----:B------:R-:W-:Y:S01]  /*5860*/  IMAD.U32 R18, RZ, RZ, UR22 ;  /* 0x00000016ff127e24 */ /* 0x000fe2000f8e00ff */
[----:B------:R-:W2:Y:S01]  /*5870*/  LDG.E R17, desc[UR24][R20.64] ;  /* 0x0000001814117981 */ /* 0x000ea2000c1e1900 */
[----:B------:R-:W-:-:S05]  /*5880*/  IMAD.U32 R19, RZ, RZ, UR23 ;  /* 0x00000017ff137e24 */ /* 0x000fca000f8e00ff */
[----:B------:R1:W2:Y:S01]  /*5890*/  LDG.E R16, desc[UR24][R18.64] ;  /* 0x0000001812107981 */ /* 0x0002a2000c1e1900 */
[----:B------:R-:W-:-:S04]  /*58a0*/  UIADD3 UR14, UR31, -UR14, URZ ;  /* 0x8000000e1f0e7290 */ /* 0x000fc8000fffe03f */
[----:B------:R-:W-:-:S04]  /*58b0*/  UIMAD UR17, UR14, UR17, -0x40 ;  /* 0xffffffc00e1174a4 */ /* 0x000fc8000f8e0211 */
[----:B------:R-:W-:-:S04]  /*58c0*/  USHF.R.S32.HI UR14, URZ, 0x1f, UR17 ;  /* 0x0000001f3f0e7899 */ /* 0x000fc80008011411 */
[----:B------:R-:W-:Y:S02]  /*58d0*/  UIMAD UR14, UR14, UR6, URZ ;  /* 0x000000060e0e72a4 */ /* 0x000fe4000f8e023f */
[----:B------:R-:W-:Y:S02]  /*58e0*/  UIMAD.WIDE.U32 UR20, UR17, UR6, URZ ;  /* 0x00000006111472a5 */ /* 0x000fe4000f8e003f */
[----:B------:R-:W-:-:S03]  /*58f0*/  UIMAD UR14, UR17, UR7, UR14 ;  /* 0x00000007110e72a4 */ /* 0x000fc6000f8e020e */
[----:B------:R-:W-:Y:S01]  /*5900*/  ULDC.64 UR16, c[0x0][0x230] ;  /* 0x00008c0000107ab9 */ /* 0x000fe20000000a00 */
[----:B------:R-:W-:Y:S01]  /*5910*/  UIADD3 UR14, UR21, UR14, URZ ;  /* 0x0000000e150e7290 */ /* 0x000fe2000fffe03f */
[----:B-1----:R-:W-:Y:S01]  /*5920*/  MOV R19, UR21 ;  /* 0x0000001500137c02 */ /* 0x002fe20008000f00 */
[----:B------:R-:W-:-:S04]  /*5930*/  IMAD.U32 R18, RZ, RZ, UR20 ;  /* 0x00000014ff127e24 */ /* 0x000fc8000f8e00ff */
[----:B------:R-:W-:Y:S01]  /*5940*/  IMAD.U32 R19, RZ, RZ, UR14 ;  /* 0x0000000eff137e24 */ /* 0x000fe2000f8e00ff */
[----:B--2---:R-:W-:-:S04]  /*5950*/  IADD3 R16, -R17, R16, RZ ;  /* 0x0000001011107210 */ /* 0x004fc80007ffe1ff */
[----:B------:R-:W-:Y:S01]  /*5960*/  SHF.R.S32.HI R25, RZ, 0x1f, R16 ;  /* 0x0000001fff197819 */ /* 0x000fe20000011410 */
[----:B------:R-:W-:-:S04]  /*5970*/  IMAD.WIDE.U32 R26, R16, UR16, R18 ;  /* 0x00000010101a7c25 */ /* 0x000fc8000f8e0012 */
[----:B------:R-:W-:-:S04]  /*5980*/  IMAD R25, R25, UR16, RZ ;  /* 0x0000001019197c24 */ /* 0x000fc8000f8e02ff */
[----:B------:R-:W-:-:S05]  /*5990*/  IMAD R25, R16, UR17, R25 ;  /* 0x0000001110197c24 */ /* 0x000fca000f8e0219 */
[----:B------:R-:W-:Y:S01]  /*59a0*/  IADD3 R25, R27, R25, RZ ;  /* 0x000000191b197210 */ /* 0x000fe20007ffe0ff */
[----:B------:R-:W-:Y:S06]  /*59b0*/  BRA `(.L_x_2289) ;  /* 0x0000000000107947 */ /* 0x000fec0003800000 */
.L_x_2288:
[----:B------:R-:W-:-:S04]  /*59c0*/  ULEA UR14, -UR6, URZ, 0x6 ;  /* 0x0000003f060e7291 */ /* 0x000fc8000f8e313f */
[----:B------:R-:W-:Y:S02]  /*59d0*/  USHF.R.S32.HI UR16, URZ, 0x1f, UR14 ;  /* 0x0000001f3f107899 */ /* 0x000fe4000801140e */
[----:B------:R-:W-:-:S04]  /*59e0*/  MOV R26, UR14 ;  /* 0x0000000e001a7c02 */ /* 0x000fc80008000f00 */
[----:B------:R-:W-:-:S07]  /*59f0*/  MOV R25, UR16 ;  /* 0x0000001000197c02 */ /* 0x000fce0008000f00 */
.L_x_2289:
        /* <DEDUP_REMOVED lines=8> */
[C-C-:B------:R-:W-:Y:S01]  /*5a80*/  @!P5 IMAD.X R32, R25.reuse, 0x1, R134.reuse, P2 ;  /* 0x000000011920d824 */ /* 0x140fe200010e0686 */
[----:B------:R-:W-:Y:S01]  /*5a90*/  @!P4 IADD3 R28, P2, R26, R133, RZ ;  /* 0x000000851a1cc210 */ /* 0x000fe20007f5e0ff */
[----:B------:R-:W3:Y:S04]  /*5aa0*/  @!P4 LDC.64 R18, c[0x0][0x218] ;  /* 0x00008600ff12cb82 */ /* 0x000ee80000000a00 */
[----:B------:R-:W-:-:S04]  /*5ab0*/  @!P4 IMAD.X R29, R25, 0x1, R134, P2 ;  /* 0x00000001191dc824 */ /* 0x000fc800010e0686 */
[----:B------:R-:W4:Y:S01]  /*5ac0*/  @!P3 LDC.64 R16, c[0x0][0x218] ;  /* 0x00008600ff10bb82 */ /* 0x000f220000000a00 */
[----:B-1----:R-:W-:-:S07]  /*5ad0*/  @!P5 LEA R30, P6, R27, R20, 0x1 ;  /* 0x000000141b1ed211 */ /* 0x002fce00078c08ff */
[----:B------:R-:W1:Y:S01]  /*5ae0*/  @!P5 LDC.64 R22, c[0x0][0x218] ;  /* 0x00008600ff16db82 */ /* 0x000e620000000a00 */
[----:B------:R-:W-:Y:S02]  /*5af0*/  @!P5 LEA.HI.X R31, R27, R21, R32, 0x1, P6 ;  /* 0x000000151b1fd211 */ /* 0x000fe400030f0c20 */
        /* <DEDUP_REMOVED lines=11> */
[C---:B----4-:R-:W-:Y:S01]  /*5bb0*/  @!P3 LEA R28, P2, R27.reuse, R16, 0x1 ;  /* 0x000000101b1cb211 */ /* 0x050fe200078408ff */
[----:B------:R-:W4:Y:S02]  /*5bc0*/  @!P3 LDC.64 R18, c[0x0][0x218] ;  /* 0x00008600ff12bb82 */ /* 0x000f240000000a00 */
        /* <DEDUP_REMOVED lines=8> */
[----:B------:R-:W5:Y:S01]  /*5c50*/  @!P5 LDC.64 R16, c[0x0][0x218] ;  /* 0x00008600ff10db82 */ /* 0x000f620000000a00 */
[----:B------:R-:W-:Y:S01]  /*5c60*/  @!P4 IADD3 R33, P2, R32, R133, RZ ;  /* 0x000000852021c210 */ /* 0x000fe20007f5e0ff */
[----:B------:R-:W-:Y:S01]  /*5c70*/  @!PT LDS RZ, [RZ] ;  /* 0x00000000fffff984 */ /* 0x000fe20000000800 */
[----:B------:R-:W-:Y:S01]  /*5c80*/  @!PT LDS RZ, [RZ] ;  /* 0x00000000fffff984 */ /* 0x000fe20000000800 */
[----:B------:R-:W-:Y:S01]  /*5c90*/  @!PT LDS RZ, [RZ] ;  /* 0x00000000fffff984 */ /* 0x000fe20000000800 */
[----:B------:R2:W-:Y:S02]  /*5ca0*/  @!P3 LDGSTS.E.BYPASS.LTC128B.128 [R203+0xa000], desc[UR24][R28.64+0x100] ;  /* 0x0a0001001ccbbfae */ /* 0x0005e4000b901d58 */
[--C-:B------:R-:W-:Y:S01]  /*5cb0*/  @!P5 IMAD.X R38, R27, 0x1, R134.reuse, P6 ;  /* 0x000000011b26d824 */ /* 0x100fe200030e0686 */
[----:B-1----:R-:W-:Y:S01]  /*5cc0*/  @!P5 LEA R36, P6, R37, R22, 0x1 ;  /* 0x000000162524d211 */ /* 0x002fe200078c08ff */
[----:B------:R-:W-:Y:S01]  /*5cd0*/  @!P4 IMAD.X R22, R27, 0x1, R134, P2 ;  /* 0x000000011b16c824 */ /* 0x000fe200010e0686 */
[----:B------:R1:W-:Y:S02]  /*5ce0*/  @P5 STS.128 [R203+0x6800], RZ ;  /* 0x006800ffcb005388 */ /* 0x0003e40000000c00 */
[----:B------:R-:W-:-:S02]  /*5cf0*/  @!P5 LEA.HI.X R37, R37, R23, R38, 0x1, P6 ;  /* 0x000000172525d211 */ /* 0x000fc400030f0c26 */
[C---:B---3--:R-:W-:Y:S02]  /*5d00*/  @!P4 LEA R38, P6, R33.reuse, R20, 0x1 ;  /* 0x000000142126c211 */ /* 0x048fe400078c08ff */
[----:B------:R-:W-:Y:S01]  /*5d10*/  @!P3 IADD3 R20, P2, R32, R133, RZ ;  /* 0x000000852014b210 */ /* 0x000fe20007f5e0ff */
[----:B------:R-:W-:Y:S01]  /*5d20*/  @!PT LDS RZ, [RZ] ;  /* 0x00000000fffff984 */ /* 0x000fe20000000800 */
[----:B------:R-:W-:Y:S01]  /*5d30*/  @!PT LDS RZ, [RZ] ;  /* 0x00000000fffff984 */ /* 0x000fe20000000800 */
[----:B------:R-:W-:Y:S01]  /*5d40*/  @!PT LDS RZ, [RZ] ;  /* 0x00000000fffff984 */ /* 0x000fe20000000800 */
[----:B------:R1:W-:Y:S01]  /*5d50*/  @!P5 LDGSTS.E.BYPASS.LTC128B.128 [R203+0x6800], desc[UR24][R36.64] ;  /* 0x0680000024cbdfae */ /* 0x0003e2000b901d58 */
[----:B------:R-:W-:Y:S02]  /*5d60*/  @!P4 LEA.HI.X R39, R33, R21, R22, 0x1, P6 ;  /* 0x000000152127c211 */ /* 0x000fe400030f0c16 */
[----:B------:R-:W3:Y:S01]  /*5d70*/  @!P4 LDC.64 R22, c[0x0][0x218] ;  /* 0x00008600ff16cb82 */ /* 0x000ee20000000a00 */
[----:B------:R-:W-:Y:S01]  /*5d80*/  @!P3 IMAD.X R21, R27, 0x1, R134, P2 ;  /* 0x000000011b15b824 */ /* 0x000fe200010e0686 */
[----:B----4-:R-:W-:Y:S01]  /*5d90*/  @!P3 LEA R46, P2, R20, R18, 0x1 ;  /* 0x00000012142eb211 */ /* 0x010fe200078408ff */
[----:B------:R1:W-:Y:S01]  /*5da0*/  @P4 STS.128 [R203+0x8800], RZ ;  /* 0x008800ffcb004388 */ /* 0x0003e20000000c00 */
[----:B------:R-:W-:-:S02]  /*5db0*/  IADD3 R32, P6, R32, UR27, RZ ;  /* 0x0000001b20207c10 */ /* 0x000fc4000ffde0ff */
[----:B------:R-:W-:Y:S01]  /*5dc0*/  @!P3 LEA.HI.X R47, R20, R19, R21, 0x1, P2 ;  /* 0x00000013142fb211 */ /* 0x000fe200010f0c15 */
[----:B------:R-:W-:Y:S01]  /*5dd0*/  @!PT LDS RZ, [RZ] ;  /* 0x00000000fffff984 */ /* 0x000fe20000000800 */
[----:B------:R-:W-:Y:S01]  /*5de0*/  @!PT LDS RZ, [RZ] ;  /* 0x00000000fffff984 */ /* 0x000fe20000000800 */
[----:B------:R-:W-:Y:S01]  /*5df0*/  @!PT LDS RZ, [RZ] ;  /* 0x00000000fffff984 */ /* 0x000fe20000000800 */
[----:B------:R1:W-:Y:S01]  /*5e00*/  @!P4 LDGSTS.E.BYPASS.LTC128B.128 [R203+0x8800], desc[UR24][R38.64+0x80] ;  /* 0x0880008026cbcfae */ /* 0x0003e2000b901d58 */
[----:B------:R-:W2:Y:S01]  /*5e10*/  @!P3 LDC.64 R20, c[0x0][0x218] ;  /* 0x00008600ff14bb82 */ /* 0x000ea20000000a00 */
[----:B------:R-:W-:Y:S02]  /*5e20*/  IADD3.X R27, R27, UR26, RZ, P6, !PT ;  /* 0x0000001a1b1b7c10 */ /* 0x000fe4000b7fe4ff */
[CC--:B------:R-:W-:Y:S01]  /*5e30*/  @!P5 IADD3 R33, P2, R32.reuse, R133.reuse, RZ ;  /* 0x000000852021d210 */ /* 0x0c0fe20007f5e0ff */
[----:B------:R1:W-:Y:S01]  /*5e40*/  @P3 STS.128 [R203+0xa800], RZ ;  /* 0x00a800ffcb003388 */ /* 0x0003e20000000c00 */
[----:B------:R-:W-:-:S03]  /*5e50*/  @!P4 IADD3 R42, P6, R32, R133, RZ ;  /* 0x00000085202ac210 */ /* 0x000fc60007fde0ff */
[----:B------:R-:W-:Y:S01]  /*5e60*/  @!P5 IMAD.X R40, R27, 0x1, R134, P2 ;  /* 0x000000011b28d824 */ /* 0x000fe200010e0686 */
[C---:B-----5:R-:W-:Y:S01]  /*5e70*/  @!P5 LEA R50, P2, R33.reuse, R16, 0x1 ;  /* 0x000000102132d211 */ /* 0x060fe200078408ff */
[----:B------:R-:W4:Y:S01]  /*5e80*/  @!P5 LDC.64 R18, c[0x0][0x218] ;  /* 0x00008600ff12db82 */ /* 0x000f220000000a00 */
        /* <DEDUP_REMOVED lines=8> */
[C---:B---3--:R-:W-:Y:S01]  /*5f10*/  @!P4 LEA R30, P6, R42.reuse, R22, 0x1 ;  /* 0x000000162a1ec211 */ /* 0x048fe200078c08ff */
[----:B------:R-:W3:Y:S02]  /*5f20*/  @!P4 LDC.64 R16, c[0x0][0x218] ;  /* 0x00008600ff10cb82 */ /* 0x000ee40000000a00 */
[----:B------:R-:W-:Y:S01]  /*5f30*/  @!P3 IMAD.X R22, R27, 0x1, R134, P2 ;  /* 0x000000011b16b824 */ /* 0x000fe200010e0686 */
[----:B------:R-:W-:Y:S01]  /*5f40*/  @!P4 LEA.HI.X R31, R42, R23, R40, 0x1, P6 ;  /* 0x000000172a1fc211 */ /* 0x000fe200030f0c28 */
[----:B------:R-:W-:Y:S01]  /*5f50*/  @!PT LDS RZ, [RZ] ;  /* 0x00000000fffff984 */ /* 0x000fe20000000800 */
[----:B------:R-:W-:Y:S01]  /*5f60*/  @!PT LDS RZ, [RZ] ;  /* 0x00000000fffff984 */ /* 0x000fe20000000800 */
[----:B------:R-:W-:Y:S01]  /*5f70*/  @!PT LDS RZ, [RZ] ;  /* 0x00000000fffff984 */ /* 0x000fe20000000800 */
[----:B------:R1:W-:Y:S01]  /*5f80*/  @!P5 LDGSTS.E.BYPASS.LTC128B.128 [R203+0x7000], desc[UR24][R50.64] ;  /* 0x0700000032cbdfae */ /* 0x0003e2000b901d58 */
[----:B------:R-:W-:-:S02]  /*5f90*/  IADD3 R32, P6, R32, UR27, RZ ;  /* 0x0000001b20207c10 */ /* 0x000fc4000ffde0ff */
[----:B--2---:R-:W-:Y:S01]  /*5fa0*/  @!P3 LEA R34, P2, R33, R20, 0x1 ;  /* 0x000000142122b211 */ /* 0x004fe200078408ff */
        /* <DEDUP_REMOVED lines=10> */
[C---:B----4-:R-:W-:Y:S01]  /*6050*/  @!P5 LEA R28, P6, R20.reuse, R18, 0x1 ;  /* 0x00000012141cd211 */ /* 0x050fe200078c08ff */
[----:B------:R1:W-:Y:S02]  /*6060*/  @P3 STS.128 [R203+0xb000], RZ ;  /* 0x00b000ffcb003388 */ /* 0x0003e40000000c00 */
[----:B------:R-:W-:Y:S01]  /*6070*/  @!P4 IMAD.X R18, R27, 0x1, R134, P2 ;  /* 0x000000011b12c824 */ /* 0x000fe200010e0686 */
[----:B------:R-:W-:Y:S01]  /*6080*/  @!P5 LEA.HI.X R29, R20, R19, R22, 0x1, P6 ;  /* 0x00000013141dd211 */ /* 0x000fe200030f0c16 */
[----:B------:R-:W-:Y:S01]  /*6090*/  @!PT LDS RZ, [RZ] ;  /* 0x00000000fffff984 */ /* 0x000fe20000000800 */
[----:B------:R-:W-:Y:S01]  /*60a0*/  @!PT LDS RZ, [RZ] ;  /* 0x00000000fffff984 */ /* 0x000fe20000000800 */
[----:B------:R-:W-:Y:S01]  /*60b0*/  @!PT LDS RZ, [RZ] ;  /* 0x00000000fffff984 */ /* 0x000fe20000000800 */
[----:B------:R1:W-:Y:S01]  /*60c0*/  @!P3 LDGSTS.E.BYPASS.LTC128B.128 [R203+0xb000], desc[UR24][R34.64+0x100] ;  /* 0x0b00010022cbbfae */ /* 0x0003e2000b901d58 */
[----:B---3--:R-:W-:-:S03]  /*60d0*/  @!P4 LEA R16, P2, R21, R16, 0x1 ;  /* 0x000000101510c211 */ /* 0x008fc600078408ff */
        /* <DEDUP_REMOVED lines=22> */
.L_x_2291:
[----:B------:R-:W-:Y:S05]  /*6240*/  BSYNC B0 ;  /* 0x0000000000007941 */ /* 0x000fea0003800000 */
.L_x_2290:
[----:B------:R-:W0:Y:S01]  /*6250*/  LDGDEPBAR ;  /* 0x00000000000079af */ /* 0x000e220000000000 */
[----:B------:R-:W-:-:S04]  /*6260*/  IADD3 R133, P2, R26, R133, RZ ;  /* 0x000000851a857210 */ /* 0x000fc80007f5e0ff */
[----:B------:R-:W-:-:S09]  /*6270*/  IADD3.X R134, R25, R134, RZ, P2, !PT ;  /* 0x0000008619867210 */ /* 0x000fd200017fe4ff */
.L_x_2287:
[----:B------:R-:W-:Y:S01]  /*6280*/  FMNMX.FTZ R20, R3, R45, !PT ;  /* 0x0000002d03147209 */ /* 0x000fe20007810000 */
[----:B------:R-:W-:Y:S01]  /*6290*/  ULDC UR14, c[0x0][0x2ec] ;  /* 0x0000bb00000e7ab9 */ /* 0x000fe20000000800 */
[----:B-12---:R-:W-:Y:S01]  /*62a0*/  FMNMX.FTZ R17, R24, R48, !PT ;  /* 0x0000003018117209 */ /* 0x006fe20007810000 */
[----:B------:R-:W-:Y:S01]  /*62b0*/  ULDC.64 UR20, c[0x0][0x218] ;  /* 0x0000860000147ab9 */ /* 0x000fe20000000a00 */
        /* <DEDUP_REMOVED lines=49> */
[C---:B------:R-:W-:Y:S01]  /*65d0*/  FSETP.NEU.FTZ.AND P2, PT, R132.reuse, -INF , PT ;  /* 0xff8000008400780b */ /* 0x040fe20003f5d000 */
[----:B------:R-:W-:Y:S02]  /*65e0*/  FMUL.FTZ R148, R132, UR14 ;  /* 0x0000000e84947c20 */ /* 0x000fe40008410000 */
[----:B------:R-:W-:Y:S03]  /*65f0*/  LDSM.16.MT88.4 R28, [R189+0xc800] ;  /* 0x00c80000bd1c783b */ /* 0x000fe60000004200 */
[----:B------:R-:W-:Y:S01]  /*6600*/  FSEL R148, R148, RZ, P2 ;  /* 0x000000ff94947208 */ /* 0x000fe20001000000 */
[----:B------:R-:W-:Y:S04]  /*6610*/  LDSM.16.MT88.4 R20, [R189+0xe800] ;  /* 0x00e80000bd14783b */ /* 0x000fe80000004200 */
[--C-:B------:R-:W-:Y:S01]  /*6620*/  FFMA.FTZ R167, R3, UR14, -R148.reuse ;  /* 0x0000000e03a77c23 */ /* 0x100fe20008010894 */
[----:B--2---:R-:W-:Y:S01]  /*6630*/  FMNMX.FTZ R3, R17, R16, !PT ;  /* 0x0000001011037209 */ /* 0x004fe20007810000 */
[--C-:B------:R-:W-:Y:S01]  /*6640*/  FFMA.FTZ R165, R43, UR14, -R148.reuse ;  /* 0x0000000e2ba57c23 */ /* 0x100fe20008010894 */
[--C-:B------:R-:W-:Y:S01]  /*6650*/  FFMA.FTZ R162, R41, UR14, -R148.reuse ;  /* 0x0000000e29a27c23 */ /* 0x100fe20008010894 */
[--C-:B------:R-:W-:Y:S01]  /*6660*/  FFMA.FTZ R166, R45, UR14, -R148.reuse ;  /* 0x0000000e2da67c23 */ /* 0x100fe20008010894 */
[----:B------:R-:W1:Y:S01]  /*6670*/  LDSM.16.MT88.4 R40, [R190+0xc000] ;  /* 0x00c00000be28783b */ /* 0x000e620000004200 */
[C---:B------:R-:W-:Y:S01]  /*6680*/  FMUL.FTZ R209, R3.reuse, UR14 ;  /* 0x0000000e03d17c20 */ /* 0x040fe20008410000 */
[----:B------:R-:W-:Y:S01]  /*6690*/  FSETP.NEU.FTZ.AND P2, PT, R3, -INF , PT ;  /* 0xff8000000300780b */ /* 0x000fe20003f5d000 */
[----:B------:R-:W-:Y:S01]  /*66a0*/  MUFU.EX2 R167, R167 ;  /* 0x000000a700a77308 */ /* 0x000fe20000000800 */
[--C-:B------:R-:W-:Y:S01]  /*66b0*/  FFMA.FTZ R161, R13, UR14, -R148.reuse ;  /* 0x0000000e0da17c23 */ /* 0x100fe20008010894 */
[--C-:B------:R-:W-:Y:S01]  /*66c0*/  FFMA.FTZ R160, R15, UR14, -R148.reuse ;  /* 0x0000000e0fa07c23 */ /* 0x100fe20008010894 */
[----:B------:R-:W-:Y:S01]  /*66d0*/  FSEL R209, R209, RZ, P2 ;  /* 0x000000ffd1d17208 */ /* 0x000fe20001000000 */
[--C-:B------:R-:W-:Y:S01]  /*66e0*/  FFMA.FTZ R159, R11, UR14, -R148.reuse ;  /* 0x0000000e0b9f7c23 */ /* 0x100fe20008010894 */
[--C-:B------:R-:W-:Y:S01]  /*66f0*/  FFMA.FTZ R0, R9, UR14, -R148.reuse ;  /* 0x0000000e09007c23 */ /* 0x100fe20008010894 */
[----:B------:R-:W2:Y:S01]  /*6700*/  LDSM.16.MT88.4 R16, [R192+0xc800] ;  /* 0x00c80000c010783b */ /* 0x000ea20000004200 */
        /* <DEDUP_REMOVED lines=16> */
[----:B------:R-:W5:Y:S01]  /*6810*/  LDSM.16.MT88.4 R4, [R190+0xe800] ;  /* 0x00e80000be04783b */ /* 0x000f620000004200 */
[--C-:B------:R-:W-:Y:S01]  /*6820*/  FFMA.FTZ R174, R174, UR14, -R209.reuse ;  /* 0x0000000eaeae7c23 */ /* 0x100fe200080108d1 */
[--C-:B------:R-:W-:Y:S01]  /*6830*/  FFMA.FTZ R175, R150, UR14, -R209.reuse ;  /* 0x0000000e96af7c23 */ /* 0x100fe200080108d1 */
[--C-:B------:R-:W-:Y:S01]  /*6840*/  FFMA.FTZ R207, R146, UR14, -R209.reuse ;  /* 0x0000000e92cf7c23 */ /* 0x100fe200080108d1 */
[--C-:B------:R-:W-:Y:S01]  /*6850*/  FFMA.FTZ R210, R144, UR14, -R209.reuse ;  /* 0x0000000e90d27c23 */ /* 0x100fe200080108d1 */
[----:B------:R-:W1:Y:S01]  /*6860*/  MUFU.EX2 R162, R162 ;  /* 0x000000a200a27308 */ /* 0x000e620000000800 */
[----:B---3--:R-:W-:Y:S01]  /*6870*/  F2FP.BF16.F32.PACK_AB R112, R166, R167 ;  /* 0x000000a7a670723e */ /* 0x008fe200000010ff */
[----:B------:R-:W-:Y:S01]  /*6880*/  LDSM.16.MT88.4 R48, [R189+0xc000] ;  /* 0x00c00000bd30783b */ /* 0x000fe20000004200 */
[--C-:B------:R-:W-:Y:S01]  /*6890*/  FFMA.FTZ R217, R142, UR14, -R209.reuse ;  /* 0x0000000e8ed97c23 */ /* 0x100fe200080108d1 */
[--C-:B------:R-:W-:Y:S01]  /*68a0*/  FFMA.FTZ R220, R140, UR14, -R209.reuse ;  /* 0x0000000e8cdc7c23 */ /* 0x100fe200080108d1 */
[--C-:B------:R-:W-:Y:S01]  /*68b0*/  FFMA.FTZ R214, R214, UR14, -R209.reuse ;  /* 0x0000000ed6d67c23 */ /* 0x100fe200080108d1 */
[----:B------:R-:W-:Y:S01]  /*68c0*/  LDSM.16.MT88.4 R24, [R188+0xc800] ;  /* 0x00c80000bc18783b */ /* 0x000fe20000004200 */
[--C-:B------:R-:W-:Y:S01]  /*68d0*/  FFMA.FTZ R211, R151, UR14, -R148.reuse ;  /* 0x0000000e97d37c23 */ /* 0x100fe20008010894 */
[----:B------:R-:W-:Y:S01]  /*68e0*/  MUFU.EX2 R168, R168 ;  /* 0x000000a800a87308 */ /* 0x000fe20000000800 */
[--C-:B------:R-:W-:Y:S01]  /*68f0*/  FFMA.FTZ R216, R149, UR14, -R148.reuse ;  /* 0x0000000e95d87c23 */ /* 0x100fe20008010894 */
[--C-:B------:R-:W-:Y:S01]  /*6900*/  FFMA.FTZ R213, R143, UR14, -R148.reuse ;  /* 0x0000000e8fd57c23 */ /* 0x100fe20008010894 */
[----:B------:R-:W-:Y:S01]  /*6910*/  FFMA.FTZ R218, R141, UR14, -R148 ;  /* 0x0000000e8dda7c23 */ /* 0x000fe20008010894 */
[----:B------:R-:W-:Y:S01]  /*6920*/  FFMA.FTZ R209, R208, UR14, -R209 ;  /* 0x0000000ed0d17c23 */ /* 0x000fe200080108d1 */
[----:B------:R-:W-:Y:S01]  /*6930*/  LDSM.16.MT88.4 R148, [R188+0x11000] ;  /* 0x01100000bc94783b */ /* 0x000fe20000004200 */
[----:B------:R-:W-:-:S02]  /*6940*/  FADD.FTZ R166, R167, R166 ;  /* 0x000000a6a7a67221 */ /* 0x000fc40000010000 */
[----:B------:R-:W3:Y:S01]  /*6950*/  MUFU.EX2 R169, R169 ;  /* 0x000000a900a97308 */ /* 0x000ee20000000800 */
[C---:B-1----:R-:W-:Y:S01]  /*6960*/  F2FP.BF16.F32.PACK_AB R114, R162.reuse, R165 ;  /* 0x000000a5a272723e */ /* 0x042fe200000010ff */
[----:B------:R-:W-:Y:S01]  /*6970*/  FADD.FTZ R165, R165, R166 ;  /* 0x000000a6a5a57221 */ /* 0x000fe20000010000 */
[----:B------:R-:W-:Y:S03]  /*6980*/  LDSM.16.MT88.4 R140, [R192+0xd800] ;  /* 0x00d80000c08c783b */ /* 0x000fe60000004200 */
        /* <DEDUP_REMOVED lines=45> */
[----:B------:R-:W3:Y:S01]  /*6c60*/  MUFU.EX2 R173, R173 ;  /* 0x000000ad00ad7308 */ /* 0x000ee20000000800 */
[C---:B-1----:R-:W-:Y:S01]  /*6c70*/  F2FP.BF16.F32.PACK_AB R144, R171.reuse, R170 ;  /* 0x000000aaab90723e */ /* 0x042fe200000010ff */
[----:B------:R-:W-:Y:S01]  /*6c80*/  FADD.FTZ R170, R170, R159 ;  /* 0x0000009faaaa7221 */ /* 0x000fe20000010000 */
[----:B----4-:R-:W-:Y:S03]  /*6c90*/  HMMA.16816.F32.BF16 R36, R32, R12, R36 ;  /* 0x0000000c2024723c */ /* 0x010fe60000041824 */
[----:B------:R-:W-:-:S02]  /*6ca0*/  FADD.FTZ R171, R171, R170 ;  /* 0x000000aaabab7221 */ /* 0x000fc40000010000 */
[----:B------:R-:W1:Y:S01]  /*6cb0*/  MUFU.EX2 R174, R174 ;  /* 0x000000ae00ae7308 */ /* 0x000e620000000800 */
[C---:B------:R-:W-:Y:S01]  /*6cc0*/  HMMA.16816.F32.BF16 R40, R32.reuse, R14, R40 ;  /* 0x0000000e2028723c */ /* 0x040fe20000041828 */
[----:B------:R-:W4:Y:S05]  /*6cd0*/  LDSM.16.MT88.4 R12, [R192+0x10800] ;  /* 0x01080000c00c783b */ /* 0x000f2a0000004200 */
[----:B-----5:R-:W-:Y:S01]  /*6ce0*/  HMMA.16816.F32.BF16 R60, R32, R8, R60 ;  /* 0x00000008203c723c */ /* 0x020fe2000004183c */
[----:B------:R-:W5:Y:S01]  /*6cf0*/  MUFU.EX2 R175, R175 ;  /* 0x000000af00af7308 */ /* 0x000f620000000800 */
[----:B---3--:R-:W-:Y:S01]  /*6d00*/  F2FP.BF16.F32.PACK_AB R146, R173, R172 ;  /* 0x000000acad92723e */ /* 0x008fe200000010ff */
[----:B------:R-:W-:-:S03]  /*6d10*/  FADD.FTZ R172, R172, R171 ;  /* 0x000000abacac7221 */ /* 0x000fc60000010000 */
[----:B------:R-:W-:Y:S01]  /*6d20*/  HMMA.16816.F32.BF16 R64, R32, R10, R64 ;  /* 0x0000000a2040723c */ /* 0x000fe20000041840 */
[----:B------:R-:W3:Y:S02]  /*6d30*/  LDSM.16.MT88.4 R8, [R190+0x10800] ;  /* 0x01080000be08783b */ /* 0x000ee40000004200 */
[----:B------:R-:W-:Y:S01]  /*6d40*/  MUFU.EX2 R207, R207 ;  /* 0x000000cf00cf7308 */ /* 0x000fe20000000800 */
[----:B-1----:R-:W-:Y:S02]  /*6d50*/  FADD.FTZ R0, R174, R153 ;  /* 0x00000099ae007221 */ /* 0x002fe40000010000 */
[C---:B------:R-:W-:Y:S05]  /*6d60*/  HMMA.16816.F32.BF16 R88, R112.reuse, R90, RZ ;  /* 0x0000005a7058723c */ /* 0x040fea00000418ff */
[----:B------:R-:W1:Y:S01]  /*6d70*/  MUFU.EX2 R210, R210 ;  /* 0x000000d200d27308 */ /* 0x000e620000000800 */
[----:B------:R-:W-:Y:S01]  /*6d80*/  HMMA.16816.F32.BF16 R96, R112, R98, RZ ;  /* 0x000000627060723c */ /* 0x000fe200000418ff */
[C---:B-----5:R-:W-:Y:S01]  /*6d90*/  F2FP.BF16.F32.PACK_AB R145, R175.reuse, R174 ;  /* 0x000000aeaf91723e */ /* 0x060fe200000010ff */
[----:B------:R-:W-:-:S04]  /*6da0*/  FADD.FTZ R0, R175, R0 ;  /* 0x00000000af007221 */ /* 0x000fc80000010000 */
[----:B------:R-:W-:Y:S01]  /*6db0*/  HMMA.16816.F32.BF16 R104, R112, R106, RZ ;  /* 0x0000006a7068723c */ /* 0x000fe200000418ff */
[----:B------:R-:W-:Y:S05]  /*6dc0*/  MUFU.EX2 R211, R211 ;  /* 0x000000d300d37308 */ /* 0x000fea0000000800 */
[C---:B------:R-:W-:Y:S03]  /*6dd0*/  HMMA.16816.F32.BF16 R68, R32.reuse, R4, R68 ;  /* 0x000000042044723c */ /* 0x040fe60000041844 */
[----:B------:R-:W5:Y:S01]  /*6de0*/  MUFU.EX2 R216, R216 ;  /* 0x000000d800d87308 */ /* 0x000f620000000800 */
[C---:B-1----:R-:W-:Y:S01]  /*6df0*/  F2FP.BF16.F32.PACK_AB R147, R210.reuse, R207 ;  /* 0x000000cfd293723e */ /* 0x042fe200000010ff */
[----:B------:R-:W-:Y:S01]  /*6e00*/  FADD.FTZ R207, R207, R0 ;  /* 0x00000000cfcf7221 */ /* 0x000fe20000010000 */
[----:B------:R-:W-:Y:S01]  /*6e10*/  HMMA.16816.F32.BF16 R72, R32, R6, R72 ;  /* 0x000000062048723c */ /* 0x000fe20000041848 */
[----:B------:R-:W-:Y:S01]  /*6e20*/  LDSM.16.MT88.4 R4, [R189+0x10800] ;  /* 0x01080000bd04783b */ /* 0x000fe20000004200 */
[----:B------:R-:W-:Y:S01]  /*6e30*/  FADD.FTZ R0, R173, R172 ;  /* 0x000000acad007221 */ /* 0x000fe20000010000 */
[----:B------:R-:W-:-:S02]  /*6e40*/  FADD.FTZ R210, R210, R207 ;  /* 0x000000cfd2d27221 */ /* 0x000fc40000010000 */
[----:B------:R-:W-:Y:S01]  /*6e50*/  MUFU.EX2 R213, R213 ;  /* 0x000000d500d57308 */ /* 0x000fe20000000800 */
[C---:B--2---:R-:W-:Y:S06]  /*6e60*/  HMMA.16816.F32.BF16 R84, R32.reuse, R16, R84 ;  /* 0x000000102054723c */ /* 0x044fec0000041854 */
[C---:B------:R-:W-:Y:S01]  /*6e70*/  HMMA.16816.F32.BF16 R88, R32.reuse, R18, R88 ;  /* 0x000000122058723c */ /* 0x040fe20000041858 */
[----:B------:R-:W1:Y:S01]  /*6e80*/  LDSM.16.MT88.4 R16, [R192+0xd000] ;  /* 0x00d00000c010783b */ /* 0x000e620000004200 */
[----:B------:R-:W-:Y:S04]  /*6e90*/  MUFU.EX2 R218, R218 ;  /* 0x000000da00da7308 */ /* 0x000fe80000000800 */
[C---:B----4-:R-:W-:Y:S04]  /*6ea0*/  HMMA.16816.F32.BF16 R92, R32.reuse, R12, R92 ;  /* 0x0000000c205c723c */ /* 0x050fe8000004185c */
[----:B------:R-:W-:Y:S02]  /*6eb0*/  MUFU.EX2 R217, R217 ;  /* 0x000000d900d97308 */ /* 0x000fe40000000800 */
[C---:B------:R-:W-:Y:S01]  /*6ec0*/  HMMA.16816.F32.BF16 R96, R32.reuse, R14, R96 ;  /* 0x0000000e2060723c */ /* 0x040fe20000041860 */
[----:B------:R-:W2:Y:S05]  /*6ed0*/  LDSM.16.MT88.4 R12, [R190+0xd000] ;  /* 0x00d00000be0c783b */ /* 0x000eaa0000004200 */
[C---:B---3--:R-:W-:Y:S01]  /*6ee0*/  HMMA.16816.F32.BF16 R100, R32.reuse, R8, R100 ;  /* 0x000000082064723c */ /* 0x048fe20000041864 */
[----:B------:R-:W3:Y:S05]  /*6ef0*/  MUFU.EX2 R220, R220 ;  /* 0x000000dc00dc7308 */ /* 0x000eea0000000800 */
[----:B------:R-:W-:Y:S01]  /*6f00*/  HMMA.16816.F32.BF16 R104, R32, R10, R104 ;  /* 0x0000000a2068723c */ /* 0x000fe20000041868 */
[----:B------:R-:W4:Y:S02]  /*6f10*/  LDSM.16.MT88.4 R8, [R192+0xf000] ;  /* 0x00f00000c008783b */ /* 0x000f240000004200 */
[----:B------:R-:W-:Y:S03]  /*6f20*/  MUFU.EX2 R214, R214 ;  /* 0x000000d600d67308 */ /* 0x000fe60000000800 */
[C---:B------:R-:W-:Y:S05]  /*6f30*/  HMMA.16816.F32.BF16 R108, R112.reuse, R120, RZ ;  /* 0x00000078706c723c */ /* 0x040fea00000418ff */
[----:B------:R-:W3:Y:S01]  /*6f40*/  MUFU.EX2 R209, R209 ;  /* 0x000000d100d17308 */ /* 0x000ee20000000800 */
[----:B------:R-:W-:Y:S06]  /*6f50*/  HMMA.16816.F32.BF16 R120, R112, R122, RZ ;  /* 0x0000007a7078723c */ /* 0x000fec00000418ff */
[C---:B-1----:R-:W-:Y:S06]  /*6f60*/  HMMA.16816.F32.BF16 R128, R144.reuse, R16, R128 ;  /* 0x000000109080723c */ /* 0x042fec0000041880 */
[----:B------:R-:W-:Y:S01]  /*6f70*/  HMMA.16816.F32.BF16 R124, R144, R18, R124 ;  /* 0x00000012907c723c */ /* 0x000fe2000004187c */
[----:B------:R-:W-:Y:S05]  /*6f80*/  LDSM.16.MT88.4 R16, [R188+0xf000] ;  /* 0x00f00000bc10783b */ /* 0x000fea0000004200 */
[C---:B------:R-:W-:Y:S06]  /*6f90*/  HMMA.16816.F32.BF16 R108, R32.reuse, R4, R108 ;  /* 0x00000004206c723c */ /* 0x040fec000004186c */
[----:B------:R-:W-:Y:S01]  /*6fa0*/  HMMA.16816.F32.BF16 R120, R32, R6, R120 ;  /* 0x000000062078723c */ /* 0x000fe20000041878 */
[----:B------:R-:W1:Y:S05]  /*6fb0*/  LDSM.16.MT88.4 R4, [R190+0xf000] ;  /* 0x00f00000be04783b */ /* 0x000e6a0000004200 */
[C---:B--2---:R-:W-:Y:S06]  /*6fc0*/  HMMA.16816.F32.BF16 R36, R144.reuse, R12, R36 ;  /* 0x0000000c9024723c */ /* 0x044fec0000041824 */
[C---:B------:R-:W-:Y:S01]  /*6fd0*/  HMMA.16816.F32.BF16 R40, R144.reuse, R14, R40 ;  /* 0x0000000e9028723c */ /* 0x040fe20000041828 */
[----:B------:R-:W2:Y:S05]  /*6fe0*/  LDSM.16.MT88.4 R12, [R192+0x11000] ;  /* 0x01100000c00c783b */ /* 0x000eaa0000004200 */
[C---:B----4-:R-:W-:Y:S06]  /*6ff0*/  HMMA.16816.F32.BF16 R60, R144.reuse, R8, R60 ;  /* 0x00000008903c723c */ /* 0x050fec000004183c */
[----:B------:R-:W-:Y:S01]  /*7000*/  HMMA.16816.F32.BF16 R64, R144, R10, R64 ;  /* 0x0000000a9040723c */ /* 0x000fe20000041840 */
[----:B------:R-:W4:Y:S05]  /*7010*/  LDSM.16.MT88.4 R8, [R190+0x11000] ;  /* 0x01100000be08783b */ /* 0x000f2a0000004200 */
        /* <DEDUP_REMOVED lines=30> */
[C---:B-1----:R-:W-:Y:S06]  /*7200*/  HMMA.16816.F32.BF16 R108, R144.reuse, R4, R108 ;  /* 0x00000004906c723c */ /* 0x042fec000004186c */
[----:B------:R-:W-:Y:S01]  /*7210*/  HMMA.16816.F32.BF16 R120, R144, R6, R120 ;  /* 0x000000069078723c */ /* 0x000fe20000041878 */
[----:B-----5:R-:W-:Y:S01]  /*7220*/  F2FP.BF16.F32.PACK_AB R4, R216, R211 ;  /* 0x000000d3d804723e */ /* 0x020fe200000010ff */
[----:B------:R-:W-:Y:S01]  /*7230*/  FADD.FTZ R211, R211, R0 ;  /* 0x00000000d3d37221 */ /* 0x000fe20000010000 */
[----:B---3--:R-:W-:Y:S01]  /*7240*/  F2FP.BF16.F32.PACK_AB R5, R220, R217 ;  /* 0x000000d9dc05723e */ /* 0x008fe200000010ff */
        /* <DEDUP_REMOVED lines=8> */
[----:B------:R-:W1:Y:S01]  /*72d0*/  LDSM.16.MT88.4 R136, [R189+0xd800] ;  /* 0x00d80000bd88783b */ /* 0x000e620000004200 */
        /* <DEDUP_REMOVED lines=21> */
[C---:B----4-:R-:W-:Y:S06]  /*7430*/  HMMA.16816.F32.BF16 R84, R4.reuse, R8, R84 ;  /* 0x000000080454723c */ /* 0x050fec0000041854 */
[----:B------:R-:W-:Y:S01]  /*7440*/  HMMA.16816.F32.BF16 R88, R4, R10, R88 ;  /* 0x0000000a0458723c */ /* 0x000fe20000041858 */
[----:B------:R-:W4:Y:S05]  /*7450*/  LDSM.16.MT88.4 R8, [R188+0x11800] ;  /* 0x01180000bc08783b */ /* 0x000f2a0000004200 */
[C---:B------:R-:W-:Y:S06]  /*7460*/  HMMA.16816.F32.BF16 R116, R144.reuse, R148, R116 ;  /* 0x000000949074723c */ /* 0x040fec0000041874 */
[----:B------:R-:W-:Y:S06]  /*7470*/  HMMA.16816.F32.BF16 R112, R144, R150, R112 ;  /* 0x000000969070723c */ /* 0x000fec0000041870 */
[C---:B------:R-:W-:Y:S06]  /*7480*/  HMMA.16816.F32.BF16 R128, R4.reuse, R140, R128 ;  /* 0x0000008c0480723c */ /* 0x040fec0000041880 */
[C---:B------:R-:W-:Y:S06]  /*7490*/  HMMA.16816.F32.BF16 R124, R4.reuse, R142, R124 ;  /* 0x0000008e047c723c */ /* 0x040fec000004187c */
[C---:B-1----:R-:W-:Y:S06]  /*74a0*/  HMMA.16816.F32.BF16 R44, R4.reuse, R136, R44 ;  /* 0x00000088042c723c */ /* 0x042fec000004182c */
[C---:B------:R-:W-:Y:S06]  /*74b0*/  HMMA.16816.F32.BF16 R48, R4.reuse, R138, R48 ;  /* 0x0000008a0430723c */ /* 0x040fec0000041830 */
[C---:B---3--:R-:W-:Y:S06]  /*74c0*/  HMMA.16816.F32.BF16 R52, R4.reuse, R32, R52 ;  /* 0x000000200434723c */ /* 0x048fec0000041834 */
        /* <DEDUP_REMOVED lines=91> */
.L_x_2293:
[----:B------:R-:W-:-:S04]  /*7a80*/  LEA R5, -R228, RZ, 0x6 ;  /* 0x000000ffe4057211 */ /* 0x000fc800078e31ff */
[----:B------:R-:W-:-:S07]  /*7a90*/  SHF.R.S32.HI R4, RZ, 0x1f, R5 ;  /* 0x0000001fff047819 */ /* 0x000fce0000011405 */
.L_x_2294:
[----:B------:R-:W-:Y:S01]  /*7aa0*/  ULDC UR4, c[0x0][0x2d0] ;  /* 0x0000b40000047ab9 */ /* 0x000fe20000000800 */
[----:B------:R-:W-:Y:S01]  /*7ab0*/  IADD3 R9, P5, R202, R5, RZ ;  /* 0x00000005ca097210 */ /* 0x000fe20007fbe0ff */
[----:B------:R-:W-:Y:S01]  /*7ac0*/  UISETP.GE.AND UP0, UPT, UR15, 0x3, UPT ;  /* 0x000000030f00788c */ /* 0x000fe2000bf06270 */
[----:B------:R-:W-:Y:S02]  /*7ad0*/  ISETP.GE.AND P3, PT, R200, UR4, PT ;  /* 0x00000004c8007c0c */ /* 0x000fe4000bf66270 */
[----:B------:R-:W-:-:S11]  /*7ae0*/  ISETP.GE.AND P2, PT, R199, UR4, PT ;  /* 0x00000004c7007c0c */ /* 0x000fd6000bf46270 */
[----:B------:R-:W-:-:S04]  /*7af0*/  @!P3 IADD3 R7, P1, R5, R154, RZ ;  /* 0x0000009a0507b210 */ /* 0x000fc80007f3e0ff */
[----:B------:R-:W-:Y:S01]  /*7b00*/  @!P3 LEA R18, P4, R7, UR8, 0x1 ;  /* 0x000000080712bc11 */ /* 0x000fe2000f8808ff */
[----:B------:R-:W-:Y:S01]  /*7b10*/  @!P3 IMAD.X R0, R4, 0x1, R152, P1 ;  /* 0x000000010400b824 */ /* 0x000fe200008e0698 */
[----:B------:R-:W-:-:S04]  /*7b20*/  LEA R230, P1, R5, R212, 0x1 ;  /* 0x000000d405e67211 */ /* 0x000fc800078208ff */
[----:B------:R-:W-:Y:S01]  /*7b30*/  @!P3 LEA.HI.X R19, R7, UR9, R0, 0x1, P4 ;  /* 0x000000090713bc11 */ /* 0x000fe2000a0f0c00 */
[--C-:B------:R-:W-:Y:S01]  /*7b40*/  IMAD.X R0, R201, 0x1, R4.reuse, P5 ;  /* 0x00000001c9007824 */ /* 0x100fe200028e0604 */
[----:B------:R-:W-:Y:S02]  /*7b50*/  ISETP.GE.AND P4, PT, R204, UR4, PT ;  /* 0x00000004cc007c0c */ /* 0x000fe4000bf86270 */
[----:B------:R-:W-:Y:S02]  /*7b60*/  LEA.HI.X R231, R5, R215, R4, 0x1, P1 ;  /* 0x000000d705e77211 */ /* 0x000fe400008f0c04 */
[-C--:B------:R-:W-:Y:S02]  /*7b70*/  @!P3 IADD3 R7, P5, R9, R154.reuse, RZ ;  /* 0x0000009a0907b210 */ /* 0x080fe40007fbe0ff */
[----:B------:R-:W-:-:S03]  /*7b80*/  @!P2 IADD3 R5, P1, R5, R154, RZ ;  /* 0x0000009a0505a210 */ /* 0x000fc60007f3e0ff */
[--C-:B------:R-:W-:Y:S01]  /*7b90*/  @!P3 IMAD.X R6, R0, 0x1, R152.reuse, P5 ;  /* 0x000000010006b824 */ /* 0x100fe200028e0698 */
[----:B------:R-:W-:Y:S01]  /*7ba0*/  @!P3 LEA R14, P5, R7, UR8, 0x1 ;  /* 0x00000008070ebc11 */ /* 0x000fe2000f8a08ff */
[----:B------:R-:W-:Y:S01]  /*7bb0*/  @!P2 IMAD.X R4, R4, 0x1, R152, P1 ;  /* 0x000000010404a824 */ /* 0x000fe200008e0698 */
[----:B------:R-:W-:Y:S01]  /*7bc0*/  @!P2 LEA R12, P1, R5, UR8, 0x1 ;  /* 0x00000008050cac11 */ /* 0x000fe2000f8208ff */
[----:B------:R-:W-:Y:S01]  /*7bd0*/  @P4 STS.128 [R203+0xc000], RZ ;  /* 0x00c000ffcb004388 */ /* 0x000fe20000000c00 */
[----:B------:R-:W-:Y:S02]  /*7be0*/  @!P3 LEA.HI.X R15, R7, UR9, R6, 0x1, P5 ;  /* 0x00000009070fbc11 */ /* 0x000fe4000a8f0c06 */
[----:B------:R-:W-:Y:S01]  /*7bf0*/  @!P2 LEA.HI.X R13, R5, UR9, R4, 0x1, P1 ;  /* 0x00000009050dac11 */ /* 0x000fe200088f0c04 */
[----:B------:R-:W-:Y:S01]  /*7c00*/  @!PT LDS RZ, [RZ] ;  /* 0x00000000fffff984 */ /* 0x000fe20000000800 */
[----:B------:R-:W-:Y:S01]  /*7c10*/  @!PT LDS RZ, [RZ] ;  /* 0x00000000fffff984 */ /* 0x000fe20000000800 */
[----:B------:R-:W-:Y:S01]  /*7c20*/  @!PT LDS RZ, [RZ] ;  /* 0x00000000fffff984 */ /* 0x000fe20000000800 */
[----:B------:R-:W-:Y:S01]  /*7c30*/  @!P4 LDGSTS.E.BYPASS.LTC128B.128 [R203+0xc000], desc[UR24][R230.64] ;  /* 0x0c000000e6cbcfae */ /* 0x000fe2000b901d58 */
[----:B------:R-:W-:Y:S02]  /*7c40*/  IADD3 R7, P5, R202, R9, RZ ;  /* 0x00000009ca077210 */ /* 0x000fe40007fbe0ff */
[C---:B------:R-:W-:Y:S01]  /*7c50*/  @!P4 LEA R16, P6, R9.reuse, R212, 0x1 ;  /* 0x000000d40910c211 */ /* 0x040fe200078c08ff */
[----:B------:R-:W-:Y:S01]  /*7c60*/  @P3 STS.128 [R203+0xe000], RZ ;  /* 0x00e000ffcb003388 */ /* 0x000fe20000000c00 */
[-C--:B------:R-:W-:Y:S01]  /*7c70*/  @!P2 IADD3 R5, P1, R9, R154.reuse, RZ ;  /* 0x0000009a0905a210 */ /* 0x080fe20007f3e0ff */
[--C-:B------:R-:W-:Y:S01]  /*7c80*/  IMAD.X R4, R201, 0x1, R0.reuse, P5 ;  /* 0x00000001c9047824 */ /* 0x100fe200028e0600 */
[----:B------:R-:W-:Y:S01]  /*7c90*/  @!P4 LEA.HI.X R17, R9, R215, R0, 0x1, P6 ;  /* 0x000000d70911c211 */ /* 0x000fe200030f0c00 */
[----:B------:R-:W-:Y:S01]  /*7ca0*/  @!PT LDS RZ, [RZ] ;  /* 0x00000000fffff984 */ /* 0x000fe20000000800 */
[----:B------:R-:W-:Y:S01]  /*7cb0*/  @!PT LDS RZ, [RZ] ;  /* 0x00000000fffff984 */ /* 0x000fe20000000800 */
[----:B------:R-:W-:Y:S01]  /*7cc0*/  @!PT LDS RZ, [RZ] ;  /* 0x00000000fffff984 */ /* 0x000fe20000000800 */
[----:B------:R-:W-:Y:S01]  /*7cd0*/  @!P3 LDGSTS.E.BYPASS.LTC128B.128 [R203+0xe000], desc[UR24][R18.64+0x80] ;  /* 0x0e00008012cbbfae */ /* 0x000fe2000b901d58 */
[----:B------:R-:W-:Y:S01]  /*7ce0*/  @!P3 IADD3 R6, P5, R7, R154, RZ ;  /* 0x0000009a0706b210 */ /* 0x000fe20007fbe0ff */
[----:B------:R-:W-:Y:S01]  /*7cf0*/  @!P2 IMAD.X R0, R0, 0x1, R152, P1 ;  /* 0x000000010000a824 */ /* 0x000fe200008e0698 */
[----:B------:R-:W-:Y:S01]  /*7d00*/  @!P2 LEA R10, P1, R5, UR8, 0x1 ;  /* 0x00000008050aac11 */ /* 0x000fe2000f8208ff */
[----:B------:R-:W-:Y:S01]  /*7d10*/  @P2 STS.128 [R203+0x10000], RZ ;  /* 0x010000ffcb002388 */ /* 0x000fe20000000c00 */
[----:B------:R-:W-:-:S02]  /*7d20*/  @!P4 LEA R22, P6, R7, R212, 0x1 ;  /* 0x000000d40716c211 */ /* 0x000fc400078c08ff */
[----:B------:R-:W-:Y:S01]  /*7d30*/  @!P2 LEA.HI.X R11, R5, UR9, R0, 0x1, P1 ;  /* 0x00000009050bac11 */ /* 0x000fe200088f0c00 */
[--C-:B------:R-:W-:Y:S01]  /*7d40*/  @!P3 IMAD.X R5, R4, 0x1, R152.reuse, P5 ;  /* 0x000000010405b824 */ /* 0x100fe200028e0698 */
[C---:B------:R-:W-:Y:S01]  /*7d50*/  @!P3 LEA R20, P5, R6.reuse, UR8, 0x1 ;  /* 0x000000080614bc11 */ /* 0x040fe2000f8a08ff */
[----:B------:R-:W-:Y:S01]  /*7d60*/  @!PT LDS RZ, [RZ] ;  /* 0x00000000fffff984 */ /* 0x000fe20000000800 */
[----:B------:R-:W-:Y:S01]  /*7d70*/  @!PT LDS RZ, [RZ] ;  /* 0x00000000fffff984 */ /* 0x000fe20000000800 */
[----:B------:R-:W-:Y:S01]  /*7d80*/  @!PT LDS RZ, [RZ] ;  /* 0x00000000fffff984 */ /* 0x000fe20000000800 */
[----:B------:R-:W-:Y:S01]  /*7d90*/  @!P2 LDGSTS.E.BYPASS.LTC128B.128 [R203+0x10000], desc[UR24][R12.64+0x100] ;  /* 0x100001000ccbafae */ /* 0x000fe2000b901d58 */
[CC--:B------:R-:W-:Y:S02]  /*7da0*/  @!P2 IADD3 R0, P1, R7.reuse, R154.reuse, RZ ;  /* 0x0000009a0700a210 */ /* 0x0c0fe40007f3e0ff */
[----:B------:R-:W-:Y:S01]  /*7db0*/  @!P3 LEA.HI.X R21, R6, UR9, R5, 0x1, P5 ;  /* 0x000000090615bc11 */ /* 0x000fe2000a8f0c05 */
[----:B------:R-:W-:Y:S01]  /*7dc0*/  @P4 STS.128 [R203+0xc800], RZ ;  /* 0x00c800ffcb004388 */ /* 0x000fe20000000c00 */
[----:B------:R-:W-:Y:S01]  /*7dd0*/  IADD3 R9, P5, R202, R7, RZ ;  /* 0x00000007ca097210 */ /* 0x000fe20007fbe0ff */
[----:B------:R-:W-:Y:S01]  /*7de0*/  @!P2 IMAD.X R5, R4, 0x1, R152, P1 ;  /* 0x000000010405a824 */ /* 0x000fe200008e0698 */
[C---:B------:R-:W-:Y:S01]  /*7df0*/  @!P2 LEA R24, P1, R0.reuse, UR8, 0x1 ;  /* 0x000000080018ac11 */ /* 0x040fe2000f8208ff */
[----:B------:R-:W-:Y:S01]  /*7e00*/  @!PT LDS RZ, [RZ] ;  /* 0x00000000fffff984 */ /* 0x000fe20000000800 */
[----:B------:R-:W-:Y:S01]  /*7e10*/  @!PT LDS RZ, [RZ] ;  /* 0x00000000fffff984 */ /* 0x000fe20000000800 */
[----:B------:R-:W-:Y:S01]  /*7e20*/  @!PT LDS RZ, [RZ] ;  /* 0x00000000fffff984 */ /* 0x000fe20000000800 */
[----:B------:R-:W-:Y:S01]  /*7e30*/  @!P4 LDGSTS.E.BYPASS.LTC128B.128 [R203+0xc800], desc[UR24][R16.64] ;  /* 0x0c80000010cbcfae */ /* 0x000fe2000b901d58 */
[--C-:B------:R-:W-:Y:S01]  /*7e40*/  @!P4 LEA.HI.X R23, R7, R215, R4.reuse, 0x1, P6 ;  /* 0x000000d70717c211 */ /* 0x100fe200030f0c04 */
[----:B------:R-:W-:Y:S01]  /*7e50*/  IMAD.X R4, R201, 0x1, R4, P5 ;  /* 0x00000001c9047824 */ /* 0x000fe200028e0604 */
[----:B------:R-:W-:Y:S01]  /*7e60*/  @!P2 LEA.HI.X R25, R0, UR9, R5, 0x1, P1 ;  /* 0x000000090019ac11 */ /* 0x000fe200088f0c05 */
[----:B------:R-:W-:Y:S01]  /*7e70*/  @P3 STS.128 [R203+0xe800], RZ ;  /* 0x00e800ffcb003388 */ /* 0x000fe20000000c00 */
[----:B------:R-:W-:-:S02]  /*7e80*/  @!P3 IADD3 R0, P5, R9, R154, RZ ;  /* 0x0000009a0900b210 */ /* 0x000fc40007fbe0ff */
[C---:B------:R-:W-:Y:S01]  /*7e90*/  @!P2 IADD3 R154, P1, R9.reuse, R154, RZ ;  /* 0x0000009a099aa210 */ /* 0x040fe20007f3e0ff */
[----:B------:R-:W-:Y:S01]  /*7ea0*/  @!PT LDS RZ, [RZ] ;  /* 0x00000000fffff984 */ /* 0x000fe20000000800 */
[----:B------:R-:W-:Y:S01]  /*7eb0*/  @!PT LDS RZ, [RZ] ;  /* 0x00000000fffff984 */ /* 0x000fe20000000800 */
[----:B------:R-:W-:Y:S01]  /*7ec0*/  @!PT LDS RZ, [RZ] ;  /* 0x00000000fffff984 */ /* 0x000fe20000000800 */
[----:B------:R1:W-:Y:S01]  /*7ed0*/  @!P3 LDGSTS.E.BYPASS.LTC128B.128 [R203+0xe800], desc[UR24][R14.64+0x80] ;  /* 0x0e8000800ecbbfae */ /* 0x0003e2000b901d58 */
[C---:B------:R-:W-:Y:S01]  /*7ee0*/  @!P4 LEA R8, P6, R9.reuse, R212, 0x1 ;  /* 0x000000d40908c211 */ /* 0x040fe200078c08ff */
[--C-:B------:R-:W-:Y:S01]  /*7ef0*/  @!P3 IMAD.X R5, R4, 0x1, R152.reuse, P5 ;  /* 0x000000010405b824 */ /* 0x100fe200028e0698 */
[----:B------:R-:W-:Y:S01]  /*7f00*/  @!P3 LEA R28, P5, R0, UR8, 0x1 ;  /* 0x00000008001cbc11 */ /* 0x000fe2000f8a08ff */
[----:B------:R-:W-:Y:S01]  /*7f10*/  @P2 STS.128 [R203+0x10800], RZ ;  /* 0x010800ffcb002388 */ /* 0x000fe20000000c00 */
[----:B------:R-:W-:Y:S01]  /*7f20*/  @!P2 IMAD.X R7, R4, 0x1, R152, P1 ;  /* 0x000000010407a824 */ /* 0x000fe200008e0698 */
[----:B------:R-:W-:Y:S01]  /*7f30*/  @!P4 LEA.HI.X R9, R9, R215, R4, 0x1, P6 ;  /* 0x000000d70909c211 */ /* 0x000fe200030f0c04 */
[----:B------:R-:W-:Y:S01]  /*7f40*/  IMAD.MOV.U32 R212, RZ, RZ, R230 ;  /* 0x000000ffffd47224 */ /* 0x000fe200078e00e6 */
[----:B------:R-:W-:Y:S01]  /*7f50*/  @!PT LDS RZ, [RZ] ;  /* 0x00000000fffff984 */ /* 0x000fe20000000800 */
[----:B------:R-:W-:Y:S01]  /*7f60*/  @!PT LDS RZ, [RZ] ;  /* 0x00000000fffff984 */ /* 0x000fe20000000800 */
[----:B------:R-:W-:Y:S01]  /*7f70*/  @!PT LDS RZ, [RZ] ;  /* 0x00000000fffff984 */ /* 0x000fe20000000800 */
[----:B------:R-:W-:Y:S01]  /*7f80*/  @!P2 LDGSTS.E.BYPASS.LTC128B.128 [R203+0x10800], desc[UR24][R10.64+0x100] ;  /* 0x108001000acbafae */ /* 0x000fe2000b901d58 */
[----:B------:R-:W-:Y:S01]  /*7f90*/  @!P2 LEA R26, P1, R154, UR8, 0x1 ;  /* 0x000000089a1aac11 */ /* 0x000fe2000f8208ff */
[----:B------:R-:W-:Y:S01]  /*7fa0*/  IMAD.MOV.U32 R215, RZ, RZ, R231 ;  /* 0x000000ffffd77224 */ /* 0x000fe200078e00e7 */
[----:B------:R-:W-:Y:S01]  /*7fb0*/  @!P3 LEA.HI.X R29, R0, UR9, R5, 0x1, P5 ;  /* 0x00000009001dbc11 */ /* 0x000fe2000a8f0c05 */
[----:B------:R-:W-:Y:S01]  /*7fc0*/  @P4 STS.128 [R203+0xd000], RZ ;  /* 0x00d000ffcb004388 */ /* 0x000fe20000000c00 */
[----:B------:R-:W-:-:S03]  /*7fd0*/  @!P2 LEA.HI.X R27, R154, UR9, R7, 0x1, P1 ;  /* 0x000000099a1bac11 */ /* 0x000fc600088f0c07 */
        /* <DEDUP_REMOVED lines=34> */
[----:B---3--:R-:W-:Y:S04]  /*8200*/  LDSM.16.M88.4 R28, [R194] ;  /* 0x00000000c21c783b */ /* 0x008fe80000000200 */
[----:B----4-:R-:W-:Y:S04]  /*8210*/  LDSM.16.M88.4 R24, [R191+0x6000] ;  /* 0x00600000bf18783b */ /* 0x010fe80000000200 */
[----:B------:R-:W3:Y:S04]  /*8220*/  LDSM.16.M88.4 R220, [R187] ;  /* 0x00000000bbdc783b */ /* 0x000ee80000000200 */
[----:B------:R-:W4:Y:S04]  /*8230*/  LDSM.16.M88.4 R164, [R197+0x7000] ;  /* 0x00700000c5a4783b */ /* 0x000f280000000200 */
[----:B------:R-:W5:Y:S04]  /*8240*/  LDSM.16.M88.4 R144, [R197+0x7800] ;  /* 0x00780000c590783b */ /* 0x000f680000000200 */
[----:B------:R-:W-:Y:S01]  /*8250*/  LDSM.16.M88.4 R8, [R193] ;  /* 0x00000000c108783b */ /* 0x000fe20000000200 */
[C---:B-1----:R-:W-:Y:S03]  /*8260*/  HMMA.16816.F32.BF16 R16, R156.reuse, R12, RZ ;  /* 0x0000000c9c10723c */ /* 0x042fe600000418ff */
[----:B------:R-:W-:Y:S04]  /*8270*/  LDSM.16.M88.4 R224, [R191+0x6800] ;  /* 0x00680000bfe0783b */ /* 0x000fe80000000200 */
[----:B------:R-:W-:Y:S01]  /*8280*/  LDSM.16.M88.4 R152, [R186] ;  /* 0x00000000ba98783b */ /* 0x000fe20000000200 */
[C---:B------:R-:W-:Y:S03]  /*8290*/  HMMA.16816.F32.BF16 R12, R156.reuse, R14, RZ ;  /* 0x0000000e9c0c723c */ /* 0x040fe600000418ff */
[----:B------:R-:W-:Y:S03]  /*82a0*/  LDSM.16.M88.4 R140, [R185] ;  /* 0x00000000b98c783b */ /* 0x000fe60000000200 */
[C---:B--2---:R-:W-:Y:S01]  /*82b0*/  HMMA.16816.F32.BF16 R136, R156.reuse, R32, RZ ;  /* 0x000000209c88723c */ /* 0x044fe200000418ff */
[----:B------:R-:W-:Y:S04]  /*82c0*/  LDSM.16.M88.4 R216, [R184+0x800] ;  /* 0x00080000b8d8783b */ /* 0x000fe80000000200 */
[----:B------:R-:W-:Y:S01]  /*82d0*/  LDSM.16.M88.4 R172, [R191+0x7000] ;  /* 0x00700000bfac783b */ /* 0x000fe20000000200 */
[----:B------:R-:W-:Y:S03]  /*82e0*/  HMMA.16816.F32.BF16 R32, R156, R34, RZ ;  /* 0x000000229c20723c */ /* 0x000fe600000418ff */
[----:B------:R-:W-:Y:S03]  /*82f0*/  LDSM.16.M88.4 R148, [R191+0x7800] ;  /* 0x00780000bf94783b */ /* 0x000fe60000000200 */
[C---:B------:R-:W-:Y:S01]  /*8300*/  HMMA.16816.F32.BF16 R16, R20.reuse, R4, R16 ;  /* 0x000000041410723c */ /* 0x040fe20000041810 */
[----:B------:R-:W0:Y:S05]  /*8310*/  LDGDEPBAR ;  /* 0x00000000000079af */ /* 0x000e2a0000000000 */
[C---:B------:R-:W-:Y:S01]  /*8320*/  HMMA.16816.F32.BF16 R12, R20.reuse, R6, R12 ;  /* 0x00000006140c723c */ /* 0x040fe2000004180c */
[----:B------:R-:W1:Y:S05]  /*8330*/  LDSM.16.M88.4 R4, [R184] ;  /* 0x00000000b804783b */ /* 0x000e6a0000000200 */
[----:B---3--:R-:W-:Y:S06]  /*8340*/  HMMA.16816.F32.BF16 R136, R20, R220, R136 ;  /* 0x000000dc1488723c */ /* 0x008fec0000041888 */
[----:B----4-:R-:W-:Y:S06]  /*8350*/  HMMA.16816.F32.BF16 R168, R156, R164, RZ ;  /* 0x000000a49ca8723c */ /* 0x010fec00000418ff */
[C---:B------:R-:W-:Y:S06]  /*8360*/  HMMA.16816.F32.BF16 R16, R28.reuse, R24, R16 ;  /* 0x000000181c10723c */ /* 0x040fec0000041810 */
[----:B------:R-:W-:Y:S01]  /*8370*/  HMMA.16816.F32.BF16 R12, R28, R26, R12 ;  /* 0x0000001a1c0c723c */ /* 0x000fe2000004180c */
[----:B------:R-:W-:Y:S05]  /*8380*/  LDSM.16.M88.4 R24, [R197+0x8000] ;  /* 0x00800000c518783b */ /* 0x000fea0000000200 */
[C---:B------:R-:W-:Y:S06]  /*8390*/  HMMA.16816.F32.BF16 R164, R156.reuse, R166, RZ ;  /* 0x000000a69ca4723c */ /* 0x040fec00000418ff */
[C---:B-----5:R-:W-:Y:S06]  /*83a0*/  HMMA.16816.F32.BF16 R160, R156.reuse, R144, RZ ;  /* 0x000000909ca0723c */ /* 0x060fec00000418ff */
[----:B------:R-:W-:Y:S01]  /*83b0*/  HMMA.16816.F32.BF16 R156, R156, R146, RZ ;  /* 0x000000929c9c723c */ /* 0x000fe200000418ff */
[----:B------:R-:W2:Y:S05]  /*83c0*/  LDSM.16.M88.4 R144, [R198+0x2000] ;  /* 0x00200000c690783b */ /* 0x000eaa0000000200 */
[----:B------:R-:W-:Y:S01]  /*83d0*/  HMMA.16816.F32.BF16 R32, R20, R222, R32 ;  /* 0x000000de1420723c */ /* 0x000fe20000041820 */
[----:B------:R-:W-:Y:S05]  /*83e0*/  LDSM.16.M88.4 R220, [R197+0x8800] ;  /* 0x00880000c5dc783b */ /* 0x000fea0000000200 */
[----:B-1----:R-:W-:Y:S06]  /*83f0*/  HMMA.16816.F32.BF16 R16, R8, R4, R16 ;  /* 0x000000040810723c */ /* 0x002fec0000041810 */
[----:B------:R-:W-:Y:S06]  /*8400*/  HMMA.16816.F32.BF16 R136, R28, R224, R136 ;  /* 0x000000e01c88723c */ /* 0x000fec0000041888 */
[----:B------:R-:W-:Y:S01]  /*8410*/  HMMA.16816.F32.BF16 R12, R8, R6, R12 ;  /* 0x00000006080c723c */ /* 0x000fe2000004180c */
[----:B------:R-:W-:Y:S05]  /*8420*/  LDSM.16.M88.4 R4, [R183] ;  /* 0x00000000b704783b */ /* 0x000fea0000000200 */
[C---:B------:R-:W-:Y:S06]  /*8430*/  HMMA.16816.F32.BF16 R168, R20.reuse, R152, R168 ;  /* 0x0000009814a8723c */ /* 0x040fec00000418a8 */
[C---:B------:R-:W-:Y:S01]  /*8440*/  HMMA.16816.F32.BF16 R164, R20.reuse, R154, R164 ;  /* 0x0000009a14a4723c */ /* 0x040fe200000418a4 */
[----:B------:R-:W-:Y:S05]  /*8450*/  LDSM.16.M88.4 R152, [R184+0x1000] ;  /* 0x00100000b898783b */ /* 0x000fea0000000200 */
[C---:B------:R-:W-:Y:S06]  /*8460*/  HMMA.16816.F32.BF16 R160, R20.reuse, R140, R160 ;  /* 0x0000008c14a0723c */ /* 0x040fec00000418a0 */
[----:B------:R-:W-:Y:S01]  /*8470*/  HMMA.16816.F32.BF16 R156, R20, R142, R156 ;  /* 0x0000008e149c723c */ /* 0x000fe2000004189c */
[----:B------:R-:W1:Y:S04]  /*8480*/  LDSM.16.M88.4 R20, [R196+0x2000] ;  /* 0x00200000c414783b */ /* 0x000e680000000200 */
[----:B------:R-:W3:Y:S01]  /*8490*/  LDSM.16.M88.4 R140, [R184+0x1800] ;  /* 0x00180000b88c783b */ /* 0x000ee20000000200 */
[----:B------:R-:W-:Y:S03]  /*84a0*/  HMMA.16816.F32.BF16 R32, R28, R226, R32 ;  /* 0x000000e21c20723c */ /* 0x000fe60000041820 */
[----:B------:R-:W-:Y:S03]  /*84b0*/  LDSM.16.M88.4 R224, [R182] ;  /* 0x00000000b6e0783b */ /* 0x000fe60000000200 */
[----:B--2---:R-:W-:Y:S06]  /*84c0*/  HMMA.16816.F32.BF16 R16, R144, R24, R16 ;  /* 0x000000189010723c */ /* 0x004fec0000041810 */
[----:B------:R-:W-:Y:S06]  /*84d0*/  HMMA.16816.F32.BF16 R136, R8, R216, R136 ;  /* 0x000000d80888723c */ /* 0x000fec0000041888 */
[----:B------:R-:W-:Y:S01]  /*84e0*/  HMMA.16816.F32.BF16 R12, R144, R26, R12 ;  /* 0x0000001a900c723c */ /* 0x000fe2000004180c */
[----:B------:R-:W-:Y:S05]  /*84f0*/  LDSM.16.M88.4 R24, [R191+0x8000] ;  /* 0x00800000bf18783b */ /* 0x000fea0000000200 */
[C---:B------:R-:W-:Y:S06]  /*8500*/  HMMA.16816.F32.BF16 R168, R28.reuse, R172, R168 ;  /* 0x000000ac1ca8723c */ /* 0x040fec00000418a8 */
[C---:B------:R-:W-:Y:S01]  /*8510*/  HMMA.16816.F32.BF16 R164, R28.reuse, R174, R164 ;  /* 0x000000ae1ca4723c */ /* 0x040fe200000418a4 */
[----:B------:R-:W-:Y:S05]  /*8520*/  LDSM.16.M88.4 R172, [R197+0x9000] ;  /* 0x00900000c5ac783b */ /* 0x000fea0000000200 */
[C---:B------:R-:W-:Y:S06]  /*8530*/  HMMA.16816.F32.BF16 R160, R28.reuse, R148, R160 ;  /* 0x000000941ca0723c */ /* 0x040fec00000418a0 */
[----:B------:R-:W-:Y:S01]  /*8540*/  HMMA.16816.F32.BF16 R156, R28, R150, R156 ;  /* 0x000000961c9c723c */ /* 0x000fe2000004189c */
[----:B------:R-:W2:Y:S04]  /*8550*/  LDSM.16.M88.4 R28, [R194+0x2000] ;  /* 0x00200000c21c783b */ /* 0x000ea80000000200 */
[----:B------:R-:W4:Y:S01]  /*8560*/  LDSM.16.M88.4 R148, [R197+0x9800] ;  /* 0x00980000c594783b */ /* 0x000f220000000200 */
[----:B------:R-:W-:Y:S03]  /*8570*/  HMMA.16816.F32.BF16 R32, R8, R218, R32 ;  /* 0x000000da0820723c */ /* 0x000fe60000041820 */
[----:B------:R-:W-:Y:S03]  /*8580*/  LDSM.16.M88.4 R216, [R191+0x8800] ;  /* 0x00880000bfd8783b */ /* 0x000fe60000000200 */
[----:B-1----:R-:W-:Y:S06]  /*8590*/  HMMA.16816.F32.BF16 R16, R20, R4, R16 ;  /* 0x000000041410723c */ /* 0x002fec0000041810 */
[----:B------:R-:W-:Y:S06]  /*85a0*/  HMMA.16816.F32.BF16 R136, R144, R220, R136 ;  /* 0x000000dc9088723c */ /* 0x000fec0000041888 */
[----:B------:R-:W-:Y:S01]  /*85b0*/  HMMA.16816.F32.BF16 R12, R20, R6, R12 ;  /* 0x00000006140c723c */ /* 0x000fe2000004180c */
[----:B------:R-:W-:Y:S05]  /*85c0*/  LDSM.16.M88.4 R4, [R184+0x2000] ;  /* 0x00200000b804783b */ /* 0x000fea0000000200 */
[C---:B------:R-:W-:Y:S06]  /*85d0*/  HMMA.16816.F32.BF16 R168, R8.reuse, R152, R168 ;  /* 0x0000009808a8723c */ /* 0x040fec00000418a8 */
[C---:B------:R-:W-:Y:S01]  /*85e0*/  HMMA.16816.F32.BF16 R164, R8.reuse, R154, R164 ;  /* 0x0000009a08a4723c */ /* 0x040fe200000418a4 */
[----:B------:R-:W-:Y:S05]  /*85f0*/  LDSM.16.M88.4 R152, [R181] ;  /* 0x00000000b598783b */ /* 0x000fea0000000200 */
[C---:B---3--:R-:W-:Y:S06]  /*8600*/  HMMA.16816.F32.BF16 R160, R8.reuse, R140, R160 ;  /* 0x0000008c08a0723c */ /* 0x048fec00000418a0 */
[----:B------:R-:W-:Y:S01]  /*8610*/  HMMA.16816.F32.BF16 R156, R8, R142, R156 ;  /* 0x0000008e089c723c */ /* 0x000fe2000004189c */
[----:B------:R-:W1:Y:S04]  /*8620*/  LDSM.16.M88.4 R8, [R193+0x2000] ;  /* 0x00200000c108783b */ /* 0x000e680000000200 */
[----:B------:R-:W3:Y:S01]  /*8630*/  LDSM.16.M88.4 R140, [R180] ;  /* 0x00000000b48c783b */ /* 0x000ee20000000200 */
[----:B------:R-:W-:Y:S03]  /*8640*/  HMMA.16816.F32.BF16 R32, R144, R222, R32 ;  /* 0x000000de9020723c */ /* 0x000fe60000041820 */
[----:B------:R-:W-:Y:S03]  /*8650*/  LDSM.16.M88.4 R220, [R198+0x4000] ;  /* 0x00400000c6dc783b */ /* 0x000fe60000000200 */
[----:B--2---:R-:W-:Y:S06]  /*8660*/  HMMA.16816.F32.BF16 R16, R28, R24, R16 ;  /* 0x000000181c10723c */ /* 0x004fec0000041810 */
[----:B------:R-:W-:Y:S06]  /*8670*/  HMMA.16816.F32.BF16 R136, R20, R224, R136 ;  /* 0x000000e01488723c */ /* 0x000fec0000041888 */
[----:B------:R-:W-:Y:S01]  /*8680*/  HMMA.16816.F32.BF16 R12, R28, R26, R12 ;  /* 0x0000001a1c0c723c */ /* 0x000fe2000004180c */
[----:B------:R-:W2:Y:S05]  /*8690*/  LDSM.16.M88.4 R24, [R197+0xa000] ;  /* 0x00a00000c518783b */ /* 0x000eaa0000000200 */
[C---:B------:R-:W-:Y:S06]  /*86a0*/  HMMA.16816.F32.BF16 R168, R144.reuse, R172, R168 ;  /* 0x000000ac90a8723c */ /* 0x040fec00000418a8 */
[C---:B------:R-:W-:Y:S01]  /*86b0*/  HMMA.16816.F32.BF16 R164, R144.reuse, R174, R164 ;  /* 0x000000ae90a4723c */ /* 0x040fe200000418a4 */
[----:B------:R-:W-:Y:S05]  /*86c0*/  LDSM.16.M88.4 R172, [R191+0x9000] ;  /* 0x00900000bfac783b */ /* 0x000fea0000000200 */
[C---:B----4-:R-:W-:Y:S06]  /*86d0*/  HMMA.16816.F32.BF16 R160, R144.reuse, R148, R160 ;  /* 0x0000009490a0723c */ /* 0x050fec00000418a0 */
[----:B------:R-:W-:Y:S01]  /*86e0*/  HMMA.16816.F32.BF16 R156, R144, R150, R156 ;  /* 0x00000096909c723c */ /* 0x000fe2000004189c */
[----:B------:R-:W4:Y:S04]  /*86f0*/  LDSM.16.M88.4 R144, [R184+0x2800] ;  /* 0x00280000b890783b */ /* 0x000f280000000200 */
[----:B------:R-:W5:Y:S01]  /*8700*/  LDSM.16.M88.4 R148, [R191+0x9800] ;  /* 0x00980000bf94783b */ /* 0x000f620000000200 */
[----:B------:R-:W-:Y:S03]  /*8710*/  HMMA.16816.F32.BF16 R32, R20, R226, R32 ;  /* 0x000000e21420723c */ /* 0x000fe60000041820 */
[----:B------:R-:W-:Y:S03]  /*8720*/  LDSM.16.M88.4 R224, [R197+0xa800] ;  /* 0x00a80000c5e0783b */ /* 0x000fe60000000200 */
[----:B-1----:R-:W-:Y:S06]  /*8730*/  HMMA.16816.F32.BF16 R16, R8, R4, R16 ;  /* 0x000000040810723c */ /* 0x002fec0000041810 */
[----:B------:R-:W-:Y:S06]  /*8740*/  HMMA.16816.F32.BF16 R136, R28, R216, R136 ;  /* 0x000000d81c88723c */ /* 0x000fec0000041888 */
[----:B------:R-:W-:Y:S01]  /*8750*/  HMMA.16816.F32.BF16 R12, R8, R6, R12 ;  /* 0x00000006080c723c */ /* 0x000fe2000004180c */
[----:B------:R-:W-:Y:S05]  /*8760*/  LDSM.16.M88.4 R4, [R179] ;  /* 0x00000000b304783b */ /* 0x000fea0000000200 */
[C---:B------:R-:W-:Y:S06]  /*8770*/  HMMA.16816.F32.BF16 R168, R20.reuse, R152, R168 ;  /* 0x0000009814a8723c */ /* 0x040fec00000418a8 */
[C---:B------:R-:W-:Y:S01]  /*8780*/  HMMA.16816.F32.BF16 R164, R20.reuse, R154, R164 ;  /* 0x0000009a14a4723c */ /* 0x040fe200000418a4 */
[----:B------:R-:W1:Y:S05]  /*8790*/  LDSM.16.M88.4 R152, [R196+0x4000] ;  /* 0x00400000c498783b */ /* 0x000e6a0000000200 */
[C---:B---3--:R-:W-:Y:S06]  /*87a0*/  HMMA.16816.F32.BF16 R160, R20.reuse, R140, R160 ;  /* 0x0000008c14a0723c */ /* 0x048fec00000418a0 */
[----:B------:R-:W-:Y:S01]  /*87b0*/  HMMA.16816.F32.BF16 R156, R20, R142, R156 ;  /* 0x0000008e149c723c */ /* 0x000fe2000004189c */
[----:B------:R-:W3:Y:S04]  /*87c0*/  LDSM.16.M88.4 R140, [R184+0x3000] ;  /* 0x00300000b88c783b */ /* 0x000ee80000000200 */
[----:B------:R-:W3:Y:S01]  /*87d0*/  LDSM.16.M88.4 R20, [R184+0x3800] ;  /* 0x00380000b814783b */ /* 0x000ee20000000200 */
[----:B------:R-:W-:Y:S03]  /*87e0*/  HMMA.16816.F32.BF16 R32, R28, R218, R32 ;  /* 0x000000da1c20723c */ /* 0x000fe60000041820 */
[----:B------:R-:W-:Y:S03]  /*87f0*/  LDSM.16.M88.4 R216, [R197+0xb000] ;  /* 0x00b00000c5d8783b */ /* 0x000fe60000000200 */
[----:B--2---:R-:W-:Y:S06]  /*8800*/  HMMA.16816.F32.BF16 R16, R220, R24, R16 ;  /* 0x00000018dc10723c */ /* 0x004fec0000041810 */
[----:B----4-:R-:W-:Y:S06]  /*8810*/  HMMA.16816.F32.BF16 R136, R8, R144, R136 ;  /* 0x000000900888723c */ /* 0x010fec0000041888 */
[----:B------:R-:W-:Y:S01]  /*8820*/  HMMA.16816.F32.BF16 R12, R220, R26, R12 ;  /* 0x0000001adc0c723c */ /* 0x000fe2000004180c */
[----:B------:R-:W-:Y:S05]  /*8830*/  LDSM.16.M88.4 R24, [R191+0xa000] ;  /* 0x00a00000bf18783b */ /* 0x000fea0000000200 */
[C---:B------:R-:W-:Y:S06]  /*8840*/  HMMA.16816.F32.BF16 R168, R28.reuse, R172, R168 ;  /* 0x000000ac1ca8723c */ /* 0x040fec00000418a8 */
[C---:B------:R-:W-:Y:S01]  /*8850*/  HMMA.16816.F32.BF16 R164, R28.reuse, R174, R164 ;  /* 0x000000ae1ca4723c */ /* 0x040fe200000418a4 */
[----:B------:R-:W-:Y:S05]  /*8860*/  LDSM.16.M88.4 R172, [R197+0xb800] ;  /* 0x00b80000c5ac783b */ /* 0x000fea0000000200 */
[C---:B-----5:R-:W-:Y:S06]  /*8870*/  HMMA.16816.F32.BF16 R160, R28.reuse, R148, R160 ;  /* 0x000000941ca0723c */ /* 0x060fec00000418a0 */
[----:B------:R-:W-:Y:S01]  /*8880*/  HMMA.16816.F32.BF16 R156, R28, R150, R156 ;  /* 0x000000961c9c723c */ /* 0x000fe2000004189c */
[----:B------:R-:W2:Y:S04]  /*8890*/  LDSM.16.M88.4 R28, [R194+0x4000] ;  /* 0x00400000c21c783b */ /* 0x000ea80000000200 */
[----:B------:R-:W4:Y:S01]  /*88a0*/  LDSM.16.M88.4 R148, [R178] ;  /* 0x00000000b294783b */ /* 0x000f220000000200 */
[----:B------:R-:W-:Y:S03]  /*88b0*/  HMMA.16816.F32.BF16 R32, R8, R146, R32 ;  /* 0x000000920820723c */ /* 0x000fe60000041820 */
[----:B------:R-:W-:Y:S03]  /*88c0*/  LDSM.16.M88.4 R144, [R177] ;  /* 0x00000000b190783b */ /* 0x000fe60000000200 */
[----:B-1----:R-:W-:Y:S06]  /*88d0*/  HMMA.16816.F32.BF16 R16, R152, R4, R16 ;  /* 0x000000049810723c */ /* 0x002fec0000041810 */
[----:B------:R-:W-:Y:S06]  /*88e0*/  HMMA.16816.F32.BF16 R136, R220, R224, R136 ;  /* 0x000000e0dc88723c */ /* 0x000fec0000041888 */
[----:B------:R-:W-:Y:S01]  /*88f0*/  HMMA.16816.F32.BF16 R12, R152, R6, R12 ;  /* 0x00000006980c723c */ /* 0x000fe2000004180c */
[----:B------:R-:W-:Y:S05]  /*8900*/  LDSM.16.M88.4 R4, [R184+0x4000] ;  /* 0x00400000b804783b */ /* 0x000fea0000000200 */
[C---:B---3--:R-:W-:Y:S06]  /*8910*/  HMMA.16816.F32.BF16 R168, R8.reuse, R140, R168 ;  /* 0x0000008c08a8723c */ /* 0x048fec00000418a8 */
[C---:B------:R-:W-:Y:S01]  /*8920*/  HMMA.16816.F32.BF16 R164, R8.reuse, R142, R164 ;  /* 0x0000008e08a4723c */ /* 0x040fe200000418a4 */
[----:B------:R-:W-:Y:S05]  /*8930*/  LDSM.16.M88.4 R140, [R176] ;  /* 0x00000000b08c783b */ /* 0x000fea0000000200 */
[C---:B------:R-:W-:Y:S06]  /*8940*/  HMMA.16816.F32.BF16 R160, R8.reuse, R20, R160 ;  /* 0x0000001408a0723c */ /* 0x040fec00000418a0 */
[----:B------:R-:W-:Y:S01]  /*8950*/  HMMA.16816.F32.BF16 R156, R8, R22, R156 ;  /* 0x00000016089c723c */ /* 0x000fe2000004189c */
[----:B------:R-:W1:Y:S04]  /*8960*/  LDSM.16.M88.4 R8, [R193+0x4000] ;  /* 0x00400000c108783b */ /* 0x000e680000000200 */
[----:B------:R-:W3:Y:S01]  /*8970*/  LDSM.16.M88.4 R20, [R191+0xa800] ;  /* 0x00a80000bf14783b */ /* 0x000ee20000000200 */
[----:B------:R-:W-:Y:S06]  /*8980*/  HMMA.16816.F32.BF16 R32, R220, R226, R32 ;  /* 0x000000e2dc20723c */ /* 0x000fec0000041820 */
[----:B--2---:R-:W-:Y:S06]  /*8990*/  HMMA.16816.F32.BF16 R16, R28, R24, R16 ;  /* 0x000000181c10723c */ /* 0x004fec0000041810 */
[----:B----4-:R-:W-:Y:S06]  /*89a0*/  HMMA.16816.F32.BF16 R136, R152, R148, R136 ;  /* 0x000000949888723c */ /* 0x010fec0000041888 */
[----:B------:R-:W-:Y:S01]  /*89b0*/  HMMA.16816.F32.BF16 R12, R28, R26, R12 ;  /* 0x0000001a1c0c723c */ /* 0x000fe2000004180c */
[----:B------:R-:W2:Y:S05]  /*89c0*/  LDSM.16.M88.4 R24, [R184+0x4800] ;  /* 0x00480000b818783b */ /* 0x000eaa0000000200 */
[C---:B------:R-:W-:Y:S06]  /*89d0*/  HMMA.16816.F32.BF16 R160, R220.reuse, R172, R160 ;  /* 0x000000acdca0723c */ /* 0x040fec00000418a0 */
[----:B------:R-:W-:Y:S06]  /*89e0*/  HMMA.16816.F32.BF16 R168, R220, R216, R168 ;  /* 0x000000d8dca8723c */ /* 0x000fec00000418a8 */
[----:B------:R-:W-:Y:S06]  /*89f0*/  HMMA.16816.F32.BF16 R32, R152, R150, R32 ;  /* 0x000000969820723c */ /* 0x000fec0000041820 */
[----:B------:R-:W-:Y:S01]  /*8a00*/  HMMA.16816.F32.BF16 R156, R220, R174, R156 ;  /* 0x000000aedc9c723c */ /* 0x000fe2000004189c */
[----:B------:R-:W4:Y:S05]  /*8a10*/  LDSM.16.M88.4 R172, [R191+0xb000] ;  /* 0x00b00000bfac783b */ /* 0x000f2a0000000200 */
[----:B-1----:R-:W-:Y:S06]  /*8a20*/  HMMA.16816.F32.BF16 R16, R8, R4, R16 ;  /* 0x000000040810723c */ /* 0x002fec0000041810 */
[----:B------:R-:W-:Y:S06]  /*8a30*/  HMMA.16816.F32.BF16 R164, R220, R218, R164 ;  /* 0x000000dadca4723c */ /* 0x000fec00000418a4 */
[----:B---3--:R-:W-:Y:S06]  /*8a40*/  HMMA.16816.F32.BF16 R136, R28, R20, R136 ;  /* 0x000000141c88723c */ /* 0x008fec0000041888 */
[----:B------:R-:W-:Y:S01]  /*8a50*/  HMMA.16816.F32.BF16 R12, R8, R6, R12 ;  /* 0x00000006080c723c */ /* 0x000fe2000004180c */
[----:B------:R-:W1:Y:S01]  /*8a60*/  LDSM.16.M88.4 R4, [R191+0xb800] ;  /* 0x00b80000bf04783b */ /* 0x000e620000000200 */
[----:B------:R-:W-:-:S04]  /*8a70*/  IMAD.U32 R21, RZ, RZ, UR11 ;  /* 0x0000000bff157e24 */ /* 0x000fc8000f8e00ff */
[----:B------:R-:W-:Y:S01]  /*8a80*/  IMAD R0, R21, 0x40, R206 ;  /* 0x0000004015007824 */ /* 0x000fe200078e02ce */
[C---:B------:R-:W-:Y:S06]  /*8a90*/  HMMA.16816.F32.BF16 R160, R152.reuse, R140, R160 ;  /* 0x0000008c98a0723c */ /* 0x040fec00000418a0 */
[----:B------:R-:W-:Y:S01]  /*8aa0*/  HMMA.16816.F32.BF16 R168, R152, R144, R168 ;  /* 0x0000009098a8723c */ /* 0x000fe200000418a8 */
[----:B------:R-:W-:-:S05]  /*8ab0*/  VIADD R141, R0, 0x1 ;  /* 0x00000001008d7836 */ /* 0x000fca0000000000 */
[----:B------:R-:W-:Y:S01]  /*8ac0*/  I2FP.F32.S32 R140, R141 ;  /* 0x0000008d008c7245 */ /* 0x000fe20000201400 */
[----:B------:R-:W-:Y:S01]  /*8ad0*/  HMMA.16816.F32.BF16 R32, R28, R22, R32 ;  /* 0x000000161c20723c */ /* 0x000fe20000041820 */
[----:B------:R-:W3:Y:S01]  /*8ae0*/  LDSM.16.M88.4 R20, [R184+0x5000] ;  /* 0x00500000b814783b */ /* 0x000ee20000000200 */
[C---:B------:R-:W-:Y:S02]  /*8af0*/  ISETP.GE.AND P6, PT, R141.reuse, R135, PT ;  /* 0x000000878d00720c */ /* 0x040fe40003fc6270 */
[----:B------:R-:W-:Y:S01]  /*8b00*/  FFMA.FTZ R17, R140, UR5, R17 ;  /* 0x000000058c117c23 */ /* 0x000fe20008010011 */
[----:B------:R-:W-:Y:S01]  /*8b10*/  ISETP.GE.AND P5, PT, R141, R2, PT ;  /* 0x000000028d00720c */ /* 0x000fe20003fa6270 */
[C---:B------:R-:W-:Y:S06]  /*8b20*/  HMMA.16816.F32.BF16 R156, R152.reuse, R142, R156 ;  /* 0x0000008e989c723c */ /* 0x040fec000004189c */
[----:B------:R-:W-:Y:S01]  /*8b30*/  HMMA.16816.F32.BF16 R164, R152, R146, R164 ;  /* 0x0000009298a4723c */ /* 0x000fe200000418a4 */
[----:B------:R-:W-:-:S05]  /*8b40*/  VIADD R142, R0, 0x8 ;  /* 0x00000008008e7836 */ /* 0x000fca0000000000 */
[----:B--2---:R-:W-:Y:S01]  /*8b50*/  HMMA.16816.F32.BF16 R136, R8, R24, R136 ;  /* 0x000000180888723c */ /* 0x004fe20000041888 */
[----:B------:R-:W-:-:S05]  /*8b60*/  ISETP.GE.AND P1, PT, R142, R135, PT ;  /* 0x000000878e00720c */ /* 0x000fca0003f26270 */
[----:B----4-:R-:W-:Y:S01]  /*8b70*/  HMMA.16816.F32.BF16 R168, R28, R172, R168 ;  /* 0x000000ac1ca8723c */ /* 0x010fe200000418a8 */
[----:B------:R-:W-:Y:S01]  /*8b80*/  FSEL R24, R17, -INF , !P6 ;  /* 0xff80000011187808 */ /* 0x000fe20007000000 */
[----:B------:R-:W-:Y:S01]  /*8b90*/  FFMA.FTZ R17, R140, UR5, R19 ;  /* 0x000000058c117c23 */ /* 0x000fe20008010013 */
[----:B------:R-:W-:Y:S01]  /*8ba0*/  I2FP.F32.S32 R25, R142 ;  /* 0x0000008e00197245 */ /* 0x000fe20000201400 */
[----:B------:R-:W-:Y:S01]  /*8bb0*/  VIADD R19, R0, 0x9 ;  /* 0x0000000900137836 */ /* 0x000fe20000000000 */
[-C--:B------:R-:W-:Y:S01]  /*8bc0*/  ISETP.GE.AND P6, PT, R142, R2.reuse, PT ;  /* 0x000000028e00720c */ /* 0x080fe20003fc6270 */
[----:B------:R-:W-:Y:S01]  /*8bd0*/  HMMA.16816.F32.BF16 R32, R8, R26, R32 ;  /* 0x0000001a0820723c */ /* 0x000fe20000041820 */
[----:B------:R-:W-:Y:S01]  /*8be0*/  FSEL R17, R17, -INF , !P5 ;  /* 0xff80000011117808 */ /* 0x000fe20006800000 */
[C---:B------:R-:W-:Y:S01]  /*8bf0*/  FFMA.FTZ R152, R25.reuse, UR5, R12 ;  /* 0x0000000519987c23 */ /* 0x040fe2000801000c */
[----:B------:R-:W-:Y:S01]  /*8c00*/  I2FP.F32.S32 R12, R19 ;  /* 0x00000013000c7245 */ /* 0x000fe20000201400 */
[----:B------:R-:W-:Y:S01]  /*8c10*/  FFMA.FTZ R14, R25, UR5, R14 ;  /* 0x00000005190e7c23 */ /* 0x000fe2000801000e */
[C---:B------:R-:W-:Y:S01]  /*8c20*/  ISETP.GE.AND P5, PT, R19.reuse, R135, PT ;  /* 0x000000871300720c */ /* 0x040fe20003fa6270 */
[C---:B-1----:R-:W-:Y:S01]  /*8c30*/  HMMA.16816.F32.BF16 R160, R28.reuse, R4, R160 ;  /* 0x000000041ca0723c */ /* 0x042fe200000418a0 */
[----:B------:R-:W-:Y:S01]  /*8c40*/  FSEL R152, R152, -INF , !P1 ;  /* 0xff80000098987808 */ /* 0x000fe20004800000 */
[----:B------:R-:W-:Y:S01]  /*8c50*/  FFMA.FTZ R13, R12, UR5, R13 ;  /* 0x000000050c0d7c23 */ /* 0x000fe2000801000d */
[----:B------:R-:W-:Y:S01]  /*8c60*/  ISETP.GE.AND P1, PT, R19, R2, PT ;  /* 0x000000021300720c */ /* 0x000fe20003f26270 */
[----:B------:R-:W-:Y:S01]  /*8c70*/  VIADD R25, R0, 0x10 ;  /* 0x0000001000197836 */ /* 0x000fe20000000000 */
[----:B------:R-:W-:Y:S01]  /*8c80*/  FSEL R19, R14, -INF , !P6 ;  /* 0xff8000000e137808 */ /* 0x000fe20007000000 */
[----:B------:R-:W-:Y:S01]  /*8c90*/  HMMA.16816.F32.BF16 R164, R28, R174, R164 ;  /* 0x000000ae1ca4723c */ /* 0x000fe200000418a4 */
[----:B------:R-:W-:Y:S01]  /*8ca0*/  FSEL R26, R13, -INF , !P5 ;  /* 0xff8000000d1a7808 */ /* 0x000fe20006800000 */
[----:B------:R-:W-:Y:S01]  /*8cb0*/  FFMA.FTZ R5, R12, UR5, R15 ;  /* 0x000000050c057c23 */ /* 0x000fe2000801000f */
[----:B------:R-:W-:Y:S01]  /*8cc0*/  I2FP.F32.S32 R227, R25 ;  /* 0x0000001900e37245 */ /* 0x000fe20000201400 */
[----:B------:R-:W1:Y:S01]  /*8cd0*/  LDSM.16.M88.4 R12, [R184+0x5800] ;  /* 0x00580000b80c783b */ /* 0x000e620000000200 */
[----:B------:R-:W-:Y:S01]  /*8ce0*/  ISETP.GE.AND P6, PT, R25, R135, PT ;  /* 0x000000871900720c */ /* 0x000fe20003fc6270 */
[----:B------:R-:W-:Y:S01]  /*8cf0*/  VIADD R4, R0, 0x11 ;  /* 0x0000001100047836 */ /* 0x000fe20000000000 */
[----:B------:R-:W-:Y:S01]  /*8d00*/  FSEL R5, R5, -INF , !P1 ;  /* 0xff80000005057808 */ /* 0x000fe20004800000 */
[C---:B------:R-:W-:Y:S01]  /*8d10*/  FFMA.FTZ R136, R227.reuse, UR5, R136 ;  /* 0x00000005e3887c23 */ /* 0x040fe20008010088 */
[----:B------:R-:W-:Y:S01]  /*8d20*/  FFMA.FTZ R227, R227, UR5, R138 ;  /* 0x00000005e3e37c23 */ /* 0x000fe2000801008a */
[----:B---3--:R-:W-:Y:S01]  /*8d30*/  HMMA.16816.F32.BF16 R168, R8, R20, R168 ;  /* 0x0000001408a8723c */ /* 0x008fe200000418a8 */
[----:B------:R-:W-:Y:S01]  /*8d40*/  I2FP.F32.S32 R138, R4 ;  /* 0x00000004008a7245 */ /* 0x000fe20000201400 */
[----:B------:R-:W-:-:S04]  /*8d50*/  DEPBAR.LE SB0, 0x0 ;  /* 0x000080000000791a */ /* 0x000fc80000000000 */
[----:B------:R-:W-:Y:S01]  /*8d60*/  FSEL R142, R136, -INF , !P6 ;  /* 0xff800000888e7808 */ /* 0x000fe20007000000 */
[----:B------:R-:W-:Y:S01]  /*8d70*/  HMMA.16816.F32.BF16 R156, R28, R6, R156 ;  /* 0x000000061c9c723c */ /* 0x000fe2000004189c */
[----:B------:R-:W-:Y:S01]  /*8d80*/  ISETP.GE.AND P1, PT, R4, R135, PT ;  /* 0x000000870400720c */ /* 0x000fe20003f26270 */
[----:B------:R-:W-:Y:S01]  /*8d90*/  FFMA.FTZ R136, R138, UR5, R137 ;  /* 0x000000058a887c23 */ /* 0x000fe20008010089 */
[-C--:B------:R-:W-:Y:S01]  /*8da0*/  ISETP.GE.AND P6, PT, R4, R2.reuse, PT ;  /* 0x000000020400720c */ /* 0x080fe20003fc6270 */
[----:B------:R-:W-:Y:S01]  /*8db0*/  VIADD R4, R0, 0x18 ;  /* 0x0000001800047836 */ /* 0x000fe20000000000 */
[----:B------:R-:W-:Y:S01]  /*8dc0*/  ISETP.GE.AND P5, PT, R25, R2, PT ;  /* 0x000000021900720c */ /* 0x000fe20003fa6270 */
[----:B------:R-:W-:Y:S01]  /*8dd0*/  FFMA.FTZ R137, R138, UR5, R139 ;  /* 0x000000058a897c23 */ /* 0x000fe2000801008b */
[----:B------:R-:W-:Y:S01]  /*8de0*/  FSEL R136, R136, -INF , !P1 ;  /* 0xff80000088887808 */ /* 0x000fe20004800000 */
[----:B------:R-:W-:Y:S01]  /*8df0*/  HMMA.16816.F32.BF16 R164, R8, R22, R164 ;  /* 0x0000001608a4723c */ /* 0x000fe200000418a4 */
[----:B------:R-:W-:Y:S01]  /*8e00*/  I2FP.F32.S32 R21, R4 ;  /* 0x0000000400157245 */ /* 0x000fe20000201400 */
[----:B------:R-:W-:Y:S01]  /*8e10*/  VIADD R7, R0, 0x19 ;  /* 0x0000001900077836 */ /* 0x000fe20000000000 */
[----:B------:R-:W-:-:S02]  /*8e20*/  FSEL R227, R227, -INF , !P5 ;  /* 0xff800000e3e37808 */ /* 0x000fc40006800000 */
[CC--:B------:R-:W-:Y:S01]  /*8e30*/  ISETP.GE.AND P5, PT, R4.reuse, R135.reuse, PT ;  /* 0x000000870400720c */ /* 0x0c0fe20003fa6270 */
[----:B------:R-:W-:Y:S01]  /*8e40*/  FFMA.FTZ R32, R21, UR5, R32 ;  /* 0x0000000515207c23 */ /* 0x000fe20008010020 */
[----:B------:R-:W-:Y:S01]  /*8e50*/  BAR.SYNC.DEFER_BLOCKING 0x0 ;  /* 0x0000000000007b1d */ /* 0x000fe20000010000 */
[----:B------:R-:W-:Y:S01]  /*8e60*/  ISETP.GE.AND P1, PT, R4, R2, PT ;  /* 0x000000020400720c */ /* 0x000fe20003f26270 */
[----:B------:R-:W-:Y:S01]  /*8e70*/  VIADD R4, R0, 0x20 ;  /* 0x0000002000047836 */ /* 0x000fe20000000000 */
[----:B------:R-:W-:Y:S01]  /*8e80*/  FSEL R137, R137, -INF , !P6 ;  /* 0xff80000089897808 */ /* 0x000fe20007000000 */
[----:B------:R-:W-:Y:S01]  /*8e90*/  FFMA.FTZ R34, R21, UR5, R34 ;  /* 0x0000000515227c23 */ /* 0x000fe20008010022 */
[----:B------:R-:W-:Y:S02]  /*8ea0*/  FSEL R138, R32, -INF , !P5 ;  /* 0xff800000208a7808 */ /* 0x000fe40006800000 */
[----:B------:R-:W-:Y:S02]  /*8eb0*/  ISETP.GE.AND P6, PT, R7, R135, PT ;  /* 0x000000870700720c */ /* 0x000fe40003fc6270 */
[----:B------:R-:W-:-:S02]  /*8ec0*/  I2FP.F32.S32 R6, R7 ;  /* 0x0000000700067245 */ /* 0x000fc40000201400 */
[----:B------:R-:W-:Y:S01]  /*8ed0*/  ISETP.GE.AND P5, PT, R7, R2, PT ;  /* 0x000000020700720c */ /* 0x000fe20003fa6270 */
[C---:B-1----:R-:W-:Y:S01]  /*8ee0*/  HMMA.16816.F32.BF16 R160, R8.reuse, R12, R160 ;  /* 0x0000000c08a0723c */ /* 0x042fe200000418a0 */
[----:B------:R-:W-:Y:S01]  /*8ef0*/  I2FP.F32.S32 R7, R4 ;  /* 0x0000000400077245 */ /* 0x000fe20000201400 */
[C---:B------:R-:W-:Y:S01]  /*8f00*/  FFMA.FTZ R33, R6.reuse, UR5, R33 ;  /* 0x0000000506217c23 */ /* 0x040fe20008010021 */
[----:B------:R-:W-:Y:S01]  /*8f10*/  FFMA.FTZ R35, R6, UR5, R35 ;  /* 0x0000000506237c23 */ /* 0x000fe20008010023 */
[----:B------:R-:W-:Y:S01]  /*8f20*/  FSEL R155, R34, -INF , !P1 ;  /* 0xff800000229b7808 */ /* 0x000fe20004800000 */
[----:B------:R-:W-:Y:S02]  /*8f30*/  VIADD R6, R0, 0x21 ;  /* 0x0000002100067836 */ /* 0x000fe40000000000 */
[----:B------:R-:W-:Y:S01]  /*8f40*/  FFMA.FTZ R146, R7, UR5, R168 ;  /* 0x0000000507927c23 */ /* 0x000fe200080100a8 */
[----:B------:R-:W-:Y:S01]  /*8f50*/  ISETP.GE.AND P1, PT, R4, R135, PT ;  /* 0x000000870400720c */ /* 0x000fe20003f26270 */
[----:B------:R-:W-:Y:S01]  /*8f60*/  VIADD R12, R0, 0x28 ;  /* 0x00000028000c7836 */ /* 0x000fe20000000000 */
[----:B------:R-:W-:Y:S01]  /*8f70*/  FSEL R140, R33, -INF , !P6 ;  /* 0xff800000218c7808 */ /* 0x000fe20007000000 */
[----:B------:R-:W-:Y:S01]  /*8f80*/  HMMA.16816.F32.BF16 R156, R8, R14, R156 ;  /* 0x0000000e089c723c */ /* 0x000fe2000004189c */
[----:B------:R-:W-:Y:S01]  /*8f90*/  ISETP.GE.AND P6, PT, R4, R2, PT ;  /* 0x000000020400720c */ /* 0x000fe20003fc6270 */
[----:B------:R-:W-:Y:S01]  /*8fa0*/  FFMA.FTZ R147, R7, UR5, R170 ;  /* 0x0000000507937c23 */ /* 0x000fe200080100aa */
[----:B------:R-:W-:-:S02]  /*8fb0*/  FSEL R153, R35, -INF , !P5 ;  /* 0xff80000023997808 */ /* 0x000fc40006800000 */
[----:B------:R-:W-:Y:S02]  /*8fc0*/  FSEL R146, R146, -INF , !P1 ;  /* 0xff80000092927808 */ /* 0x000fe40004800000 */
[C---:B------:R-:W-:Y:S02]  /*8fd0*/  ISETP.GE.AND P5, PT, R6.reuse, R135, PT ;  /* 0x000000870600720c */ /* 0x040fe40003fa6270 */
[----:B------:R-:W-:Y:S02]  /*8fe0*/  I2FP.F32.S32 R4, R6 ;  /* 0x0000000600047245 */ /* 0x000fe40000201400 */
[----:B------:R-:W-:Y:S01]  /*8ff0*/  ISETP.GE.AND P1, PT, R6, R2, PT ;  /* 0x000000020600720c */ /* 0x000fe20003f26270 */
[----:B------:R-:W-:Y:S01]  /*9000*/  VIADD R6, R0, 0x29 ;  /* 0x0000002900067836 */ /* 0x000fe20000000000 */
[----:B------:R-:W-:Y:S01]  /*9010*/  I2FP.F32.S32 R7, R12 ;  /* 0x0000000c00077245 */ /* 0x000fe20000201400 */
[C---:B------:R-:W-:Y:S01]  /*9020*/  FFMA.FTZ R144, R4.reuse, UR5, R169 ;  /* 0x0000000504907c23 */ /* 0x040fe200080100a9 */
[----:B------:R-:W-:Y:S01]  /*9030*/  FFMA.FTZ R151, R4, UR5, R171 ;  /* 0x0000000504977c23 */ /* 0x000fe200080100ab */
[----:B------:R-:W-:-:S02]  /*9040*/  FSEL R147, R147, -INF , !P6 ;  /* 0xff80000093937808 */ /* 0x000fc40007000000 */
[----:B------:R-:W-:Y:S01]  /*9050*/  I2FP.F32.S32 R4, R6 ;  /* 0x0000000600047245 */ /* 0x000fe20000201400 */
[C---:B------:R-:W-:Y:S01]  /*9060*/  FFMA.FTZ R150, R7.reuse, UR5, R164 ;  /* 0x0000000507967c23 */ /* 0x040fe200080100a4 */
[----:B------:R-:W-:Y:S01]  /*9070*/  ISETP.GE.AND P6, PT, R12, R135, PT ;  /* 0x000000870c00720c */ /* 0x000fe20003fc6270 */
[----:B------:R-:W-:Y:S01]  /*9080*/  FFMA.FTZ R145, R7, UR5, R166 ;  /* 0x0000000507917c23 */ /* 0x000fe200080100a6 */
[----:B------:R-:W-:Y:S01]  /*9090*/  VIADD R7, R0, 0x30 ;  /* 0x0000003000077836 */ /* 0x000fe20000000000 */
[----:B------:R-:W-:Y:S01]  /*90a0*/  FSEL R144, R144, -INF , !P5 ;  /* 0xff80000090907808 */ /* 0x000fe20006800000 */
[C---:B------:R-:W-:Y:S01]  /*90b0*/  FFMA.FTZ R148, R4.reuse, UR5, R165 ;  /* 0x0000000504947c23 */ /* 0x040fe200080100a5 */
[----:B------:R-:W-:Y:S01]  /*90c0*/  FSEL R151, R151, -INF , !P1 ;  /* 0xff80000097977808 */ /* 0x000fe20004800000 */
[----:B------:R-:W-:Y:S01]  /*90d0*/  FFMA.FTZ R149, R4, UR5, R167 ;  /* 0x0000000504957c23 */ /* 0x000fe200080100a7 */
[----:B------:R-:W-:Y:S01]  /*90e0*/  FSEL R150, R150, -INF , !P6 ;  /* 0xff80000096967808 */ /* 0x000fe20007000000 */
[----:B------:R-:W-:Y:S01]  /*90f0*/  VIADD R4, R0, 0x31 ;  /* 0x0000003100047836 */ /* 0x000fe20000000000 */
[----:B------:R-:W-:-:S02]  /*9100*/  ISETP.GE.AND P5, PT, R12, R2, PT ;  /* 0x000000020c00720c */ /* 0x000fc40003fa6270 */
[C---:B------:R-:W-:Y:S02]  /*9110*/  ISETP.GE.AND P1, PT, R6.reuse, R135, PT ;  /* 0x000000870600720c */ /* 0x040fe40003f26270 */
[-C--:B------:R-:W-:Y:S01]  /*9120*/  ISETP.GE.AND P6, PT, R6, R2.reuse, PT ;  /* 0x000000020600720c */ /* 0x080fe20003fc6270 */
[----:B------:R-:W-:Y:S01]  /*9130*/  VIADD R6, R0, 0x38 ;  /* 0x0000003800067836 */ /* 0x000fe20000000000 */
[----:B------:R-:W-:Y:S02]  /*9140*/  I2FP.F32.S32 R9, R7 ;  /* 0x0000000700097245 */ /* 0x000fe40000201400 */
[----:B------:R-:W-:Y:S02]  /*9150*/  FSEL R145, R145, -INF , !P5 ;  /* 0xff80000091917808 */ /* 0x000fe40006800000 */
[----:B------:R-:W-:Y:S01]  /*9160*/  FSEL R148, R148, -INF , !P1 ;  /* 0xff80000094947808 */ /* 0x000fe20004800000 */
[----:B------:R-:W-:Y:S01]  /*9170*/  FFMA.FTZ R160, R9, UR5, R160 ;  /* 0x0000000509a07c23 */ /* 0x000fe200080100a0 */
[----:B------:R-:W-:Y:S01]  /*9180*/  ISETP.GE.AND P5, PT, R7, R135, PT ;  /* 0x000000870700720c */ /* 0x000fe20003fa6270 */
[----:B------:R-:W-:Y:S01]  /*9190*/  FFMA.FTZ R162, R9, UR5, R162 ;  /* 0x0000000509a27c23 */ /* 0x000fe200080100a2 */
[----:B------:R-:W-:-:S02]  /*91a0*/  ISETP.GE.AND P1, PT, R7, R2, PT ;  /* 0x000000020700720c */ /* 0x000fc40003f26270 */
[----:B------:R-:W-:Y:S02]  /*91b0*/  I2FP.F32.S32 R8, R4 ;  /* 0x0000000400087245 */ /* 0x000fe40000201400 */
[----:B------:R-:W-:Y:S02]  /*91c0*/  I2FP.F32.S32 R7, R6 ;  /* 0x0000000600077245 */ /* 0x000fe40000201400 */
[----:B------:R-:W-:Y:S01]  /*91d0*/  FSEL R224, R160, -INF , !P5 ;  /* 0xff800000a0e07808 */ /* 0x000fe20006800000 */
[----:B------:R-:W-:Y:S01]  /*91e0*/  FFMA.FTZ R163, R8, UR5, R163 ;  /* 0x0000000508a37c23 */ /* 0x000fe200080100a3 */
[----:B------:R-:W-:Y:S01]  /*91f0*/  FSEL R219, R162, -INF , !P1 ;  /* 0xff800000a2db7808 */ /* 0x000fe20004800000 */
[C---:B------:R-:W-:Y:S01]  /*9200*/  FFMA.FTZ R156, R7.reuse, UR5, R156 ;  /* 0x00000005079c7c23 */ /* 0x040fe2000801009c */
[----:B------:R-:W-:Y:S01]  /*9210*/  ISETP.GE.AND P5, PT, R4, R2, PT ;  /* 0x000000020400720c */ /* 0x000fe20003fa6270 */
[----:B------:R-:W-:Y:S01]  /*9220*/  FFMA.FTZ R158, R7, UR5, R158 ;  /* 0x00000005079e7c23 */ /* 0x000fe2000801009e */
[----:B------:R-:W-:Y:S01]  /*9230*/  ISETP.GE.AND P1, PT, R6, R135, PT ;  /* 0x000000870600720c */ /* 0x000fe20003f26270 */
[----:B------:R-:W-:Y:S01]  /*9240*/  FFMA.FTZ R161, R8, UR5, R161 ;  /* 0x0000000508a17c23 */ /* 0x000fe200080100a1 */
[----:B------:R-:W-:-:S02]  /*9250*/  I2FP.F32.S32 R7, R0 ;  /* 0x0000000000077245 */ /* 0x000fc40000201400 */
[----:B------:R-:W-:Y:S02]  /*9260*/  FSEL R149, R149, -INF , !P6 ;  /* 0xff80000095957808 */ /* 0x000fe40007000000 */
[-C--:B------:R-:W-:Y:S01]  /*9270*/  ISETP.GE.AND P6, PT, R4, R135.reuse, PT ;  /* 0x000000870400720c */ /* 0x080fe20003fc6270 */
[----:B------:R-:W-:Y:S01]  /*9280*/  VIADD R4, R0, 0x39 ;  /* 0x0000003900047836 */ /* 0x000fe20000000000 */
[----:B------:R-:W-:Y:S02]  /*9290*/  FSEL R171, R163, -INF , !P5 ;  /* 0xff800000a3ab7808 */ /* 0x000fe40006800000 */
[----:B------:R-:W-:Y:S02]  /*92a0*/  FSEL R220, R156, -INF , !P1 ;  /* 0xff8000009cdc7808 */ /* 0x000fe40004800000 */
[C---:B------:R-:W-:Y:S02]  /*92b0*/  ISETP.GE.AND P5, PT, R0.reuse, R135, PT ;  /* 0x000000870000720c */ /* 0x040fe40003fa6270 */
[----:B------:R-:W-:Y:S01]  /*92c0*/  ISETP.GE.AND P1, PT, R0, R2, PT ;  /* 0x000000020000720c */ /* 0x000fe20003f26270 */
[C---:B------:R-:W-:Y:S01]  /*92d0*/  FFMA.FTZ R0, R7.reuse, UR5, R16 ;  /* 0x0000000507007c23 */ /* 0x040fe20008010010 */
[----:B------:R-:W-:Y:S01]  /*92e0*/  FFMA.FTZ R7, R7, UR5, R18 ;  /* 0x0000000507077c23 */ /* 0x000fe20008010012 */
[----:B------:R-:W-:-:S02]  /*92f0*/  FSEL R222, R161, -INF , !P6 ;  /* 0xff800000a1de7808 */ /* 0x000fc40007000000 */
[----:B------:R-:W-:Y:S02]  /*9300*/  ISETP.GE.AND P6, PT, R6, R2, PT ;  /* 0x000000020600720c */ /* 0x000fe40003fc6270 */
[----:B------:R-:W-:Y:S02]  /*9310*/  FSEL R7, R7, -INF , !P1 ;  /* 0xff80000007077808 */ /* 0x000fe40004800000 */
[----:B------:R-:W-:Y:S02]  /*9320*/  PLOP3.LUT P1, PT, PT, PT, UP0, 0x80, 0x0 ;  /* 0x000000000000781c */ /* 0x000fe40003f2f008 */
[----:B------:R-:W-:Y:S02]  /*9330*/  I2FP.F32.S32 R6, R4 ;  /* 0x0000000400067245 */ /* 0x000fe40000201400 */
[----:B------:R-:W-:Y:S02]  /*9340*/  FSEL R169, R158, -INF , !P6 ;  /* 0xff8000009ea97808 */ /* 0x000fe40007000000 */
[----:B------:R-:W-:Y:S01]  /*9350*/  FSEL R0, R0, -INF , !P5 ;  /* 0xff80000000007808 */ /* 0x000fe20006800000 */
[C---:B------:R-:W-:Y:S01]  /*9360*/  FFMA.FTZ R157, R6.reuse, UR5, R157 ;  /* 0x00000005069d7c23 */ /* 0x040fe2000801009d */
[----:B------:R-:W-:Y:S01]  /*9370*/  FFMA.FTZ R159, R6, UR5, R159 ;  /* 0x00000005069f7c23 */ /* 0x000fe2000801009f */
        /* <DEDUP_REMOVED lines=54> */
[----:B------:R-:W-:Y:S02]  /*96e0*/  IMAD.U32 R10, RZ, RZ, UR16 ;  /* 0x00000010ff0a7e24 */ /* 0x000fe4000f8e00ff */
[----:B------:R-:W-:Y:S02]  /*96f0*/  IMAD.U32 R11, RZ, RZ, UR17 ;  /* 0x00000011ff0b7e24 */ /* 0x000fe4000f8e00ff */
        /* <DEDUP_REMOVED lines=10> */
[----:B------:R-:W-:Y:S01]  /*97a0*/  UIADD3 UR17, UR17, UR4, URZ ;  /* 0x0000000411117290 */ /* 0x000fe2000fffe03f */
[----:B--2---:R-:W-:Y:S02]  /*97b0*/  R2UR UR15, R4 ;  /* 0x00000000040f72ca */ /* 0x004fe400000e0000 */
[----:B---3--:R-:W-:-:S13]  /*97c0*/  R2UR UR9, R2 ;  /* 0x00000000020972ca */ /* 0x008fda00000e0000 */
[----:B------:R-:W-:-:S03]  /*97d0*/  UIADD3 UR15, -UR15, UR9, URZ ;  /* 0x000000090f0f7290 */ /* 0x000fc6000fffe13f */
[----:B------:R-:W-:Y:S01]  /*97e0*/  ULDC.64 UR8, c[0x0][0x230] ;  /* 0x00008c0000087ab9 */ /* 0x000fe20000000a00 */
[----:B------:R-:W-:Y:S02]  /*97f0*/  USHF.R.S32.HI UR4, URZ, 0x1f, UR15 ;  /* 0x0000001f3f047899 */ /* 0x000fe4000801140f */
[----:B------:R-:W-:Y:S02]  /*9800*/  UIMAD.WIDE.U32 UR16, UR15, UR8, UR16 ;  /* 0x000000080f1072a5 */ /* 0x000fe4000f8e0010 */
[----:B------:R-:W-:-:S04]  /*9810*/  UIMAD UR4, UR4, UR8, URZ ;  /* 0x00000008040472a4 */ /* 0x000fc8000f8e023f */
[----:B------:R-:W-:-:S04]  /*9820*/  UIMAD UR4, UR15, UR9, UR4 ;  /* 0x000000090f0472a4 */ /* 0x000fc8000f8e0204 */
[----:B------:R-:W-:Y:S01]  /*9830*/  UIADD3 UR8, UR17, UR4, URZ ;  /* 0x0000000411087290 */ /* 0x000fe2000fffe03f */
[----:B------:R-:W-:Y:S11]  /*9840*/  BRA `(.L_x_2297) ;  /* 0x0000000000087947 */ /* 0x000ff60003800000 */
.L_x_2296:
[----:B------:R-:W-:-:S04]  /*9850*/  ULEA UR16, -UR6, URZ, 0x6 ;  /* 0x0000003f06107291 */ /* 0x000fc8000f8e313f */
[----:B------:R-:W-:-:S12]  /*9860*/  USHF.R.S32.HI UR8, URZ, 0x1f, UR16 ;  /* 0x0000001f3f087899 */ /* 0x000fd80008011410 */
.L_x_2297:
[----:B------:R-:W-:Y:S01]  /*9870*/  IMAD.U32 R29, RZ, RZ, UR16 ;  /* 0x00000010ff1d7e24 */ /* 0x000fe2000f8e00ff */
[C---:B------:R-:W-:Y:S01]  /*9880*/  @!P3 IADD3 R11, P5, R133.reuse, UR16, RZ ;  /* 0x00000010850bbc10 */ /* 0x040fe2000ffbe0ff */
[----:B------:R-:W-:Y:S01]  /*9890*/  IMAD.U32 R6, RZ, RZ, UR16 ;  /* 0x00000010ff067e24 */ /* 0x000fe2000f8e00ff */
[----:B------:R-:W-:Y:S01]  /*98a0*/  @!P2 IADD3 R9, P1, R133, UR16, RZ ;  /* 0x000000108509ac10 */ /* 0x000fe2000ff3e0ff */
[----:B------:R-:W-:Y:S01]  /*98b0*/  IMAD.U32 R2, RZ, RZ, UR8 ;  /* 0x00000008ff027e24 */ /* 0x000fe2000f8e00ff */
[----:B------:R-:W-:Y:S01]  /*98c0*/  @!P4 LEA R28, P6, R29, R210, 0x1 ;  /* 0x000000d21d1cc211 */ /* 0x000fe200078c08ff */
[----:B------:R-:W-:Y:S01]  /*98d0*/  IMAD.U32 R13, RZ, RZ, UR27 ;  /* 0x0000001bff0d7e24 */ /* 0x000fe2000f8e00ff */
[----:B------:R-:W-:Y:S01]  /*98e0*/  @!P3 IADD3.X R4, R134, UR8, RZ, P5, !PT ;  /* 0x000000088604bc10 */ /* 0x000fe2000affe4ff */
[----:B------:R-:W-:Y:S01]  /*98f0*/  UIADD3 UR7, UP1, UP0, UR27, UR16, UR27 ;  /* 0x000000101b077290 */ /* 0x000fe2000f83e01b */
[----:B------:R-:W-:Y:S01]  /*9900*/  @!P4 LEA.HI.X R29, R6, R209, R2, 0x1, P6 ;  /* 0x000000d1061dc211 */ /* 0x000fe200030f0c02 */
[----:B------:R-:W-:Y:S01]  /*9910*/  IMAD.U32 R25, RZ, RZ, UR26 ;  /* 0x0000001aff197e24 */ /* 0x000fe2000f8e00ff */
[----:B------:R-:W-:Y:S01]  /*9920*/  @!P3 LEA R22, P5, R11, UR20, 0x1 ;  /* 0x000000140b16bc11 */ /* 0x000fe2000f8a08ff */
[----:B------:R-:W-:Y:S01]  /*9930*/  UIADD3.X UR4, UR26, UR8, UR26, UP1, UP0 ;  /* 0x000000081a047290 */ /* 0x000fe20008fe041a */
[----:B------:R-:W-:Y:S01]  /*9940*/  @!P2 IADD3.X R2, R134, UR8, RZ, P1, !PT ;  /* 0x000000088602ac10 */ /* 0x000fe20008ffe4ff */
[----:B------:R1:W-:Y:S01]  /*9950*/  @P4 STS.128 [R203+0x6000], RZ ;  /* 0x006000ffcb004388 */ /* 0x0003e20000000c00 */
[----:B------:R-:W-:Y:S01]  /*9960*/  @!P2 LEA R14, P1, R9, UR20, 0x1 ;  /* 0x00000014090eac11 */ /* 0x000fe2000f8208ff */
[----:B------:R-:W-:Y:S01]  /*9970*/  BSSY B0, `(.L_x_2298) ;  /* 0x000006a000007945 */ /* 0x000fe20003800000 */
[----:B------:R-:W-:Y:S01]  /*9980*/  @!P3 LEA.HI.X R23, R11, UR21, R4, 0x1, P5 ;  /* 0x000000150b17bc11 */ /* 0x000fe2000a8f0c04 */
[----:B------:R-:W-:Y:S01]  /*9990*/  IMAD.U32 R4, RZ, RZ, UR26 ;  /* 0x0000001aff047e24 */ /* 0x000fe2000f8e00ff */
[----:B------:R-:W-:Y:S01]  /*99a0*/  @!P2 LEA.HI.X R15, R9, UR21, R2, 0x1, P1 ;  /* 0x00000015090fac11 */ /* 0x000fe200088f0c02 */
[----:B------:R-:W-:Y:S01]  /*99b0*/  IMAD.U32 R2, RZ, RZ, UR27 ;  /* 0x0000001bff027e24 */ /* 0x000fe2000f8e00ff */
[----:B------:R-:W-:Y:S01]  /*99c0*/  @!P4 IADD3 R13, P5, R13, UR16, RZ ;  /* 0x000000100d0dcc10 */ /* 0x000fe2000ffbe0ff */
[----:B------:R-:W-:Y:S01]  /*99d0*/  IMAD.U32 R9, RZ, RZ, UR26 ;  /* 0x0000001aff097e24 */ /* 0x000fe2000f8e00ff */
[----:B------:R-:W-:Y:S01]  /*99e0*/  @!PT LDS RZ, [RZ] ;  /* 0x00000000fffff984 */ /* 0x000fe20000000800 */
[----:B------:R-:W-:Y:S01]  /*99f0*/  @!PT LDS RZ, [RZ] ;  /* 0x00000000fffff984 */ /* 0x000fe20000000800 */
[----:B------:R-:W-:Y:S01]  /*9a00*/  @!PT LDS RZ, [RZ] ;  /* 0x00000000fffff984 */ /* 0x000fe20000000800 */
[----:B------:R1:W-:Y:S02]  /*9a10*/  @!P4 LDGSTS.E.BYPASS.LTC128B.128 [R203+0x6000], desc[UR24][R28.64] ;  /* 0x060000001ccbcfae */ /* 0x0003e4000b901d58 */
[----:B------:R-:W-:-:S02]  /*9a20*/  @!P4 IADD3.X R4, R4, UR8, RZ, P5, !PT ;  /* 0x000000080404cc10 */ /* 0x000fc4000affe4ff */
[--C-:B------:R-:W-:Y:S01]  /*9a30*/  @!P3 IADD3 R11, P5, P1, R133, UR16, R2.reuse ;  /* 0x00000010850bbc10 */ /* 0x100fe2000f9be002 */
[----:B------:R1:W-:Y:S01]  /*9a40*/  @P3 STS.128 [R203+0x8000], RZ ;  /* 0x008000ffcb003388 */ /* 0x0003e20000000c00 */
[----:B------:R-:W-:Y:S02]  /*9a50*/  @!P4 LEA R20, P6, R13, R210, 0x1 ;  /* 0x000000d20d14c211 */ /* 0x000fe400078c08ff */
[C---:B------:R-:W-:Y:S01]  /*9a60*/  @!P3 IADD3.X R8, R134.reuse, UR8, R9, P5, P1 ;  /* 0x000000088608bc10 */ /* 0x040fe2000afe2409 */
[----:B------:R-:W-:Y:S01]  /*9a70*/  @!PT LDS RZ, [RZ] ;  /* 0x00000000fffff984 */ /* 0x000fe20000000800 */
[----:B------:R-:W-:Y:S01]  /*9a80*/  @!PT LDS RZ, [RZ] ;  /* 0x00000000fffff984 */ /* 0x000fe20000000800 */
[----:B------:R-:W-:Y:S01]  /*9a90*/  @!PT LDS RZ, [RZ] ;  /* 0x00000000fffff984 */ /* 0x000fe20000000800 */
[----:B------:R1:W-:Y:S01]  /*9aa0*/  @!P3 LDGSTS.E.BYPASS.LTC128B.128 [R203+0x8000], desc[UR24][R22.64+0x80] ;  /* 0x0800008016cbbfae */ /* 0x0003e2000b901d58 */
[----:B------:R-:W-:Y:S01]  /*9ab0*/  @!P2 IADD3 R9, P5, P1, R133, UR16, R2 ;  /* 0x000000108509ac10 */ /* 0x000fe2000f9be002 */
[----:B------:R-:W-:Y:S01]  /*9ac0*/  IMAD.U32 R2, RZ, RZ, UR4 ;  /* 0x00000004ff027e24 */ /* 0x000fe2000f8e00ff */
[----:B------:R-:W-:Y:S01]  /*9ad0*/  @!P4 LEA.HI.X R21, R13, R209, R4, 0x1, P6 ;  /* 0x000000d10d15c211 */ /* 0x000fe200030f0c04 */
[----:B------:R-:W-:Y:S01]  /*9ae0*/  IMAD.U32 R13, RZ, RZ, UR7 ;  /* 0x00000007ff0d7e24 */ /* 0x000fe2000f8e00ff */
[----:B------:R-:W-:Y:S01]  /*9af0*/  @!P2 IADD3.X R6, R134, UR8, R25, P5, P1 ;  /* 0x000000088606ac10 */ /* 0x000fe2000afe2419 */
[----:B------:R-:W-:Y:S01]  /*9b00*/  IMAD.U32 R4, RZ, RZ, UR7 ;  /* 0x00000007ff047e24 */ /* 0x000fe2000f8e00ff */
[----:B------:R-:W-:Y:S01]  /*9b10*/  @!P3 LEA R12, P6, R11, UR20, 0x1 ;  /* 0x000000140b0cbc11 */ /* 0x000fe2000f8c08ff */
[----:B------:R1:W-:Y:S01]  /*9b20*/  @P2 STS.128 [R203+0xa000], RZ ;  /* 0x00a000ffcb002388 */ /* 0x0003e20000000c00 */
[----:B------:R-:W-:-:S02]  /*9b30*/  @!P2 LEA R10, P1, R9, UR20, 0x1 ;  /* 0x00000014090aac11 */ /* 0x000fc4000f8208ff */
[----:B------:R-:W-:Y:S01]  /*9b40*/  @!P4 LEA R30, P5, R13, R210, 0x1 ;  /* 0x000000d20d1ec211 */ /* 0x000fe200078a08ff */
[----:B------:R-:W-:Y:S01]  /*9b50*/  @!PT LDS RZ, [RZ] ;  /* 0x00000000fffff984 */ /* 0x000fe20000000800 */
[----:B------:R-:W-:Y:S01]  /*9b60*/  @!PT LDS RZ, [RZ] ;  /* 0x00000000fffff984 */ /* 0x000fe20000000800 */
[----:B------:R-:W-:Y:S01]  /*9b70*/  @!PT LDS RZ, [RZ] ;  /* 0x00000000fffff984 */ /* 0x000fe20000000800 */
[----:B------:R1:W-:Y:S01]  /*9b80*/  @!P2 LDGSTS.E.BYPASS.LTC128B.128 [R203+0xa000], desc[UR24][R14.64+0x100] ;  /* 0x0a0001000ecbafae */ /* 0x0003e2000b901d58 */
[----:B------:R-:W-:Y:S02]  /*9b90*/  @!P3 LEA.HI.X R13, R11, UR21, R8, 0x1, P6 ;  /* 0x000000150b0dbc11 */ /* 0x000fe4000b0f0c08 */
[----:B------:R-:W-:Y:S01]  /*9ba0*/  @!P2 LEA.HI.X R11, R9, UR21, R6, 0x1, P1 ;  /* 0x00000015090bac11 */ /* 0x000fe200088f0c06 */
[----:B------:R1:W-:Y:S01]  /*9bb0*/  @P4 STS.128 [R203+0x6800], RZ ;  /* 0x006800ffcb004388 */ /* 0x0003e20000000c00 */
[C---:B------:R-:W-:Y:S02]  /*9bc0*/  @!P3 IADD3 R6, P1, R133.reuse, UR7, RZ ;  /* 0x000000078506bc10 */ /* 0x040fe4000ff3e0ff */
[----:B------:R-:W-:Y:S01]  /*9bd0*/  @!P4 LEA.HI.X R31, R4, R209, R2, 0x1, P5 ;  /* 0x000000d1041fc211 */ /* 0x000fe200028f0c02 */
[----:B------:R-:W-:Y:S01]  /*9be0*/  @!PT LDS RZ, [RZ] ;  /* 0x00000000fffff984 */ /* 0x000fe20000000800 */
[----:B------:R-:W-:Y:S01]  /*9bf0*/  @!PT LDS RZ, [RZ] ;  /* 0x00000000fffff984 */ /* 0x000fe20000000800 */
[----:B------:R-:W-:Y:S01]  /*9c00*/  @!PT LDS RZ, [RZ] ;  /* 0x00000000fffff984 */ /* 0x000fe20000000800 */
[----:B------:R1:W-:Y:S01]  /*9c10*/  @!P4 LDGSTS.E.BYPASS.LTC128B.128 [R203+0x6800], desc[UR24][R20.64] ;  /* 0x0680000014cbcfae */ /* 0x0003e2000b901d58 */
[----:B------:R-:W-:Y:S01]  /*9c20*/  @!P2 IADD3 R9, P5, R133, UR7, RZ ;  /* 0x000000078509ac10 */ /* 0x000fe2000ffbe0ff */
[----:B------:R-:W-:Y:S01]  /*9c30*/  UIADD3 UR7, UP0, UR27, UR7, URZ ;  /* 0x000000071b077290 */ /* 0x000fe2000ff1e03f */
[----:B------:R-:W-:Y:S01]  /*9c40*/  @!P3 IADD3.X R25, R134, UR4, RZ, P1, !PT ;  /* 0x000000048619bc10 */ /* 0x000fe20008ffe4ff */
[----:B------:R1:W-:Y:S01]  /*9c50*/  @P3 STS.128 [R203+0x8800], RZ ;  /* 0x008800ffcb003388 */ /* 0x0003e20000000c00 */
[----:B------:R-:W-:-:S02]  /*9c60*/  @!P3 LEA R34, P1, R6, UR20, 0x1 ;  /* 0x000000140622bc11 */ /* 0x000fc4000f8208ff */
[----:B------:R-:W-:Y:S01]  /*9c70*/  @!P2 IADD3.X R2, R134, UR4, RZ, P5, !PT ;  /* 0x000000048602ac10 */ /* 0x000fe2000affe4ff */
[----:B------:R-:W-:Y:S01]  /*9c80*/  UIADD3.X UR4, UR26, UR4, URZ, UP0, !UPT ;  /* 0x000000041a047290 */ /* 0x000fe200087fe43f */
[C---:B------:R-:W-:Y:S01]  /*9c90*/  @!P2 LEA R32, P5, R9.reuse, UR20, 0x1 ;  /* 0x000000140920ac11 */ /* 0x040fe2000f8a08ff */
[----:B------:R-:W-:Y:S01]  /*9ca0*/  IMAD.U32 R4, RZ, RZ, UR7 ;  /* 0x00000007ff047e24 */ /* 0x000fe2000f8e00ff */
[----:B------:R-:W-:Y:S01]  /*9cb0*/  @!P3 LEA.HI.X R35, R6, UR21, R25, 0x1, P1 ;  /* 0x000000150623bc11 */ /* 0x000fe200088f0c19 */
        /* <DEDUP_REMOVED lines=13> */
[----:B------:R-:W-:Y:S01]  /*9d90*/  @!PT LDS RZ, [RZ] ;  /* 0x00000000fffff984 */ /* 0x000fe20000000800 */
[----:B------:R-:W-:Y:S01]  /*9da0*/  @!PT LDS RZ, [RZ] ;  /* 0x00000000fffff984 */ /* 0x000fe20000000800 */
[----:B------:R-:W-:Y:S01]  /*9db0*/  @!PT LDS RZ, [RZ] ;  /* 0x00000000fffff984 */ /* 0x000fe20000000800 */
[----:B------:R1:W-:Y:S01]  /*9dc0*/  @!P2 LDGSTS.E.BYPASS.LTC128B.128 [R203+0xa800], desc[UR24][R10.64+0x100] ;  /* 0x0a8001000acbafae */ /* 0x0003e2000b901d58 */
[----:B------:R-:W-:-:S03]  /*9dd0*/  @!P3 LEA.HI.X R9, R9, UR21, R6, 0x1, P1 ;  /* 0x000000150909bc11 */ /* 0x000fc600088f0c06 */
        /* <DEDUP_REMOVED lines=35> */
.L_x_2299:
[----:B------:R-:W-:Y:S05]  /*a010*/  BSYNC B0 ;  /* 0x0000000000007941 */ /* 0x000fea0003800000 */
.L_x_2298:
[----:B------:R-:W0:Y:S01]  /*a020*/  LDGDEPBAR ;  /* 0x00000000000079af */ /* 0x000e220000000000 */
[----:B-12---:R-:W-:Y:S01]  /*a030*/  IMAD.U32 R9, RZ, RZ, UR16 ;  /* 0x00000010ff097e24 */ /* 0x006fe2000f8e00ff */
[----:B------:R-:W-:Y:S01]  /*a040*/  MOV R2, UR8 ;  /* 0x0000000800027c02 */ /* 0x000fe20008000f00 */
[----:B------:R-:W-:-:S03]  /*a050*/  IMAD.U32 R4, RZ, RZ, UR16 ;  /* 0x00000010ff047e24 */ /* 0x000fc6000f8e00ff */
[----:B------:R-:W-:-:S04]  /*a060*/  LEA R210, P1, R9, R210, 0x1 ;  /* 0x000000d209d27211 */ /* 0x000fc800078208ff */
[----:B------:R-:W-:-:S09]  /*a070*/  LEA.HI.X R209, R4, R209, R2, 0x1, P1 ;  /* 0x000000d104d17211 */ /* 0x000fd200008f0c02 */
.L_x_2295:
[----:B------:R-:W-:Y:S01]  /*a080*/  FMNMX.FTZ R9, R132, R0, !PT ;  /* 0x0000000084097209 */ /* 0x000fe20007810000 */
        /* <DEDUP_REMOVED lines=39> */
[----:B-1----:R-:W-:-:S03]  /*a300*/  FMNMX.FTZ R214, R9, R214, !PT ;  /* 0x000000d609d67209 */ /* 0x002fc60007810000 */
[----:B------:R-:W-:Y:S01]  /*a310*/  LDSM.16.MT88.4 R8, [R192+0xc000] ;  /* 0x00c00000c008783b */ /* 0x000fe20000004200 */
[----:B--2---:R-:W-:Y:S01]  /*a320*/  FMNMX.FTZ R207, R2, R207, !PT ;  /* 0x000000cf02cf7209 */ /* 0x004fe20007810000 */
        /* <DEDUP_REMOVED lines=18> */
[----:B------:R-:W-:Y:S01]  /*a450*/  FMUL.FTZ R3, R6, UR14 ;  /* 0x0000000e06037c20 */ /* 0x000fe20008410000 */
[----:B------:R-:W-:Y:S01]  /*a460*/  MUFU.EX2 R208, R208 ;  /* 0x000000d000d07308 */ /* 0x000fe20000000800 */
[----:B------:R-:W-:Y:S01]  /*a470*/  FADD.FTZ R4, R132, -R7 ;  /* 0x8000000784047221 */ /* 0x000fe20000010000 */
[----:B------:R-:W2:Y:S01]  /*a480*/  LDSM.16.MT88.4 R24, [R189+0xc000] ;  /* 0x00c00000bd18783b */ /* 0x000ea20000004200 */
[--C-:B------:R-:W-:Y:S01]  /*a490*/  FFMA.FTZ R223, R142, UR14, -R221.reuse ;  /* 0x0000000e8edf7c23 */ /* 0x100fe200080108dd */
[--C-:B------:R-:W-:Y:S01]  /*a4a0*/  FFMA.FTZ R230, R140, UR14, -R221.reuse ;  /* 0x0000000e8ce67c23 */ /* 0x100fe200080108dd */
[----:B------:R-:W-:Y:S01]  /*a4b0*/  FMUL.FTZ R216, R4, UR14 ;  /* 0x0000000e04d87c20 */ /* 0x000fe20008410000 */
[----:B------:R-:W-:Y:S01]  /*a4c0*/  LDSM.16.MT88.4 R140, [R188+0x10000] ;  /* 0x01000000bc8c783b */ /* 0x000fe20000004200 */
[--C-:B------:R-:W-:Y:S01]  /*a4d0*/  FFMA.FTZ R226, R136, UR14, -R221.reuse ;  /* 0x0000000e88e27c23 */ /* 0x100fe200080108dd */
[----:B------:R-:W3:Y:S01]  /*a4e0*/  MUFU.EX2 R175, R175 ;  /* 0x000000af00af7308 */ /* 0x000ee20000000800 */
[--C-:B------:R-:W-:Y:S01]  /*a4f0*/  FFMA.FTZ R225, R138, UR14, -R221.reuse ;  /* 0x0000000e8ae17c23 */ /* 0x100fe200080108dd */
[--C-:B------:R-:W-:Y:S01]  /*a500*/  FFMA.FTZ R227, R227, UR14, -R170.reuse ;  /* 0x0000000ee3e37c23 */ /* 0x100fe200080108aa */
        /* <DEDUP_REMOVED lines=13> */
[----:B------:R-:W4:Y:S01]  /*a5e0*/  MUFU.EX2 R173, R173 ;  /* 0x000000ad00ad7308 */ /* 0x000f220000000800 */
[----:B---3--:R-:W-:Y:S01]  /*a5f0*/  F2FP.BF16.F32.PACK_AB R4, R175, R208 ;  /* 0x000000d0af04723e */ /* 0x008fe200000010ff */
        /* <DEDUP_REMOVED lines=8> */
[----:B------:R-:W-:Y:S01]  /*a680*/  LDSM.16.MT88.4 R144, [R188+0xd000] ;  /* 0x00d00000bc90783b */ /* 0x000fe20000004200 */
[--C-:B------:R-:W-:Y:S01]  /*a690*/  FFMA.FTZ R219, R171, UR14, -R170.reuse ;  /* 0x0000000eabdb7c23 */ /* 0x100fe200080108aa */
[--C-:B------:R-:W-:Y:S01]  /*a6a0*/  FFMA.FTZ R222, R169, UR14, -R170.reuse ;  /* 0x0000000ea9de7c23 */ /* 0x100fe200080108aa */
[----:B------:R-:W-:-:S03]  /*a6b0*/  FFMA.FTZ R241, R168, UR14, -R170 ;  /* 0x0000000ea8f17c23 */ /* 0x000fc600080108aa */
        /* <DEDUP_REMOVED lines=57> */
[----:B------:R-:W3:Y:S01]  /*aa50*/  LDSM.16.MT88.4 R124, [R189+0x10000] ;  /* 0x01000000bd7c783b */ /* 0x000ee20000004200 */
        /* <DEDUP_REMOVED lines=41> */
[----:B------:R-:W5:Y:S01]  /*acf0*/  LDSM.16.MT88.4 R128, [R190+0x10000] ;  /* 0x01000000be80783b */ /* 0x000f620000004200 */
[-C--:B------:R-:W-:Y:S01]  /*ad00*/  FMUL.FTZ R80, R80, R216.reuse ;  /* 0x000000d850507220 */ /* 0x080fe20000410000 */
[C---:B---3--:R-:W-:Y:S01]  /*ad10*/  HMMA.16816.F32.BF16 R84, R4.reuse, R124, R84 ;  /* 0x0000007c0454723c */ /* 0x048fe20000041854 */
[-C--:B------:R-:W-:Y:S01]  /*ad20*/  FMUL.FTZ R81, R81, R216.reuse ;  /* 0x000000d851517220 */ /* 0x080fe20000410000 */
[-C--:B------:R-:W-:Y:S01]  /*ad30*/  FMUL.FTZ R82, R82, R3.reuse ;  /* 0x0000000352527220 */ /* 0x080fe20000410000 */
[-C--:B------:R-:W-:Y:S01]  /*ad40*/  FMUL.FTZ R83, R83, R3.reuse ;  /* 0x0000000353537220 */ /* 0x080fe20000410000 */
[----:B------:R-:W3:Y:S01]  /*ad50*/  MUFU.EX2 R226, R226 ;  /* 0x000000e200e27308 */ /* 0x000ee20000000800 */
[-C--:B------:R-:W-:Y:S01]  /*ad60*/  FMUL.FTZ R96, R96, R216.reuse ;  /* 0x000000d860607220 */ /* 0x080fe20000410000 */
[C---:B------:R-:W-:Y:S01]  /*ad70*/  HMMA.16816.F32.BF16 R92, R4.reuse, R126, R92 ;  /* 0x0000007e045c723c */ /* 0x040fe2000004185c */
[----:B------:R-:W5:Y:S01]  /*ad80*/  LDSM.16.MT88.4 R124, [R188+0xc800] ;  /* 0x00c80000bc7c783b */ /* 0x000f620000004200 */
[-C--:B------:R-:W-:Y:S01]  /*ad90*/  FMUL.FTZ R97, R97, R216.reuse ;  /* 0x000000d861617220 */ /* 0x080fe20000410000 */
[-C--:B------:R-:W-:Y:S01]  /*ada0*/  FMUL.FTZ R98, R98, R3.reuse ;  /* 0x0000000362627220 */ /* 0x080fe20000410000 */
[-C--:B------:R-:W-:Y:S01]  /*adb0*/  FMUL.FTZ R99, R99, R3.reuse ;  /* 0x0000000363637220 */ /* 0x080fe20000410000 */
[-C--:B------:R-:W-:Y:S01]  /*adc0*/  FMUL.FTZ R112, R112, R216.reuse ;  /* 0x000000d870707220 */ /* 0x080fe20000410000 */
[C---:B----4-:R-:W-:Y:S01]  /*add0*/  HMMA.16816.F32.BF16 R60, R4.reuse, R56, R60 ;  /* 0x00000038043c723c */ /* 0x050fe2000004183c */
[----:B------:R-:W-:Y:S01]  /*ade0*/  MUFU.EX2 R225, R225 ;  /* 0x000000e100e17308 */ /* 0x000fe20000000800 */
[-C--:B------:R-:W-:Y:S01]  /*adf0*/  FMUL.FTZ R113, R113, R216.reuse ;  /* 0x000000d871717220 */ /* 0x080fe20000410000 */
[-C--:B------:R-:W-:Y:S01]  /*ae00*/  FMUL.FTZ R114, R114, R3.reuse ;  /* 0x0000000372727220 */ /* 0x080fe20000410000 */
[----:B------:R-:W-:Y:S01]  /*ae10*/  FMUL.FTZ R115, R115, R3 ;  /* 0x0000000373737220 */ /* 0x000fe20000410000 */
[----:B------:R-:W-:Y:S01]  /*ae20*/  LDSM.16.MT88.4 R108, [R190+0xe800] ;  /* 0x00e80000be6c783b */ /* 0x000fe20000004200 */
[----:B------:R-:W-:Y:S01]  /*ae30*/  HMMA.16816.F32.BF16 R56, R4, R58, R80 ;  /* 0x0000003a0438723c */ /* 0x000fe20000041850 */
[----:B------:R-:W-:-:S02]  /*ae40*/  FFMA.FTZ R208, R213, R216, R208 ;  /* 0x000000d8d5d07223 */ /* 0x000fc400000100d0 */
[----:B------:R-:W4:Y:S01]  /*ae50*/  MUFU.EX2 R230, R230 ;  /* 0x000000e600e67308 */ /* 0x000f220000000800 */
[----:B------:R-:W-:Y:S01]  /*ae60*/  LDSM.16.MT88.4 R120, [R192+0xe800] ;  /* 0x00e80000c078783b */ /* 0x000fe20000004200 */
[----:B------:R-:W-:Y:S01]  /*ae70*/  FADD.FTZ R175, R175, R208 ;  /* 0x000000d0afaf7221 */ /* 0x000fe20000010000 */
[C---:B-1----:R-:W-:Y:S01]  /*ae80*/  HMMA.16816.F32.BF16 R68, R4.reuse, R64, R68 ;  /* 0x000000400444723c */ /* 0x042fe20000041844 */
[-C--:B------:R-:W-:Y:S01]  /*ae90*/  FMUL.FTZ R80, R100, R216.reuse ;  /* 0x000000d864507220 */ /* 0x080fe20000410000 */
[----:B------:R-:W-:Y:S01]  /*aea0*/  FMUL.FTZ R81, R101, R216 ;  /* 0x000000d865517220 */ /* 0x000fe20000410000 */
[-C--:B------:R-:W-:Y:S01]  /*aeb0*/  FMUL.FTZ R82, R102, R3.reuse ;  /* 0x0000000366527220 */ /* 0x080fe20000410000 */
[----:B------:R-:W-:Y:S01]  /*aec0*/  FMUL.FTZ R83, R103, R3 ;  /* 0x0000000367537220 */ /* 0x000fe20000410000 */
[----:B------:R-:W-:Y:S01]  /*aed0*/  MUFU.EX2 R227, R227 ;  /* 0x000000e300e37308 */ /* 0x000fe20000000800 */
[----:B------:R-:W-:Y:S01]  /*aee0*/  HMMA.16816.F32.BF16 R64, R4, R66, R88 ;  /* 0x000000420440723c */ /* 0x000fe20000041858 */
[----:B---3--:R-:W-:Y:S01]  /*aef0*/  F2FP.BF16.F32.PACK_AB R100, R226, R223 ;  /* 0x000000dfe264723e */ /* 0x008fe200000010ff */
[----:B------:R-:W-:-:S04]  /*af00*/  FADD.FTZ R174, R174, R175 ;  /* 0x000000afaeae7221 */ /* 0x000fc80000010000 */
[C---:B--2---:R-:W-:Y:S01]  /*af10*/  HMMA.16816.F32.BF16 R76, R4.reuse, R72, R76 ;  /* 0x00000048044c723c */ /* 0x044fe2000004184c */
[-C--:B------:R-:W-:Y:S01]  /*af20*/  FMUL.FTZ R88, R104, R216.reuse ;  /* 0x000000d868587220 */ /* 0x080fe20000410000 */
[----:B------:R-:W-:Y:S01]  /*af30*/  FMUL.FTZ R89, R105, R216 ;  /* 0x000000d869597220 */ /* 0x000fe20000410000 */
[-C--:B------:R-:W-:Y:S01]  /*af40*/  FMUL.FTZ R90, R106, R3.reuse ;  /* 0x000000036a5a7220 */ /* 0x080fe20000410000 */
[----:B------:R-:W-:Y:S01]  /*af50*/  FMUL.FTZ R91, R107, R3 ;  /* 0x000000036b5b7220 */ /* 0x000fe20000410000 */
[----:B------:R-:W1:Y:S01]  /*af60*/  MUFU.EX2 R232, R232 ;  /* 0x000000e800e87308 */ /* 0x000e620000000800 */
[----:B------:R-:W2:Y:S01]  /*af70*/  LDSM.16.MT88.4 R104, [R189+0xe800] ;  /* 0x00e80000bd68783b */ /* 0x000ea20000004200 */
[----:B----4-:R-:W-:Y:S01]  /*af80*/  F2FP.BF16.F32.PACK_AB R102, R230, R225 ;  /* 0x000000e1e666723e */ /* 0x010fe200000010ff */
[----:B------:R-:W-:Y:S01]  /*af90*/  HMMA.16816.F32.BF16 R72, R4, R74, R96 ;  /* 0x0000004a0448723c */ /* 0x000fe20000041860 */
[----:B------:R-:W-:-:S04]  /*afa0*/  FADD.FTZ R174, R173, R174 ;  /* 0x000000aeadae7221 */ /* 0x000fc80000010000 */
[----:B------:R-:W-:Y:S01]  /*afb0*/  MUFU.EX2 R229, R229 ;  /* 0x000000e500e57308 */ /* 0x000fe20000000800 */
[C---:B-----5:R-:W-:Y:S01]  /*afc0*/  HMMA.16816.F32.BF16 R80, R4.reuse, R128, R80 ;  /* 0x000000800450723c */ /* 0x060fe20000041850 */
[-C--:B------:R-:W-:Y:S01]  /*afd0*/  FMUL.FTZ R96, R116, R216.reuse ;  /* 0x000000d874607220 */ /* 0x080fe20000410000 */
[----:B------:R-:W-:Y:S01]  /*afe0*/  FMUL.FTZ R97, R117, R216 ;  /* 0x000000d875617220 */ /* 0x000fe20000410000 */
[-C--:B------:R-:W-:Y:S01]  /*aff0*/  FMUL.FTZ R98, R118, R3.reuse ;  /* 0x0000000376627220 */ /* 0x080fe20000410000 */
[-C--:B------:R-:W-:Y:S01]  /*b000*/  FMUL.FTZ R99, R119, R3.reuse ;  /* 0x0000000377637220 */ /* 0x080fe20000410000 */
[----:B------:R-:W-:Y:S01]  /*b010*/  FFMA.FTZ R3, R211, R3, R172 ;  /* 0x00000003d3037223 */ /* 0x000fe200000100ac */
[C---:B------:R-:W-:Y:S01]  /*b020*/  HMMA.16816.F32.BF16 R88, R4.reuse, R130, R88 ;  /* 0x000000820458723c */ /* 0x040fe20000041858 */
[----:B------:R-:W3:Y:S01]  /*b030*/  MUFU.EX2 R234, R234 ;  /* 0x000000ea00ea7308 */ /* 0x000ee20000000800 */
[----:B-1----:R-:W-:Y:S01]  /*b040*/  F2FP.BF16.F32.PACK_AB R101, R232, R227 ;  /* 0x000000e3e865723e */ /* 0x002fe200000010ff */
[----:B------:R-:W-:Y:S01]  /*b050*/  LDSM.16.MT88.4 R128, [R189+0xc800] ;  /* 0x00c80000bd80783b */ /* 0x000fe20000004200 */
[----:B------:R-:W-:Y:S01]  /*b060*/  FADD.FTZ R3, R2, R3 ;  /* 0x0000000302037221 */ /* 0x000fe20000010000 */
[----:B------:R-:W-:Y:S01]  /*b070*/  FADD.FTZ R223, R223, R174 ;  /* 0x000000aedfdf7221 */ /* 0x000fe20000010000 */
[----:B------:R-:W-:Y:S01]  /*b080*/  HMMA.16816.F32.BF16 R96, R4, R140, R96 ;  /* 0x0000008c0460723c */ /* 0x000fe20000041860 */
[----:B------:R-:W-:Y:S01]  /*b090*/  LDSM.16.MT88.4 R116, [R192+0x10800] ;  /* 0x01080000c074783b */ /* 0x000fe20000004200 */
[----:B------:R-:W-:Y:S01]  /*b0a0*/  FADD.FTZ R0, R0, R3 ;  /* 0x0000000300007221 */ /* 0x000fe20000010000 */
[----:B------:R-:W-:Y:S01]  /*b0b0*/  MUFU.EX2 R231, R231 ;  /* 0x000000e700e77308 */ /* 0x000fe20000000800 */
[----:B------:R-:W-:-:S02]  /*b0c0*/  FADD.FTZ R226, R226, R223 ;  /* 0x000000dfe2e27221 */ /* 0x000fc40000010000 */
[----:B------:R-:W-:Y:S01]  /*b0d0*/  HMMA.16816.F32.BF16 R4, R4, R142, R112 ;  /* 0x0000008e0404723c */ /* 0x000fe20000041870 */
[----:B------:R-:W-:Y:S01]  /*b0e0*/  LDSM.16.MT88.4 R112, [R188+0xe800] ;  /* 0x00e80000bc70783b */ /* 0x000fe20000004200 */
[----:B------:R-:W-:Y:S01]  /*b0f0*/  FADD.FTZ R0, R217, R0 ;  /* 0x00000000d9007221 */ /* 0x000fe20000010000 */
[----:B------:R-:W-:Y:S02]  /*b100*/  FADD.FTZ R225, R225, R226 ;  /* 0x000000e2e1e17221 */ /* 0x000fe40000010000 */
[----:B------:R-:W1:Y:S01]  /*b110*/  MUFU.EX2 R236, R236 ;  /* 0x000000ec00ec7308 */ /* 0x000e620000000800 */
[----:B---3--:R-:W-:Y:S01]  /*b120*/  F2FP.BF16.F32.PACK_AB R103, R234, R229 ;  /* 0x000000e5ea67723e */ /* 0x008fe200000010ff */
[----:B------:R-:W-:Y:S01]  /*b130*/  FADD.FTZ R227, R227, R0 ;  /* 0x00000000e3e37221 */ /* 0x000fe20000010000 */
[----:B------:R-:W-:-:S03]  /*b140*/  FADD.FTZ R230, R230, R225 ;  /* 0x000000e1e6e67221 */ /* 0x000fc60000010000 */
[----:B------:R-:W-:Y:S02]  /*b150*/  FADD.FTZ R232, R232, R227 ;  /* 0x000000e3e8e87221 */ /* 0x000fe40000010000 */
[----:B------:R-:W-:Y:S01]  /*b160*/  HMMA.16816.F32.BF16 R36, R100, R124, R36 ;  /* 0x0000007c6424723c */ /* 0x000fe20000041824 */
[----:B------:R-:W-:Y:S01]  /*b170*/  MUFU.EX2 R233, R233 ;  /* 0x000000e900e97308 */ /* 0x000fe20000000800 */
[----:B------:R-:W-:-:S04]  /*b180*/  FADD.FTZ R229, R229, R232 ;  /* 0x000000e8e5e57221 */ /* 0x000fc80000010000 */
[C---:B--2---:R-:W-:Y:S01]  /*b190*/  HMMA.16816.F32.BF16 R60, R100.reuse, R104, R60 ;  /* 0x00000068643c723c */ /* 0x044fe2000004183c */
[----:B------:R-:W-:Y:S02]  /*b1a0*/  FADD.FTZ R234, R234, R229 ;  /* 0x000000e5eaea7221 */ /* 0x000fe40000010000 */
[----:B------:R-:W-:Y:S03]  /*b1b0*/  MUFU.EX2 R238, R238 ;  /* 0x000000ee00ee7308 */ /* 0x000fe60000000800 */
[C---:B------:R-:W-:Y:S01]  /*b1c0*/  HMMA.16816.F32.BF16 R56, R100.reuse, R106, R56 ;  /* 0x0000006a6438723c */ /* 0x040fe20000041838 */
[----:B------:R-:W2:Y:S04]  /*b1d0*/  LDSM.16.MT88.4 R104, [R189+0x10800] ;  /* 0x01080000bd68783b */ /* 0x000ea80000004200 */
[----:B------:R-:W-:Y:S01]  /*b1e0*/  MUFU.EX2 R235, R235 ;  /* 0x000000eb00eb7308 */ /* 0x000fe20000000800 */
[C---:B------:R-:W-:Y:S01]  /*b1f0*/  HMMA.16816.F32.BF16 R32, R100.reuse, R126, R32 ;  /* 0x0000007e6420723c */ /* 0x040fe20000041820 */
[----:B------:R-:W3:Y:S05]  /*b200*/  LDSM.16.MT88.4 R124, [R192+0xd000] ;  /* 0x00d00000c07c783b */ /* 0x000eea0000004200 */
[C---:B------:R-:W-:Y:S01]  /*b210*/  HMMA.16816.F32.BF16 R12, R100.reuse, R136, R12 ;  /* 0x00000088640c723c */ /* 0x040fe2000004180c */
[----:B------:R-:W4:Y:S05]  /*b220*/  MUFU.EX2 R240, R240 ;  /* 0x000000f000f07308 */ /* 0x000f2a0000000800 */
[C---:B------:R-:W-:Y:S03]  /*b230*/  HMMA.16816.F32.BF16 R52, R100.reuse, R108, R52 ;  /* 0x0000006c6434723c */ /* 0x040fe60000041834 */
[----:B------:R-:W-:Y:S03]  /*b240*/  MUFU.EX2 R237, R237 ;  /* 0x000000ed00ed7308 */ /* 0x000fe60000000800 */
[C---:B------:R-:W-:Y:S01]  /*b250*/  HMMA.16816.F32.BF16 R48, R100.reuse, R110, R48 ;  /* 0x0000006e6430723c */ /* 0x040fe20000041830 */
[----:B------:R-:W5:Y:S04]  /*b260*/  LDSM.16.MT88.4 R108, [R190+0x10800] ;  /* 0x01080000be6c783b */ /* 0x000f680000004200 */
[----:B------:R-:W3:Y:S01]  /*b270*/  MUFU.EX2 R242, R242 ;  /* 0x000000f200f27308 */ /* 0x000ee20000000800 */
[C---:B------:R-:W-:Y:S06]  /*b280*/  HMMA.16816.F32.BF16 R44, R100.reuse, R120, R44 ;  /* 0x00000078642c723c */ /* 0x040fec000004182c */
[C---:B------:R-:W-:Y:S01]  /*b290*/  HMMA.16816.F32.BF16 R40, R100.reuse, R122, R40 ;  /* 0x0000007a6428723c */ /* 0x040fe20000041828 */
[----:B------:R-:W5:Y:S01]  /*b2a0*/  LDSM.16.MT88.4 R120, [R188+0x10800] ;  /* 0x01080000bc78783b */ /* 0x000f620000004200 */
[----:B------:R-:W-:Y:S04]  /*b2b0*/  MUFU.EX2 R224, R224 ;  /* 0x000000e000e07308 */ /* 0x000fe80000000800 */
[C---:B--2---:R-:W-:Y:S04]  /*b2c0*/  HMMA.16816.F32.BF16 R84, R100.reuse, R104, R84 ;  /* 0x000000686454723c */ /* 0x044fe80000041854 */
[----:B------:R-:W2:Y:S02]  /*b2d0*/  MUFU.EX2 R239, R239 ;  /* 0x000000ef00ef7308 */ /* 0x000ea40000000800 */
[----:B------:R-:W-:Y:S01]  /*b2e0*/  HMMA.16816.F32.BF16 R92, R100, R106, R92 ;  /* 0x0000006a645c723c */ /* 0x000fe2000004185c */
[----:B-1----:R-:W-:Y:S01]  /*b2f0*/  F2FP.BF16.F32.PACK_AB R104, R236, R231 ;  /* 0x000000e7ec68723e */ /* 0x002fe200000010ff */
[----:B------:R-:W-:Y:S01]  /*b300*/  FADD.FTZ R231, R231, R230 ;  /* 0x000000e6e7e77221 */ /* 0x000fe20000010000 */
[----:B----4-:R-:W-:Y:S01]  /*b310*/  F2FP.BF16.F32.PACK_AB R105, R240, R235 ;  /* 0x000000ebf069723e */ /* 0x010fe200000010ff */
[----:B------:R-:W-:-:S02]  /*b320*/  FADD.FTZ R235, R235, R234 ;  /* 0x000000eaebeb7221 */ /* 0x000fc40000010000 */
[C---:B------:R-:W-:Y:S01]  /*b330*/  HMMA.16816.F32.BF16 R8, R100.reuse, R138, R8 ;  /* 0x0000008a6408723c */ /* 0x040fe20000041808 */
[----:B------:R-:W-:Y:S01]  /*b340*/  F2FP.BF16.F32.PACK_AB R106, R238, R233 ;  /* 0x000000e9ee6a723e */ /* 0x000fe200000010ff */
[----:B------:R-:W1:Y:S01]  /*b350*/  LDSM.16.MT88.4 R136, [R192+0xf000] ;  /* 0x00f00000c088783b */ /* 0x000e620000004200 */
[----:B---3--:R-:W-:Y:S01]  /*b360*/  F2FP.BF16.F32.PACK_AB R107, R242, R237 ;  /* 0x000000edf26b723e */ /* 0x008fe200000010ff */
[----:B------:R-:W-:Y:S01]  /*b370*/  MUFU.EX2 R220, R220 ;  /* 0x000000dc00dc7308 */ /* 0x000fe20000000800 */
[----:B------:R-:W-:Y:S01]  /*b380*/  FADD.FTZ R236, R236, R231 ;  /* 0x000000e7ecec7221 */ /* 0x000fe20000010000 */
[----:B------:R-:W-:Y:S01]  /*b390*/  HMMA.16816.F32.BF16 R28, R100, R128, R28 ;  /* 0x00000080641c723c */ /* 0x000fe2000004181c */
[----:B------:R-:W-:Y:S01]  /*b3a0*/  FADD.FTZ R240, R240, R235 ;  /* 0x000000ebf0f07221 */ /* 0x000fe20000010000 */
[----:B--2---:R-:W-:Y:S01]  /*b3b0*/  F2FP.BF16.F32.PACK_AB R168, R239, R224 ;  /* 0x000000e0efa8723e */ /* 0x004fe200000010ff */
[----:B------:R-:W-:-:S03]  /*b3c0*/  FADD.FTZ R3, R233, R236 ;  /* 0x000000ece9037221 */ /* 0x000fc60000010000 */
[----:B------:R-:W-:Y:S01]  /*b3d0*/  HMMA.16816.F32.BF16 R24, R100, R130, R24 ;  /* 0x000000826418723c */ /* 0x000fe20000041818 */
[----:B------:R-:W2:Y:S01]  /*b3e0*/  MUFU.EX2 R221, R221 ;  /* 0x000000dd00dd7308 */ /* 0x000ea20000000800 */
[----:B------:R-:W-:-:S04]  /*b3f0*/  FADD.FTZ R3, R238, R3 ;  /* 0x00000003ee037221 */ /* 0x000fc80000010000 */
[----:B------:R-:W-:Y:S01]  /*b400*/  HMMA.16816.F32.BF16 R128, R104, R124, R12 ;  /* 0x0000007c6880723c */ /* 0x000fe2000004180c */
[----:B------:R-:W3:Y:S01]  /*b410*/  LDSM.16.MT88.4 R12, [R192+0x11000] ;  /* 0x01100000c00c783b */ /* 0x000ee20000004200 */
[----:B------:R-:W-:Y:S01]  /*b420*/  FADD.FTZ R224, R224, R3 ;  /* 0x00000003e0e07221 */ /* 0x000fe20000010000 */
[----:B------:R-:W-:Y:S01]  /*b430*/  MUFU.EX2 R218, R218 ;  /* 0x000000da00da7308 */ /* 0x000fe20000000800 */
[----:B------:R-:W-:Y:S02]  /*b440*/  MOV R3, R207 ;  /* 0x000000cf00037202 */ /* 0x000fe40000000f00 */
[----:B------:R-:W-:Y:S01]  /*b450*/  HMMA.16816.F32.BF16 R68, R100, R112, R68 ;  /* 0x000000706444723c */ /* 0x000fe20000041844 */
[----:B------:R-:W-:-:S04]  /*b460*/  FADD.FTZ R239, R239, R224 ;  /* 0x000000e0efef7221 */ /* 0x000fc80000010000 */
[----:B------:R-:W4:Y:S01]  /*b470*/  MUFU.EX2 R219, R219 ;  /* 0x000000db00db7308 */ /* 0x000f220000000800 */
[----:B------:R-:W-:Y:S01]  /*b480*/  HMMA.16816.F32.BF16 R64, R100, R114, R64 ;  /* 0x000000726440723c */ /* 0x000fe20000041840 */
[----:B------:R-:W3:Y:S01]  /*b490*/  LDSM.16.MT88.4 R112, [R190+0xf000] ;  /* 0x00f00000be70783b */ /* 0x000ee20000004200 */
[----:B--2---:R-:W-:Y:S01]  /*b4a0*/  F2FP.BF16.F32.PACK_AB R170, R221, R220 ;  /* 0x000000dcddaa723e */ /* 0x004fe200000010ff */
[----:B------:R-:W-:-:S03]  /*b4b0*/  FADD.FTZ R220, R220, R239 ;  /* 0x000000efdcdc7221 */ /* 0x000fc60000010000 */
[----:B------:R-:W-:Y:S01]  /*b4c0*/  HMMA.16816.F32.BF16 R20, R100, R132, R20 ;  /* 0x000000846414723c */ /* 0x000fe20000041814 */
[----:B------:R-:W-:Y:S01]  /*b4d0*/  MUFU.EX2 R222, R222 ;  /* 0x000000de00de7308 */ /* 0x000fe20000000800 */
[----:B------:R-:W-:-:S04]  /*b4e0*/  FADD.FTZ R213, R221, R220 ;  /* 0x000000dcddd57221 */ /* 0x000fc80000010000 */
[C---:B------:R-:W-:Y:S03]  /*b4f0*/  HMMA.16816.F32.BF16 R16, R100.reuse, R134, R16 ;  /* 0x000000866410723c */ /* 0x040fe60000041810 */
[----:B------:R-:W2:Y:S01]  /*b500*/  MUFU.EX2 R241, R241 ;  /* 0x000000f100f17308 */ /* 0x000ea20000000800 */
[----:B----4-:R-:W-:Y:S02]  /*b510*/  F2FP.BF16.F32.PACK_AB R169, R219, R218 ;  /* 0x000000dadba9723e */ /* 0x010fe400000010ff */
[C---:B------:R-:W-:Y:S06]  /*b520*/  HMMA.16816.F32.BF16 R76, R100.reuse, R116, R76 ;  /* 0x00000074644c723c */ /* 0x040fec000004184c */
[C---:B------:R-:W-:Y:S01]  /*b530*/  HMMA.16816.F32.BF16 R72, R100.reuse, R118, R72 ;  /* 0x000000766448723c */ /* 0x040fe20000041848 */
[----:B------:R-:W-:Y:S05]  /*b540*/  LDSM.16.MT88.4 R116, [R188+0xf000] ;  /* 0x00f00000bc74783b */ /* 0x000fea0000004200 */
[----:B-----5:R-:W-:Y:S01]  /*b550*/  HMMA.16816.F32.BF16 R80, R100, R108, R80 ;  /* 0x0000006c6450723c */ /* 0x020fe20000041850 */
[----:B--2---:R-:W-:-:S05]  /*b560*/  F2FP.BF16.F32.PACK_AB R171, R241, R222 ;  /* 0x000000def1ab723e */ /* 0x004fca00000010ff */
[C---:B------:R-:W-:Y:S01]  /*b570*/  HMMA.16816.F32.BF16 R88, R100.reuse, R110, R88 ;  /* 0x0000006e6458723c */ /* 0x040fe20000041858 */
[----:B------:R-:W2:Y:S05]  /*b580*/  LDSM.16.MT88.4 R108, [R189+0xf000] ;  /* 0x00f00000bd6c783b */ /* 0x000eaa0000004200 */
[C---:B------:R-:W-:Y:S06]  /*b590*/  HMMA.16816.F32.BF16 R96, R100.reuse, R120, R96 ;  /* 0x000000786460723c */ /* 0x040fec0000041860 */
[----:B------:R-:W-:Y:S01]  /*b5a0*/  HMMA.16816.F32.BF16 R4, R100, R122, R4 ;  /* 0x0000007a6404723c */ /* 0x000fe20000041804 */
[----:B------:R-:W-:Y:S05]  /*b5b0*/  LDSM.16.MT88.4 R120, [R189+0x11000] ;  /* 0x01100000bd78783b */ /* 0x000fea0000004200 */
[C---:B------:R-:W-:Y:S01]  /*b5c0*/  HMMA.16816.F32.BF16 R124, R104.reuse, R126, R8 ;  /* 0x0000007e687c723c */ /* 0x040fe20000041808 */
[----:B------:R-:W4:Y:S05]  /*b5d0*/  LDSM.16.MT88.4 R8, [R190+0x11000] ;  /* 0x01100000be08783b */ /* 0x000f2a0000004200 */
[C---:B------:R-:W-:Y:S06]  /*b5e0*/  HMMA.16816.F32.BF16 R164, R104.reuse, R160, R20 ;  /* 0x000000a068a4723c */ /* 0x040fec0000041814 */
[C---:B------:R-:W-:Y:S06]  /*b5f0*/  HMMA.16816.F32.BF16 R160, R104.reuse, R162, R16 ;  /* 0x000000a268a0723c */ /* 0x040fec0000041810 */
[C---:B-1----:R-:W-:Y:S01]  /*b600*/  HMMA.16816.F32.BF16 R140, R104.reuse, R136, R44 ;  /* 0x00000088688c723c */ /* 0x042fe2000004182c */
[----:B------:R-:W1:Y:S05]  /*b610*/  LDSM.16.MT88.4 R44, [R188+0x11000] ;  /* 0x01100000bc2c783b */ /* 0x000e6a0000004200 */
[C---:B---3--:R-:W-:Y:S06]  /*b620*/  HMMA.16816.F32.BF16 R16, R104.reuse, R12, R76 ;  /* 0x0000000c6810723c */ /* 0x048fec000004184c */
[C---:B------:R-:W-:Y:S06]  /*b630*/  HMMA.16816.F32.BF16 R132, R104.reuse, R112, R52 ;  /* 0x000000706884723c */ /* 0x040fec0000041834 */
        /* <DEDUP_REMOVED lines=13> */
[C---:B------:R-:W-:Y:S01]  /*b710*/  HMMA.16816.F32.BF16 R20, R104.reuse, R118, R64 ;  /* 0x000000766814723c */ /* 0x040fe20000041840 */
[----:B------:R-:W-:Y:S05]  /*b720*/  LDSM.16.MT88.4 R64, [R192+0xf800] ;  /* 0x00f80000c040783b */ /* 0x000fea0000004200 */
[C---:B----4-:R-:W-:Y:S01]  /*b730*/  HMMA.16816.F32.BF16 R100, R104.reuse, R8, R80 ;  /* 0x000000086864723c */ /* 0x050fe20000041850 */
[----:B------:R-:W-:Y:S05]  /*b740*/  LDSM.16.MT88.4 R80, [R189+0xf800] ;  /* 0x00f80000bd50783b */ /* 0x000fea0000004200 */
[C---:B------:R-:W-:Y:S06]  /*b750*/  HMMA.16816.F32.BF16 R108, R104.reuse, R120, R84 ;  /* 0x00000078686c723c */ /* 0x040fec0000041854 */
[C---:B------:R-:W-:Y:S01]  /*b760*/  HMMA.16816.F32.BF16 R136, R104.reuse, R138, R40 ;  /* 0x0000008a6888723c */ /* 0x040fe20000041828 */
[----:B------:R-:W-:Y:S05]  /*b770*/  LDSM.16.MT88.4 R40, [R190+0xd800] ;  /* 0x00d80000be28783b */ /* 0x000fea0000004200 */
[C---:B------:R-:W-:Y:S01]  /*b780*/  HMMA.16816.F32.BF16 R8, R104.reuse, R10, R88 ;  /* 0x0000000a6808723c */ /* 0x040fe20000041858 */
[----:B------:R-:W-:Y:S05]  /*b790*/  LDSM.16.MT88.4 R88, [R188+0xf800] ;  /* 0x00f80000bc58783b */ /* 0x000fea0000004200 */
[C---:B------:R-:W-:Y:S06]  /*b7a0*/  HMMA.16816.F32.BF16 R120, R104.reuse, R122, R92 ;  /* 0x0000007a6878723c */ /* 0x040fec000004185c */
[C---:B-1----:R-:W-:Y:S01]  /*b7b0*/  HMMA.16816.F32.BF16 R116, R104.reuse, R44, R96 ;  /* 0x0000002c6874723c */ /* 0x042fe20000041860 */
[----:B------:R-:W-:Y:S05]  /*b7c0*/  LDSM.16.MT88.4 R96, [R192+0x11800] ;  /* 0x01180000c060783b */ /* 0x000fea0000004200 */
[----:B------:R-:W-:Y:S01]  /*b7d0*/  HMMA.16816.F32.BF16 R4, R104, R46, R4 ;  /* 0x0000002e6804723c */ /* 0x000fe20000041804 */
[----:B------:R-:W1:Y:S05]  /*b7e0*/  LDSM.16.MT88.4 R104, [R190+0x11800] ;  /* 0x01180000be68783b */ /* 0x000e6a0000004200 */
[C---:B---3--:R-:W-:Y:S06]  /*b7f0*/  HMMA.16816.F32.BF16 R68, R168.reuse, R72, R132 ;  /* 0x00000048a844723c */ /* 0x048fec0000041884 */
[----:B-----5:R-:W-:Y:S01]  /*b800*/  HMMA.16816.F32.BF16 R44, R168, R48, R156 ;  /* 0x00000030a82c723c */ /* 0x020fe2000004189c */
[----:B------:R-:W-:-:S05]  /*b810*/  MOV R132, R214 ;  /* 0x000000d600847202 */ /* 0x000fca0000000f00 */
[C---:B------:R-:W-:Y:S01]  /*b820*/  HMMA.16816.F32.BF16 R72, R168.reuse, R74, R112 ;  /* 0x0000004aa848723c */ /* 0x040fe20000041870 */
[----:B------:R-:W2:Y:S05]  /*b830*/  LDSM.16.MT88.4 R112, [R188+0x11800] ;  /* 0x01180000bc70783b */ /* 0x000eaa0000004200 */
[C---:B------:R-:W-:Y:S01]  /*b840*/  HMMA.16816.F32.BF16 R48, R168.reuse, R50, R152 ;  /* 0x00000032a830723c */ /* 0x040fe20000041898 */
[----:B------:R-:W3:Y:S05]  /*b850*/  LDSM.16.MT88.4 R152, [R189+0x11800] ;  /* 0x01180000bd98783b */ /* 0x000eea0000004200 */
[C---:B------:R-:W-:Y:S06]  /*b860*/  HMMA.16816.F32.BF16 R128, R168.reuse, R36, R128 ;  /* 0x00000024a880723c */ /* 0x040fec0000041880 */
[C---:B------:R-:W-:Y:S06]  /*b870*/  HMMA.16816.F32.BF16 R124, R168.reuse, R38, R124 ;  /* 0x00000026a87c723c */ /* 0x040fec000004187c */
[C---:B-1----:R-:W-:Y:S06]  /*b880*/  HMMA.16816.F32.BF16 R100, R168.reuse, R104, R100 ;  /* 0x00000068a864723c */ /* 0x042fec0000041864 */
[C---:B------:R-:W-:Y:S06]  /*b890*/  HMMA.16816.F32.BF16 R104, R168.reuse, R106, R8 ;  /* 0x0000006aa868723c */ /* 0x040fec0000041808 */
[----:B------:R-:W-:Y:S01]  /*b8a0*/  HMMA.16816.F32.BF16 R36, R168, R40, R164 ;  /* 0x00000028a824723c */ /* 0x000fe200000418a4 */
[----:B------:R-:W-:-:S04]  /*b8b0*/  FADD.FTZ R9, R237, R240 ;  /* 0x000000f0ed097221 */ /* 0x000fc80000010000 */
[----:B------:R-:W-:Y:S01]  /*b8c0*/  FADD.FTZ R9, R242, R9 ;  /* 0x00000009f2097221 */ /* 0x000fe20000010000 */
[----:B------:R-:W-:Y:S03]  /*b8d0*/  HMMA.16816.F32.BF16 R52, R168, R56, R148 ;  /* 0x00000038a834723c */ /* 0x000fe60000041894 */
[----:B------:R-:W-:-:S03]  /*b8e0*/  FADD.FTZ R218, R218, R9 ;  /* 0x00000009dada7221 */ /* 0x000fc60000010000 */
[----:B------:R-:W-:Y:S01]  /*b8f0*/  HMMA.16816.F32.BF16 R60, R168, R64, R140 ;  /* 0x00000040a83c723c */ /* 0x000fe2000004188c */
[----:B------:R-:W-:-:S04]  /*b900*/  FADD.FTZ R219, R219, R218 ;  /* 0x000000dadbdb7221 */ /* 0x000fc80000010000 */
[----:B------:R-:W-:Y:S01]  /*b910*/  FADD.FTZ R222, R222, R219 ;  /* 0x000000dbdede7221 */ /* 0x000fe20000010000 */
[----:B------:R-:W-:Y:S03]  /*b920*/  HMMA.16816.F32.BF16 R76, R168, R80, R32 ;  /* 0x00000050a84c723c */ /* 0x000fe60000041820 */
[----:B------:R-:W-:-:S03]  /*b930*/  FADD.FTZ R211, R241, R222 ;  /* 0x000000def1d37221 */ /* 0x000fc60000010000 */
[C---:B------:R-:W-:Y:S06]  /*b940*/  HMMA.16816.F32.BF16 R84, R168.reuse, R88, R24 ;  /* 0x00000058a854723c */ /* 0x040fec0000041818 */
[C---:B------:R-:W-:Y:S06]  /*b950*/  HMMA.16816.F32.BF16 R92, R168.reuse, R96, R16 ;  /* 0x00000060a85c723c */ /* 0x040fec0000041810 */
[C---:B--2---:R-:W-:Y:S06]  /*b960*/  HMMA.16816.F32.BF16 R116, R168.reuse, R112, R116 ;  /* 0x00000070a874723c */ /* 0x044fec0000041874 */
        /* <DEDUP_REMOVED lines=10> */
.L_x_2292:
[----:B------:R-:W-:-:S06]  /*ba10*/  UISETP.GE.AND UP0, UPT, UR11, 0x1, UPT ;  /* 0x000000010b00788c */ /* 0x000fcc000bf06270 */
[----:B------:R-:W-:-:S13]  /*ba20*/  PLOP3.LUT P1, PT, PT, PT, UP0, 0x80, 0x0 ;  /* 0x000000000000781c */ /* 0x000fda0003f2f008 */
[----:B------:R-:W-:Y:S05]  /*ba30*/  @!P1 BRA `(.L_x_2300) ;  /* 0x0000003c00a89947 */ /* 0x000fea0003800000 */
[----:B------:R-:W-:Y:S01]  /*ba40*/  ULDC UR9, c[0x0][0x380] ;  /* 0x0000e00000097ab9 */ /* 0x000fe20000000800 */
[----:B------:R-:W-:Y:S01]  /*ba50*/  UMOV UR22, URZ ;  /* 0x0000003f00167c82 */ /* 0x000fe20008000000 */
[----:B------:R-:W-:Y:S01]  /*ba60*/  IMAD.U32 R2, RZ, RZ, UR9 ;  /* 0x00000009ff027e24 */ /* 0x000fe2000f8e00ff */
[----:B------:R-:W-:Y:S01]  /*ba70*/  IABS R0, UR9 ;  /* 0x0000000900007c13 */ /* 0x000fe20008000000 */
[----:B------:R-:W-:Y:S01]  /*ba80*/  IMAD.U32 R208, R228, -0x40, RZ ;  /* 0xffffffc0e4d07824 */ /* 0x000fe200078e00ff */
[----:B------:R-:W-:Y:S01]  /*ba90*/  ULEA UR21, -UR6, URZ, 0x6 ;  /* 0x0000003f06157291 */ /* 0x000fe2000f8e313f */
[----:B------:R-:W-:Y:S01]  /*baa0*/  IMAD.MOV.U32 R133, RZ, RZ, R132 ;  /* 0x000000ffff857224 */ /* 0x000fe200078e0084 */
[----:B------:R-:W-:Y:S01]  /*bab0*/  IABS R2, R2 ;  /* 0x0000000200027213 */ /* 0x000fe20000000000 */
[----:B------:R-:W-:Y:S01]  /*bac0*/  UISETP.NE.AND UP1, UPT, UR9, URZ, UPT ;  /* 0x0000003f0900728c */ /* 0x000fe2000bf25270 */
[----:B------:R-:W-:Y:S01]  /*bad0*/  R2UR UR7, R0 ;  /* 0x00000000000772ca */ /* 0x000fe200000e0000 */
[----:B------:R-:W-:Y:S01]  /*bae0*/  USHF.R.S32.HI UR20, URZ, 0x1f, UR21 ;  /* 0x0000001f3f147899 */ /* 0x000fe20008011415 */
[----:B------:R-:W-:Y:S01]  /*baf0*/  R2UR UR8, R2 ;  /* 0x00000000020872ca */ /* 0x000fe200000e0000 */
[----:B------:R-:W-:Y:S01]  /*bb00*/  ULOP3.LUT UR16, URZ, UR9, URZ, 0x33, !UPT ;  /* 0x000000093f107292 */ /* 0x000fe2000f8e333f */
[----:B------:R-:W-:Y:S01]  /*bb10*/  SHF.R.S32.HI R207, RZ, 0x1f, R208 ;  /* 0x0000001fffcf7819 */ /* 0x000fe200000114d0 */
[----:B------:R-:W-:-:S02]  /*bb20*/  ULOP3.LUT UR6, URZ, UR9, URZ, 0x33, !UPT ;  /* 0x000000093f067292 */ /* 0x000fc4000f8e333f */
[----:B------:R-:W-:-:S06]  /*bb30*/  UISETP.NE.AND UP0, UPT, UR9, URZ, UPT ;  /* 0x0000003f0900728c */ /* 0x000fcc000bf05270 */
        /* <DEDUP_REMOVED lines=13> */
[----:B------:R-:W-:-:S04]  /*bc10*/  UIADD3 UR14, URZ, -UR23, URZ ;  /* 0x800000173f0e7290 */ /* 0x000fc8000fffe03f */
[----:B------:R-:W-:-:S03]  /*bc20*/  UIMAD UR17, UR14, UR8, URZ ;  /* 0x000000080e1172a4 */ /* 0x000fc6000f8e023f */
[----:B------:R-:W-:Y:S01]  /*bc30*/  UMOV UR14, URZ ;  /* 0x0000003f000e7c82 */ /* 0x000fe20008000000 */
[----:B------:R-:W-:Y:S02]  /*bc40*/  UIMAD.WIDE.U32 UR22, UR23, UR17, UR22 ;  /* 0x00000011171672a5 */ /* 0x000fe4000f8e0016 */
[----:B------:R-:W-:-:S03]  /*bc50*/  UIMAD.WIDE.U32 UR28, UR15, UR4, UR14 ;  /* 0x000000040f1c72a5 */ /* 0x000fc6000f8e000e */
[----:B------:R-:W-:Y:S01]  /*bc60*/  ULDC UR14, c[0x0][0x2d0] ;  /* 0x0000b400000e7ab9 */ /* 0x000fe20000000800 */
[----:B------:R-:W-:Y:S01]  /*bc70*/  ULDC UR4, c[0x0][0x2ec] ;  /* 0x0000bb0000047ab9 */ /* 0x000fe20000000800 */
[----:B------:R-:W-:Y:S02]  /*bc80*/  UMOV UR17, UR23 ;  /* 0x0000001700117c82 */ /* 0x000fe40008000000 */
[----:B------:R-:W-:-:S05]  /*bc90*/  UMOV UR15, UR29 ;  /* 0x0000001d000f7c82 */ /* 0x000fca0008000000 */
.L_x_2304:
        /* <DEDUP_REMOVED lines=77> */
.L_x_2301:
        /* <DEDUP_REMOVED lines=302> */
[----:B------:R-:W-:Y:S02]  /*d450*/  IMAD.U32 R142, RZ, RZ, UR22 ;  /* 0x00000016ff8e7e24 */ /* 0x000fe4000f8e00ff */
[----:B------:R-:W-:Y:S01]  /*d460*/  IMAD.U32 R143, RZ, RZ, UR23 ;  /* 0x00000017ff8f7e24 */ /* 0x000fe2000f8e00ff */
[----:B------:R-:W-:Y:S01]  /*d470*/  UIADD3 UR23, UR33, -UR31, URZ ;  /* 0x8000001f21177290 */ /* 0x000fe2000fffe03f */
[----:B------:R-:W-:Y:S02]  /*d480*/  MOV R140, UR28 ;  /* 0x0000001c008c7c02 */ /* 0x000fe40008000f00 */
[----:B------:R-:W-:Y:S01]  /*d490*/  IMAD.U32 R141, RZ, RZ, UR29 ;  /* 0x0000001dff8d7e24 */ /* 0x000fe2000f8e00ff */
[----:B------:R-:W3:Y:S01]  /*d4a0*/  LDG.E R137, desc[UR24][R142.64] ;  /* 0x000000188e897981 */ /* 0x000ee2000c1e1900 */
[----:B------:R-:W-:Y:S03]  /*d4b0*/  UIMAD UR23, UR23, UR9, -0x40 ;  /* 0xffffffc0171774a4 */ /* 0x000fe6000f8e0209 */
[----:B------:R-:W3:Y:S01]  /*d4c0*/  LDG.E R136, desc[UR24][R140.64] ;  /* 0x000000188c887981 */ /* 0x000ee2000c1e1900 */
[----:B------:R-:W-:Y:S06]  /*d4d0*/  USHF.R.S32.HI UR22, URZ, 0x1f, UR23 ;  /* 0x0000001f3f167899 */ /* 0x000fec0008011417 */
        /* <DEDUP_REMOVED lines=11> */
.L_x_2303:
        /* <DEDUP_REMOVED lines=89> */
.L_x_2302:
[----:B------:R-:W-:Y:S01]  /*db20*/  UIADD3 UR22, UR11, -0x1, URZ ;  /* 0xffffffff0b167890 */ /* 0x000fe2000fffe03f */
[----:B-1----:R-:W-:Y:S01]  /*db30*/  LDSM.16.MT88.4 R140, [R190+0xc000] ;  /* 0x00c00000be8c783b */ /* 0x002fe20000004200 */
[----:B------:R-:W-:Y:S04]  /*db40*/  UISETP.GT.AND UP2, UPT, UR11, 0x1, UPT ;  /* 0x000000010b00788c */ /* 0x000fe8000bf44270 */
[----:B------:R-:W-:Y:S01]  /*db50*/  MOV R3, UR22 ;  /* 0x0000001600037c02 */ /* 0x000fe20008000f00 */
[----:B------:R-:W-:Y:S02]  /*db60*/  UMOV UR11, UR22 ;  /* 0x00000016000b7c82 */ /* 0x000fe40008000000 */
[----:B------:R-:W-:Y:S01]  /*db70*/  LDSM.16.MT88.4 R144, [R189+0xc000] ;  /* 0x00c00000bd90783b */ /* 0x000fe20000004200 */
[----:B------:R-:W-:Y:S04]  /*db80*/  LEA R2, R3, R206, 0x6 ;  /* 0x000000ce03027211 */ /* 0x000fe800078e30ff */
[----:B------:R-:W-:Y:S02]  /*db90*/  I2FP.F32.S32 R3, R2 ;  /* 0x0000000200037245 */ /* 0x000fe40000201400 */
[C---:B------:R-:W-:Y:S01]  /*dba0*/  IADD3 R134, R2.reuse, 0x9, RZ ;  /* 0x0000000902867810 */ /* 0x040fe20007ffe0ff */
[----:B------:R-:W-:Y:S01]  /*dbb0*/  LDSM.16.MT88.4 R148, [R188+0xc000] ;  /* 0x00c00000bc94783b */ /* 0x000fe20000004200 */
[C---:B------:R-:W-:Y:S01]  /*dbc0*/  IADD3 R135, R2.reuse, 0x8, RZ ;  /* 0x0000000802877810 */ /* 0x040fe20007ffe0ff */
[C---:B------:R-:W-:Y:S01]  /*dbd0*/  FFMA.FTZ R6, R3.reuse, UR5, R6 ;  /* 0x0000000503067c23 */ /* 0x040fe20008010006 */
[----:B------:R-:W-:Y:S01]  /*dbe0*/  FFMA.FTZ R4, R3, UR5, R4 ;  /* 0x0000000503047c23 */ /* 0x000fe20008010004 */
[C---:B------:R-:W-:Y:S02]  /*dbf0*/  IADD3 R3, R2.reuse, 0x10, RZ ;  /* 0x0000001002037810 */ /* 0x040fe40007ffe0ff */
[----:B------:R-:W-:Y:S02]  /*dc00*/  I2FP.F32.S32 R134, R134 ;  /* 0x0000008600867245 */ /* 0x000fe40000201400 */
[----:B------:R-:W-:Y:S01]  /*dc10*/  I2FP.F32.S32 R135, R135 ;  /* 0x0000008700877245 */ /* 0x000fe20000201400 */
[----:B------:R-:W-:Y:S01]  /*dc20*/  LDSM.16.MT88.4 R152, [R190+0xe800] ;  /* 0x00e80000be98783b */ /* 0x000fe20000004200 */
[----:B------:R-:W-:Y:S01]  /*dc30*/  IADD3 R132, R2, 0x1, RZ ;  /* 0x0000000102847810 */ /* 0x000fe20007ffe0ff */
[C---:B------:R-:W-:Y:S01]  /*dc40*/  FFMA.FTZ R11, R134.reuse, UR5, R11 ;  /* 0x00000005860b7c23 */ /* 0x040fe2000801000b */
[----:B------:R-:W-:Y:S01]  /*dc50*/  I2FP.F32.S32 R3, R3 ;  /* 0x0000000300037245 */ /* 0x000fe20000201400 */
[----:B------:R-:W-:Y:S01]  /*dc60*/  FFMA.FTZ R9, R134, UR5, R9 ;  /* 0x0000000586097c23 */ /* 0x000fe20008010009 */
[C---:B------:R-:W-:Y:S01]  /*dc70*/  IADD3 R134, R2.reuse, 0x19, RZ ;  /* 0x0000001902867810 */ /* 0x040fe20007ffe0ff */
[C---:B------:R-:W-:Y:S01]  /*dc80*/  FFMA.FTZ R10, R135.reuse, UR5, R10 ;  /* 0x00000005870a7c23 */ /* 0x040fe2000801000a */
[----:B------:R-:W-:Y:S01]  /*dc90*/  FFMA.FTZ R8, R135, UR5, R8 ;  /* 0x0000000587087c23 */ /* 0x000fe20008010008 */
[C---:B------:R-:W-:Y:S01]  /*dca0*/  IADD3 R135, R2.reuse, 0x18, RZ ;  /* 0x0000001802877810 */ /* 0x040fe20007ffe0ff */
[C---:B------:R-:W-:Y:S01]  /*dcb0*/  FFMA.FTZ R14, R3.reuse, UR5, R14 ;  /* 0x00000005030e7c23 */ /* 0x040fe2000801000e */
[----:B------:R-:W-:Y:S01]  /*dcc0*/  I2FP.F32.S32 R132, R132 ;  /* 0x0000008400847245 */ /* 0x000fe20000201400 */
[----:B------:R-:W-:Y:S01]  /*dcd0*/  FFMA.FTZ R12, R3, UR5, R12 ;  /* 0x00000005030c7c23 */ /* 0x000fe2000801000c */
[----:B------:R-:W-:Y:S01]  /*dce0*/  IADD3 R3, R2, 0x20, RZ ;  /* 0x0000002002037810 */ /* 0x000fe20007ffe0ff */
[----:B------:R-:W-:Y:S01]  /*dcf0*/  LDSM.16.MT88.4 R156, [R189+0xe800] ;  /* 0x00e80000bd9c783b */ /* 0x000fe20000004200 */
[----:B------:R-:W-:Y:S01]  /*dd00*/  I2FP.F32.S32 R134, R134 ;  /* 0x0000008600867245 */ /* 0x000fe20000201400 */
[C---:B------:R-:W-:Y:S01]  /*dd10*/  FFMA.FTZ R7, R132.reuse, UR5, R7 ;  /* 0x0000000584077c23 */ /* 0x040fe20008010007 */
[----:B------:R-:W-:Y:S01]  /*dd20*/  I2FP.F32.S32 R135, R135 ;  /* 0x0000008700877245 */ /* 0x000fe20000201400 */
[----:B------:R-:W-:Y:S01]  /*dd30*/  FFMA.FTZ R5, R132, UR5, R5 ;  /* 0x0000000584057c23 */ /* 0x000fe20008010005 */
[----:B------:R-:W-:Y:S01]  /*dd40*/  FMNMX.FTZ R136, R6, R0, !PT ;  /* 0x0000000006887209 */ /* 0x000fe20007810000 */
[C---:B------:R-:W-:Y:S01]  /*dd50*/  FFMA.FTZ R19, R134.reuse, UR5, R19 ;  /* 0x0000000586137c23 */ /* 0x040fe20008010013 */
[----:B------:R-:W-:Y:S01]  /*dd60*/  I2FP.F32.S32 R3, R3 ;  /* 0x0000000300037245 */ /* 0x000fe20000201400 */
[----:B------:R-:W-:Y:S01]  /*dd70*/  FFMA.FTZ R17, R134, UR5, R17 ;  /* 0x0000000586117c23 */ /* 0x000fe20008010011 */
[----:B------:R-:W-:Y:S01]  /*dd80*/  FMNMX.FTZ R134, R4, R133, !PT ;  /* 0x0000008504867209 */ /* 0x000fe20007810000 */
[C---:B------:R-:W-:Y:S01]  /*dd90*/  FFMA.FTZ R18, R135.reuse, UR5, R18 ;  /* 0x0000000587127c23 */ /* 0x040fe20008010012 */
[----:B------:R-:W-:Y:S01]  /*dda0*/  FFMA.FTZ R16, R135, UR5, R16 ;  /* 0x0000000587107c23 */ /* 0x000fe20008010010 */
[----:B------:R-:W-:Y:S01]  /*ddb0*/  IADD3 R132, R2, 0x11, RZ ;  /* 0x0000001102847810 */ /* 0x000fe20007ffe0ff */
[----:B------:R-:W-:Y:S01]  /*ddc0*/  FFMA.FTZ R22, R3, UR5, R22 ;  /* 0x0000000503167c23 */ /* 0x000fe20008010016 */
[----:B------:R-:W-:Y:S01]  /*ddd0*/  FMNMX.FTZ R135, R7, R136, !PT ;  /* 0x0000008807877209 */ /* 0x000fe20007810000 */
[----:B------:R-:W-:Y:S01]  /*dde0*/  FFMA.FTZ R20, R3, UR5, R20 ;  /* 0x0000000503147c23 */ /* 0x000fe20008010014 */
[----:B------:R-:W-:Y:S02]  /*ddf0*/  FMNMX.FTZ R3, R5, R134, !PT ;  /* 0x0000008605037209 */ /* 0x000fe40007810000 */
[----:B------:R-:W-:Y:S02]  /*de00*/  FMNMX.FTZ R136, R10, R135, !PT ;  /* 0x000000870a887209 */ /* 0x000fe40007810000 */
[----:B------:R-:W-:Y:S02]  /*de10*/  I2FP.F32.S32 R132, R132 ;  /* 0x0000008400847245 */ /* 0x000fe40000201400 */
[----:B------:R-:W-:Y:S02]  /*de20*/  FMNMX.FTZ R134, R8, R3, !PT ;  /* 0x0000000308867209 */ /* 0x000fe40007810000 */
[----:B------:R-:W-:Y:S01]  /*de30*/  IADD3 R135, R2, 0x28, RZ ;  /* 0x0000002802877810 */ /* 0x000fe20007ffe0ff */
[C---:B------:R-:W-:Y:S01]  /*de40*/  FFMA.FTZ R15, R132.reuse, UR5, R15 ;  /* 0x00000005840f7c23 */ /* 0x040fe2000801000f */
[----:B------:R-:W-:Y:S01]  /*de50*/  FMNMX.FTZ R3, R11, R136, !PT ;  /* 0x000000880b037209 */ /* 0x000fe20007810000 */
[----:B------:R-:W-:Y:S01]  /*de60*/  FFMA.FTZ R13, R132, UR5, R13 ;  /* 0x00000005840d7c23 */ /* 0x000fe2000801000d */
[----:B------:R-:W-:Y:S02]  /*de70*/  IADD3 R132, R2, 0x21, RZ ;  /* 0x0000002102847810 */ /* 0x000fe40007ffe0ff */
[----:B------:R-:W-:Y:S02]  /*de80*/  FMNMX.FTZ R137, R9, R134, !PT ;  /* 0x0000008609897209 */ /* 0x000fe40007810000 */
[----:B------:R-:W-:Y:S02]  /*de90*/  I2FP.F32.S32 R135, R135 ;  /* 0x0000008700877245 */ /* 0x000fe40000201400 */
[----:B------:R-:W-:Y:S02]  /*dea0*/  FMNMX.FTZ R136, R14, R3, !PT ;  /* 0x000000030e887209 */ /* 0x000fe40007810000 */
[----:B------:R-:W-:Y:S01]  /*deb0*/  FMNMX.FTZ R134, R12, R137, !PT ;  /* 0x000000890c867209 */ /* 0x000fe20007810000 */
[C---:B------:R-:W-:Y:S01]  /*dec0*/  FFMA.FTZ R26, R135.reuse, UR5, R26 ;  /* 0x00000005871a7c23 */ /* 0x040fe2000801001a */
[----:B------:R-:W-:Y:S01]  /*ded0*/  I2FP.F32.S32 R132, R132 ;  /* 0x0000008400847245 */ /* 0x000fe20000201400 */
[----:B------:R-:W-:Y:S01]  /*dee0*/  FFMA.FTZ R24, R135, UR5, R24 ;  /* 0x0000000587187c23 */ /* 0x000fe20008010018 */
[----:B------:R-:W-:Y:S02]  /*def0*/  FMNMX.FTZ R137, R15, R136, !PT ;  /* 0x000000880f897209 */ /* 0x000fe40007810000 */
[----:B------:R-:W-:Y:S01]  /*df00*/  FMNMX.FTZ R135, R13, R134, !PT ;  /* 0x000000860d877209 */ /* 0x000fe20007810000 */
[----:B------:R-:W-:Y:S01]  /*df10*/  FFMA.FTZ R23, R132, UR5, R23 ;  /* 0x0000000584177c23 */ /* 0x000fe20008010017 */
[----:B------:R-:W-:Y:S01]  /*df20*/  IADD3 R3, R2, 0x30, RZ ;  /* 0x0000003002037810 */ /* 0x000fe20007ffe0ff */
[----:B------:R-:W-:Y:S01]  /*df30*/  FFMA.FTZ R21, R132, UR5, R21 ;  /* 0x0000000584157c23 */ /* 0x000fe20008010015 */
[----:B------:R-:W-:Y:S02]  /*df40*/  IADD3 R132, R2, 0x29, RZ ;  /* 0x0000002902847810 */ /* 0x000fe40007ffe0ff */
[----:B------:R-:W-:Y:S02]  /*df50*/  FMNMX.FTZ R136, R18, R137, !PT ;  /* 0x0000008912887209 */ /* 0x000fe40007810000 */
[----:B------:R-:W-:Y:S02]  /*df60*/  FMNMX.FTZ R134, R16, R135, !PT ;  /* 0x0000008710867209 */ /* 0x000fe40007810000 */
[----:B------:R-:W-:Y:S02]  /*df70*/  I2FP.F32.S32 R3, R3 ;  /* 0x0000000300037245 */ /* 0x000fe40000201400 */
[----:B------:R-:W-:Y:S02]  /*df80*/  I2FP.F32.S32 R132, R132 ;  /* 0x0000008400847245 */ /* 0x000fe40000201400 */
[----:B------:R-:W-:Y:S01]  /*df90*/  FMNMX.FTZ R135, R19, R136, !PT ;  /* 0x0000008813877209 */ /* 0x000fe20007810000 */
[----:B------:R-:W-:Y:S01]  /*dfa0*/  FFMA.FTZ R30, R3, UR5, R30 ;  /* 0x00000005031e7c23 */ /* 0x000fe2000801001e */
[----:B------:R-:W-:Y:S01]  /*dfb0*/  FMNMX.FTZ R137, R17, R134, !PT ;  /* 0x0000008611897209 */ /* 0x000fe20007810000 */
[----:B------:R-:W-:Y:S01]  /*dfc0*/  FFMA.FTZ R28, R3, UR5, R28 ;  /* 0x00000005031c7c23 */ /* 0x000fe2000801001c */
[----:B------:R-:W-:Y:S01]  /*dfd0*/  FMNMX.FTZ R134, R22, R135, !PT ;  /* 0x0000008716867209 */ /* 0x000fe20007810000 */
[C---:B------:R-:W-:Y:S01]  /*dfe0*/  FFMA.FTZ R27, R132.reuse, UR5, R27 ;  /* 0x00000005841b7c23 */ /* 0x040fe2000801001b */
[----:B------:R-:W-:Y:S01]  /*dff0*/  FFMA.FTZ R25, R132, UR5, R25 ;  /* 0x0000000584197c23 */ /* 0x000fe20008010019 */
[----:B------:R-:W-:Y:S02]  /*e000*/  IADD3 R3, R2, 0x31, RZ ;  /* 0x0000003102037810 */ /* 0x000fe40007ffe0ff */
[----:B------:R-:W-:Y:S02]  /*e010*/  FMNMX.FTZ R132, R20, R137, !PT ;  /* 0x0000008914847209 */ /* 0x000fe40007810000 */
[----:B------:R-:W-:Y:S02]  /*e020*/  FMNMX.FTZ R137, R23, R134, !PT ;  /* 0x0000008617897209 */ /* 0x000fe40007810000 */
[----:B------:R-:W-:Y:S02]  /*e030*/  I2FP.F32.S32 R134, R3 ;  /* 0x0000000300867245 */ /* 0x000fe40000201400 */
[----:B------:R-:W-:Y:S02]  /*e040*/  FMNMX.FTZ R3, R21, R132, !PT ;  /* 0x0000008415037209 */ /* 0x000fe40007810000 */
[----:B------:R-:W-:Y:S01]  /*e050*/  IADD3 R135, R2, 0x38, RZ ;  /* 0x0000003802877810 */ /* 0x000fe20007ffe0ff */
[----:B------:R-:W-:Y:S01]  /*e060*/  FFMA.FTZ R31, R134, UR5, R31 ;  /* 0x00000005861f7c23 */ /* 0x000fe2000801001f */
[----:B------:R-:W-:Y:S01]  /*e070*/  IADD3 R132, R2, 0x39, RZ ;  /* 0x0000003902847810 */ /* 0x000fe20007ffe0ff */
[----:B------:R-:W-:Y:S01]  /*e080*/  FFMA.FTZ R29, R134, UR5, R29 ;  /* 0x00000005861d7c23 */ /* 0x000fe2000801001d */
[----:B------:R-:W-:Y:S02]  /*e090*/  FMNMX.FTZ R136, R26, R137, !PT ;  /* 0x000000891a887209 */ /* 0x000fe40007810000 */
[----:B------:R-:W-:Y:S02]  /*e0a0*/  FMNMX.FTZ R2, R24, R3, !PT ;  /* 0x0000000318027209 */ /* 0x000fe40007810000 */
[----:B------:R-:W-:Y:S02]  /*e0b0*/  FMNMX.FTZ R137, R27, R136, !PT ;  /* 0x000000881b897209 */ /* 0x000fe40007810000 */
        /* <DEDUP_REMOVED lines=9> */
[C---:B------:R-:W-:Y:S01]  /*e150*/  FFMA.FTZ R35, R132.reuse, UR5, R35 ;  /* 0x0000000584237c23 */ /* 0x040fe20008010023 */
[----:B------:R-:W-:Y:S01]  /*e160*/  FFMA.FTZ R33, R132, UR5, R33 ;  /* 0x0000000584217c23 */ /* 0x000fe20008010021 */
        /* <DEDUP_REMOVED lines=12> */
[C---:B------:R-:W-:Y:S02]  /*e230*/  FADD.FTZ R2, -R132.reuse, R133 ;  /* 0x0000008584027221 */ /* 0x040fe40000010100 */
[----:B------:R-:W1:Y:S01]  /*e240*/  LDSM.16.MT88.4 R136, [R192+0xc000] ;  /* 0x00c00000c088783b */ /* 0x000e620000004200 */
[----:B------:R-:W-:Y:S01]  /*e250*/  FMUL.FTZ R164, R132, UR4 ;  /* 0x0000000484a47c20 */ /* 0x000fe20008410000 */
[C---:B------:R-:W-:Y:S01]  /*e260*/  FSETP.NEU.FTZ.AND P1, PT, R3.reuse, -INF , PT ;  /* 0xff8000000300780b */ /* 0x040fe20003f3d000 */
[C---:B------:R-:W-:Y:S01]  /*e270*/  FADD.FTZ R0, -R3.reuse, R0 ;  /* 0x0000000003007221 */ /* 0x040fe20000010100 */
[----:B------:R-:W-:Y:S01]  /*e280*/  FMUL.FTZ R134, R2, UR4 ;  /* 0x0000000402867c20 */ /* 0x000fe20008410000 */
[----:B------:R-:W-:Y:S02]  /*e290*/  FMUL.FTZ R166, R3, UR4 ;  /* 0x0000000403a67c20 */ /* 0x000fe40008410000 */
[----:B------:R-:W-:Y:S01]  /*e2a0*/  FMUL.FTZ R133, R0, UR4 ;  /* 0x0000000400857c20 */ /* 0x000fe20008410000 */
[----:B------:R2:W3:Y:S02]  /*e2b0*/  MUFU.EX2 R2, R134 ;  /* 0x0000008600027308 */ /* 0x0004e40000000800 */
[----:B------:R-:W-:Y:S02]  /*e2c0*/  FSEL R166, R166, RZ, P1 ;  /* 0x000000ffa6a67208 */ /* 0x000fe40000800000 */
[----:B------:R-:W-:Y:S03]  /*e2d0*/  FSETP.NEU.FTZ.AND P1, PT, R132, -INF , PT ;  /* 0xff8000008400780b */ /* 0x000fe60003f3d000 */
[--C-:B------:R-:W-:Y:S03]  /*e2e0*/  FFMA.FTZ R163, R6, UR4, -R166.reuse ;  /* 0x0000000406a37c23 */ /* 0x100fe600080108a6 */
[----:B------:R4:W5:Y:S01]  /*e2f0*/  MUFU.EX2 R0, R133 ;  /* 0x0000008500007308 */ /* 0x0009620000000800 */
[----:B------:R-:W-:Y:S01]  /*e300*/  FSEL R164, R164, RZ, P1 ;  /* 0x000000ffa4a47208 */ /* 0x000fe20000800000 */
[--C-:B------:R-:W-:Y:S01]  /*e310*/  FFMA.FTZ R135, R7, UR4, -R166.reuse ;  /* 0x0000000407877c23 */ /* 0x100fe200080108a6 */
[--C-:B------:R-:W-:Y:S01]  /*e320*/  FFMA.FTZ R160, R10, UR4, -R166.reuse ;  /* 0x000000040aa07c23 */ /* 0x100fe200080108a6 */
[--C-:B------:R-:W-:Y:S01]  /*e330*/  FFMA.FTZ R175, R30, UR4, -R166.reuse ;  /* 0x000000041eaf7c23 */ /* 0x100fe200080108a6 */
[----:B------:R-:W-:Y:S01]  /*e340*/  FFMA.FTZ R214, R31, UR4, -R166 ;  /* 0x000000041fd67c23 */ /* 0x000fe200080108a6 */
[--C-:B------:R-:W-:Y:S01]  /*e350*/  FFMA.FTZ R165, R4, UR4, -R164.reuse ;  /* 0x0000000404a57c23 */ /* 0x100fe200080108a4 */
[--C-:B------:R-:W-:Y:S01]  /*e360*/  FFMA.FTZ R162, R5, UR4, -R164.reuse ;  /* 0x0000000405a27c23 */ /* 0x100fe200080108a4 */
[--C-:B------:R-:W-:Y:S01]  /*e370*/  FFMA.FTZ R161, R8, UR4, -R164.reuse ;  /* 0x0000000408a17c23 */ /* 0x100fe200080108a4 */
[----:B--2---:R-:W-:Y:S01]  /*e380*/  FFMA.FTZ R134, R9, UR4, -R164 ;  /* 0x0000000409867c23 */ /* 0x004fe200080108a4 */
[----:B------:R-:W-:Y:S01]  /*e390*/  MUFU.EX2 R163, R163 ;  /* 0x000000a300a37308 */ /* 0x000fe20000000800 */
[C---:B---3--:R-:W-:Y:S01]  /*e3a0*/  FMUL.FTZ R4, R2.reuse, R128 ;  /* 0x0000008002047220 */ /* 0x048fe20000410000 */
[C---:B------:R-:W-:Y:S01]  /*e3b0*/  FMUL.FTZ R5, R2.reuse, R129 ;  /* 0x0000008102057220 */ /* 0x040fe20000410000 */
[C---:B------:R-:W-:Y:S01]  /*e3c0*/  FMUL.FTZ R8, R2.reuse, R124 ;  /* 0x0000007c02087220 */ /* 0x040fe20000410000 */
[C---:B------:R-:W-:Y:S01]  /*e3d0*/  FMUL.FTZ R9, R2.reuse, R125 ;  /* 0x0000007d02097220 */ /* 0x040fe20000410000 */
[C---:B------:R-:W-:Y:S01]  /*e3e0*/  FMUL.FTZ R36, R2.reuse, R36 ;  /* 0x0000002402247220 */ /* 0x040fe20000410000 */
[----:B------:R-:W-:Y:S01]  /*e3f0*/  FMUL.FTZ R37, R2, R37 ;  /* 0x0000002502257220 */ /* 0x000fe20000410000 */
[--C-:B----4-:R-:W-:Y:S03]  /*e400*/  FFMA.FTZ R133, R11, UR4, -R166.reuse ;  /* 0x000000040b857c23 */ /* 0x110fe600080108a6 */
[----:B------:R-:W2:Y:S01]  /*e410*/  MUFU.EX2 R135, R135 ;  /* 0x0000008700877308 */ /* 0x000ea20000000800 */
[C---:B-----5:R-:W-:Y:S01]  /*e420*/  FMUL.FTZ R6, R0.reuse, R130 ;  /* 0x0000008200067220 */ /* 0x060fe20000410000 */
[C---:B------:R-:W-:Y:S01]  /*e430*/  FMUL.FTZ R7, R0.reuse, R131 ;  /* 0x0000008300077220 */ /* 0x040fe20000410000 */
[C---:B------:R-:W-:Y:S01]  /*e440*/  FMUL.FTZ R10, R0.reuse, R126 ;  /* 0x0000007e000a7220 */ /* 0x040fe20000410000 */
[C---:B------:R-:W-:Y:S01]  /*e450*/  FMUL.FTZ R11, R0.reuse, R127 ;  /* 0x0000007f000b7220 */ /* 0x040fe20000410000 */
[C---:B------:R-:W-:Y:S01]  /*e460*/  FMUL.FTZ R38, R0.reuse, R38 ;  /* 0x0000002600267220 */ /* 0x040fe20000410000 */
[C---:B------:R-:W-:Y:S01]  /*e470*/  FMUL.FTZ R39, R0.reuse, R39 ;  /* 0x0000002700277220 */ /* 0x040fe20000410000 */
[----:B------:R-:W3:Y:S03]  /*e480*/  LDSM.16.MT88.4 R124, [R192+0xe000] ;  /* 0x00e00000c07c783b */ /* 0x000ee60000004200 */
        /* <DEDUP_REMOVED lines=20> */
[----:B------:R-:W-:Y:S01]  /*e5d0*/  FFMA.FTZ R216, R34, UR4, -R166 ;  /* 0x0000000422d87c23 */ /* 0x000fe200080108a6 */
[--C-:B------:R-:W-:Y:S01]  /*e5e0*/  FFMA.FTZ R218, R28, UR4, -R164.reuse ;  /* 0x000000041cda7c23 */ /* 0x100fe200080108a4 */
[----:B------:R-:W-:Y:S01]  /*e5f0*/  FFMA.FTZ R219, R29, UR4, -R164 ;  /* 0x000000041ddb7c23 */ /* 0x000fe200080108a4 */
[C---:B------:R-:W-:Y:S03]  /*e600*/  FMUL.FTZ R58, R0.reuse, R58 ;  /* 0x0000003a003a7220 */ /* 0x040fe60000410000 */
[----:B------:R-:W2:Y:S01]  /*e610*/  MUFU.EX2 R162, R162 ;  /* 0x000000a200a27308 */ /* 0x000ea20000000800 */
        /* <DEDUP_REMOVED lines=32> */
[----:B----4-:R-:W-:Y:S01]  /*e820*/  F2FP.BF16.F32.PACK_AB R130, R134, R161 ;  /* 0x000000a18682723e */ /* 0x010fe200000010ff */
[C---:B------:R-:W-:Y:S01]  /*e830*/  FMUL.FTZ R86, R0.reuse, R86 ;  /* 0x0000005600567220 */ /* 0x040fe20000410000 */
[----:B------:R-:W-:Y:S01]  /*e840*/  FMUL.FTZ R87, R0, R87 ;  /* 0x0000005700577220 */ /* 0x000fe20000410000 */
[C---:B------:R-:W-:Y:S01]  /*e850*/  FMUL.FTZ R84, R2.reuse, R84 ;  /* 0x0000005402547220 */ /* 0x040fe20000410000 */
[----:B------:R-:W-:Y:S01]  /*e860*/  FMUL.FTZ R85, R2, R85 ;  /* 0x0000005502557220 */ /* 0x000fe20000410000 */
[C---:B------:R-:W-:Y:S01]  /*e870*/  FMUL.FTZ R90, R0.reuse, R90 ;  /* 0x0000005a005a7220 */ /* 0x040fe20000410000 */
[----:B------:R-:W-:Y:S01]  /*e880*/  FMUL.FTZ R91, R0, R91 ;  /* 0x0000005b005b7220 */ /* 0x000fe20000410000 */
[C---:B-1----:R-:W-:Y:S01]  /*e890*/  HMMA.16816.F32.BF16 R4, R128.reuse, R136, R4 ;  /* 0x000000888004723c */ /* 0x042fe20000041804 */
[----:B------:R-:W-:Y:S01]  /*e8a0*/  MUFU.EX2 R175, R175 ;  /* 0x000000af00af7308 */ /* 0x000fe20000000800 */
[----:B------:R-:W-:Y:S03]  /*e8b0*/  PLOP3.LUT P1, PT, PT, PT, UP2, 0x80, 0x0 ;  /* 0x000000000000781c */ /* 0x000fe60003f2f028 */
[C---:B------:R-:W-:Y:S01]  /*e8c0*/  FMUL.FTZ R88, R2.reuse, R88 ;  /* 0x0000005802587220 */ /* 0x040fe20000410000 */
[C---:B------:R-:W-:Y:S01]  /*e8d0*/  HMMA.16816.F32.BF16 R8, R128.reuse, R138, R8 ;  /* 0x0000008a8008723c */ /* 0x040fe20000041808 */
[----:B------:R-:W1:Y:S04]  /*e8e0*/  LDSM.16.MT88.4 R136, [R190+0xe000] ;  /* 0x00e00000be88783b */ /* 0x000e680000004200 */
[----:B------:R-:W-:Y:S01]  /*e8f0*/  MUFU.EX2 R214, R214 ;  /* 0x000000d600d67308 */ /* 0x000fe20000000800 */
[----:B------:R-:W-:Y:S01]  /*e900*/  FMUL.FTZ R89, R2, R89 ;  /* 0x0000005902597220 */ /* 0x000fe20000410000 */
[C---:B------:R-:W-:Y:S04]  /*e910*/  HMMA.16816.F32.BF16 R36, R128.reuse, R140, R36 ;  /* 0x0000008c8024723c */ /* 0x040fe80000041824 */
[C---:B------:R-:W-:Y:S02]  /*e920*/  FMUL.FTZ R94, R0.reuse, R94 ;  /* 0x0000005e005e7220 */ /* 0x040fe40000410000 */
[C---:B------:R-:W-:Y:S01]  /*e930*/  HMMA.16816.F32.BF16 R40, R128.reuse, R142, R40 ;  /* 0x0000008e8028723c */ /* 0x040fe20000041828 */
[----:B------:R-:W2:Y:S01]  /*e940*/  LDSM.16.MT88.4 R140, [R189+0xe000] ;  /* 0x00e00000bd8c783b */ /* 0x000ea20000004200 */
[----:B------:R-:W-:Y:S03]  /*e950*/  MUFU.EX2 R216, R216 ;  /* 0x000000d800d87308 */ /* 0x000fe60000000800 */
[----:B------:R-:W-:Y:S01]  /*e960*/  FMUL.FTZ R95, R0, R95 ;  /* 0x0000005f005f7220 */ /* 0x000fe20000410000 */
[C---:B------:R-:W-:Y:S06]  /*e970*/  HMMA.16816.F32.BF16 R44, R128.reuse, R144, R44 ;  /* 0x00000090802c723c */ /* 0x040fec000004182c */
[----:B------:R-:W-:Y:S01]  /*e980*/  MUFU.EX2 R218, R218 ;  /* 0x000000da00da7308 */ /* 0x000fe20000000800 */
[C---:B------:R-:W-:Y:S01]  /*e990*/  FMUL.FTZ R92, R2.reuse, R92 ;  /* 0x0000005c025c7220 */ /* 0x040fe20000410000 */
[C---:B------:R-:W-:Y:S01]  /*e9a0*/  HMMA.16816.F32.BF16 R48, R128.reuse, R146, R48 ;  /* 0x000000928030723c */ /* 0x040fe20000041830 */
[----:B------:R-:W4:Y:S02]  /*e9b0*/  LDSM.16.MT88.4 R144, [R188+0xe000] ;  /* 0x00e00000bc90783b */ /* 0x000f240000004200 */
[----:B------:R-:W-:Y:S03]  /*e9c0*/  FMUL.FTZ R93, R2, R93 ;  /* 0x0000005d025d7220 */ /* 0x000fe60000410000 */
[C---:B------:R-:W-:Y:S02]  /*e9d0*/  HMMA.16816.F32.BF16 R52, R128.reuse, R148, R52 ;  /* 0x000000948034723c */ /* 0x040fe40000041834 */
[----:B------:R-:W-:Y:S03]  /*e9e0*/  MUFU.EX2 R219, R219 ;  /* 0x000000db00db7308 */ /* 0x000fe60000000800 */
[C---:B------:R-:W-:Y:S01]  /*e9f0*/  FMUL.FTZ R98, R0.reuse, R98 ;  /* 0x0000006200627220 */ /* 0x040fe20000410000 */
[C---:B------:R-:W-:Y:S01]  /*ea00*/  HMMA.16816.F32.BF16 R56, R128.reuse, R150, R56 ;  /* 0x000000968038723c */ /* 0x040fe20000041838 */
[----:B------:R-:W-:Y:S04]  /*ea10*/  LDSM.16.MT88.4 R148, [R192+0xe800] ;  /* 0x00e80000c094783b */ /* 0x000fe80000004200 */
[----:B------:R-:W-:Y:S01]  /*ea20*/  FMUL.FTZ R99, R0, R99 ;  /* 0x0000006300637220 */ /* 0x000fe20000410000 */
[C---:B---3--:R-:W-:Y:S05]  /*ea30*/  HMMA.16816.F32.BF16 R60, R128.reuse, R124, R60 ;  /* 0x0000007c803c723c */ /* 0x048fea000004183c */
[C---:B------:R-:W-:Y:S01]  /*ea40*/  FMUL.FTZ R96, R2.reuse, R96 ;  /* 0x0000006002607220 */ /* 0x040fe20000410000 */
[C---:B------:R-:W-:Y:S01]  /*ea50*/  HMMA.16816.F32.BF16 R64, R128.reuse, R126, R64 ;  /* 0x0000007e8040723c */ /* 0x040fe20000041840 */
[----:B------:R-:W3:Y:S04]  /*ea60*/  LDSM.16.MT88.4 R124, [R192+0x10000] ;  /* 0x01000000c07c783b */ /* 0x000ee80000004200 */
[----:B------:R-:W-:Y:S01]  /*ea70*/  FMUL.FTZ R97, R2, R97 ;  /* 0x0000006102617220 */ /* 0x000fe20000410000 */
[C---:B-1----:R-:W-:Y:S05]  /*ea80*/  HMMA.16816.F32.BF16 R68, R128.reuse, R136, R68 ;  /* 0x000000888044723c */ /* 0x042fea0000041844 */
[C---:B------:R-:W-:Y:S01]  /*ea90*/  FMUL.FTZ R102, R0.reuse, R102 ;  /* 0x0000006600667220 */ /* 0x040fe20000410000 */
[C---:B------:R-:W-:Y:S01]  /*eaa0*/  HMMA.16816.F32.BF16 R72, R128.reuse, R138, R72 ;  /* 0x0000008a8048723c */ /* 0x040fe20000041848 */
[----:B------:R-:W1:Y:S04]  /*eab0*/  LDSM.16.MT88.4 R136, [R190+0x10000] ;  /* 0x01000000be88783b */ /* 0x000e680000004200 */
[----:B------:R-:W-:Y:S01]  /*eac0*/  FMUL.FTZ R103, R0, R103 ;  /* 0x0000006700677220 */ /* 0x000fe20000410000 */
[C---:B--2---:R-:W-:Y:S05]  /*ead0*/  HMMA.16816.F32.BF16 R76, R128.reuse, R140, R76 ;  /* 0x0000008c804c723c */ /* 0x044fea000004184c */
[C---:B------:R-:W-:Y:S01]  /*eae0*/  FMUL.FTZ R100, R2.reuse, R100 ;  /* 0x0000006402647220 */ /* 0x040fe20000410000 */
[C---:B------:R-:W-:Y:S01]  /*eaf0*/  HMMA.16816.F32.BF16 R80, R128.reuse, R142, R80 ;  /* 0x0000008e8050723c */ /* 0x040fe20000041850 */
[----:B------:R-:W2:Y:S04]  /*eb00*/  LDSM.16.MT88.4 R140, [R189+0x10000] ;  /* 0x01000000bd8c783b */ /* 0x000ea80000004200 */
[----:B------:R-:W-:Y:S01]  /*eb10*/  FMUL.FTZ R101, R2, R101 ;  /* 0x0000006502657220 */ /* 0x000fe20000410000 */
[C---:B----4-:R-:W-:Y:S05]  /*eb20*/  HMMA.16816.F32.BF16 R84, R128.reuse, R144, R84 ;  /* 0x000000908054723c */ /* 0x050fea0000041854 */
        /* <DEDUP_REMOVED lines=10> */
[--C-:B------:R-:W-:Y:S01]  /*ebd0*/  FFMA.FTZ R167, R14, UR4, -R166.reuse ;  /* 0x000000040ea77c23 */ /* 0x100fe200080108a6 */
[C---:B------:R-:W-:Y:S01]  /*ebe0*/  HMMA.16816.F32.BF16 R104, R128.reuse, R138, R104 ;  /* 0x0000008a8068723c */ /* 0x040fe20000041868 */
[----:B------:R-:W1:Y:S04]  /*ebf0*/  LDSM.16.MT88.4 R136, [R192+0xc800] ;  /* 0x00c80000c088783b */ /* 0x000e680000004200 */
[----:B------:R-:W-:Y:S01]  /*ec00*/  FFMA.FTZ R168, R15, UR4, -R166 ;  /* 0x000000040fa87c23 */ /* 0x000fe200080108a6 */
[--C-:B------:R-:W-:Y:S01]  /*ec10*/  FFMA.FTZ R171, R12, UR4, -R164.reuse ;  /* 0x000000040cab7c23 */ /* 0x100fe200080108a4 */
[C---:B------:R-:W-:Y:S01]  /*ec20*/  FMUL.FTZ R110, R0.reuse, R110 ;  /* 0x0000006e006e7220 */ /* 0x040fe20000410000 */
[----:B------:R-:W-:Y:S01]  /*ec30*/  FMUL.FTZ R111, R0, R111 ;  /* 0x0000006f006f7220 */ /* 0x000fe20000410000 */
[----:B------:R-:W-:Y:S02]  /*ec40*/  MUFU.EX2 R167, R167 ;  /* 0x000000a700a77308 */ /* 0x000fe40000000800 */
[C---:B------:R-:W-:Y:S01]  /*ec50*/  FMUL.FTZ R108, R2.reuse, R108 ;  /* 0x0000006c026c7220 */ /* 0x040fe20000410000 */
[----:B------:R-:W-:Y:S01]  /*ec60*/  FMUL.FTZ R109, R2, R109 ;  /* 0x0000006d026d7220 */ /* 0x000fe20000410000 */
[----:B------:R-:W-:Y:S01]  /*ec70*/  FFMA.FTZ R172, R13, UR4, -R164 ;  /* 0x000000040dac7c23 */ /* 0x000fe200080108a4 */
[C---:B------:R-:W-:Y:S01]  /*ec80*/  FMUL.FTZ R14, R0.reuse, R122 ;  /* 0x0000007a000e7220 */ /* 0x040fe20000410000 */
[----:B------:R-:W-:Y:S01]  /*ec90*/  FMUL.FTZ R15, R0, R123 ;  /* 0x0000007b000f7220 */ /* 0x000fe20000410000 */
[C---:B------:R-:W-:Y:S01]  /*eca0*/  FMUL.FTZ R12, R2.reuse, R120 ;  /* 0x00000078020c7220 */ /* 0x040fe20000410000 */
[----:B------:R-:W-:Y:S01]  /*ecb0*/  FMUL.FTZ R13, R2, R121 ;  /* 0x00000079020d7220 */ /* 0x000fe20000410000 */
[--C-:B------:R-:W-:Y:S01]  /*ecc0*/  FFMA.FTZ R169, R18, UR4, -R166.reuse ;  /* 0x0000000412a97c23 */ /* 0x100fe200080108a6 */
[C---:B--2---:R-:W-:Y:S01]  /*ecd0*/  HMMA.16816.F32.BF16 R108, R128.reuse, R140, R108 ;  /* 0x0000008c806c723c */ /* 0x044fe2000004186c */
[----:B------:R-:W2:Y:S01]  /*ece0*/  LDSM.16.MT88.4 R120, [R190+0xc800] ;  /* 0x00c80000be78783b */ /* 0x000ea20000004200 */
[----:B------:R-:W4:Y:S01]  /*ecf0*/  MUFU.EX2 R168, R168 ;  /* 0x000000a800a87308 */ /* 0x000f220000000800 */
[----:B------:R-:W-:Y:S01]  /*ed00*/  FFMA.FTZ R170, R19, UR4, -R166 ;  /* 0x0000000413aa7c23 */ /* 0x000fe200080108a6 */
[--C-:B------:R-:W-:Y:S01]  /*ed10*/  FFMA.FTZ R173, R16, UR4, -R164.reuse ;  /* 0x0000000410ad7c23 */ /* 0x100fe200080108a4 */
[----:B------:R-:W-:Y:S01]  /*ed20*/  FFMA.FTZ R174, R17, UR4, -R164 ;  /* 0x0000000411ae7c23 */ /* 0x000fe200080108a4 */
[C---:B------:R-:W-:Y:S03]  /*ed30*/  HMMA.16816.F32.BF16 R12, R128.reuse, R142, R12 ;  /* 0x0000008e800c723c */ /* 0x040fe6000004180c */
[----:B------:R-:W5:Y:S03]  /*ed40*/  LDSM.16.MT88.4 R140, [R188+0xc800] ;  /* 0x00c80000bc8c783b */ /* 0x000f660000004200 */
[----:B------:R-:W-:Y:S01]  /*ed50*/  MUFU.EX2 R169, R169 ;  /* 0x000000a900a97308 */ /* 0x000fe20000000800 */
[C---:B------:R-:W-:Y:S01]  /*ed60*/  FMUL.FTZ R18, R0.reuse, R118 ;  /* 0x0000007600127220 */ /* 0x040fe20000410000 */
[----:B------:R-:W-:Y:S03]  /*ed70*/  FMUL.FTZ R19, R0, R119 ;  /* 0x0000007700137220 */ /* 0x000fe60000410000 */
[C---:B------:R-:W-:Y:S01]  /*ed80*/  FMUL.FTZ R16, R2.reuse, R116 ;  /* 0x0000007402107220 */ /* 0x040fe20000410000 */
[----:B------:R-:W-:Y:S01]  /*ed90*/  FMUL.FTZ R17, R2, R117 ;  /* 0x0000007502117220 */ /* 0x000fe20000410000 */
[C---:B------:R-:W-:Y:S03]  /*eda0*/  FMUL.FTZ R114, R0.reuse, R114 ;  /* 0x0000007200727220 */ /* 0x040fe60000410000 */
[----:B------:R-:W1:Y:S01]  /*edb0*/  MUFU.EX2 R170, R170 ;  /* 0x000000aa00aa7308 */ /* 0x000e620000000800 */
[----:B------:R-:W-:Y:S01]  /*edc0*/  FMUL.FTZ R115, R0, R115 ;  /* 0x0000007300737220 */ /* 0x000fe20000410000 */
[C---:B------:R-:W-:Y:S01]  /*edd0*/  FMUL.FTZ R112, R2.reuse, R112 ;  /* 0x0000007002707220 */ /* 0x040fe20000410000 */
[C---:B---3--:R-:W-:Y:S03]  /*ede0*/  HMMA.16816.F32.BF16 R16, R128.reuse, R124, R16 ;  /* 0x0000007c8010723c */ /* 0x048fe60000041810 */
[----:B------:R-:W-:Y:S01]  /*edf0*/  FMUL.FTZ R113, R2, R113 ;  /* 0x0000007102717220 */ /* 0x000fe20000410000 */
[----:B----4-:R-:W-:Y:S03]  /*ee00*/  F2FP.BF16.F32.PACK_AB R117, R168, R167 ;  /* 0x000000a7a875723e */ /* 0x010fe600000010ff */
[----:B------:R-:W-:Y:S01]  /*ee10*/  MUFU.EX2 R171, R171 ;  /* 0x000000ab00ab7308 */ /* 0x000fe20000000800 */
[----:B------:R-:W-:Y:S03]  /*ee20*/  FFMA.FTZ R163, R0, R211, R163 ;  /* 0x000000d300a37223 */ /* 0x000fe600000100a3 */
[----:B------:R-:W-:Y:S01]  /*ee30*/  FFMA.FTZ R165, R2, R213, R165 ;  /* 0x000000d502a57223 */ /* 0x000fe200000100a5 */
[----:B------:R-:W-:Y:S01]  /*ee40*/  HMMA.16816.F32.BF16 R112, R128, R126, R112 ;  /* 0x0000007e8070723c */ /* 0x000fe20000041870 */
[----:B------:R-:W3:Y:S04]  /*ee50*/  LDSM.16.MT88.4 R124, [R188+0xe800] ;  /* 0x00e80000bc7c783b */ /* 0x000ee80000004200 */
[----:B------:R-:W4:Y:S01]  /*ee60*/  MUFU.EX2 R172, R172 ;  /* 0x000000ac00ac7308 */ /* 0x000f220000000800 */
[----:B-1----:R-:W-:Y:S01]  /*ee70*/  F2FP.BF16.F32.PACK_AB R119, R170, R169 ;  /* 0x000000a9aa77723e */ /* 0x002fe200000010ff */
[----:B------:R-:W-:Y:S01]  /*ee80*/  FADD.FTZ R163, R135, R163 ;  /* 0x000000a387a37221 */ /* 0x000fe20000010000 */
[----:B------:R-:W-:Y:S01]  /*ee90*/  FADD.FTZ R162, R162, R165 ;  /* 0x000000a5a2a27221 */ /* 0x000fe20000010000 */
[----:B------:R-:W-:Y:S06]  /*eea0*/  LDSM.16.MT88.4 R128, [R190+0x10800] ;  /* 0x01080000be80783b */ /* 0x000fec0000004200 */
[----:B------:R-:W-:Y:S01]  /*eeb0*/  MUFU.EX2 R173, R173 ;  /* 0x000000ad00ad7308 */ /* 0x000fe20000000800 */
[----:B------:R-:W-:Y:S01]  /*eec0*/  FADD.FTZ R0, R160, R163 ;  /* 0x000000a3a0007221 */ /* 0x000fe20000010000 */
[----:B------:R-:W-:Y:S03]  /*eed0*/  FADD.FTZ R161, R161, R162 ;  /* 0x000000a2a1a17221 */ /* 0x000fe60000010000 */
[----:B------:R-:W-:Y:S01]  /*eee0*/  FADD.FTZ R0, R133, R0 ;  /* 0x0000000085007221 */ /* 0x000fe20000010000 */
[----:B------:R-:W-:Y:S01]  /*eef0*/  MOV R133, R132 ;  /* 0x0000008400857202 */ /* 0x000fe20000000f00 */
[----:B------:R-:W-:Y:S03]  /*ef00*/  FADD.FTZ R134, R134, R161 ;  /* 0x000000a186867221 */ /* 0x000fe60000010000 */
[----:B------:R-:W1:Y:S01]  /*ef10*/  MUFU.EX2 R174, R174 ;  /* 0x000000ae00ae7308 */ /* 0x000e620000000800 */
[----:B----4-:R-:W-:Y:S01]  /*ef20*/  F2FP.BF16.F32.PACK_AB R116, R172, R171 ;  /* 0x000000abac74723e */ /* 0x010fe200000010ff */
[----:B------:R-:W-:Y:S01]  /*ef30*/  FADD.FTZ R167, R167, R0 ;  /* 0x00000000a7a77221 */ /* 0x000fe20000010000 */
[----:B------:R-:W-:Y:S01]  /*ef40*/  MOV R0, R3 ;  /* 0x0000000300007202 */ /* 0x000fe20000000f00 */
[----:B------:R-:W-:Y:S02]  /*ef50*/  FADD.FTZ R171, R171, R134 ;  /* 0x00000086abab7221 */ /* 0x000fe40000010000 */
[----:B------:R-:W-:Y:S02]  /*ef60*/  FADD.FTZ R168, R168, R167 ;  /* 0x000000a7a8a87221 */ /* 0x000fe40000010000 */
[----:B------:R-:W-:Y:S02]  /*ef70*/  FADD.FTZ R172, R172, R171 ;  /* 0x000000abacac7221 */ /* 0x000fe40000010000 */
[----:B------:R-:W-:Y:S04]  /*ef80*/  FADD.FTZ R169, R169, R168 ;  /* 0x000000a8a9a97221 */ /* 0x000fe80000010000 */
[----:B------:R-:W-:Y:S01]  /*ef90*/  FADD.FTZ R169, R170, R169 ;  /* 0x000000a9aaa97221 */ /* 0x000fe20000010000 */
[----:B-1----:R-:W-:Y:S07]  /*efa0*/  F2FP.BF16.F32.PACK_AB R118, R174, R173 ;  /* 0x000000adae76723e */ /* 0x002fee00000010ff */
[C---:B------:R-:W-:Y:S06]  /*efb0*/  HMMA.16816.F32.BF16 R4, R116.reuse, R136, R4 ;  /* 0x000000887404723c */ /* 0x040fec0000041804 */
[C---:B------:R-:W-:Y:S01]  /*efc0*/  HMMA.16816.F32.BF16 R8, R116.reuse, R138, R8 ;  /* 0x0000008a7408723c */ /* 0x040fe20000041808 */
[----:B------:R-:W-:Y:S05]  /*efd0*/  LDSM.16.MT88.4 R136, [R189+0x10800] ;  /* 0x01080000bd88783b */ /* 0x000fea0000004200 */
[C---:B--2---:R-:W-:Y:S06]  /*efe0*/  HMMA.16816.F32.BF16 R36, R116.reuse, R120, R36 ;  /* 0x000000787424723c */ /* 0x044fec0000041824 */
[C---:B------:R-:W-:Y:S01]  /*eff0*/  HMMA.16816.F32.BF16 R40, R116.reuse, R122, R40 ;  /* 0x0000007a7428723c */ /* 0x040fe20000041828 */
[----:B------:R-:W1:Y:S05]  /*f000*/  LDSM.16.MT88.4 R120, [R192+0x10800] ;  /* 0x01080000c078783b */ /* 0x000e6a0000004200 */
[C---:B------:R-:W-:Y:S06]  /*f010*/  HMMA.16816.F32.BF16 R44, R116.reuse, R144, R44 ;  /* 0x00000090742c723c */ /* 0x040fec000004182c */
[C---:B------:R-:W-:Y:S01]  /*f020*/  HMMA.16816.F32.BF16 R48, R116.reuse, R146, R48 ;  /* 0x000000927430723c */ /* 0x040fe20000041830 */
[----:B------:R-:W-:Y:S05]  /*f030*/  LDSM.16.MT88.4 R144, [R192+0xf000] ;  /* 0x00f00000c090783b */ /* 0x000fea0000004200 */
[C---:B-----5:R-:W-:Y:S06]  /*f040*/  HMMA.16816.F32.BF16 R52, R116.reuse, R140, R52 ;  /* 0x0000008c7434723c */ /* 0x060fec0000041834 */
[C---:B------:R-:W-:Y:S01]  /*f050*/  HMMA.16816.F32.BF16 R56, R116.reuse, R142, R56 ;  /* 0x0000008e7438723c */ /* 0x040fe20000041838 */
[----:B------:R-:W-:Y:S05]  /*f060*/  LDSM.16.MT88.4 R140, [R190+0xd000] ;  /* 0x00d00000be8c783b */ /* 0x000fea0000004200 */
[C---:B------:R-:W-:Y:S06]  /*f070*/  HMMA.16816.F32.BF16 R60, R116.reuse, R148, R60 ;  /* 0x00000094743c723c */ /* 0x040fec000004183c */
[C---:B------:R-:W-:Y:S01]  /*f080*/  HMMA.16816.F32.BF16 R64, R116.reuse, R150, R64 ;  /* 0x000000967440723c */ /* 0x040fe20000041840 */
[----:B------:R-:W-:Y:S05]  /*f090*/  LDSM.16.MT88.4 R148, [R189+0xf000] ;  /* 0x00f00000bd94783b */ /* 0x000fea0000004200 */
[C---:B------:R-:W-:Y:S06]  /*f0a0*/  HMMA.16816.F32.BF16 R68, R116.reuse, R152, R68 ;  /* 0x000000987444723c */ /* 0x040fec0000041844 */
[C---:B------:R-:W-:Y:S05]  /*f0b0*/  HMMA.16816.F32.BF16 R72, R116.reuse, R154, R72 ;  /* 0x0000009a7448723c */ /* 0x040fea0000041848 */
[--C-:B------:R-:W-:Y:S01]  /*f0c0*/  FFMA.FTZ R152, R22, UR4, -R166.reuse ;  /* 0x0000000416987c23 */ /* 0x100fe200080108a6 */
[C---:B------:R-:W-:Y:S05]  /*f0d0*/  HMMA.16816.F32.BF16 R76, R116.reuse, R156, R76 ;  /* 0x0000009c744c723c */ /* 0x040fea000004184c */
[--C-:B------:R-:W-:Y:S01]  /*f0e0*/  FFMA.FTZ R154, R26, UR4, -R166.reuse ;  /* 0x000000041a9a7c23 */ /* 0x100fe200080108a6 */
[C---:B------:R-:W-:Y:S01]  /*f0f0*/  HMMA.16816.F32.BF16 R80, R116.reuse, R158, R80 ;  /* 0x0000009e7450723c */ /* 0x040fe20000041850 */
[----:B------:R-:W-:Y:S04]  /*f100*/  MUFU.EX2 R152, R152 ;  /* 0x0000009800987308 */ /* 0x000fe80000000800 */
[----:B------:R-:W-:Y:S01]  /*f110*/  FFMA.FTZ R155, R27, UR4, -R166 ;  /* 0x000000041b9b7c23 */ /* 0x000fe200080108a6 */
[C---:B---3--:R-:W-:Y:S05]  /*f120*/  HMMA.16816.F32.BF16 R84, R116.reuse, R124, R84 ;  /* 0x0000007c7454723c */ /* 0x048fea0000041854 */
[----:B------:R-:W-:Y:S01]  /*f130*/  MUFU.EX2 R154, R154 ;  /* 0x0000009a009a7308 */ /* 0x000fe20000000800 */
[--C-:B------:R-:W-:Y:S01]  /*f140*/  FFMA.FTZ R158, R24, UR4, -R164.reuse ;  /* 0x00000004189e7c23 */ /* 0x100fe200080108a4 */
[C---:B------:R-:W-:Y:S01]  /*f150*/  HMMA.16816.F32.BF16 R88, R116.reuse, R126, R88 ;  /* 0x0000007e7458723c */ /* 0x040fe20000041858 */
[----:B------:R-:W2:Y:S03]  /*f160*/  LDSM.16.MT88.4 R124, [R188+0x10800] ;  /* 0x01080000bc7c783b */ /* 0x000ea60000004200 */
[----:B------:R-:W-:Y:S02]  /*f170*/  FFMA.FTZ R159, R25, UR4, -R164 ;  /* 0x00000004199f7c23 */ /* 0x000fe400080108a4 */
[C---:B-1----:R-:W-:Y:S02]  /*f180*/  HMMA.16816.F32.BF16 R92, R116.reuse, R120, R92 ;  /* 0x00000078745c723c */ /* 0x042fe4000004185c */
[----:B------:R-:W1:Y:S01]  /*f190*/  MUFU.EX2 R155, R155 ;  /* 0x0000009b009b7308 */ /* 0x000e620000000800 */
[----:B------:R-:W-:Y:S02]  /*f1a0*/  LDSM.16.MT88.4 R24, [R188+0xd000] ;  /* 0x00d00000bc18783b */ /* 0x000fe40000004200 */
[--C-:B------:R-:W-:Y:S01]  /*f1b0*/  FFMA.FTZ R153, R23, UR4, -R166.reuse ;  /* 0x0000000417997c23 */ /* 0x100fe200080108a6 */
[C---:B------:R-:W-:Y:S06]  /*f1c0*/  HMMA.16816.F32.BF16 R96, R116.reuse, R122, R96 ;  /* 0x0000007a7460723c */ /* 0x040fec0000041860 */
[----:B------:R-:W-:Y:S01]  /*f1d0*/  MUFU.EX2 R158, R158 ;  /* 0x0000009e009e7308 */ /* 0x000fe20000000800 */
[----:B------:R-:W3:Y:S01]  /*f1e0*/  LDSM.16.MT88.4 R120, [R192+0xd000] ;  /* 0x00d00000c078783b */ /* 0x000ee20000004200 */
[C---:B------:R-:W-:Y:S03]  /*f1f0*/  HMMA.16816.F32.BF16 R100, R116.reuse, R128, R100 ;  /* 0x000000807464723c */ /* 0x040fe60000041864 */
[----:B------:R-:W-:Y:S03]  /*f200*/  FFMA.FTZ R166, R35, UR4, -R166 ;  /* 0x0000000423a67c23 */ /* 0x000fe600080108a6 */
[C---:B------:R-:W-:Y:S01]  /*f210*/  HMMA.16816.F32.BF16 R104, R116.reuse, R130, R104 ;  /* 0x000000827468723c */ /* 0x040fe20000041868 */
[----:B------:R-:W4:Y:S01]  /*f220*/  LDSM.16.MT88.4 R128, [R189+0xd000] ;  /* 0x00d00000bd80783b */ /* 0x000f220000004200 */
[----:B------:R-:W5:Y:S03]  /*f230*/  MUFU.EX2 R153, R153 ;  /* 0x0000009900997308 */ /* 0x000f660000000800 */
[--C-:B------:R-:W-:Y:S01]  /*f240*/  FFMA.FTZ R156, R20, UR4, -R164.reuse ;  /* 0x00000004149c7c23 */ /* 0x100fe200080108a4 */
[C---:B------:R-:W-:Y:S06]  /*f250*/  HMMA.16816.F32.BF16 R108, R116.reuse, R136, R108 ;  /* 0x00000088746c723c */ /* 0x040fec000004186c */
[----:B------:R-:W3:Y:S01]  /*f260*/  MUFU.EX2 R159, R159 ;  /* 0x0000009f009f7308 */ /* 0x000ee20000000800 */
[----:B------:R-:W-:Y:S01]  /*f270*/  FFMA.FTZ R157, R21, UR4, -R164 ;  /* 0x00000004159d7c23 */ /* 0x000fe200080108a4 */
[C---:B------:R-:W-:Y:S01]  /*f280*/  HMMA.16816.F32.BF16 R12, R116.reuse, R138, R12 ;  /* 0x0000008a740c723c */ /* 0x040fe2000004180c */
[----:B------:R-:W4:Y:S02]  /*f290*/  LDSM.16.MT88.4 R136, [R190+0xf000] ;  /* 0x00f00000be88783b */ /* 0x000f240000004200 */
[----:B-1----:R-:W-:Y:S03]  /*f2a0*/  F2FP.BF16.F32.PACK_AB R23, R155, R154 ;  /* 0x0000009a9b17723e */ /* 0x002fe600000010ff */
[C---:B--2---:R-:W-:Y:S02]  /*f2b0*/  HMMA.16816.F32.BF16 R16, R116.reuse, R124, R16 ;  /* 0x0000007c7410723c */ /* 0x044fe40000041810 */
[----:B------:R-:W-:Y:S03]  /*f2c0*/  MUFU.EX2 R156, R156 ;  /* 0x0000009c009c7308 */ /* 0x000fe60000000800 */
[----:B-----5:R-:W-:Y:S01]  /*f2d0*/  F2FP.BF16.F32.PACK_AB R21, R153, R152 ;  /* 0x000000989915723e */ /* 0x020fe200000010ff */
[----:B------:R-:W-:Y:S01]  /*f2e0*/  HMMA.16816.F32.BF16 R112, R116, R126, R112 ;  /* 0x0000007e7470723c */ /* 0x000fe20000041870 */
[----:B------:R-:W1:Y:S05]  /*f2f0*/  LDSM.16.MT88.4 R116, [R188+0xf000] ;  /* 0x00f00000bc74783b */ /* 0x000e6a0000004200 */
[----:B------:R-:W2:Y:S01]  /*f300*/  MUFU.EX2 R157, R157 ;  /* 0x0000009d009d7308 */ /* 0x000ea20000000800 */
[----:B---3--:R-:W-:Y:S01]  /*f310*/  F2FP.BF16.F32.PACK_AB R22, R159, R158 ;  /* 0x0000009e9f16723e */ /* 0x008fe200000010ff */
[----:B------:R-:W-:Y:S01]  /*f320*/  FADD.FTZ R152, R152, R169 ;  /* 0x000000a998987221 */ /* 0x000fe20000010000 */
[----:B------:R-:W-:Y:S07]  /*f330*/  LDSM.16.MT88.4 R124, [R189+0x11000] ;  /* 0x01100000bd7c783b */ /* 0x000fee0000004200 */
[----:B------:R3:W5:Y:S01]  /*f340*/  MUFU.EX2 R217, R166 ;  /* 0x000000a600d97308 */ /* 0x0007620000000800 */
[----:B------:R-:W-:Y:S04]  /*f350*/  FADD.FTZ R153, R153, R152 ;  /* 0x0000009899997221 */ /* 0x000fe80000010000 */
[----:B------:R-:W-:Y:S01]  /*f360*/  FADD.FTZ R154, R154, R153 ;  /* 0x000000999a9a7221 */ /* 0x000fe20000010000 */
[----:B--2---:R-:W-:Y:S03]  /*f370*/  F2FP.BF16.F32.PACK_AB R20, R157, R156 ;  /* 0x0000009c9d14723e */ /* 0x004fe600000010ff */
[----:B------:R-:W-:Y:S04]  /*f380*/  FADD.FTZ R154, R155, R154 ;  /* 0x0000009a9b9a7221 */ /* 0x000fe80000010000 */
[C---:B------:R-:W-:Y:S05]  /*f390*/  HMMA.16816.F32.BF16 R4, R20.reuse, R120, R4 ;  /* 0x000000781404723c */ /* 0x040fea0000041804 */
[--C-:B---3--:R-:W-:Y:S01]  /*f3a0*/  FFMA.FTZ R166, R32, UR4, -R164.reuse ;  /* 0x0000000420a67c23 */ /* 0x108fe200080108a4 */
[C---:B------:R-:W-:Y:S01]  /*f3b0*/  HMMA.16816.F32.BF16 R8, R20.reuse, R122, R8 ;  /* 0x0000007a1408723c */ /* 0x040fe20000041808 */
[----:B------:R-:W2:Y:S04]  /*f3c0*/  LDSM.16.MT88.4 R120, [R192+0x11000] ;  /* 0x01100000c078783b */ /* 0x000ea80000004200 */
[----:B------:R-:W-:Y:S01]  /*f3d0*/  FFMA.FTZ R164, R33, UR4, -R164 ;  /* 0x0000000421a47c23 */ /* 0x000fe200080108a4 */
[C---:B------:R-:W-:Y:S01]  /*f3e0*/  HMMA.16816.F32.BF16 R36, R20.reuse, R140, R36 ;  /* 0x0000008c1424723c */ /* 0x040fe20000041824 */
[----:B------:R-:W-:Y:S02]  /*f3f0*/  MUFU.EX2 R166, R166 ;  /* 0x000000a600a67308 */ /* 0x000fe40000000800 */
[----:B------:R-:W-:Y:S03]  /*f400*/  LDSM.16.MT88.4 R32, [R192+0xf800] ;  /* 0x00f80000c020783b */ /* 0x000fe60000004200 */
[C---:B------:R-:W-:Y:S05]  /*f410*/  HMMA.16816.F32.BF16 R40, R20.reuse, R142, R40 ;  /* 0x0000008e1428723c */ /* 0x040fea0000041828 */
[----:B------:R-:W3:Y:S01]  /*f420*/  MUFU.EX2 R221, R164 ;  /* 0x000000a400dd7308 */ /* 0x000ee20000000800 */
[----:B------:R-:W-:Y:S01]  /*f430*/  LDSM.16.MT88.4 R140, [R189+0xf800] ;  /* 0x00f80000bd8c783b */ /* 0x000fe20000004200 */
[C---:B----4-:R-:W-:Y:S06]  /*f440*/  HMMA.16816.F32.BF16 R44, R20.reuse, R128, R44 ;  /* 0x00000080142c723c */ /* 0x050fec000004182c */
[C---:B------:R-:W-:Y:S01]  /*f450*/  HMMA.16816.F32.BF16 R48, R20.reuse, R130, R48 ;  /* 0x000000821430723c */ /* 0x040fe20000041830 */
[----:B------:R-:W-:Y:S05]  /*f460*/  LDSM.16.MT88.4 R128, [R188+0x11000] ;  /* 0x01100000bc80783b */ /* 0x000fea0000004200 */
[C---:B------:R-:W-:Y:S06]  /*f470*/  HMMA.16816.F32.BF16 R52, R20.reuse, R24, R52 ;  /* 0x000000181434723c */ /* 0x040fec0000041834 */
        /* <DEDUP_REMOVED lines=14> */
[C---:B--2---:R-:W-:Y:S06]  /*f560*/  HMMA.16816.F32.BF16 R92, R20.reuse, R120, R92 ;  /* 0x00000078145c723c */ /* 0x044fec000004185c */
[C---:B------:R-:W-:Y:S01]  /*f570*/  HMMA.16816.F32.BF16 R96, R20.reuse, R122, R96 ;  /* 0x0000007a1460723c */ /* 0x040fe20000041860 */
[----:B------:R-:W2:Y:S05]  /*f580*/  LDSM.16.MT88.4 R120, [R189+0xd800] ;  /* 0x00d80000bd78783b */ /* 0x000eaa0000004200 */
[C---:B----4-:R-:W-:Y:S06]  /*f590*/  HMMA.16816.F32.BF16 R100, R20.reuse, R24, R100 ;  /* 0x000000181464723c */ /* 0x050fec0000041864 */
[C---:B------:R-:W-:Y:S01]  /*f5a0*/  HMMA.16816.F32.BF16 R104, R20.reuse, R26, R104 ;  /* 0x0000001a1468723c */ /* 0x040fe20000041868 */
[----:B------:R-:W4:Y:S05]  /*f5b0*/  LDSM.16.MT88.4 R24, [R188+0xd800] ;  /* 0x00d80000bc18783b */ /* 0x000f2a0000004200 */
[C---:B------:R-:W-:Y:S06]  /*f5c0*/  HMMA.16816.F32.BF16 R108, R20.reuse, R124, R108 ;  /* 0x0000007c146c723c */ /* 0x040fec000004186c */
[C---:B------:R-:W-:Y:S06]  /*f5d0*/  HMMA.16816.F32.BF16 R12, R20.reuse, R126, R12 ;  /* 0x0000007e140c723c */ /* 0x040fec000004180c */
[C---:B------:R-:W-:Y:S06]  /*f5e0*/  HMMA.16816.F32.BF16 R16, R20.reuse, R128, R16 ;  /* 0x000000801410723c */ /* 0x040fec0000041810 */
[----:B------:R-:W-:Y:S07]  /*f5f0*/  HMMA.16816.F32.BF16 R112, R20, R130, R112 ;  /* 0x000000821470723c */ /* 0x000fee0000041870 */
[C---:B------:R-:W-:Y:S01]  /*f600*/  F2FP.BF16.F32.PACK_AB R21, R214.reuse, R175 ;  /* 0x000000afd615723e */ /* 0x040fe200000010ff */
[----:B------:R-:W-:Y:S03]  /*f610*/  FADD.FTZ R175, R175, R154 ;  /* 0x0000009aafaf7221 */ /* 0x000fe60000010000 */
[----:B-----5:R-:W-:Y:S01]  /*f620*/  F2FP.BF16.F32.PACK_AB R23, R217, R216 ;  /* 0x000000d8d917723e */ /* 0x020fe200000010ff */
[----:B------:R-:W-:Y:S01]  /*f630*/  FADD.FTZ R175, R214, R175 ;  /* 0x000000afd6af7221 */ /* 0x000fe20000010000 */
[----:B------:R-:W-:Y:S02]  /*f640*/  F2FP.BF16.F32.PACK_AB R20, R219, R218 ;  /* 0x000000dadb14723e */ /* 0x000fe400000010ff */
[----:B---3--:R-:W-:Y:S01]  /*f650*/  F2FP.BF16.F32.PACK_AB R22, R221, R166 ;  /* 0x000000a6dd16723e */ /* 0x008fe200000010ff */
[----:B------:R-:W-:Y:S04]  /*f660*/  FADD.FTZ R216, R216, R175 ;  /* 0x000000afd8d87221 */ /* 0x000fe80000010000 */
[----:B------:R-:W-:Y:S02]  /*f670*/  FADD.FTZ R211, R217, R216 ;  /* 0x000000d8d9d37221 */ /* 0x000fe40000010000 */
[C---:B------:R-:W-:Y:S01]  /*f680*/  HMMA.16816.F32.BF16 R128, R20.reuse, R28, R4 ;  /* 0x0000001c1480723c */ /* 0x040fe20000041804 */
[----:B------:R-:W3:Y:S05]  /*f690*/  LDSM.16.MT88.4 R4, [R190+0x11800] ;  /* 0x01180000be04783b */ /* 0x000eea0000004200 */
[C---:B------:R-:W-:Y:S03]  /*f6a0*/  HMMA.16816.F32.BF16 R124, R20.reuse, R30, R8 ;  /* 0x0000001e147c723c */ /* 0x040fe60000041808 */
[----:B------:R-:W-:Y:S03]  /*f6b0*/  LDSM.16.MT88.4 R8, [R188+0x11800] ;  /* 0x01180000bc08783b */ /* 0x000fe60000004200 */
[C---:B-1----:R-:W-:Y:S06]  /*f6c0*/  HMMA.16816.F32.BF16 R36, R20.reuse, R116, R36 ;  /* 0x000000741424723c */ /* 0x042fec0000041824 */
[C---:B------:R-:W-:Y:S06]  /*f6d0*/  HMMA.16816.F32.BF16 R40, R20.reuse, R118, R40 ;  /* 0x000000761428723c */ /* 0x040fec0000041828 */
[C---:B--2---:R-:W-:Y:S06]  /*f6e0*/  HMMA.16816.F32.BF16 R44, R20.reuse, R120, R44 ;  /* 0x00000078142c723c */ /* 0x044fec000004182c */
[C---:B------:R-:W-:Y:S01]  /*f6f0*/  HMMA.16816.F32.BF16 R48, R20.reuse, R122, R48 ;  /* 0x0000007a1430723c */ /* 0x040fe20000041830 */
[----:B------:R-:W1:Y:S05]  /*f700*/  LDSM.16.MT88.4 R120, [R189+0x11800] ;  /* 0x01180000bd78783b */ /* 0x000e6a0000004200 */
        /* <DEDUP_REMOVED lines=13> */
[C---:B------:R-:W-:Y:S05]  /*f7e0*/  HMMA.16816.F32.BF16 R104, R20.reuse, R6, R104 ;  /* 0x000000061468723c */ /* 0x040fea0000041868 */
[----:B------:R-:W-:Y:S01]  /*f7f0*/  FADD.FTZ R5, R173, R172 ;  /* 0x000000acad057221 */ /* 0x000fe20000010000 */
[C---:B-1----:R-:W-:Y:S05]  /*f800*/  HMMA.16816.F32.BF16 R108, R20.reuse, R120, R108 ;  /* 0x00000078146c723c */ /* 0x042fea000004186c */
[----:B------:R-:W-:Y:S01]  /*f810*/  FADD.FTZ R5, R174, R5 ;  /* 0x00000005ae057221 */ /* 0x000fe20000010000 */
[C---:B------:R-:W-:Y:S05]  /*f820*/  HMMA.16816.F32.BF16 R120, R20.reuse, R122, R12 ;  /* 0x0000007a1478723c */ /* 0x040fea000004180c */
[----:B------:R-:W-:Y:S01]  /*f830*/  FADD.FTZ R156, R156, R5 ;  /* 0x000000059c9c7221 */ /* 0x000fe20000010000 */
[C---:B------:R-:W-:Y:S05]  /*f840*/  HMMA.16816.F32.BF16 R116, R20.reuse, R8, R16 ;  /* 0x000000081474723c */ /* 0x040fea0000041810 */
[----:B------:R-:W-:Y:S01]  /*f850*/  FADD.FTZ R157, R157, R156 ;  /* 0x0000009c9d9d7221 */ /* 0x000fe20000010000 */
[----:B------:R-:W-:Y:S05]  /*f860*/  HMMA.16816.F32.BF16 R112, R20, R10, R112 ;  /* 0x0000000a1470723c */ /* 0x000fea0000041870 */
[----:B------:R-:W-:Y:S06]  /*f870*/  FADD.FTZ R158, R158, R157 ;  /* 0x0000009d9e9e7221 */ /* 0x000fec0000010000 */
[----:B------:R-:W-:Y:S04]  /*f880*/  FADD.FTZ R159, R159, R158 ;  /* 0x0000009e9f9f7221 */ /* 0x000fe80000010000 */
[----:B------:R-:W-:Y:S04]  /*f890*/  FADD.FTZ R218, R218, R159 ;  /* 0x0000009fdada7221 */ /* 0x000fe80000010000 */
[----:B------:R-:W-:Y:S04]  /*f8a0*/  FADD.FTZ R219, R219, R218 ;  /* 0x000000dadbdb7221 */ /* 0x000fe80000010000 */
[----:B------:R-:W-:Y:S04]  /*f8b0*/  FADD.FTZ R166, R166, R219 ;  /* 0x000000dba6a67221 */ /* 0x000fe80000010000 */
[----:B------:R-:W-:Y:S01]  /*f8c0*/  FADD.FTZ R213, R221, R166 ;  /* 0x000000a6ddd57221 */ /* 0x000fe20000010000 */
[----:B------:R-:W-:Y:S06]  /*f8d0*/  @P1 BRA `(.L_x_2304) ;  /* 0xffffffc000f01947 */ /* 0x000fec000383ffff */
.L_x_2300:
        /* <DEDUP_REMOVED lines=23> */
[-C--:B------:R-:W-:Y:S02]  /*fa50*/  IADD3 R11, -R11, R0.reuse, RZ ;  /* 0x000000000b0b7210 */ /* 0x080fe40007ffe1ff */
[----:B------:R-:W-:Y:S01]  /*fa60*/  LOP3.LUT R9, R9, 0xfffffff8, RZ, 0xc0, !PT ;  /* 0xfffffff809097812 */ /* 0x000fe200078ec0ff */
[----:B------:R-:W2:Y:S03]  /*fa70*/  @P4 LDC R25, c[0x0][0x2e8] ;  /* 0x0000ba00ff194b82 */ /* 0x000ea60000000800 */
[----:B------:R-:W-:Y:S01]  /*fa80*/  IADD3 R9, R10, -R9, RZ ;  /* 0x800000090a097210 */ /* 0x000fe20007ffe0ff */
[----:B------:R-:W3:Y:S01]  /*fa90*/  @P4 MUFU.RCP R5, R4 ;  /* 0x0000000400054308 */ /* 0x000ee20000001000 */
[----:B------:R-:W-:-:S02]  /*faa0*/  LEA.HI R10, R7, R0, RZ, 0x5 ;  /* 0x00000000070a7211 */ /* 0x000fc400078f28ff */
[C---:B------:R-:W-:Y:S02]  /*fab0*/  SHF.L.U32 R12, R9.reuse, 0x6, RZ ;  /* 0x00000006090c7819 */ /* 0x040fe400000006ff */
[----:B------:R-:W-:Y:S02]  /*fac0*/  SHF.R.S32.HI R8, RZ, 0x5, R10 ;  /* 0x00000005ff087819 */ /* 0x000fe4000001140a */
[----:B------:R-:W-:Y:S01]  /*fad0*/  LOP3.LUT R12, R12, 0x1c0, RZ, 0xc0, !PT ;  /* 0x000001c00c0c7812 */ /* 0x000fe200078ec0ff */
[----:B------:R-:W4:Y:S01]  /*fae0*/  @P4 MUFU.LG2 R4, R4 ;  /* 0x0000000400044308 */ /* 0x000f220000000c00 */
        /* <DEDUP_REMOVED lines=9> */
[----:B---3--:R-:W-:Y:S01]  /*fb80*/  FMUL.FTZ R128, R5, R128 ;  /* 0x0000008005807220 */ /* 0x008fe20000410000 */
        /* <DEDUP_REMOVED lines=160> */
[C---:B------:R-:W-:Y:S01]  /*10590*/  FMUL.FTZ R115, R6.reuse, R115 ;  /* 0x0000007306737220 */ /* 0x040fe20000410000 */
[----:B------:R-:W-:Y:S01]  /*105a0*/  F2FP.BF16.F32.PACK_AB R96, R97, R96 ;  /* 0x000000606160723e */ /* 0x000fe200000010ff */
[----:B------:R-:W-:Y:S01]  /*105b0*/  STS [R17+0x2000], R76 ;  /* 0x0020004c11007388 */ /* 0x000fe20000000800 */
[----:B------:R-:W-:Y:S01]  /*105c0*/  F2FP.BF16.F32.PACK_AB R98, R99, R98 ;  /* 0x000000626362723e */ /* 0x000fe200000010ff */
[----:B------:R-:W-:Y:S01]  /*105d0*/  FMUL.FTZ R5, R5, R113 ;  /* 0x0000007105057220 */ /* 0x000fe20000410000 */
[----:B------:R-:W-:Y:S01]  /*105e0*/  FMUL.FTZ R6, R6, R114 ;  /* 0x0000007206067220 */ /* 0x000fe20000410000 */
[----:B------:R-:W-:Y:S01]  /*105f0*/  STS [R17+0x2400], R78 ;  /* 0x0024004e11007388 */ /* 0x000fe20000000800 */
[----:B------:R-:W-:Y:S01]  /*10600*/  F2FP.BF16.F32.PACK_AB R100, R101, R100 ;  /* 0x000000646564723e */ /* 0x000fe200000010ff */
[----:B------:R-:W1:Y:S01]  /*10610*/  @P3 LDC R12, c[0x0][0x2e8] ;  /* 0x0000ba00ff0c3b82 */ /* 0x000e620000000800 */
[----:B------:R-:W-:Y:S01]  /*10620*/  F2FP.BF16.F32.PACK_AB R102, R103, R102 ;  /* 0x000000666766723e */ /* 0x000fe200000010ff */
[----:B------:R-:W-:Y:S01]  /*10630*/  STS [R19+0x2000], R80 ;  /* 0x0020005013007388 */ /* 0x000fe20000000800 */
[----:B------:R-:W-:Y:S01]  /*10640*/  F2FP.BF16.F32.PACK_AB R104, R105, R104 ;  /* 0x000000686968723e */ /* 0x000fe200000010ff */
[----:B------:R-:W3:Y:S01]  /*10650*/  @P3 MUFU.LG2 R2, R2 ;  /* 0x0000000200023308 */ /* 0x000ee20000000c00 */
[----:B------:R-:W-:Y:S01]  /*10660*/  F2FP.BF16.F32.PACK_AB R106, R107, R106 ;  /* 0x0000006a6b6a723e */ /* 0x000fe200000010ff */
[----:B------:R-:W-:Y:S01]  /*10670*/  STS [R19+0x2400], R82 ;  /* 0x0024005213007388 */ /* 0x000fe20000000800 */
[----:B------:R-:W-:Y:S01]  /*10680*/  F2FP.BF16.F32.PACK_AB R108, R109, R108 ;  /* 0x0000006c6d6c723e */ /* 0x000fe200000010ff */
[----:B------:R-:W-:Y:S01]  /*10690*/  ULDC.U8 UR4, c[0x0][0x3d8] ;  /* 0x0000f60000047ab9 */ /* 0x000fe20000000000 */
        /* <DEDUP_REMOVED lines=11> */
[----:B------:R-:W-:-:S03]  /*10750*/  ISETP.NE.AND P0, PT, RZ, UR4, PT ;  /* 0x00000004ff007c0c */ /* 0x000fc6000bf05270 */
        /* <DEDUP_REMOVED lines=8> */
[----:B-----5:R-:W-:-:S03]  /*107e0*/  MOV R11, 0x7f800000 ;  /* 0x7f800000000b7802 */ /* 0x020fc60000000f00 */
[----:B------:R2:W-:Y:S04]  /*107f0*/  STS [R17+0x4000], R108 ;  /* 0x0040006c11007388 */ /* 0x0005e80000000800 */
[----:B------:R2:W-:Y:S01]  /*10800*/  STS [R17+0x4400], R110 ;  /* 0x0044006e11007388 */ /* 0x0005e20000000800 */
[----:B----4-:R-:W-:Y:S01]  /*10810*/  @P4 FMUL.FTZ R13, R4, 0.69314718246459960938 ;  /* 0x3f317218040d4820 */ /* 0x010fe20000410000 */
[----:B---3--:R-:W-:Y:S02]  /*10820*/  @P3 FMUL.FTZ R4, R2, 0.69314718246459960938 ;  /* 0x3f31721802043820 */ /* 0x008fe40000410000 */
[----:B------:R3:W-:Y:S02]  /*10830*/  STS [R19+0x4000], R120 ;  /* 0x0040007813007388 */ /* 0x0007e40000000800 */
[----:B-1----:R-:W-:-:S02]  /*10840*/  @P3 FFMA.FTZ R11, R3, R12, R4 ;  /* 0x0000000c030b3223 */ /* 0x002fc40000010004 */
[----:B------:R3:W-:Y:S04]  /*10850*/  STS [R19+0x4400], R122 ;  /* 0x0044007a13007388 */ /* 0x0007e80000000800 */
[----:B------:R3:W-:Y:S04]  /*10860*/  STS [R21+0x4000], R116 ;  /* 0x0040007415007388 */ /* 0x0007e80000000800 */
[----:B------:R3:W-:Y:S01]  /*10870*/  STS [R21+0x4400], R118 ;  /* 0x0044007615007388 */ /* 0x0007e20000000800 */
[----:B--2---:R-:W-:Y:S01]  /*10880*/  MOV R9, 0x7f800000 ;  /* 0x7f80000000097802 */ /* 0x004fe20000000f00 */
[----:B------:R-:W-:-:S02]  /*10890*/  @P4 FFMA.FTZ R9, R132, R25, R13 ;  /* 0x0000001984094223 */ /* 0x000fc4000001000d */
[----:B------:R3:W-:Y:S04]  /*108a0*/  STS [R23+0x4000], R5 ;  /* 0x0040000517007388 */ /* 0x0007e80000000800 */
[----:B------:R3:W-:Y:S01]  /*108b0*/  STS [R23+0x4400], R6 ;  /* 0x0044000617007388 */ /* 0x0007e20000000800 */
[----:B------:R-:W-:Y:S05]  /*108c0*/  @!P0 BRA `(.L_x_2305) ;  /* 0x0000000000248947 */ /* 0x000fea0003800000 */
[----:B------:R-:W1:Y:S01]  /*108d0*/  S2UR UR14, SR_CTAID.Y ;  /* 0x00000000000e79c3 */ /* 0x000e620000002600 */
[----:B------:R-:W-:Y:S01]  /*108e0*/  ULDC UR4, c[0x0][0x2c4] ;  /* 0x0000b10000047ab9 */ /* 0x000fe20000000800 */
[----:B------:R-:W-:Y:S01]  /*108f0*/  UISETP.NE.AND UP0, UPT, UR13, -0x1, UPT ;  /* 0xffffffff0d00788c */ /* 0x000fe2000bf05270 */
[----:B------:R-:W-:-:S05]  /*10900*/  ULDC UR9, c[0x0][0x2e4] ;  /* 0x0000b90000097ab9 */ /* 0x000fca0000000800 */
[----:B------:R-:W2:Y:S01]  /*10910*/  S2UR UR8, SR_CTAID.Z ;  /* 0x00000000000879c3 */ /* 0x000ea20000002700 */
[----:B-1----:R-:W-:-:S04]  /*10920*/  UIMAD UR4, UR14, UR4, URZ ;  /* 0x000000040e0472a4 */ /* 0x002fc8000f8e023f */
[----:B------:R-:W-:-:S04]  /*10930*/  USEL UR4, UR4, UR13, !UP0 ;  /* 0x0000000d04047287 */ /* 0x000fc8000c000000 */
[----:B--2---:R-:W-:Y:S01]  /*10940*/  UIMAD UR9, UR8, UR9, UR4 ;  /* 0x00000009080972a4 */ /* 0x004fe2000f8e0204 */
[----:B------:R-:W-:Y:S11]  /*10950*/  BRA `(.L_x_2306) ;  /* 0x0000000000187947 */ /* 0x000ff60003800000 */
.L_x_2305:
[----:B------:R-:W-:Y:S01]  /*10960*/  S2UR UR8, SR_CTAID.Z ;  /* 0x00000000000879c3 */ /* 0x000fe20000002700 */
[----:B------:R-:W-:Y:S01]  /*10970*/  ULDC UR4, c[0x0][0x270] ;  /* 0x00009c0000047ab9 */ /* 0x000fe20000000800 */
[----:B------:R-:W-:-:S06]  /*10980*/  ULDC UR9, c[0x0][0x2c4] ;  /* 0x0000b10000097ab9 */ /* 0x000fcc0000000800 */
[----:B------:R-:W1:Y:S02]  /*10990*/  S2UR UR14, SR_CTAID.Y ;  /* 0x00000000000e79c3 */ /* 0x000e640000002600 */
[----:B-1----:R-:W-:-:S04]  /*109a0*/  UIMAD UR4, UR14, UR4, UR8 ;  /* 0x000000040e0472a4 */ /* 0x002fc8000f8e0208 */
[----:B------:R-:W-:-:S12]  /*109b0*/  UIMAD UR9, UR4, UR9, URZ ;  /* 0x00000009040972a4 */ /* 0x000fd8000f8e023f */
.L_x_2306:
[----:B------:R-:W1:Y:S01]  /*109c0*/  S2R R4, SR_TID.X ;  /* 0x0000000000047919 */ /* 0x000e620000002100 */
[----:B------:R-:W-:Y:S01]  /*109d0*/  LOP3.LUT R13, R10, 0xffffffe0, RZ, 0xc0, !PT ;  /* 0xffffffe00a0d7812 */ /* 0x000fe200078ec0ff */
[----:B------:R-:W-:Y:S01]  /*109e0*/  USHF.R.S32.HI UR11, URZ, 0x1f, UR14 ;  /* 0x0000001f3f0b7899 */ /* 0x000fe2000801140e */
[----:B------:R-:W-:Y:S01]  /*109f0*/  BSSY B0, `(.L_x_2307) ;  /* 0x0000028000007945 */ /* 0x000fe20003800000 */
[----:B------:R-:W-:Y:S01]  /*10a00*/  UISETP.NE.AND UP0, UPT, UR13, -0x1, UPT ;  /* 0xffffffff0d00788c */ /* 0x000fe2000bf05270 */
[----:B------:R-:W-:Y:S01]  /*10a10*/  BAR.SYNC.DEFER_BLOCKING 0x0 ;  /* 0x0000000000007b1d */ /* 0x000fe20000010000 */
[----:B------:R-:W-:Y:S01]  /*10a20*/  IMAD.IADD R2, R0, 0x1, -R13 ;  /* 0x0000000100027824 */ /* 0x000fe200078e0a0d */
[----:B------:R-:W-:-:S04]  /*10a30*/  SHF.R.S32.HI R13, RZ, 0x1f, R8 ;  /* 0x0000001fff0d7819 */ /* 0x000fc80000011408 */
[----:B------:R-:W-:Y:S01]  /*10a40*/  LOP3.LUT P0, RZ, R2, 0x3, RZ, 0xc0, !PT ;  /* 0x0000000302ff7812 */ /* 0x000fe2000780c0ff */
[----:B------:R-:W-:Y:S01]  /*10a50*/  ULDC.64 UR4, c[0x0][0x290] ;  /* 0x0000a40000047ab9 */ /* 0x000fe20000000a00 */
[----:B------:R-:W-:Y:S01]  /*10a60*/  LEA.HI R13, R13, R8, RZ, 0x2 ;  /* 0x000000080d0d7211 */ /* 0x000fe200078f10ff */
[----:B------:R-:W-:Y:S01]  /*10a70*/  UIMAD UR11, UR11, UR4, URZ ;  /* 0x000000040b0b72a4 */ /* 0x000fe2000f8e023f */
[----:B------:R-:W-:Y:S02]  /*10a80*/  ULDC.64 UR6, c[0x0][0x298] ;  /* 0x0000a60000067ab9 */ /* 0x000fe40000000a00 */
[----:B------:R-:W-:Y:S01]  /*10a90*/  LOP3.LUT R13, R13, 0xffffffc, RZ, 0xc0, !PT ;  /* 0x0ffffffc0d0d7812 */ /* 0x000fe200078ec0ff */
[----:B------:R-:W-:Y:S02]  /*10aa0*/  UIMAD.WIDE.U32 UR16, UR13, UR6, URZ ;  /* 0x000000060d1072a5 */ /* 0x000fe4000f8e003f */
[----:B------:R-:W-:Y:S02]  /*10ab0*/  UIMAD.WIDE.U32 UR18, UR14, UR4, URZ ;  /* 0x000000040e1272a5 */ /* 0x000fe4000f8e003f */
[----:B------:R-:W-:Y:S01]  /*10ac0*/  UIMAD UR5, UR14, UR5, UR11 ;  /* 0x000000050e0572a4 */ /* 0x000fe2000f8e020b */
[----:B---3--:R-:W-:Y:S01]  /*10ad0*/  IMAD.IADD R6, R8, 0x1, -R13 ;  /* 0x0000000108067824 */ /* 0x008fe200078e0a0d */
[----:B------:R-:W-:-:S02]  /*10ae0*/  UIMAD UR13, UR13, UR7, UR17 ;  /* 0x000000070d0d72a4 */ /* 0x000fc4000f8e0211 */
[----:B------:R-:W-:Y:S02]  /*10af0*/  USEL UR16, UR18, UR16, !UP0 ;  /* 0x0000001012107287 */ /* 0x000fe4000c000000 */
[----:B------:R-:W-:Y:S01]  /*10b00*/  @!UP0 UIADD3 UR13, UR19, UR5, URZ ;  /* 0x00000005130d8290 */ /* 0x000fe2000fffe03f */
        /* <DEDUP_REMOVED lines=22> */
.L_x_2308:
[----:B------:R-:W-:Y:S05]  /*10c70*/  BSYNC B0 ;  /* 0x0000000000007941 */ /* 0x000fea0003800000 */
.L_x_2307:
[----:B------:R-:W2:Y:S01]  /*10c80*/  S2UR UR9, SR_CTAID.X ;  /* 0x00000000000979c3 */ /* 0x000ea20000002500 */
[----:B------:R-:W-:Y:S01]  /*10c90*/  LEA.HI R2, R7, R0, RZ, 0x3 ;  /* 0x0000000007027211 */ /* 0x000fe200078f18ff */
[----:B------:R-:W-:Y:S01]  /*10ca0*/  IMAD.U32 R7, RZ, RZ, UR6 ;  /* 0x00000006ff077e24 */ /* 0x000fe2000f8e00ff */
[----:B------:R-:W-:Y:S01]  /*10cb0*/  SHF.R.S32.HI R205, RZ, 0x1f, R204 ;  /* 0x0000001fffcd7819 */ /* 0x000fe200000114cc */
[----:B------:R-:W-:Y:S01]  /*10cc0*/  USHF.R.S32.HI UR5, URZ, 0x1f, UR8 ;  /* 0x0000001f3f057899 */ /* 0x000fe20008011408 */
[----:B------:R-:W-:Y:S01]  /*10cd0*/  SHF.R.S32.HI R2, RZ, 0x3, R2 ;  /* 0x00000003ff027819 */ /* 0x000fe20000011402 */
[----:B-1----:R1:W3:Y:S01]  /*10ce0*/  LDS.128 R8, [R203+0x1800] ;  /* 0x00180000cb087984 */ /* 0x0022e20000000c00 */
[----:B------:R-:W-:Y:S01]  /*10cf0*/  LEA.HI R0, R3, R4, RZ, 0x3 ;  /* 0x0000000403007211 */ /* 0x000fe200078f18ff */
[----:B------:R-:W4:Y:S01]  /*10d00*/  LDC.64 R20, c[0x0][0x2a0] ;  /* 0x0000a800ff147b82 */ /* 0x000f220000000a00 */
[----:B------:R-:W-:Y:S01]  /*10d10*/  BSSY B0, `(.L_x_2309) ;  /* 0x000002a000007945 */ /* 0x000fe20003800000 */
[C---:B------:R-:W-:Y:S01]  /*10d20*/  VIADD R5, R2.reuse, 0x10 ;  /* 0x0000001002057836 */ /* 0x040fe20000000000 */
[----:B------:R1:W1:Y:S01]  /*10d30*/  LDS.128 R16, [R203] ;  /* 0x00000000cb107984 */ /* 0x0002620000000c00 */
[----:B------:R-:W-:Y:S01]  /*10d40*/  VIADD R4, R2, 0x30 ;  /* 0x0000003002047836 */ /* 0x000fe20000000000 */
[----:B------:R-:W-:-:S02]  /*10d50*/  SHF.R.S32.HI R0, RZ, 0x3, R0 ;  /* 0x00000003ff007819 */ /* 0x000fc40000011400 */
[----:B------:R-:W-:Y:S01]  /*10d60*/  ISETP.GE.AND P2, PT, R5, UR10, PT ;  /* 0x0000000a05007c0c */ /* 0x000fe2000bf46270 */
[----:B------:R-:W-:Y:S01]  /*10d70*/  VIADD R5, R2, 0x20 ;  /* 0x0000002002057836 */ /* 0x000fe20000000000 */
[----:B------:R-:W-:-:S04]  /*10d80*/  SHF.R.S32.HI R0, RZ, 0x1f, R0 ;  /* 0x0000001fff007819 */ /* 0x000fc80000011400 */
[----:B------:R-:W-:Y:S01]  /*10d90*/  ISETP.GE.AND P1, PT, R5, UR10, PT ;  /* 0x0000000a05007c0c */ /* 0x000fe2000bf26270 */
[----:B--2---:R-:W-:-:S04]  /*10da0*/  USHF.L.U32 UR9, UR9, 0x6, URZ ;  /* 0x0000000609097899 */ /* 0x004fc8000800063f */
[----:B------:R-:W-:Y:S02]  /*10db0*/  USHF.R.S32.HI UR4, URZ, 0x1f, UR9 ;  /* 0x0000001f3f047899 */ /* 0x000fe40008011409 */
[----:B------:R-:W-:Y:S02]  /*10dc0*/  IMAD.WIDE.U32 R6, R7, UR9, R204 ;  /* 0x0000000907067c25 */ /* 0x000fe4000f8e00cc */
[----:B------:R-:W-:Y:S01]  /*10dd0*/  UIMAD UR4, UR4, UR6, URZ ;  /* 0x00000006040472a4 */ /* 0x000fe2000f8e023f */
[----:B------:R-:W-:-:S03]  /*10de0*/  IADD3 R12, P0, R6, UR16, RZ ;  /* 0x00000010060c7c10 */ /* 0x000fc6000ff1e0ff */
[----:B------:R-:W-:Y:S01]  /*10df0*/  UIMAD UR4, UR9, UR7, UR4 ;  /* 0x00000007090472a4 */ /* 0x000fe2000f8e0204 */
[----:B----4-:R-:W-:Y:S01]  /*10e00*/  IMAD R6, R20, UR5, RZ ;  /* 0x0000000514067c24 */ /* 0x010fe2000f8e02ff */
[----:B------:R-:W-:-:S03]  /*10e10*/  UIADD3 UR9, -UR9, UR12, URZ ;  /* 0x0000000c09097290 */ /* 0x000fc6000fffe13f */
[----:B------:R-:W-:Y:S02]  /*10e20*/  IMAD R23, R21, UR8, R6 ;  /* 0x0000000815177c24 */ /* 0x000fe4000f8e0206 */
[----:B------:R-:W-:Y:S01]  /*10e30*/  IMAD.U32 R3, RZ, RZ, UR4 ;  /* 0x00000004ff037e24 */ /* 0x000fe2000f8e00ff */
[----:B------:R-:W-:-:S04]  /*10e40*/  ISETP.GE.AND P3, PT, R2, UR9, PT ;  /* 0x0000000902007c0c */ /* 0x000fc8000bf66270 */
[----:B------:R-:W-:Y:S02]  /*10e50*/  IADD3.X R13, R7, UR13, R3, P0, !PT ;  /* 0x0000000d070d7c10 */ /* 0x000fe400087fe403 */
[----:B------:R-:W-:Y:S02]  /*10e60*/  ISETP.GE.AND P0, PT, R4, UR10, PT ;  /* 0x0000000a04007c0c */ /* 0x000fe4000bf06270 */
[----:B------:R2:W4:Y:S01]  /*10e70*/  LDS.128 R4, [R203+0x4000] ;  /* 0x00400000cb047984 */ /* 0x0005220000000c00 */
[----:B------:R-:W-:-:S03]  /*10e80*/  IMAD.WIDE.U32 R20, R20, UR8, R12 ;  /* 0x0000000814147c25 */ /* 0x000fc6000f8e000c */
[----:B------:R2:W1:Y:S01]  /*10e90*/  LDS.128 R12, [R203+0x2000] ;  /* 0x00200000cb0c7984 */ /* 0x0004620000000c00 */
[----:B------:R-:W-:Y:S01]  /*10ea0*/  IMAD.IADD R23, R23, 0x1, R21 ;  /* 0x0000000117177824 */ /* 0x000fe200078e0215 */
[----:B---3--:R-:W-:Y:S06]  /*10eb0*/  @P3 BRA `(.L_x_2310) ;  /* 0x00000000003c3947 */ /* 0x008fec0003800000 */
[----:B------:R-:W-:Y:S01]  /*10ec0*/  IMAD R3, R0, UR6, RZ ;  /* 0x0000000600037c24 */ /* 0x000fe2000f8e02ff */
[----:B------:R-:W-:Y:S01]  /*10ed0*/  ULDC UR8, c[0x0][0x2d0] ;  /* 0x0000b40000087ab9 */ /* 0x000fe20000000800 */
[----:B------:R-:W-:Y:S01]  /*10ee0*/  IMAD.MOV.U32 R22, RZ, RZ, R20 ;  /* 0x000000ffff167224 */ /* 0x000fe200078e0014 */
[----:B------:R-:W-:Y:S01]  /*10ef0*/  ISETP.GE.AND P5, PT, R204, UR8, PT ;  /* 0x00000008cc007c0c */ /* 0x000fe2000bfa6270 */
[----:B------:R-:W-:Y:S01]  /*10f00*/  IMAD R3, R2, UR7, R3 ;  /* 0x0000000702037c24 */ /* 0x000fe2000f8e0203 */
[----:B------:R-:W-:Y:S01]  /*10f10*/  ISETP.GE.AND P4, PT, R200, UR8, PT ;  /* 0x00000008c8007c0c */ /* 0x000fe2000bf86270 */
[----:B------:R-:W-:Y:S01]  /*10f20*/  IMAD.WIDE.U32 R24, R2, UR6, R22 ;  /* 0x0000000602187c25 */ /* 0x000fe2000f8e0016 */
[----:B------:R-:W-:Y:S01]  /*10f30*/  ISETP.GE.AND P3, PT, R199, UR8, PT ;  /* 0x00000008c7007c0c */ /* 0x000fe2000bf66270 */
[----:B------:R-:W-:Y:S02]  /*10f40*/  ULDC.64 UR4, c[0x0][0x280] ;  /* 0x0000a00000047ab9 */ /* 0x000fe40000000a00 */
[----:B------:R-:W-:Y:S01]  /*10f50*/  IMAD.IADD R3, R3, 0x1, R25 ;  /* 0x0000000103037824 */ /* 0x000fe200078e0219 */
[----:B------:R-:W-:-:S04]  /*10f60*/  LEA R26, P6, R24, UR4, 0x1 ;  /* 0x00000004181a7c11 */ /* 0x000fc8000f8c08ff */
[----:B------:R-:W-:-:S05]  /*10f70*/  LEA.HI.X R27, R24, UR5, R3, 0x1, P6 ;  /* 0x00000005181b7c11 */ /* 0x000fca000b0f0c03 */
[----:B-1----:R3:W-:Y:S04]  /*10f80*/  @!P5 STG.E.128 desc[UR24][R26.64], R16 ;  /* 0x000000101a00d986 */ /* 0x0027e8000c101d18 */
[----:B------:R3:W-:Y:S04]  /*10f90*/  @!P4 STG.E.128 desc[UR24][R26.64+0x80], R12 ;  /* 0x0000800c1a00c986 */ /* 0x0007e8000c101d18 */
[----:B----4-:R3:W-:Y:S02]  /*10fa0*/  @!P3 STG.E.128 desc[UR24][R26.64+0x100], R4 ;  /* 0x000100041a00b986 */ /* 0x0107e4000c101d18 */
.L_x_2310:
[----:B------:R-:W-:Y:S05]  /*10fb0*/  BSYNC B0 ;  /* 0x0000000000007941 */ /* 0x000fea0003800000 */
.L_x_2309:
[----:B-1-3--:R1:W3:Y:S01]  /*10fc0*/  LDS.128 R16, [R203+0x800] ;  /* 0x00080000cb107984 */ /* 0x00a2e20000000c00 */
[----:B------:R-:W-:Y:S03]  /*10fd0*/  BSSY B0, `(.L_x_2311) ;  /* 0x0000016000007945 */ /* 0x000fe60003800000 */
[----:B------:R1:W1:Y:S04]  /*10fe0*/  LDS.128 R12, [R203+0x2800] ;  /* 0x00280000cb0c7984 */ /* 0x0002680000000c00 */
[----:B----4-:R4:W1:Y:S01]  /*10ff0*/  LDS.128 R4, [R203+0x4800] ;  /* 0x00480000cb047984 */ /* 0x0108620000000c00 */
        /* <DEDUP_REMOVED lines=11> */
[----:B------:R-:W-:-:S04]  /*110b0*/  IMAD R3, R3, UR6, RZ ;  /* 0x0000000603037c24 */ /* 0x000fc8000f8e02ff */
[----:B------:R-:W-:Y:S01]  /*110c0*/  IMAD R3, R24, UR7, R3 ;  /* 0x0000000718037c24 */ /* 0x000fe2000f8e0203 */
[----:B------:R-:W-:-:S03]  /*110d0*/  LEA R24, P5, R26, UR4, 0x1 ;  /* 0x000000041a187c11 */ /* 0x000fc6000f8a08ff */
[----:B------:R-:W-:-:S05]  /*110e0*/  IMAD.IADD R3, R3, 0x1, R27 ;  /* 0x0000000103037824 */ /* 0x000fca00078e021b */
[----:B------:R-:W-:-:S05]  /*110f0*/  LEA.HI.X R25, R26, UR5, R3, 0x1, P5 ;  /* 0x000000051a197c11 */ /* 0x000fca000a8f0c03 */
[----:B---3--:R3:W-:Y:S04]  /*11100*/  @!P4 STG.E.128 desc[UR24][R24.64], R16 ;  /* 0x000000101800c986 */ /* 0x0087e8000c101d18 */
[----:B-1----:R3:W-:Y:S04]  /*11110*/  @!P3 STG.E.128 desc[UR24][R24.64+0x80], R12 ;  /* 0x0000800c1800b986 */ /* 0x0027e8000c101d18 */
[----:B------:R3:W-:Y:S02]  /*11120*/  @!P2 STG.E.128 desc[UR24][R24.64+0x100], R4 ;  /* 0x000100041800a986 */ /* 0x0007e4000c101d18 */
.L_x_2312:
[----:B------:R-:W-:Y:S05]  /*11130*/  BSYNC B0 ;  /* 0x0000000000007941 */ /* 0x000fea0003800000 */
.L_x_2311:
[----:B---3--:R3:W2:Y:S01]  /*11140*/  LDS.128 R16, [R203+0x1000] ;  /* 0x00100000cb107984 */ /* 0x0086a20000000c00 */
[----:B------:R-:W-:Y:S03]  /*11150*/  BSSY B0, `(.L_x_2313) ;  /* 0x0000016000007945 */ /* 0x000fe60003800000 */
[----:B-1----:R3:W1:Y:S04]  /*11160*/  LDS.128 R12, [R203+0x3000] ;  /* 0x00300000cb0c7984 */ /* 0x0026680000000c00 */
[----:B------:R3:W1:Y:S01]  /*11170*/  LDS.128 R4, [R203+0x5000] ;  /* 0x00500000cb047984 */ /* 0x0006620000000c00 */
        /* <DEDUP_REMOVED lines=16> */
[----:B--2---:R2:W-:Y:S04]  /*11280*/  @!P3 STG.E.128 desc[UR24][R24.64], R16 ;  /* 0x000000101800b986 */ /* 0x0045e8000c101d18 */
[----:B-1----:R2:W-:Y:S04]  /*11290*/  @!P2 STG.E.128 desc[UR24][R24.64+0x80], R12 ;  /* 0x0000800c1800a986 */ /* 0x0025e8000c101d18 */
[----:B------:R2:W-:Y:S02]  /*112a0*/  @!P1 STG.E.128 desc[UR24][R24.64+0x100], R4 ;  /* 0x0001000418009986 */ /* 0x0005e4000c101d18 */
.L_x_2314:
[----:B------:R-:W-:Y:S05]  /*112b0*/  BSYNC B0 ;  /* 0x0000000000007941 */ /* 0x000fea0003800000 */
.L_x_2313:
[----:B-12---:R1:W2:Y:S04]  /*112c0*/  LDS.128 R4, [R203+0x3800] ;  /* 0x00380000cb047984 */ /* 0x0062a80000000c00 */
[----:B------:R1:W1:Y:S01]  /*112d0*/  LDS.128 R12, [R203+0x5800] ;  /* 0x00580000cb0c7984 */ /* 0x0002620000000c00 */
[----:B------:R-:W-:Y:S05]  /*112e0*/  @P0 EXIT ;  /* 0x000000000000094d */ /* 0x000fea0003800000 */
[----:B------:R-:W-:Y:S01]  /*112f0*/  IADD3 R2, P0, R2, 0x30, RZ ;  /* 0x0000003002027810 */ /* 0x000fe20007f1e0ff */
[----:B------:R-:W-:Y:S01]  /*11300*/  IMAD.MOV.U32 R16, RZ, RZ, R20 ;  /* 0x000000ffff107224 */ /* 0x000fe200078e0014 */
[----:B------:R-:W-:Y:S01]  /*11310*/  MOV R17, R23 ;  /* 0x0000001700117202 */ /* 0x000fe20000000f00 */
[----:B------:R-:W-:Y:S01]  /*11320*/  ULDC.64 UR4, c[0x0][0x280] ;  /* 0x0000a00000047ab9 */ /* 0x000fe20000000a00 */
[----:B------:R-:W-:Y:S01]  /*11330*/  ULDC UR8, c[0x0][0x2d0] ;  /* 0x0000b40000087ab9 */ /* 0x000fe20000000800 */
[----:B------:R-:W-:Y:S01]  /*11340*/  IMAD.X R3, RZ, RZ, R0, P0 ;  /* 0x000000ffff037224 */ /* 0x000fe200000e0600 */
[----:B------:R-:W-:Y:S01]  /*11350*/  ISETP.GE.AND P2, PT, R204, UR8, PT ;  /* 0x00000008cc007c0c */ /* 0x000fe2000bf46270 */
[----:B------:R-:W-:Y:S01]  /*11360*/  IMAD.WIDE.U32 R16, R2, UR6, R16 ;  /* 0x0000000602107c25 */ /* 0x000fe2000f8e0010 */
[----:B------:R-:W-:-:S03]  /*11370*/  ISETP.GE.AND P1, PT, R200, UR8, PT ;  /* 0x00000008c8007c0c */ /* 0x000fc6000bf26270 */
[----:B------:R-:W-:-:S04]  /*11380*/  IMAD R3, R3, UR6, RZ ;  /* 0x0000000603037c24 */ /* 0x000fc8000f8e02ff */
[----:B------:R-:W-:Y:S01]  /*11390*/  IMAD R3, R2, UR7, R3 ;  /* 0x0000000702037c24 */ /* 0x000fe2000f8e0203 */
[----:B------:R-:W-:-:S03]  /*113a0*/  LEA R2, P0, R16, UR4, 0x1 ;  /* 0x0000000410027c11 */ /* 0x000fc6000f8008ff */
[----:B------:R-:W-:-:S05]  /*113b0*/  IMAD.IADD R3, R3, 0x1, R17 ;  /* 0x0000000103037824 */ /* 0x000fca00078e0211 */
[----:B------:R-:W-:Y:S02]  /*113c0*/  LEA.HI.X R3, R16, UR5, R3, 0x1, P0 ;  /* 0x0000000510037c11 */ /* 0x000fe400080f0c03 */
[----:B------:R-:W-:-:S03]  /*113d0*/  ISETP.GE.AND P0, PT, R199, UR8, PT ;  /* 0x00000008c7007c0c */ /* 0x000fc6000bf06270 */
[----:B------:R1:W-:Y:S04]  /*113e0*/  @!P2 STG.E.128 desc[UR24][R2.64], R8 ;  /* 0x000000080200a986 */ /* 0x0003e8000c101d18 */
[----:B--2---:R2:W-:Y:S06]  /*113f0*/  @!P1 STG.E.128 desc[UR24][R2.64+0x80], R4 ;  /* 0x0000800402009986 */ /* 0x0045ec000c101d18 */
[----:B------:R-:W-:Y:S05]  /*11400*/  @P0 EXIT ;  /* 0x000000000000094d */ /* 0x000fea0003800000 */
[----:B-1----:R-:W-:Y:S01]  /*11410*/  STG.E.128 desc[UR24][R2.64+0x100], R12 ;  /* 0x0001000c02007986 */ /* 0x002fe2000c101d18 */
[----:B------:R-:W-:Y:S05]  /*11420*/  EXIT ;  /* 0x000000000000794d */ /* 0x000fea0003800000 */
.L_x_2315:
        /* <DEDUP_REMOVED lines=13> */
.L_x_4490:


//--------------------- .text._ZN5flash24flash_fwd_splitkv_kernelI23Flash_fwd_kernel_traitsILi192ELi64ELi64ELi4ELb0ELb0EN7cutlass10bfloat16_tE19Flash_kernel_traitsILi192ELi64ELi64ELi4ES3_EELb1ELb0ELb1ELb0ELb0ELb1ELb0ELb0EEEvNS_16Flash_fwd_paramsE --------------------------
	.section	.text._ZN5flash24flash_fwd_splitkv_kernelI23Flash_fwd_kernel_traitsILi192ELi64ELi64ELi4ELb0ELb0EN7cutlass10bfloat16_tE19Flash_kernel_traitsILi192ELi64ELi64ELi4ES3_EELb1ELb0ELb1ELb0ELb0ELb1ELb0ELb0EEEvNS_16Flash_fwd_paramsE,"ax",@progbits
	.align	128
        .global         _ZN5flash24flash_fwd_splitkv_kernelI23Flash_fwd_kernel_traitsILi192ELi64ELi64ELi4ELb0ELb0EN7cutlass10bfloat16_tE19Flash_kernel_traitsILi192ELi64ELi64ELi4ES3_EELb1ELb0ELb1ELb0ELb0ELb1ELb0ELb0EEEvNS_16Flash_fwd_paramsE
        .type           _ZN5flash24flash_fwd_splitkv_kernelI23Flash_fwd_kernel_traitsILi192ELi64ELi64ELi4ELb0ELb0EN7cutlass10bfloat16_tE19Flash_kernel_traitsILi192ELi64ELi64ELi4ES3_EELb1ELb0ELb1ELb0ELb0ELb1ELb0ELb0EEEvNS_16Flash_fwd_paramsE,@function
        .size           _ZN5flash24flash_fwd_splitkv_kernelI23Flash_fwd_kernel_traitsILi192ELi64ELi64ELi4ELb0ELb0EN7cutlass10bfloat16_tE19Flash_kernel_traitsILi192ELi64ELi64ELi4ES3_EELb1ELb0ELb1ELb0ELb0ELb1ELb0ELb0EEEvNS_16Flash_fwd_paramsE,(.L_x_4491 - _ZN5flash24flash_fwd_splitkv_kernelI23Flash_fwd_kernel_traitsILi192ELi64ELi64ELi4ELb0ELb0EN7cutlass10bfloat16_tE19Flash_kernel_traitsILi192ELi64ELi64ELi4ES3_EELb1ELb0ELb1ELb0ELb0ELb1ELb0ELb0EEEvNS_16Flash_fwd_paramsE)
        .other          _ZN5flash24flash_fwd_splitkv_kernelI23Flash_fwd_kernel_traitsILi192ELi64ELi64ELi4ELb0ELb0EN7cutlass10bfloat16_tE19Flash_kernel_traitsILi192ELi64ELi64ELi4ES3_EELb1ELb0ELb1ELb0ELb0ELb1ELb0ELb0EEEvNS_16Flash_fwd_paramsE,@"STO_CUDA_ENTRY STV_DEFAULT"
_ZN5flash24flash_fwd_splitkv_kernelI23Flash_fwd_kernel_traitsILi192ELi64ELi64ELi4ELb0ELb0EN7cutlass10bfloat16_tE19Flash_kernel_traitsILi192ELi64ELi64ELi4ES3_EELb1ELb0ELb1ELb0ELb0ELb1ELb0ELb0EEEvNS_16Flash_fwd_paramsE:
.text._ZN5flash24flash_fwd_splitkv_kernelI23Flash_fwd_kernel_traitsILi192ELi64ELi64ELi4ELb0ELb0EN7cutlass10bfloat16_tE19Flash_kernel_traitsILi192ELi64ELi64ELi4ES3_EELb1ELb0ELb1ELb0ELb0ELb1ELb0ELb0EEEvNS_16Flash_fwd_paramsE:
        /* <DEDUP_REMOVED lines=54> */
.L_x_2316:
[----:B------:R-:W-:-:S03]  /*0360*/  ULDC UR6, c[0x0][0x2c8] ;  /* 0x0000b20000067ab9 */ /* 0x000fc60000000800 */
.L_x_2317:
        /* <DEDUP_REMOVED lines=107> */
.L_x_2320:
[----:B------:R-:W-:Y:S05]  /*0a20*/  BSYNC B0 ;  /* 0x0000000000007941 */ /* 0x000fea0003800000 */
.L_x_2319:
        /* <DEDUP_REMOVED lines=22> */
.L_x_2322:
[----:B------:R-:W-:Y:S05]  /*0b90*/  BSYNC B0 ;  /* 0x0000000000007941 */ /* 0x000fea0003800000 */
.L_x_2321:
        /* <DEDUP_REMOVED lines=21> */
.L_x_2324:
[----:B------:R-:W-:Y:S05]  /*0cf0*/  BSYNC B0 ;  /* 0x0000000000007941 */ /* 0x000fea0003800000 */
.L_x_2323:
        /* <DEDUP_REMOVED lines=20> */
.L_x_2326:
[----:B------:R-:W-:Y:S05]  /*0e40*/  BSYNC B0 ;  /* 0x0000000000007941 */ /* 0x000fea0003800000 */
.L_x_2325:
        /* <DEDUP_REMOVED lines=18> */
.L_x_2318:
        /* <DEDUP_REMOVED lines=29> */
.L_x_2327:
        /* <DEDUP_REMOVED lines=94> */
.L_x_2328:
        /* <DEDUP_REMOVED lines=48> */
.L_x_2330:
        /* <DEDUP_REMOVED lines=37> */
.L_x_2329:
        /* <DEDUP_REMOVED lines=110> */
.L_x_2332:
[----:B------:R-:W-:Y:S05]  /*2350*/  BSYNC B0 ;  /* 0x0000000000007941 */ /* 0x000fea0003800000 */
.L_x_2331:
        /* <DEDUP_REMOVED lines=41> */
.L_x_2334:
[----:B------:R-:W-:Y:S05]  /*25f0*/  BSYNC B0 ;  /* 0x0000000000007941 */ /* 0x000fea0003800000 */
.L_x_2333:
        /* <DEDUP_REMOVED lines=42> */
.L_x_2336:
[----:B------:R-:W-:Y:S05]  /*28a0*/  BSYNC B0 ;  /* 0x0000000000007941 */ /* 0x000fea0003800000 */
.L_x_2335:
        /* <DEDUP_REMOVED lines=44> */
.L_x_2338:
[----:B------:R-:W-:Y:S05]  /*2b70*/  BSYNC B0 ;  /* 0x0000000000007941 */ /* 0x000fea0003800000 */
.L_x_2337:
        /* <DEDUP_REMOVED lines=37> */
.L_x_2340:
[----:B------:R-:W-:Y:S05]  /*2dd0*/  BSYNC B0 ;  /* 0x0000000000007941 */ /* 0x000fea0003800000 */
.L_x_2339:
        /* <DEDUP_REMOVED lines=33> */
.L_x_2342:
[----:B------:R-:W-:Y:S05]  /*2ff0*/  BSYNC B0 ;  /* 0x0000000000007941 */ /* 0x000fea0003800000 */
.L_x_2341:
        /* <DEDUP_REMOVED lines=38> */
.L_x_2344:
[----:B------:R-:W-:Y:S05]  /*3260*/  BSYNC B0 ;  /* 0x0000000000007941 */ /* 0x000fea0003800000 */
.L_x_2343:
        /* <DEDUP_REMOVED lines=40> */
.L_x_2346:
[----:B------:R-:W-:Y:S05]  /*34f0*/  BSYNC B0 ;  /* 0x0000000000007941 */ /* 0x000fea0003800000 */
.L_x_2345:
        /* <DEDUP_REMOVED lines=81> */
.L_x_2348:
[----:B------:R-:W-:Y:S05]  /*3a10*/  BSYNC B0 ;  /* 0x0000000000007941 */ /* 0x000fea0003800000 */
.L_x_2347:
        /* <DEDUP_REMOVED lines=31> */
.L_x_2350:
[----:B------:R-:W-:Y:S05]  /*3c10*/  BSYNC B0 ;  /* 0x0000000000007941 */ /* 0x000fea0003800000 */
.L_x_2349:
        /* <DEDUP_REMOVED lines=33> */
.L_x_2352:
[----:B------:R-:W-:Y:S05]  /*3e30*/  BSYNC B0 ;  /* 0x0000000000007941 */ /* 0x000fea0003800000 */
.L_x_2351:
        /* <DEDUP_REMOVED lines=37> */
.L_x_2354:
[----:B------:R-:W-:Y:S05]  /*4090*/  BSYNC B0 ;  /* 0x0000000000007941 */ /* 0x000fea0003800000 */
.L_x_2353:
[----:B------:R-:W-:Y:S01]  /*40a0*/  LDSM.16.M88.4 R24, [R206] ;  /* 0x00000000ce18783b */ /* 0x000fe20000000200 */
[----:B------:R-:W-:Y:S01]  /*40b0*/  R2P PR, R2, 0x6 ;  /* 0x0000000602007804 */ /* 0x000fe20000000000 */
[----:B------:R-:W-:Y:S01]  /*40c0*/  VIADD R2, R205, 0x6000 ;  /* 0x00006000cd027836 */ /* 0x000fe20000000000 */
[----:B------:R-:W-:Y:S01]  /*40d0*/  LEA R202, R5, R206, 0x1 ;  /* 0x000000ce05ca7211 */ /* 0x000fe200078e08ff */
[----:B------:R-:W3:Y:S01]  /*40e0*/  LDSM.16.M88.4 R28, [R205+0x6000] ;  /* 0x00600000cd1c783b */ /* 0x000ee20000000200 */
[----:B------:R-:W-:Y:S01]  /*40f0*/  VIADD R203, R205, 0x6020 ;  /* 0x00006020cdcb7836 */ /* 0x000fe20000000000 */
[----:B------:R-:W-:Y:S01]  /*4100*/  ULDC UR22, c[0x0][0x39c] ;  /* 0x0000e70000167ab9 */ /* 0x000fe20000000800 */
[----:B------:R-:W-:Y:S01]  /*4110*/  IMAD R204, R7, 0x2, R206 ;  /* 0x0000000207cc7824 */ /* 0x000fe200078e02ce */
[----:B------:R-:W4:Y:S01]  /*4120*/  LDSM.16.M88.4 R52, [R205+0x6800] ;  /* 0x00680000cd34783b */ /* 0x000f220000000200 */
[----:B------:R-:W-:Y:S01]  /*4130*/  LOP3.LUT R6, R6, 0xffffffe0, RZ, 0xc0, !PT ;  /* 0xffffffe006067812 */ /* 0x000fe200078ec0ff */
[----:B------:R-:W-:Y:S01]  /*4140*/  IMAD.SHL.U32 R214, R3, 0x2, RZ ;  /* 0x0000000203d67824 */ /* 0x000fe200078e00ff */
[----:B------:R-:W-:Y:S01]  /*4150*/  LEA R93, R93, UR23, 0x4 ;  /* 0x000000175d5d7c11 */ /* 0x000fe2000f8e20ff */
[----:B------:R-:W-:Y:S01]  /*4160*/  LDSM.16.M88.4 R60, [R204] ;  /* 0x00000000cc3c783b */ /* 0x000fe20000000200 */
[----:B------:R-:W-:-:S02]  /*4170*/  IMAD R201, R5, 0x2, R204 ;  /* 0x0000000205c97824 */ /* 0x000fc400078e02cc */
[----:B-1---5:R-:W-:Y:S01]  /*4180*/  FMUL.FTZ R95, R4, R95 ;  /* 0x0000005f045f7220 */ /* 0x022fe20000410000 */
[----:B------:R-:W-:Y:S01]  /*4190*/  @P1 VIADD R203, R2, 0xffffffe0 ;  /* 0xffffffe002cb1836 */ /* 0x000fe20000000000 */
[----:B------:R-:W1:Y:S01]  /*41a0*/  LDSM.16.M88.4 R44, [R205+0x7000] ;  /* 0x00700000cd2c783b */ /* 0x000e620000000200 */
[----:B------:R-:W-:Y:S01]  /*41b0*/  IMAD.MOV.U32 R2, RZ, RZ, 0x40 ;  /* 0x00000040ff027424 */ /* 0x000fe200078e00ff */
[----:B------:R-:W-:Y:S01]  /*41c0*/  LOP3.LUT R214, R214, 0x6, RZ, 0xc0, !PT ;  /* 0x00000006d6d67812 */ /* 0x000fe200078ec0ff */
[----:B------:R-:W-:Y:S01]  /*41d0*/  UISETP.GE.AND UP0, UPT, UR15, 0x2, UPT ;  /* 0x000000020f00788c */ /* 0x000fe2000bf06270 */
[----:B------:R-:W1:Y:S01]  /*41e0*/  LDSM.16.M88.4 R68, [R203] ;  /* 0x00000000cb44783b */ /* 0x000e620000000200 */
[----:B------:R-:W-:Y:S01]  /*41f0*/  R2UR UR5, R95 ;  /* 0x000000005f0572ca */ /* 0x000fe200000e0000 */
[C---:B------:R-:W-:Y:S01]  /*4200*/  VIADD R195, R203.reuse, 0x800 ;  /* 0x00000800cbc37836 */ /* 0x040fe20000000000 */
[----:B------:R-:W-:Y:S01]  /*4210*/  SEL R2, R2, 0xffffffc0, !P2 ;  /* 0xffffffc002027807 */ /* 0x000fe20005000000 */
[----:B------:R-:W-:Y:S01]  /*4220*/  LDSM.16.M88.4 R76, [R202] ;  /* 0x00000000ca4c783b */ /* 0x000fe20000000200 */
[C---:B------:R-:W-:Y:S01]  /*4230*/  VIADD R194, R203.reuse, 0x1000 ;  /* 0x00001000cbc27836 */ /* 0x040fe20000000000 */
[C---:B------:R-:W-:Y:S01]  /*4240*/  IADD3 R193, R203.reuse, 0x1800, RZ ;  /* 0x00001800cbc17810 */ /* 0x040fe20007ffe0ff */
[----:B------:R-:W-:Y:S01]  /*4250*/  VIADD R191, R203, 0x2000 ;  /* 0x00002000cbbf7836 */ /* 0x000fe20000000000 */
[----:B------:R-:W-:Y:S01]  /*4260*/  LDSM.16.M88.4 R64, [R205+0x7800] ;  /* 0x00780000cd40783b */ /* 0x000fe20000000200 */
[----:B------:R-:W-:Y:S01]  /*4270*/  IMAD.IADD R199, R205, 0x1, R2 ;  /* 0x00000001cdc77824 */ /* 0x000fe200078e0202 */
[----:B------:R-:W-:Y:S01]  /*4280*/  IADD3 R187, R203, 0x4000, RZ ;  /* 0x00004000cbbb7810 */ /* 0x000fe20007ffe0ff */
[----:B------:R-:W-:Y:S01]  /*4290*/  IMAD.IADD R192, R2, 0x1, R203 ;  /* 0x0000000102c07824 */ /* 0x000fe200078e02cb */
[----:B--2---:R-:W-:Y:S01]  /*42a0*/  LDSM.16.M88.4 R8, [R203+0x800] ;  /* 0x00080000cb08783b */ /* 0x004fe20000000200 */
[----:B------:R-:W-:-:S02]  /*42b0*/  IMAD.IADD R2, R3, 0x1, -R6 ;  /* 0x0000000103027824 */ /* 0x000fc400078e0a06 */
[----:B------:R-:W-:Y:S01]  /*42c0*/  VIADD R3, R214, UR14 ;  /* 0x0000000ed6037c36 */ /* 0x000fe20008000000 */
[----:B------:R-:W2:Y:S01]  /*42d0*/  LDSM.16.M88.4 R84, [R199+0x6000] ;  /* 0x00600000c754783b */ /* 0x000ea20000000200 */
[C---:B------:R-:W-:Y:S02]  /*42e0*/  VIADD R190, R203.reuse, 0x2800 ;  /* 0x00002800cbbe7836 */ /* 0x040fe40000000000 */
[C---:B------:R-:W-:Y:S01]  /*42f0*/  VIADD R189, R203.reuse, 0x3000 ;  /* 0x00003000cbbd7836 */ /* 0x040fe20000000000 */
[----:B------:R-:W2:Y:S01]  /*4300*/  LDSM.16.M88.4 R36, [R203+0x1000] ;  /* 0x00100000cb24783b */ /* 0x000ea20000000200 */
[C---:B------:R-:W-:Y:S02]  /*4310*/  VIADD R188, R203.reuse, 0x3800 ;  /* 0x00003800cbbc7836 */ /* 0x040fe40000000000 */
[C---:B------:R-:W-:Y:S01]  /*4320*/  VIADD R186, R203.reuse, 0x4800 ;  /* 0x00004800cbba7836 */ /* 0x040fe20000000000 */
[----:B---3--:R-:W-:Y:S01]  /*4330*/  HMMA.16816.F32.BF16 R16, R24, R28, RZ ;  /* 0x0000001c1810723c */ /* 0x008fe200000418ff */
[----:B------:R-:W-:Y:S01]  /*4340*/  LDSM.16.M88.4 R32, [R201] ;  /* 0x00000000c920783b */ /* 0x000fe20000000200 */
[----:B------:R-:W-:-:S02]  /*4350*/  VIADD R185, R203, 0x5000 ;  /* 0x00005000cbb97836 */ /* 0x000fc40000000000 */
[----:B------:R-:W-:Y:S01]  /*4360*/  VIADD R184, R203, 0x5800 ;  /* 0x00005800cbb87836 */ /* 0x000fe20000000000 */
[----:B------:R-:W3:Y:S01]  /*4370*/  LDSM.16.M88.4 R80, [R192] ;  /* 0x00000000c050783b */ /* 0x000ee20000000200 */
[C---:B------:R-:W-:Y:S03]  /*4380*/  HMMA.16816.F32.BF16 R28, R24.reuse, R30, RZ ;  /* 0x0000001e181c723c */ /* 0x040fe600000418ff */
[----:B------:R-:W3:Y:S03]  /*4390*/  LDSM.16.M88.4 R72, [R203+0x1800] ;  /* 0x00180000cb48783b */ /* 0x000ee60000000200 */
[C---:B----4-:R-:W-:Y:S01]  /*43a0*/  HMMA.16816.F32.BF16 R56, R24.reuse, R52, RZ ;  /* 0x000000341838723c */ /* 0x050fe200000418ff */
[----:B------:R-:W4:Y:S04]  /*43b0*/  LDSM.16.M88.4 R20, [R199+0x6800] ;  /* 0x00680000c714783b */ /* 0x000f280000000200 */
[----:B------:R-:W4:Y:S01]  /*43c0*/  LDSM.16.M88.4 R12, [R199+0x7000] ;  /* 0x00700000c70c783b */ /* 0x000f220000000200 */
[----:B-1----:R-:W-:Y:S03]  /*43d0*/  HMMA.16816.F32.BF16 R48, R24, R44, RZ ;  /* 0x0000002c1830723c */ /* 0x002fe600000418ff */
[----:B------:R-:W-:Y:S03]  /*43e0*/  LDSM.16.M88.4 R88, [R205+0x8000] ;  /* 0x00800000cd58783b */ /* 0x000fe60000000200 */
[C---:B------:R-:W-:Y:S01]  /*43f0*/  HMMA.16816.F32.BF16 R16, R60.reuse, R68, R16 ;  /* 0x000000443c10723c */ /* 0x040fe20000041810 */
[----:B------:R-:W0:Y:S05]  /*4400*/  LDGDEPBAR ;  /* 0x00000000000079af */ /* 0x000e2a0000000000 */
[----:B------:R-:W-:Y:S01]  /*4410*/  HMMA.16816.F32.BF16 R28, R60, R70, R28 ;  /* 0x000000463c1c723c */ /* 0x000fe2000004181c */
[----:B------:R-:W-:Y:S05]  /*4420*/  LDSM.16.M88.4 R68, [R199+0x7800] ;  /* 0x00780000c744783b */ /* 0x000fea0000000200 */
[C---:B------:R-:W-:Y:S06]  /*4430*/  HMMA.16816.F32.BF16 R52, R24.reuse, R54, RZ ;  /* 0x000000361834723c */ /* 0x040fec00000418ff */
[----:B------:R-:W-:Y:S06]  /*4440*/  HMMA.16816.F32.BF16 R44, R24, R46, RZ ;  /* 0x0000002e182c723c */ /* 0x000fec00000418ff */
[C---:B--2---:R-:W-:Y:S06]  /*4450*/  HMMA.16816.F32.BF16 R16, R76.reuse, R84, R16 ;  /* 0x000000544c10723c */ /* 0x044fec0000041810 */
[----:B------:R-:W-:Y:S01]  /*4460*/  HMMA.16816.F32.BF16 R28, R76, R86, R28 ;  /* 0x000000564c1c723c */ /* 0x000fe2000004181c */
[----:B------:R-:W-:Y:S05]  /*4470*/  LDSM.16.M88.4 R84, [R203+0x2000] ;  /* 0x00200000cb54783b */ /* 0x000fea0000000200 */
[C---:B------:R-:W-:Y:S06]  /*4480*/  HMMA.16816.F32.BF16 R40, R24.reuse, R64, RZ ;  /* 0x000000401828723c */ /* 0x040fec00000418ff */
[----:B------:R-:W-:Y:S01]  /*4490*/  HMMA.16816.F32.BF16 R24, R24, R66, RZ ;  /* 0x000000421818723c */ /* 0x000fe200000418ff */
[----:B------:R-:W1:Y:S05]  /*44a0*/  LDSM.16.M88.4 R64, [R206+0x2000] ;  /* 0x00200000ce40783b */ /* 0x000e6a0000000200 */
[C---:B------:R-:W-:Y:S06]  /*44b0*/  HMMA.16816.F32.BF16 R56, R60.reuse, R8, R56 ;  /* 0x000000083c38723c */ /* 0x040fec0000041838 */
[C---:B------:R-:W-:Y:S01]  /*44c0*/  HMMA.16816.F32.BF16 R52, R60.reuse, R10, R52 ;  /* 0x0000000a3c34723c */ /* 0x040fe20000041834 */
[----:B------:R-:W2:Y:S05]  /*44d0*/  LDSM.16.M88.4 R8, [R192+0x800] ;  /* 0x00080000c008783b */ /* 0x000eaa0000000200 */
[C---:B------:R-:W-:Y:S06]  /*44e0*/  HMMA.16816.F32.BF16 R48, R60.reuse, R36, R48 ;  /* 0x000000243c30723c */ /* 0x040fec0000041830 */
[----:B------:R-:W-:Y:S01]  /*44f0*/  HMMA.16816.F32.BF16 R44, R60, R38, R44 ;  /* 0x000000263c2c723c */ /* 0x000fe2000004182c */
[----:B------:R-:W2:Y:S05]  /*4500*/  LDSM.16.M88.4 R36, [R192+0x1000] ;  /* 0x00100000c024783b */ /* 0x000eaa0000000200 */
[C---:B---3--:R-:W-:Y:S06]  /*4510*/  HMMA.16816.F32.BF16 R16, R32.reuse, R80, R16 ;  /* 0x000000502010723c */ /* 0x048fec0000041810 */
[----:B------:R-:W-:Y:S01]  /*4520*/  HMMA.16816.F32.BF16 R28, R32, R82, R28 ;  /* 0x00000052201c723c */ /* 0x000fe2000004181c */
[----:B------:R-:W-:Y:S05]  /*4530*/  LDSM.16.M88.4 R80, [R202+0x2000] ;  /* 0x00200000ca50783b */ /* 0x000fea0000000200 */
[C---:B------:R-:W-:Y:S06]  /*4540*/  HMMA.16816.F32.BF16 R40, R60.reuse, R72, R40 ;  /* 0x000000483c28723c */ /* 0x040fec0000041828 */
[----:B------:R-:W-:Y:S01]  /*4550*/  HMMA.16816.F32.BF16 R60, R60, R74, R24 ;  /* 0x0000004a3c3c723c */ /* 0x000fe20000041818 */
[----:B------:R-:W3:Y:S04]  /*4560*/  LDSM.16.M88.4 R24, [R204+0x2000] ;  /* 0x00200000cc18783b */ /* 0x000ee80000000200 */
[----:B------:R-:W3:Y:S01]  /*4570*/  LDSM.16.M88.4 R72, [R192+0x1800] ;  /* 0x00180000c048783b */ /* 0x000ee20000000200 */
[C---:B----4-:R-:W-:Y:S06]  /*4580*/  HMMA.16816.F32.BF16 R56, R76.reuse, R20, R56 ;  /* 0x000000144c38723c */ /* 0x050fec0000041838 */
[C---:B------:R-:W-:Y:S01]  /*4590*/  HMMA.16816.F32.BF16 R52, R76.reuse, R22, R52 ;  /* 0x000000164c34723c */ /* 0x040fe20000041834 */
[----:B------:R-:W4:Y:S05]  /*45a0*/  LDSM.16.M88.4 R20, [R205+0x8800] ;  /* 0x00880000cd14783b */ /* 0x000f2a0000000200 */
        /* <DEDUP_REMOVED lines=8> */
[----:B------:R-:W1:Y:S04]  /*4630*/  LDSM.16.M88.4 R60, [R199+0x8000] ;  /* 0x00800000c73c783b */ /* 0x000e680000000200 */
[----:B------:R-:W1:Y:S01]  /*4640*/  LDSM.16.M88.4 R68, [R205+0x9800] ;  /* 0x00980000cd44783b */ /* 0x000e620000000200 */
[C---:B--2---:R-:W-:Y:S06]  /*4650*/  HMMA.16816.F32.BF16 R56, R32.reuse, R8, R56 ;  /* 0x000000082038723c */ /* 0x044fec0000041838 */
        /* <DEDUP_REMOVED lines=12> */
[C---:B----4-:R-:W-:Y:S06]  /*4720*/  HMMA.16816.F32.BF16 R56, R64.reuse, R20, R56 ;  /* 0x000000144038723c */ /* 0x050fec0000041838 */
        /* <DEDUP_REMOVED lines=23> */
[----:B------:R-:W-:Y:S04]  /*48a0*/  LDSM.16.M88.4 R24, [R204+0x4000] ;  /* 0x00400000cc18783b */ /* 0x000fe80000000200 */
[----:B------:R-:W-:Y:S01]  /*48b0*/  LDSM.16.M88.4 R32, [R205+0xa800] ;  /* 0x00a80000cd20783b */ /* 0x000fe20000000200 */
[C---:B------:R-:W-:Y:S06]  /*48c0*/  HMMA.16816.F32.BF16 R56, R80.reuse, R20, R56 ;  /* 0x000000145038723c */ /* 0x040fec0000041838 */
[----:B------:R-:W-:Y:S01]  /*48d0*/  HMMA.16816.F32.BF16 R52, R80, R22, R52 ;  /* 0x000000165034723c */ /* 0x000fe20000041834 */
[----:B------:R-:W2:Y:S05]  /*48e0*/  LDSM.16.M88.4 R20, [R203+0x4000] ;  /* 0x00400000cb14783b */ /* 0x000eaa0000000200 */
[C---:B-1----:R-:W-:Y:S06]  /*48f0*/  HMMA.16816.F32.BF16 R16, R36.reuse, R88, R16 ;  /* 0x000000582410723c */ /* 0x042fec0000041810 */
[----:B------:R-:W-:Y:S01]  /*4900*/  HMMA.16816.F32.BF16 R28, R36, R90, R28 ;  /* 0x0000005a241c723c */ /* 0x000fe2000004181c */
[----:B------:R-:W-:Y:S05]  /*4910*/  LDSM.16.M88.4 R88, [R205+0xb800] ;  /* 0x00b80000cd58783b */ /* 0x000fea0000000200 */
[C---:B------:R-:W-:Y:S06]  /*4920*/  HMMA.16816.F32.BF16 R48, R80.reuse, R8, R48 ;  /* 0x000000085030723c */ /* 0x040fec0000041830 */
[C---:B------:R-:W-:Y:S01]  /*4930*/  HMMA.16816.F32.BF16 R44, R80.reuse, R10, R44 ;  /* 0x0000000a502c723c */ /* 0x040fe2000004182c */
[----:B------:R-:W1:Y:S05]  /*4940*/  LDSM.16.M88.4 R8, [R199+0xa000] ;  /* 0x00a00000c708783b */ /* 0x000e6a0000000200 */
[C---:B------:R-:W-:Y:S06]  /*4950*/  HMMA.16816.F32.BF16 R40, R80.reuse, R84, R40 ;  /* 0x000000545028723c */ /* 0x040fec0000041828 */
[----:B------:R-:W-:Y:S01]  /*4960*/  HMMA.16816.F32.BF16 R76, R80, R86, R76 ;  /* 0x00000056504c723c */ /* 0x000fe2000004184c */
[----:B------:R-:W-:Y:S05]  /*4970*/  LDSM.16.M88.4 R80, [R201+0x4000] ;  /* 0x00400000c950783b */ /* 0x000fea0000000200 */
[C---:B------:R-:W-:Y:S06]  /*4980*/  HMMA.16816.F32.BF16 R56, R72.reuse, R68, R56 ;  /* 0x000000444838723c */ /* 0x040fec0000041838 */
[----:B------:R-:W-:Y:S01]  /*4990*/  HMMA.16816.F32.BF16 R52, R72, R70, R52 ;  /* 0x000000464834723c */ /* 0x000fe20000041834 */
[----:B------:R-:W3:Y:S05]  /*49a0*/  LDSM.16.M88.4 R68, [R205+0xb000] ;  /* 0x00b00000cd44783b */ /* 0x000eea0000000200 */
[C---:B--2---:R-:W-:Y:S06]  /*49b0*/  HMMA.16816.F32.BF16 R16, R24.reuse, R20, R16 ;  /* 0x000000141810723c */ /* 0x044fec0000041810 */
[----:B------:R-:W-:Y:S01]  /*49c0*/  HMMA.16816.F32.BF16 R28, R24, R22, R28 ;  /* 0x00000016181c723c */ /* 0x000fe2000004181c */
[----:B------:R-:W-:Y:S05]  /*49d0*/  LDSM.16.M88.4 R20, [R203+0x5000] ;  /* 0x00500000cb14783b */ /* 0x000fea0000000200 */
[C---:B------:R-:W-:Y:S06]  /*49e0*/  HMMA.16816.F32.BF16 R48, R72.reuse, R64, R48 ;  /* 0x000000404830723c */ /* 0x040fec0000041830 */
[C---:B------:R-:W-:Y:S01]  /*49f0*/  HMMA.16816.F32.BF16 R64, R72.reuse, R66, R44 ;  /* 0x000000424840723c */ /* 0x040fe2000004182c */
[----:B------:R-:W2:Y:S05]  /*4a00*/  LDSM.16.M88.4 R44, [R203+0x4800] ;  /* 0x00480000cb2c783b */ /* 0x000eaa0000000200 */
[C---:B------:R-:W-:Y:S01]  /*4a10*/  HMMA.16816.F32.BF16 R84, R72.reuse, R60, R40 ;  /* 0x0000003c4854723c */ /* 0x040fe20000041828 */
[----:B------:R-:W-:Y:S05]  /*4a20*/  LDSM.16.M88.4 R40, [R192+0x4000] ;  /* 0x00400000c028783b */ /* 0x000fea0000000200 */
[----:B------:R-:W-:Y:S01]  /*4a30*/  HMMA.16816.F32.BF16 R76, R72, R62, R76 ;  /* 0x0000003e484c723c */ /* 0x000fe2000004184c */
[----:B------:R-:W-:Y:S05]  /*4a40*/  LDSM.16.M88.4 R60, [R199+0xa800] ;  /* 0x00a80000c73c783b */ /* 0x000fea0000000200 */
[C---:B-1----:R-:W-:Y:S06]  /*4a50*/  HMMA.16816.F32.BF16 R16, R12.reuse, R8, R16 ;  /* 0x000000080c10723c */ /* 0x042fec0000041810 */
[----:B------:R-:W-:Y:S01]  /*4a60*/  HMMA.16816.F32.BF16 R28, R12, R10, R28 ;  /* 0x0000000a0c1c723c */ /* 0x000fe2000004181c */
[----:B------:R-:W1:Y:S05]  /*4a70*/  LDSM.16.M88.4 R8, [R203+0x5800] ;  /* 0x00580000cb08783b */ /* 0x000e6a0000000200 */
[C---:B------:R-:W-:Y:S06]  /*4a80*/  HMMA.16816.F32.BF16 R56, R36.reuse, R32, R56 ;  /* 0x000000202438723c */ /* 0x040fec0000041838 */
[C---:B---3--:R-:W-:Y:S06]  /*4a90*/  HMMA.16816.F32.BF16 R48, R36.reuse, R68, R48 ;  /* 0x000000442430723c */ /* 0x048fec0000041830 */
[C---:B------:R-:W-:Y:S01]  /*4aa0*/  HMMA.16816.F32.BF16 R52, R36.reuse, R34, R52 ;  /* 0x000000222434723c */ /* 0x040fe20000041834 */
[----:B------:R-:W-:Y:S05]  /*4ab0*/  LDSM.16.M88.4 R32, [R192+0x4800] ;  /* 0x00480000c020783b */ /* 0x000fea0000000200 */
[C---:B------:R-:W-:Y:S06]  /*4ac0*/  HMMA.16816.F32.BF16 R64, R36.reuse, R70, R64 ;  /* 0x000000462440723c */ /* 0x040fec0000041840 */
[C---:B------:R-:W-:Y:S06]  /*4ad0*/  HMMA.16816.F32.BF16 R84, R36.reuse, R88, R84 ;  /* 0x000000582454723c */ /* 0x040fec0000041854 */
[----:B------:R-:W-:Y:S01]  /*4ae0*/  HMMA.16816.F32.BF16 R76, R36, R90, R76 ;  /* 0x0000005a244c723c */ /* 0x000fe2000004184c */
[----:B------:R-:W3:Y:S05]  /*4af0*/  LDSM.16.M88.4 R36, [R199+0xb000] ;  /* 0x00b00000c724783b */ /* 0x000eea0000000200 */
[C---:B--2---:R-:W-:Y:S06]  /*4b00*/  HMMA.16816.F32.BF16 R56, R24.reuse, R44, R56 ;  /* 0x0000002c1838723c */ /* 0x044fec0000041838 */
[C---:B------:R-:W-:Y:S06]  /*4b10*/  HMMA.16816.F32.BF16 R48, R24.reuse, R20, R48 ;  /* 0x000000141830723c */ /* 0x040fec0000041830 */
[C---:B-1----:R-:W-:Y:S06]  /*4b20*/  HMMA.16816.F32.BF16 R84, R24.reuse, R8, R84 ;  /* 0x000000081854723c */ /* 0x042fec0000041854 */
[----:B------:R-:W-:Y:S01]  /*4b30*/  HMMA.16816.F32.BF16 R76, R24, R10, R76 ;  /* 0x0000000a184c723c */ /* 0x000fe2000004184c */
[----:B------:R-:W1:Y:S05]  /*4b40*/  LDSM.16.M88.4 R8, [R192+0x5000] ;  /* 0x00500000c008783b */ /* 0x000e6a0000000200 */
[----:B------:R-:W-:Y:S06]  /*4b50*/  HMMA.16816.F32.BF16 R16, R80, R40, R16 ;  /* 0x000000285010723c */ /* 0x000fec0000041810 */
[----:B------:R-:W-:Y:S06]  /*4b60*/  HMMA.16816.F32.BF16 R52, R24, R46, R52 ;  /* 0x0000002e1834723c */ /* 0x000fec0000041834 */
[----:B------:R-:W-:Y:S01]  /*4b70*/  HMMA.16816.F32.BF16 R28, R80, R42, R28 ;  /* 0x0000002a501c723c */ /* 0x000fe2000004181c */
[----:B------:R-:W2:Y:S05]  /*4b80*/  LDSM.16.M88.4 R40, [R199+0xb800] ;  /* 0x00b80000c728783b */ /* 0x000eaa0000000200 */
[----:B------:R-:W-:Y:S06]  /*4b90*/  HMMA.16816.F32.BF16 R56, R12, R60, R56 ;  /* 0x0000003c0c38723c */ /* 0x000fec0000041838 */
[----:B------:R-:W-:Y:S01]  /*4ba0*/  HMMA.16816.F32.BF16 R64, R24, R22, R64 ;  /* 0x000000161840723c */ /* 0x000fe20000041840 */
[----:B------:R-:W-:Y:S01]  /*4bb0*/  FMUL.FTZ R16, R16, UR22 ;  /* 0x0000001610107c20 */ /* 0x000fe20008410000 */
[----:B------:R-:W-:Y:S01]  /*4bc0*/  FMUL.FTZ R17, R17, UR22 ;  /* 0x0000001611117c20 */ /* 0x000fe20008410000 */
[----:B------:R-:W-:-:S02]  /*4bd0*/  FMUL.FTZ R18, R18, UR22 ;  /* 0x0000001612127c20 */ /* 0x000fc40008410000 */
[----:B------:R-:W-:Y:S01]  /*4be0*/  MUFU.TANH R20, R16 ;  /* 0x0000001000147308 */ /* 0x000fe20000002400 */
[----:B---3--:R-:W-:Y:S01]  /*4bf0*/  HMMA.16816.F32.BF16 R48, R12, R36, R48 ;  /* 0x000000240c30723c */ /* 0x008fe20000041830 */
[----:B------:R-:W-:-:S05]  /*4c00*/  FMUL.FTZ R23, R19, UR22 ;  /* 0x0000001613177c20 */ /* 0x000fca0008410000 */
[----:B------:R-:W-:Y:S01]  /*4c10*/  HMMA.16816.F32.BF16 R52, R12, R62, R52 ;  /* 0x0000003e0c34723c */ /* 0x000fe20000041834 */
[----:B------:R-:W3:Y:S01]  /*4c20*/  MUFU.TANH R22, R17 ;  /* 0x0000001100167308 */ /* 0x000ee20000002400 */
[----:B------:R-:W-:Y:S01]  /*4c30*/  FMUL.FTZ R25, R29, UR22 ;  /* 0x000000161d197c20 */ /* 0x000fe20008410000 */
[----:B------:R-:W-:Y:S01]  /*4c40*/  FMUL.FTZ R24, R28, UR22 ;  /* 0x000000161c187c20 */ /* 0x000fe20008410000 */
[----:B------:R-:W-:Y:S01]  /*4c50*/  FMUL.FTZ R27, R31, UR22 ;  /* 0x000000161f1b7c20 */ /* 0x000fe20008410000 */
[----:B------:R-:W-:Y:S01]  /*4c60*/  FMUL.FTZ R26, R30, UR22 ;  /* 0x000000161e1a7c20 */ /* 0x000fe20008410000 */
[----:B------:R-:W-:Y:S03]  /*4c70*/  HMMA.16816.F32.BF16 R56, R80, R32, R56 ;  /* 0x000000205038723c */ /* 0x000fe60000041838 */
[----:B------:R4:W-:Y:S03]  /*4c80*/  MUFU.TANH R21, R18 ;  /* 0x0000001200157308 */ /* 0x0009e60000002400 */
[----:B------:R-:W-:Y:S05]  /*4c90*/  HMMA.16816.F32.BF16 R64, R12, R38, R64 ;  /* 0x000000260c40723c */ /* 0x000fea0000041840 */
[----:B------:R-:W3:Y:S01]  /*4ca0*/  MUFU.TANH R23, R23 ;  /* 0x0000001700177308 */ /* 0x000ee20000002400 */
[----:B-1----:R-:W-:Y:S06]  /*4cb0*/  HMMA.16816.F32.BF16 R48, R80, R8, R48 ;  /* 0x000000085030723c */ /* 0x002fec0000041830 */
[----:B--2---:R-:W-:Y:S01]  /*4cc0*/  HMMA.16816.F32.BF16 R76, R12, R42, R76 ;  /* 0x0000002a0c4c723c */ /* 0x004fe2000004184c */
[----:B------:R-:W-:Y:S01]  /*4cd0*/  SHF.R.S32.HI R9, RZ, 0x1f, R2 ;  /* 0x0000001fff097819 */ /* 0x000fe20000011402 */
[----:B----4-:R-:W1:Y:S01]  /*4ce0*/  LDSM.16.M88.4 R16, [R192+0x5800] ;  /* 0x00580000c010783b */ /* 0x010e620000000200 */
[----:B------:R-:W2:Y:S01]  /*4cf0*/  MUFU.TANH R25, R25 ;  /* 0x0000001900197308 */ /* 0x000ea20000002400 */
[----:B------:R-:W-:-:S04]  /*4d00*/  DEPBAR.LE SB0, 0x0 ;  /* 0x000080000000791a */ /* 0x000fc80000000000 */
[----:B------:R-:W-:Y:S01]  /*4d10*/  LEA.HI R2, R9, R2, RZ, 0x2 ;  /* 0x0000000209027211 */ /* 0x000fe200078f10ff */
[----:B------:R-:W-:Y:S01]  /*4d20*/  HMMA.16816.F32.BF16 R84, R12, R40, R84 ;  /* 0x000000280c54723c */ /* 0x000fe20000041854 */
[----:B------:R-:W-:Y:S01]  /*4d30*/  FMUL.FTZ R28, R56, UR22 ;  /* 0x00000016381c7c20 */ /* 0x000fe20008410000 */
[----:B------:R-:W-:Y:S01]  /*4d40*/  FMUL.FTZ R58, R58, UR22 ;  /* 0x000000163a3a7c20 */ /* 0x000fe20008410000 */
[----:B------:R-:W-:Y:S01]  /*4d50*/  SHF.R.S32.HI R2, RZ, 0x2, R2 ;  /* 0x00000002ff027819 */ /* 0x000fe20000011402 */
[----:B------:R-:W4:Y:S01]  /*4d60*/  MUFU.TANH R27, R27 ;  /* 0x0000001b001b7308 */ /* 0x000f220000002400 */
[----:B------:R-:W-:Y:S01]  /*4d70*/  FMUL.FTZ R8, R59, UR22 ;  /* 0x000000163b087c20 */ /* 0x000fe20008410000 */
[C---:B------:R-:W-:Y:S01]  /*4d80*/  HMMA.16816.F32.BF16 R52, R80.reuse, R34, R52 ;  /* 0x000000225034723c */ /* 0x040fe20000041834 */
[----:B------:R-:W-:Y:S01]  /*4d90*/  IADD3 R2, R93, 0x1, R2 ;  /* 0x000000015d027810 */ /* 0x000fe20007ffe002 */
[----:B------:R-:W-:Y:S01]  /*4da0*/  FMUL.FTZ R13, R57, UR22 ;  /* 0x00000016390d7c20 */ /* 0x000fe20008410000 */
[----:B------:R-:W-:Y:S01]  /*4db0*/  MOV R15, UR17 ;  /* 0x00000011000f7c02 */ /* 0x000fe20008000f00 */
[----:B------:R-:W-:Y:S01]  /*4dc0*/  FMUL.FTZ R51, R51, UR22 ;  /* 0x0000001633337c20 */ /* 0x000fe20008410000 */
[----:B------:R-:W-:Y:S01]  /*4dd0*/  FMUL.FTZ R50, R50, UR22 ;  /* 0x0000001632327c20 */ /* 0x000fe20008410000 */
[----:B------:R-:W-:Y:S01]  /*4de0*/  HMMA.16816.F32.BF16 R64, R80, R10, R64 ;  /* 0x0000000a5040723c */ /* 0x000fe20000041840 */
[----:B------:R-:W-:Y:S01]  /*4df0*/  IADD3 R2, R15, -UR12, R2 ;  /* 0x8000000c0f027c10 */ /* 0x000fe2000fffe002 */
[----:B------:R-:W4:Y:S04]  /*4e00*/  MUFU.TANH R24, R24 ;  /* 0x0000001800187308 */ /* 0x000f280000002400 */
[----:B------:R-:W-:-:S02]  /*4e10*/  VIADD R12, R2, UR16 ;  /* 0x00000010020c7c36 */ /* 0x000fc40008000000 */
[----:B------:R-:W-:Y:S02]  /*4e20*/  VIADD R10, R3, 0x1 ;  /* 0x00000001030a7836 */ /* 0x000fe40000000000 */
[----:B------:R-:W4:Y:S01]  /*4e30*/  MUFU.TANH R28, R28 ;  /* 0x0000001c001c7308 */ /* 0x000f220000002400 */
[C---:B------:R-:W-:Y:S02]  /*4e40*/  VIADDMNMX R2, R12.reuse, 0x8, R15, PT ;  /* 0x000000080c027846 */ /* 0x040fe4000380010f */
[----:B------:R-:W-:Y:S02]  /*4e50*/  VIMNMX R135, R12, UR17, PT ;  /* 0x000000110c877c48 */ /* 0x000fe4000bfe0100 */
[----:B------:R-:W-:Y:S02]  /*4e60*/  I2FP.F32.S32 R15, R10 ;  /* 0x0000000a000f7245 */ /* 0x000fe40000201400 */
[C---:B------:R-:W-:Y:S01]  /*4e70*/  ISETP.GE.AND P5, PT, R10.reuse, R135, PT ;  /* 0x000000870a00720c */ /* 0x040fe20003fa6270 */
[----:B------:R-:W4:Y:S01]  /*4e80*/  MUFU.TANH R26, R26 ;  /* 0x0000001a001a7308 */ /* 0x000f220000002400 */
[----:B------:R-:W-:Y:S01]  /*4e90*/  ISETP.GE.AND P2, PT, R10, R2, PT ;  /* 0x000000020a00720c */ /* 0x000fe20003f46270 */
[C---:B---3--:R-:W-:Y:S01]  /*4ea0*/  FFMA.FTZ R12, R15.reuse, UR5, R22 ;  /* 0x000000050f0c7c23 */ /* 0x048fe20008010016 */
[----:B-1----:R-:W-:Y:S01]  /*4eb0*/  HMMA.16816.F32.BF16 R76, R80, R18, R76 ;  /* 0x00000012504c723c */ /* 0x002fe2000004184c */
[----:B------:R-:W-:Y:S01]  /*4ec0*/  FFMA.FTZ R23, R15, UR5, R23 ;  /* 0x000000050f177c23 */ /* 0x000fe20008010017 */
[C---:B------:R-:W-:Y:S01]  /*4ed0*/  IADD3 R10, R3.reuse, 0x9, RZ ;  /* 0x00000009030a7810 */ /* 0x040fe20007ffe0ff */
[----:B------:R-:W-:-:S02]  /*4ee0*/  VIADD R15, R3, 0x10 ;  /* 0x00000010030f7836 */ /* 0x000fc40000000000 */
[----:B------:R-:W-:Y:S01]  /*4ef0*/  FMUL.FTZ R4, R52, UR22 ;  /* 0x0000001634047c20 */ /* 0x000fe20008410000 */
[----:B------:R-:W1:Y:S01]  /*4f00*/  MUFU.TANH R6, R58 ;  /* 0x0000003a00067308 */ /* 0x000e620000002400 */
[CC--:B------:R-:W-:Y:S01]  /*4f10*/  ISETP.GE.AND P1, PT, R10.reuse, R135.reuse, PT ;  /* 0x000000870a00720c */ /* 0x0c0fe20003f26270 */
[----:B------:R-:W-:Y:S01]  /*4f20*/  VIADD R19, R3, 0x8 ;  /* 0x0000000803137836 */ /* 0x000fe20000000000 */
[----:B------:R-:W-:Y:S01]  /*4f30*/  ISETP.GE.AND P3, PT, R10, R2, PT ;  /* 0x000000020a00720c */ /* 0x000fe20003f66270 */
[----:B------:R-:W-:Y:S01]  /*4f40*/  HMMA.16816.F32.BF16 R84, R80, R16, R84 ;  /* 0x000000105054723c */ /* 0x000fe20000041854 */
[----:B------:R-:W-:Y:S01]  /*4f50*/  FMUL.FTZ R9, R53, UR22 ;  /* 0x0000001635097c20 */ /* 0x000fe20008410000 */
[----:B------:R-:W-:Y:S01]  /*4f60*/  I2FP.F32.S32 R10, R10 ;  /* 0x0000000a000a7245 */ /* 0x000fe20000201400 */
[----:B------:R-:W-:Y:S01]  /*4f70*/  FMUL.FTZ R11, R54, UR22 ;  /* 0x00000016360b7c20 */ /* 0x000fe20008410000 */
[----:B------:R-:W-:Y:S01]  /*4f80*/  FSEL R12, R12, -INF , !P5 ;  /* 0xff8000000c0c7808 */ /* 0x000fe20006800000 */
[----:B------:R-:W3:Y:S01]  /*4f90*/  MUFU.TANH R13, R13 ;  /* 0x0000000d000d7308 */ /* 0x000ee20000002400 */
[----:B------:R-:W-:Y:S01]  /*4fa0*/  FSEL R29, R23, -INF , !P2 ;  /* 0xff800000171d7808 */ /* 0x000fe20005000000 */
[----:B------:R-:W-:Y:S01]  /*4fb0*/  FMUL.FTZ R17, R55, UR22 ;  /* 0x0000001637117c20 */ /* 0x000fe20008410000 */
[CC--:B------:R-:W-:Y:S01]  /*4fc0*/  ISETP.GE.AND P6, PT, R19.reuse, R135.reuse, PT ;  /* 0x000000871300720c */ /* 0x0c0fe20003fc6270 */
[C---:B--2---:R-:W-:Y:S01]  /*4fd0*/  FFMA.FTZ R14, R10.reuse, UR5, R25 ;  /* 0x000000050a0e7c23 */ /* 0x044fe20008010019 */
[-C--:B------:R-:W-:Y:S01]  /*4fe0*/  ISETP.GE.AND P4, PT, R19, R2.reuse, PT ;  /* 0x000000021300720c */ /* 0x080fe20003f86270 */
[----:B----4-:R-:W-:Y:S01]  /*4ff0*/  FFMA.FTZ R25, R10, UR5, R27 ;  /* 0x000000050a197c23 */ /* 0x010fe2000801001b */
[C---:B------:R-:W-:Y:S01]  /*5000*/  ISETP.GE.AND P5, PT, R15.reuse, R135, PT ;  /* 0x000000870f00720c */ /* 0x040fe20003fa6270 */
[----:B------:R-:W2:Y:S01]  /*5010*/  MUFU.TANH R8, R8 ;  /* 0x0000000800087308 */ /* 0x000ea20000002400 */
[-C--:B------:R-:W-:Y:S01]  /*5020*/  ISETP.GE.AND P2, PT, R15, R2.reuse, PT ;  /* 0x000000020f00720c */ /* 0x080fe20003f46270 */
[----:B------:R-:W-:Y:S01]  /*5030*/  VIADD R22, R3, 0x18 ;  /* 0x0000001803167836 */ /* 0x000fe20000000000 */
[----:B------:R-:W-:Y:S01]  /*5040*/  I2FP.F32.S32 R19, R19 ;  /* 0x0000001300137245 */ /* 0x000fe20000201400 */
[----:B------:R-:W-:Y:S01]  /*5050*/  FMUL.FTZ R64, R64, UR22 ;  /* 0x0000001640407c20 */ /* 0x000fe20008410000 */
[----:B------:R-:W-:Y:S01]  /*5060*/  I2FP.F32.S32 R15, R15 ;  /* 0x0000000f000f7245 */ /* 0x000fe20000201400 */
[----:B------:R-:W-:Y:S01]  /*5070*/  FMUL.FTZ R66, R66, UR22 ;  /* 0x0000001642427c20 */ /* 0x000fe20008410000 */
[----:B------:R-:W-:Y:S01]  /*5080*/  FMUL.FTZ R16, R48, UR22 ;  /* 0x0000001630107c20 */ /* 0x000fe20008410000 */
[----:B------:R-:W4:Y:S01]  /*5090*/  MUFU.TANH R4, R4 ;  /* 0x0000000400047308 */ /* 0x000f220000002400 */
[----:B------:R-:W-:Y:S01]  /*50a0*/  FFMA.FTZ R24, R19, UR5, R24 ;  /* 0x0000000513187c23 */ /* 0x000fe20008010018 */
[----:B------:R-:W-:Y:S01]  /*50b0*/  FFMA.FTZ R10, R15, UR5, R28 ;  /* 0x000000050f0a7c23 */ /* 0x000fe2000801001c */
[----:B------:R-:W-:Y:S01]  /*50c0*/  FFMA.FTZ R19, R19, UR5, R26 ;  /* 0x0000000513137c23 */ /* 0x000fe2000801001a */
[----:B-1----:R-:W-:Y:S01]  /*50d0*/  FFMA.FTZ R15, R15, UR5, R6 ;  /* 0x000000050f0f7c23 */ /* 0x002fe20008010006 */
[C---:B------:R-:W-:Y:S01]  /*50e0*/  VIADD R6, R3.reuse, 0x11 ;  /* 0x0000001103067836 */ /* 0x040fe20000000000 */
[----:B------:R-:W-:Y:S01]  /*50f0*/  FSEL R24, R24, -INF , !P6 ;  /* 0xff80000018187808 */ /* 0x000fe20007000000 */
[----:B------:R-:W-:Y:S01]  /*5100*/  VIADD R26, R3, 0x19 ;  /* 0x00000019031a7836 */ /* 0x000fe20000000000 */
[----:B------:R-:W1:Y:S01]  /*5110*/  MUFU.TANH R9, R9 ;  /* 0x0000000900097308 */ /* 0x000e620000002400 */
[----:B------:R-:W-:Y:S01]  /*5120*/  FSEL R27, R19, -INF , !P4 ;  /* 0xff800000131b7808 */ /* 0x000fe20006000000 */
[----:B------:R-:W-:Y:S01]  /*5130*/  FMUL.FTZ R18, R49, UR22 ;  /* 0x0000001631127c20 */ /* 0x000fe20008410000 */
[CC--:B------:R-:W-:Y:S01]  /*5140*/  ISETP.GE.AND P6, PT, R6.reuse, R135.reuse, PT ;  /* 0x000000870600720c */ /* 0x0c0fe20003fc6270 */
[----:B------:R-:W-:Y:S01]  /*5150*/  FMUL.FTZ R85, R85, UR22 ;  /* 0x0000001655557c20 */ /* 0x000fe20008410000 */
[----:B------:R-:W-:Y:S01]  /*5160*/  ISETP.GE.AND P4, PT, R6, R2, PT ;  /* 0x000000020600720c */ /* 0x000fe20003f86270 */
[----:B------:R-:W-:Y:S01]  /*5170*/  FMUL.FTZ R87, R87, UR22 ;  /* 0x0000001657577c20 */ /* 0x000fe20008410000 */
[----:B------:R-:W-:Y:S01]  /*5180*/  I2FP.F32.S32 R6, R6 ;  /* 0x0000000600067245 */ /* 0x000fe20000201400 */
[----:B------:R-:W1:Y:S01]  /*5190*/  MUFU.TANH R17, R17 ;  /* 0x0000001100117308 */ /* 0x000e620000002400 */
[----:B------:R-:W-:Y:S01]  /*51a0*/  FSEL R10, R10, -INF , !P5 ;  /* 0xff8000000a0a7808 */ /* 0x000fe20006800000 */
[----:B------:R-:W-:Y:S01]  /*51b0*/  FMUL.FTZ R84, R84, UR22 ;  /* 0x0000001654547c20 */ /* 0x000fe20008410000 */
[----:B------:R-:W-:Y:S01]  /*51c0*/  FSEL R15, R15, -INF , !P2 ;  /* 0xff8000000f0f7808 */ /* 0x000fe20005000000 */
[----:B------:R-:W-:Y:S01]  /*51d0*/  FMUL.FTZ R65, R65, UR22 ;  /* 0x0000001641417c20 */ /* 0x000fe20008410000 */
[----:B------:R-:W-:Y:S01]  /*51e0*/  I2FP.F32.S32 R19, R22 ;  /* 0x0000001600137245 */ /* 0x000fe20000201400 */
[----:B------:R-:W-:Y:S01]  /*51f0*/  FMUL.FTZ R67, R67, UR22 ;  /* 0x0000001643437c20 */ /* 0x000fe20008410000 */
[CC--:B------:R-:W-:Y:S01]  /*5200*/  ISETP.GE.AND P5, PT, R26.reuse, R135.reuse, PT ;  /* 0x000000871a00720c */ /* 0x0c0fe20003fa6270 */
[----:B------:R-:W1:Y:S01]  /*5210*/  MUFU.TANH R11, R11 ;  /* 0x0000000b000b7308 */ /* 0x000e620000002400 */
[----:B------:R-:W-:Y:S01]  /*5220*/  ISETP.GE.AND P2, PT, R26, R2, PT ;  /* 0x000000021a00720c */ /* 0x000fe20003f46270 */
[----:B------:R-:W-:Y:S01]  /*5230*/  FMUL.FTZ R76, R76, UR22 ;  /* 0x000000164c4c7c20 */ /* 0x000fe20008410000 */
[----:B------:R-:W-:Y:S01]  /*5240*/  FSEL R14, R14, -INF , !P1 ;  /* 0xff8000000e0e7808 */ /* 0x000fe20004800000 */
[----:B------:R-:W-:Y:S01]  /*5250*/  FMUL.FTZ R86, R86, UR22 ;  /* 0x0000001656567c20 */ /* 0x000fe20008410000 */
[----:B------:R-:W-:Y:S01]  /*5260*/  FSEL R25, R25, -INF , !P3 ;  /* 0xff80000019197808 */ /* 0x000fe20005800000 */
[----:B------:R-:W-:Y:S01]  /*5270*/  FMUL.FTZ R77, R77, UR22 ;  /* 0x000000164d4d7c20 */ /* 0x000fe20008410000 */
[----:B------:R-:W-:Y:S01]  /*5280*/  I2FP.F32.S32 R26, R26 ;  /* 0x0000001a001a7245 */ /* 0x000fe20000201400 */
[----:B------:R-:W1:Y:S01]  /*5290*/  MUFU.TANH R64, R64 ;  /* 0x0000004000407308 */ /* 0x000e620000002400 */
[----:B------:R-:W-:Y:S01]  /*52a0*/  ISETP.GE.AND P1, PT, R22, R135, PT ;  /* 0x000000871600720c */ /* 0x000fe20003f26270 */
[----:B------:R-:W-:Y:S01]  /*52b0*/  FMUL.FTZ R78, R78, UR22 ;  /* 0x000000164e4e7c20 */ /* 0x000fe20008410000 */
[----:B------:R-:W-:Y:S01]  /*52c0*/  ISETP.GE.AND P3, PT, R22, R2, PT ;  /* 0x000000021600720c */ /* 0x000fe20003f66270 */
[C---:B---3--:R-:W-:Y:S01]  /*52d0*/  FFMA.FTZ R22, R6.reuse, UR5, R13 ;  /* 0x0000000506167c23 */ /* 0x048fe2000801000d */
[----:B--2---:R-:W-:Y:S01]  /*52e0*/  FFMA.FTZ R13, R6, UR5, R8 ;  /* 0x00000005060d7c23 */ /* 0x004fe20008010008 */
[----:B----4-:R-:W-:Y:S01]  /*52f0*/  FFMA.FTZ R6, R19, UR5, R4 ;  /* 0x0000000513067c23 */ /* 0x010fe20008010004 */
[C---:B-1----:R-:W-:Y:S01]  /*5300*/  FFMA.FTZ R4, R26.reuse, UR5, R9 ;  /* 0x000000051a047c23 */ /* 0x042fe20008010009 */
[----:B------:R-:W1:Y:S01]  /*5310*/  MUFU.TANH R66, R66 ;  /* 0x0000004200427308 */ /* 0x000e620000002400 */
[----:B------:R-:W-:Y:S01]  /*5320*/  FFMA.FTZ R9, R26, UR5, R17 ;  /* 0x000000051a097c23 */ /* 0x000fe20008010011 */
[C---:B------:R-:W-:Y:S01]  /*5330*/  VIADD R17, R3.reuse, 0x28 ;  /* 0x0000002803117836 */ /* 0x040fe20000000000 */
[----:B------:R-:W-:Y:S01]  /*5340*/  IADD3 R23, R3, 0x20, RZ ;  /* 0x0000002003177810 */ /* 0x000fe20007ffe0ff */
[----:B------:R-:W-:Y:S01]  /*5350*/  FFMA.FTZ R11, R19, UR5, R11 ;  /* 0x00000005130b7c23 */ /* 0x000fe2000801000b */
[----:B------:R-:W-:Y:S01]  /*5360*/  FSEL R4, R4, -INF , !P5 ;  /* 0xff80000004047808 */ /* 0x000fe20006800000 */
[----:B------:R-:W-:Y:S01]  /*5370*/  VIADD R19, R3, 0x21 ;  /* 0x0000002103137836 */ /* 0x000fe20000000000 */
[----:B------:R-:W-:Y:S01]  /*5380*/  FSEL R9, R9, -INF , !P2 ;  /* 0xff80000009097808 */ /* 0x000fe20005000000 */
[----:B------:R-:W2:Y:S01]  /*5390*/  MUFU.TANH R16, R16 ;  /* 0x0000001000107308 */ /* 0x000ea20000002400 */
[----:B------:R-:W-:Y:S01]  /*53a0*/  FSEL R8, R22, -INF , !P6 ;  /* 0xff80000016087808 */ /* 0x000fe20007000000 */
[----:B------:R-:W-:Y:S01]  /*53b0*/  FMUL.FTZ R79, R79, UR22 ;  /* 0x000000164f4f7c20 */ /* 0x000fe20008410000 */
[----:B------:R-:W-:-:S02]  /*53c0*/  FSEL R13, R13, -INF , !P4 ;  /* 0xff8000000d0d7808 */ /* 0x000fc40006000000 */
[CC--:B------:R-:W-:Y:S02]  /*53d0*/  ISETP.GE.AND P5, PT, R17.reuse, R135.reuse, PT ;  /* 0x000000871100720c */ /* 0x0c0fe40003fa6270 */
[-C--:B------:R-:W-:Y:S01]  /*53e0*/  ISETP.GE.AND P2, PT, R17, R2.reuse, PT ;  /* 0x000000021100720c */ /* 0x080fe20003f46270 */
[----:B------:R-:W3:Y:S01]  /*53f0*/  MUFU.TANH R18, R18 ;  /* 0x0000001200127308 */ /* 0x000ee20000002400 */
[C---:B------:R-:W-:Y:S02]  /*5400*/  ISETP.GE.AND P6, PT, R23.reuse, R135, PT ;  /* 0x000000871700720c */ /* 0x040fe40003fc6270 */
[-C--:B------:R-:W-:Y:S02]  /*5410*/  ISETP.GE.AND P4, PT, R23, R2.reuse, PT ;  /* 0x000000021700720c */ /* 0x080fe40003f86270 */
[----:B------:R-:W-:Y:S02]  /*5420*/  I2FP.F32.S32 R17, R17 ;  /* 0x0000001100117245 */ /* 0x000fe40000201400 */
[----:B------:R-:W-:Y:S01]  /*5430*/  I2FP.F32.S32 R23, R23 ;  /* 0x0000001700177245 */ /* 0x000fe20000201400 */
[----:B------:R-:W4:Y:S01]  /*5440*/  MUFU.TANH R51, R51 ;  /* 0x0000003300337308 */ /* 0x000f220000002400 */
[----:B------:R-:W-:Y:S01]  /*5450*/  FSEL R6, R6, -INF , !P1 ;  /* 0xff80000006067808 */ /* 0x000fe20004800000 */
[----:B------:R-:W-:Y:S01]  /*5460*/  FFMA.FTZ R64, R17, UR5, R64 ;  /* 0x0000000511407c23 */ /* 0x000fe20008010040 */
[----:B------:R-:W-:Y:S01]  /*5470*/  FSEL R11, R11, -INF , !P3 ;  /* 0xff8000000b0b7808 */ /* 0x000fe20005800000 */
[----:B-1----:R-:W-:Y:S01]  /*5480*/  FFMA.FTZ R66, R17, UR5, R66 ;  /* 0x0000000511427c23 */ /* 0x002fe20008010042 */
[----:B------:R-:W-:Y:S01]  /*5490*/  ISETP.GE.AND P1, PT, R19, R135, PT ;  /* 0x000000871300720c */ /* 0x000fe20003f26270 */
[----:B--2---:R-:W-:Y:S01]  /*54a0*/  FFMA.FTZ R170, R23, UR5, R16 ;  /* 0x0000000517aa7c23 */ /* 0x004fe20008010010 */
[----:B------:R-:W-:Y:S01]  /*54b0*/  ISETP.GE.AND P3, PT, R19, R2, PT ;  /* 0x000000021300720c */ /* 0x000fe20003f66270 */
[----:B------:R-:W1:Y:S01]  /*54c0*/  MUFU.TANH R50, R50 ;  /* 0x0000003200327308 */ /* 0x000e620000002400 */
[----:B------:R-:W-:Y:S01]  /*54d0*/  I2FP.F32.S32 R19, R19 ;  /* 0x0000001300137245 */ /* 0x000fe20000201400 */
[C---:B------:R-:W-:Y:S01]  /*54e0*/  VIADD R17, R3.reuse, 0x30 ;  /* 0x0000003003117836 */ /* 0x040fe20000000000 */
[----:B------:R-:W-:-:S02]  /*54f0*/  IADD3 R16, R3, 0x31, RZ ;  /* 0x0000003103107810 */ /* 0x000fc40007ffe0ff */
[----:B------:R-:W-:Y:S01]  /*5500*/  FSEL R146, R64, -INF , !P5 ;  /* 0xff80000040927808 */ /* 0x000fe20006800000 */
[C---:B---3--:R-:W-:Y:S01]  /*5510*/  FFMA.FTZ R172, R19.reuse, UR5, R18 ;  /* 0x0000000513ac7c23 */ /* 0x048fe20008010012 */
[----:B------:R-:W-:Y:S01]  /*5520*/  FSEL R147, R66, -INF , !P2 ;  /* 0xff80000042937808 */ /* 0x000fe20005000000 */
[----:B------:R-:W2:Y:S01]  /*5530*/  MUFU.TANH R85, R85 ;  /* 0x0000005500557308 */ /* 0x000ea20000002400 */
[----:B----4-:R-:W-:Y:S01]  /*5540*/  FFMA.FTZ R51, R19, UR5, R51 ;  /* 0x0000000513337c23 */ /* 0x010fe20008010033 */
[C---:B------:R-:W-:Y:S01]  /*5550*/  ISETP.GE.AND P5, PT, R16.reuse, R135, PT ;  /* 0x000000871000720c */ /* 0x040fe20003fa6270 */
[----:B------:R-:W-:Y:S01]  /*5560*/  VIADD R18, R3, 0x29 ;  /* 0x0000002903127836 */ /* 0x000fe20000000000 */
[----:B------:R-:W-:Y:S02]  /*5570*/  ISETP.GE.AND P2, PT, R16, R2, PT ;  /* 0x000000021000720c */ /* 0x000fe40003f46270 */
[----:B------:R-:W-:Y:S02]  /*5580*/  I2FP.F32.S32 R16, R16 ;  /* 0x0000001000107245 */ /* 0x000fe40000201400 */
[----:B------:R-:W3:Y:S01]  /*5590*/  MUFU.TANH R87, R87 ;  /* 0x0000005700577308 */ /* 0x000ee20000002400 */
[----:B-1----:R-:W-:Y:S01]  /*55a0*/  FFMA.FTZ R50, R23, UR5, R50 ;  /* 0x0000000517327c23 */ /* 0x002fe20008010032 */
[----:B------:R-:W-:-:S02]  /*55b0*/  FSEL R172, R172, -INF , !P1 ;  /* 0xff800000acac7808 */ /* 0x000fc40004800000 */
[----:B------:R-:W-:Y:S02]  /*55c0*/  FSEL R151, R51, -INF , !P3 ;  /* 0xff80000033977808 */ /* 0x000fe40005800000 */
[C---:B------:R-:W-:Y:S02]  /*55d0*/  ISETP.GE.AND P1, PT, R17.reuse, R135, PT ;  /* 0x000000871100720c */ /* 0x040fe40003f26270 */
[----:B------:R-:W1:Y:S01]  /*55e0*/  MUFU.TANH R84, R84 ;  /* 0x0000005400547308 */ /* 0x000e620000002400 */
[----:B------:R-:W-:Y:S01]  /*55f0*/  ISETP.GE.AND P3, PT, R17, R2, PT ;  /* 0x000000021100720c */ /* 0x000fe20003f66270 */
[----:B--2---:R-:W-:Y:S01]  /*5600*/  FFMA.FTZ R85, R16, UR5, R85 ;  /* 0x0000000510557c23 */ /* 0x004fe20008010055 */
[----:B------:R-:W-:Y:S02]  /*5610*/  I2FP.F32.S32 R17, R17 ;  /* 0x0000001100117245 */ /* 0x000fe40000201400 */
[----:B------:R-:W-:Y:S02]  /*5620*/  FSEL R170, R170, -INF , !P6 ;  /* 0xff800000aaaa7808 */ /* 0x000fe40007000000 */
[----:B------:R-:W-:Y:S01]  /*5630*/  FSEL R175, R50, -INF , !P4 ;  /* 0xff80000032af7808 */ /* 0x000fe20006000000 */
[----:B------:R-:W2:Y:S01]  /*5640*/  MUFU.TANH R65, R65 ;  /* 0x0000004100417308 */ /* 0x000ea20000002400 */
[----:B---3--:R-:W-:Y:S01]  /*5650*/  FFMA.FTZ R87, R16, UR5, R87 ;  /* 0x0000000510577c23 */ /* 0x008fe20008010057 */
[----:B------:R-:W-:Y:S01]  /*5660*/  VIADD R16, R3, 0x38 ;  /* 0x0000003803107836 */ /* 0x000fe20000000000 */
[----:B------:R-:W-:-:S02]  /*5670*/  ISETP.GE.AND P6, PT, R18, R135, PT ;  /* 0x000000871200720c */ /* 0x000fc40003fc6270 */
[----:B------:R-:W-:Y:S02]  /*5680*/  ISETP.GE.AND P4, PT, R18, R2, PT ;  /* 0x000000021200720c */ /* 0x000fe40003f86270 */
[----:B------:R-:W-:Y:S01]  /*5690*/  I2FP.F32.S32 R18, R18 ;  /* 0x0000001200127245 */ /* 0x000fe20000201400 */
[----:B------:R-:W3:Y:S01]  /*56a0*/  MUFU.TANH R67, R67 ;  /* 0x0000004300437308 */ /* 0x000ee20000002400 */
[----:B-1----:R-:W-:Y:S01]  /*56b0*/  FFMA.FTZ R84, R17, UR5, R84 ;  /* 0x0000000511547c23 */ /* 0x002fe20008010054 */
[----:B------:R-:W-:Y:S02]  /*56c0*/  I2FP.F32.S32 R181, R16 ;  /* 0x0000001000b57245 */ /* 0x000fe40000201400 */
[----:B------:R-:W-:Y:S02]  /*56d0*/  FSEL R148, R85, -INF , !P5 ;  /* 0xff80000055947808 */ /* 0x000fe40006800000 */
[----:B------:R-:W-:Y:S02]  /*56e0*/  FSEL R150, R84, -INF , !P1 ;  /* 0xff80000054967808 */ /* 0x000fe40004800000 */
[----:B------:R-:W1:Y:S01]  /*56f0*/  MUFU.TANH R76, R76 ;  /* 0x0000004c004c7308 */ /* 0x000e620000002400 */
[----:B--2---:R-:W-:Y:S01]  /*5700*/  FFMA.FTZ R65, R18, UR5, R65 ;  /* 0x0000000512417c23 */ /* 0x004fe20008010041 */
[----:B------:R-:W-:-:S02]  /*5710*/  ISETP.GE.AND P1, PT, R16, R135, PT ;  /* 0x000000871000720c */ /* 0x000fc40003f26270 */
[----:B------:R-:W-:Y:S02]  /*5720*/  FSEL R141, R87, -INF , !P2 ;  /* 0xff800000578d7808 */ /* 0x000fe40005000000 */
[----:B------:R-:W-:Y:S02]  /*5730*/  FSEL R144, R65, -INF , !P6 ;  /* 0xff80000041907808 */ /* 0x000fe40007000000 */
[----:B------:R-:W2:Y:S01]  /*5740*/  MUFU.TANH R86, R86 ;  /* 0x0000005600567308 */ /* 0x000ea20000002400 */
[----:B---3--:R-:W-:Y:S01]  /*5750*/  FFMA.FTZ R67, R18, UR5, R67 ;  /* 0x0000000512437c23 */ /* 0x008fe20008010043 */
[----:B------:R-:W-:Y:S01]  /*5760*/  BAR.SYNC.DEFER_BLOCKING 0x0 ;  /* 0x0000000000007b1d */ /* 0x000fe20000010000 */
[----:B------:R-:W-:-:S03]  /*5770*/  ISETP.GE.AND P6, PT, R3, R135, PT ;  /* 0x000000870300720c */ /* 0x000fc60003fc6270 */
[----:B------:R-:W-:Y:S02]  /*5780*/  FSEL R145, R67, -INF , !P4 ;  /* 0xff80000043917808 */ /* 0x000fe40006000000 */
[----:B------:R-:W3:Y:S01]  /*5790*/  MUFU.TANH R77, R77 ;  /* 0x0000004d004d7308 */ /* 0x000ee20000002400 */
[----:B-1----:R-:W-:Y:S01]  /*57a0*/  FFMA.FTZ R76, R181, UR5, R76 ;  /* 0x00000005b54c7c23 */ /* 0x002fe2000801004c */
[----:B------:R-:W-:-:S04]  /*57b0*/  ISETP.GE.AND P4, PT, R3, R2, PT ;  /* 0x000000020300720c */ /* 0x000fc80003f86270 */
[----:B------:R-:W-:Y:S02]  /*57c0*/  FSEL R142, R76, -INF , !P1 ;  /* 0xff8000004c8e7808 */ /* 0x000fe40004800000 */
[----:B------:R-:W1:Y:S01]  /*57d0*/  MUFU.TANH R78, R78 ;  /* 0x0000004e004e7308 */ /* 0x000e620000002400 */
[----:B--2---:R-:W-:Y:S01]  /*57e0*/  FFMA.FTZ R86, R17, UR5, R86 ;  /* 0x0000000511567c23 */ /* 0x004fe20008010056 */
[----:B------:R-:W-:Y:S01]  /*57f0*/  I2FP.F32.S32 R17, R3 ;  /* 0x0000000300117245 */ /* 0x000fe20000201400 */
[----:B------:R-:W-:Y:S01]  /*5800*/  VIADD R3, R3, 0x39 ;  /* 0x0000003903037836 */ /* 0x000fe20000000000 */
[----:B------:R-:W-:Y:S02]  /*5810*/  PLOP3.LUT P1, PT, PT, PT, UP0, 0x80, 0x0 ;  /* 0x000000000000781c */ /* 0x000fe40003f2f008 */
[----:B------:R-:W-:Y:S01]  /*5820*/  FSEL R143, R86, -INF , !P3 ;  /* 0xff800000568f7808 */ /* 0x000fe20005800000 */
[C---:B------:R-:W-:Y:S01]  /*5830*/  FFMA.FTZ R20, R17.reuse, UR5, R20 ;  /* 0x0000000511147c23 */ /* 0x040fe20008010014 */
[----:B------:R-:W2:Y:S01]  /*5840*/  MUFU.TANH R79, R79 ;  /* 0x0000004f004f7308 */ /* 0x000ea20000002400 */
[----:B------:R-:W-:Y:S01]  /*5850*/  ISETP.GE.AND P3, PT, R16, R2, PT ;  /* 0x000000021000720c */ /* 0x000fe20003f66270 */
[----:B------:R-:W-:Y:S01]  /*5860*/  FFMA.FTZ R21, R17, UR5, R21 ;  /* 0x0000000511157c23 */ /* 0x000fe20008010015 */
[----:B------:R-:W-:-:S02]  /*5870*/  I2FP.F32.S32 R16, R3 ;  /* 0x0000000300107245 */ /* 0x000fc40000201400 */
[C---:B------:R-:W-:Y:S02]  /*5880*/  ISETP.GE.AND P5, PT, R3.reuse, R135, PT ;  /* 0x000000870300720c */ /* 0x040fe40003fa6270 */
[----:B------:R-:W-:Y:S01]  /*5890*/  ISETP.GE.AND P2, PT, R3, R2, PT ;  /* 0x000000020300720c */ /* 0x000fe20003f46270 */
[----:B---3--:R-:W-:Y:S01]  /*58a0*/  FFMA.FTZ R140, R16, UR5, R77 ;  /* 0x00000005108c7c23 */ /* 0x008fe2000801004d */
[----:B-1----:R-:W-:Y:S01]  /*58b0*/  FFMA.FTZ R181, R181, UR5, R78 ;  /* 0x00000005b5b57c23 */ /* 0x002fe2000801004e */
[----:B------:R-:W-:Y:S02]  /*58c0*/  FSEL R26, R20, -INF , !P6 ;  /* 0xff800000141a7808 */ /* 0x000fe40007000000 */
[----:B------:R-:W-:Y:S02]  /*58d0*/  FSEL R31, R21, -INF , !P4 ;  /* 0xff800000151f7808 */ /* 0x000fe40006000000 */
[----:B------:R-:W-:Y:S02]  /*58e0*/  FSEL R181, R181, -INF , !P3 ;  /* 0xff800000b5b57808 */ /* 0x000fe40005800000 */
[----:B------:R-:W-:Y:S01]  /*58f0*/  FSEL R140, R140, -INF , !P5 ;  /* 0xff8000008c8c7808 */ /* 0x000fe20006800000 */
[----:B--2---:R-:W-:-:S05]  /*5900*/  FFMA.FTZ R177, R16, UR5, R79 ;  /* 0x0000000510b17c23 */ /* 0x004fca000801004f */
        /* <DEDUP_REMOVED lines=47> */
[----:B------:R-:W-:Y:S02]  /*5c00*/  @!UP1 UIADD3 UR31, -UR31, URZ, URZ ;  /* 0x0000003f1f1f9290 */ /* 0x000fe4000fffe13f */
[----:B------:R-:W-:-:S02]  /*5c10*/  @!UP0 UIADD3 UR29, -UR29, URZ, URZ ;  /* 0x0000003f1d1d8290 */ /* 0x000fc4000fffe13f */
        /* <DEDUP_REMOVED lines=15> */
[----:B------:R-:W-:-:S03]  /*5d10*/  UIMAD UR14, UR17, UR7, UR14 ;  /* 0x00000007110e72a4 */ /* 0x000fc6000f8e020e */
[----:B------:R-:W-:Y:S01]  /*5d20*/  ULDC.64 UR16, c[0x0][0x230] ;  /* 0x00008c0000107ab9 */ /* 0x000fe20000000a00 */
[----:B------:R-:W-:Y:S01]  /*5d30*/  UIADD3 UR14, UR21, UR14, URZ ;  /* 0x0000000e150e7290 */ /* 0x000fe2000fffe03f */
[----:B-1----:R-:W-:Y:S01]  /*5d40*/  IMAD.U32 R19, RZ, RZ, UR21 ;  /* 0x00000015ff137e24 */ /* 0x002fe2000f8e00ff */
[----:B------:R-:W-:-:S04]  /*5d50*/  MOV R18, UR20 ;  /* 0x0000001400127c02 */ /* 0x000fc80008000f00 */
[----:B------:R-:W-:Y:S01]  /*5d60*/  MOV R19, UR14 ;  /* 0x0000000e00137c02 */ /* 0x000fe20008000f00 */
[----:B--2---:R-:W-:-:S05]  /*5d70*/  IMAD.IADD R16, R16, 0x1, -R3 ;  /* 0x0000000110107824 */ /* 0x004fca00078e0a03 */
[----:B------:R-:W-:-:S05]  /*5d80*/  SHF.R.S32.HI R3, RZ, 0x1f, R16 ;  /* 0x0000001fff037819 */ /* 0x000fca0000011410 */
[----:B------:R-:W-:-:S04]  /*5d90*/  IMAD R3, R3, UR16, RZ ;  /* 0x0000001003037c24 */ /* 0x000fc8000f8e02ff */
[C---:B------:R-:W-:Y:S02]  /*5da0*/  IMAD R3, R16.reuse, UR17, R3 ;  /* 0x0000001110037c24 */ /* 0x040fe4000f8e0203 */
[----:B------:R-:W-:-:S04]  /*5db0*/  IMAD.WIDE.U32 R16, R16, UR16, R18 ;  /* 0x0000001010107c25 */ /* 0x000fc8000f8e0012 */
[----:B------:R-:W-:Y:S01]  /*5dc0*/  IMAD.IADD R3, R17, 0x1, R3 ;  /* 0x0000000111037824 */ /* 0x000fe200078e0203 */
[----:B------:R-:W-:Y:S01]  /*5dd0*/  MOV R28, R16 ;  /* 0x00000010001c7202 */ /* 0x000fe20000000f00 */
[----:B------:R-:W-:Y:S06]  /*5de0*/  BRA `(.L_x_2357) ;  /* 0x0000000000107947 */ /* 0x000fec0003800000 */
.L_x_2356:
[----:B------:R-:W-:-:S04]  /*5df0*/  ULEA UR14, -UR6, URZ, 0x6 ;  /* 0x0000003f060e7291 */ /* 0x000fc8000f8e313f */
[----:B------:R-:W-:Y:S02]  /*5e00*/  USHF.R.S32.HI UR16, URZ, 0x1f, UR14 ;  /* 0x0000001f3f107899 */ /* 0x000fe4000801140e */
[----:B------:R-:W-:-:S04]  /*5e10*/  MOV R28, UR14 ;  /* 0x0000000e001c7c02 */ /* 0x000fc80008000f00 */
[----:B------:R-:W-:-:S07]  /*5e20*/  MOV R3, UR16 ;  /* 0x0000001000037c02 */ /* 0x000fce0008000f00 */
.L_x_2357:
        /* <DEDUP_REMOVED lines=70> */
[C---:B------:R-:W-:Y:S01]  /*6290*/  @!P5 IMAD.X R46, R37.reuse, 0x1, R134, P2 ;  /* 0x00000001252ed824 */ /* 0x040fe200010e0686 */
[C---:B-----5:R-:W-:Y:S01]  /*62a0*/  @!P5 LEA R48, P2, R36.reuse, R16, 0x1 ;  /* 0x000000102430d211 */ /* 0x060fe200078408ff */
        /* <DEDUP_REMOVED lines=9> */
[----:B--2---:R-:W-:Y:S01]  /*6340*/  @!P4 LEA R34, P6, R47, R22, 0x1 ;  /* 0x000000162f22c211 */ /* 0x004fe200078c08ff */
        /* <DEDUP_REMOVED lines=50> */
.L_x_2359:
[----:B------:R-:W-:Y:S05]  /*6670*/  BSYNC B0 ;  /* 0x0000000000007941 */ /* 0x000fea0003800000 */
.L_x_2358:
[----:B------:R-:W0:Y:S01]  /*6680*/  LDGDEPBAR ;  /* 0x00000000000079af */ /* 0x000e220000000000 */
[----:B------:R-:W-:-:S04]  /*6690*/  IADD3 R133, P2, R28, R133, RZ ;  /* 0x000000851c857210 */ /* 0x000fc80007f5e0ff */
[----:B------:R-:W-:-:S09]  /*66a0*/  IADD3.X R134, R3, R134, RZ, P2, !PT ;  /* 0x0000008603867210 */ /* 0x000fd200017fe4ff */
.L_x_2355:
[----:B------:R-:W-:Y:S01]  /*66b0*/  FMNMX.FTZ R3, R26, R12, !PT ;  /* 0x0000000c1a037209 */ /* 0x000fe20007810000 */
[----:B------:R-:W-:Y:S01]  /*66c0*/  ULDC UR14, c[0x0][0x2ec] ;  /* 0x0000bb00000e7ab9 */ /* 0x000fe20000000800 */
[----:B-1-3--:R-:W-:Y:S01]  /*66d0*/  FMNMX.FTZ R16, R31, R29, !PT ;  /* 0x0000001d1f107209 */ /* 0x00afe20007810000 */
        /* <DEDUP_REMOVED lines=45> */
[----:B------:R-:W4:Y:S04]  /*69b0*/  LDSM.16.MT88.4 R80, [R198+0x10000] ;  /* 0x01000000c650783b */ /* 0x000f280000004200 */
[----:B------:R-:W-:Y:S04]  /*69c0*/  LDSM.16.MT88.4 R88, [R197+0x10000] ;  /* 0x01000000c558783b */ /* 0x000fe80000004200 */
[----:B------:R-:W-:Y:S01]  /*69d0*/  LDSM.16.MT88.4 R108, [R197+0xc000] ;  /* 0x00c00000c56c783b */ /* 0x000fe20000004200 */
[----:B-1----:R-:W-:-:S03]  /*69e0*/  FMNMX.FTZ R132, R17, R132, !PT ;  /* 0x0000008411847209 */ /* 0x002fc60007810000 */
[----:B------:R-:W-:Y:S01]  /*69f0*/  LDSM.16.MT88.4 R100, [R196+0xc000] ;  /* 0x00c00000c464783b */ /* 0x000fe20000004200 */
[----:B--2---:R-:W-:Y:S01]  /*6a00*/  FMNMX.FTZ R3, R16, R3, !PT ;  /* 0x0000000310037209 */ /* 0x004fe20007810000 */
[C---:B------:R-:W-:Y:S01]  /*6a10*/  FMUL.FTZ R149, R132.reuse, UR14 ;  /* 0x0000000e84957c20 */ /* 0x040fe20008410000 */
[----:B------:R-:W-:Y:S01]  /*6a20*/  FSETP.NEU.FTZ.AND P2, PT, R132, -INF , PT ;  /* 0xff8000008400780b */ /* 0x000fe20003f5d000 */
[----:B------:R-:W1:Y:S02]  /*6a30*/  LDSM.16.MT88.4 R16, [R200+0xc800] ;  /* 0x00c80000c810783b */ /* 0x000e640000004200 */
        /* <DEDUP_REMOVED lines=20> */
[----:B------:R-:W2:Y:S01]  /*6b80*/  LDSM.16.MT88.4 R12, [R198+0xc800] ;  /* 0x00c80000c60c783b */ /* 0x000ea20000004200 */
[--C-:B------:R-:W-:Y:S01]  /*6b90*/  FFMA.FTZ R159, R6, UR14, -R149.reuse ;  /* 0x0000000e069f7c23 */ /* 0x100fe20008010895 */
[----:B------:R-:W5:Y:S01]  /*6ba0*/  MUFU.EX2 R166, R166 ;  /* 0x000000a600a67308 */ /* 0x000f620000000800 */
[--C-:B------:R-:W-:Y:S01]  /*6bb0*/  FFMA.FTZ R0, R4, UR14, -R149.reuse ;  /* 0x0000000e04007c23 */ /* 0x100fe20008010895 */
[----:B------:R-:W2:Y:S01]  /*6bc0*/  LDSM.16.MT88.4 R8, [R200+0xe800] ;  /* 0x00e80000c808783b */ /* 0x000ea20000004200 */
[--C-:B------:R-:W-:Y:S01]  /*6bd0*/  FFMA.FTZ R171, R172, UR14, -R149.reuse ;  /* 0x0000000eacab7c23 */ /* 0x100fe20008010895 */
[--C-:B------:R-:W-:Y:S01]  /*6be0*/  FFMA.FTZ R174, R175, UR14, -R178.reuse ;  /* 0x0000000eafae7c23 */ /* 0x100fe200080108b2 */
[--C-:B------:R-:W-:Y:S01]  /*6bf0*/  FFMA.FTZ R170, R170, UR14, -R149.reuse ;  /* 0x0000000eaaaa7c23 */ /* 0x100fe20008010895 */
[----:B------:R-:W2:Y:S01]  /*6c00*/  LDSM.16.MT88.4 R4, [R198+0xe800] ;  /* 0x00e80000c604783b */ /* 0x000ea20000004200 */
[--C-:B------:R-:W-:Y:S01]  /*6c10*/  FFMA.FTZ R172, R146, UR14, -R149.reuse ;  /* 0x0000000e92ac7c23 */ /* 0x100fe20008010895 */
[----:B------:R-:W-:Y:S01]  /*6c20*/  MUFU.EX2 R165, R165 ;  /* 0x000000a500a57308 */ /* 0x000fe20000000800 */
[--C-:B------:R-:W-:Y:S01]  /*6c30*/  FFMA.FTZ R173, R144, UR14, -R149.reuse ;  /* 0x0000000e90ad7c23 */ /* 0x100fe20008010895 */
[--C-:B------:R-:W-:Y:S01]  /*6c40*/  FFMA.FTZ R175, R151, UR14, -R178.reuse ;  /* 0x0000000e97af7c23 */ /* 0x100fe200080108b2 */
[--C-:B------:R-:W-:Y:S01]  /*6c50*/  FFMA.FTZ R176, R147, UR14, -R178.reuse ;  /* 0x0000000e93b07c23 */ /* 0x100fe200080108b2 */
[--C-:B------:R-:W-:Y:S01]  /*6c60*/  FFMA.FTZ R179, R145, UR14, -R178.reuse ;  /* 0x0000000e91b37c23 */ /* 0x100fe200080108b2 */
[----:B------:R-:W-:Y:S01]  /*6c70*/  LDSM.16.MT88.4 R136, [R196+0x10000] ;  /* 0x01000000c488783b */ /* 0x000fe20000004200 */
[--C-:B------:R-:W-:Y:S01]  /*6c80*/  FFMA.FTZ R215, R143, UR14, -R178.reuse ;  /* 0x0000000e8fd77c23 */ /* 0x100fe200080108b2 */
[--C-:B------:R-:W-:Y:S01]  /*6c90*/  FFMA.FTZ R216, R141, UR14, -R178.reuse ;  /* 0x0000000e8dd87c23 */ /* 0x100fe200080108b2 */
[----:B------:R-:W3:Y:S01]  /*6ca0*/  MUFU.EX2 R162, R162 ;  /* 0x000000a200a27308 */ /* 0x000ee20000000800 */
[----:B-----5:R-:W-:Y:S01]  /*6cb0*/  F2FP.BF16.F32.PACK_AB R96, R166, R167 ;  /* 0x000000a7a660723e */ /* 0x020fe200000010ff */
[----:B------:R-:W-:Y:S01]  /*6cc0*/  LDSM.16.MT88.4 R28, [R197+0xc800] ;  /* 0x00c80000c51c783b */ /* 0x000fe20000004200 */
[--C-:B------:R-:W-:Y:S01]  /*6cd0*/  FFMA.FTZ R181, R181, UR14, -R178.reuse ;  /* 0x0000000eb5b57c23 */ /* 0x100fe200080108b2 */
[--C-:B------:R-:W-:Y:S01]  /*6ce0*/  FFMA.FTZ R180, R150, UR14, -R149.reuse ;  /* 0x0000000e96b47c23 */ /* 0x100fe20008010895 */
[--C-:B------:R-:W-:Y:S01]  /*6cf0*/  FFMA.FTZ R183, R148, UR14, -R149.reuse ;  /* 0x0000000e94b77c23 */ /* 0x100fe20008010895 */
[----:B------:R-:W-:Y:S01]  /*6d00*/  LDSM.16.MT88.4 R24, [R196+0xc800] ;  /* 0x00c80000c418783b */ /* 0x000fe20000004200 */
[--C-:B------:R-:W-:Y:S01]  /*6d10*/  FFMA.FTZ R182, R142, UR14, -R149.reuse ;  /* 0x0000000e8eb67c23 */ /* 0x100fe20008010895 */
[----:B------:R-:W-:Y:S01]  /*6d20*/  MUFU.EX2 R168, R168 ;  /* 0x000000a800a87308 */ /* 0x000fe20000000800 */
[----:B------:R-:W-:Y:S01]  /*6d30*/  FFMA.FTZ R221, R140, UR14, -R149 ;  /* 0x0000000e8cdd7c23 */ /* 0x000fe20008010895 */
[----:B------:R-:W-:Y:S01]  /*6d40*/  LDSM.16.MT88.4 R20, [R197+0xe800] ;  /* 0x00e80000c514783b */ /* 0x000fe20000004200 */
[----:B------:R-:W-:Y:S01]  /*6d50*/  FFMA.FTZ R178, R177, UR14, -R178 ;  /* 0x0000000eb1b27c23 */ /* 0x000fe200080108b2 */
[----:B------:R-:W-:Y:S01]  /*6d60*/  FADD.FTZ R166, R167, R166 ;  /* 0x000000a6a7a67221 */ /* 0x000fe20000010000 */
[----:B------:R-:W-:Y:S01]  /*6d70*/  LEA R218, P2, R133, UR20, 0x1 ;  /* 0x0000001485da7c11 */ /* 0x000fe2000f8408ff */
[----:B------:R-:W-:Y:S02]  /*6d80*/  LDSM.16.MT88.4 R148, [R196+0x11000] ;  /* 0x01100000c494783b */ /* 0x000fe40000004200 */
[----:B------:R-:W5:Y:S01]  /*6d90*/  MUFU.EX2 R169, R169 ;  /* 0x000000a900a97308 */ /* 0x000f620000000800 */
[----:B---3--:R-:W-:Y:S01]  /*6da0*/  F2FP.BF16.F32.PACK_AB R98, R162, R165 ;  /* 0x000000a5a262723e */ /* 0x008fe200000010ff */
[----:B------:R-:W-:Y:S01]  /*6db0*/  FADD.FTZ R165, R165, R166 ;  /* 0x000000a6a5a57221 */ /* 0x000fe20000010000 */
[----:B------:R-:W-:Y:S01]  /*6dc0*/  LDSM.16.MT88.4 R140, [R200+0xd800] ;  /* 0x00d80000c88c783b */ /* 0x000fe20000004200 */
[----:B------:R-:W-:-:S02]  /*6dd0*/  LEA.HI.X R217, R133, UR21, R134, 0x1, P2 ;  /* 0x0000001585d97c11 */ /* 0x000fc400090f0c86 */
[----:B------:R-:W-:Y:S02]  /*6de0*/  FADD.FTZ R162, R162, R165 ;  /* 0x000000a5a2a27221 */ /* 0x000fe40000010000 */
[----:B------:R-:W-:Y:S08]  /*6df0*/  MUFU.EX2 R164, R164 ;  /* 0x000000a400a47308 */ /* 0x000ff00000000800 */
        /* <DEDUP_REMOVED lines=37> */
[----:B----4-:R-:W-:Y:S02]  /*7050*/  HMMA.16816.F32.BF16 R76, R96, R80, RZ ;  /* 0x00000050604c723c */ /* 0x010fe400000418ff */
[----:B------:R-:W-:-:S04]  /*7060*/  FADD.FTZ R153, R153, R156 ;  /* 0x0000009c99997221 */ /* 0x000fc80000010000 */
[C---:B-1----:R-:W-:Y:S01]  /*7070*/  HMMA.16816.F32.BF16 R128, R32.reuse, R16, R128 ;  /* 0x000000102080723c */ /* 0x042fe20000041880 */
[----:B------:R-:W-:Y:S05]  /*7080*/  MUFU.EX2 R172, R172 ;  /* 0x000000ac00ac7308 */ /* 0x000fea0000000800 */
[C---:B------:R-:W-:Y:S01]  /*7090*/  HMMA.16816.F32.BF16 R124, R32.reuse, R18, R124 ;  /* 0x00000012207c723c */ /* 0x040fe2000004187c */
[----:B------:R-:W1:Y:S02]  /*70a0*/  LDSM.16.MT88.4 R16, [R196+0xe800] ;  /* 0x00e80000c410783b */ /* 0x000e640000004200 */
[----:B------:R-:W4:Y:S01]  /*70b0*/  MUFU.EX2 R173, R173 ;  /* 0x000000ad00ad7308 */ /* 0x000f220000000800 */
[C---:B---3--:R-:W-:Y:S01]  /*70c0*/  F2FP.BF16.F32.PACK_AB R144, R171.reuse, R170 ;  /* 0x000000aaab90723e */ /* 0x048fe200000010ff */
[----:B------:R-:W-:Y:S01]  /*70d0*/  FADD.FTZ R170, R170, R159 ;  /* 0x0000009faaaa7221 */ /* 0x000fe20000010000 */
[----:B--2---:R-:W-:Y:S03]  /*70e0*/  HMMA.16816.F32.BF16 R120, R32, R12, R120 ;  /* 0x0000000c2078723c */ /* 0x004fe60000041878 */
[----:B------:R-:W-:-:S02]  /*70f0*/  FADD.FTZ R171, R171, R170 ;  /* 0x000000aaabab7221 */ /* 0x000fc40000010000 */
[----:B------:R-:W-:Y:S01]  /*7100*/  MUFU.EX2 R174, R174 ;  /* 0x000000ae00ae7308 */ /* 0x000fe20000000800 */
[C---:B------:R-:W-:Y:S01]  /*7110*/  HMMA.16816.F32.BF16 R116, R32.reuse, R14, R116 ;  /* 0x0000000e2074723c */ /* 0x040fe20000041874 */
[----:B------:R-:W2:Y:S05]  /*7120*/  LDSM.16.MT88.4 R12, [R200+0x10800] ;  /* 0x01080000c80c783b */ /* 0x000eaa0000004200 */
[----:B------:R-:W-:Y:S01]  /*7130*/  HMMA.16816.F32.BF16 R36, R32, R8, R36 ;  /* 0x000000082024723c */ /* 0x000fe20000041824 */
[----:B------:R-:W3:Y:S01]  /*7140*/  MUFU.EX2 R175, R175 ;  /* 0x000000af00af7308 */ /* 0x000ee20000000800 */
[----:B----4-:R-:W-:Y:S01]  /*7150*/  F2FP.BF16.F32.PACK_AB R146, R173, R172 ;  /* 0x000000acad92723e */ /* 0x010fe200000010ff */
        /* <DEDUP_REMOVED lines=8> */
[----:B---3--:R-:W-:Y:S01]  /*71e0*/  F2FP.BF16.F32.PACK_AB R145, R175, R174 ;  /* 0x000000aeaf91723e */ /* 0x008fe200000010ff */
[----:B------:R-:W-:-:S04]  /*71f0*/  FADD.FTZ R174, R174, R153 ;  /* 0x00000099aeae7221 */ /* 0x000fc80000010000 */
[----:B------:R-:W-:Y:S01]  /*7200*/  HMMA.16816.F32.BF16 R80, R96, R82, RZ ;  /* 0x000000526050723c */ /* 0x000fe200000418ff */
[----:B------:R-:W-:Y:S01]  /*7210*/  MUFU.EX2 R180, R180 ;  /* 0x000000b400b47308 */ /* 0x000fe20000000800 */
[----:B------:R-:W-:-:S04]  /*7220*/  FADD.FTZ R175, R175, R174 ;  /* 0x000000aeafaf7221 */ /* 0x000fc80000010000 */
[C---:B------:R-:W-:Y:S03]  /*7230*/  HMMA.16816.F32.BF16 R44, R32.reuse, R4, R44 ;  /* 0x00000004202c723c */ /* 0x040fe6000004182c */
[----:B------:R-:W3:Y:S01]  /*7240*/  MUFU.EX2 R183, R183 ;  /* 0x000000b700b77308 */ /* 0x000ee20000000800 */
[C---:B-----5:R-:W-:Y:S01]  /*7250*/  F2FP.BF16.F32.PACK_AB R147, R179.reuse, R176 ;  /* 0x000000b0b393723e */ /* 0x060fe200000010ff */
[----:B------:R-:W-:Y:S01]  /*7260*/  FADD.FTZ R176, R176, R175 ;  /* 0x000000afb0b07221 */ /* 0x000fe20000010000 */
[C---:B------:R-:W-:Y:S01]  /*7270*/  HMMA.16816.F32.BF16 R48, R32.reuse, R6, R48 ;  /* 0x000000062030723c */ /* 0x040fe20000041830 */
[----:B------:R-:W-:Y:S02]  /*7280*/  LDSM.16.MT88.4 R4, [R197+0x10800] ;  /* 0x01080000c504783b */ /* 0x000fe40000004200 */
[----:B------:R-:W-:Y:S02]  /*7290*/  FADD.FTZ R176, R179, R176 ;  /* 0x000000b0b3b07221 */ /* 0x000fe40000010000 */
[----:B------:R-:W-:Y:S01]  /*72a0*/  MUFU.EX2 R182, R182 ;  /* 0x000000b600b67308 */ /* 0x000fe20000000800 */
[C---:B-1----:R-:W-:Y:S06]  /*72b0*/  HMMA.16816.F32.BF16 R60, R32.reuse, R16, R60 ;  /* 0x00000010203c723c */ /* 0x042fec000004183c */
[C---:B------:R-:W-:Y:S01]  /*72c0*/  HMMA.16816.F32.BF16 R64, R32.reuse, R18, R64 ;  /* 0x000000122040723c */ /* 0x040fe20000041840 */
[----:B------:R-:W1:Y:S01]  /*72d0*/  LDSM.16.MT88.4 R16, [R200+0xd000] ;  /* 0x00d00000c810783b */ /* 0x000e620000004200 */
[----:B------:R-:W-:Y:S04]  /*72e0*/  MUFU.EX2 R221, R221 ;  /* 0x000000dd00dd7308 */ /* 0x000fe80000000800 */
[C---:B--2---:R-:W-:Y:S04]  /*72f0*/  HMMA.16816.F32.BF16 R68, R32.reuse, R12, R68 ;  /* 0x0000000c2044723c */ /* 0x044fe80000041844 */
[----:B------:R-:W-:Y:S02]  /*7300*/  MUFU.EX2 R215, R215 ;  /* 0x000000d700d77308 */ /* 0x000fe40000000800 */
[C---:B------:R-:W-:Y:S01]  /*7310*/  HMMA.16816.F32.BF16 R72, R32.reuse, R14, R72 ;  /* 0x0000000e2048723c */ /* 0x040fe20000041848 */
[----:B------:R-:W2:Y:S05]  /*7320*/  LDSM.16.MT88.4 R12, [R198+0xd000] ;  /* 0x00d00000c60c783b */ /* 0x000eaa0000004200 */
        /* <DEDUP_REMOVED lines=44> */
[C---:B--2---:R-:W-:Y:S06]  /*75f0*/  HMMA.16816.F32.BF16 R68, R144.reuse, R12, R68 ;  /* 0x0000000c9044723c */ /* 0x044fec0000041844 */
[C---:B------:R-:W-:Y:S01]  /*7600*/  HMMA.16816.F32.BF16 R72, R144.reuse, R14, R72 ;  /* 0x0000000e9048723c */ /* 0x040fe20000041848 */
[----:B------:R-:W2:Y:S05]  /*7610*/  LDSM.16.MT88.4 R12, [R200+0xf800] ;  /* 0x00f80000c80c783b */ /* 0x000eaa0000004200 */
[C---:B-----5:R-:W-:Y:S06]  /*7620*/  HMMA.16816.F32.BF16 R76, R144.reuse, R8, R76 ;  /* 0x00000008904c723c */ /* 0x060fec000004184c */
[C---:B------:R-:W-:Y:S01]  /*7630*/  HMMA.16816.F32.BF16 R80, R144.reuse, R10, R80 ;  /* 0x0000000a9050723c */ /* 0x040fe20000041850 */
[----:B------:R-:W5:Y:S05]  /*7640*/  LDSM.16.MT88.4 R8, [R196+0xf800] ;  /* 0x00f80000c408783b */ /* 0x000f6a0000004200 */
[C---:B-1----:R-:W-:Y:S06]  /*7650*/  HMMA.16816.F32.BF16 R84, R144.reuse, R4, R84 ;  /* 0x000000049054723c */ /* 0x042fec0000041854 */
[----:B------:R-:W-:Y:S01]  /*7660*/  HMMA.16816.F32.BF16 R88, R144, R6, R88 ;  /* 0x000000069058723c */ /* 0x000fe20000041858 */
[----:B---3--:R-:W-:Y:S01]  /*7670*/  F2FP.BF16.F32.PACK_AB R4, R183, R180 ;  /* 0x000000b4b704723e */ /* 0x008fe200000010ff */
        /* <DEDUP_REMOVED lines=11> */
[----:B------:R-:W-:Y:S02]  /*7730*/  FADD.FTZ R181, R181, R216 ;  /* 0x000000d8b5b57221 */ /* 0x000fe40000010000 */
        /* <DEDUP_REMOVED lines=120> */
.L_x_2361:
[----:B------:R-:W-:-:S04]  /*7ec0*/  LEA R5, -R228, RZ, 0x6 ;  /* 0x000000ffe4057211 */ /* 0x000fc800078e31ff */
[----:B------:R-:W-:-:S07]  /*7ed0*/  SHF.R.S32.HI R4, RZ, 0x1f, R5 ;  /* 0x0000001fff047819 */ /* 0x000fce0000011405 */
.L_x_2362:
        /* <DEDUP_REMOVED lines=67> */
[----:B------:R-:W-:Y:S01]  /*8310*/  @!P3 LDGSTS.E.BYPASS.LTC128B.128 [R211+0xe800], desc[UR24][R14.64+0x80] ;  /* 0x0e8000800ed3bfae */ /* 0x000fe2000b901d58 */
[C---:B------:R-:W-:Y:S01]  /*8320*/  @!P4 LEA R8, P6, R9.reuse, R220, 0x1 ;  /* 0x000000dc0908c211 */ /* 0x040fe200078c08ff */
[C---:B------:R-:W-:Y:S02]  /*8330*/  @!P3 IMAD.X R5, R4.reuse, 0x1, R152, P5 ;  /* 0x000000010405b824 */ /* 0x040fe400028e0698 */
[----:B------:R-:W-:Y:S01]  /*8340*/  @P2 STS.128 [R211+0x10800], RZ ;  /* 0x010800ffd3002388 */ /* 0x000fe20000000c00 */
[----:B------:R-:W-:Y:S01]  /*8350*/  @!P4 LEA.HI.X R9, R9, R223, R4, 0x1, P6 ;  /* 0x000000df0909c211 */ /* 0x000fe200030f0c04 */
[----:B------:R-:W-:Y:S01]  /*8360*/  @!P2 IMAD.X R7, R4, 0x1, R152, P1 ;  /* 0x000000010407a824 */ /* 0x000fe200008e0698 */
[----:B------:R-:W-:Y:S01]  /*8370*/  @!P3 LEA R4, P5, R0, UR8, 0x1 ;  /* 0x000000080004bc11 */ /* 0x000fe2000f8a08ff */
        /* <DEDUP_REMOVED lines=8> */
[----:B------:R-:W-:Y:S01]  /*8400*/  @!P2 LEA.HI.X R27, R154, UR9, R7, 0x1, P1 ;  /* 0x000000099a1bac11 */ /* 0x000fe200088f0c07 */
[----:B------:R-:W-:-:S02]  /*8410*/  IMAD.MOV.U32 R223, RZ, RZ, R231 ;  /* 0x000000ffffdf7224 */ /* 0x000fc400078e00e7 */
        /* <DEDUP_REMOVED lines=30> */
[----:B------:R-:W5:Y:S04]  /*8600*/  LDSM.16.M88.4 R148, [R205+0x6000] ;  /* 0x00600000cd94783b */ /* 0x000f680000000200 */
[----:B------:R-:W-:Y:S04]  /*8610*/  LDSM.16.M88.4 R156, [R204] ;  /* 0x00000000cc9c783b */ /* 0x000fe80000000200 */
[----:B-1----:R-:W-:Y:S04]  /*8620*/  LDSM.16.M88.4 R20, [R203] ;  /* 0x00000000cb14783b */ /* 0x002fe80000000200 */
[----:B------:R-:W1:Y:S04]  /*8630*/  LDSM.16.M88.4 R140, [R205+0x6800] ;  /* 0x00680000cd8c783b */ /* 0x000e680000000200 */
[----:B------:R-:W4:Y:S04]  /*8640*/  LDSM.16.M88.4 R32, [R205+0x7000] ;  /* 0x00700000cd20783b */ /* 0x000f280000000200 */
[----:B------:R-:W-:Y:S04]  /*8650*/  LDSM.16.M88.4 R16, [R202] ;  /* 0x00000000ca10783b */ /* 0x000fe80000000200 */
[----:B------:R-:W4:Y:S04]  /*8660*/  LDSM.16.M88.4 R176, [R199+0x6000] ;  /* 0x00600000c7b0783b */ /* 0x000f280000000200 */
[----:B--2---:R-:W2:Y:S04]  /*8670*/  LDSM.16.M88.4 R8, [R205+0x7800] ;  /* 0x00780000cd08783b */ /* 0x004ea80000000200 */
[----:B---3--:R-:W3:Y:S04]  /*8680*/  LDSM.16.M88.4 R4, [R195] ;  /* 0x00000000c304783b */ /* 0x008ee80000000200 */
[----:B------:R-:W3:Y:S01]  /*8690*/  LDSM.16.M88.4 R164, [R194] ;  /* 0x00000000c2a4783b */ /* 0x000ee20000000200 */
[C---:B-----5:R-:W-:Y:S03]  /*86a0*/  HMMA.16816.F32.BF16 R12, R168.reuse, R148, RZ ;  /* 0x00000094a80c723c */ /* 0x060fe600000418ff */
[----:B------:R-:W-:Y:S04]  /*86b0*/  LDSM.16.M88.4 R180, [R201] ;  /* 0x00000000c9b4783b */ /* 0x000fe80000000200 */
[----:B------:R-:W5:Y:S01]  /*86c0*/  LDSM.16.M88.4 R152, [R192] ;  /* 0x00000000c098783b */ /* 0x000f620000000200 */
[C---:B------:R-:W-:Y:S03]  /*86d0*/  HMMA.16816.F32.BF16 R148, R168.reuse, R150, RZ ;  /* 0x00000096a894723c */ /* 0x040fe600000418ff */
[----:B------:R-:W5:Y:S03]  /*86e0*/  LDSM.16.M88.4 R160, [R193] ;  /* 0x00000000c1a0783b */ /* 0x000f660000000200 */
[C---:B-1----:R-:W-:Y:S01]  /*86f0*/  HMMA.16816.F32.BF16 R144, R168.reuse, R140, RZ ;  /* 0x0000008ca890723c */ /* 0x042fe200000418ff */
[----:B------:R-:W1:Y:S04]  /*8700*/  LDSM.16.M88.4 R28, [R199+0x6800] ;  /* 0x00680000c71c783b */ /* 0x000e680000000200 */
[----:B----4-:R-:W4:Y:S01]  /*8710*/  LDSM.16.M88.4 R24, [R199+0x7000] ;  /* 0x00700000c718783b */ /* 0x010f220000000200 */
[----:B------:R-:W-:Y:S03]  /*8720*/  HMMA.16816.F32.BF16 R136, R168, R32, RZ ;  /* 0x00000020a888723c */ /* 0x000fe600000418ff */
[----:B------:R-:W-:Y:S03]  /*8730*/  LDSM.16.M88.4 R224, [R205+0x8000] ;  /* 0x00800000cde0783b */ /* 0x000fe60000000200 */
[C---:B------:R-:W-:Y:S01]  /*8740*/  HMMA.16816.F32.BF16 R12, R156.reuse, R20, R12 ;  /* 0x000000149c0c723c */ /* 0x040fe2000004180c */
[----:B------:R-:W0:Y:S05]  /*8750*/  LDGDEPBAR ;  /* 0x00000000000079af */ /* 0x000e2a0000000000 */
[----:B------:R-:W-:Y:S01]  /*8760*/  HMMA.16816.F32.BF16 R148, R156, R22, R148 ;  /* 0x000000169c94723c */ /* 0x000fe20000041894 */
[----:B------:R-:W-:Y:S05]  /*8770*/  LDSM.16.M88.4 R20, [R199+0x7800] ;  /* 0x00780000c714783b */ /* 0x000fea0000000200 */
[C---:B------:R-:W-:Y:S06]  /*8780*/  HMMA.16816.F32.BF16 R140, R168.reuse, R142, RZ ;  /* 0x0000008ea88c723c */ /* 0x040fec00000418ff */
[----:B------:R-:W-:Y:S06]  /*8790*/  HMMA.16816.F32.BF16 R32, R168, R34, RZ ;  /* 0x00000022a820723c */ /* 0x000fec00000418ff */
[C---:B------:R-:W-:Y:S06]  /*87a0*/  HMMA.16816.F32.BF16 R12, R16.reuse, R176, R12 ;  /* 0x000000b0100c723c */ /* 0x040fec000004180c */
[----:B------:R-:W-:Y:S01]  /*87b0*/  HMMA.16816.F32.BF16 R148, R16, R178, R148 ;  /* 0x000000b21094723c */ /* 0x000fe20000041894 */
[----:B------:R-:W-:Y:S05]  /*87c0*/  LDSM.16.M88.4 R176, [R192+0x1800] ;  /* 0x00180000c0b0783b */ /* 0x000fea0000000200 */
[C---:B--2---:R-:W-:Y:S06]  /*87d0*/  HMMA.16816.F32.BF16 R172, R168.reuse, R8, RZ ;  /* 0x00000008a8ac723c */ /* 0x044fec00000418ff */
[----:B------:R-:W-:Y:S01]  /*87e0*/  HMMA.16816.F32.BF16 R168, R168, R10, RZ ;  /* 0x0000000aa8a8723c */ /* 0x000fe200000418ff */
[----:B------:R-:W-:Y:S05]  /*87f0*/  LDSM.16.M88.4 R8, [R192+0x800] ;  /* 0x00080000c008783b */ /* 0x000fea0000000200 */
[C---:B---3--:R-:W-:Y:S06]  /*8800*/  HMMA.16816.F32.BF16 R144, R156.reuse, R4, R144 ;  /* 0x000000049c90723c */ /* 0x048fec0000041890 */
[C---:B------:R-:W-:Y:S01]  /*8810*/  HMMA.16816.F32.BF16 R140, R156.reuse, R6, R140 ;  /* 0x000000069c8c723c */ /* 0x040fe2000004188c */
[----:B------:R-:W-:Y:S05]  /*8820*/  LDSM.16.M88.4 R4, [R192+0x1000] ;  /* 0x00100000c004783b */ /* 0x000fea0000000200 */
[C---:B------:R-:W-:Y:S06]  /*8830*/  HMMA.16816.F32.BF16 R136, R156.reuse, R164, R136 ;  /* 0x000000a49c88723c */ /* 0x040fec0000041888 */
[----:B------:R-:W-:Y:S01]  /*8840*/  HMMA.16816.F32.BF16 R32, R156, R166, R32 ;  /* 0x000000a69c20723c */ /* 0x000fe20000041820 */
[----:B------:R-:W2:Y:S05]  /*8850*/  LDSM.16.M88.4 R164, [R206+0x2000] ;  /* 0x00200000cea4783b */ /* 0x000eaa0000000200 */
[C---:B-----5:R-:W-:Y:S06]  /*8860*/  HMMA.16816.F32.BF16 R12, R180.reuse, R152, R12 ;  /* 0x00000098b40c723c */ /* 0x060fec000004180c */
[----:B------:R-:W-:Y:S01]  /*8870*/  HMMA.16816.F32.BF16 R148, R180, R154, R148 ;  /* 0x0000009ab494723c */ /* 0x000fe20000041894 */
[----:B------:R-:W-:Y:S05]  /*8880*/  LDSM.16.M88.4 R152, [R205+0x9800] ;  /* 0x00980000cd98783b */ /* 0x000fea0000000200 */
[C---:B------:R-:W-:Y:S06]  /*8890*/  HMMA.16816.F32.BF16 R172, R156.reuse, R160, R172 ;  /* 0x000000a09cac723c */ /* 0x040fec00000418ac */
[----:B------:R-:W-:Y:S01]  /*88a0*/  HMMA.16816.F32.BF16 R168, R156, R162, R168 ;  /* 0x000000a29ca8723c */ /* 0x000fe200000418a8 */
[----:B------:R-:W-:Y:S04]  /*88b0*/  LDSM.16.M88.4 R156, [R205+0x9000] ;  /* 0x00900000cd9c783b */ /* 0x000fe80000000200 */
[----:B------:R-:W-:Y:S01]  /*88c0*/  LDSM.16.M88.4 R160, [R205+0x8800] ;  /* 0x00880000cda0783b */ /* 0x000fe20000000200 */
[C---:B-1----:R-:W-:Y:S06]  /*88d0*/  HMMA.16816.F32.BF16 R144, R16.reuse, R28, R144 ;  /* 0x0000001c1090723c */ /* 0x042fec0000041890 */
[C---:B------:R-:W-:Y:S01]  /*88e0*/  HMMA.16816.F32.BF16 R140, R16.reuse, R30, R140 ;  /* 0x0000001e108c723c */ /* 0x040fe2000004188c */
[----:B------:R-:W-:Y:S05]  /*88f0*/  LDSM.16.M88.4 R28, [R204+0x2000] ;  /* 0x00200000cc1c783b */ /* 0x000fea0000000200 */
[C---:B----4-:R-:W-:Y:S06]  /*8900*/  HMMA.16816.F32.BF16 R136, R16.reuse, R24, R136 ;  /* 0x000000181088723c */ /* 0x050fec0000041888 */
[----:B------:R-:W-:Y:S01]  /*8910*/  HMMA.16816.F32.BF16 R32, R16, R26, R32 ;  /* 0x0000001a1020723c */ /* 0x000fe20000041820 */
[----:B------:R-:W1:Y:S05]  /*8920*/  LDSM.16.M88.4 R24, [R191] ;  /* 0x00000000bf18783b */ /* 0x000e6a0000000200 */
[C---:B--2---:R-:W-:Y:S06]  /*8930*/  HMMA.16816.F32.BF16 R12, R164.reuse, R224, R12 ;  /* 0x000000e0a40c723c */ /* 0x044fec000004180c */
[----:B------:R-:W-:Y:S06]  /*8940*/  HMMA.16816.F32.BF16 R148, R164, R226, R148 ;  /* 0x000000e2a494723c */ /* 0x000fec0000041894 */
[C---:B------:R-:W-:Y:S06]  /*8950*/  HMMA.16816.F32.BF16 R172, R16.reuse, R20, R172 ;  /* 0x0000001410ac723c */ /* 0x040fec00000418ac */
[----:B------:R-:W-:Y:S01]  /*8960*/  HMMA.16816.F32.BF16 R168, R16, R22, R168 ;  /* 0x0000001610a8723c */ /* 0x000fe200000418a8 */
[----:B------:R-:W-:Y:S04]  /*8970*/  LDSM.16.M88.4 R16, [R189] ;  /* 0x00000000bd10783b */ /* 0x000fe80000000200 */
[----:B------:R-:W-:Y:S01]  /*8980*/  LDSM.16.M88.4 R20, [R190] ;  /* 0x00000000be14783b */ /* 0x000fe20000000200 */
        /* <DEDUP_REMOVED lines=10> */
[----:B------:R-:W-:Y:S06]  /*8a30*/  HMMA.16816.F32.BF16 R168, R180, R178, R168 ;  /* 0x000000b2b4a8723c */ /* 0x000fec00000418a8 */
[C---:B------:R-:W-:Y:S06]  /*8a40*/  HMMA.16816.F32.BF16 R136, R164.reuse, R156, R136 ;  /* 0x0000009ca488723c */ /* 0x040fec0000041888 */
[C---:B------:R-:W-:Y:S01]  /*8a50*/  HMMA.16816.F32.BF16 R176, R164.reuse, R158, R32 ;  /* 0x0000009ea4b0723c */ /* 0x040fe20000041820 */
[----:B------:R-:W-:Y:S04]  /*8a60*/  LDSM.16.M88.4 R156, [R201+0x2000] ;  /* 0x00200000c99c783b */ /* 0x000fe80000000200 */
[----:B------:R-:W1:Y:S01]  /*8a70*/  LDSM.16.M88.4 R32, [R192+0x2000] ;  /* 0x00200000c020783b */ /* 0x000e620000000200 */
[C---:B------:R-:W-:Y:S06]  /*8a80*/  HMMA.16816.F32.BF16 R144, R164.reuse, R160, R144 ;  /* 0x000000a0a490723c */ /* 0x040fec0000041890 */
[----:B------:R-:W-:Y:S01]  /*8a90*/  HMMA.16816.F32.BF16 R140, R164, R162, R140 ;  /* 0x000000a2a48c723c */ /* 0x000fe2000004188c */
[----:B------:R-:W3:Y:S05]  /*8aa0*/  LDSM.16.M88.4 R160, [R188] ;  /* 0x00000000bca0783b */ /* 0x000eea0000000200 */
[C---:B--2---:R-:W-:Y:S06]  /*8ab0*/  HMMA.16816.F32.BF16 R12, R8.reuse, R4, R12 ;  /* 0x00000004080c723c */ /* 0x044fec000004180c */
        /* <DEDUP_REMOVED lines=8> */
[----:B------:R-:W2:Y:S05]  /*8b40*/  LDSM.16.M88.4 R16, [R205+0xa000] ;  /* 0x00a00000cd10783b */ /* 0x000eaa0000000200 */
[C---:B------:R-:W-:Y:S06]  /*8b50*/  HMMA.16816.F32.BF16 R144, R28.reuse, R20, R144 ;  /* 0x000000141c90723c */ /* 0x040fec0000041890 */
[----:B------:R-:W-:Y:S01]  /*8b60*/  HMMA.16816.F32.BF16 R140, R28, R22, R140 ;  /* 0x000000161c8c723c */ /* 0x000fe2000004188c */
[----:B------:R-:W4:Y:S05]  /*8b70*/  LDSM.16.M88.4 R20, [R199+0x8800] ;  /* 0x00880000c714783b */ /* 0x000f2a0000000200 */
[C---:B-1----:R-:W-:Y:S06]  /*8b80*/  HMMA.16816.F32.BF16 R12, R156.reuse, R32, R12 ;  /* 0x000000209c0c723c */ /* 0x042fec000004180c */
[----:B------:R-:W-:Y:S01]  /*8b90*/  HMMA.16816.F32.BF16 R148, R156, R34, R148 ;  /* 0x000000229c94723c */ /* 0x000fe20000041894 */
[----:B------:R-:W-:Y:S05]  /*8ba0*/  LDSM.16.M88.4 R32, [R205+0xa800] ;  /* 0x00a80000cd20783b */ /* 0x000fea0000000200 */
[C---:B---3--:R-:W-:Y:S06]  /*8bb0*/  HMMA.16816.F32.BF16 R172, R28.reuse, R160, R172 ;  /* 0x000000a01cac723c */ /* 0x048fec00000418ac */
[----:B------:R-:W-:Y:S01]  /*8bc0*/  HMMA.16816.F32.BF16 R168, R28, R162, R168 ;  /* 0x000000a21ca8723c */ /* 0x000fe200000418a8 */
[----:B------:R-:W-:Y:S04]  /*8bd0*/  LDSM.16.M88.4 R160, [R204+0x4000] ;  /* 0x00400000cca0783b */ /* 0x000fe80000000200 */
[----:B------:R-:W1:Y:S01]  /*8be0*/  LDSM.16.M88.4 R28, [R187] ;  /* 0x00000000bb1c783b */ /* 0x000e620000000200 */
[C---:B--2---:R-:W-:Y:S06]  /*8bf0*/  HMMA.16816.F32.BF16 R12, R152.reuse, R16, R12 ;  /* 0x00000010980c723c */ /* 0x044fec000004180c */
[----:B------:R-:W-:Y:S01]  /*8c00*/  HMMA.16816.F32.BF16 R148, R152, R18, R148 ;  /* 0x000000129894723c */ /* 0x000fe20000041894 */
[----:B------:R-:W-:Y:S05]  /*8c10*/  LDSM.16.M88.4 R16, [R192+0x3000] ;  /* 0x00300000c010783b */ /* 0x000fea0000000200 */
[C---:B----4-:R-:W-:Y:S06]  /*8c20*/  HMMA.16816.F32.BF16 R144, R8.reuse, R20, R144 ;  /* 0x000000140890723c */ /* 0x050fec0000041890 */
[C---:B------:R-:W-:Y:S01]  /*8c30*/  HMMA.16816.F32.BF16 R140, R8.reuse, R22, R140 ;  /* 0x00000016088c723c */ /* 0x040fe2000004188c */
[----:B------:R-:W-:Y:S05]  /*8c40*/  LDSM.16.M88.4 R20, [R199+0xa000] ;  /* 0x00a00000c714783b */ /* 0x000fea0000000200 */
[C---:B------:R-:W-:Y:S06]  /*8c50*/  HMMA.16816.F32.BF16 R136, R8.reuse, R24, R136 ;  /* 0x000000180888723c */ /* 0x040fec0000041888 */
[C---:B------:R-:W-:Y:S01]  /*8c60*/  HMMA.16816.F32.BF16 R176, R8.reuse, R26, R176 ;  /* 0x0000001a08b0723c */ /* 0x040fe200000418b0 */
[----:B------:R-:W2:Y:S05]  /*8c70*/  LDSM.16.M88.4 R24, [R202+0x4000] ;  /* 0x00400000ca18783b */ /* 0x000eaa0000000200 */
[----:B------:R-:W-:Y:S06]  /*8c80*/  HMMA.16816.F32.BF16 R172, R8, R164, R172 ;  /* 0x000000a408ac723c */ /* 0x000fec00000418ac */
[C---:B-1----:R-:W-:Y:S06]  /*8c90*/  HMMA.16816.F32.BF16 R12, R160.reuse, R28, R12 ;  /* 0x0000001ca00c723c */ /* 0x042fec000004180c */
[----:B------:R-:W-:Y:S01]  /*8ca0*/  HMMA.16816.F32.BF16 R148, R160, R30, R148 ;  /* 0x0000001ea094723c */ /* 0x000fe20000041894 */
[----:B------:R-:W-:Y:S05]  /*8cb0*/  LDSM.16.M88.4 R28, [R192+0x3800] ;  /* 0x00380000c01c783b */ /* 0x000fea0000000200 */
[----:B------:R-:W-:Y:S01]  /*8cc0*/  HMMA.16816.F32.BF16 R168, R8, R166, R168 ;  /* 0x000000a608a8723c */ /* 0x000fe200000418a8 */
[----:B------:R-:W-:Y:S04]  /*8cd0*/  LDSM.16.M88.4 R164, [R201+0x4000] ;  /* 0x00400000c9a4783b */ /* 0x000fe80000000200 */
[----:B------:R-:W1:Y:S01]  /*8ce0*/  LDSM.16.M88.4 R8, [R192+0x4000] ;  /* 0x00400000c008783b */ /* 0x000e620000000200 */
[C---:B------:R-:W-:Y:S06]  /*8cf0*/  HMMA.16816.F32.BF16 R144, R156.reuse, R4, R144 ;  /* 0x000000049c90723c */ /* 0x040fec0000041890 */
[----:B------:R-:W-:Y:S01]  /*8d00*/  HMMA.16816.F32.BF16 R140, R156, R6, R140 ;  /* 0x000000069c8c723c */ /* 0x000fe2000004188c */
[----:B------:R-:W-:Y:S05]  /*8d10*/  LDSM.16.M88.4 R4, [R186] ;  /* 0x00000000ba04783b */ /* 0x000fea0000000200 */
[C---:B--2---:R-:W-:Y:S06]  /*8d20*/  HMMA.16816.F32.BF16 R12, R24.reuse, R20, R12 ;  /* 0x00000014180c723c */ /* 0x044fec000004180c */
[----:B------:R-:W-:Y:S01]  /*8d30*/  HMMA.16816.F32.BF16 R148, R24, R22, R148 ;  /* 0x000000161894723c */ /* 0x000fe20000041894 */
[----:B------:R-:W2:Y:S05]  /*8d40*/  LDSM.16.M88.4 R20, [R205+0xb000] ;  /* 0x00b00000cd14783b */ /* 0x000eaa0000000200 */
[C---:B------:R-:W-:Y:S06]  /*8d50*/  HMMA.16816.F32.BF16 R136, R156.reuse, R16, R136 ;  /* 0x000000109c88723c */ /* 0x040fec0000041888 */
[----:B------:R-:W-:Y:S01]  /*8d60*/  HMMA.16816.F32.BF16 R176, R156, R18, R176 ;  /* 0x000000129cb0723c */ /* 0x000fe200000418b0 */
[----:B------:R-:W-:Y:S05]  /*8d70*/  LDSM.16.M88.4 R16, [R192+0x4800] ;  /* 0x00480000c010783b */ /* 0x000fea0000000200 */
[C---:B------:R-:W-:Y:S06]  /*8d80*/  HMMA.16816.F32.BF16 R144, R152.reuse, R32, R144 ;  /* 0x000000209890723c */ /* 0x040fec0000041890 */
[----:B------:R-:W-:Y:S01]  /*8d90*/  HMMA.16816.F32.BF16 R140, R152, R34, R140 ;  /* 0x00000022988c723c */ /* 0x000fe2000004188c */
[----:B------:R-:W-:Y:S05]  /*8da0*/  LDSM.16.M88.4 R32, [R199+0xa800] ;  /* 0x00a80000c720783b */ /* 0x000fea0000000200 */
[C---:B-1----:R-:W-:Y:S06]  /*8db0*/  HMMA.16816.F32.BF16 R12, R164.reuse, R8, R12 ;  /* 0x00000008a40c723c */ /* 0x042fec000004180c */
[----:B------:R-:W-:Y:S01]  /*8dc0*/  HMMA.16816.F32.BF16 R148, R164, R10, R148 ;  /* 0x0000000aa494723c */ /* 0x000fe20000041894 */
[----:B------:R-:W1:Y:S05]  /*8dd0*/  LDSM.16.M88.4 R8, [R185] ;  /* 0x00000000b908783b */ /* 0x000e6a0000000200 */
[C---:B--2---:R-:W-:Y:S06]  /*8de0*/  HMMA.16816.F32.BF16 R136, R152.reuse, R20, R136 ;  /* 0x000000149888723c */ /* 0x044fec0000041888 */
[----:B------:R-:W-:Y:S01]  /*8df0*/  HMMA.16816.F32.BF16 R176, R152, R22, R176 ;  /* 0x0000001698b0723c */ /* 0x000fe200000418b0 */
[----:B------:R-:W2:Y:S05]  /*8e00*/  LDSM.16.M88.4 R20, [R205+0xb800] ;  /* 0x00b80000cd14783b */ /* 0x000eaa0000000200 */
[----:B------:R-:W-:Y:S01]  /*8e10*/  HMMA.16816.F32.BF16 R144, R160, R4, R144 ;  /* 0x00000004a090723c */ /* 0x000fe20000041890 */
[----:B------:R-:W-:Y:S01]  /*8e20*/  FMUL.FTZ R0, R12, UR22 ;  /* 0x000000160c007c20 */ /* 0x000fe20008410000 */
[----:B------:R-:W-:Y:S01]  /*8e30*/  FMUL.FTZ R12, R13, UR22 ;  /* 0x000000160d0c7c20 */ /* 0x000fe20008410000 */
[----:B------:R-:W-:-:S03]  /*8e40*/  FMUL.FTZ R13, R15, UR22 ;  /* 0x000000160f0d7c20 */ /* 0x000fc60008410000 */
[----:B------:R-:W-:Y:S01]  /*8e50*/  HMMA.16816.F32.BF16 R140, R160, R6, R140 ;  /* 0x00000006a08c723c */ /* 0x000fe2000004188c */
[----:B------:R-:W3:Y:S01]  /*8e60*/  LDSM.16.M88.4 R4, [R199+0xb000] ;  /* 0x00b00000c704783b */ /* 0x000ee20000000200 */
[----:B------:R-:W4:Y:S01]  /*8e70*/  MUFU.TANH R12, R12 ;  /* 0x0000000c000c7308 */ /* 0x000f220000002400 */
[----:B------:R-:W-:-:S03]  /*8e80*/  FMUL.FTZ R15, R148, UR22 ;  /* 0x00000016940f7c20 */ /* 0x000fc60008410000 */
[C---:B------:R-:W-:Y:S04]  /*8e90*/  HMMA.16816.F32.BF16 R172, R156.reuse, R28, R172 ;  /* 0x0000001c9cac723c */ /* 0x040fe800000418ac */
[----:B------:R-:W5:Y:S02]  /*8ea0*/  MUFU.TANH R13, R13 ;  /* 0x0000000d000d7308 */ /* 0x000f640000002400 */
[----:B------:R-:W-:Y:S01]  /*8eb0*/  HMMA.16816.F32.BF16 R168, R156, R30, R168 ;  /* 0x0000001e9ca8723c */ /* 0x000fe200000418a8 */
[----:B------:R-:W-:Y:S05]  /*8ec0*/  LDSM.16.M88.4 R28, [R192+0x5000] ;  /* 0x00500000c01c783b */ /* 0x000fea0000000200 */
[C---:B-1----:R-:W-:Y:S01]  /*8ed0*/  HMMA.16816.F32.BF16 R136, R160.reuse, R8, R136 ;  /* 0x00000008a088723c */ /* 0x042fe20000041888 */
[----:B------:R-:W1:Y:S05]  /*8ee0*/  MUFU.TANH R15, R15 ;  /* 0x0000000f000f7308 */ /* 0x000e6a0000002400 */
[----:B------:R-:W-:Y:S01]  /*8ef0*/  HMMA.16816.F32.BF16 R176, R160, R10, R176 ;  /* 0x0000000aa0b0723c */ /* 0x000fe200000418b0 */
[----:B------:R-:W4:Y:S02]  /*8f00*/  LDSM.16.M88.4 R8, [R184] ;  /* 0x00000000b808783b */ /* 0x000f240000000200 */
[----:B------:R-:W-:Y:S03]  /*8f10*/  MUFU.TANH R0, R0 ;  /* 0x0000000000007308 */ /* 0x000fe60000002400 */
[----:B------:R-:W-:Y:S06]  /*8f20*/  HMMA.16816.F32.BF16 R144, R24, R32, R144 ;  /* 0x000000201890723c */ /* 0x000fec0000041890 */
[----:B--2---:R-:W-:Y:S01]  /*8f30*/  HMMA.16816.F32.BF16 R172, R152, R20, R172 ;  /* 0x0000001498ac723c */ /* 0x004fe200000418ac */
[----:B------:R-:W-:-:S05]  /*8f40*/  FMUL.FTZ R32, R150, UR22 ;  /* 0x0000001696207c20 */ /* 0x000fca0008410000 */
[----:B---3--:R-:W-:Y:S01]  /*8f50*/  HMMA.16816.F32.BF16 R136, R24, R4, R136 ;  /* 0x000000041888723c */ /* 0x008fe20000041888 */
[----:B------:R-:W2:Y:S05]  /*8f60*/  MUFU.TANH R32, R32 ;  /* 0x0000002000207308 */ /* 0x000eaa0000002400 */
[----:B------:R-:W-:Y:S01]  /*8f70*/  HMMA.16816.F32.BF16 R168, R152, R22, R168 ;  /* 0x0000001698a8723c */ /* 0x000fe200000418a8 */
[----:B------:R-:W-:-:S04]  /*8f80*/  IMAD.U32 R5, RZ, RZ, UR11 ;  /* 0x0000000bff057e24 */ /* 0x000fc8000f8e00ff */
[----:B------:R-:W-:Y:S01]  /*8f90*/  IMAD R20, R5, 0x40, R214 ;  /* 0x0000004005147824 */ /* 0x000fe200078e02d6 */
[----:B------:R-:W-:Y:S01]  /*8fa0*/  HMMA.16816.F32.BF16 R176, R24, R6, R176 ;  /* 0x0000000618b0723c */ /* 0x000fe200000418b0 */
[----:B------:R-:W3:Y:S02]  /*8fb0*/  LDSM.16.M88.4 R4, [R199+0xb800] ;  /* 0x00b80000c704783b */ /* 0x000ee40000000200 */
[----:B------:R-:W-:-:S03]  /*8fc0*/  VIADD R23, R20, 0x1 ;  /* 0x0000000114177836 */ /* 0x000fc60000000000 */
[----:B------:R-:W-:Y:S02]  /*8fd0*/  HMMA.16816.F32.BF16 R140, R24, R34, R140 ;  /* 0x00000022188c723c */ /* 0x000fe4000004188c */
[C---:B------:R-:W-:Y:S02]  /*8fe0*/  ISETP.GE.AND P6, PT, R23.reuse, R135, PT ;  /* 0x000000871700720c */ /* 0x040fe40003fc6270 */
[----:B------:R-:W-:Y:S02]  /*8ff0*/  ISETP.GE.AND P5, PT, R23, R2, PT ;  /* 0x000000021700720c */ /* 0x000fe40003fa6270 */
[----:B------:R-:W-:Y:S01]  /*9000*/  HMMA.16816.F32.BF16 R144, R164, R16, R144 ;  /* 0x00000010a490723c */ /* 0x000fe20000041890 */
[----:B------:R-:W-:-:S05]  /*9010*/  VIADD R35, R20, 0x10 ;  /* 0x0000001014237836 */ /* 0x000fca0000000000 */
[----:B----4-:R-:W-:Y:S01]  /*9020*/  HMMA.16816.F32.BF16 R172, R160, R8, R172 ;  /* 0x00000008a0ac723c */ /* 0x010fe200000418ac */
[----:B------:R-:W-:Y:S01]  /*9030*/  FMUL.FTZ R16, R149, UR22 ;  /* 0x0000001695107c20 */ /* 0x000fe20008410000 */
[----:B------:R-:W-:-:S04]  /*9040*/  FMUL.FTZ R17, R151, UR22 ;  /* 0x0000001697117c20 */ /* 0x000fc80008410000 */
[----:B------:R-:W-:Y:S01]  /*9050*/  HMMA.16816.F32.BF16 R136, R164, R28, R136 ;  /* 0x0000001ca488723c */ /* 0x000fe20000041888 */
[----:B------:R-:W-:Y:S01]  /*9060*/  I2FP.F32.S32 R8, R23 ;  /* 0x0000001700087245 */ /* 0x000fe20000201400 */
[----:B------:R-:W-:Y:S01]  /*9070*/  VIADD R9, R20, 0x8 ;  /* 0x0000000814097836 */ /* 0x000fe20000000000 */
[----:B------:R-:W4:Y:S03]  /*9080*/  MUFU.TANH R16, R16 ;  /* 0x0000001000107308 */ /* 0x000f260000002400 */
[----:B------:R-:W-:Y:S01]  /*9090*/  FFMA.FTZ R12, R8, UR5, R12 ;  /* 0x00000005080c7c23 */ /* 0x000fe2000801000c */
[----:B------:R-:W-:Y:S01]  /*90a0*/  HMMA.16816.F32.BF16 R168, R160, R10, R168 ;  /* 0x0000000aa0a8723c */ /* 0x000fe200000418a8 */
[----:B------:R-:W-:-:S03]  /*90b0*/  ISETP.GE.AND P1, PT, R9, R135, PT ;  /* 0x000000870900720c */ /* 0x000fc60003f26270 */
[----:B------:R-:W-:Y:S01]  /*90c0*/  FSEL R23, R12, -INF , !P6 ;  /* 0xff8000000c177808 */ /* 0x000fe20007000000 */
[----:B-----5:R-:W-:Y:S01]  /*90d0*/  FFMA.FTZ R12, R8, UR5, R13 ;  /* 0x00000005080c7c23 */ /* 0x020fe2000801000d */
[C---:B------:R-:W-:Y:S01]  /*90e0*/  HMMA.16816.F32.BF16 R176, R164.reuse, R30, R176 ;  /* 0x0000001ea4b0723c */ /* 0x040fe200000418b0 */
[----:B------:R-:W-:Y:S01]  /*90f0*/  I2FP.F32.S32 R10, R9 ;  /* 0x00000009000a7245 */ /* 0x000fe20000201400 */
[----:B------:R-:W-:Y:S01]  /*9100*/  VIADD R13, R20, 0x9 ;  /* 0x00000009140d7836 */ /* 0x000fe20000000000 */
[-C--:B------:R-:W-:Y:S01]  /*9110*/  ISETP.GE.AND P6, PT, R9, R2.reuse, PT ;  /* 0x000000020900720c */ /* 0x080fe20003fc6270 */
[----:B------:R-:W-:Y:S01]  /*9120*/  FMUL.FTZ R22, R147, UR22 ;  /* 0x0000001693167c20 */ /* 0x000fe20008410000 */
[----:B------:R-:W-:Y:S01]  /*9130*/  FSEL R12, R12, -INF , !P5 ;  /* 0xff8000000c0c7808 */ /* 0x000fe20006800000 */
[----:B------:R-:W-:Y:S01]  /*9140*/  HMMA.16816.F32.BF16 R140, R164, R18, R140 ;  /* 0x00000012a48c723c */ /* 0x000fe2000004188c */
[C---:B-1----:R-:W-:Y:S01]  /*9150*/  FFMA.FTZ R15, R10.reuse, UR5, R15 ;  /* 0x000000050a0f7c23 */ /* 0x042fe2000801000f */
[----:B--2---:R-:W-:Y:S01]  /*9160*/  FFMA.FTZ R31, R10, UR5, R32 ;  /* 0x000000050a1f7c23 */ /* 0x004fe20008010020 */
[----:B------:R-:W-:Y:S01]  /*9170*/  I2FP.F32.S32 R34, R13 ;  /* 0x0000000d00227245 */ /* 0x000fe20000201400 */
[----:B------:R-:W1:Y:S01]  /*9180*/  LDSM.16.M88.4 R8, [R192+0x5800] ;  /* 0x00580000c008783b */ /* 0x000e620000000200 */
[----:B------:R-:W-:Y:S01]  /*9190*/  FMUL.FTZ R32, R136, UR22 ;  /* 0x0000001688207c20 */ /* 0x000fe20008410000 */
[C---:B---3--:R-:W-:Y:S01]  /*91a0*/  HMMA.16816.F32.BF16 R172, R24.reuse, R4, R172 ;  /* 0x0000000418ac723c */ /* 0x048fe200000418ac */
[----:B------:R-:W-:Y:S01]  /*91b0*/  FMUL.FTZ R18, R144, UR22 ;  /* 0x0000001690127c20 */ /* 0x000fe20008410000 */
[----:B------:R-:W-:Y:S01]  /*91c0*/  FMUL.FTZ R19, R145, UR22 ;  /* 0x0000001691137c20 */ /* 0x000fe20008410000 */
[----:B----4-:R-:W-:Y:S01]  /*91d0*/  FFMA.FTZ R136, R34, UR5, R16 ;  /* 0x0000000522887c23 */ /* 0x010fe20008010010 */
[----:B------:R-:W-:Y:S01]  /*91e0*/  FMUL.FTZ R21, R146, UR22 ;  /* 0x0000001692157c20 */ /* 0x000fe20008410000 */
[-C--:B------:R-:W-:Y:S01]  /*91f0*/  ISETP.GE.AND P5, PT, R13, R135.reuse, PT ;  /* 0x000000870d00720c */ /* 0x080fe20003fa6270 */
[----:B------:R-:W2:Y:S01]  /*9200*/  MUFU.TANH R17, R17 ;  /* 0x0000001100117308 */ /* 0x000ea20000002400 */
[----:B------:R-:W-:Y:S01]  /*9210*/  FSEL R15, R15, -INF , !P1 ;  /* 0xff8000000f0f7808 */ /* 0x000fe20004800000 */
[----:B------:R-:W-:Y:S01]  /*9220*/  VIADD R5, R20, 0x11 ;  /* 0x0000001114057836 */ /* 0x000fe20000000000 */
[-C--:B------:R-:W-:Y:S01]  /*9230*/  ISETP.GE.AND P1, PT, R13, R2.reuse, PT ;  /* 0x000000020d00720c */ /* 0x080fe20003f26270 */
[----:B------:R-:W-:Y:S01]  /*9240*/  HMMA.16816.F32.BF16 R168, R24, R6, R168 ;  /* 0x0000000618a8723c */ /* 0x000fe200000418a8 */
[----:B------:R-:W-:Y:S01]  /*9250*/  FSEL R16, R31, -INF , !P6 ;  /* 0xff8000001f107808 */ /* 0x000fe20007000000 */
[----:B------:R-:W-:Y:S01]  /*9260*/  FMUL.FTZ R137, R137, UR22 ;  /* 0x0000001689897c20 */ /* 0x000fe20008410000 */
[----:B------:R-:W-:Y:S01]  /*9270*/  FSEL R13, R136, -INF , !P5 ;  /* 0xff800000880d7808 */ /* 0x000fe20006800000 */
[----:B------:R-:W3:Y:S01]  /*9280*/  MUFU.TANH R18, R18 ;  /* 0x0000001200127308 */ /* 0x000ee20000002400 */
[C---:B------:R-:W-:Y:S01]  /*9290*/  ISETP.GE.AND P6, PT, R35.reuse, R135, PT ;  /* 0x000000872300720c */ /* 0x040fe20003fc6270 */
[----:B------:R-:W-:Y:S01]  /*92a0*/  FMUL.FTZ R138, R138, UR22 ;  /* 0x000000168a8a7c20 */ /* 0x000fe20008410000 */
[----:B------:R-:W-:Y:S01]  /*92b0*/  ISETP.GE.AND P5, PT, R35, R2, PT ;  /* 0x000000022300720c */ /* 0x000fe20003fa6270 */
[----:B------:R-:W-:Y:S01]  /*92c0*/  FMUL.FTZ R33, R142, UR22 ;  /* 0x000000168e217c20 */ /* 0x000fe20008410000 */
[----:B------:R-:W-:Y:S01]  /*92d0*/  I2FP.F32.S32 R35, R35 ;  /* 0x0000002300237245 */ /* 0x000fe20000201400 */
[----:B------:R-:W-:Y:S01]  /*92e0*/  FMUL.FTZ R140, R140, UR22 ;  /* 0x000000168c8c7c20 */ /* 0x000fe20008410000 */
[----:B------:R-:W-:Y:S01]  /*92f0*/  FMUL.FTZ R29, R141, UR22 ;  /* 0x000000168d1d7c20 */ /* 0x000fe20008410000 */
[----:B------:R-:W4:Y:S01]  /*9300*/  MUFU.TANH R19, R19 ;  /* 0x0000001300137308 */ /* 0x000f220000002400 */
[----:B------:R-:W-:Y:S01]  /*9310*/  FMUL.FTZ R143, R143, UR22 ;  /* 0x000000168f8f7c20 */ /* 0x000fe20008410000 */
[----:B--2---:R-:W-:Y:S01]  /*9320*/  FFMA.FTZ R4, R34, UR5, R17 ;  /* 0x0000000522047c23 */ /* 0x004fe20008010011 */
[----:B------:R-:W-:-:S02]  /*9330*/  VIADD R7, R20, 0x18 ;  /* 0x0000001814077836 */ /* 0x000fc40000000000 */
[----:B------:R-:W-:Y:S01]  /*9340*/  FMUL.FTZ R6, R176, UR22 ;  /* 0x00000016b0067c20 */ /* 0x000fe20008410000 */
[----:B------:R-:W-:Y:S01]  /*9350*/  FMUL.FTZ R139, R139, UR22 ;  /* 0x000000168b8b7c20 */ /* 0x000fe20008410000 */
[----:B------:R-:W-:Y:S01]  /*9360*/  FMUL.FTZ R178, R178, UR22 ;  /* 0x00000016b2b27c20 */ /* 0x000fe20008410000 */
[----:B------:R-:W-:Y:S01]  /*9370*/  FSEL R4, R4, -INF , !P1 ;  /* 0xff80000004047808 */ /* 0x000fe20004800000 */
[----:B------:R-:W2:Y:S01]  /*9380*/  MUFU.TANH R22, R22 ;  /* 0x0000001600167308 */ /* 0x000ea20000002400 */
[----:B---3--:R-:W-:Y:S01]  /*9390*/  FFMA.FTZ R18, R35, UR5, R18 ;  /* 0x0000000523127c23 */ /* 0x008fe20008010012 */
[----:B------:R-:W-:Y:S01]  /*93a0*/  ISETP.GE.AND P1, PT, R5, R135, PT ;  /* 0x000000870500720c */ /* 0x000fe20003f26270 */
[----:B------:R-:W-:Y:S01]  /*93b0*/  FMUL.FTZ R179, R179, UR22 ;  /* 0x00000016b3b37c20 */ /* 0x000fe20008410000 */
[----:B------:R-:W-:Y:S01]  /*93c0*/  VIADD R24, R20, 0x29 ;  /* 0x0000002914187836 */ /* 0x000fe20000000000 */
[----:B------:R-:W-:-:S04]  /*93d0*/  DEPBAR.LE SB0, 0x0 ;  /* 0x000080000000791a */ /* 0x000fc80000000000 */
[----:B------:R-:W3:Y:S01]  /*93e0*/  MUFU.TANH R21, R21 ;  /* 0x0000001500157308 */ /* 0x000ee20000002400 */
[----:B------:R-:W-:Y:S01]  /*93f0*/  FSEL R151, R18, -INF , !P6 ;  /* 0xff80000012977808 */ /* 0x000fe20007000000 */
[----:B-1----:R-:W-:Y:S01]  /*9400*/  HMMA.16816.F32.BF16 R172, R164, R8, R172 ;  /* 0x00000008a4ac723c */ /* 0x002fe200000418ac */
[----:B------:R-:W-:Y:S02]  /*9410*/  I2FP.F32.S32 R18, R5 ;  /* 0x0000000500127245 */ /* 0x000fe40000201400 */
[----:B------:R-:W-:-:S03]  /*9420*/  ISETP.GE.AND P6, PT, R5, R2, PT ;  /* 0x000000020500720c */ /* 0x000fc60003fc6270 */
[----:B------:R-:W1:Y:S01]  /*9430*/  MUFU.TANH R28, R140 ;  /* 0x0000008c001c7308 */ /* 0x000e620000002400 */
[C---:B----4-:R-:W-:Y:S01]  /*9440*/  FFMA.FTZ R149, R18.reuse, UR5, R19 ;  /* 0x0000000512957c23 */ /* 0x050fe20008010013 */
[----:B--2---:R-:W-:Y:S01]  /*9450*/  FFMA.FTZ R22, R18, UR5, R22 ;  /* 0x0000000512167c23 */ /* 0x004fe20008010016 */
[----:B------:R-:W-:Y:S01]  /*9460*/  I2FP.F32.S32 R19, R7 ;  /* 0x0000000700137245 */ /* 0x000fe20000201400 */
[C---:B------:R-:W-:Y:S02]  /*9470*/  VIADD R18, R20.reuse, 0x19 ;  /* 0x0000001914127836 */ /* 0x040fe40000000000 */
[----:B------:R-:W-:Y:S01]  /*9480*/  VIADD R8, R20, 0x20 ;  /* 0x0000002014087836 */ /* 0x000fe20000000000 */
[----:B------:R-:W-:Y:S01]  /*9490*/  FSEL R176, R22, -INF , !P6 ;  /* 0xff80000016b07808 */ /* 0x000fe20007000000 */
[----:B------:R-:W2:Y:S01]  /*94a0*/  MUFU.TANH R33, R33 ;  /* 0x0000002100217308 */ /* 0x000ea20000002400 */
[----:B---3--:R-:W-:Y:S01]  /*94b0*/  FFMA.FTZ R21, R35, UR5, R21 ;  /* 0x0000000523157c23 */ /* 0x008fe20008010015 */
[----:B------:R-:W-:-:S02]  /*94c0*/  FSEL R149, R149, -INF , !P1 ;  /* 0xff80000095957808 */ /* 0x000fc40004800000 */
[----:B------:R-:W-:Y:S02]  /*94d0*/  I2FP.F32.S32 R22, R18 ;  /* 0x0000001200167245 */ /* 0x000fe40000201400 */
[----:B------:R-:W-:Y:S02]  /*94e0*/  FSEL R180, R21, -INF , !P5 ;  /* 0xff80000015b47808 */ /* 0x000fe40006800000 */
[----:B------:R-:W3:Y:S01]  /*94f0*/  MUFU.TANH R29, R29 ;  /* 0x0000001d001d7308 */ /* 0x000ee20000002400 */
[----:B-1----:R-:W-:Y:S01]  /*9500*/  FFMA.FTZ R28, R19, UR5, R28 ;  /* 0x00000005131c7c23 */ /* 0x002fe2000801001c */
[----:B------:R-:W-:Y:S01]  /*9510*/  I2FP.F32.S32 R146, R8 ;  /* 0x0000000800927245 */ /* 0x000fe20000201400 */
[----:B------:R-:W-:Y:S01]  /*9520*/  FMUL.FTZ R21, R172, UR22 ;  /* 0x00000016ac157c20 */ /* 0x000fe20008410000 */
[CC--:B------:R-:W-:Y:S01]  /*9530*/  ISETP.GE.AND P5, PT, R7.reuse, R135.reuse, PT ;  /* 0x000000870700720c */ /* 0x0c0fe20003fa6270 */
[----:B------:R-:W-:Y:S01]  /*9540*/  FMUL.FTZ R174, R174, UR22 ;  /* 0x00000016aeae7c20 */ /* 0x000fe20008410000 */
[----:B------:R-:W-:Y:S01]  /*9550*/  ISETP.GE.AND P1, PT, R7, R2, PT ;  /* 0x000000020700720c */ /* 0x000fe20003f26270 */
[----:B------:R-:W-:Y:S01]  /*9560*/  FMUL.FTZ R7, R177, UR22 ;  /* 0x00000016b1077c20 */ /* 0x000fe20008410000 */
[----:B------:R-:W1:Y:S01]  /*9570*/  MUFU.TANH R30, R143 ;  /* 0x0000008f001e7308 */ /* 0x000e620000002400 */
[----:B--2---:R-:W-:Y:S01]  /*9580*/  FFMA.FTZ R33, R19, UR5, R33 ;  /* 0x0000000513217c23 */ /* 0x004fe20008010021 */
[----:B------:R-:W-:Y:S01]  /*9590*/  ISETP.GE.AND P6, PT, R18, R135, PT ;  /* 0x000000871200720c */ /* 0x000fe20003fc6270 */
[----:B------:R-:W-:-:S03]  /*95a0*/  FMUL.FTZ R173, R173, UR22 ;  /* 0x00000016adad7c20 */ /* 0x000fc60008410000 */
[----:B------:R-:W-:Y:S02]  /*95b0*/  FSEL R150, R33, -INF , !P1 ;  /* 0xff80000021967808 */ /* 0x000fe40004800000 */
[----:B------:R-:W2:Y:S01]  /*95c0*/  MUFU.TANH R32, R32 ;  /* 0x0000002000207308 */ /* 0x000ea20000002400 */
[----:B---3--:R-:W-:Y:S01]  /*95d0*/  FFMA.FTZ R29, R22, UR5, R29 ;  /* 0x00000005161d7c23 */ /* 0x008fe2000801001d */
[----:B------:R-:W-:-:S06]  /*95e0*/  ISETP.GE.AND P1, PT, R8, R135, PT ;  /* 0x000000870800720c */ /* 0x000fcc0003f26270 */
[----:B------:R3:W-:Y:S01]  /*95f0*/  MUFU.TANH R31, R137 ;  /* 0x00000089001f7308 */ /* 0x0007e20000002400 */
[----:B-1----:R-:W-:Y:S01]  /*9600*/  FFMA.FTZ R30, R22, UR5, R30 ;  /* 0x00000005161e7c23 */ /* 0x002fe2000801001e */
[----:B------:R-:W-:-:S06]  /*9610*/  VIADD R22, R20, 0x21 ;  /* 0x0000002114167836 */ /* 0x000fcc0000000000 */
[----:B------:R-:W1:Y:S01]  /*9620*/  MUFU.TANH R17, R138 ;  /* 0x0000008a00117308 */ /* 0x000e620000002400 */
[----:B--2---:R-:W-:-:S05]  /*9630*/  FFMA.FTZ R32, R146, UR5, R32 ;  /* 0x0000000592207c23 */ /* 0x004fca0008010020 */
[----:B------:R-:W-:Y:S02]  /*9640*/  FSEL R145, R32, -INF , !P1 ;  /* 0xff80000020917808 */ /* 0x000fe40004800000 */
[-C--:B------:R-:W-:Y:S01]  /*9650*/  ISETP.GE.AND P1, PT, R22, R2.reuse, PT ;  /* 0x000000021600720c */ /* 0x080fe20003f26270 */
[----:B------:R-:W-:Y:S01]  /*9660*/  MUFU.TANH R6, R6 ;  /* 0x0000000600067308 */ /* 0x000fe20000002400 */
[----:B---3--:R-:W-:Y:S01]  /*9670*/  FSEL R137, R28, -INF , !P5 ;  /* 0xff8000001c897808 */ /* 0x008fe20006800000 */
[----:B------:R-:W-:Y:S01]  /*9680*/  BAR.SYNC.DEFER_BLOCKING 0x0 ;  /* 0x0000000000007b1d */ /* 0x000fe20000010000 */
[----:B------:R-:W-:-:S04]  /*9690*/  ISETP.GE.AND P5, PT, R18, R2, PT ;  /* 0x000000021200720c */ /* 0x000fc80003fa6270 */
[----:B------:R-:W-:Y:S01]  /*96a0*/  FSEL R148, R30, -INF , !P5 ;  /* 0xff8000001e947808 */ /* 0x000fe20006800000 */
[----:B------:R2:W3:Y:S01]  /*96b0*/  MUFU.TANH R5, R139 ;  /* 0x0000008b00057308 */ /* 0x0004e20000002400 */
[----:B------:R-:W-:Y:S01]  /*96c0*/  ISETP.GE.AND P5, PT, R22, R135, PT ;  /* 0x000000871600720c */ /* 0x000fe20003fa6270 */
[----:B-1----:R-:W-:Y:S01]  /*96d0*/  FFMA.FTZ R146, R146, UR5, R17 ;  /* 0x0000000592927c23 */ /* 0x002fe20008010011 */
[----:B------:R-:W-:Y:S01]  /*96e0*/  I2FP.F32.S32 R22, R22 ;  /* 0x0000001600167245 */ /* 0x000fe20000201400 */
[----:B------:R-:W-:-:S04]  /*96f0*/  VIADD R17, R20, 0x28 ;  /* 0x0000002814117836 */ /* 0x000fc80000000000 */
[----:B------:R-:W-:Y:S01]  /*9700*/  FFMA.FTZ R31, R22, UR5, R31 ;  /* 0x00000005161f7c23 */ /* 0x000fe2000801001f */
[----:B------:R-:W1:Y:S04]  /*9710*/  MUFU.TANH R18, R178 ;  /* 0x000000b200127308 */ /* 0x000e680000002400 */
[----:B------:R-:W-:Y:S02]  /*9720*/  FSEL R147, R31, -INF , !P5 ;  /* 0xff8000001f937808 */ /* 0x000fe40006800000 */
[-C--:B------:R-:W-:Y:S02]  /*9730*/  ISETP.GE.AND P5, PT, R17, R2.reuse, PT ;  /* 0x000000021100720c */ /* 0x080fe40003fa6270 */
[----:B--2---:R-:W-:Y:S01]  /*9740*/  FSEL R139, R29, -INF , !P6 ;  /* 0xff8000001d8b7808 */ /* 0x004fe20007000000 */
[----:B------:R-:W2:Y:S01]  /*9750*/  MUFU.TANH R7, R7 ;  /* 0x0000000700077308 */ /* 0x000ea20000002400 */
[----:B------:R-:W-:Y:S01]  /*9760*/  ISETP.GE.AND P6, PT, R8, R2, PT ;  /* 0x000000020800720c */ /* 0x000fe20003fc6270 */
[----:B---3--:R-:W-:Y:S01]  /*9770*/  FFMA.FTZ R144, R22, UR5, R5 ;  /* 0x0000000516907c23 */ /* 0x008fe20008010005 */
[----:B------:R-:W-:Y:S01]  /*9780*/  HMMA.16816.F32.BF16 R8, R164, R10, R168 ;  /* 0x0000000aa408723c */ /* 0x000fe200000418a8 */
[----:B------:R-:W-:Y:S01]  /*9790*/  FMUL.FTZ R5, R175, UR22 ;  /* 0x00000016af057c20 */ /* 0x000fe20008410000 */
[----:B------:R-:W-:-:S02]  /*97a0*/  FSEL R146, R146, -INF , !P6 ;  /* 0xff80000092927808 */ /* 0x000fc40007000000 */
[----:B------:R-:W-:Y:S01]  /*97b0*/  ISETP.GE.AND P6, PT, R17, R135, PT ;  /* 0x000000871100720c */ /* 0x000fe20003fc6270 */
[----:B------:R-:W3:Y:S01]  /*97c0*/  MUFU.TANH R19, R179 ;  /* 0x000000b300137308 */ /* 0x000ee20000002400 */
[----:B------:R-:W-:Y:S02]  /*97d0*/  I2FP.F32.S32 R17, R17 ;  /* 0x0000001100117245 */ /* 0x000fe40000201400 */
[----:B------:R-:W-:Y:S02]  /*97e0*/  I2FP.F32.S32 R22, R24 ;  /* 0x0000001800167245 */ /* 0x000fe40000201400 */
[----:B------:R-:W-:Y:S01]  /*97f0*/  FSEL R144, R144, -INF , !P1 ;  /* 0xff80000090907808 */ /* 0x000fe20004800000 */
[C---:B------:R-:W-:Y:S01]  /*9800*/  FFMA.FTZ R143, R17.reuse, UR5, R6 ;  /* 0x00000005118f7c23 */ /* 0x040fe20008010006 */
[----:B-1----:R-:W-:Y:S01]  /*9810*/  FFMA.FTZ R142, R17, UR5, R18 ;  /* 0x00000005118e7c23 */ /* 0x002fe20008010012 */
[----:B------:R-:W1:Y:S01]  /*9820*/  MUFU.TANH R21, R21 ;  /* 0x0000001500157308 */ /* 0x000e620000002400 */
[----:B------:R-:W-:-:S02]  /*9830*/  VIADD R18, R20, 0x30 ;  /* 0x0000003014127836 */ /* 0x000fc40000000000 */
[----:B--2---:R-:W-:Y:S01]  /*9840*/  FFMA.FTZ R141, R22, UR5, R7 ;  /* 0x00000005168d7c23 */ /* 0x004fe20008010007 */
[-C--:B------:R-:W-:Y:S02]  /*9850*/  ISETP.GE.AND P1, PT, R24, R135.reuse, PT ;  /* 0x000000871800720c */ /* 0x080fe40003f26270 */
[----:B------:R-:W-:Y:S02]  /*9860*/  FSEL R143, R143, -INF , !P6 ;  /* 0xff8000008f8f7808 */ /* 0x000fe40007000000 */
[----:B------:R-:W-:Y:S01]  /*9870*/  I2FP.F32.S32 R17, R18 ;  /* 0x0000001200117245 */ /* 0x000fe20000201400 */
[----:B------:R-:W2:Y:S01]  /*9880*/  MUFU.TANH R6, R174 ;  /* 0x000000ae00067308 */ /* 0x000ea20000002400 */
[----:B---3--:R-:W-:Y:S01]  /*9890*/  FFMA.FTZ R19, R22, UR5, R19 ;  /* 0x0000000516137c23 */ /* 0x008fe20008010013 */
[----:B------:R-:W-:Y:S01]  /*98a0*/  FSEL R142, R142, -INF , !P5 ;  /* 0xff8000008e8e7808 */ /* 0x000fe20006800000 */
[----:B------:R-:W-:Y:S01]  /*98b0*/  FMUL.FTZ R7, R8, UR22 ;  /* 0x0000001608077c20 */ /* 0x000fe20008410000 */
[-C--:B------:R-:W-:Y:S01]  /*98c0*/  ISETP.GE.AND P6, PT, R24, R2.reuse, PT ;  /* 0x000000021800720c */ /* 0x080fe20003fc6270 */
[----:B------:R-:W-:Y:S01]  /*98d0*/  VIADD R8, R20, 0x31 ;  /* 0x0000003114087836 */ /* 0x000fe20000000000 */
[----:B------:R-:W-:Y:S01]  /*98e0*/  ISETP.GE.AND P5, PT, R18, R135, PT ;  /* 0x000000871200720c */ /* 0x000fe20003fa6270 */
[----:B------:R-:W-:Y:S01]  /*98f0*/  FMUL.FTZ R10, R10, UR22 ;  /* 0x000000160a0a7c20 */ /* 0x000fe20008410000 */
[----:B------:R-:W3:Y:S01]  /*9900*/  MUFU.TANH R5, R5 ;  /* 0x0000000500057308 */ /* 0x000ee20000002400 */
[----:B-1----:R-:W-:Y:S01]  /*9910*/  FFMA.FTZ R21, R17, UR5, R21 ;  /* 0x0000000511157c23 */ /* 0x002fe20008010015 */
[----:B------:R-:W-:Y:S01]  /*9920*/  FSEL R141, R141, -INF , !P1 ;  /* 0xff8000008d8d7808 */ /* 0x000fe20004800000 */
[----:B------:R-:W-:Y:S01]  /*9930*/  FMUL.FTZ R11, R11, UR22 ;  /* 0x000000160b0b7c20 */ /* 0x000fe20008410000 */
[----:B------:R-:W-:Y:S01]  /*9940*/  ISETP.GE.AND P1, PT, R18, R2, PT ;  /* 0x000000021200720c */ /* 0x000fe20003f26270 */
[----:B------:R-:W-:Y:S01]  /*9950*/  FMUL.FTZ R9, R9, UR22 ;  /* 0x0000001609097c20 */ /* 0x000fe20008410000 */
[----:B------:R-:W-:-:S02]  /*9960*/  FSEL R140, R19, -INF , !P6 ;  /* 0xff800000138c7808 */ /* 0x000fc40007000000 */
[----:B------:R-:W1:Y:S01]  /*9970*/  MUFU.TANH R7, R7 ;  /* 0x0000000700077308 */ /* 0x000e620000002400 */
[----:B--2---:R-:W-:Y:S01]  /*9980*/  FFMA.FTZ R6, R17, UR5, R6 ;  /* 0x0000000511067c23 */ /* 0x004fe20008010006 */
[----:B------:R-:W-:Y:S01]  /*9990*/  FMUL.FTZ R17, R14, UR22 ;  /* 0x000000160e117c20 */ /* 0x000fe20008410000 */
[----:B------:R-:W-:Y:S01]  /*99a0*/  FSEL R171, R21, -INF , !P5 ;  /* 0xff80000015ab7808 */ /* 0x000fe20006800000 */
[----:B------:R-:W-:Y:S01]  /*99b0*/  VIADD R14, R20, 0x38 ;  /* 0x00000038140e7836 */ /* 0x000fe20000000000 */
[C---:B------:R-:W-:Y:S02]  /*99c0*/  ISETP.GE.AND P6, PT, R8.reuse, R135, PT ;  /* 0x000000870800720c */ /* 0x040fe40003fc6270 */
[----:B------:R-:W-:Y:S01]  /*99d0*/  ISETP.GE.AND P5, PT, R8, R2, PT ;  /* 0x000000020800720c */ /* 0x000fe20003fa6270 */
[----:B------:R-:W2:Y:S01]  /*99e0*/  MUFU.TANH R173, R173 ;  /* 0x000000ad00ad7308 */ /* 0x000ea20000002400 */
[----:B------:R-:W-:Y:S02]  /*99f0*/  FSEL R166, R6, -INF , !P1 ;  /* 0xff80000006a67808 */ /* 0x000fe40004800000 */
[----:B------:R-:W-:-:S02]  /*9a00*/  I2FP.F32.S32 R8, R8 ;  /* 0x0000000800087245 */ /* 0x000fc40000201400 */
[----:B------:R-:W-:Y:S02]  /*9a10*/  I2FP.F32.S32 R18, R14 ;  /* 0x0000000e00127245 */ /* 0x000fe40000201400 */
[----:B------:R-:W-:Y:S01]  /*9a20*/  ISETP.GE.AND P1, PT, R14, R135, PT ;  /* 0x000000870e00720c */ /* 0x000fe20003f26270 */
[----:B------:R-:W4:Y:S01]  /*9a30*/  MUFU.TANH R6, R17 ;  /* 0x0000001100067308 */ /* 0x000f220000002400 */
[----:B---3--:R-:W-:Y:S01]  /*9a40*/  FFMA.FTZ R5, R8, UR5, R5 ;  /* 0x0000000508057c23 */ /* 0x008fe20008010005 */
[----:B-1----:R-:W-:-:S04]  /*9a50*/  FFMA.FTZ R167, R18, UR5, R7 ;  /* 0x0000000512a77c23 */ /* 0x002fc80008010007 */
[----:B------:R-:W-:Y:S02]  /*9a60*/  FSEL R164, R5, -INF , !P5 ;  /* 0xff80000005a47808 */ /* 0x000fe40006800000 */
[----:B------:R-:W1:Y:S01]  /*9a70*/  MUFU.TANH R10, R10 ;  /* 0x0000000a000a7308 */ /* 0x000e620000002400 */
[----:B------:R-:W-:Y:S01]  /*9a80*/  I2FP.F32.S32 R5, R20 ;  /* 0x0000001400057245 */ /* 0x000fe20000201400 */
[----:B--2---:R-:W-:Y:S01]  /*9a90*/  FFMA.FTZ R169, R8, UR5, R173 ;  /* 0x0000000508a97c23 */ /* 0x004fe200080100ad */
[C---:B------:R-:W-:Y:S02]  /*9aa0*/  ISETP.GE.AND P5, PT, R20.reuse, R135, PT ;  /* 0x000000871400720c */ /* 0x040fe40003fa6270 */
[----:B------:R-:W-:Y:S01]  /*9ab0*/  FSEL R167, R167, -INF , !P1 ;  /* 0xff800000a7a77808 */ /* 0x000fe20004800000 */
[C---:B------:R-:W-:Y:S01]  /*9ac0*/  FFMA.FTZ R0, R5.reuse, UR5, R0 ;  /* 0x0000000505007c23 */ /* 0x040fe20008010000 */
[C---:B------:R-:W-:Y:S01]  /*9ad0*/  ISETP.GE.AND P1, PT, R20.reuse, R2, PT ;  /* 0x000000021400720c */ /* 0x040fe20003f26270 */
[----:B------:R-:W2:Y:S01]  /*9ae0*/  MUFU.TANH R7, R9 ;  /* 0x0000000900077308 */ /* 0x000ea20000002400 */
[----:B----4-:R-:W-:Y:S01]  /*9af0*/  FFMA.FTZ R6, R5, UR5, R6 ;  /* 0x0000000505067c23 */ /* 0x010fe20008010006 */
[----:B------:R-:W-:Y:S01]  /*9b00*/  VIADD R20, R20, 0x39 ;  /* 0x0000003914147836 */ /* 0x000fe20000000000 */
[----:B------:R-:W-:-:S02]  /*9b10*/  FSEL R5, R0, -INF , !P5 ;  /* 0xff80000000057808 */ /* 0x000fc40006800000 */
[----:B------:R-:W-:Y:S02]  /*9b20*/  FSEL R169, R169, -INF , !P6 ;  /* 0xff800000a9a97808 */ /* 0x000fe40007000000 */
[----:B------:R-:W-:Y:S01]  /*9b30*/  FSEL R0, R6, -INF , !P1 ;  /* 0xff80000006007808 */ /* 0x000fe20004800000 */
[----:B------:R-:W3:Y:S01]  /*9b40*/  MUFU.TANH R11, R11 ;  /* 0x0000000b000b7308 */ /* 0x000ee20000002400 */
[----:B------:R-:W-:Y:S01]  /*9b50*/  PLOP3.LUT P1, PT, PT, PT, UP0, 0x80, 0x0 ;  /* 0x000000000000781c */ /* 0x000fe20003f2f008 */
[----:B-1----:R-:W-:Y:S01]  /*9b60*/  FFMA.FTZ R10, R18, UR5, R10 ;  /* 0x00000005120a7c23 */ /* 0x002fe2000801000a */
[----:B------:R-:W-:Y:S02]  /*9b70*/  I2FP.F32.S32 R8, R20 ;  /* 0x0000001400087245 */ /* 0x000fe40000201400 */
[-C--:B------:R-:W-:Y:S02]  /*9b80*/  ISETP.GE.AND P6, PT, R14, R2.reuse, PT ;  /* 0x000000020e00720c */ /* 0x080fe40003fc6270 */
[----:B------:R-:W-:-:S02]  /*9b90*/  ISETP.GE.AND P5, PT, R20, R2, PT ;  /* 0x000000021400720c */ /* 0x000fc40003fa6270 */
[----:B------:R-:W-:Y:S01]  /*9ba0*/  FSEL R162, R10, -INF , !P6 ;  /* 0xff8000000aa27808 */ /* 0x000fe20007000000 */
[----:B--2---:R-:W-:Y:S01]  /*9bb0*/  FFMA.FTZ R7, R8, UR5, R7 ;  /* 0x0000000508077c23 */ /* 0x004fe20008010007 */
[----:B------:R-:W-:-:S04]  /*9bc0*/  ISETP.GE.AND P6, PT, R20, R135, PT ;  /* 0x000000871400720c */ /* 0x000fc80003fc6270 */
[----:B------:R-:W-:Y:S01]  /*9bd0*/  FSEL R165, R7, -INF , !P6 ;  /* 0xff80000007a57808 */ /* 0x000fe20007000000 */
[----:B---3--:R-:W-:-:S05]  /*9be0*/  FFMA.FTZ R11, R8, UR5, R11 ;  /* 0x00000005080b7c23 */ /* 0x008fca000801000b */
[----:B------:R-:W-:Y:S01]  /*9bf0*/  FSEL R161, R11, -INF , !P5 ;  /* 0xff8000000ba17808 */ /* 0x000fe20006800000 */
[----:B------:R-:W-:Y:S06]  /*9c00*/  @!P1 BRA `(.L_x_2363) ;  /* 0x0000000c00309947 */ /* 0x000fec0003800000 */
        /* <DEDUP_REMOVED lines=72> */
.L_x_2364:
[----:B------:R-:W-:-:S04]  /*a090*/  ULEA UR16, -UR6, URZ, 0x6 ;  /* 0x0000003f06107291 */ /* 0x000fc8000f8e313f */
[----:B------:R-:W-:-:S12]  /*a0a0*/  USHF.R.S32.HI UR8, URZ, 0x1f, UR16 ;  /* 0x0000001f3f087899 */ /* 0x000fd80008011410 */
.L_x_2365:
[----:B------:R-:W-:Y:S01]  /*a0b0*/  IMAD.U32 R31, RZ, RZ, UR16 ;  /* 0x00000010ff1f7e24 */ /* 0x000fe2000f8e00ff */
[C---:B------:R-:W-:Y:S01]  /*a0c0*/  @!P3 IADD3 R11, P5, R133.reuse, UR16, RZ ;  /* 0x00000010850bbc10 */ /* 0x040fe2000ffbe0ff */
[----:B------:R-:W-:Y:S01]  /*a0d0*/  IMAD.U32 R7, RZ, RZ, UR16 ;  /* 0x00000010ff077e24 */ /* 0x000fe2000f8e00ff */
[----:B------:R-:W-:Y:S01]  /*a0e0*/  @!P2 IADD3 R9, P1, R133, UR16, RZ ;  /* 0x000000108509ac10 */ /* 0x000fe2000ff3e0ff */
[----:B------:R-:W-:Y:S01]  /*a0f0*/  IMAD.U32 R6, RZ, RZ, UR8 ;  /* 0x00000008ff067e24 */ /* 0x000fe2000f8e00ff */
[-C--:B------:R-:W-:Y:S01]  /*a100*/  @!P4 LEA R30, P6, R31, R218.reuse, 0x1 ;  /* 0x000000da1f1ec211 */ /* 0x080fe200078c08ff */
[----:B------:R-:W-:Y:S01]  /*a110*/  IMAD.U32 R10, RZ, RZ, UR27 ;  /* 0x0000001bff0a7e24 */ /* 0x000fe2000f8e00ff */
[C---:B------:R-:W-:Y:S01]  /*a120*/  @!P3 IADD3.X R2, R134.reuse, UR8, RZ, P5, !PT ;  /* 0x000000088602bc10 */ /* 0x040fe2000affe4ff */
[----:B------:R-:W-:Y:S01]  /*a130*/  IMAD.U32 R8, RZ, RZ, UR27 ;  /* 0x0000001bff087e24 */ /* 0x000fe2000f8e00ff */
[-C--:B------:R-:W-:Y:S01]  /*a140*/  @!P4 LEA.HI.X R31, R7, R217.reuse, R6, 0x1, P6 ;  /* 0x000000d9071fc211 */ /* 0x080fe200030f0c06 */
[----:B------:R-:W-:Y:S01]  /*a150*/  IMAD.U32 R7, RZ, RZ, UR27 ;  /* 0x0000001bff077e24 */ /* 0x000fe2000f8e00ff */
[C---:B------:R-:W-:Y:S01]  /*a160*/  @!P3 LEA R28, P5, R11.reuse, UR20, 0x1 ;  /* 0x000000140b1cbc11 */ /* 0x040fe2000f8a08ff */
[----:B------:R-:W-:Y:S01]  /*a170*/  UIADD3 UR7, UP1, UP0, UR27, UR16, UR27 ;  /* 0x000000101b077290 */ /* 0x000fe2000f83e01b */
[----:B------:R-:W-:Y:S01]  /*a180*/  @!P2 IADD3.X R6, R134, UR8, RZ, P1, !PT ;  /* 0x000000088606ac10 */ /* 0x000fe20008ffe4ff */
[----:B------:R1:W-:Y:S01]  /*a190*/  @P4 STS.128 [R211+0x6000], RZ ;  /* 0x006000ffd3004388 */ /* 0x0003e20000000c00 */
[----:B------:R-:W-:Y:S01]  /*a1a0*/  @!P3 LEA.HI.X R29, R11, UR21, R2, 0x1, P5 ;  /* 0x000000150b1dbc11 */ /* 0x000fe2000a8f0c02 */
[----:B------:R-:W-:Y:S01]  /*a1b0*/  IMAD.U32 R2, RZ, RZ, UR26 ;  /* 0x0000001aff027e24 */ /* 0x000fe2000f8e00ff */
[----:B------:R-:W-:Y:S01]  /*a1c0*/  @!P2 LEA R20, P1, R9, UR20, 0x1 ;  /* 0x000000140914ac11 */ /* 0x000fe2000f8208ff */
[----:B------:R-:W-:Y:S01]  /*a1d0*/  UIADD3.X UR4, UR26, UR8, UR26, UP1, UP0 ;  /* 0x000000081a047290 */ /* 0x000fe20008fe041a */
[----:B------:R-:W-:Y:S01]  /*a1e0*/  @!P4 IADD3 R7, P5, R7, UR16, RZ ;  /* 0x000000100707cc10 */ /* 0x000fe2000ffbe0ff */
[----:B------:R-:W-:Y:S01]  /*a1f0*/  IMAD.U32 R11, RZ, RZ, UR7 ;  /* 0x00000007ff0b7e24 */ /* 0x000fe2000f8e00ff */
[----:B------:R-:W-:Y:S01]  /*a200*/  @!P2 LEA.HI.X R21, R9, UR21, R6, 0x1, P1 ;  /* 0x000000150915ac11 */ /* 0x000fe200088f0c06 */
[----:B------:R-:W-:Y:S01]  /*a210*/  IMAD.U32 R9, RZ, RZ, UR26 ;  /* 0x0000001aff097e24 */ /* 0x000fe2000f8e00ff */
[----:B------:R-:W-:Y:S01]  /*a220*/  @!P4 IADD3.X R2, R2, UR8, RZ, P5, !PT ;  /* 0x000000080202cc10 */ /* 0x000fe2000affe4ff */
[----:B------:R-:W-:Y:S01]  /*a230*/  IMAD.U32 R6, RZ, RZ, UR7 ;  /* 0x00000007ff067e24 */ /* 0x000fe2000f8e00ff */
[----:B------:R-:W-:Y:S01]  /*a240*/  @!P4 LEA R26, P6, R7, R218, 0x1 ;  /* 0x000000da071ac211 */ /* 0x000fe200078c08ff */
[----:B------:R-:W-:Y:S01]  /*a250*/  @!PT LDS RZ, [RZ] ;  /* 0x00000000fffff984 */ /* 0x000fe20000000800 */
[----:B------:R-:W-:Y:S01]  /*a260*/  @!PT LDS RZ, [RZ] ;  /* 0x00000000fffff984 */ /* 0x000fe20000000800 */
[----:B------:R-:W-:Y:S01]  /*a270*/  @!PT LDS RZ, [RZ] ;  /* 0x00000000fffff984 */ /* 0x000fe20000000800 */
[----:B------:R1:W-:Y:S01]  /*a280*/  @!P4 LDGSTS.E.BYPASS.LTC128B.128 [R211+0x6000], desc[UR24][R30.64] ;  /* 0x060000001ed3cfae */ /* 0x0003e2000b901d58 */
[----:B------:R-:W-:Y:S01]  /*a290*/  @!P3 IADD3 R10, P5, P1, R133, UR16, R10 ;  /* 0x00000010850abc10 */ /* 0x000fe2000f9be00a */
[----:B------:R-:W-:Y:S01]  /*a2a0*/  BSSY B0, `(.L_x_2366) ;  /* 0x000005c000007945 */ /* 0x000fe20003800000 */
[----:B------:R-:W-:Y:S01]  /*a2b0*/  @!P4 LEA.HI.X R27, R7, R217, R2, 0x1, P6 ;  /* 0x000000d9071bc211 */ /* 0x000fe200030f0c02 */
[----:B------:R-:W-:Y:S01]  /*a2c0*/  IMAD.U32 R7, RZ, RZ, UR26 ;  /* 0x0000001aff077e24 */ /* 0x000fe2000f8e00ff */
[----:B------:R-:W-:Y:S01]  /*a2d0*/  @!P3 IADD3.X R9, R134, UR8, R9, P5, P1 ;  /* 0x000000088609bc10 */ /* 0x000fe2000afe2409 */
[----:B------:R-:W-:Y:S01]  /*a2e0*/  IMAD.U32 R2, RZ, RZ, UR4 ;  /* 0x00000004ff027e24 */ /* 0x000fe2000f8e00ff */
[----:B------:R-:W-:Y:S01]  /*a2f0*/  @!P2 IADD3 R8, P5, P1, R133, UR16, R8 ;  /* 0x000000108508ac10 */ /* 0x000fe2000f9be008 */
[----:B------:R1:W-:Y:S01]  /*a300*/  @P3 STS.128 [R211+0x8000], RZ ;  /* 0x008000ffd3003388 */ /* 0x0003e20000000c00 */
[----:B------:R-:W-:-:S02]  /*a310*/  @!P3 LEA R24, P6, R10, UR20, 0x1 ;  /* 0x000000140a18bc11 */ /* 0x000fc4000f8c08ff */
[----:B------:R-:W-:Y:S01]  /*a320*/  @!P2 IADD3.X R7, R134, UR8, R7, P5, P1 ;  /* 0x000000088607ac10 */ /* 0x000fe2000afe2407 */
[----:B------:R-:W-:Y:S01]  /*a330*/  @!PT LDS RZ, [RZ] ;  /* 0x00000000fffff984 */ /* 0x000fe20000000800 */
[----:B------:R-:W-:Y:S01]  /*a340*/  @!PT LDS RZ, [RZ] ;  /* 0x00000000fffff984 */ /* 0x000fe20000000800 */
[----:B------:R-:W-:Y:S01]  /*a350*/  @!PT LDS RZ, [RZ] ;  /* 0x00000000fffff984 */ /* 0x000fe20000000800 */
[----:B------:R1:W-:Y:S01]  /*a360*/  @!P3 LDGSTS.E.BYPASS.LTC128B.128 [R211+0x8000], desc[UR24][R28.64+0x80] ;  /* 0x080000801cd3bfae */ /* 0x0003e2000b901d58 */
[C---:B------:R-:W-:Y:S02]  /*a370*/  @!P2 LEA R18, P1, R8.reuse, UR20, 0x1 ;  /* 0x000000140812ac11 */ /* 0x040fe4000f8208ff */
[----:B------:R-:W-:Y:S01]  /*a380*/  @!P4 LEA R32, P5, R11, R218, 0x1 ;  /* 0x000000da0b20c211 */ /* 0x000fe200078a08ff */
[----:B------:R1:W-:Y:S01]  /*a390*/  @P2 STS.128 [R211+0xa000], RZ ;  /* 0x00a000ffd3002388 */ /* 0x0003e20000000c00 */
[----:B------:R-:W-:Y:S02]  /*a3a0*/  @!P2 LEA.HI.X R19, R8, UR21, R7, 0x1, P1 ;  /* 0x000000150813ac11 */ /* 0x000fe400088f0c07 */
[----:B------:R-:W-:Y:S01]  /*a3b0*/  @!P3 IADD3 R7, P1, R133, UR7, RZ ;  /* 0x000000078507bc10 */ /* 0x000fe2000ff3e0ff */
[----:B------:R-:W-:Y:S01]  /*a3c0*/  @!PT LDS RZ, [RZ] ;  /* 0x00000000fffff984 */ /* 0x000fe20000000800 */
[----:B------:R-:W-:Y:S01]  /*a3d0*/  @!PT LDS RZ, [RZ] ;  /* 0x00000000fffff984 */ /* 0x000fe20000000800 */
[----:B------:R-:W-:Y:S01]  /*a3e0*/  @!PT LDS RZ, [RZ] ;  /* 0x00000000fffff984 */ /* 0x000fe20000000800 */
[----:B------:R1:W-:Y:S01]  /*a3f0*/  @!P2 LDGSTS.E.BYPASS.LTC128B.128 [R211+0xa000], desc[UR24][R20.64+0x100] ;  /* 0x0a00010014d3afae */ /* 0x0003e2000b901d58 */
[----:B------:R-:W-:-:S02]  /*a400*/  @!P3 LEA.HI.X R25, R10, UR21, R9, 0x1, P6 ;  /* 0x000000150a19bc11 */ /* 0x000fc4000b0f0c09 */
[----:B------:R-:W-:Y:S01]  /*a410*/  @!P4 LEA.HI.X R33, R6, R217, R2, 0x1, P5 ;  /* 0x000000d90621c211 */ /* 0x000fe200028f0c02 */
[----:B------:R1:W-:Y:S01]  /*a420*/  @P4 STS.128 [R211+0x6800], RZ ;  /* 0x006800ffd3004388 */ /* 0x0003e20000000c00 */
[----:B------:R-:W-:Y:S01]  /*a430*/  @!P2 IADD3 R9, P5, R133, UR7, RZ ;  /* 0x000000078509ac10 */ /* 0x000fe2000ffbe0ff */
[----:B------:R-:W-:Y:S01]  /*a440*/  UIADD3 UR7, UP0, UR27, UR7, URZ ;  /* 0x000000071b077290 */ /* 0x000fe2000ff1e03f */
[C---:B------:R-:W-:Y:S01]  /*a450*/  @!P3 IADD3.X R6, R134.reuse, UR4, RZ, P1, !PT ;  /* 0x000000048606bc10 */ /* 0x040fe20008ffe4ff */
[----:B------:R-:W-:Y:S01]  /*a460*/  @!PT LDS RZ, [RZ] ;  /* 0x00000000fffff984 */ /* 0x000fe20000000800 */
[----:B------:R-:W-:Y:S01]  /*a470*/  @!PT LDS RZ, [RZ] ;  /* 0x00000000fffff984 */ /* 0x000fe20000000800 */
[----:B------:R-:W-:Y:S01]  /*a480*/  @!PT LDS RZ, [RZ] ;  /* 0x00000000fffff984 */ /* 0x000fe20000000800 */
[----:B------:R1:W-:Y:S01]  /*a490*/  @!P4 LDGSTS.E.BYPASS.LTC128B.128 [R211+0x6800], desc[UR24][R26.64] ;  /* 0x068000001ad3cfae */ /* 0x0003e2000b901d58 */
[----:B------:R-:W-:Y:S02]  /*a4a0*/  @!P3 LEA R34, P1, R7, UR20, 0x1 ;  /* 0x000000140722bc11 */ /* 0x000fe4000f8208ff */
[----:B------:R-:W-:Y:S01]  /*a4b0*/  @!P2 IADD3.X R2, R134, UR4, RZ, P5, !PT ;  /* 0x000000048602ac10 */ /* 0x000fe2000affe4ff */
[----:B------:R-:W-:Y:S01]  /*a4c0*/  UIADD3.X UR4, UR26, UR4, URZ, UP0, !UPT ;  /* 0x000000041a047290 */ /* 0x000fe200087fe43f */
[----:B------:R-:W-:Y:S01]  /*a4d0*/  @!P2 LEA R10, P5, R9, UR20, 0x1 ;  /* 0x00000014090aac11 */ /* 0x000fe2000f8a08ff */
[----:B------:R1:W-:Y:S01]  /*a4e0*/  @P3 STS.128 [R211+0x8800], RZ ;  /* 0x008800ffd3003388 */ /* 0x0003e20000000c00 */
[----:B------:R-:W-:Y:S01]  /*a4f0*/  @!P3 LEA.HI.X R35, R7, UR21, R6, 0x1, P1 ;  /* 0x000000150723bc11 */ /* 0x000fe200088f0c06 */
[----:B------:R-:W-:Y:S01]  /*a500*/  IMAD.U32 R7, RZ, RZ, UR7 ;  /* 0x00000007ff077e24 */ /* 0x000fe2000f8e00ff */
[----:B------:R-:W-:Y:S01]  /*a510*/  @!P3 IADD3 R8, P1, R133, UR7, RZ ;  /* 0x000000078508bc10 */ /* 0x000fe2000ff3e0ff */
[----:B------:R-:W-:Y:S01]  /*a520*/  IMAD.U32 R6, RZ, RZ, UR7 ;  /* 0x00000007ff067e24 */ /* 0x000fe2000f8e00ff */
[----:B------:R-:W-:Y:S01]  /*a530*/  @!P2 LEA.HI.X R11, R9, UR21, R2, 0x1, P5 ;  /* 0x00000015090bac11 */ /* 0x000fe2000a8f0c02 */
[----:B------:R-:W-:Y:S01]  /*a540*/  IMAD.U32 R2, RZ, RZ, UR4 ;  /* 0x00000004ff027e24 */ /* 0x000fe2000f8e00ff */
[----:B------:R-:W-:Y:S01]  /*a550*/  @!PT LDS RZ, [RZ] ;  /* 0x00000000fffff984 */ /* 0x000fe20000000800 */
[----:B------:R-:W-:Y:S01]  /*a560*/  @!PT LDS RZ, [RZ] ;  /* 0x00000000fffff984 */ /* 0x000fe20000000800 */
[----:B------:R-:W-:Y:S01]  /*a570*/  @!PT LDS RZ, [RZ] ;  /* 0x00000000fffff984 */ /* 0x000fe20000000800 */
[----:B------:R1:W-:Y:S01]  /*a580*/  @!P3 LDGSTS.E.BYPASS.LTC128B.128 [R211+0x8800], desc[UR24][R24.64+0x80] ;  /* 0x0880008018d3bfae */ /* 0x0003e2000b901d58 */
[----:B------:R-:W-:-:S02]  /*a590*/  @!P4 LEA R154, P5, R7, R218, 0x1 ;  /* 0x000000da079ac211 */ /* 0x000fc400078a08ff */
[----:B------:R-:W-:Y:S01]  /*a5a0*/  @!P3 IADD3.X R7, R134, UR4, RZ, P1, !PT ;  /* 0x000000048607bc10 */ /* 0x000fe20008ffe4ff */
[----:B------:R1:W-:Y:S01]  /*a5b0*/  @P2 STS.128 [R211+0xa800], RZ ;  /* 0x00a800ffd3002388 */ /* 0x0003e20000000c00 */
[----:B------:R-:W-:Y:S02]  /*a5c0*/  @!P3 LEA R152, P1, R8, UR20, 0x1 ;  /* 0x000000140898bc11 */ /* 0x000fe4000f8208ff */
        /* <DEDUP_REMOVED lines=35> */
[----:B------:R-:W-:-:S04]  /*a800*/  LEA R6, P1, R133, UR20, 0x1 ;  /* 0x0000001485067c11 */ /* 0x000fc8000f8208ff */
[----:B------:R-:W-:-:S05]  /*a810*/  LEA.HI.X R7, R133, UR21, R134, 0x1, P1 ;  /* 0x0000001585077c11 */ /* 0x000fca00088f0c86 */
[----:B------:R-:W-:Y:S01]  /*a820*/  @!PT LDS RZ, [RZ] ;  /* 0x00000000fffff984 */ /* 0x000fe20000000800 */
[----:B------:R-:W-:Y:S01]  /*a830*/  @!PT LDS RZ, [RZ] ;  /* 0x00000000fffff984 */ /* 0x000fe20000000800 */
[----:B------:R-:W-:Y:S01]  /*a840*/  @!PT LDS RZ, [RZ] ;  /* 0x00000000fffff984 */ /* 0x000fe20000000800 */
[----:B------:R2:W-:Y:S04]  /*a850*/  LDGSTS.E.BYPASS.LTC128B.128 [R211+0xb800], desc[UR24][R6.64+0x100] ;  /* 0x0b80010006d37fae */ /* 0x0005e8000b901d58 */
.L_x_2367:
[----:B------:R-:W-:Y:S05]  /*a860*/  BSYNC B0 ;  /* 0x0000000000007941 */ /* 0x000fea0003800000 */
.L_x_2366:
[----:B------:R-:W0:Y:S01]  /*a870*/  LDGDEPBAR ;  /* 0x00000000000079af */ /* 0x000e220000000000 */
[----:B--2---:R-:W-:Y:S01]  /*a880*/  IMAD.U32 R7, RZ, RZ, UR16 ;  /* 0x00000010ff077e24 */ /* 0x004fe2000f8e00ff */
[----:B------:R-:W-:Y:S01]  /*a890*/  MOV R2, UR8 ;  /* 0x0000000800027c02 */ /* 0x000fe20008000f00 */
[----:B------:R-:W-:-:S03]  /*a8a0*/  IMAD.U32 R6, RZ, RZ, UR16 ;  /* 0x00000010ff067e24 */ /* 0x000fc6000f8e00ff */
[----:B------:R-:W-:-:S04]  /*a8b0*/  LEA R218, P1, R7, R218, 0x1 ;  /* 0x000000da07da7211 */ /* 0x000fc800078208ff */
[----:B------:R-:W-:-:S09]  /*a8c0*/  LEA.HI.X R217, R6, R217, R2, 0x1, P1 ;  /* 0x000000d906d97211 */ /* 0x000fd200008f0c02 */
.L_x_2363:
[----:B------:R-:W-:Y:S01]  /*a8d0*/  FMNMX.FTZ R9, R3, R0, !PT ;  /* 0x0000000003097209 */ /* 0x000fe20007810000 */
[----:B-1----:R-:W-:Y:S01]  /*a8e0*/  LDSM.16.MT88.4 R24, [R197+0xc000] ;  /* 0x00c00000c518783b */ /* 0x002fe20000004200 */
        /* <DEDUP_REMOVED lines=48> */
[--C-:B------:R-:W-:Y:S01]  /*abf0*/  FFMA.FTZ R0, R16, UR14, -R163.reuse ;  /* 0x0000000e10007c23 */ /* 0x100fe200080108a3 */
[----:B------:R-:W-:Y:S01]  /*ac00*/  FFMA.FTZ R159, R4, UR14, -R163 ;  /* 0x0000000e049f7c23 */ /* 0x000fe200080108a3 */
[----:B------:R-:W1:Y:S01]  /*ac10*/  LDSM.16.MT88.4 R16, [R198+0xc000] ;  /* 0x00c00000c610783b */ /* 0x000e620000004200 */
[--C-:B------:R-:W-:Y:S01]  /*ac20*/  FFMA.FTZ R156, R5, UR14, -R168.reuse ;  /* 0x0000000e059c7c23 */ /* 0x100fe200080108a8 */
[----:B------:R-:W-:Y:S01]  /*ac30*/  FSEL R5, R158, RZ, P2 ;  /* 0x000000ff9e057208 */ /* 0x000fe20001000000 */
[--C-:B------:R-:W-:Y:S01]  /*ac40*/  FFMA.FTZ R155, R23, UR14, -R168.reuse ;  /* 0x0000000e179b7c23 */ /* 0x100fe200080108a8 */
[----:B------:R-:W-:Y:S01]  /*ac50*/  FSEL R4, R157, RZ, P1 ;  /* 0x000000ff9d047208 */ /* 0x000fe20000800000 */
[--C-:B------:R-:W-:Y:S01]  /*ac60*/  FFMA.FTZ R154, R15, UR14, -R168.reuse ;  /* 0x0000000e0f9a7c23 */ /* 0x100fe200080108a8 */
[----:B------:R-:W-:Y:S01]  /*ac70*/  FFMA.FTZ R153, R13, UR14, -R168 ;  /* 0x0000000e0d997c23 */ /* 0x000fe200080108a8 */
[----:B------:R-:W-:Y:S01]  /*ac80*/  FADD.FTZ R5, R132, -R5 ;  /* 0x8000000584057221 */ /* 0x000fe20000010000 */
[--C-:B------:R-:W-:Y:S01]  /*ac90*/  FFMA.FTZ R2, R12, UR14, -R163.reuse ;  /* 0x0000000e0c027c23 */ /* 0x100fe200080108a3 */
[----:B------:R-:W-:Y:S01]  /*aca0*/  FADD.FTZ R4, R3, -R4 ;  /* 0x8000000403047221 */ /* 0x000fe20000010000 */
[----:B------:R-:W-:Y:S01]  /*acb0*/  MUFU.EX2 R156, R156 ;  /* 0x0000009c009c7308 */ /* 0x000fe20000000800 */
[----:B------:R-:W-:Y:S01]  /*acc0*/  FMUL.FTZ R160, R5, UR14 ;  /* 0x0000000e05a07c20 */ /* 0x000fe20008410000 */
[--C-:B------:R-:W-:Y:S01]  /*acd0*/  FFMA.FTZ R172, R137, UR14, -R168.reuse ;  /* 0x0000000e89ac7c23 */ /* 0x100fe200080108a8 */
[----:B------:R-:W-:Y:S01]  /*ace0*/  FMUL.FTZ R3, R4, UR14 ;  /* 0x0000000e04037c20 */ /* 0x000fe20008410000 */
        /* <DEDUP_REMOVED lines=72> */
[----:B------:R-:W3:Y:S01]  /*b170*/  MUFU.EX2 R173, R173 ;  /* 0x000000ad00ad7308 */ /* 0x000ee20000000800 */
        /* <DEDUP_REMOVED lines=22> */
[----:B------:R-:W4:Y:S01]  /*b2e0*/  LDSM.16.MT88.4 R108, [R197+0xe000] ;  /* 0x00e00000c56c783b */ /* 0x000f220000004200 */
        /* <DEDUP_REMOVED lines=29> */
[----:B------:R-:W2:Y:S02]  /*b4c0*/  MUFU.EX2 R179, R179 ;  /* 0x000000b300b37308 */ /* 0x000ea40000000800 */
        /* <DEDUP_REMOVED lines=11> */
[----:B------:R-:W3:Y:S01]  /*b580*/  LDSM.16.MT88.4 R112, [R200+0x10000] ;  /* 0x01000000c870783b */ /* 0x000ee20000004200 */
[-C--:B------:R-:W-:Y:S01]  /*b590*/  FMUL.FTZ R52, R56, R160.reuse ;  /* 0x000000a038347220 */ /* 0x080fe20000410000 */
[-C--:B------:R-:W-:Y:S01]  /*b5a0*/  FMUL.FTZ R53, R57, R160.reuse ;  /* 0x000000a039357220 */ /* 0x080fe20000410000 */
[-C--:B------:R-:W-:Y:S01]  /*b5b0*/  FMUL.FTZ R54, R58, R3.reuse ;  /* 0x000000033a367220 */ /* 0x080fe20000410000 */
[-C--:B------:R-:W-:Y:S01]  /*b5c0*/  FMUL.FTZ R55, R59, R3.reuse ;  /* 0x000000033b377220 */ /* 0x080fe20000410000 */
[----:B------:R-:W2:Y:S01]  /*b5d0*/  MUFU.EX2 R181, R181 ;  /* 0x000000b500b57308 */ /* 0x000ea20000000800 */
[C---:B----4-:R-:W-:Y:S06]  /*b5e0*/  HMMA.16816.F32.BF16 R56, R4.reuse, R108, R116 ;  /* 0x0000006c0438723c */ /* 0x050fec0000041874 */
        /* <DEDUP_REMOVED lines=23> */
[C---:B---3--:R-:W-:Y:S01]  /*b760*/  HMMA.16816.F32.BF16 R72, R4.reuse, R112, R116 ;  /* 0x000000700448723c */ /* 0x048fe20000041874 */
[----:B------:R-:W3:Y:S05]  /*b770*/  LDSM.16.MT88.4 R116, [R198+0xc800] ;  /* 0x00c80000c674783b */ /* 0x000eea0000004200 */
[C---:B------:R-:W-:Y:S01]  /*b780*/  HMMA.16816.F32.BF16 R68, R4.reuse, R114, R68 ;  /* 0x000000720444723c */ /* 0x040fe20000041844 */
[-C--:B------:R-:W-:Y:S01]  /*b790*/  FMUL.FTZ R112, R80, R160.reuse ;  /* 0x000000a050707220 */ /* 0x080fe20000410000 */
[-C--:B------:R-:W-:Y:S01]  /*b7a0*/  FMUL.FTZ R113, R81, R160.reuse ;  /* 0x000000a051717220 */ /* 0x080fe20000410000 */
[-C--:B------:R-:W-:Y:S01]  /*b7b0*/  FMUL.FTZ R80, R84, R160.reuse ;  /* 0x000000a054507220 */ /* 0x080fe20000410000 */
[----:B------:R-:W-:Y:S01]  /*b7c0*/  FMUL.FTZ R81, R85, R160 ;  /* 0x000000a055517220 */ /* 0x000fe20000410000 */
[----:B------:R-:W-:Y:S01]  /*b7d0*/  MUFU.EX2 R182, R182 ;  /* 0x000000b600b67308 */ /* 0x000fe20000000800 */
[----:B----4-:R-:W-:Y:S01]  /*b7e0*/  HMMA.16816.F32.BF16 R76, R4, R108, R76 ;  /* 0x0000006c044c723c */ /* 0x010fe2000004184c */
[-C--:B------:R-:W-:Y:S01]  /*b7f0*/  FMUL.FTZ R114, R82, R3.reuse ;  /* 0x0000000352727220 */ /* 0x080fe20000410000 */
[-C--:B------:R-:W-:Y:S01]  /*b800*/  FMUL.FTZ R115, R83, R3.reuse ;  /* 0x0000000353737220 */ /* 0x080fe20000410000 */
[-C--:B------:R-:W-:Y:S01]  /*b810*/  FMUL.FTZ R82, R86, R3.reuse ;  /* 0x0000000356527220 */ /* 0x080fe20000410000 */
[-C--:B------:R-:W-:Y:S01]  /*b820*/  FMUL.FTZ R83, R87, R3.reuse ;  /* 0x0000000357537220 */ /* 0x080fe20000410000 */
[----:B------:R-:W-:-:S02]  /*b830*/  FFMA.FTZ R3, R219, R3, R152 ;  /* 0x00000003db037223 */ /* 0x000fc40000010098 */
[----:B------:R-:W4:Y:S02]  /*b840*/  MUFU.EX2 R215, R215 ;  /* 0x000000d700d77308 */ /* 0x000f240000000800 */
[----:B------:R-:W-:Y:S01]  /*b850*/  HMMA.16816.F32.BF16 R84, R4, R110, R112 ;  /* 0x0000006e0454723c */ /* 0x000fe20000041870 */
[----:B------:R-:W4:Y:S01]  /*b860*/  LDSM.16.MT88.4 R112, [R198+0xe800] ;  /* 0x00e80000c670783b */ /* 0x000f220000004200 */
[----:B------:R-:W-:-:S03]  /*b870*/  FADD.FTZ R3, R2, R3 ;  /* 0x0000000302037221 */ /* 0x000fc60000010000 */
[----:B------:R-:W4:Y:S01]  /*b880*/  LDSM.16.MT88.4 R108, [R197+0xe800] ;  /* 0x00e80000c56c783b */ /* 0x000f220000004200 */
        /* <DEDUP_REMOVED lines=15> */
[----:B--2---:R-:W-:Y:S01]  /*b980*/  F2FP.BF16.F32.PACK_AB R107, R179, R176 ;  /* 0x000000b0b36b723e */ /* 0x004fe200000010ff */
[----:B------:R-:W-:Y:S01]  /*b990*/  FADD.FTZ R173, R173, R170 ;  /* 0x000000aaadad7221 */ /* 0x000fe20000010000 */
[----:B------:R-:W-:Y:S01]  /*b9a0*/  FADD.FTZ R177, R177, R174 ;  /* 0x000000aeb1b17221 */ /* 0x000fe20000010000 */
[----:B------:R-:W-:Y:S01]  /*b9b0*/  LDSM.16.MT88.4 R136, [R196+0xf000] ;  /* 0x00f00000c488783b */ /* 0x000fe20000004200 */
[----:B------:R-:W-:Y:S01]  /*b9c0*/  MUFU.EX2 R162, R162 ;  /* 0x000000a200a27308 */ /* 0x000fe20000000800 */
[----:B------:R-:W-:Y:S01]  /*b9d0*/  FADD.FTZ R172, R172, R173 ;  /* 0x000000adacac7221 */ /* 0x000fe20000010000 */
[----:B------:R-:W-:Y:S01]  /*b9e0*/  FADD.FTZ R176, R176, R177 ;  /* 0x000000b1b0b07221 */ /* 0x000fe20000010000 */
[----:B---3--:R-:W-:Y:S02]  /*b9f0*/  HMMA.16816.F32.BF16 R20, R104, R116, R20 ;  /* 0x000000746814723c */ /* 0x008fe40000041814 */
[----:B------:R-:W-:Y:S01]  /*ba00*/  FADD.FTZ R175, R175, R172 ;  /* 0x000000acafaf7221 */ /* 0x000fe20000010000 */
[----:B------:R-:W-:-:S02]  /*ba10*/  FADD.FTZ R179, R179, R176 ;  /* 0x000000b0b3b37221 */ /* 0x000fc40000010000 */
[----:B------:R-:W2:Y:S01]  /*ba20*/  MUFU.EX2 R161, R161 ;  /* 0x000000a100a17308 */ /* 0x000ea20000000800 */
        /* <DEDUP_REMOVED lines=131> */
.L_x_2360:
        /* <DEDUP_REMOVED lines=36> */
[----:B------:R-:W-:Y:S01]  /*c4a0*/  UIMAD.WIDE.U32 UR30, UR15, UR4, UR14 ;  /* 0x000000040f1e72a5 */ /* 0x000fe2000f8e000e */
[----:B------:R-:W-:Y:S02]  /*c4b0*/  ULDC UR16, c[0x0][0x2d0] ;  /* 0x0000b40000107ab9 */ /* 0x000fe40000000800 */
[----:B------:R-:W-:Y:S01]  /*c4c0*/  ULDC UR14, c[0x0][0x39c] ;  /* 0x0000e700000e7ab9 */ /* 0x000fe20000000800 */
[----:B------:R-:W-:Y:S01]  /*c4d0*/  ULDC UR4, c[0x0][0x2ec] ;  /* 0x0000bb0000047ab9 */ /* 0x000fe20000000800 */
[----:B------:R-:W-:Y:S02]  /*c4e0*/  UMOV UR21, UR29 ;  /* 0x0000001d00157c82 */ /* 0x000fe40008000000 */
[----:B------:R-:W-:-:S05]  /*c4f0*/  UMOV UR15, UR31 ;  /* 0x0000001f000f7c82 */ /* 0x000fca0008000000 */
.L_x_2372:
        /* <DEDUP_REMOVED lines=76> */
.L_x_2369:
        /* <DEDUP_REMOVED lines=267> */
[C---:B-1----:R-:W-:Y:S03]  /*da70*/  HMMA.16816.F32.BF16 R28, R176.reuse, R136, R28 ;  /* 0x00000088b01c723c */ /* 0x042fe6000004181c */
[----:B------:R1:W1:Y:S01]  /*da80*/  MUFU.TANH R175, R133 ;  /* 0x0000008500af7308 */ /* 0x0002620000002400 */
[----:B------:R-:W-:Y:S01]  /*da90*/  FMUL.FTZ R225, R22, UR14 ;  /* 0x0000000e16e17c20 */ /* 0x000fe20008410000 */
[----:B------:R-:W-:Y:S01]  /*daa0*/  FMUL.FTZ R238, R24, UR14 ;  /* 0x0000000e18ee7c20 */ /* 0x000fe20008410000 */
[----:B------:R-:W-:Y:S07]  /*dab0*/  HMMA.16816.F32.BF16 R32, R176, R138, R32 ;  /* 0x0000008ab020723c */ /* 0x000fee0000041820 */
[----:B------:R5:W2:Y:S01]  /*dac0*/  MUFU.TANH R141, R220 ;  /* 0x000000dc008d7308 */ /* 0x000aa20000002400 */
[----:B----4-:R-:W-:Y:S09]  /*dad0*/  FMUL.FTZ R134, R26, UR14 ;  /* 0x0000000e1a867c20 */ /* 0x010ff20008410000 */
[----:B------:R4:W2:Y:S01]  /*dae0*/  MUFU.TANH R181, R134 ;  /* 0x0000008600b57308 */ /* 0x0008a20000002400 */
[----:B-1----:R-:W-:Y:S01]  /*daf0*/  FMUL.FTZ R133, R27, UR14 ;  /* 0x0000000e1b857c20 */ /* 0x002fe20008410000 */
[----:B------:R-:W-:Y:S08]  /*db00*/  FMUL.FTZ R240, R28, UR14 ;  /* 0x0000000e1cf07c20 */ /* 0x000ff00008410000 */
[----:B------:R1:W1:Y:S01]  /*db10*/  MUFU.TANH R163, R133 ;  /* 0x0000008500a37308 */ /* 0x0002620000002400 */
[----:B-----5:R-:W-:Y:S01]  /*db20*/  FMUL.FTZ R220, R23, UR14 ;  /* 0x0000000e17dc7c20 */ /* 0x020fe20008410000 */
[----:B------:R-:W-:Y:S08]  /*db30*/  FMUL.FTZ R239, R29, UR14 ;  /* 0x0000000e1def7c20 */ /* 0x000ff00008410000 */
[----:B------:R5:W2:Y:S01]  /*db40*/  MUFU.TANH R161, R236 ;  /* 0x000000ec00a17308 */ /* 0x000aa20000002400 */
[----:B----4-:R-:W-:Y:S09]  /*db50*/  FMUL.FTZ R134, R34, UR14 ;  /* 0x0000000e22867c20 */ /* 0x010ff20008410000 */
[----:B------:R4:W2:Y:S01]  /*db60*/  MUFU.TANH R159, R223 ;  /* 0x000000df009f7308 */ /* 0x0008a20000002400 */
[----:B-1----:R-:W-:Y:S09]  /*db70*/  FMUL.FTZ R133, R35, UR14 ;  /* 0x0000000e23857c20 */ /* 0x002ff20008410000 */
[----:B------:R1:W1:Y:S01]  /*db80*/  MUFU.TANH R183, R220 ;  /* 0x000000dc00b77308 */ /* 0x0002620000002400 */
[----:B-----5:R-:W-:Y:S09]  /*db90*/  FMUL.FTZ R236, R33, UR14 ;  /* 0x0000000e21ec7c20 */ /* 0x020ff20008410000 */
[----:B------:R5:W2:Y:S01]  /*dba0*/  MUFU.TANH R155, R237 ;  /* 0x000000ed009b7308 */ /* 0x000aa20000002400 */
[----:B----4-:R-:W-:Y:S09]  /*dbb0*/  FMUL.FTZ R223, R31, UR14 ;  /* 0x0000000e1fdf7c20 */ /* 0x010ff20008410000 */
[----:B------:R-:W4:Y:S01]  /*dbc0*/  MUFU.TANH R224, R224 ;  /* 0x000000e000e07308 */ /* 0x000f220000002400 */
[----:B-1----:R-:W-:Y:S09]  /*dbd0*/  FMUL.FTZ R220, R32, UR14 ;  /* 0x0000000e20dc7c20 */ /* 0x002ff20008410000 */
[----:B------:R-:W1:Y:S01]  /*dbe0*/  MUFU.TANH R226, R226 ;  /* 0x000000e200e27308 */ /* 0x000e620000002400 */
[----:B-----5:R-:W-:Y:S09]  /*dbf0*/  FMUL.FTZ R237, R30, UR14 ;  /* 0x0000000e1eed7c20 */ /* 0x020ff20008410000 */
        /* <DEDUP_REMOVED lines=14> */
[----:B------:R5:W1:Y:S10]  /*dce0*/  MUFU.TANH R151, R223 ;  /* 0x000000df00977308 */ /* 0x000a740000002400 */
[----:B------:R3:W1:Y:S10]  /*dcf0*/  MUFU.TANH R145, R220 ;  /* 0x000000dc00917308 */ /* 0x0006740000002400 */
[----:B------:R1:W1:Y:S01]  /*dd00*/  MUFU.TANH R144, R236 ;  /* 0x000000ec00907308 */ /* 0x0002620000002400 */
[----:B-----5:R-:W-:Y:S09]  /*dd10*/  MOV R223, R3 ;  /* 0x0000000300df7202 */ /* 0x020ff20000000f00 */
[----:B------:R-:W1:Y:S01]  /*dd20*/  MUFU.TANH R134, R134 ;  /* 0x0000008600867308 */ /* 0x000e620000002400 */
[----:B---3--:R-:W-:Y:S09]  /*dd30*/  MOV R220, R2 ;  /* 0x0000000200dc7202 */ /* 0x008ff20000000f00 */
[----:B------:R-:W3:Y:S01]  /*dd40*/  MUFU.TANH R133, R133 ;  /* 0x0000008500857308 */ /* 0x000ee20000002400 */
[----:B--2-4-:R-:W-:Y:S05]  /*dd50*/  @!P1 BRA `(.L_x_2370) ;  /* 0x00000008007c9947 */ /* 0x014fea0003800000 */
        /* <DEDUP_REMOVED lines=48> */
[----:B------:R-:W4:Y:S01]  /*e060*/  LDC.64 R4, c[0x0][0x248] ;  /* 0x00009200ff047b82 */ /* 0x000f220000000a00 */
[----:B------:R-:W-:Y:S05]  /*e070*/  R2UR UR35, R9 ;  /* 0x00000000092372ca */ /* 0x000fea00000e0000 */
[----:B------:R-:W-:Y:S02]  /*e080*/  IMAD.U32 R13, RZ, RZ, UR29 ;  /* 0x0000001dff0d7e24 */ /* 0x000fe4000f8e00ff */
[----:B------:R-:W-:Y:S02]  /*e090*/  MOV R10, UR34 ;  /* 0x00000022000a7c02 */ /* 0x000fe40008000f00 */
[----:B------:R-:W-:Y:S01]  /*e0a0*/  IMAD.U32 R12, RZ, RZ, UR28 ;  /* 0x0000001cff0c7e24 */ /* 0x000fe2000f8e00ff */
[----:B------:R-:W-:Y:S03]  /*e0b0*/  UIADD3 UR28, UR33, -UR31, URZ ;  /* 0x8000001f211c7290 */ /* 0x000fe6000fffe03f */
[----:B------:R-:W-:Y:S01]  /*e0c0*/  IMAD.U32 R11, RZ, RZ, UR35 ;  /* 0x00000023ff0b7e24 */ /* 0x000fe2000f8e00ff */
[----:B------:R-:W5:Y:S01]  /*e0d0*/  LDG.E R8, desc[UR24][R12.64] ;  /* 0x000000180c087981 */ /* 0x000f62000c1e1900 */
[----:B------:R-:W-:Y:S03]  /*e0e0*/  UIMAD UR28, UR28, UR9, -0x40 ;  /* 0xffffffc01c1c74a4 */ /* 0x000fe6000f8e0209 */
[----:B------:R-:W5:Y:S01]  /*e0f0*/  LDG.E R7, desc[UR24][R10.64] ;  /* 0x000000180a077981 */ /* 0x000f62000c1e1900 */
[----:B------:R-:W-:Y:S06]  /*e100*/  USHF.R.S32.HI UR23, URZ, 0x1f, UR28 ;  /* 0x0000001f3f177899 */ /* 0x000fec000801141c */
[C---:B----4-:R-:W-:Y:S04]  /*e110*/  IMAD R6, R4.reuse, UR23, RZ ;  /* 0x0000001704067c24 */ /* 0x050fe8000f8e02ff */
[----:B------:R-:W-:Y:S02]  /*e120*/  IMAD R6, R5, UR28, R6 ;  /* 0x0000001c05067c24 */ /* 0x000fe4000f8e0206 */
[----:B-----5:R-:W-:Y:S02]  /*e130*/  IMAD.IADD R7, R7, 0x1, -R8 ;  /* 0x0000000107077824 */ /* 0x020fe400078e0a08 */
        /* <DEDUP_REMOVED lines=8> */
.L_x_2371:
        /* <DEDUP_REMOVED lines=89> */
.L_x_2370:
[----:B------:R-:W-:Y:S01]  /*e750*/  UIADD3 UR23, UR11, -0x1, URZ ;  /* 0xffffffff0b177890 */ /* 0x000fe2000fffe03f */
[----:B--2---:R-:W-:Y:S01]  /*e760*/  LDSM.16.MT88.4 R16, [R200+0xc000] ;  /* 0x00c00000c810783b */ /* 0x004fe20000004200 */
[----:B------:R-:W-:Y:S04]  /*e770*/  UISETP.GT.AND UP2, UPT, UR11, 0x1, UPT ;  /* 0x000000010b00788c */ /* 0x000fe8000bf44270 */
[----:B------:R-:W-:Y:S01]  /*e780*/  MOV R3, UR23 ;  /* 0x0000001700037c02 */ /* 0x000fe20008000f00 */
[----:B------:R-:W-:Y:S02]  /*e790*/  UMOV UR11, UR23 ;  /* 0x00000017000b7c82 */ /* 0x000fe40008000000 */
[----:B------:R-:W-:Y:S01]  /*e7a0*/  LDSM.16.MT88.4 R24, [R198+0xc000] ;  /* 0x00c00000c618783b */ /* 0x000fe20000004200 */
[----:B------:R-:W-:Y:S04]  /*e7b0*/  LEA R2, R3, R214, 0x6 ;  /* 0x000000d603027211 */ /* 0x000fe800078e30ff */
[C---:B------:R-:W-:Y:S02]  /*e7c0*/  IADD3 R8, R2.reuse, 0x10, RZ ;  /* 0x0000001002087810 */ /* 0x040fe40007ffe0ff */
[----:B------:R-:W-:Y:S01]  /*e7d0*/  I2FP.F32.S32 R7, R2 ;  /* 0x0000000200077245 */ /* 0x000fe20000201400 */
[----:B------:R-:W-:Y:S01]  /*e7e0*/  LDSM.16.MT88.4 R32, [R197+0xc000] ;  /* 0x00c00000c520783b */ /* 0x000fe20000004200 */
[----:B------:R-:W-:Y:S02]  /*e7f0*/  I2FP.F32.S32 R8, R8 ;  /* 0x0000000800087245 */ /* 0x000fe40000201400 */
[C---:B------:R-:W-:Y:S01]  /*e800*/  IADD3 R5, R2.reuse, 0x1, RZ ;  /* 0x0000000102057810 */ /* 0x040fe20007ffe0ff */
[C---:B------:R-:W-:Y:S01]  /*e810*/  FFMA.FTZ R224, R7.reuse, UR5, R224 ;  /* 0x0000000507e07c23 */ /* 0x040fe200080100e0 */
[----:B------:R-:W-:Y:S01]  /*e820*/  IADD3 R3, R2, 0x9, RZ ;  /* 0x0000000902037810 */ /* 0x000fe20007ffe0ff */
[C---:B-1----:R-:W-:Y:S01]  /*e830*/  FFMA.FTZ R229, R8.reuse, UR5, R229 ;  /* 0x0000000508e57c23 */ /* 0x042fe200080100e5 */
[----:B------:R-:W-:Y:S01]  /*e840*/  FFMA.FTZ R179, R8, UR5, R233 ;  /* 0x0000000508b37c23 */ /* 0x000fe200080100e9 */
[----:B------:R-:W-:Y:S01]  /*e850*/  I2FP.F32.S32 R5, R5 ;  /* 0x0000000500057245 */ /* 0x000fe20000201400 */
[----:B------:R-:W-:Y:S01]  /*e860*/  FFMA.FTZ R7, R7, UR5, R132 ;  /* 0x0000000507077c23 */ /* 0x000fe20008010084 */
[C---:B------:R-:W-:Y:S01]  /*e870*/  IADD3 R8, R2.reuse, 0x19, RZ ;  /* 0x0000001902087810 */ /* 0x040fe20007ffe0ff */
[----:B------:R-:W-:Y:S01]  /*e880*/  LDSM.16.MT88.4 R136, [R196+0xc000] ;  /* 0x00c00000c488783b */ /* 0x000fe20000004200 */
[----:B------:R-:W-:Y:S01]  /*e890*/  IADD3 R4, R2, 0x8, RZ ;  /* 0x0000000802047810 */ /* 0x000fe20007ffe0ff */
[C---:B------:R-:W-:Y:S01]  /*e8a0*/  FFMA.FTZ R226, R5.reuse, UR5, R226 ;  /* 0x0000000505e27c23 */ /* 0x040fe200080100e2 */
[----:B------:R-:W-:Y:S01]  /*e8b0*/  I2FP.F32.S32 R3, R3 ;  /* 0x0000000300037245 */ /* 0x000fe20000201400 */
[----:B------:R-:W-:Y:S01]  /*e8c0*/  FFMA.FTZ R222, R5, UR5, R222 ;  /* 0x0000000505de7c23 */ /* 0x000fe200080100de */
[----:B------:R-:W-:Y:S02]  /*e8d0*/  I2FP.F32.S32 R8, R8 ;  /* 0x0000000800087245 */ /* 0x000fe40000201400 */
[----:B------:R-:W-:Y:S01]  /*e8e0*/  I2FP.F32.S32 R4, R4 ;  /* 0x0000000400047245 */ /* 0x000fe20000201400 */
[C---:B------:R-:W-:Y:S01]  /*e8f0*/  FFMA.FTZ R230, R3.reuse, UR5, R230 ;  /* 0x0000000503e67c23 */ /* 0x040fe200080100e6 */
[----:B------:R-:W-:Y:S01]  /*e900*/  FMNMX.FTZ R5, R224, R0, !PT ;  /* 0x00000000e0057209 */ /* 0x000fe20007810000 */
[----:B------:R-:W-:Y:S01]  /*e910*/  FFMA.FTZ R234, R3, UR5, R234 ;  /* 0x0000000503ea7c23 */ /* 0x000fe200080100ea */
[----:B------:R-:W-:Y:S01]  /*e920*/  IADD3 R6, R2, 0x11, RZ ;  /* 0x0000001102067810 */ /* 0x000fe20007ffe0ff */
[----:B------:R-:W-:Y:S01]  /*e930*/  FFMA.FTZ R141, R8, UR5, R141 ;  /* 0x00000005088d7c23 */ /* 0x000fe2000801008d */
[----:B------:R-:W-:Y:S01]  /*e940*/  FFMA.FTZ R231, R4, UR5, R231 ;  /* 0x0000000504e77c23 */ /* 0x000fe200080100e7 */
[----:B------:R-:W-:Y:S01]  /*e950*/  FFMA.FTZ R175, R8, UR5, R175 ;  /* 0x0000000508af7c23 */ /* 0x000fe200080100af */
[----:B------:R-:W-:Y:S01]  /*e960*/  FMNMX.FTZ R3, R7, R135, !PT ;  /* 0x0000008707037209 */ /* 0x000fe20007810000 */
[----:B------:R-:W-:Y:S01]  /*e970*/  FFMA.FTZ R228, R4, UR5, R228 ;  /* 0x0000000504e47c23 */ /* 0x000fe200080100e4 */
[----:B------:R-:W-:Y:S02]  /*e980*/  FMNMX.FTZ R8, R226, R5, !PT ;  /* 0x00000005e2087209 */ /* 0x000fe40007810000 */
[----:B------:R-:W-:Y:S02]  /*e990*/  IADD3 R4, R2, 0x18, RZ ;  /* 0x0000001802047810 */ /* 0x000fe40007ffe0ff */
[----:B------:R-:W-:Y:S02]  /*e9a0*/  I2FP.F32.S32 R6, R6 ;  /* 0x0000000600067245 */ /* 0x000fe40000201400 */
[----:B------:R-:W-:Y:S02]  /*e9b0*/  FMNMX.FTZ R3, R222, R3, !PT ;  /* 0x00000003de037209 */ /* 0x000fe40007810000 */
[----:B------:R-:W-:Y:S01]  /*e9c0*/  FMNMX.FTZ R5, R231, R8, !PT ;  /* 0x00000008e7057209 */ /* 0x000fe20007810000 */
[C---:B------:R-:W-:Y:S01]  /*e9d0*/  FFMA.FTZ R177, R6.reuse, UR5, R232 ;  /* 0x0000000506b17c23 */ /* 0x040fe200080100e8 */
[----:B------:R-:W-:Y:S01]  /*e9e0*/  I2FP.F32.S32 R4, R4 ;  /* 0x0000000400047245 */ /* 0x000fe20000201400 */
[----:B------:R-:W-:Y:S01]  /*e9f0*/  FFMA.FTZ R227, R6, UR5, R227 ;  /* 0x0000000506e37c23 */ /* 0x000fe200080100e3 */
[----:B------:R-:W-:Y:S02]  /*ea00*/  FMNMX.FTZ R3, R228, R3, !PT ;  /* 0x00000003e4037209 */ /* 0x000fe40007810000 */
[----:B------:R-:W-:Y:S01]  /*ea10*/  IADD3 R6, R2, 0x20, RZ ;  /* 0x0000002002067810 */ /* 0x000fe20007ffe0ff */
[----:B------:R-:W-:Y:S01]  /*ea20*/  FFMA.FTZ R143, R4, UR5, R235 ;  /* 0x00000005048f7c23 */ /* 0x000fe200080100eb */
[----:B------:R-:W-:Y:S01]  /*ea30*/  FMNMX.FTZ R8, R234, R5, !PT ;  /* 0x00000005ea087209 */ /* 0x000fe20007810000 */
[----:B------:R-:W-:Y:S01]  /*ea40*/  FFMA.FTZ R173, R4, UR5, R173 ;  /* 0x0000000504ad7c23 */ /* 0x000fe200080100ad */
[----:B------:R-:W-:Y:S02]  /*ea50*/  FMNMX.FTZ R10, R230, R3, !PT ;  /* 0x00000003e60a7209 */ /* 0x000fe40007810000 */
[----:B------:R-:W-:Y:S02]  /*ea60*/  IADD3 R4, R2, 0x21, RZ ;  /* 0x0000002102047810 */ /* 0x000fe40007ffe0ff */
[----:B------:R-:W-:Y:S02]  /*ea70*/  I2FP.F32.S32 R6, R6 ;  /* 0x0000000600067245 */ /* 0x000fe40000201400 */
[----:B------:R-:W-:Y:S02]  /*ea80*/  FMNMX.FTZ R8, R229, R8, !PT ;  /* 0x00000008e5087209 */ /* 0x000fe40007810000 */
[----:B------:R-:W-:Y:S01]  /*ea90*/  I2FP.F32.S32 R4, R4 ;  /* 0x0000000400047245 */ /* 0x000fe20000201400 */
[C---:B------:R-:W-:Y:S01]  /*eaa0*/  FFMA.FTZ R161, R6.reuse, UR5, R161 ;  /* 0x0000000506a17c23 */ /* 0x040fe200080100a1 */
[----:B------:R-:W-:Y:S01]  /*eab0*/  FMNMX.FTZ R10, R179, R10, !PT ;  /* 0x0000000ab30a7209 */ /* 0x000fe20007810000 */
[----:B------:R-:W-:Y:S01]  /*eac0*/  FFMA.FTZ R225, R6, UR5, R225 ;  /* 0x0000000506e17c23 */ /* 0x000fe200080100e1 */
[----:B------:R-:W-:Y:S01]  /*ead0*/  FMNMX.FTZ R8, R227, R8, !PT ;  /* 0x00000008e3087209 */ /* 0x000fe20007810000 */
[----:B------:R-:W-:Y:S01]  /*eae0*/  FFMA.FTZ R159, R4, UR5, R159 ;  /* 0x00000005049f7c23 */ /* 0x000fe2000801009f */
[----:B------:R-:W-:Y:S01]  /*eaf0*/  IADD3 R6, R2, 0x29, RZ ;  /* 0x0000002902067810 */ /* 0x000fe20007ffe0ff */
[----:B------:R-:W-:Y:S01]  /*eb00*/  FFMA.FTZ R183, R4, UR5, R183 ;  /* 0x0000000504b77c23 */ /* 0x000fe200080100b7 */
[----:B------:R-:W-:Y:S02]  /*eb10*/  FMNMX.FTZ R10, R177, R10, !PT ;  /* 0x0000000ab10a7209 */ /* 0x000fe40007810000 */
[----:B------:R-:W-:Y:S02]  /*eb20*/  FMNMX.FTZ R8, R173, R8, !PT ;  /* 0x00000008ad087209 */ /* 0x000fe40007810000 */
[C---:B------:R-:W-:Y:S02]  /*eb30*/  IADD3 R4, R2.reuse, 0x30, RZ ;  /* 0x0000003002047810 */ /* 0x040fe40007ffe0ff */
[----:B------:R-:W-:Y:S02]  /*eb40*/  I2FP.F32.S32 R6, R6 ;  /* 0x0000000600067245 */ /* 0x000fe40000201400 */
[----:B------:R-:W-:Y:S02]  /*eb50*/  IADD3 R12, R2, 0x28, RZ ;  /* 0x00000028020c7810 */ /* 0x000fe40007ffe0ff */
[----:B------:R-:W-:Y:S01]  /*eb60*/  FMNMX.FTZ R10, R143, R10, !PT ;  /* 0x0000000a8f0a7209 */ /* 0x000fe20007810000 */
[C---:B------:R-:W-:Y:S01]  /*eb70*/  FFMA.FTZ R163, R6.reuse, UR5, R163 ;  /* 0x0000000506a37c23 */ /* 0x040fe200080100a3 */
[----:B------:R-:W-:Y:S01]  /*eb80*/  FMNMX.FTZ R8, R175, R8, !PT ;  /* 0x00000008af087209 */ /* 0x000fe20007810000 */
[----:B------:R-:W-:Y:S01]  /*eb90*/  FFMA.FTZ R155, R6, UR5, R155 ;  /* 0x00000005069b7c23 */ /* 0x000fe2000801009b */
[----:B------:R-:W-:Y:S02]  /*eba0*/  I2FP.F32.S32 R4, R4 ;  /* 0x0000000400047245 */ /* 0x000fe40000201400 */
[----:B------:R-:W-:Y:S02]  /*ebb0*/  I2FP.F32.S32 R12, R12 ;  /* 0x0000000c000c7245 */ /* 0x000fe40000201400 */
[----:B------:R-:W-:Y:S01]  /*ebc0*/  FMNMX.FTZ R10, R141, R10, !PT ;  /* 0x0000000a8d0a7209 */ /* 0x000fe20007810000 */
[C---:B------:R-:W-:Y:S01]  /*ebd0*/  FFMA.FTZ R153, R4.reuse, UR5, R153 ;  /* 0x0000000504997c23 */ /* 0x040fe20008010099 */
[----:B------:R-:W-:Y:S01]  /*ebe0*/  FMNMX.FTZ R6, R225, R8, !PT ;  /* 0x00000008e1067209 */ /* 0x000fe20007810000 */
[----:B------:R-:W-:Y:S01]  /*ebf0*/  FFMA.FTZ R149, R4, UR5, R149 ;  /* 0x0000000504957c23 */ /* 0x000fe20008010095 */
[----:B------:R-:W-:Y:S01]  /*ec00*/  FMNMX.FTZ R4, R161, R10, !PT ;  /* 0x0000000aa1047209 */ /* 0x000fe20007810000 */
[C---:B------:R-:W-:Y:S01]  /*ec10*/  FFMA.FTZ R181, R12.reuse, UR5, R181 ;  /* 0x000000050cb57c23 */ /* 0x040fe200080100b5 */
[----:B------:R-:W-:Y:S01]  /*ec20*/  FMNMX.FTZ R6, R183, R6, !PT ;  /* 0x00000006b7067209 */ /* 0x000fe20007810000 */
[----:B------:R-:W-:Y:S01]  /*ec30*/  FFMA.FTZ R157, R12, UR5, R157 ;  /* 0x000000050c9d7c23 */ /* 0x000fe2000801009d */
[C---:B------:R-:W-:Y:S02]  /*ec40*/  IADD3 R8, R2.reuse, 0x31, RZ ;  /* 0x0000003102087810 */ /* 0x040fe40007ffe0ff */
[----:B------:R-:W-:Y:S02]  /*ec50*/  FMNMX.FTZ R4, R159, R4, !PT ;  /* 0x000000049f047209 */ /* 0x000fe40007810000 */
[----:B------:R-:W-:Y:S02]  /*ec60*/  FMNMX.FTZ R6, R181, R6, !PT ;  /* 0x00000006b5067209 */ /* 0x000fe40007810000 */
[----:B------:R-:W-:Y:S02]  /*ec70*/  I2FP.F32.S32 R8, R8 ;  /* 0x0000000800087245 */ /* 0x000fe40000201400 */
[----:B------:R-:W-:Y:S02]  /*ec80*/  IADD3 R5, R2, 0x38, RZ ;  /* 0x0000003802057810 */ /* 0x000fe40007ffe0ff */
[----:B------:R-:W-:Y:S01]  /*ec90*/  FMNMX.FTZ R4, R157, R4, !PT ;  /* 0x000000049d047209 */ /* 0x000fe20007810000 */
[C---:B------:R-:W-:Y:S01]  /*eca0*/  FFMA.FTZ R151, R8.reuse, UR5, R151 ;  /* 0x0000000508977c23 */ /* 0x040fe20008010097 */
[----:B------:R-:W-:Y:S01]  /*ecb0*/  FMNMX.FTZ R6, R163, R6, !PT ;  /* 0x00000006a3067209 */ /* 0x000fe20007810000 */
[----:B------:R-:W-:Y:S01]  /*ecc0*/  FFMA.FTZ R147, R8, UR5, R147 ;  /* 0x0000000508937c23 */ /* 0x000fe20008010093 */
[----:B------:R-:W-:Y:S02]  /*ecd0*/  I2FP.F32.S32 R5, R5 ;  /* 0x0000000500057245 */ /* 0x000fe40000201400 */
[----:B------:R-:W-:Y:S02]  /*ece0*/  IADD3 R2, R2, 0x39, RZ ;  /* 0x0000003902027810 */ /* 0x000fe40007ffe0ff */
[----:B------:R-:W-:Y:S01]  /*ecf0*/  FMNMX.FTZ R4, R155, R4, !PT ;  /* 0x000000049b047209 */ /* 0x000fe20007810000 */
[----:B------:R-:W-:Y:S01]  /*ed00*/  FFMA.FTZ R134, R5, UR5, R134 ;  /* 0x0000000505867c23 */ /* 0x000fe20008010086 */
[----:B------:R-:W-:Y:S01]  /*ed10*/  FMNMX.FTZ R6, R153, R6, !PT ;  /* 0x0000000699067209 */ /* 0x000fe20007810000 */
[----:B------:R-:W-:Y:S01]  /*ed20*/  FFMA.FTZ R145, R5, UR5, R145 ;  /* 0x0000000505917c23 */ /* 0x000fe20008010091 */
[----:B------:R-:W-:Y:S02]  /*ed30*/  I2FP.F32.S32 R2, R2 ;  /* 0x0000000200027245 */ /* 0x000fe40000201400 */
[----:B------:R-:W-:Y:S02]  /*ed40*/  FMNMX.FTZ R4, R149, R4, !PT ;  /* 0x0000000495047209 */ /* 0x000fe40007810000 */
[----:B------:R-:W-:Y:S01]  /*ed50*/  FMNMX.FTZ R3, R151, R6, !PT ;  /* 0x0000000697037209 */ /* 0x000fe20007810000 */
[C---:B---3--:R-:W-:Y:S01]  /*ed60*/  FFMA.FTZ R133, R2.reuse, UR5, R133 ;  /* 0x0000000502857c23 */ /* 0x048fe20008010085 */
[----:B------:R-:W-:Y:S01]  /*ed70*/  FMNMX.FTZ R10, R147, R4, !PT ;  /* 0x00000004930a7209 */ /* 0x000fe20007810000 */
        /* <DEDUP_REMOVED lines=18> */
[----:B------:R-:W-:Y:S03]  /*eea0*/  FMUL.FTZ R5, R2, UR4 ;  /* 0x0000000402057c20 */ /* 0x000fe60008410000 */
        /* <DEDUP_REMOVED lines=29> */
[----:B------:R-:W-:Y:S03]  /*f080*/  LDSM.16.MT88.4 R140, [R197+0xe800] ;  /* 0x00e80000c58c783b */ /* 0x000fe60000004200 */
[----:B------:R-:W1:Y:S01]  /*f090*/  MUFU.EX2 R165, R165 ;  /* 0x000000a500a57308 */ /* 0x000e620000000800 */
[C---:B--2---:R-:W-:Y:S01]  /*f0a0*/  FMUL.FTZ R6, R0.reuse, R130 ;  /* 0x0000008200067220 */ /* 0x044fe20000410000 */
[----:B------:R-:W-:Y:S01]  /*f0b0*/  FMUL.FTZ R7, R0, R131 ;  /* 0x0000008300077220 */ /* 0x000fe20000410000 */
[----:B------:R-:W-:Y:S01]  /*f0c0*/  FMUL.FTZ R4, R2, R128 ;  /* 0x0000008002047220 */ /* 0x000fe20000410000 */
[C---:B------:R-:W-:Y:S01]  /*f0d0*/  FMUL.FTZ R10, R0.reuse, R126 ;  /* 0x0000007e000a7220 */ /* 0x040fe20000410000 */
[C---:B------:R-:W-:Y:S01]  /*f0e0*/  FMUL.FTZ R11, R0.reuse, R127 ;  /* 0x0000007f000b7220 */ /* 0x040fe20000410000 */
[C---:B------:R-:W-:Y:S01]  /*f0f0*/  FMUL.FTZ R14, R0.reuse, R122 ;  /* 0x0000007a000e7220 */ /* 0x040fe20000410000 */
[C---:B------:R-:W-:Y:S03]  /*f100*/  FMUL.FTZ R15, R0.reuse, R123 ;  /* 0x0000007b000f7220 */ /* 0x040fe60000410000 */
[----:B------:R-:W-:Y:S01]  /*f110*/  MUFU.EX2 R164, R164 ;  /* 0x000000a400a47308 */ /* 0x000fe20000000800 */
[----:B------:R-:W2:Y:S01]  /*f120*/  LDSM.16.MT88.4 R120, [R200+0xe000] ;  /* 0x00e00000c878783b */ /* 0x000ea20000004200 */
[C---:B------:R-:W-:Y:S01]  /*f130*/  FMUL.FTZ R22, R0.reuse, R114 ;  /* 0x0000007200167220 */ /* 0x040fe20000410000 */
[C---:B------:R-:W-:Y:S01]  /*f140*/  FMUL.FTZ R23, R0.reuse, R115 ;  /* 0x0000007300177220 */ /* 0x040fe20000410000 */
[C---:B------:R-:W-:Y:S01]  /*f150*/  FMUL.FTZ R30, R0.reuse, R106 ;  /* 0x0000006a001e7220 */ /* 0x040fe20000410000 */
[----:B------:R-:W-:Y:S01]  /*f160*/  FMUL.FTZ R31, R0, R107 ;  /* 0x0000006b001f7220 */ /* 0x000fe20000410000 */
[--C-:B------:R-:W-:Y:S01]  /*f170*/  FFMA.FTZ R182, R161, UR4, -R146.reuse ;  /* 0x00000004a1b67c23 */ /* 0x100fe20008010892 */
[--C-:B------:R-:W-:Y:S03]  /*f180*/  FFMA.FTZ R222, R157, UR4, -R146.reuse ;  /* 0x000000049dde7c23 */ /* 0x100fe60008010892 */
[----:B------:R-:W3:Y:S01]  /*f190*/  MUFU.EX2 R135, R135 ;  /* 0x0000008700877308 */ /* 0x000ee20000000800 */
[----:B-1----:R-:W-:Y:S01]  /*f1a0*/  F2FP.BF16.F32.PACK_AB R129, R165, R169 ;  /* 0x000000a9a581723e */ /* 0x002fe200000010ff */
[----:B------:R-:W1:Y:S01]  /*f1b0*/  LDSM.16.MT88.4 R104, [R198+0xe000] ;  /* 0x00e00000c668783b */ /* 0x000e620000004200 */
[--C-:B------:R-:W-:Y:S01]  /*f1c0*/  FFMA.FTZ R226, R149, UR4, -R146.reuse ;  /* 0x0000000495e27c23 */ /* 0x100fe20008010892 */
[--C-:B------:R-:W-:Y:S01]  /*f1d0*/  FFMA.FTZ R231, R147, UR4, -R146.reuse ;  /* 0x0000000493e77c23 */ /* 0x100fe20008010892 */
[--C-:B------:R-:W-:Y:S01]  /*f1e0*/  FFMA.FTZ R228, R145, UR4, -R146.reuse ;  /* 0x0000000491e47c23 */ /* 0x100fe20008010892 */
[----:B------:R-:W-:Y:S01]  /*f1f0*/  FFMA.FTZ R233, R144, UR4, -R146 ;  /* 0x0000000490e97c23 */ /* 0x000fe20008010892 */
        /* <DEDUP_REMOVED lines=8> */
[C---:B------:R-:W-:Y:S03]  /*f280*/  FMUL.FTZ R40, R2.reuse, R40 ;  /* 0x0000002802287220 */ /* 0x040fe60000410000 */
        /* <DEDUP_REMOVED lines=43> */
[----:B------:R-:W-:Y:S01]  /*f540*/  FMUL.FTZ R78, R0, R78 ;  /* 0x0000004e004e7220 */ /* 0x000fe20000410000 */
[C---:B------:R-:W-:Y:S05]  /*f550*/  HMMA.16816.F32.BF16 R8, R128.reuse, R18, R8 ;  /* 0x000000128008723c */ /* 0x040fea0000041808 */
[----:B------:R-:W-:Y:S01]  /*f560*/  MUFU.EX2 R177, R177 ;  /* 0x000000b100b17308 */ /* 0x000fe20000000800 */
[----:B------:R-:W-:Y:S01]  /*f570*/  FMUL.FTZ R16, R2, R116 ;  /* 0x0000007402107220 */ /* 0x000fe20000410000 */
[C---:B------:R-:W-:Y:S04]  /*f580*/  HMMA.16816.F32.BF16 R12, R128.reuse, R24, R12 ;  /* 0x00000018800c723c */ /* 0x040fe8000004180c */
[C---:B------:R-:W-:Y:S01]  /*f590*/  FMUL.FTZ R18, R0.reuse, R118 ;  /* 0x0000007600127220 */ /* 0x040fe20000410000 */
[----:B------:R-:W-:Y:S01]  /*f5a0*/  FMUL.FTZ R19, R0, R119 ;  /* 0x0000007700137220 */ /* 0x000fe20000410000 */
[C---:B------:R-:W-:Y:S01]  /*f5b0*/  FMUL.FTZ R17, R2.reuse, R117 ;  /* 0x0000007502117220 */ /* 0x040fe20000410000 */
[C---:B------:R-:W-:Y:S01]  /*f5c0*/  FMUL.FTZ R24, R2.reuse, R108 ;  /* 0x0000006c02187220 */ /* 0x040fe20000410000 */
[----:B------:R-:W-:Y:S01]  /*f5d0*/  LDSM.16.MT88.4 R116, [R197+0xc800] ;  /* 0x00c80000c574783b */ /* 0x000fe20000004200 */
[----:B------:R-:W-:Y:S02]  /*f5e0*/  MUFU.EX2 R176, R176 ;  /* 0x000000b000b07308 */ /* 0x000fe40000000800 */
[----:B------:R-:W-:Y:S01]  /*f5f0*/  FMUL.FTZ R25, R2, R109 ;  /* 0x0000006d02197220 */ /* 0x000fe20000410000 */
[----:B------:R-:W-:Y:S01]  /*f600*/  FMUL.FTZ R79, R0, R79 ;  /* 0x0000004f004f7220 */ /* 0x000fe20000410000 */
[C---:B------:R-:W-:Y:S01]  /*f610*/  FMUL.FTZ R76, R2.reuse, R76 ;  /* 0x0000004c024c7220 */ /* 0x040fe20000410000 */
[C---:B------:R-:W-:Y:S03]  /*f620*/  HMMA.16816.F32.BF16 R16, R128.reuse, R26, R16 ;  /* 0x0000001a8010723c */ /* 0x040fe60000041810 */
[----:B------:R-:W-:Y:S01]  /*f630*/  FMUL.FTZ R77, R2, R77 ;  /* 0x0000004d024d7220 */ /* 0x000fe20000410000 */
[C---:B------:R-:W-:Y:S01]  /*f640*/  FMUL.FTZ R82, R0.reuse, R82 ;  /* 0x0000005200527220 */ /* 0x040fe20000410000 */
[C---:B------:R-:W-:Y:S01]  /*f650*/  FMUL.FTZ R83, R0.reuse, R83 ;  /* 0x0000005300537220 */ /* 0x040fe20000410000 */
[C---:B------:R-:W-:Y:S01]  /*f660*/  HMMA.16816.F32.BF16 R20, R128.reuse, R32, R20 ;  /* 0x000000208014723c */ /* 0x040fe20000041814 */
[----:B------:R-:W-:Y:S04]  /*f670*/  MUFU.EX2 R179, R179 ;  /* 0x000000b300b37308 */ /* 0x000fe80000000800 */
[C---:B------:R-:W-:Y:S01]  /*f680*/  FMUL.FTZ R26, R0.reuse, R110 ;  /* 0x0000006e001a7220 */ /* 0x040fe20000410000 */
[----:B------:R-:W-:Y:S01]  /*f690*/  FMUL.FTZ R27, R0, R111 ;  /* 0x0000006f001b7220 */ /* 0x000fe20000410000 */
[C---:B------:R-:W-:Y:S01]  /*f6a0*/  FMUL.FTZ R32, R2.reuse, R100 ;  /* 0x0000006402207220 */ /* 0x040fe20000410000 */
[----:B------:R-:W3:Y:S03]  /*f6b0*/  LDSM.16.MT88.4 R108, [R197+0xe000] ;  /* 0x00e00000c56c783b */ /* 0x000ee60000004200 */
[----:B------:R-:W-:Y:S01]  /*f6c0*/  MUFU.EX2 R182, R182 ;  /* 0x000000b600b67308 */ /* 0x000fe20000000800 */
[C---:B------:R-:W-:Y:S01]  /*f6d0*/  FMUL.FTZ R33, R2.reuse, R101 ;  /* 0x0000006502217220 */ /* 0x040fe20000410000 */
        /* <DEDUP_REMOVED lines=13> */
[--C-:B------:R-:W-:Y:S01]  /*f7b0*/  FFMA.FTZ R170, R229, UR4, -R148.reuse ;  /* 0x00000004e5aa7c23 */ /* 0x100fe20008010894 */
[C---:B------:R-:W-:Y:S02]  /*f7c0*/  HMMA.16816.F32.BF16 R32, R128.reuse, R138, R32 ;  /* 0x0000008a8020723c */ /* 0x040fe40000041820 */
[----:B------:R-:W-:Y:S01]  /*f7d0*/  LDSM.16.MT88.4 R136, [R198+0xe800] ;  /* 0x00e80000c688783b */ /* 0x000fe20000004200 */
[--C-:B------:R-:W-:Y:S01]  /*f7e0*/  FFMA.FTZ R229, R151, UR4, -R148.reuse ;  /* 0x0000000497e57c23 */ /* 0x100fe20008010894 */
[--C-:B------:R-:W-:Y:S02]  /*f7f0*/  FFMA.FTZ R172, R173, UR4, -R148.reuse ;  /* 0x00000004adac7c23 */ /* 0x100fe40008010894 */
[C---:B--2---:R-:W-:Y:S01]  /*f800*/  HMMA.16816.F32.BF16 R36, R128.reuse, R120, R36 ;  /* 0x000000788024723c */ /* 0x044fe20000041824 */
[----:B------:R-:W-:Y:S04]  /*f810*/  MUFU.EX2 R170, R170 ;  /* 0x000000aa00aa7308 */ /* 0x000fe80000000800 */
[--C-:B------:R-:W-:Y:S01]  /*f820*/  FFMA.FTZ R175, R175, UR4, -R148.reuse ;  /* 0x00000004afaf7c23 */ /* 0x100fe20008010894 */
[C---:B------:R-:W-:Y:S01]  /*f830*/  HMMA.16816.F32.BF16 R40, R128.reuse, R122, R40 ;  /* 0x0000007a8028723c */ /* 0x040fe20000041828 */
[----:B------:R-:W-:Y:S04]  /*f840*/  LDSM.16.MT88.4 R120, [R196+0xc800] ;  /* 0x00c80000c478783b */ /* 0x000fe80000004200 */
[----:B------:R-:W-:Y:S01]  /*f850*/  MUFU.EX2 R172, R172 ;  /* 0x000000ac00ac7308 */ /* 0x000fe20000000800 */
[----:B------:R-:W-:Y:S01]  /*f860*/  FFMA.FTZ R227, R227, UR4, -R148 ;  /* 0x00000004e3e37c23 */ /* 0x000fe20008010894 */
[C---:B-1----:R-:W-:Y:S04]  /*f870*/  HMMA.16816.F32.BF16 R44, R128.reuse, R104, R44 ;  /* 0x00000068802c723c */ /* 0x042fe8000004182c */
[C---:B------:R-:W-:Y:S02]  /*f880*/  FMUL.FTZ R90, R0.reuse, R90 ;  /* 0x0000005a005a7220 */ /* 0x040fe40000410000 */
[C---:B------:R-:W-:Y:S01]  /*f890*/  HMMA.16816.F32.BF16 R48, R128.reuse, R106, R48 ;  /* 0x0000006a8030723c */ /* 0x040fe20000041830 */
[----:B------:R-:W1:Y:S01]  /*f8a0*/  LDSM.16.MT88.4 R104, [R198+0x10000] ;  /* 0x01000000c668783b */ /* 0x000e620000004200 */
[----:B------:R2:W5:Y:S03]  /*f8b0*/  MUFU.EX2 R173, R227 ;  /* 0x000000e300ad7308 */ /* 0x0005660000000800 */
[----:B------:R-:W-:Y:S01]  /*f8c0*/  FMUL.FTZ R91, R0, R91 ;  /* 0x0000005b005b7220 */ /* 0x000fe20000410000 */
[C---:B---3--:R-:W-:Y:S06]  /*f8d0*/  HMMA.16816.F32.BF16 R52, R128.reuse, R108, R52 ;  /* 0x0000006c8034723c */ /* 0x048fec0000041834 */
[----:B------:R-:W3:Y:S01]  /*f8e0*/  MUFU.EX2 R175, R175 ;  /* 0x000000af00af7308 */ /* 0x000ee20000000800 */
[C---:B------:R-:W-:Y:S01]  /*f8f0*/  FMUL.FTZ R88, R2.reuse, R88 ;  /* 0x0000005802587220 */ /* 0x040fe20000410000 */
[C---:B------:R-:W-:Y:S01]  /*f900*/  HMMA.16816.F32.BF16 R56, R128.reuse, R110, R56 ;  /* 0x0000006e8038723c */ /* 0x040fe20000041838 */
[----:B------:R-:W-:Y:S02]  /*f910*/  LDSM.16.MT88.4 R108, [R200+0xc800] ;  /* 0x00c80000c86c783b */ /* 0x000fe40000004200 */
[----:B------:R-:W-:Y:S03]  /*f920*/  FMUL.FTZ R89, R2, R89 ;  /* 0x0000005902597220 */ /* 0x000fe60000410000 */
[C---:B----4-:R-:W-:Y:S02]  /*f930*/  HMMA.16816.F32.BF16 R60, R128.reuse, R100, R60 ;  /* 0x00000064803c723c */ /* 0x050fe4000004183c */
[----:B------:R-:W-:Y:S03]  /*f940*/  MUFU.EX2 R229, R229 ;  /* 0x000000e500e57308 */ /* 0x000fe60000000800 */
[----:B--2---:R-:W-:Y:S01]  /*f950*/  FFMA.FTZ R227, R155, UR4, -R146 ;  /* 0x000000049be37c23 */ /* 0x004fe20008010892 */
[C---:B------:R-:W-:Y:S01]  /*f960*/  HMMA.16816.F32.BF16 R64, R128.reuse, R102, R64 ;  /* 0x000000668040723c */ /* 0x040fe20000041840 */
[----:B------:R-:W2:Y:S05]  /*f970*/  LDSM.16.MT88.4 R100, [R197+0x10000] ;  /* 0x01000000c564783b */ /* 0x000eaa0000004200 */
[----:B------:R-:W-:Y:S01]  /*f980*/  MUFU.EX2 R226, R226 ;  /* 0x000000e200e27308 */ /* 0x000fe20000000800 */
[C---:B------:R-:W-:Y:S01]  /*f990*/  FMUL.FTZ R94, R0.reuse, R94 ;  /* 0x0000005e005e7220 */ /* 0x040fe20000410000 */
[C---:B------:R-:W-:Y:S01]  /*f9a0*/  HMMA.16816.F32.BF16 R68, R128.reuse, R112, R68 ;  /* 0x000000708044723c */ /* 0x040fe20000041844 */
[----:B------:R-:W-:Y:S02]  /*f9b0*/  LDSM.16.MT88.4 R152, [R197+0xf800] ;  /* 0x00f80000c598783b */ /* 0x000fe40000004200 */
[----:B------:R-:W-:Y:S03]  /*f9c0*/  FMUL.FTZ R95, R0, R95 ;  /* 0x0000005f005f7220 */ /* 0x000fe60000410000 */
[C---:B------:R-:W-:Y:S02]  /*f9d0*/  HMMA.16816.F32.BF16 R72, R128.reuse, R114, R72 ;  /* 0x000000728048723c */ /* 0x040fe40000041848 */
[----:B------:R-:W-:Y:S01]  /*f9e0*/  MUFU.EX2 R227, R227 ;  /* 0x000000e300e37308 */ /* 0x000fe20000000800 */
[----:B------:R-:W-:Y:S03]  /*f9f0*/  LDSM.16.MT88.4 R112, [R198+0xc800] ;  /* 0x00c80000c670783b */ /* 0x000fe60000004200 */
[C---:B-1----:R-:W-:Y:S06]  /*fa00*/  HMMA.16816.F32.BF16 R76, R128.reuse, R104, R76 ;  /* 0x00000068804c723c */ /* 0x042fec000004184c */
[----:B------:R-:W-:Y:S01]  /*fa10*/  MUFU.EX2 R231, R231 ;  /* 0x000000e700e77308 */ /* 0x000fe20000000800 */
[C---:B------:R-:W-:Y:S01]  /*fa20*/  FMUL.FTZ R92, R2.reuse, R92 ;  /* 0x0000005c025c7220 */ /* 0x040fe20000410000 */
[C---:B------:R-:W-:Y:S01]  /*fa30*/  HMMA.16816.F32.BF16 R80, R128.reuse, R106, R80 ;  /* 0x0000006a8050723c */ /* 0x040fe20000041850 */
[----:B------:R-:W1:Y:S02]  /*fa40*/  LDSM.16.MT88.4 R104, [R196+0x10000] ;  /* 0x01000000c468783b */ /* 0x000e640000004200 */
[----:B------:R-:W-:Y:S01]  /*fa50*/  FMUL.FTZ R93, R2, R93 ;  /* 0x0000005d025d7220 */ /* 0x000fe20000410000 */
[C---:B------:R-:W-:Y:S01]  /*fa60*/  FMUL.FTZ R98, R0.reuse, R98 ;  /* 0x0000006200627220 */ /* 0x040fe20000410000 */
[----:B------:R-:W-:Y:S01]  /*fa70*/  FMUL.FTZ R99, R0, R99 ;  /* 0x0000006300637220 */ /* 0x000fe20000410000 */
[C---:B------:R-:W-:Y:S02]  /*fa80*/  FMUL.FTZ R96, R2.reuse, R96 ;  /* 0x0000006002607220 */ /* 0x040fe40000410000 */
[----:B------:R-:W-:Y:S03]  /*fa90*/  MUFU.EX2 R228, R228 ;  /* 0x000000e400e47308 */ /* 0x000fe60000000800 */
[----:B------:R-:W-:Y:S01]  /*faa0*/  FMUL.FTZ R97, R2, R97 ;  /* 0x0000006102617220 */ /* 0x000fe20000410000 */
[----:B------:R-:W-:Y:S01]  /*fab0*/  FFMA.FTZ R178, R225, UR4, -R148 ;  /* 0x00000004e1b27c23 */ /* 0x000fe20008010894 */
[----:B------:R-:W-:Y:S01]  /*fac0*/  FFMA.FTZ R225, R159, UR4, -R146 ;  /* 0x000000049fe17c23 */ /* 0x000fe20008010892 */
[--C-:B------:R-:W-:Y:S01]  /*fad0*/  FFMA.FTZ R180, R181, UR4, -R148.reuse ;  /* 0x00000004b5b47c23 */ /* 0x100fe20008010894 */
[----:B------:R-:W-:Y:S01]  /*fae0*/  LDSM.16.MT88.4 R144, [R200+0xf800] ;  /* 0x00f80000c890783b */ /* 0x000fe20000004200 */
[--C-:B------:R-:W-:Y:S01]  /*faf0*/  FFMA.FTZ R181, R163, UR4, -R148.reuse ;  /* 0x00000004a3b57c23 */ /* 0x100fe20008010894 */
[C---:B--2---:R-:W-:Y:S01]  /*fb00*/  HMMA.16816.F32.BF16 R84, R128.reuse, R100, R84 ;  /* 0x000000648054723c */ /* 0x044fe20000041854 */
[----:B------:R-:W-:Y:S02]  /*fb10*/  MUFU.EX2 R178, R178 ;  /* 0x000000b200b27308 */ /* 0x000fe40000000800 */
[--C-:B------:R-:W-:Y:S01]  /*fb20*/  FFMA.FTZ R183, R183, UR4, -R148.reuse ;  /* 0x00000004b7b77c23 */ /* 0x100fe20008010894 */
[--C-:B------:R-:W-:Y:S01]  /*fb30*/  FFMA.FTZ R134, R134, UR4, -R148.reuse ;  /* 0x0000000486867c23 */ /* 0x100fe20008010894 */
[----:B------:R-:W-:Y:S01]  /*fb40*/  FFMA.FTZ R148, R133, UR4, -R148 ;  /* 0x0000000485947c23 */ /* 0x000fe20008010894 */
[C---:B------:R-:W-:Y:S01]  /*fb50*/  HMMA.16816.F32.BF16 R88, R128.reuse, R102, R88 ;  /* 0x000000668058723c */ /* 0x040fe20000041858 */
[----:B------:R-:W-:Y:S04]  /*fb60*/  LDSM.16.MT88.4 R156, [R196+0xf800] ;  /* 0x00f80000c49c783b */ /* 0x000fe80000004200 */
[----:B------:R2:W-:Y:S01]  /*fb70*/  MUFU.EX2 R133, R148 ;  /* 0x0000009400857308 */ /* 0x0005e20000000800 */
[----:B-----5:R-:W-:Y:S01]  /*fb80*/  F2FP.BF16.F32.PACK_AB R101, R173, R170 ;  /* 0x000000aaad65723e */ /* 0x020fe200000010ff */
[----:B------:R-:W-:Y:S01]  /*fb90*/  FFMA.FTZ R169, R0, R219, R169 ;  /* 0x000000db00a97223 */ /* 0x000fe200000100a9 */
[----:B---3--:R-:W-:Y:S03]  /*fba0*/  F2FP.BF16.F32.PACK_AB R103, R175, R172 ;  /* 0x000000acaf67723e */ /* 0x008fe600000010ff */
[----:B------:R-:W-:Y:S01]  /*fbb0*/  FFMA.FTZ R171, R2, R221, R171 ;  /* 0x000000dd02ab7223 */ /* 0x000fe200000100ab */
[----:B------:R-:W-:Y:S01]  /*fbc0*/  LDSM.16.MT88.4 R160, [R200+0x11800] ;  /* 0x01180000c8a0783b */ /* 0x000fe20000004200 */
[----:B------:R-:W-:Y:S02]  /*fbd0*/  F2FP.BF16.F32.PACK_AB R100, R177, R174 ;  /* 0x000000aeb164723e */ /* 0x000fe400000010ff */
[----:B------:R-:W3:Y:S01]  /*fbe0*/  MUFU.EX2 R183, R183 ;  /* 0x000000b700b77308 */ /* 0x000ee20000000800 */
[----:B------:R-:W-:Y:S01]  /*fbf0*/  F2FP.BF16.F32.PACK_AB R102, R179, R176 ;  /* 0x000000b0b366723e */ /* 0x000fe200000010ff */
[----:B------:R-:W-:Y:S01]  /*fc00*/  FADD.FTZ R169, R165, R169 ;  /* 0x000000a9a5a97221 */ /* 0x000fe20000010000 */
[----:B------:R-:W-:Y:S01]  /*fc10*/  MOV R0, R3 ;  /* 0x0000000300007202 */ /* 0x000fe20000000f00 */
[----:B------:R-:W-:Y:S01]  /*fc20*/  FADD.FTZ R168, R168, R171 ;  /* 0x000000aba8a87221 */ /* 0x000fe20000010000 */
[C---:B-1----:R-:W-:Y:S01]  /*fc30*/  HMMA.16816.F32.BF16 R92, R128.reuse, R104, R92 ;  /* 0x00000068805c723c */ /* 0x042fe2000004185c */
[----:B--2---:R-:W-:Y:S04]  /*fc40*/  LDSM.16.MT88.4 R148, [R198+0xf800] ;  /* 0x00f80000c694783b */ /* 0x004fe80000004200 */
[----:B------:R-:W-:Y:S01]  /*fc50*/  MUFU.EX2 R180, R180 ;  /* 0x000000b400b47308 */ /* 0x000fe20000000800 */
[----:B------:R-:W-:Y:S01]  /*fc60*/  FADD.FTZ R164, R164, R169 ;  /* 0x000000a9a4a47221 */ /* 0x000fe20000010000 */
[----:B------:R-:W-:Y:S01]  /*fc70*/  FADD.FTZ R167, R167, R168 ;  /* 0x000000a8a7a77221 */ /* 0x000fe20000010000 */
[----:B------:R-:W-:Y:S01]  /*fc80*/  HMMA.16816.F32.BF16 R96, R128, R106, R96 ;  /* 0x0000006a8060723c */ /* 0x000fe20000041860 */
[----:B------:R-:W1:Y:S06]  /*fc90*/  LDSM.16.MT88.4 R104, [R196+0xe800] ;  /* 0x00e80000c468783b */ /* 0x000e6c0000004200 */
[----:B------:R-:W2:Y:S01]  /*fca0*/  MUFU.EX2 R181, R181 ;  /* 0x000000b500b57308 */ /* 0x000ea20000000800 */
[C---:B------:R-:W-:Y:S05]  /*fcb0*/  HMMA.16816.F32.BF16 R4, R100.reuse, R108, R4 ;  /* 0x0000006c6404723c */ /* 0x040fea0000041804 */
[----:B------:R-:W-:Y:S01]  /*fcc0*/  FADD.FTZ R135, R135, R164 ;  /* 0x000000a487877221 */ /* 0x000fe20000010000 */
[C---:B------:R-:W-:Y:S01]  /*fcd0*/  HMMA.16816.F32.BF16 R8, R100.reuse, R110, R8 ;  /* 0x0000006e6408723c */ /* 0x040fe20000041808 */
[----:B------:R-:W4:Y:S02]  /*fce0*/  LDSM.16.MT88.4 R108, [R200+0x10800] ;  /* 0x01080000c86c783b */ /* 0x000f240000004200 */
[----:B------:R-:W5:Y:S02]  /*fcf0*/  MUFU.EX2 R225, R225 ;  /* 0x000000e100e17308 */ /* 0x000f640000000800 */
[----:B------:R-:W-:Y:S01]  /*fd00*/  FADD.FTZ R167, R166, R167 ;  /* 0x000000a7a6a77221 */ /* 0x000fe20000010000 */
[C---:B------:R-:W-:Y:S03]  /*fd10*/  HMMA.16816.F32.BF16 R12, R100.reuse, R112, R12 ;  /* 0x00000070640c723c */ /* 0x040fe6000004180c */
[----:B------:R-:W-:Y:S04]  /*fd20*/  LDSM.16.MT88.4 R128, [R196+0xd000] ;  /* 0x00d00000c480783b */ /* 0x000fe80000004200 */
[----:B------:R-:W5:Y:S01]  /*fd30*/  MUFU.EX2 R134, R134 ;  /* 0x0000008600867308 */ /* 0x000f620000000800 */
[----:B------:R-:W-:Y:S01]  /*fd40*/  FADD.FTZ R170, R170, R135 ;  /* 0x00000087aaaa7221 */ /* 0x000fe20000010000 */
[C---:B------:R-:W-:Y:S02]  /*fd50*/  HMMA.16816.F32.BF16 R16, R100.reuse, R114, R16 ;  /* 0x000000726410723c */ /* 0x040fe40000041810 */
[----:B------:R-:W2:Y:S04]  /*fd60*/  LDSM.16.MT88.4 R112, [R198+0x10800] ;  /* 0x01080000c670783b */ /* 0x000ea80000004200 */
[C---:B------:R-:W-:Y:S02]  /*fd70*/  HMMA.16816.F32.BF16 R20, R100.reuse, R116, R20 ;  /* 0x000000746414723c */ /* 0x040fe40000041814 */
[----:B------:R-:W5:Y:S03]  /*fd80*/  MUFU.EX2 R233, R233 ;  /* 0x000000e900e97308 */ /* 0x000f660000000800 */
[----:B------:R-:W-:Y:S01]  /*fd90*/  FADD.FTZ R174, R174, R167 ;  /* 0x000000a7aeae7221 */ /* 0x000fe20000010000 */
[C---:B------:R-:W-:Y:S01]  /*fda0*/  HMMA.16816.F32.BF16 R24, R100.reuse, R118, R24 ;  /* 0x000000766418723c */ /* 0x040fe20000041818 */
[----:B------:R-:W5:Y:S04]  /*fdb0*/  LDSM.16.MT88.4 R116, [R197+0x10800] ;  /* 0x01080000c574783b */ /* 0x000f680000004200 */
        /* <DEDUP_REMOVED lines=15> */
[----:B------:R-:W-:Y:S01]  /*feb0*/  MOV R135, R132 ;  /* 0x0000008400877202 */ /* 0x000fe20000000f00 */
[C---:B------:R-:W-:Y:S06]  /*fec0*/  HMMA.16816.F32.BF16 R52, R100.reuse, R140, R52 ;  /* 0x0000008c6434723c */ /* 0x040fec0000041834 */
[C---:B------:R-:W-:Y:S01]  /*fed0*/  HMMA.16816.F32.BF16 R56, R100.reuse, R142, R56 ;  /* 0x0000008e6438723c */ /* 0x040fe20000041838 */
[----:B------:R-:W-:Y:S05]  /*fee0*/  LDSM.16.MT88.4 R140, [R197+0xf000] ;  /* 0x00f00000c58c783b */ /* 0x000fea0000004200 */
[C---:B-1----:R-:W-:Y:S06]  /*fef0*/  HMMA.16816.F32.BF16 R60, R100.reuse, R104, R60 ;  /* 0x00000068643c723c */ /* 0x042fec000004183c */
[C---:B------:R-:W-:Y:S01]  /*ff00*/  HMMA.16816.F32.BF16 R64, R100.reuse, R106, R64 ;  /* 0x0000006a6440723c */ /* 0x040fe20000041840 */
[----:B------:R-:W1:Y:S05]  /*ff10*/  LDSM.16.MT88.4 R104, [R196+0x10800] ;  /* 0x01080000c468783b */ /* 0x000e6a0000004200 */
[C---:B----4-:R-:W-:Y:S06]  /*ff20*/  HMMA.16816.F32.BF16 R68, R100.reuse, R108, R68 ;  /* 0x0000006c6444723c */ /* 0x050fec0000041844 */
[C---:B------:R-:W-:Y:S05]  /*ff30*/  HMMA.16816.F32.BF16 R72, R100.reuse, R110, R72 ;  /* 0x0000006e6448723c */ /* 0x040fea0000041848 */
[----:B---3--:R-:W-:Y:S01]  /*ff40*/  F2FP.BF16.F32.PACK_AB R109, R183, R178 ;  /* 0x000000b2b76d723e */ /* 0x008fe200000010ff */
[C---:B--2---:R-:W-:Y:S05]  /*ff50*/  HMMA.16816.F32.BF16 R76, R100.reuse, R112, R76 ;  /* 0x00000070644c723c */ /* 0x044fea000004184c */
[----:B------:R-:W-:Y:S01]  /*ff60*/  F2FP.BF16.F32.PACK_AB R111, R181, R180 ;  /* 0x000000b4b56f723e */ /* 0x000fe200000010ff */
[C---:B------:R-:W-:Y:S01]  /*ff70*/  HMMA.16816.F32.BF16 R80, R100.reuse, R114, R80 ;  /* 0x000000726450723c */ /* 0x040fe20000041850 */
[----:B------:R-:W2:Y:S04]  /*ff80*/  LDSM.16.MT88.4 R112, [R197+0xd000] ;  /* 0x00d00000c570783b */ /* 0x000ea80000004200 */
[----:B-----5:R-:W-:Y:S01]  /*ff90*/  F2FP.BF16.F32.PACK_AB R108, R225, R182 ;  /* 0x000000b6e16c723e */ /* 0x020fe200000010ff */
[C---:B------:R-:W-:Y:S05]  /*ffa0*/  HMMA.16816.F32.BF16 R84, R100.reuse, R116, R84 ;  /* 0x000000746454723c */ /* 0x040fea0000041854 */
[----:B------:R-:W-:Y:S01]  /*ffb0*/  F2FP.BF16.F32.PACK_AB R110, R227, R222 ;  /* 0x000000dee36e723e */ /* 0x000fe200000010ff */
[C---:B------:R-:W-:Y:S01]  /*ffc0*/  HMMA.16816.F32.BF16 R88, R100.reuse, R118, R88 ;  /* 0x000000766458723c */ /* 0x040fe20000041858 */
[----:B------:R-:W3:Y:S04]  /*ffd0*/  LDSM.16.MT88.4 R116, [R198+0xf000] ;  /* 0x00f00000c674783b */ /* 0x000ee80000004200 */
        /* <DEDUP_REMOVED lines=21> */
[C---:B------:R-:W-:Y:S06]  /*10130*/  HMMA.16816.F32.BF16 R28, R108.reuse, R128, R28 ;  /* 0x000000806c1c723c */ /* 0x040fec000004181c */
[C---:B------:R-:W-:Y:S06]  /*10140*/  HMMA.16816.F32.BF16 R32, R108.reuse, R130, R32 ;  /* 0x000000826c20723c */ /* 0x040fec0000041820 */
[C---:B------:R-:W-:Y:S06]  /*10150*/  HMMA.16816.F32.BF16 R36, R108.reuse, R136, R36 ;  /* 0x000000886c24723c */ /* 0x040fec0000041824 */
[C---:B------:R-:W-:Y:S05]  /*10160*/  HMMA.16816.F32.BF16 R40, R108.reuse, R138, R40 ;  /* 0x0000008a6c28723c */ /* 0x040fea0000041828 */
[----:B------:R-:W-:Y:S01]  /*10170*/  F2FP.BF16.F32.PACK_AB R137, R229, R224 ;  /* 0x000000e0e589723e */ /* 0x000fe200000010ff */
[C---:B---3--:R-:W-:Y:S05]  /*10180*/  HMMA.16816.F32.BF16 R44, R108.reuse, R116, R44 ;  /* 0x000000746c2c723c */ /* 0x048fea000004182c */
[----:B------:R-:W-:Y:S01]  /*10190*/  F2FP.BF16.F32.PACK_AB R139, R133, R134 ;  /* 0x00000086858b723e */ /* 0x000fe200000010ff */
[C---:B------:R-:W-:Y:S01]  /*101a0*/  HMMA.16816.F32.BF16 R48, R108.reuse, R118, R48 ;  /* 0x000000766c30723c */ /* 0x040fe20000041830 */
[----:B------:R-:W3:Y:S04]  /*101b0*/  LDSM.16.MT88.4 R116, [R197+0x11000] ;  /* 0x01100000c574783b */ /* 0x000ee80000004200 */
[----:B------:R-:W-:Y:S01]  /*101c0*/  F2FP.BF16.F32.PACK_AB R136, R231, R226 ;  /* 0x000000e2e788723e */ /* 0x000fe200000010ff */
[C---:B------:R-:W-:Y:S05]  /*101d0*/  HMMA.16816.F32.BF16 R52, R108.reuse, R140, R52 ;  /* 0x0000008c6c34723c */ /* 0x040fea0000041834 */
[----:B------:R-:W-:Y:S01]  /*101e0*/  F2FP.BF16.F32.PACK_AB R138, R233, R228 ;  /* 0x000000e4e98a723e */ /* 0x000fe200000010ff */
        /* <DEDUP_REMOVED lines=8> */
[C---:B----4-:R-:W-:Y:S05]  /*10270*/  HMMA.16816.F32.BF16 R68, R108.reuse, R104, R68 ;  /* 0x000000686c44723c */ /* 0x050fea0000041844 */
[----:B------:R-:W-:Y:S01]  /*10280*/  FADD.FTZ R231, R231, R226 ;  /* 0x000000e2e7e77221 */ /* 0x000fe20000010000 */
[C---:B------:R-:W-:Y:S01]  /*10290*/  HMMA.16816.F32.BF16 R72, R108.reuse, R106, R72 ;  /* 0x0000006a6c48723c */ /* 0x040fe20000041848 */
[----:B------:R-:W4:Y:S04]  /*102a0*/  LDSM.16.MT88.4 R104, [R197+0xd800] ;  /* 0x00d80000c568783b */ /* 0x000f280000004200 */
[----:B------:R-:W-:Y:S01]  /*102b0*/  FADD.FTZ R134, R134, R229 ;  /* 0x000000e586867221 */ /* 0x000fe20000010000 */
[C---:B--2---:R-:W-:Y:S05]  /*102c0*/  HMMA.16816.F32.BF16 R76, R108.reuse, R112, R76 ;  /* 0x000000706c4c723c */ /* 0x044fea000004184c */
[----:B------:R-:W-:Y:S01]  /*102d0*/  FADD.FTZ R228, R228, R231 ;  /* 0x000000e7e4e47221 */ /* 0x000fe20000010000 */
[C---:B------:R-:W-:Y:S05]  /*102e0*/  HMMA.16816.F32.BF16 R80, R108.reuse, R114, R80 ;  /* 0x000000726c50723c */ /* 0x040fea0000041850 */
[----:B------:R-:W-:Y:S01]  /*102f0*/  FADD.FTZ R219, R133, R134 ;  /* 0x0000008685db7221 */ /* 0x000fe20000010000 */
[C---:B---3--:R-:W-:Y:S05]  /*10300*/  HMMA.16816.F32.BF16 R84, R108.reuse, R116, R84 ;  /* 0x000000746c54723c */ /* 0x048fea0000041854 */
[----:B------:R-:W-:Y:S01]  /*10310*/  FADD.FTZ R221, R233, R228 ;  /* 0x000000e4e9dd7221 */ /* 0x000fe20000010000 */
[C---:B------:R-:W-:Y:S06]  /*10320*/  HMMA.16816.F32.BF16 R88, R108.reuse, R118, R88 ;  /* 0x000000766c58723c */ /* 0x040fec0000041858 */
[C---:B------:R-:W-:Y:S06]  /*10330*/  HMMA.16816.F32.BF16 R92, R108.reuse, R120, R92 ;  /* 0x000000786c5c723c */ /* 0x040fec000004185c */
[----:B------:R-:W-:Y:S06]  /*10340*/  HMMA.16816.F32.BF16 R96, R108, R122, R96 ;  /* 0x0000007a6c60723c */ /* 0x000fec0000041860 */
[C---:B------:R-:W-:Y:S01]  /*10350*/  HMMA.16816.F32.BF16 R128, R136.reuse, R124, R4 ;  /* 0x0000007c8880723c */ /* 0x040fe20000041804 */
[----:B------:R-:W2:Y:S05]  /*10360*/  LDSM.16.MT88.4 R4, [R198+0x11800] ;  /* 0x01180000c604783b */ /* 0x000eaa0000004200 */
[C---:B------:R-:W-:Y:S03]  /*10370*/  HMMA.16816.F32.BF16 R124, R136.reuse, R126, R8 ;  /* 0x0000007e887c723c */ /* 0x040fe60000041808 */
[----:B------:R-:W3:Y:S03]  /*10380*/  LDSM.16.MT88.4 R8, [R197+0x11800] ;  /* 0x01180000c508783b */ /* 0x000ee60000004200 */
[C---:B-1----:R-:W-:Y:S05]  /*10390*/  HMMA.16816.F32.BF16 R120, R136.reuse, R100, R12 ;  /* 0x000000648878723c */ /* 0x042fea000004180c */
[----:B------:R-:W1:Y:S01]  /*103a0*/  LDSM.16.MT88.4 R12, [R196+0x11800] ;  /* 0x01180000c40c783b */ /* 0x000e620000004200 */
        /* <DEDUP_REMOVED lines=18> */
[C---:B------:R-:W-:Y:S06]  /*104d0*/  HMMA.16816.F32.BF16 R88, R136.reuse, R10, R88 ;  /* 0x0000000a8858723c */ /* 0x040fec0000041858 */
[C---:B-1----:R-:W-:Y:S06]  /*104e0*/  HMMA.16816.F32.BF16 R92, R136.reuse, R12, R92 ;  /* 0x0000000c885c723c */ /* 0x042fec000004185c */
[----:B------:R-:W-:Y:S01]  /*104f0*/  HMMA.16816.F32.BF16 R96, R136, R14, R96 ;  /* 0x0000000e8860723c */ /* 0x000fe20000041860 */
[----:B------:R-:W-:Y:S11]  /*10500*/  @!UPT UIADD3 URZ, URZ, URZ, URZ ;  /* 0x0000003f3f3ff290 */ /* 0x000ff6000fffe03f */
[----:B------:R-:W-:Y:S01]  /*10510*/  @!UPT UIADD3 URZ, URZ, URZ, URZ ;  /* 0x0000003f3f3ff290 */ /* 0x000fe2000fffe03f */
[----:B------:R-:W-:Y:S11]  /*10520*/  @P1 BRA `(.L_x_2372) ;  /* 0xffffffbc00f41947 */ /* 0x000ff6000383ffff */
.L_x_2368:
        /* <DEDUP_REMOVED lines=264> */
.L_x_2373:
[----:B------:R-:W-:Y:S01]  /*115b0*/  S2UR UR8, SR_CTAID.Z ;  /* 0x00000000000879c3 */ /* 0x000fe20000002700 */
[----:B------:R-:W-:Y:S01]  /*115c0*/  ULDC UR4, c[0x0][0x270] ;  /* 0x00009c0000047ab9 */ /* 0x000fe20000000800 */
[----:B------:R-:W-:-:S06]  /*115d0*/  ULDC UR9, c[0x0][0x2c4] ;  /* 0x0000b10000097ab9 */ /* 0x000fcc0000000800 */
[----:B------:R-:W1:Y:S02]  /*115e0*/  S2UR UR14, SR_CTAID.Y ;  /* 0x00000000000e79c3 */ /* 0x000e640000002600 */
[----:B-1----:R-:W-:-:S04]  /*115f0*/  UIMAD UR4, UR14, UR4, UR8 ;  /* 0x000000040e0472a4 */ /* 0x002fc8000f8e0208 */
[----:B------:R-:W-:-:S12]  /*11600*/  UIMAD UR9, UR4, UR9, URZ ;  /* 0x00000009040972a4 */ /* 0x000fd8000f8e023f */
.L_x_2374:
        /* <DEDUP_REMOVED lines=43> */
.L_x_2376:
[----:B------:R-:W-:Y:S05]  /*118c0*/  BSYNC B0 ;  /* 0x0000000000007941 */ /* 0x000fea0003800000 */
.L_x_2375:
        /* <DEDUP_REMOVED lines=51> */
.L_x_2378:
[----:B------:R-:W-:Y:S05]  /*11c00*/  BSYNC B0 ;  /* 0x0000000000007941 */ /* 0x000fea0003800000 */
.L_x_2377:
        /* <DEDUP_REMOVED lines=23> */
.L_x_2380:
[----:B------:R-:W-:Y:S05]  /*11d80*/  BSYNC B0 ;  /* 0x0000000000007941 */ /* 0x000fea0003800000 */
.L_x_2379:
        /* <DEDUP_REMOVED lines=23> */
.L_x_2382:
[----:B------:R-:W-:Y:S05]  /*11f00*/  BSYNC B0 ;  /* 0x0000000000007941 */ /* 0x000fea0003800000 */
.L_x_2381:
        /* <DEDUP_REMOVED lines=23> */
.L_x_2383:
        /* <DEDUP_REMOVED lines=16> */
.L_x_4491:


//--------------------- .text._ZN5flash24flash_fwd_splitkv_kernelI23Flash_fwd_kernel_traitsILi192ELi64ELi64ELi4ELb0ELb0EN7cutlass10bfloat16_tE19Flash_kernel_traitsILi192ELi64ELi64ELi4ES3_EELb1ELb0ELb0ELb0ELb1ELb0ELb0ELb1EEEvNS_16Flash_fwd_paramsE --------------------------
	.section	.text._ZN5flash24flash_fwd_splitkv_kernelI23Flash_fwd_kernel_traitsILi192ELi64ELi64ELi4ELb0ELb0EN7cutlass10bfloat16_tE19Flash_kernel_traitsILi192ELi64ELi64ELi4ES3_EELb1ELb0ELb0ELb0ELb1ELb0ELb0ELb1EEEvNS_16Flash_fwd_paramsE,"ax",@progbits
	.align	128
        .global         _ZN5flash24flash_fwd_splitkv_kernelI23Flash_fwd_kernel_traitsILi192ELi64ELi64ELi4ELb0ELb0EN7cutlass10bfloat16_tE19Flash_kernel_traitsILi192ELi64ELi64ELi4ES3_EELb1ELb0ELb0ELb0ELb1ELb0ELb0ELb1EEEvNS_16Flash_fwd_paramsE
        .type           _ZN5flash24flash_fwd_splitkv_kernelI23Flash_fwd_kernel_traitsILi192ELi64ELi64ELi4ELb0ELb0EN7cutlass10bfloat16_tE19Flash_kernel_traitsILi192ELi64ELi64ELi4ES3_EELb1ELb0ELb0ELb0ELb1ELb0ELb0ELb1EEEvNS_16Flash_fwd_paramsE,@function
        .size           _ZN5flash24flash_fwd_splitkv_kernelI23Flash_fwd_kernel_traitsILi192ELi64ELi64ELi4ELb0ELb0EN7cutlass10bfloat16_tE19Flash_kernel_traitsILi192ELi64ELi64ELi4ES3_EELb1ELb0ELb0ELb0ELb1ELb0ELb0ELb1EEEvNS_16Flash_fwd_paramsE,(.L_x_4458 - _ZN5flash24flash_fwd_splitkv_kernelI23Flash_fwd_kernel_traitsILi192ELi64ELi64ELi4ELb0ELb0EN7cutlass10bfloat16_tE19Flash_kernel_traitsILi192ELi64ELi64ELi4ES3_EELb1ELb0ELb0ELb0ELb1ELb0ELb0ELb1EEEvNS_16Flash_fwd_paramsE)
        .other          _ZN5flash24flash_fwd_splitkv_kernelI23Flash_fwd_kernel_traitsILi192ELi64ELi64ELi4ELb0ELb0EN7cutlass10bfloat16_tE19Flash_kernel_traitsILi192ELi64ELi64ELi4ES3_EELb1ELb0ELb0ELb0ELb1ELb0ELb0ELb1EEEvNS_16Flash_fwd_paramsE,@"STO_CUDA_ENTRY STV_DEFAULT"
_ZN5flash24flash_fwd_splitkv_kernelI23Flash_fwd_kernel_traitsILi192ELi64ELi64ELi4ELb0ELb0EN7cutlass10bfloat16_tE19Flash_kernel_traitsILi192ELi64ELi64ELi4ES3_EELb1ELb0ELb0ELb0ELb1ELb0ELb0ELb1EEEvNS_16Flash_fwd_paramsE:
.text._ZN5flash24flash_fwd_splitkv_kernelI23Flash_fwd_kernel_traitsILi192ELi64ELi64ELi4ELb0ELb0EN7cutlass10bfloat16_tE19Flash_kernel_traitsILi192ELi64ELi64ELi4ES3_EELb1ELb0ELb0ELb0ELb1ELb0ELb0ELb1EEEvNS_16Flash_fwd_paramsE:
[----:B------:R-:W-:Y:S01]  /*0000*/  LDC R1, c[0x0][0x28] ;  /* 0x00000a00ff017b82 */ /* 0x000fe20000000800 */
[----:B------:R-:W1:Y:S07]  /*0010*/  S2R R207, SR_CTAID.X ;  /* 0x0000000000cf7919 */ /* 0x000e6e0000002500 */
[----:B------:R-:W2:Y:S01]  /*0020*/  LDC.64 R20, c[0x0][0x198] ;  /* 0x00006600ff147b82 */ /* 0x000ea20000000a00 */
[----:B------:R-:W-:Y:S01]  /*0030*/  BSSY B3, `(.L_x_2384) ;  /* 0x0000005000037945 */ /* 0x000fe20003800000 */
[----:B------:R-:W-:Y:S01]  /*0040*/  MOV R204, 0x80 ;  /* 0x0000008000cc7802 */ /* 0x000fe20000000f00 */
[----:B------:R-:W3:Y:S01]  /*0050*/  S2R R206, SR_CTAID.Y ;  /* 0x0000000000ce7919 */ /* 0x000ee20000002600 */
[----:B------:R-:W4:Y:S05]  /*0060*/  S2R R205, SR_CTAID.Z ;  /* 0x0000000000cd7919 */ /* 0x000f2a0000002700 */
[----:B-1234-:R-:W-:Y:S05]  /*0070*/  CALL.REL.NOINC `($_ZN5flash24flash_fwd_splitkv_kernelI23Flash_fwd_kernel_traitsILi192ELi64ELi64ELi4ELb0ELb0EN7cutlass10bfloat16_tE19Flash_kernel_traitsILi192ELi64ELi64ELi4ES3_EELb1ELb0ELb0ELb0ELb1ELb0ELb0ELb1EEEvNS_16Flash_fwd_paramsE$_ZN5flash30compute_attn_1rowblock_splitkvI23Flash_fwd_kernel_traitsILi192ELi64ELi64ELi4ELb0ELb0EN7cutlass10bfloat16_tE19Flash_kernel_traitsILi192ELi64ELi64ELi4ES3_EELb1ELb0ELb0ELb0ELb1ELb0ELb0ELb1ENS_16Flash_fwd_paramsEEEvRKT8_iiiii) ;  /* 0x0000000000087944 */ /* 0x01efea0003c00000 */
[----:B------:R-:W-:Y:S05]  /*0080*/  BSYNC B3 ;  /* 0x0000000000037941 */ /* 0x000fea0003800000 */
.L_x_2384:
[----:B------:R-:W-:Y:S05]  /*0090*/  EXIT ;  /* 0x000000000000794d */ /* 0x000fea0003800000 */
        .type           $_ZN5flash24flash_fwd_splitkv_kernelI23Flash_fwd_kernel_traitsILi192ELi64ELi64ELi4ELb0ELb0EN7cutlass10bfloat16_tE19Flash_kernel_traitsILi192ELi64ELi64ELi4ES3_EELb1ELb0ELb0ELb0ELb1ELb0ELb0ELb1EEEvNS_16Flash_fwd_paramsE$_ZN5flash30compute_attn_1rowblock_splitkvI23Flash_fwd_kernel_traitsILi192ELi64ELi64ELi4ELb0ELb0EN7cutlass10bfloat16_tE19Flash_kernel_traitsILi192ELi64ELi64ELi4ES3_EELb1ELb0ELb0ELb0ELb1ELb0ELb0ELb1ENS_16Flash_fwd_paramsEEEvRKT8_iiiii,@function
        .size           $_ZN5flash24flash_fwd_splitkv_kernelI23Flash_fwd_kernel_traitsILi192ELi64ELi64ELi4ELb0ELb0EN7cutlass10bfloat16_tE19Flash_kernel_traitsILi192ELi64ELi64ELi4ES3_EELb1ELb0ELb0ELb0ELb1ELb0ELb0ELb1EEEvNS_16Flash_fwd_paramsE$_ZN5flash30compute_attn_1rowblock_splitkvI23Flash_fwd_kernel_traitsILi192ELi64ELi64ELi4ELb0ELb0EN7cutlass10bfloat16_tE19Flash_kernel_traitsILi192ELi64ELi64ELi4ES3_EELb1ELb0ELb0ELb0ELb1ELb0ELb0ELb1ENS_16Flash_fwd_paramsEEEvRKT8_iiiii,(.L_x_4458 - $_ZN5flash24flash_fwd_splitkv_kernelI23Flash_fwd_kernel_traitsILi192ELi64ELi64ELi4ELb0ELb0EN7cutlass10bfloat16_tE19Flash_kernel_traitsILi192ELi64ELi64ELi4ES3_EELb1ELb0ELb0ELb0ELb1ELb0ELb0ELb1EEEvNS_16Flash_fwd_paramsE$_ZN5flash30compute_attn_1rowblock_splitkvI23Flash_fwd_kernel_traitsILi192ELi64ELi64ELi4ELb0ELb0EN7cutlass10bfloat16_tE19Flash_kernel_traitsILi192ELi64ELi64ELi4ES3_EELb1ELb0ELb0ELb0ELb1ELb0ELb0ELb1ENS_16Flash_fwd_paramsEEEvRKT8_iiiii)
$_ZN5flash24flash_fwd_splitkv_kernelI23Flash_fwd_kernel_traitsILi192ELi64ELi64ELi4ELb0ELb0EN7cutlass10bfloat16_tE19Flash_kernel_traitsILi192ELi64ELi64ELi4ES3_EELb1ELb0ELb0ELb0ELb1ELb0ELb0ELb1EEEvNS_16Flash_fwd_paramsE$_ZN5flash30compute_attn_1rowblock_splitkvI23Flash_fwd_kernel_traitsILi192ELi64ELi64ELi4ELb0ELb0EN7cutlass10bfloat16_tE19Flash_kernel_traitsILi192ELi64ELi64ELi4ES3_EELb1ELb0ELb0ELb0ELb1ELb0ELb0ELb1ENS_16Flash_fwd_paramsEEEvRKT8_iiiii:
        /* <DEDUP_REMOVED lines=15> */
[----:B------:R-:W3:Y:S01]  /*0190*/  S2R R56, SR_TID.X ;  /* 0x0000000000387919 */ /* 0x000ee20000002100 */
[----:B------:R-:W-:Y:S01]  /*01a0*/  BSSY B0, `(.L_x_2385) ;  /* 0x000000c000007945 */ /* 0x000fe20003800000 */
[----:B------:R-:W-:Y:S01]  /*01b0*/  IMAD.MOV.U32 R13, RZ, RZ, -0x1 ;  /* 0xffffffffff0d7424 */ /* 0x000fe200078e00ff */
[----:B--2---:R-:W-:-:S06]  /*01c0*/  @P1 IADD3 R208, -R210, R3, RZ ;  /* 0x00000003d2d01210 */ /* 0x004fcc0007ffe1ff */
[----:B------:R1:W5:Y:S01]  /*01d0*/  @!P1 LD.E R208, desc[UR6][R20.64+0xb4] ;  /* 0x0000b40614d09980 */ /* 0x000362000c101900 */
[----:B----4-:R-:W-:-:S04]  /*01e0*/  ISETP.NE.U32.AND P1, PT, R4, RZ, PT ;  /* 0x000000ff0400720c */ /* 0x010fc80003f25070 */
[----:B------:R-:W-:Y:S01]  /*01f0*/  ISETP.NE.AND.EX P1, PT, R5, RZ, PT, P1 ;  /* 0x000000ff0500720c */ /* 0x000fe20003f25310 */
[----:B------:R-:W-:-:S12]  /*0200*/  IMAD.WIDE R4, R206, 0x4, R4 ;  /* 0x00000004ce047825 */ /* 0x000fd800078e0204 */
[----:B---3--:R-:W-:Y:S05]  /*0210*/  @!P1 BRA `(.L_x_2386) ;  /* 0x0000000000109947 */ /* 0x008fea0003800000 */
[----:B------:R-:W2:Y:S02]  /*0220*/  LD.E.U8 R0, desc[UR6][R20.64+0x1b2] ;  /* 0x0001b20614007980 */ /* 0x000ea4000c101100 */
[----:B--2---:R-:W-:-:S13]  /*0230*/  ISETP.NE.AND P2, PT, R0, RZ, PT ;  /* 0x000000ff0000720c */ /* 0x004fda0003f45270 */
[----:B------:R-:W-:Y:S05]  /*0240*/  @!P2 BRA `(.L_x_2386) ;  /* 0x000000000004a947 */ /* 0x000fea0003800000 */
[----:B------:R2:W5:Y:S02]  /*0250*/  LD.E R13, desc[UR6][R4.64] ;  /* 0x00000006040d7980 */ /* 0x000564000c101900 */
.L_x_2386:
[----:B------:R-:W-:Y:S05]  /*0260*/  BSYNC B0 ;  /* 0x0000000000007941 */ /* 0x000fea0003800000 */
.L_x_2385:
        /* <DEDUP_REMOVED lines=8> */
.L_x_2388:
[----:B------:R3:W5:Y:S02]  /*02f0*/  LD.E R3, desc[UR6][R20.64+0xb8] ;  /* 0x0000b80614037980 */ /* 0x000764000c101900 */
.L_x_2389:
[----:B------:R-:W-:Y:S05]  /*0300*/  BSYNC B0 ;  /* 0x0000000000007941 */ /* 0x000fea0003800000 */
.L_x_2387:
[----:B--2-4-:R-:W2:Y:S01]  /*0310*/  LD.E.64 R4, desc[UR6][R20.64+0xf8] ;  /* 0x0000f80614047980 */ /* 0x014ea2000c101b00 */
        /* <DEDUP_REMOVED lines=9> */
.L_x_2391:
[----:B------:R-:W2:Y:S01]  /*03b0*/  LD.E.64 R2, desc[UR6][R20.64+0x108] ;  /* 0x0001080614027980 */ /* 0x000ea2000c101b00 */
[----:B------:R-:W-:Y:S01]  /*03c0*/  BSSY B0, `(.L_x_2393) ;  /* 0x0000006000007945 */ /* 0x000fe20003800000 */
[----:B------:R-:W-:Y:S01]  /*03d0*/  IMAD.MOV.U32 R71, RZ, RZ, RZ ;  /* 0x000000ffff477224 */ /* 0x000fe200078e00ff */
[----:B--2---:R-:W-:-:S04]  /*03e0*/  ISETP.NE.U32.AND P1, PT, R2, RZ, PT ;  /* 0x000000ff0200720c */ /* 0x004fc80003f25070 */
[----:B------:R-:W-:-:S13]  /*03f0*/  ISETP.NE.AND.EX P1, PT, R3, RZ, PT, P1 ;  /* 0x000000ff0300720c */ /* 0x000fda0003f25310 */
[----:B------:R-:W-:Y:S05]  /*0400*/  @!P1 BRA `(.L_x_2394) ;  /* 0x0000000000049947 */ /* 0x000fea0003800000 */
[----:B------:R2:W5:Y:S02]  /*0410*/  LD.E R71, desc[UR6][R20.64+0xbc] ;  /* 0x0000bc0614477980 */ /* 0x000564000c101900 */
.L_x_2394:
[----:B------:R-:W-:Y:S05]  /*0420*/  BSYNC B0 ;  /* 0x0000000000007941 */ /* 0x000fea0003800000 */
.L_x_2393:
[----:B-----5:R-:W-:Y:S02]  /*0430*/  IADD3 R71, R80, R71, RZ ;  /* 0x0000004750477210 */ /* 0x020fe40007ffe0ff */
.L_x_2392:
[----:B------:R-:W-:Y:S05]  /*0440*/  BSYNC B1 ;  /* 0x0000000000017941 */ /* 0x000fea0003800000 */
.L_x_2390:
[----:B------:R-:W-:Y:S01]  /*0450*/  IMAD.SHL.U32 R69, R207, 0x40, RZ ;  /* 0x00000040cf457824 */ /* 0x000fe200078e00ff */
[----:B------:R-:W-:Y:S01]  /*0460*/  MOV R2, R204 ;  /* 0x000000cc00027202 */ /* 0x000fe20000000f00 */
[----:B------:R-:W-:-:S03]  /*0470*/  IMAD.MOV.U32 R3, RZ, RZ, 0x0 ;  /* 0x00000000ff037424 */ /* 0x000fc600078e00ff */
[----:B------:R-:W-:-:S13]  /*0480*/  ISETP.GT.AND P1, PT, R208, R69, PT ;  /* 0x00000045d000720c */ /* 0x000fda0003f24270 */
[----:B-123--:R-:W-:Y:S05]  /*0490*/  @!P1 RET.REL.NODEC R2 `(_ZN5flash24flash_fwd_splitkv_kernelI23Flash_fwd_kernel_traitsILi192ELi64ELi64ELi4ELb0ELb0EN7cutlass10bfloat16_tE19Flash_kernel_traitsILi192ELi64ELi64ELi4ES3_EELb1ELb0ELb0ELb0ELb1ELb0ELb0ELb1EEEvNS_16Flash_fwd_paramsE) ;  /* 0xfffffff802d89950 */ /* 0x00efea0003c3ffff */
[----:B------:R-:W2:Y:S04]  /*04a0*/  LD.E R7, desc[UR6][R20.64+0xb8] ;  /* 0x0000b80614077980 */ /* 0x000ea8000c101900 */
[----:B------:R-:W3:Y:S01]  /*04b0*/  LD.E R0, desc[UR6][R20.64+0x188] ;  /* 0x0001880614007980 */ /* 0x000ee2000c101900 */
[----:B------:R-:W-:Y:S01]  /*04c0*/  IADD3 R3, -R208, 0x7f, R69 ;  /* 0x0000007fd0037810 */ /* 0x000fe20007ffe145 */
[----:B------:R-:W-:-:S05]  /*04d0*/  VIADD R5, R71, 0x3f ;  /* 0x0000003f47057836 */ /* 0x000fca0000000000 */
        /* <DEDUP_REMOVED lines=13> */
[----:B------:R-:W-:Y:S05]  /*05b0*/  @P1 BRA `(.L_x_2395) ;  /* 0x0000000800001947 */ /* 0x000fea0003800000 */
[----:B------:R-:W-:Y:S01]  /*05c0*/  ISETP.NE.AND P0, PT, R210, -0x1, PT ;  /* 0xffffffffd200780c */ /* 0x000fe20003f05270 */
[----:B------:R-:W2:Y:S04]  /*05d0*/  LD.E.64 R14, desc[UR6][R20.64+0x88] ;  /* 0x00008806140e7980 */ /* 0x000ea8000c101b00 */
[----:B------:R-:W3:Y:S04]  /*05e0*/  LD.E R2, desc[UR6][R20.64+0x60] ;  /* 0x0000600614027980 */ /* 0x000ee8000c101900 */
[----:B------:R-:W4:Y:S04]  /*05f0*/  LD.E R0, desc[UR6][R20.64+0xb4] ;  /* 0x0000b40614007980 */ /* 0x000f28000c101900 */
[----:B------:R-:W3:Y:S04]  /*0600*/  @!P0 LD.E.64 R12, desc[UR6][R20.64+0x80] ;  /* 0x00008006140c8980 */ /* 0x000ee8000c101b00 */
[----:B------:R-:W4:Y:S04]  /*0610*/  LD.E.64 R10, desc[UR6][R20.64+0xa0] ;  /* 0x0000a006140a7980 */ /* 0x000f28000c101b00 */
[----:B------:R-:W4:Y:S01]  /*0620*/  LD.E.64 R6, desc[UR6][R20.64+0x90] ;  /* 0x0000900614067980 */ /* 0x000f22000c101b00 */
[----:B------:R-:W-:-:S03]  /*0630*/  SHF.R.S32.HI R5, RZ, 0x1f, R56 ;  /* 0x0000001fff057819 */ /* 0x000fc60000011438 */
[----:B------:R1:W5:Y:S01]  /*0640*/  LD.E.64 R16, desc[UR6][R20.64+0x70] ;  /* 0x0000700614107980 */ /* 0x000362000c101b00 */
[----:B------:R-:W-:-:S04]  /*0650*/  LEA.HI R5, R5, R56, RZ, 0x3 ;  /* 0x0000003805057211 */ /* 0x000fc800078f18ff */
[----:B------:R-:W-:Y:S02]  /*0660*/  LOP3.LUT R9, R5, 0x1ffffff8, RZ, 0xc0, !PT ;  /* 0x1ffffff805097812 */ /* 0x000fe400078ec0ff */
[----:B------:R-:W-:-:S03]  /*0670*/  LOP3.LUT P3, RZ, R56, 0x7, RZ, 0xc0, !PT ;  /* 0x0000000738ff7812 */ /* 0x000fc6000786c0ff */
[----:B------:R-:W-:Y:S01]  /*0680*/  IMAD.IADD R56, R56, 0x1, -R9 ;  /* 0x0000000138387824 */ /* 0x000fe200078e0a09 */
[----:B------:R-:W-:-:S03]  /*0690*/  @!P0 SHF.R.S32.HI R4, RZ, 0x1f, R206 ;  /* 0x0000001fff048819 */ /* 0x000fc600000114ce */
[----:B------:R-:W-:Y:S01]  /*06a0*/  IMAD.SHL.U32 R56, R56, 0x8, RZ ;  /* 0x0000000838387824 */ /* 0x000fe200078e00ff */
[----:B------:R-:W-:-:S04]  /*06b0*/  SHF.R.S32.HI R5, RZ, 0x3, R5 ;  /* 0x00000003ff057819 */ /* 0x000fc80000011405 */
[----:B------:R-:W-:Y:S02]  /*06c0*/  SHF.R.S32.HI R57, RZ, 0x1f, R56 ;  /* 0x0000001fff397819 */ /* 0x000fe40000011438 */
[--C-:B------:R-:W-:Y:S01]  /*06d0*/  SHF.R.S32.HI R9, RZ, 0x1f, R69.reuse ;  /* 0x0000001fff097819 */ /* 0x100fe20000011445 */
[----:B------:R-:W-:Y:S01]  /*06e0*/  IMAD.IADD R208, R208, 0x1, -R69 ;  /* 0x00000001d0d07824 */ /* 0x000fe200078e0a45 */
[----:B------:R-:W-:Y:S01]  /*06f0*/  BSSY B0, `(.L_x_2396) ;  /* 0x000002e000007945 */ /* 0x000fe20003800000 */
[----:B-1----:R-:W-:-:S03]  /*0700*/  VIADD R21, R5, 0x20 ;  /* 0x0000002005157836 */ /* 0x002fc60000000000 */
[-C--:B------:R-:W-:Y:S02]  /*0710*/  ISETP.GE.OR P6, PT, R5, R208.reuse, P3 ;  /* 0x000000d00500720c */ /* 0x080fe40001fc6670 */
[CC--:B------:R-:W-:Y:S02]  /*0720*/  ISETP.GE.AND P2, PT, R21.reuse, R208.reuse, PT ;  /* 0x000000d01500720c */ /* 0x0c0fe40003f46270 */
[----:B------:R-:W-:Y:S01]  /*0730*/  ISETP.GE.OR P4, PT, R21, R208, P3 ;  /* 0x000000d01500720c */ /* 0x000fe20001f86670 */
[-C--:B--2---:R-:W-:Y:S02]  /*0740*/  @P0 IMAD R8, R15, R210.reuse, RZ ;  /* 0x000000d20f080224 */ /* 0x084fe400078e02ff */
[----:B------:R-:W-:-:S04]  /*0750*/  @P0 IMAD.WIDE.U32 R18, R14, R210, RZ ;  /* 0x000000d20e120225 */ /* 0x000fc800078e00ff */
[----:B---3--:R-:W-:-:S04]  /*0760*/  @!P0 IMAD R3, R13, R206, RZ ;  /* 0x000000ce0d038224 */ /* 0x008fc800078e02ff */
[C---:B------:R-:W-:Y:S02]  /*0770*/  @!P0 IMAD R3, R12.reuse, R4, R3 ;  /* 0x000000040c038224 */ /* 0x040fe400078e0203 */
[----:B------:R-:W-:-:S04]  /*0780*/  @!P0 IMAD.WIDE.U32 R12, R12, R206, RZ ;  /* 0x000000ce0c0c8225 */ /* 0x000fc800078e00ff */
[----:B------:R-:W-:Y:S02]  /*0790*/  IMAD R4, R15, R69, RZ ;  /* 0x000000450f047224 */ /* 0x000fe400078e02ff */
[----:B------:R-:W-:-:S04]  /*07a0*/  IMAD.WIDE.U32 R56, R69, R14, R56 ;  /* 0x0000000e45387225 */ /* 0x000fc800078e0038 */
[----:B------:R-:W-:Y:S02]  /*07b0*/  @!P0 IMAD.MOV.U32 R18, RZ, RZ, R12 ;  /* 0x000000ffff128224 */ /* 0x000fe400078e000c */
[----:B------:R-:W-:Y:S02]  /*07c0*/  IMAD R2, R206, R2, R205 ;  /* 0x00000002ce027224 */ /* 0x000fe400078e02cd */
[----:B------:R-:W-:Y:S02]  /*07d0*/  @P0 IMAD.IADD R8, R19, 0x1, R8 ;  /* 0x0000000113080824 */ /* 0x000fe400078e0208 */
[----:B------:R-:W-:Y:S01]  /*07e0*/  VIADD R19, R5, 0x10 ;  /* 0x0000001005137836 */ /* 0x000fe20000000000 */
[----:B------:R-:W-:Y:S01]  /*07f0*/  IADD3 R18, P1, R18, R56, RZ ;  /* 0x0000003812127210 */ /* 0x000fe20007f3e0ff */
[----:B------:R-:W-:Y:S02]  /*0800*/  IMAD R9, R14, R9, R4 ;  /* 0x000000090e097224 */ /* 0x000fe400078e0204 */
[----:B------:R-:W-:-:S02]  /*0810*/  @!P0 IMAD.IADD R8, R13, 0x1, R3 ;  /* 0x000000010d088824 */ /* 0x000fc400078e0203 */
[----:B----4-:R-:W-:Y:S01]  /*0820*/  IMAD R0, R0, R2, R69 ;  /* 0x0000000200007224 */ /* 0x010fe200078e0245 */
[CC--:B------:R-:W-:Y:S02]  /*0830*/  ISETP.GE.AND P0, PT, R19.reuse, R208.reuse, PT ;  /* 0x000000d01300720c */ /* 0x0c0fe40003f06270 */
[----:B------:R-:W-:Y:S02]  /*0840*/  ISETP.GE.OR P5, PT, R19, R208, P3 ;  /* 0x000000d01300720c */ /* 0x000fe40001fa6670 */
[----:B------:R-:W-:Y:S02]  /*0850*/  IADD3.X R19, R8, R57, R9, P1, !PT ;  /* 0x0000003908137210 */ /* 0x000fe40000ffe409 */
[----:B------:R-:W-:Y:S02]  /*0860*/  SHF.R.S32.HI R13, RZ, 0x1f, R5 ;  /* 0x0000001fff0d7819 */ /* 0x000fe40000011405 */
[----:B------:R-:W-:-:S04]  /*0870*/  IADD3 R9, P1, R0, R5, RZ ;  /* 0x0000000500097210 */ /* 0x000fc80007f3e0ff */
[----:B------:R-:W-:Y:S02]  /*0880*/  LEA.HI.X.SX32 R0, R0, R13, 0x1, P1 ;  /* 0x0000000d00007211 */ /* 0x000fe400008f0eff */
[----:B------:R-:W-:-:S04]  /*0890*/  LEA R8, P1, R9, R10, 0x2 ;  /* 0x0000000a09087211 */ /* 0x000fc800078210ff */
[----:B------:R-:W-:Y:S02]  /*08a0*/  LEA.HI.X R9, R9, R11, R0, 0x2, P1 ;  /* 0x0000000b09097211 */ /* 0x000fe400008f1400 */
[----:B------:R-:W-:Y:S01]  /*08b0*/  ISETP.GE.AND P1, PT, R5, R208, PT ;  /* 0x000000d00500720c */ /* 0x000fe20003f26270 */
[----:B------:R-:W-:Y:S01]  /*08c0*/  IMAD R3, R7, R205, RZ ;  /* 0x000000cd07037224 */ /* 0x000fe200078e02ff */
[----:B------:R-:W-:Y:S01]  /*08d0*/  SHF.R.S32.HI R2, RZ, 0x1f, R205 ;  /* 0x0000001fff027819 */ /* 0x000fe200000114cd */
[----:B------:R-:W-:-:S04]  /*08e0*/  IMAD.WIDE.U32 R22, R205, R6, R18 ;  /* 0x00000006cd167225 */ /* 0x000fc800078e0012 */
[----:B------:R-:W-:Y:S02]  /*08f0*/  IMAD R2, R6, R2, R3 ;  /* 0x0000000206027224 */ /* 0x000fe400078e0203 */
[----:B------:R-:W-:Y:S02]  /*0900*/  VIADD R3, R5, 0x30 ;  /* 0x0000003005037836 */ /* 0x000fe40000000000 */
[----:B------:R-:W-:Y:S02]  /*0910*/  IMAD.IADD R25, R23, 0x1, R2 ;  /* 0x0000000117197824 */ /* 0x000fe400078e0202 */
[----:B------:R-:W-:Y:S05]  /*0920*/  @P1 BRA `(.L_x_2397) ;  /* 0x0000000000281947 */ /* 0x000fea0003800000 */
[----:B------:R-:W-:Y:S01]  /*0930*/  MOV R24, R22 ;  /* 0x0000001600187202 */ /* 0x000fe20000000f00 */
[----:B------:R-:W-:-:S04]  /*0940*/  IMAD R0, R15, R5, RZ ;  /* 0x000000050f007224 */ /* 0x000fc800078e02ff */
[----:B------:R-:W-:-:S04]  /*0950*/  IMAD.WIDE.U32 R6, R14, R5, R24 ;  /* 0x000000050e067225 */ /* 0x000fc800078e0018 */
[----:B------:R-:W-:Y:S01]  /*0960*/  IMAD R0, R14, R13, R0 ;  /* 0x0000000d0e007224 */ /* 0x000fe200078e0200 */
[----:B-----5:R-:W-:-:S04]  /*0970*/  LEA R10, P1, R6, R16, 0x1 ;  /* 0x00000010060a7211 */ /* 0x020fc800078208ff */
[----:B------:R-:W-:-:S04]  /*0980*/  IADD3 R7, R7, R0, RZ ;  /* 0x0000000007077210 */ /* 0x000fc80007ffe0ff */
[----:B------:R-:W-:-:S05]  /*0990*/  LEA.HI.X R11, R6, R17, R7, 0x1, P1 ;  /* 0x00000011060b7211 */ /* 0x000fca00008f0c07 */
[----:B------:R1:W-:Y:S04]  /*09a0*/  ST.E.128 desc[UR6][R10.64], RZ ;  /* 0x000000ff0a007985 */ /* 0x0003e8000c101d06 */
[----:B------:R1:W-:Y:S04]  /*09b0*/  ST.E.128 desc[UR6][R10.64+0x80], RZ ;  /* 0x000080ff0a007985 */ /* 0x0003e8000c101d06 */
[----:B------:R1:W-:Y:S02]  /*09c0*/  ST.E.128 desc[UR6][R10.64+0x100], RZ ;  /* 0x000100ff0a007985 */ /* 0x0003e4000c101d06 */
.L_x_2397:
[----:B------:R-:W-:Y:S05]  /*09d0*/  BSYNC B0 ;  /* 0x0000000000007941 */ /* 0x000fea0003800000 */
.L_x_2396:
[----:B------:R-:W-:Y:S01]  /*09e0*/  BSSY B0, `(.L_x_2398) ;  /* 0x0000014000007945 */ /* 0x000fe20003800000 */
[CC--:B------:R-:W-:Y:S01]  /*09f0*/  ISETP.GE.AND P1, PT, R3.reuse, R208.reuse, PT ;  /* 0x000000d00300720c */ /* 0x0c0fe20003f26270 */
[----:B-1----:R-:W-:Y:S01]  /*0a00*/  @!P6 IMAD.MOV.U32 R11, RZ, RZ, 0x7f800000 ;  /* 0x7f800000ff0be424 */ /* 0x002fe200078e00ff */
[----:B------:R-:W-:Y:S01]  /*0a10*/  ISETP.GE.OR P3, PT, R3, R208, P3 ;  /* 0x000000d00300720c */ /* 0x000fe20001f66670 */
[----:B------:R-:W-:Y:S01]  /*0a20*/  @!P4 IMAD.MOV.U32 R3, RZ, RZ, 0x7f800000 ;  /* 0x7f800000ff03c424 */ /* 0x000fe200078e00ff */
[----:B------:R-:W-:Y:S01]  /*0a30*/  @!P5 MOV R7, 0x7f800000 ;  /* 0x7f8000000007d802 */ /* 0x000fe20000000f00 */
[----:B------:R-:W-:Y:S05]  /*0a40*/  @P0 BRA `(.L_x_2399) ;  /* 0x0000000000340947 */ /* 0x000fea0003800000 */
[----:B------:R-:W-:Y:S01]  /*0a50*/  IADD3 R21, P0, R5, 0x10, RZ ;  /* 0x0000001005157810 */ /* 0x000fe20007f1e0ff */
[----:B------:R-:W-:Y:S01]  /*0a60*/  IMAD.MOV.U32 R26, RZ, RZ, R22 ;  /* 0x000000ffff1a7224 */ /* 0x000fe200078e0016 */
[----:B------:R-:W-:-:S03]  /*0a70*/  MOV R27, R25 ;  /* 0x00000019001b7202 */ /* 0x000fc60000000f00 */
[----:B------:R-:W-:Y:S02]  /*0a80*/  IMAD.X R19, RZ, RZ, R13, P0 ;  /* 0x000000ffff137224 */ /* 0x000fe400000e060d */
[----:B------:R-:W-:-:S04]  /*0a90*/  IMAD.WIDE.U32 R26, R14, R21, R26 ;  /* 0x000000150e1a7225 */ /* 0x000fc800078e001a */
[----:B------:R-:W-:Y:S01]  /*0aa0*/  IMAD R19, R19, R14, RZ ;  /* 0x0000000e13137224 */ /* 0x000fe200078e02ff */
[----:B-----5:R-:W-:-:S03]  /*0ab0*/  LEA R18, P0, R26, R16, 0x1 ;  /* 0x000000101a127211 */ /* 0x020fc600078008ff */
[----:B------:R-:W-:-:S05]  /*0ac0*/  IMAD R19, R15, R21, R19 ;  /* 0x000000150f137224 */ /* 0x000fca00078e0213 */
[----:B------:R-:W-:-:S04]  /*0ad0*/  IADD3 R19, R27, R19, RZ ;  /* 0x000000131b137210 */ /* 0x000fc80007ffe0ff */
[----:B------:R-:W-:-:S05]  /*0ae0*/  LEA.HI.X R19, R26, R17, R19, 0x1, P0 ;  /* 0x000000111a137211 */ /* 0x000fca00000f0c13 */
[----:B------:R1:W-:Y:S04]  /*0af0*/  ST.E.128 desc[UR6][R18.64], RZ ;  /* 0x000000ff12007985 */ /* 0x0003e8000c101d06 */
[----:B------:R1:W-:Y:S04]  /*0b00*/  ST.E.128 desc[UR6][R18.64+0x80], RZ ;  /* 0x000080ff12007985 */ /* 0x0003e8000c101d06 */
[----:B------:R1:W-:Y:S02]  /*0b10*/  ST.E.128 desc[UR6][R18.64+0x100], RZ ;  /* 0x000100ff12007985 */ /* 0x0003e4000c101d06 */
.L_x_2399:
[----:B------:R-:W-:Y:S05]  /*0b20*/  BSYNC B0 ;  /* 0x0000000000007941 */ /* 0x000fea0003800000 */
.L_x_2398:
[----:B------:R-:W-:Y:S04]  /*0b30*/  BSSY B0, `(.L_x_2400) ;  /* 0x000000f000007945 */ /* 0x000fe80003800000 */
[----:B------:R-:W-:Y:S05]  /*0b40*/  @P2 BRA `(.L_x_2401) ;  /* 0x0000000000342947 */ /* 0x000fea0003800000 */
[----:B------:R-:W-:Y:S01]  /*0b50*/  IADD3 R21, P0, R5, 0x20, RZ ;  /* 0x0000002005157810 */ /* 0x000fe20007f1e0ff */
[----:B------:R-:W-:Y:S01]  /*0b60*/  IMAD.MOV.U32 R26, RZ, RZ, R22 ;  /* 0x000000ffff1a7224 */ /* 0x000fe200078e0016 */
[----:B------:R-:W-:-:S03]  /*0b70*/  MOV R27, R25 ;  /* 0x00000019001b7202 */ /* 0x000fc60000000f00 */
[----:B-1----:R-:W-:Y:S02]  /*0b80*/  IMAD.X R19, RZ, RZ, R13, P0 ;  /* 0x000000ffff137224 */ /* 0x002fe400000e060d */
        /* <DEDUP_REMOVED lines=9> */
.L_x_2401:
[----:B------:R-:W-:Y:S05]  /*0c20*/  BSYNC B0 ;  /* 0x0000000000007941 */ /* 0x000fea0003800000 */
.L_x_2400:
[----:B------:R-:W-:Y:S04]  /*0c30*/  BSSY B0, `(.L_x_2402) ;  /* 0x000000f000007945 */ /* 0x000fe80003800000 */
[----:B------:R-:W-:Y:S05]  /*0c40*/  @P1 BRA `(.L_x_2403) ;  /* 0x0000000000341947 */ /* 0x000fea0003800000 */
[----:B------:R-:W-:Y:S01]  /*0c50*/  IADD3 R5, P0, R5, 0x30, RZ ;  /* 0x0000003005057810 */ /* 0x000fe20007f1e0ff */
[----:B------:R-:W-:-:S04]  /*0c60*/  IMAD.MOV.U32 R12, RZ, RZ, R22 ;  /* 0x000000ffff0c7224 */ /* 0x000fc800078e0016 */
[----:B------:R-:W-:-:S04]  /*0c70*/  IMAD.X R13, RZ, RZ, R13, P0 ;  /* 0x000000ffff0d7224 */ /* 0x000fc800000e060d */
[----:B------:R-:W-:Y:S01]  /*0c80*/  IMAD R0, R13, R14, RZ ;  /* 0x0000000e0d007224 */ /* 0x000fe200078e02ff */
[----:B------:R-:W-:-:S03]  /*0c90*/  MOV R13, R25 ;  /* 0x00000019000d7202 */ /* 0x000fc60000000f00 */
[-C--:B------:R-:W-:Y:S02]  /*0ca0*/  IMAD R0, R15, R5.reuse, R0 ;  /* 0x000000050f007224 */ /* 0x080fe400078e0200 */
[----:B------:R-:W-:-:S03]  /*0cb0*/  IMAD.WIDE.U32 R12, R14, R5, R12 ;  /* 0x000000050e0c7225 */ /* 0x000fc600078e000c */
[----:B-----5:R-:W-:Y:S02]  /*0cc0*/  LEA R4, P0, R12, R16, 0x1 ;  /* 0x000000100c047211 */ /* 0x020fe400078008ff */
[----:B------:R-:W-:-:S04]  /*0cd0*/  IADD3 R5, R13, R0, RZ ;  /* 0x000000000d057210 */ /* 0x000fc80007ffe0ff */
[----:B------:R-:W-:-:S05]  /*0ce0*/  LEA.HI.X R5, R12, R17, R5, 0x1, P0 ;  /* 0x000000110c057211 */ /* 0x000fca00000f0c05 */
[----:B------:R3:W-:Y:S04]  /*0cf0*/  ST.E.128 desc[UR6][R4.64], RZ ;  /* 0x000000ff04007985 */ /* 0x0007e8000c101d06 */
[----:B------:R3:W-:Y:S04]  /*0d00*/  ST.E.128 desc[UR6][R4.64+0x80], RZ ;  /* 0x000080ff04007985 */ /* 0x0007e8000c101d06 */
[----:B------:R3:W-:Y:S02]  /*0d10*/  ST.E.128 desc[UR6][R4.64+0x100], RZ ;  /* 0x000100ff04007985 */ /* 0x0007e4000c101d06 */
.L_x_2403:
[----:B------:R-:W-:Y:S05]  /*0d20*/  BSYNC B0 ;  /* 0x0000000000007941 */ /* 0x000fea0003800000 */
.L_x_2402:
[----:B------:R-:W-:Y:S01]  /*0d30*/  MOV R205, 0x0 ;  /* 0x0000000000cd7802 */ /* 0x000fe20000000f00 */
[----:B------:R-:W-:Y:S04]  /*0d40*/  @!P6 ST.E desc[UR6][R8.64], R11 ;  /* 0x0000000b0800e985 */ /* 0x000fe8000c101906 */
[----:B------:R-:W-:Y:S04]  /*0d50*/  @!P5 ST.E desc[UR6][R8.64+0x40], R7 ;  /* 0x000040070800d985 */ /* 0x000fe8000c101906 */
[----:B------:R1:W-:Y:S02]  /*0d60*/  @!P4 ST.E desc[UR6][R8.64+0x80], R3 ;  /* 0x000080030800c985 */ /* 0x0003e4000c101906 */
[----:B-123-5:R-:W-:Y:S05]  /*0d70*/  @P3 RET.REL.NODEC R204 `(_ZN5flash24flash_fwd_splitkv_kernelI23Flash_fwd_kernel_traitsILi192ELi64ELi64ELi4ELb0ELb0EN7cutlass10bfloat16_tE19Flash_kernel_traitsILi192ELi64ELi64ELi4ES3_EELb1ELb0ELb0ELb0ELb1ELb0ELb0ELb1EEEvNS_16Flash_fwd_paramsE) ;  /* 0xfffffff0cca03950 */ /* 0x02efea0003c3ffff */
[----:B------:R-:W-:Y:S02]  /*0d80*/  MOV R3, 0x7f800000 ;  /* 0x7f80000000037802 */ /* 0x000fe40000000f00 */
[----:B------:R-:W-:-:S03]  /*0d90*/  MOV R205, 0x0 ;  /* 0x0000000000cd7802 */ /* 0x000fc60000000f00 */
[----:B------:R1:W-:Y:S02]  /*0da0*/  ST.E desc[UR6][R8.64+0xc0], R3 ;  /* 0x0000c00308007985 */ /* 0x0003e4000c101906 */
[----:B-1----:R-:W-:Y:S05]  /*0db0*/  RET.REL.NODEC R204 `(_ZN5flash24flash_fwd_splitkv_kernelI23Flash_fwd_kernel_traitsILi192ELi64ELi64ELi4ELb0ELb0EN7cutlass10bfloat16_tE19Flash_kernel_traitsILi192ELi64ELi64ELi4ES3_EELb1ELb0ELb0ELb0ELb1ELb0ELb0ELb1EEEvNS_16Flash_fwd_paramsE) ;  /* 0xfffffff0cc907950 */ /* 0x002fea0003c3ffff */
.L_x_2395:
        /* <DEDUP_REMOVED lines=34> */
[----:B-----5:R-:W1:Y:S01]  /*0fe0*/  F2I.FTZ.U32.TRUNC.NTZ R11, R10 ;  /* 0x0000000a000b7305 */ /* 0x020e62000021f000 */
[----:B------:R-:W-:Y:S02]  /*0ff0*/  IABS R0, R2 ;  /* 0x0000000200007213 */ /* 0x000fe40000000000 */
        /* <DEDUP_REMOVED lines=9> */
[----:B------:R-:W-:Y:S02]  /*1090*/  ISETP.GT.U32.AND P2, PT, R4, R3, PT ;  /* 0x000000030400720c */ /* 0x000fe40003f44070 */
[----:B------:R-:W-:-:S11]  /*10a0*/  LOP3.LUT R0, R5, R2, RZ, 0x3c, !PT ;  /* 0x0000000205007212 */ /* 0x000fd600078e3cff */
[----:B------:R-:W-:-:S05]  /*10b0*/  @!P2 IMAD.IADD R3, R3, 0x1, -R4 ;  /* 0x000000010303a824 */ /* 0x000fca00078e0a04 */
[----:B------:R-:W-:Y:S02]  /*10c0*/  ISETP.GE.U32.AND P3, PT, R3, R4, PT ;  /* 0x000000040300720c */ /* 0x000fe40003f66070 */
[----:B------:R-:W-:Y:S02]  /*10d0*/  ISETP.GE.AND P1, PT, R0, RZ, PT ;  /* 0x000000ff0000720c */ /* 0x000fe40003f26270 */
[----:B------:R-:W-:Y:S02]  /*10e0*/  @!P2 IADD3 R9, R9, 0x1, RZ ;  /* 0x000000010909a810 */ /* 0x000fe40007ffe0ff */
[----:B------:R-:W-:-:S07]  /*10f0*/  ISETP.NE.AND P2, PT, R2, RZ, PT ;  /* 0x000000ff0200720c */ /* 0x000fce0003f45270 */
[----:B------:R-:W-:-:S05]  /*1100*/  @P3 VIADD R9, R9, 0x1 ;  /* 0x0000000109093836 */ /* 0x000fca0000000000 */
[----:B------:R-:W-:Y:S02]  /*1110*/  @!P1 IADD3 R9, -R9, RZ, RZ ;  /* 0x000000ff09099210 */ /* 0x000fe40007ffe1ff */
[----:B------:R-:W-:-:S05]  /*1120*/  @!P2 LOP3.LUT R9, RZ, R2, RZ, 0x33, !PT ;  /* 0x00000002ff09a212 */ /* 0x000fca00078e33ff */
[----:B------:R-:W-:-:S05]  /*1130*/  IMAD.WIDE R22, R9, 0x4, R212 ;  /* 0x0000000409167825 */ /* 0x000fca00078e02d4 */
[----:B------:R1:W2:Y:S01]  /*1140*/  LD.E R3, desc[UR6][R22.64] ;  /* 0x0000000616037980 */ /* 0x0002a2000c101900 */
[----:B---3--:R-:W-:-:S04]  /*1150*/  IABS R8, R6 ;  /* 0x0000000600087213 */ /* 0x008fc80000000000 */
[----:B------:R-:W3:Y:S08]  /*1160*/  I2F.RP R14, R8 ;  /* 0x00000008000e7306 */ /* 0x000ef00000209400 */
[----:B---3--:R-:W3:Y:S02]  /*1170*/  MUFU.RCP R4, R14 ;  /* 0x0000000e00047308 */ /* 0x008ee40000001000 */
[----:B---3--:R-:W-:-:S06]  /*1180*/  VIADD R4, R4, 0xffffffe ;  /* 0x0ffffffe04047836 */ /* 0x008fcc0000000000 */
[----:B-1----:R-:W1:Y:S01]  /*1190*/  F2I.FTZ.U32.TRUNC.NTZ R23, R4 ;  /* 0x0000000400177305 */ /* 0x002e62000021f000 */
[----:B------:R-:W-:Y:S01]  /*11a0*/  IMAD.MOV.U32 R22, RZ, RZ, RZ ;  /* 0x000000ffff167224 */ /* 0x000fe200078e00ff */
[----:B------:R-:W-:Y:S02]  /*11b0*/  IABS R7, R6 ;  /* 0x0000000600077213 */ /* 0x000fe40000000000 */
[----:B-1----:R-:W-:-:S05]  /*11c0*/  IADD3 R0, RZ, -R23, RZ ;  /* 0x80000017ff007210 */ /* 0x002fca0007ffe0ff */
        /* <DEDUP_REMOVED lines=18> */
[----:B------:R-:W-:-:S05]  /*12f0*/  @!P2 LOP3.LUT R4, RZ, R6, RZ, 0x33, !PT ;  /* 0x00000006ff04a212 */ /* 0x000fca00078e33ff */
[----:B------:R-:W-:Y:S01]  /*1300*/  IMAD R6, R13, R4, RZ ;  /* 0x000000040d067224 */ /* 0x000fe200078e02ff */
[----:B--2---:R-:W-:Y:S01]  /*1310*/  SHF.R.S32.HI R0, RZ, 0x1f, R3 ;  /* 0x0000001fff007819 */ /* 0x004fe20000011403 */
[-C--:B------:R-:W-:Y:S02]  /*1320*/  IMAD R7, R19, R3.reuse, RZ ;  /* 0x0000000313077224 */ /* 0x080fe400078e02ff */
[----:B------:R-:W-:-:S04]  /*1330*/  IMAD.WIDE.U32 R14, R18, R3, RZ ;  /* 0x00000003120e7225 */ /* 0x000fc800078e00ff */
[----:B------:R-:W-:-:S04]  /*1340*/  IMAD R7, R18, R0, R7 ;  /* 0x0000000012077224 */ /* 0x000fc800078e0207 */
[----:B------:R-:W-:Y:S01]  /*1350*/  IMAD.IADD R15, R15, 0x1, R7 ;  /* 0x000000010f0f7824 */ /* 0x000fe200078e0207 */
[----:B------:R-:W-:Y:S01]  /*1360*/  SHF.R.S32.HI R7, RZ, 0x1f, R2 ;  /* 0x0000001fff077819 */ /* 0x000fe20000011402 */
[----:B------:R-:W-:Y:S02]  /*1370*/  IMAD R9, R11, R3, RZ ;  /* 0x000000030b097224 */ /* 0x000fe400078e02ff */
[----:B------:R-:W-:Y:S01]  /*1380*/  IMAD.WIDE.U32 R14, R2, R134, R14 ;  /* 0x00000086020e7225 */ /* 0x000fe200078e000e */
[----:B------:R-:W-:-:S03]  /*1390*/  SHF.R.S32.HI R11, RZ, 0x1f, R4 ;  /* 0x0000001fff0b7819 */ /* 0x000fc60000011404 */
[----:B------:R-:W-:-:S04]  /*13a0*/  IMAD R8, R134, R7, R8 ;  /* 0x0000000786087224 */ /* 0x000fc800078e0208 */
[----:B------:R-:W-:Y:S02]  /*13b0*/  IMAD.IADD R15, R15, 0x1, R8 ;  /* 0x000000010f0f7824 */ /* 0x000fe400078e0208 */
[C---:B------:R-:W-:Y:S02]  /*13c0*/  IMAD R9, R10.reuse, R0, R9 ;  /* 0x000000000a097224 */ /* 0x040fe400078e0209 */
        /* <DEDUP_REMOVED lines=8> */
.L_x_2405:
        /* <DEDUP_REMOVED lines=8> */
[----:B------:R-:W-:-:S02]  /*14d0*/  MOV R8, RZ ;  /* 0x000000ff00087202 */ /* 0x000fc40000000f00 */
[----:B--2---:R-:W-:-:S04]  /*14e0*/  IABS R3, R4 ;  /* 0x0000000400037213 */ /* 0x004fc80000000000 */
[----:B------:R-:W2:Y:S08]  /*14f0*/  I2F.RP R6, R3 ;  /* 0x0000000300067306 */ /* 0x000eb00000209400 */
[----:B--2---:R-:W2:Y:S02]  /*1500*/  MUFU.RCP R2, R6 ;  /* 0x0000000600027308 */ /* 0x004ea40000001000 */
[----:B--2---:R-:W-:-:S06]  /*1510*/  IADD3 R2, R2, 0xffffffe, RZ ;  /* 0x0ffffffe02027810 */ /* 0x004fcc0007ffe0ff */
[----:B------:R-:W2:Y:S01]  /*1520*/  F2I.FTZ.U32.TRUNC.NTZ R9, R2 ;  /* 0x0000000200097305 */ /* 0x000ea2000021f000 */
[----:B------:R-:W-:Y:S01]  /*1530*/  IABS R7, R4 ;  /* 0x0000000400077213 */ /* 0x000fe20000000000 */
[----:B--2---:R-:W-:-:S04]  /*1540*/  IMAD.MOV R0, RZ, RZ, -R9 ;  /* 0x000000ffff007224 */ /* 0x004fc800078e0a09 */
[----:B------:R-:W-:Y:S01]  /*1550*/  IMAD R5, R0, R3, RZ ;  /* 0x0000000300057224 */ /* 0x000fe200078e02ff */
[----:B------:R-:W-:-:S03]  /*1560*/  IABS R0, R205 ;  /* 0x000000cd00007213 */ /* 0x000fc60000000000 */
[----:B------:R-:W-:-:S04]  /*1570*/  IMAD.HI.U32 R5, R9, R5, R8 ;  /* 0x0000000509057227 */ /* 0x000fc800078e0008 */
[----:B------:R-:W-:Y:S02]  /*1580*/  IMAD.MOV R7, RZ, RZ, -R7 ;  /* 0x000000ffff077224 */ /* 0x000fe400078e0a07 */
[----:B------:R-:W-:-:S04]  /*1590*/  IMAD.HI.U32 R2, R5, R0, RZ ;  /* 0x0000000005027227 */ /* 0x000fc800078e00ff */
[----:B------:R-:W-:Y:S01]  /*15a0*/  IMAD R0, R2, R7, R0 ;  /* 0x0000000702007224 */ /* 0x000fe200078e0200 */
[----:B------:R-:W-:Y:S01]  /*15b0*/  @!P4 SHF.R.S32.HI R6, RZ, 0x1f, R12 ;  /* 0x0000001fff06c819 */ /* 0x000fe2000001140c */
[----:B---3--:R-:W-:-:S03]  /*15c0*/  @!P4 IMAD R5, R135, R12, RZ ;  /* 0x0000000c8705c224 */ /* 0x008fc600078e02ff */
[----:B------:R-:W-:Y:S01]  /*15d0*/  ISETP.GT.U32.AND P1, PT, R3, R0, PT ;  /* 0x000000000300720c */ /* 0x000fe20003f24070 */
[----:B------:R-:W-:Y:S02]  /*15e0*/  @!P4 IMAD R5, R6, R134, R5 ;  /* 0x000000860605c224 */ /* 0x000fe400078e0205 */
[----:B------:R-:W-:Y:S01]  /*15f0*/  @!P4 IMAD.WIDE.U32 R24, R134, R12, RZ ;  /* 0x0000000c8618c225 */ /* 0x000fe200078e00ff */
[----:B------:R-:W-:Y:S02]  /*1600*/  @P4 IADD3 R7, R12, R13, RZ ;  /* 0x0000000d0c074210 */ /* 0x000fe40007ffe0ff */
[----:B-----5:R-:W-:Y:S01]  /*1610*/  @!P4 SHF.R.S32.HI R6, RZ, 0x1f, R11 ;  /* 0x0000001fff06c819 */ /* 0x020fe2000001140b */
[----:B------:R-:W-:Y:S02]  /*1620*/  @!P4 IMAD.IADD R25, R25, 0x1, R5 ;  /* 0x000000011919c824 */ /* 0x000fe400078e0205 */
[----:B----4-:R-:W-:Y:S02]  /*1630*/  @!P4 IMAD R5, R23, R11, RZ ;  /* 0x0000000b1705c224 */ /* 0x010fe400078e02ff */
[----:B------:R-:W-:-:S02]  /*1640*/  @P4 IMAD R9, R135, R7, RZ ;  /* 0x0000000787094224 */ /* 0x000fc400078e02ff */
[----:B------:R-:W-:Y:S02]  /*1650*/  @!P1 IMAD.IADD R0, R0, 0x1, -R3 ;  /* 0x0000000100009824 */ /* 0x000fe400078e0a03 */
[----:B------:R-:W-:-:S04]  /*1660*/  @P4 IMAD.WIDE.U32 R26, R134, R7, RZ ;  /* 0x00000007861a4225 */ /* 0x000fc800078e00ff */
[C---:B------:R-:W-:Y:S02]  /*1670*/  @!P4 IMAD R5, R22.reuse, R6, R5 ;  /* 0x000000061605c224 */ /* 0x040fe400078e0205 */
[----:B------:R-:W-:Y:S01]  /*1680*/  @!P4 IMAD.WIDE.U32 R22, R22, R11, R24 ;  /* 0x0000000b1616c225 */ /* 0x000fe200078e0018 */
[----:B------:R-:W-:Y:S02]  /*1690*/  ISETP.GE.U32.AND P3, PT, R0, R3, PT ;  /* 0x000000030000720c */ /* 0x000fe40003f66070 */
[----:B------:R-:W-:Y:S02]  /*16a0*/  @P4 IADD3 R9, R27, R9, RZ ;  /* 0x000000091b094210 */ /* 0x000fe40007ffe0ff */
[----:B------:R-:W-:Y:S02]  /*16b0*/  @P4 MOV R10, R26 ;  /* 0x0000001a000a4202 */ /* 0x000fe40000000f00 */
[----:B------:R-:W-:Y:S02]  /*16c0*/  @!P4 IADD3 R9, R23, R5, RZ ;  /* 0x000000051709c210 */ /* 0x000fe40007ffe0ff */
[----:B------:R-:W-:-:S02]  /*16d0*/  LEA R5, R133, 0xffffffc0, 0x6 ;  /* 0xffffffc085057811 */ /* 0x000fc400078e30ff */
[----:B------:R-:W-:Y:S02]  /*16e0*/  @!P4 MOV R10, R22 ;  /* 0x00000016000ac202 */ /* 0x000fe40000000f00 */
[----:B------:R-:W-:Y:S01]  /*16f0*/  LOP3.LUT R0, R205, R4, RZ, 0x3c, !PT ;  /* 0x00000004cd007212 */ /* 0x000fe200078e3cff */
[----:B------:R-:W-:Y:S01]  /*1700*/  @!P4 IMAD R6, R137, R12, RZ ;  /* 0x0000000c8906c224 */ /* 0x000fe200078e02ff */
[----:B------:R-:W-:Y:S01]  /*1710*/  @!P4 SHF.R.S32.HI R3, RZ, 0x1f, R12 ;  /* 0x0000001fff03c819 */ /* 0x000fe2000001140c */
[----:B------:R-:W-:Y:S01]  /*1720*/  IMAD R8, R135, R5, RZ ;  /* 0x0000000587087224 */ /* 0x000fe200078e02ff */
[----:B------:R-:W-:Y:S01]  /*1730*/  SHF.R.S32.HI R7, RZ, 0x1f, R5 ;  /* 0x0000001fff077819 */ /* 0x000fe20000011405 */
[----:B------:R-:W-:Y:S01]  /*1740*/  IMAD.MOV.U32 R22, RZ, RZ, R10 ;  /* 0x000000ffff167224 */ /* 0x000fe200078e000a */
[----:B------:R-:W-:Y:S02]  /*1750*/  ISETP.GE.AND P2, PT, R0, RZ, PT ;  /* 0x000000ff0000720c */ /* 0x000fe40003f46270 */
[----:B------:R-:W-:-:S02]  /*1760*/  MOV R23, R9 ;  /* 0x0000000900177202 */ /* 0x000fc40000000f00 */
[----:B------:R-:W-:Y:S02]  /*1770*/  @!P1 IADD3 R2, R2, 0x1, RZ ;  /* 0x0000000102029810 */ /* 0x000fe40007ffe0ff */
[----:B------:R-:W-:Y:S01]  /*1780*/  ISETP.NE.AND P1, PT, R4, RZ, PT ;  /* 0x000000ff0400720c */ /* 0x000fe20003f25270 */
[----:B------:R-:W-:Y:S02]  /*1790*/  @!P4 IMAD R3, R3, R136, R6 ;  /* 0x000000880303c224 */ /* 0x000fe400078e0206 */
[----:B------:R-:W-:-:S04]  /*17a0*/  @!P4 IMAD.WIDE.U32 R24, R136, R12, RZ ;  /* 0x0000000c8818c225 */ /* 0x000fc800078e00ff */
[----:B------:R-:W-:Y:S02]  /*17b0*/  IMAD R8, R7, R134, R8 ;  /* 0x0000008607087224 */ /* 0x000fe400078e0208 */
[----:B------:R-:W-:Y:S01]  /*17c0*/  IMAD.WIDE.U32 R22, R134, R5, R22 ;  /* 0x0000000586167225 */ /* 0x000fe200078e0016 */
[----:B------:R-:W-:-:S03]  /*17d0*/  @!P4 IADD3 R25, R25, R3, RZ ;  /* 0x000000031919c210 */ /* 0x000fc60007ffe0ff */
[----:B------:R-:W-:Y:S01]  /*17e0*/  @P3 VIADD R2, R2, 0x1 ;  /* 0x0000000102023836 */ /* 0x000fe20000000000 */
[----:B------:R-:W-:-:S03]  /*17f0*/  IADD3 R9, R23, R8, RZ ;  /* 0x0000000817097210 */ /* 0x000fc60007ffe0ff */
[----:B------:R-:W-:Y:S01]  /*1800*/  IMAD.MOV.U32 R3, RZ, RZ, R2 ;  /* 0x000000ffff037224 */ /* 0x000fe200078e0002 */
[----:B------:R-:W-:Y:S01]  /*1810*/  @!P4 SHF.R.S32.HI R23, RZ, 0x1f, R11 ;  /* 0x0000001fff17c819 */ /* 0x000fe2000001140b */
[----:B------:R-:W-:Y:S02]  /*1820*/  @!P4 IMAD R0, R19, R11, RZ ;  /* 0x0000000b1300c224 */ /* 0x000fe400078e02ff */
[----:B------:R-:W-:Y:S01]  /*1830*/  @!P2 IMAD.MOV R3, RZ, RZ, -R3 ;  /* 0x000000ffff03a224 */ /* 0x000fe200078e0a03 */
[----:B------:R-:W-:Y:S01]  /*1840*/  @!P1 LOP3.LUT R3, RZ, R4, RZ, 0x33, !PT ;  /* 0x00000004ff039212 */ /* 0x000fe200078e33ff */
[----:B------:R-:W-:Y:S01]  /*1850*/  @!P4 IMAD R0, R18, R23, R0 ;  /* 0x000000171200c224 */ /* 0x000fe200078e0200 */
[----:B------:R-:W-:Y:S01]  /*1860*/  @P4 IADD3 R12, R12, R13, RZ ;  /* 0x0000000d0c0c4210 */ /* 0x000fe20007ffe0ff */
[----:B------:R-:W-:Y:S01]  /*1870*/  @!P4 IMAD.WIDE.U32 R18, R18, R11, R24 ;  /* 0x0000000b1212c225 */ /* 0x000fe200078e0018 */
[----:B------:R-:W-:Y:S02]  /*1880*/  MOV R8, R22 ;  /* 0x0000001600087202 */ /* 0x000fe40000000f00 */
[----:B------:R-:W-:Y:S01]  /*1890*/  SHF.R.S32.HI R11, RZ, 0x1f, R3 ;  /* 0x0000001fff0b7819 */ /* 0x000fe20000011403 */
[----:B------:R-:W-:-:S02]  /*18a0*/  IMAD R2, R15, R3, RZ ;  /* 0x000000030f027224 */ /* 0x000fc400078e02ff */
[-C--:B------:R-:W-:Y:S02]  /*18b0*/  @P4 IMAD R13, R137, R12.reuse, RZ ;  /* 0x0000000c890d4224 */ /* 0x080fe400078e02ff */
[----:B------:R-:W-:-:S04]  /*18c0*/  @P4 IMAD.WIDE.U32 R26, R136, R12, RZ ;  /* 0x0000000c881a4225 */ /* 0x000fc800078e00ff */
        /* <DEDUP_REMOVED lines=10> */
.L_x_2406:
[----:B------:R-:W-:Y:S05]  /*1970*/  BSYNC B0 ;  /* 0x0000000000007941 */ /* 0x000fea0003800000 */
.L_x_2404:
[----:B------:R-:W-:Y:S01]  /*1980*/  ISETP.NE.AND P1, PT, R210, -0x1, PT ;  /* 0xffffffffd200780c */ /* 0x000fe20003f25270 */
[----:B------:R-:W2:Y:S04]  /*1990*/  LD.E.64 R166, desc[UR6][R20.64+0x30] ;  /* 0x0000300614a67980 */ /* 0x000ea8000c101b00 */
[----:B------:R-:W3:Y:S04]  /*19a0*/  LD.E.64 R24, desc[UR6][R20.64+0x48] ;  /* 0x0000480614187980 */ /* 0x000ee8000c101b00 */
[----:B------:R-:W4:Y:S04]  /*19b0*/  LD.E.64 R22, desc[UR6][R20.64+0x8] ;  /* 0x0000080614167980 */ /* 0x000f28000c101b00 */
[----:B------:R-:W3:Y:S04]  /*19c0*/  @!P1 LD.E.64 R28, desc[UR6][R20.64+0x18] ;  /* 0x00001806141c9980 */ /* 0x000ee8000c101b00 */
[----:B------:R-:W4:Y:S04]  /*19d0*/  LD.E.64 R14, desc[UR6][R20.64+0x10] ;  /* 0x00001006140e7980 */ /* 0x000f28000c101b00 */
[----:B------:R1:W5:Y:S04]  /*19e0*/  @P0 LD.E R12, desc[UR6][R32.64] ;  /* 0x00000006200c0980 */ /* 0x000368000c101900 */
[----:B------:R1:W5:Y:S01]  /*19f0*/  LD.E.64 R168, desc[UR6][R20.64] ;  /* 0x0000000614a87980 */ /* 0x000362000c101b00 */
[----:B------:R-:W-:-:S04]  /*1a00*/  SHF.R.S32.HI R3, RZ, 0x1f, R56 ;  /* 0x0000001fff037819 */ /* 0x000fc80000011438 */
[----:B------:R-:W-:-:S04]  /*1a10*/  LEA.HI R160, R3, R56, RZ, 0x3 ;  /* 0x0000003803a07211 */ /* 0x000fc800078f18ff */
[----:B------:R-:W-:Y:S02]  /*1a20*/  LOP3.LUT R19, R160, 0xfffffff8, RZ, 0xc0, !PT ;  /* 0xfffffff8a0137812 */ /* 0x000fe400078ec0ff */
[----:B------:R-:W-:-:S03]  /*1a30*/  SHF.R.S32.HI R160, RZ, 0x3, R160 ;  /* 0x00000003ffa07819 */ /* 0x000fc600000114a0 */
[----:B------:R-:W-:Y:S02]  /*1a40*/  IMAD.IADD R70, R56, 0x1, -R19 ;  /* 0x0000000138467824 */ /* 0x000fe400078e0a13 */
[----:B------:R-:W-:Y:S02]  /*1a50*/  IMAD R26, R7, R136, RZ ;  /* 0x00000088071a7224 */ /* 0x000fe400078e02ff */
[----:B------:R-:W-:Y:S02]  /*1a60*/  IMAD.SHL.U32 R18, R70, 0x8, RZ ;  /* 0x0000000846127824 */ /* 0x000fe400078e00ff */
[----:B------:R-:W-:-:S03]  /*1a70*/  IMAD.SHL.U32 R7, R160, 0x40, RZ ;  /* 0x00000040a0077824 */ /* 0x000fc600078e00ff */
[----:B------:R-:W-:Y:S02]  /*1a80*/  IADD3 R30, P2, R18, R6, RZ ;  /* 0x00000006121e7210 */ /* 0x000fe40007f5e0ff */
[--C-:B------:R-:W-:Y:S02]  /*1a90*/  SHF.R.S32.HI R19, RZ, 0x1f, R18.reuse ;  /* 0x0000001fff137819 */ /* 0x100fe40000011412 */
[----:B------:R-:W-:Y:S02]  /*1aa0*/  LOP3.LUT R7, R7, 0x1c0, RZ, 0xc0, !PT ;  /* 0x000001c007077812 */ /* 0x000fe400078ec0ff */
[----:B------:R-:W-:Y:S02]  /*1ab0*/  IADD3.X R31, R19, R13, RZ, P2, !PT ;  /* 0x0000000d131f7210 */ /* 0x000fe400017fe4ff */
[----:B------:R-:W-:Y:S02]  /*1ac0*/  LOP3.LUT R158, R7, 0x38, R18, 0xf8, !PT ;  /* 0x00000038079e7812 */ /* 0x000fe400078ef812 */
[----:B------:R-:W-:-:S02]  /*1ad0*/  SHF.R.U32.HI R13, RZ, 0x3, R7 ;  /* 0x00000003ff0d7819 */ /* 0x000fc40000011607 */
[----:B------:R-:W-:Y:S02]  /*1ae0*/  LEA.HI R7, R3, R56, RZ, 0x6 ;  /* 0x0000003803077211 */ /* 0x000fe400078f30ff */
[----:B------:R-:W-:-:S03]  /*1af0*/  LOP3.LUT R158, R158, R13, RZ, 0x3c, !PT ;  /* 0x0000000d9e9e7212 */ /* 0x000fc600078e3cff */
[----:B------:R-:W-:Y:S01]  /*1b00*/  IMAD.SHL.U32 R7, R7, 0x8, RZ ;  /* 0x0000000807077824 */ /* 0x000fe200078e00ff */
[----:B------:R-:W-:Y:S01]  /*1b10*/  LEA.HI R78, R3, R56, RZ, 0x4 ;  /* 0x00000038034e7211 */ /* 0x000fe200078f20ff */
[C---:B------:R-:W-:Y:S01]  /*1b20*/  IMAD R26, R2.reuse, R137, R26 ;  /* 0x00000089021a7224 */ /* 0x040fe200078e021a */
[----:B------:R-:W-:Y:S01]  /*1b30*/  SHF.R.S32.HI R79, RZ, 0x1f, R206 ;  /* 0x0000001fff4f7819 */ /* 0x000fe200000114ce */
[----:B------:R-:W-:Y:S01]  /*1b40*/  IMAD.WIDE.U32 R30, R2, R136, R30 ;  /* 0x00000088021e7225 */ /* 0x000fe200078e001e */
[----:B------:R-:W-:Y:S02]  /*1b50*/  LOP3.LUT R158, R158, 0xfffffe00, R7, 0xf8, !PT ;  /* 0xfffffe009e9e7812 */ /* 0x000fe400078ef807 */
[----:B------:R-:W-:Y:S01]  /*1b60*/  LOP3.LUT R7, R78, 0xfffffff0, RZ, 0xc0, !PT ;  /* 0xfffffff04e077812 */ /* 0x000fe200078ec0ff */
[----:B------:R-:W-:Y:S02]  /*1b70*/  IMAD.IADD R27, R31, 0x1, R26 ;  /* 0x000000011f1b7824 */ /* 0x000fe400078e021a */
[----:B------:R-:W-:Y:S01]  /*1b80*/  IMAD.MOV.U32 R26, RZ, RZ, R30 ;  /* 0x000000ffff1a7224 */ /* 0x000fe200078e001e */
[----:B------:R-:W-:Y:S01]  /*1b90*/  IADD3 R8, -R7, R56, RZ ;  /* 0x0000003807087210 */ /* 0x000fe20007ffe1ff */
[----:B------:R-:W-:-:S03]  /*1ba0*/  IMAD R6, R17, R4, RZ ;  /* 0x0000000411067224 */ /* 0x000fc600078e02ff */
[----:B------:R-:W-:Y:S01]  /*1bb0*/  SHF.R.S32.HI R17, RZ, 0x1f, R8 ;  /* 0x0000001fff117819 */ /* 0x000fe20000011408 */
[----:B------:R-:W-:-:S03]  /*1bc0*/  IMAD R6, R11, R16, R6 ;  /* 0x000000100b067224 */ /* 0x000fc600078e0206 */
[----:B------:R-:W-:Y:S01]  /*1bd0*/  LEA.HI R74, R17, R8, RZ, 0x3 ;  /* 0x00000008114a7211 */ /* 0x000fe200078f18ff */
[----:B------:R-:W-:Y:S01]  /*1be0*/  IMAD.WIDE.U32 R16, R4, R16, R26 ;  /* 0x0000001004107225 */ /* 0x000fe200078e001a */
[----:B------:R-:W-:Y:S02]  /*1bf0*/  SHF.R.S32.HI R161, RZ, 0x1f, R160 ;  /* 0x0000001fffa17819 */ /* 0x000fe400000114a0 */
[----:B------:R-:W-:Y:S01]  /*1c00*/  LOP3.LUT R77, R74, 0xfffffff8, RZ, 0xc0, !PT ;  /* 0xfffffff84a4d7812 */ /* 0x000fe200078ec0ff */
[-C--:B------:R-:W-:Y:S02]  /*1c10*/  IMAD R199, R135, R160.reuse, RZ ;  /* 0x000000a087c77224 */ /* 0x080fe400078e02ff */
[----:B------:R-:W-:Y:S02]  /*1c20*/  IMAD R203, R137, R160, RZ ;  /* 0x000000a089cb7224 */ /* 0x000fe400078e02ff */
[----:B------:R-:W-:Y:S02]  /*1c30*/  IMAD.IADD R77, R8, 0x1, -R77 ;  /* 0x00000001084d7824 */ /* 0x000fe400078e0a4d */
[----:B------:R-:W-:-:S02]  /*1c40*/  IMAD R199, R161, R134, R199 ;  /* 0x00000086a1c77224 */ /* 0x000fc400078e02c7 */
[----:B------:R-:W-:Y:S01]  /*1c50*/  IMAD R203, R161, R136, R203 ;  /* 0x00000088a1cb7224 */ /* 0x000fe200078e02cb */
[----:B------:R-:W-:Y:S01]  /*1c60*/  LEA.HI R68, R3, R56, RZ, 0x5 ;  /* 0x0000003803447211 */ /* 0x000fe200078f28ff */
[----:B------:R-:W-:Y:S02]  /*1c70*/  IMAD.MOV.U32 R57, RZ, RZ, 0x10 ;  /* 0x00000010ff397424 */ /* 0x000fe400078e00ff */
[----:B------:R-:W-:Y:S01]  /*1c80*/  IMAD.MOV.U32 R55, RZ, RZ, 0x20 ;  /* 0x00000020ff377424 */ /* 0x000fe200078e00ff */
[----:B------:R-:W-:Y:S01]  /*1c90*/  SHF.L.U64.HI R76, R134, 0x4, R135 ;  /* 0x00000004864c7819 */ /* 0x000fe20000010287 */
[----:B------:R-:W-:Y:S01]  /*1ca0*/  IMAD.SHL.U32 R72, R136, 0x10, RZ ;  /* 0x0000001088487824 */ /* 0x000fe200078e00ff */
[----:B------:R-:W-:Y:S02]  /*1cb0*/  SHF.L.U32 R75, R134, 0x4, RZ ;  /* 0x00000004864b7819 */ /* 0x000fe400000006ff */
[----:B------:R-:W-:Y:S02]  /*1cc0*/  SHF.L.U64.HI R73, R136, 0x4, R137 ;  /* 0x0000000488497819 */ /* 0x000fe40000010289 */
[----:B------:R-:W-:-:S02]  /*1cd0*/  SHF.R.S32.HI R68, RZ, 0x5, R68 ;  /* 0x00000005ff447819 */ /* 0x000fc40000011444 */
[----:B------:R-:W-:Y:S01]  /*1ce0*/  SHF.L.U32 R81, R70, 0x2, RZ ;  /* 0x0000000246517819 */ /* 0x000fe200000006ff */
[----:B--2---:R-:W-:-:S04]  /*1cf0*/  @P1 IMAD.WIDE.U32 R30, R166, R210, RZ ;  /* 0x000000d2a61e1225 */ /* 0x004fc800078e00ff */
[----:B------:R-:W-:Y:S02]  /*1d00*/  @P1 IMAD.MOV.U32 R7, RZ, RZ, R30 ;  /* 0x000000ffff071224 */ /* 0x000fe400078e001e */
[----:B---3--:R-:W-:-:S04]  /*1d10*/  @!P1 IMAD R2, R29, R206, RZ ;  /* 0x000000ce1d029224 */ /* 0x008fc800078e02ff */
[C---:B------:R-:W-:Y:S02]  /*1d20*/  @!P1 IMAD R2, R28.reuse, R79, R2 ;  /* 0x0000004f1c029224 */ /* 0x040fe400078e0202 */
[----:B------:R-:W-:-:S04]  /*1d30*/  @!P1 IMAD.WIDE.U32 R28, R28, R206, RZ ;  /* 0x000000ce1c1c9225 */ /* 0x000fc800078e00ff */
[----:B------:R-:W-:Y:S02]  /*1d40*/  @P1 IMAD R13, R167, R210, RZ ;  /* 0x000000d2a70d1224 */ /* 0x000fe400078e02ff */
[----:B------:R-:W-:Y:S02]  /*1d50*/  @!P1 IMAD.MOV.U32 R7, RZ, RZ, R28 ;  /* 0x000000ffff079224 */ /* 0x000fe400078e001c */
[----:B------:R-:W-:Y:S01]  /*1d60*/  @P1 IMAD.IADD R13, R31, 0x1, R13 ;  /* 0x000000011f0d1824 */ /* 0x000fe200078e020d */
[----:B------:R-:W-:Y:S02]  /*1d70*/  @!P1 IADD3 R13, R29, R2, RZ ;  /* 0x000000021d0d9210 */ /* 0x000fe40007ffe0ff */
[----:B------:R-:W-:Y:S01]  /*1d80*/  IADD3 R26, P2, R18, R7, RZ ;  /* 0x00000007121a7210 */ /* 0x000fe20007f5e0ff */
[----:B------:R-:W-:Y:S01]  /*1d90*/  IMAD R7, R25, R205, RZ ;  /* 0x000000cd19077224 */ /* 0x000fe200078e02ff */
[----:B------:R-:W-:-:S03]  /*1da0*/  SHF.R.S32.HI R2, RZ, 0x1f, R205 ;  /* 0x0000001fff027819 */ /* 0x000fc600000114cd */
[----:B------:R-:W-:Y:S02]  /*1db0*/  IMAD.X R27, R19, 0x1, R13, P2 ;  /* 0x00000001131b7824 */ /* 0x000fe400010e060d */
[----:B------:R-:W-:Y:S02]  /*1dc0*/  IMAD.IADD R25, R17, 0x1, R6 ;  /* 0x0000000111197824 */ /* 0x000fe400078e0206 */
[----:B------:R-:W-:Y:S02]  /*1dd0*/  IMAD R2, R24, R2, R7 ;  /* 0x0000000218027224 */ /* 0x000fe400078e0207 */
[----:B------:R-:W-:Y:S01]  /*1de0*/  IMAD.WIDE.U32 R162, R205, R24, R26 ;  /* 0x00000018cda27225 */ /* 0x000fe200078e001a */
[----:B------:R-:W-:Y:S02]  /*1df0*/  MOV R24, R16 ;  /* 0x0000001000187202 */ /* 0x000fe40000000f00 */
[----:B------:R-:W-:Y:S01]  /*1e00*/  IADD3 R16, P1, R18, R0, RZ ;  /* 0x0000000012107210 */ /* 0x000fe20007f3e0ff */
[----:B------:R-:W-:-:S04]  /*1e10*/  IMAD.WIDE R6, R207, 0x40, R160 ;  /* 0x00000040cf067825 */ /* 0x000fc800078e02a0 */
[----:B------:R-:W-:Y:S01]  /*1e20*/  IMAD R165, R7, R166, RZ ;  /* 0x000000a607a57224 */ /* 0x000fe200078e02ff */
[----:B------:R-:W-:Y:S01]  /*1e30*/  SHF.R.S32.HI R7, RZ, 0x1f, R80 ;  /* 0x0000001fff077819 */ /* 0x000fe20000011450 */
[----:B------:R-:W-:Y:S02]  /*1e40*/  IMAD.X R17, R19, 0x1, R9, P1 ;  /* 0x0000000113117824 */ /* 0x000fe400008e0609 */
[----:B------:R-:W-:Y:S01]  /*1e50*/  IMAD.WIDE.U32 R8, R160, R136, R24 ;  /* 0x00000088a0087225 */ /* 0x000fe200078e0018 */
[----:B------:R-:W-:-:S03]  /*1e60*/  LEA.HI R102, R7, R80, RZ, 0x6 ;  /* 0x0000005007667211 */ /* 0x000fc600078f30ff */
[----:B------:R-:W-:Y:S01]  /*1e70*/  IMAD.WIDE.U32 R16, R160, R134, R16 ;  /* 0x00000086a0107225 */ /* 0x000fe200078e0010 */
[----:B------:R-:W-:Y:S02]  /*1e80*/  SHF.R.S32.HI R102, RZ, 0x6, R102 ;  /* 0x00000006ff667819 */ /* 0x000fe40000011466 */
[----:B------:R-:W-:Y:S01]  /*1e90*/  IADD3 R203, R9, R203, RZ ;  /* 0x000000cb09cb7210 */ /* 0x000fe20007ffe0ff */
[----:B------:R-:W-:Y:S01]  /*1ea0*/  IMAD.IADD R199, R17, 0x1, R199 ;  /* 0x0000000111c77824 */ /* 0x000fe200078e02c7 */
[----:B----4-:R-:W-:Y:S02]  /*1eb0*/  LEA R200, P2, R16, R22, 0x1 ;  /* 0x0000001610c87211 */ /* 0x010fe400078408ff */
[----:B------:R-:W-:Y:S02]  /*1ec0*/  LEA R202, P1, R8, R14, 0x1 ;  /* 0x0000000e08ca7211 */ /* 0x000fe400078208ff */
[----:B------:R-:W-:Y:S02]  /*1ed0*/  VIMNMX R102, RZ, R102, !PT ;  /* 0x00000066ff667248 */ /* 0x000fe40007fe0100 */
[----:B------:R-:W-:-:S02]  /*1ee0*/  LEA.HI.X R199, R16, R23, R199, 0x1, P2 ;  /* 0x0000001710c77211 */ /* 0x000fc400010f0cc7 */
[----:B------:R-:W-:Y:S02]  /*1ef0*/  LEA.HI.X R203, R8, R15, R203, 0x1, P1 ;  /* 0x0000000f08cb7211 */ /* 0x000fe400008f0ccb */
[----:B------:R-:W-:Y:S02]  /*1f00*/  R2P PR, R77, 0x6 ;  /* 0x000000064d007804 */ /* 0x000fe40000000000 */
[----:B------:R-:W-:Y:S01]  /*1f10*/  ISETP.GT.AND P3, PT, R133, R102, PT ;  /* 0x000000668500720c */ /* 0x000fe20003f64270 */
[----:B------:R-:W-:Y:S02]  /*1f20*/  IMAD.IADD R163, R163, 0x1, R2 ;  /* 0x00000001a3a37824 */ /* 0x000fe400078e0202 */
[C---:B------:R-:W-:Y:S02]  /*1f30*/  IMAD R165, R6.reuse, R167, R165 ;  /* 0x000000a706a57224 */ /* 0x040fe400078e02a5 */
[----:B------:R-:W-:Y:S01]  /*1f40*/  IMAD.WIDE.U32 R162, R6, R166, R162 ;  /* 0x000000a606a27225 */ /* 0x000fe200078e00a2 */
[----:B------:R-:W-:-:S02]  /*1f50*/  SEL R57, R57, 0xfffffff0, !P1 ;  /* 0xfffffff039397807 */ /* 0x000fc40004800000 */
[----:B------:R-:W-:Y:S01]  /*1f60*/  SEL R55, R55, 0xffffffe0, !P2 ;  /* 0xffffffe037377807 */ /* 0x000fe20005000000 */
[----:B------:R-:W-:Y:S02]  /*1f70*/  @!P0 IMAD.MOV.U32 R12, RZ, RZ, RZ ;  /* 0x000000ffff0c8224 */ /* 0x000fe400078e00ff */
[----:B------:R-:W-:Y:S02]  /*1f80*/  IMAD.IADD R165, R163, 0x1, R165 ;  /* 0x00000001a3a57824 */ /* 0x000fe400078e02a5 */
[----:B-1----:R-:W-:Y:S05]  /*1f90*/  @!P3 BRA `(.L_x_2407) ;  /* 0x0000008000e4b947 */ /* 0x002fea0003800000 */
        /* <DEDUP_REMOVED lines=11> */
[----:B------:R-:W-:-:S02]  /*2050*/  SHF.R.S32.HI R3, RZ, 0x1f, R5 ;  /* 0x0000001fff037819 */ /* 0x000fc40000011405 */
[----:B------:R-:W-:Y:S02]  /*2060*/  SHF.R.S32.HI R13, RZ, 0x1f, R80 ;  /* 0x0000001fff0d7819 */ /* 0x000fe40000011450 */
[----:B-----5:R-:W-:Y:S01]  /*2070*/  IADD3 R12, R12, R5, RZ ;  /* 0x000000050c0c7210 */ /* 0x020fe20007ffe0ff */
[C---:B------:R-:W-:Y:S01]  /*2080*/  IMAD.SHL.U32 R100, R134.reuse, 0x20, RZ ;  /* 0x0000002086647824 */ /* 0x040fe200078e00ff */
[----:B------:R-:W-:Y:S01]  /*2090*/  SHF.L.U64.HI R101, R134, 0x5, R135 ;  /* 0x0000000586657819 */ /* 0x000fe20000010287 */
[C---:B------:R-:W-:Y:S01]  /*20a0*/  IMAD.SHL.U32 R86, R136.reuse, 0x20, RZ ;  /* 0x0000002088567824 */ /* 0x040fe200078e00ff */
[C---:B------:R-:W-:Y:S01]  /*20b0*/  SHF.L.U64.HI R87, R136.reuse, 0x5, R137 ;  /* 0x0000000588577819 */ /* 0x040fe20000010289 */
[----:B------:R-:W-:Y:S02]  /*20c0*/  IMAD R85, R137, 0x60, RZ ;  /* 0x0000006089557824 */ /* 0x000fe400078e02ff */
[----:B------:R-:W-:Y:S01]  /*20d0*/  IMAD.WIDE.U32 R170, R136, 0x60, RZ ;  /* 0x0000006088aa7825 */ /* 0x000fe200078e00ff */
[----:B------:R-:W-:-:S02]  /*20e0*/  SHF.L.U64.HI R87, R86, 0x1, R87 ;  /* 0x0000000156577819 */ /* 0x000fc40000010257 */
[C---:B------:R-:W-:Y:S01]  /*20f0*/  IADD3 R84, R160.reuse, 0x10, RZ ;  /* 0x00000010a0547810 */ /* 0x040fe20007ffe0ff */
[C---:B------:R-:W-:Y:S01]  /*2100*/  VIADD R83, R160.reuse, 0x20 ;  /* 0x00000020a0537836 */ /* 0x040fe20000000000 */
[----:B------:R-:W-:Y:S01]  /*2110*/  MOV R141, R202 ;  /* 0x000000ca008d7202 */ /* 0x000fe20000000f00 */
[----:B------:R-:W-:Y:S02]  /*2120*/  VIADD R82, R160, 0x30 ;  /* 0x00000030a0527836 */ /* 0x000fe40000000000 */
[----:B------:R-:W-:Y:S02]  /*2130*/  IMAD.MOV.U32 R138, RZ, RZ, R200 ;  /* 0x000000ffff8a7224 */ /* 0x000fe400078e00c8 */
[----:B------:R-:W-:Y:S02]  /*2140*/  IMAD.MOV.U32 R139, RZ, RZ, R199 ;  /* 0x000000ffff8b7224 */ /* 0x000fe400078e00c7 */
[----:B------:R-:W-:Y:S02]  /*2150*/  IMAD.MOV.U32 R132, RZ, RZ, R203 ;  /* 0x000000ffff847224 */ /* 0x000fe400078e00cb */
[----:B------:R-:W-:-:S02]  /*2160*/  IMAD.SHL.U32 R86, R86, 0x2, RZ ;  /* 0x0000000256567824 */ /* 0x000fc400078e00ff */
[----:B------:R-:W-:Y:S02]  /*2170*/  IMAD.IADD R85, R171, 0x1, R85 ;  /* 0x00000001ab557824 */ /* 0x000fe400078e0255 */
[-C--:B--2---:R-:W-:Y:S02]  /*2180*/  IMAD R2, R29, R206.reuse, RZ ;  /* 0x000000ce1d027224 */ /* 0x084fe400078e02ff */
[----:B---3--:R-:W-:Y:S02]  /*2190*/  IMAD R0, R31, R206, RZ ;  /* 0x000000ce1f007224 */ /* 0x008fe400078e02ff */
[----:B------:R-:W-:Y:S02]  /*21a0*/  IMAD R2, R28, R79, R2 ;  /* 0x0000004f1c027224 */ /* 0x000fe400078e0202 */
[----:B------:R-:W-:-:S04]  /*21b0*/  IMAD.WIDE.U32 R26, R206, R30, R18 ;  /* 0x0000001ece1a7225 */ /* 0x000fc800078e0012 */
[----:B------:R-:W-:Y:S02]  /*21c0*/  IMAD R0, R30, R79, R0 ;  /* 0x0000004f1e007224 */ /* 0x000fe400078e0200 */
[----:B------:R-:W-:-:S04]  /*21d0*/  IMAD.WIDE.U32 R28, R206, R28, R18 ;  /* 0x0000001cce1c7225 */ /* 0x000fc800078e0012 */
[----:B------:R-:W-:Y:S02]  /*21e0*/  IMAD.IADD R27, R27, 0x1, R0 ;  /* 0x000000011b1b7824 */ /* 0x000fe400078e0200 */
[----:B------:R-:W-:Y:S02]  /*21f0*/  IMAD.IADD R29, R29, 0x1, R2 ;  /* 0x000000011d1d7824 */ /* 0x000fe400078e0202 */
[-C--:B----4-:R-:W-:Y:S02]  /*2200*/  IMAD R0, R175, R5.reuse, RZ ;  /* 0x00000005af007224 */ /* 0x090fe400078e02ff */
[----:B------:R-:W-:Y:S02]  /*2210*/  IMAD R2, R173, R5, RZ ;  /* 0x00000005ad027224 */ /* 0x000fe400078e02ff */
[C---:B------:R-:W-:Y:S02]  /*2220*/  IMAD R0, R174.reuse, R3, R0 ;  /* 0x00000003ae007224 */ /* 0x040fe400078e0200 */
[----:B------:R-:W-:-:S04]  /*2230*/  IMAD.WIDE.U32 R26, R174, R5, R26 ;  /* 0x00000005ae1a7225 */ /* 0x000fc800078e001a */
[C---:B------:R-:W-:Y:S02]  /*2240*/  IMAD R2, R172.reuse, R3, R2 ;  /* 0x00000003ac027224 */ /* 0x040fe400078e0202 */
[----:B------:R-:W-:Y:S01]  /*2250*/  IMAD.WIDE.U32 R28, R172, R5, R28 ;  /* 0x00000005ac1c7225 */ /* 0x000fe200078e001c */
[----:B------:R-:W-:Y:S02]  /*2260*/  IADD3 R27, R27, R0, RZ ;  /* 0x000000001b1b7210 */ /* 0x000fe40007ffe0ff */
[----:B------:R-:W-:Y:S01]  /*2270*/  IADD3 R3, P0, -R80, R160, RZ ;  /* 0x000000a050037210 */ /* 0x000fe20007f1e1ff */
[----:B------:R-:W-:Y:S01]  /*2280*/  IMAD.IADD R29, R29, 0x1, R2 ;  /* 0x000000011d1d7824 */ /* 0x000fe200078e0202 */
[----:B------:R-:W-:Y:S01]  /*2290*/  LEA.HI R155, R10, R10, RZ, 0x1 ;  /* 0x0000000a0a9b7211 */ /* 0x000fe200078f08ff */
[-C--:B------:R-:W-:Y:S02]  /*22a0*/  IMAD R2, R25, R4.reuse, RZ ;  /* 0x0000000419027224 */ /* 0x080fe400078e02ff */
[----:B------:R-:W-:Y:S01]  /*22b0*/  IMAD R0, R23, R4, RZ ;  /* 0x0000000417007224 */ /* 0x000fe200078e02ff */
[----:B------:R-:W-:Y:S01]  /*22c0*/  SHF.R.S32.HI R155, RZ, 0x1, R155 ;  /* 0x00000001ff9b7819 */ /* 0x000fe2000001149b */
[----:B------:R-:W-:-:S02]  /*22d0*/  IMAD R2, R24, R11, R2 ;  /* 0x0000000b18027224 */ /* 0x000fc400078e0202 */
[----:B------:R-:W-:Y:S02]  /*22e0*/  IMAD R0, R22, R11, R0 ;  /* 0x0000000b16007224 */ /* 0x000fe400078e0200 */
[----:B------:R-:W-:-:S04]  /*22f0*/  IMAD.WIDE.U32 R24, R24, R4, R28 ;  /* 0x0000000418187225 */ /* 0x000fc800078e001c */
[----:B------:R-:W-:-:S04]  /*2300*/  IMAD.WIDE.U32 R22, R22, R4, R26 ;  /* 0x0000000416167225 */ /* 0x000fc800078e001a */
[----:B------:R-:W-:Y:S02]  /*2310*/  IMAD.X R13, R161, 0x1, ~R13, P0 ;  /* 0x00000001a10d7824 */ /* 0x000fe400000e0e0d */
[----:B------:R-:W-:Y:S02]  /*2320*/  IMAD.IADD R25, R25, 0x1, R2 ;  /* 0x0000000119197824 */ /* 0x000fe400078e0202 */
[----:B------:R-:W-:Y:S02]  /*2330*/  IMAD.IADD R23, R23, 0x1, R0 ;  /* 0x0000000117177824 */ /* 0x000fe400078e0200 */
[C---:B------:R-:W-:Y:S02]  /*2340*/  IMAD R125, R13.reuse, R172, RZ ;  /* 0x000000ac0d7d7224 */ /* 0x040fe400078e02ff */
[----:B------:R-:W-:Y:S02]  /*2350*/  IMAD R127, R13, R174, RZ ;  /* 0x000000ae0d7f7224 */ /* 0x000fe400078e02ff */
[----:B------:R-:W-:-:S02]  /*2360*/  IMAD R4, R160, R155, R81 ;  /* 0x0000009ba0047224 */ /* 0x000fc400078e0251 */
[----:B------:R-:W-:Y:S02]  /*2370*/  IMAD R131, R155, R12, RZ ;  /* 0x0000000c9b837224 */ /* 0x000fe400078e02ff */
[-C--:B------:R-:W-:Y:S02]  /*2380*/  IMAD R125, R173, R3.reuse, R125 ;  /* 0x00000003ad7d7224 */ /* 0x080fe400078e027d */
[----:B------:R-:W-:-:S04]  /*2390*/  IMAD.WIDE.U32 R10, R172, R3, R24 ;  /* 0x00000003ac0a7225 */ /* 0x000fc800078e0018 */
[-C--:B------:R-:W-:Y:S02]  /*23a0*/  IMAD R127, R175, R3.reuse, R127 ;  /* 0x00000003af7f7224 */ /* 0x080fe400078e027f */
[----:B------:R-:W-:-:S04]  /*23b0*/  IMAD.WIDE.U32 R12, R174, R3, R22 ;  /* 0x00000003ae0c7225 */ /* 0x000fc800078e0016 */
[----:B------:R-:W-:Y:S01]  /*23c0*/  IMAD.IADD R3, R81, 0x1, R4 ;  /* 0x0000000151037824 */ /* 0x000fe200078e0204 */
[----:B------:R-:W-:Y:S02]  /*23d0*/  SHF.R.S32.HI R2, RZ, 0x1f, R131 ;  /* 0x0000001fff027819 */ /* 0x000fe40000011483 */
[C---:B------:R-:W-:Y:S02]  /*23e0*/  IADD3 R0, P3, R131.reuse, R4, RZ ;  /* 0x0000000483007210 */ /* 0x040fe40007f7e0ff */
[----:B------:R-:W-:Y:S01]  /*23f0*/  IADD3 R131, P2, R131, R3, RZ ;  /* 0x0000000383837210 */ /* 0x000fe20007f5e0ff */
[----:B------:R-:W-:Y:S01]  /*2400*/  IMAD.IADD R125, R11, 0x1, R125 ;  /* 0x000000010b7d7824 */ /* 0x000fe200078e027d */
[----:B------:R-:W-:Y:S01]  /*2410*/  LEA R124, P1, R10, R16, 0x1 ;  /* 0x000000100a7c7211 */ /* 0x000fe200078208ff */
[----:B------:R-:W-:Y:S01]  /*2420*/  IMAD.IADD R127, R13, 0x1, R127 ;  /* 0x000000010d7f7824 */ /* 0x000fe200078e027f */
[----:B------:R-:W-:Y:S01]  /*2430*/  LEA.HI.X.SX32 R5, R4, R2, 0x1, P3 ;  /* 0x0000000204057211 */ /* 0x000fe200018f0eff */
[----:B------:R-:W-:Y:S01]  /*2440*/  IMAD.SHL.U32 R130, R131, 0x2, RZ ;  /* 0x0000000283827824 */ /* 0x000fe200078e00ff */
[----:B------:R-:W-:-:S02]  /*2450*/  LEA R126, P0, R12, R14, 0x1 ;  /* 0x0000000e0c7e7211 */ /* 0x000fc400078008ff */
[----:B------:R-:W-:Y:S02]  /*2460*/  LEA.HI.X.SX32 R2, R3, R2, 0x1, P2 ;  /* 0x0000000203027211 */ /* 0x000fe400010f0eff */
[----:B------:R-:W-:Y:S02]  /*2470*/  SHF.L.U32 R22, R0, 0x1, RZ ;  /* 0x0000000100167819 */ /* 0x000fe400000006ff */
[----:B------:R-:W-:Y:S02]  /*2480*/  LEA.HI.X R125, R10, R17, R125, 0x1, P1 ;  /* 0x000000110a7d7211 */ /* 0x000fe400008f0c7d */
[----:B------:R-:W-:Y:S02]  /*2490*/  LEA.HI.X R127, R12, R15, R127, 0x1, P0 ;  /* 0x0000000f0c7f7211 */ /* 0x000fe400000f0c7f */
[----:B------:R-:W-:Y:S02]  /*24a0*/  SHF.L.U64.HI R0, R0, 0x1, R5 ;  /* 0x0000000100007819 */ /* 0x000fe40000010205 */
[----:B------:R-:W-:-:S02]  /*24b0*/  SHF.L.U64.HI R131, R131, 0x1, R2 ;  /* 0x0000000183837819 */ /* 0x000fc40000010202 */
[C---:B------:R-:W-:Y:S02]  /*24c0*/  IADD3 R58, P1, R8.reuse, R22, RZ ;  /* 0x00000016083a7210 */ /* 0x040fe40007f3e0ff */
[----:B------:R-:W-:Y:S02]  /*24d0*/  IADD3 R128, P3, R8, R130, RZ ;  /* 0x0000008208807210 */ /* 0x000fe40007f7e0ff */
[C---:B------:R-:W-:Y:S02]  /*24e0*/  IADD3 R22, P0, R6.reuse, R22, RZ ;  /* 0x0000001606167210 */ /* 0x040fe40007f1e0ff */
[----:B------:R-:W-:Y:S02]  /*24f0*/  IADD3 R130, P2, R6, R130, RZ ;  /* 0x0000008206827210 */ /* 0x000fe40007f5e0ff */
[----:B------:R-:W-:Y:S01]  /*2500*/  IADD3 R3, P5, P4, R75, R75, R75 ;  /* 0x0000004b4b037210 */ /* 0x000fe20007cbe04b */
[----:B------:R-:W-:Y:S01]  /*2510*/  IMAD.X R59, R9, 0x1, R0, P1 ;  /* 0x00000001093b7824 */ /* 0x000fe200008e0600 */
[----:B------:R-:W-:Y:S01]  /*2520*/  IADD3.X R23, R7, R0, RZ, P0, !PT ;  /* 0x0000000007177210 */ /* 0x000fe200007fe4ff */
[----:B------:R-:W-:Y:S01]  /*2530*/  IMAD.X R129, R9, 0x1, R131, P3 ;  /* 0x0000000109817824 */ /* 0x000fe200018e0683 */
[----:B------:R-:W-:Y:S01]  /*2540*/  IADD3 R96, P1, P0, -R100, 0x80, R3 ;  /* 0x0000008064607810 */ /* 0x000fe2000783e103 */
[----:B------:R-:W-:Y:S01]  /*2550*/  IMAD.X R131, R7, 0x1, R131, P2 ;  /* 0x0000000107837824 */ /* 0x000fe200010e0683 */
[----:B------:R-:W-:Y:S01]  /*2560*/  IADD3.X R0, R76, R76, R76, P5, P4 ;  /* 0x0000004c4c007210 */ /* 0x000fe20002fe844c */
[----:B------:R-:W-:Y:S01]  /*2570*/  IMAD.SHL.U32 R104, R174, 0x10, RZ ;  /* 0x00000010ae687824 */ /* 0x000fe200078e00ff */
[----:B------:R-:W-:-:S02]  /*2580*/  IADD3 R98, P3, P2, -R100, 0x40, R3 ;  /* 0x0000004064627810 */ /* 0x000fc40007a7e103 */
[C-C-:B------:R-:W-:Y:S02]  /*2590*/  IADD3.X R97, ~R101.reuse, RZ, R0.reuse, P1, P0 ;  /* 0x000000ff65617210 */ /* 0x140fe40000fe0500 */
[----:B------:R-:W-:Y:S02]  /*25a0*/  IADD3.X R99, ~R101, RZ, R0, P3, P2 ;  /* 0x000000ff65637210 */ /* 0x000fe40001fe4500 */
[C---:B------:R-:W-:Y:S02]  /*25b0*/  IADD3 R94, P1, R75.reuse, R98, RZ ;  /* 0x000000624b5e7210 */ /* 0x040fe40007f3e0ff */
[----:B------:R-:W-:Y:S02]  /*25c0*/  IADD3 R92, P0, R75, R96, RZ ;  /* 0x000000604b5c7210 */ /* 0x000fe40007f1e0ff */
[C---:B------:R-:W-:Y:S02]  /*25d0*/  SHF.L.U64.HI R103, R174.reuse, 0x4, R175 ;  /* 0x00000004ae677819 */ /* 0x040fe400000102af */
[----:B------:R-:W-:-:S02]  /*25e0*/  SHF.L.U32 R106, R174, 0x5, RZ ;  /* 0x00000005ae6a7819 */ /* 0x000fc400000006ff */
[----:B------:R-:W-:Y:S02]  /*25f0*/  IADD3 R109, P3, P2, R104, R104, R104 ;  /* 0x00000068686d7210 */ /* 0x000fe40007a7e068 */
[----:B------:R-:W-:Y:S01]  /*2600*/  SHF.L.U32 R159, R155, 0x4, RZ ;  /* 0x000000049b9f7819 */ /* 0x000fe200000006ff */
[----:B------:R-:W-:Y:S01]  /*2610*/  IMAD.X R95, R76, 0x1, R99, P1 ;  /* 0x000000014c5f7824 */ /* 0x000fe200008e0663 */
[----:B------:R-:W-:Y:S01]  /*2620*/  SHF.L.U64.HI R105, R174, 0x5, R175 ;  /* 0x00000005ae697819 */ /* 0x000fe200000102af */
[----:B------:R-:W-:Y:S01]  /*2630*/  IMAD.X R93, R76, 0x1, R97, P0 ;  /* 0x000000014c5d7824 */ /* 0x000fe200000e0661 */
[----:B------:R-:W-:Y:S01]  /*2640*/  IADD3 R91, P1, R75, R94, RZ ;  /* 0x0000005e4b5b7210 */ /* 0x000fe20007f3e0ff */
[----:B------:R-:W-:Y:S01]  /*2650*/  VIADD R154, R159, 0x80 ;  /* 0x000000809f9a7836 */ /* 0x000fe20000000000 */
[----:B------:R-:W-:Y:S02]  /*2660*/  IADD3 R89, P0, R75, R92, RZ ;  /* 0x0000005c4b597210 */ /* 0x000fe40007f1e0ff */
[----:B------:R-:W-:-:S02]  /*2670*/  IADD3.X R110, R103, R103, R103, P3, P2 ;  /* 0x00000067676e7210 */ /* 0x000fc40001fe4467 */
[C-C-:B------:R-:W-:Y:S02]  /*2680*/  IADD3 R107, P5, P4, -R106.reuse, 0x40, R109.reuse ;  /* 0x000000406a6b7810 */ /* 0x140fe40007cbe16d */
[----:B------:R-:W-:Y:S01]  /*2690*/  IADD3 R109, P3, P2, -R106, 0x80, R109 ;  /* 0x000000806a6d7810 */ /* 0x000fe20007a7e16d */
[----:B------:R-:W-:Y:S01]  /*26a0*/  VIADD R156, R159, 0x40 ;  /* 0x000000409f9c7836 */ /* 0x000fe20000000000 */
[C---:B------:R-:W-:Y:S01]  /*26b0*/  IADD3.X R88, R76.reuse, R93, RZ, P0, !PT ;  /* 0x0000005d4c587210 */ /* 0x040fe200007fe4ff */
[----:B------:R-:W-:Y:S01]  /*26c0*/  IMAD.X R90, R76, 0x1, R95, P1 ;  /* 0x000000014c5a7824 */ /* 0x000fe200008e065f */
[C-C-:B------:R-:W-:Y:S02]  /*26d0*/  IADD3.X R108, ~R105.reuse, RZ, R110.reuse, P5, P4 ;  /* 0x000000ff696c7210 */ /* 0x140fe40002fe856e */
[----:B------:R-:W-:Y:S02]  /*26e0*/  IADD3.X R110, ~R105, RZ, R110, P3, P2 ;  /* 0x000000ff696e7210 */ /* 0x000fe40001fe456e */
[-C--:B------:R-:W-:Y:S01]  /*26f0*/  IADD3 R113, P0, R109, R104.reuse, RZ ;  /* 0x000000686d717210 */ /* 0x080fe20007f1e0ff */
[----:B------:R-:W-:Y:S01]  /*2700*/  IMAD.IADD R153, R159, 0x1, R156 ;  /* 0x000000019f997824 */ /* 0x000fe200078e029c */
[----:B------:R-:W-:-:S02]  /*2710*/  IADD3 R111, P1, R107, R104, RZ ;  /* 0x000000686b6f7210 */ /* 0x000fc40007f3e0ff */
[----:B------:R-:W-:Y:S01]  /*2720*/  IADD3 R152, R159, R154, RZ ;  /* 0x0000009a9f987210 */ /* 0x000fe20007ffe0ff */
[C---:B------:R-:W-:Y:S01]  /*2730*/  IMAD.SHL.U32 R122, R172.reuse, 0x20, RZ ;  /* 0x00000020ac7a7824 */ /* 0x040fe200078e00ff */
[C-C-:B------:R-:W-:Y:S01]  /*2740*/  SHF.L.U64.HI R119, R172.reuse, 0x4, R173.reuse ;  /* 0x00000004ac777819 */ /* 0x140fe200000102ad */
[----:B------:R-:W-:Y:S01]  /*2750*/  IMAD R123, R173, 0x60, RZ ;  /* 0x00000060ad7b7824 */ /* 0x000fe200078e02ff */
[C---:B------:R-:W-:Y:S01]  /*2760*/  SHF.L.U32 R120, R172.reuse, 0x4, RZ ;  /* 0x00000004ac787819 */ /* 0x040fe200000006ff */
[----:B------:R-:W-:Y:S01]  /*2770*/  IMAD.SHL.U32 R157, R155, 0x20, RZ ;  /* 0x000000209b9d7824 */ /* 0x000fe200078e00ff */
[----:B------:R-:W-:Y:S01]  /*2780*/  SHF.L.U64.HI R121, R172, 0x5, R173 ;  /* 0x00000005ac797819 */ /* 0x000fe200000102ad */
[----:B------:R-:W-:Y:S01]  /*2790*/  IMAD.X R114, R110, 0x1, R103, P0 ;  /* 0x000000016e727824 */ /* 0x000fe200000e0667 */
[----:B------:R-:W-:Y:S01]  /*27a0*/  IADD3.X R112, R108, R103, RZ, P1, !PT ;  /* 0x000000676c707210 */ /* 0x000fe20000ffe4ff */
[----:B------:R-:W-:Y:S01]  /*27b0*/  IMAD.WIDE.U32 R172, R172, 0x60, RZ ;  /* 0x00000060acac7825 */ /* 0x000fe200078e00ff */
[----:B------:R-:W-:-:S02]  /*27c0*/  IADD3 R116, P1, R111, R104, RZ ;  /* 0x000000686f747210 */ /* 0x000fc40007f3e0ff */
[----:B------:R-:W-:Y:S01]  /*27d0*/  IADD3 R118, P0, R113, R104, RZ ;  /* 0x0000006871767210 */ /* 0x000fe20007f1e0ff */
[----:B------:R-:W-:Y:S01]  /*27e0*/  IMAD R155, R155, 0x30, RZ ;  /* 0x000000309b9b7824 */ /* 0x000fe200078e02ff */
[C---:B------:R-:W-:Y:S01]  /*27f0*/  IADD3 R151, R159.reuse, R153, RZ ;  /* 0x000000999f977210 */ /* 0x040fe20007ffe0ff */
[----:B------:R-:W-:Y:S01]  /*2800*/  IMAD.IADD R150, R159, 0x1, R152 ;  /* 0x000000019f967824 */ /* 0x000fe200078e0298 */
[----:B------:R-:W-:Y:S01]  /*2810*/  SHF.L.U64.HI R119, R120, 0x1, R119 ;  /* 0x0000000178777819 */ /* 0x000fe20000010277 */
[----:B------:R-:W-:Y:S01]  /*2820*/  VIADD R15, R18, 0x40 ;  /* 0x00000040120f7836 */ /* 0x000fe20000000000 */
[----:B------:R-:W-:Y:S01]  /*2830*/  SHF.L.U64.HI R121, R122, 0x1, R121 ;  /* 0x000000017a797819 */ /* 0x000fe20000010279 */
[----:B------:R-:W-:Y:S01]  /*2840*/  IMAD.MOV.U32 R13, RZ, RZ, R133 ;  /* 0x000000ffff0d7224 */ /* 0x000fe200078e0085 */
[----:B------:R-:W-:Y:S01]  /*2850*/  IADD3 R14, R18, 0x80, RZ ;  /* 0x00000080120e7810 */ /* 0x000fe20007ffe0ff */
[----:B------:R-:W-:Y:S01]  /*2860*/  IMAD.SHL.U32 R120, R120, 0x2, RZ ;  /* 0x0000000278787824 */ /* 0x000fe200078e00ff */
[----:B------:R-:W-:Y:S01]  /*2870*/  IADD3 R123, R173, R123, RZ ;  /* 0x0000007bad7b7210 */ /* 0x000fe20007ffe0ff */
[----:B------:R-:W-:Y:S01]  /*2880*/  IMAD.SHL.U32 R122, R122, 0x2, RZ ;  /* 0x000000027a7a7824 */ /* 0x000fe200078e00ff */
        /* <DEDUP_REMOVED lines=11> */
.L_x_2455:
[----:B------:R-:W-:Y:S01]  /*2940*/  IMAD.SHL.U32 R17, R13, 0x40, RZ ;  /* 0x000000400d117824 */ /* 0x000fe200078e00ff */
[----:B------:R-:W-:Y:S03]  /*2950*/  BSSY B2, `(.L_x_2408) ;  /* 0x0000736000027945 */ /* 0x000fe60003800000 */
[----:B------:R-:W-:Y:S04]  /*2960*/  VIADD R16, R17, 0xffffffc0 ;  /* 0xffffffc011107836 */ /* 0x000fe80000000000 */
[--C-:B------:R-:W-:Y:S02]  /*2970*/  IMAD.IADD R179, R71, 0x1, -R16.reuse ;  /* 0x0000000147b37824 */ /* 0x100fe400078e0a10 */
[----:B------:R-:W-:Y:S03]  /*2980*/  IMAD.IADD R177, R80, 0x1, -R16 ;  /* 0x0000000150b17824 */ /* 0x000fe600078e0a10 */
[-C--:B------:R-:W-:Y:S02]  /*2990*/  ISETP.GE.AND P0, PT, R160, R179.reuse, PT ;  /* 0x000000b3a000720c */ /* 0x080fe40003f06270 */
[----:B------:R-:W-:Y:S02]  /*29a0*/  ISETP.GE.AND P1, PT, R84, R179, PT ;  /* 0x000000b35400720c */ /* 0x000fe40003f26270 */
[-C--:B------:R-:W-:Y:S02]  /*29b0*/  ISETP.GE.AND P0, PT, R160, R177.reuse, !P0 ;  /* 0x000000b1a000720c */ /* 0x080fe40004706270 */
[----:B------:R-:W-:Y:S11]  /*29c0*/  ISETP.GE.AND P1, PT, R84, R177, !P1 ;  /* 0x000000b15400720c */ /* 0x000ff60004f26270 */
[----:B----4-:R-:W2:Y:S01]  /*29d0*/  @P0 LD.E.128 R28, desc[UR6][R124.64] ;  /* 0x000000067c1c0980 */ /* 0x010ea2000c101d00 */
[----:B------:R-:W-:Y:S01]  /*29e0*/  @P0 IMAD.MOV.U32 R3, RZ, RZ, R132 ;  /* 0x000000ffff030224 */ /* 0x000fe200078e0084 */
[----:B------:R-:W-:Y:S01]  /*29f0*/  @P1 IADD3 R26, P2, R124, R120, RZ ;  /* 0x000000787c1a1210 */ /* 0x000fe20007f5e0ff */
[----:B------:R-:W-:Y:S04]  /*2a00*/  @P0 IMAD.MOV.U32 R2, RZ, RZ, R141 ;  /* 0x000000ffff020224 */ /* 0x000fe800078e008d */
[----:B------:R-:W-:Y:S01]  /*2a10*/  @P1 IMAD.X R27, R125, 0x1, R119, P2 ;  /* 0x000000017d1b1824 */ /* 0x000fe200010e0677 */
[C---:B------:R-:W-:Y:S04]  /*2a20*/  @P1 LEA R36, P2, R72.reuse, R141, 0x1 ;  /* 0x0000008d48241211 */ /* 0x040fe800078408ff */
[----:B------:R-:W-:Y:S02]  /*2a30*/  @P1 LEA.HI.X R37, R72, R132, R73, 0x1, P2 ;  /* 0x0000008448251211 */ /* 0x000fe400010f0c49 */
[C---:B------:R-:W-:Y:S04]  /*2a40*/  ISETP.GE.AND P2, PT, R83.reuse, R179, PT ;  /* 0x000000b35300720c */ /* 0x040fe80003f46270 */
[----:B------:R-:W-:Y:S11]  /*2a50*/  ISETP.GE.AND P2, PT, R83, R177, !P2 ;  /* 0x000000b15300720c */ /* 0x000ff60005746270 */
[----:B------:R-:W-:Y:S02]  /*2a60*/  @!UPT UIADD3 URZ, URZ, URZ, URZ ;  /* 0x0000003f3f3ff290 */ /* 0x000fe4000fffe03f */
[----:B------:R-:W-:Y:S05]  /*2a70*/  @P2 IADD3 R38, P3, R124, R122, RZ ;  /* 0x0000007a7c262210 */ /* 0x000fea0007f7e0ff */
[----:B------:R-:W-:Y:S01]  /*2a80*/  @P2 IMAD.X R39, R125, 0x1, R121, P3 ;  /* 0x000000017d272824 */ /* 0x000fe200018e0679 */
[----:B--2---:R-:W-:Y:S04]  /*2a90*/  @P0 ST.E.128 desc[UR6][R2.64], R28 ;  /* 0x0000001c02000985 */ /* 0x004fe8000c101d06 */
[----:B------:R-:W2:Y:S04]  /*2aa0*/  @P0 LD.E.128 R4, desc[UR6][R124.64+0x80] ;  /* 0x000080067c040980 */ /* 0x000ea8000c101d00 */
[----:B--2---:R1:W-:Y:S04]  /*2ab0*/  @P0 ST.E.128 desc[UR6][R2.64+0x80], R4 ;  /* 0x0000800402000985 */ /* 0x0043e8000c101d06 */
[----:B------:R-:W2:Y:S04]  /*2ac0*/  @P0 LD.E.128 R8, desc[UR6][R124.64+0x100] ;  /* 0x000100067c080980 */ /* 0x000ea8000c101d00 */
[----:B--2---:R2:W-:Y:S04]  /*2ad0*/  @P0 ST.E.128 desc[UR6][R2.64+0x100], R8 ;  /* 0x0001000802000985 */ /* 0x0045e8000c101d06 */
[----:B------:R-:W3:Y:S04]  /*2ae0*/  @P1 LD.E.128 R32, desc[UR6][R26.64] ;  /* 0x000000061a201980 */ /* 0x000ee8000c101d00 */
[----:B---3--:R-:W-:Y:S04]  /*2af0*/  @P1 ST.E.128 desc[UR6][R36.64], R32 ;  /* 0x0000002024001985 */ /* 0x008fe8000c101d06 */
[----:B-1----:R-:W3:Y:S04]  /*2b00*/  @P1 LD.E.128 R4, desc[UR6][R26.64+0x80] ;  /* 0x000080061a041980 */ /* 0x002ee8000c101d00 */
[----:B---3--:R1:W-:Y:S04]  /*2b10*/  @P1 ST.E.128 desc[UR6][R36.64+0x80], R4 ;  /* 0x0000800424001985 */ /* 0x0083e8000c101d06 */
[----:B------:R-:W3:Y:S04]  /*2b20*/  @P1 LD.E.128 R28, desc[UR6][R26.64+0x100] ;  /* 0x000100061a1c1980 */ /* 0x000ee8000c101d00 */
[----:B---3--:R3:W-:Y:S01]  /*2b30*/  @P1 ST.E.128 desc[UR6][R36.64+0x100], R28 ;  /* 0x0001001c24001985 */ /* 0x0087e2000c101d06 */
[----:B------:R-:W-:Y:S03]  /*2b40*/  @P2 IADD3 R40, P1, R141, R86, RZ ;  /* 0x000000568d282210 */ /* 0x000fe60007f3e0ff */
[----:B--2---:R-:W2:Y:S02]  /*2b50*/  @P2 LD.E.128 R8, desc[UR6][R38.64] ;  /* 0x0000000626082980 */ /* 0x004ea4000c101d00 */
[----:B------:R-:W-:Y:S01]  /*2b60*/  @P2 IMAD.X R41, R132, 0x1, R87, P1 ;  /* 0x0000000184292824 */ /* 0x000fe200008e0657 */
[C---:B------:R-:W-:Y:S04]  /*2b70*/  ISETP.GE.AND P1, PT, R82.reuse, R179, PT ;  /* 0x000000b35200720c */ /* 0x040fe80003f26270 */
[----:B------:R-:W-:Y:S11]  /*2b80*/  ISETP.GE.AND P1, PT, R82, R177, !P1 ;  /* 0x000000b15200720c */ /* 0x000ff60004f26270 */
[----:B------:R-:W-:Y:S02]  /*2b90*/  @!UPT UIADD3 URZ, URZ, URZ, URZ ;  /* 0x0000003f3f3ff290 */ /* 0x000fe4000fffe03f */
[----:B------:R-:W-:Y:S05]  /*2ba0*/  @P1 IADD3 R26, P3, R124, R172, RZ ;  /* 0x000000ac7c1a1210 */ /* 0x000fea0007f7e0ff */
[----:B------:R-:W-:Y:S01]  /*2bb0*/  @P1 IMAD.X R27, R125, 0x1, R123, P3 ;  /* 0x000000017d1b1824 */ /* 0x000fe200018e067b */
[----:B--2---:R2:W-:Y:S04]  /*2bc0*/  @P2 ST.E.128 desc[UR6][R40.64], R8 ;  /* 0x0000000828002985 */ /* 0x0045e8000c101d06 */
[----:B-1----:R-:W4:Y:S04]  /*2bd0*/  @P2 LD.E.128 R4, desc[UR6][R38.64+0x80] ;  /* 0x0000800626042980 */ /* 0x002f28000c101d00 */
[----:B----4-:R1:W-:Y:S04]  /*2be0*/  @P2 ST.E.128 desc[UR6][R40.64+0x80], R4 ;  /* 0x0000800428002985 */ /* 0x0103e8000c101d06 */
[----:B------:R-:W4:Y:S04]  /*2bf0*/  @P2 LD.E.128 R32, desc[UR6][R38.64+0x100] ;  /* 0x0001000626202980 */ /* 0x000f28000c101d00 */
[----:B----4-:R4:W-:Y:S01]  /*2c00*/  @P2 ST.E.128 desc[UR6][R40.64+0x100], R32 ;  /* 0x0001002028002985 */ /* 0x0109e2000c101d06 */
[----:B---3--:R-:W-:Y:S03]  /*2c10*/  @P1 IADD3 R36, P2, R141, R170, RZ ;  /* 0x000000aa8d241210 */ /* 0x008fe60007f5e0ff */
[----:B------:R-:W3:Y:S02]  /*2c20*/  @P1 LD.E.128 R28, desc[UR6][R26.64] ;  /* 0x000000061a1c1980 */ /* 0x000ee4000c101d00 */
[----:B------:R-:W-:Y:S05]  /*2c30*/  @P1 IMAD.X R37, R132, 0x1, R85, P2 ;  /* 0x0000000184251824 */ /* 0x000fea00010e0655 */
[----:B---3--:R4:W-:Y:S04]  /*2c40*/  @P1 ST.E.128 desc[UR6][R36.64], R28 ;  /* 0x0000001c24001985 */ /* 0x0089e8000c101d06 */
[----:B--2---:R-:W2:Y:S04]  /*2c50*/  @P1 LD.E.128 R8, desc[UR6][R26.64+0x80] ;  /* 0x000080061a081980 */ /* 0x004ea8000c101d00 */
[----:B--2---:R4:W-:Y:S04]  /*2c60*/  @P1 ST.E.128 desc[UR6][R36.64+0x80], R8 ;  /* 0x0000800824001985 */ /* 0x0049e8000c101d06 */
[----:B-1----:R-:W2:Y:S04]  /*2c70*/  @P1 LD.E.128 R4, desc[UR6][R26.64+0x100] ;  /* 0x000100061a041980 */ /* 0x002ea8000c101d00 */
[----:B--2---:R4:W-:Y:S04]  /*2c80*/  @P1 ST.E.128 desc[UR6][R36.64+0x100], R4 ;  /* 0x0001000424001985 */ /* 0x0049e8000c101d06 */
[----:B------:R-:W2:Y:S04]  /*2c90*/  LD.E R25, desc[UR6][R20.64+0xd0] ;  /* 0x0000d00614197980 */ /* 0x000ea8000c101900 */
[----:B------:R-:W3:Y:S01]  /*2ca0*/  LD.E R3, desc[UR6][R20.64+0x130] ;  /* 0x0001300614037980 */ /* 0x000ee2000c101900 */
[----:B--2---:R-:W-:Y:S01]  /*2cb0*/  ISETP.NE.AND P2, PT, R25, RZ, PT ;  /* 0x000000ff1900720c */ /* 0x004fe20003f45270 */
[----:B---3--:R-:W-:Y:S05]  /*2cc0*/  IMAD.U32 R3, R3, -0x40, RZ ;  /* 0xffffffc003037824 */ /* 0x008fea00078e00ff */
[C---:B------:R-:W-:Y:S04]  /*2cd0*/  LEA R124, P1, R3.reuse, R124, 0x1 ;  /* 0x0000007c037c7211 */ /* 0x040fe800078208ff */
[----:B------:R-:W-:Y:S03]  /*2ce0*/  LEA.HI.X.SX32 R125, R3, R125, 0x1, P1 ;  /* 0x0000007d037d7211 */ /* 0x000fe600008f0eff */
[----:B----4-:R-:W-:Y:S06]  /*2cf0*/  @!P2 BRA `(.L_x_2409) ;  /* 0x0000006c0030a947 */ /* 0x010fec0003800000 */
[----:B------:R-:W2:Y:S02]  /*2d00*/  LD.E.U8 R0, desc[UR6][R20.64+0x1b3] ;  /* 0x0001b30614007980 */ /* 0x000ea4000c101100 */
[----:B--2---:R-:W-:Y:S11]  /*2d10*/  ISETP.NE.AND P1, PT, R0, RZ, PT ;  /* 0x000000ff0000720c */ /* 0x004ff60003f25270 */
[----:B------:R-:W-:Y:S02]  /*2d20*/  @!UPT UIADD3 URZ, URZ, URZ, URZ ;  /* 0x0000003f3f3ff290 */ /* 0x000fe4000fffe03f */
[----:B------:R-:W-:Y:S05]  /*2d30*/  @!P1 BRA `(.L_x_2410) ;  /* 0x0000002400bc9947 */ /* 0x000fea0003800000 */
[-C--:B------:R-:W-:Y:S01]  /*2d40*/  ISETP.GE.AND P4, PT, R84, R179.reuse, PT ;  /* 0x000000b35400720c */ /* 0x080fe20003f86270 */
[----:B------:R-:W-:Y:S01]  /*2d50*/  BSSY B0, `(.L_x_2411) ;  /* 0x000008f000007945 */ /* 0x000fe20003800000 */
[CC--:B------:R-:W-:Y:S02]  /*2d60*/  ISETP.GE.AND P3, PT, R83.reuse, R179.reuse, PT ;  /* 0x000000b35300720c */ /* 0x0c0fe40003f66270 */
[----:B------:R-:W-:Y:S02]  /*2d70*/  ISETP.GE.AND P2, PT, R82, R179, PT ;  /* 0x000000b35200720c */ /* 0x000fe40003f46270 */
[-C--:B------:R-:W-:Y:S02]  /*2d80*/  ISETP.GE.AND P4, PT, R84, R177.reuse, !P4 ;  /* 0x000000b15400720c */ /* 0x080fe40006786270 */
[-C--:B------:R-:W-:Y:S02]  /*2d90*/  ISETP.GE.AND P3, PT, R83, R177.reuse, !P3 ;  /* 0x000000b15300720c */ /* 0x080fe40005f66270 */
[----:B------:R-:W-:Y:S01]  /*2da0*/  ISETP.GE.AND P2, PT, R82, R177, !P2 ;  /* 0x000000b15200720c */ /* 0x000fe20005746270 */
[----:B------:R-:W-:Y:S01]  /*2db0*/  @!UPT UIADD3 URZ, URZ, URZ, URZ ;  /* 0x0000003f3f3ff290 */ /* 0x000fe2000fffe03f */
[----:B------:R-:W-:Y:S11]  /*2dc0*/  @!P0 BRA `(.L_x_2412) ;  /* 0x00000008001c8947 */ /* 0x000ff60003800000 */
[-C--:B------:R-:W-:Y:S01]  /*2dd0*/  ISETP.GE.AND P0, PT, R18, R25.reuse, PT ;  /* 0x000000191200720c */ /* 0x080fe20003f06270 */
[----:B------:R-:W2:Y:S01]  /*2de0*/  LD.E.128 R28, desc[UR6][R126.64] ;  /* 0x000000067e1c7980 */ /* 0x000ea2000c101d00 */
[----:B------:R-:W-:Y:S11]  /*2df0*/  ISETP.GE.AND P1, PT, R15, R25, PT ;  /* 0x000000190f00720c */ /* 0x000ff60003f26270 */
[----:B------:R-:W3:Y:S06]  /*2e00*/  @!P0 LD.E.64 R44, desc[UR6][R58.64] ;  /* 0x000000063a2c8980 */ /* 0x000eec000c101b00 */
[----:B------:R-:W4:Y:S01]  /*2e10*/  @!P0 LD.E.64 R26, desc[UR6][R22.64] ;  /* 0x00000006161a8980 */ /* 0x000f22000c101b00 */
[C---:B--2---:R-:W-:Y:S01]  /*2e20*/  @!P0 LOP3.LUT R33, R28.reuse, 0xffff0000, RZ, 0xc0, !PT ;  /* 0xffff00001c218812 */ /* 0x044fe200078ec0ff */
[----:B------:R-:W-:Y:S01]  /*2e30*/  @!P0 IMAD.U32 R40, R31, 0x10000, RZ ;  /* 0x000100001f288824 */ /* 0x000fe200078e00ff */
[----:B------:R-:W-:Y:S02]  /*2e40*/  @!P0 SHF.L.U32 R41, R28, 0x10, RZ ;  /* 0x000000101c298819 */ /* 0x000fe400000006ff */
[----:B------:R-:W-:Y:S02]  /*2e50*/  @!P0 LOP3.LUT R35, R30, 0xffff0000, RZ, 0xc0, !PT ;  /* 0xffff00001e238812 */ /* 0x000fe400078ec0ff */
[C---:B---3--:R-:W-:Y:S01]  /*2e60*/  @!P0 SHF.L.U32 R39, R44.reuse, 0x10, RZ ;  /* 0x000000102c278819 */ /* 0x048fe200000006ff */
[C---:B------:R-:W-:Y:S01]  /*2e70*/  @!P0 IMAD.U32 R38, R45.reuse, 0x10000, RZ ;  /* 0x000100002d268824 */ /* 0x040fe200078e00ff */
[----:B------:R-:W-:Y:S02]  /*2e80*/  @!P0 LOP3.LUT R43, R44, 0xffff0000, RZ, 0xc0, !PT ;  /* 0xffff00002c2b8812 */ /* 0x000fe400078ec0ff */
[----:B------:R-:W-:Y:S01]  /*2e90*/  @!P0 LOP3.LUT R45, R45, 0xffff0000, RZ, 0xc0, !PT ;  /* 0xffff00002d2d8812 */ /* 0x000fe200078ec0ff */
[----:B------:R-:W-:Y:S01]  /*2ea0*/  @!P0 FMUL.FTZ R42, R35, R38 ;  /* 0x00000026232a8220 */ /* 0x000fe20000410000 */
[C---:B----4-:R-:W-:Y:S01]  /*2eb0*/  @!P0 SHF.L.U32 R32, R26.reuse, 0x10, RZ ;  /* 0x000000101a208819 */ /* 0x050fe200000006ff */
[----:B------:R-:W-:Y:S01]  /*2ec0*/  @!P0 FMUL.FTZ R47, R33, R39 ;  /* 0x00000027212f8220 */ /* 0x000fe20000410000 */
        /* <DEDUP_REMOVED lines=8> */
[----:B------:R-:W-:Y:S01]  /*2f50*/  @!P0 SHF.L.U32 R41, R30, 0x10, RZ ;  /* 0x000000101e298819 */ /* 0x000fe200000006ff */
[----:B------:R-:W-:Y:S01]  /*2f60*/  @!P0 FMUL.FTZ R2, R33, R26 ;  /* 0x0000001a21028220 */ /* 0x000fe20000410000 */
[----:B------:R-:W-:Y:S02]  /*2f70*/  @!P0 IMAD.U32 R39, R29, 0x10000, RZ ;  /* 0x000100001d278824 */ /* 0x000fe400078e00ff */
        /* <DEDUP_REMOVED lines=10> */
[----:B------:R-:W-:Y:S01]  /*3020*/  @!P0 FFMA.FTZ R4, R45, R40, R4 ;  /* 0x000000282d048223 */ /* 0x000fe20000010004 */
[----:B------:R-:W-:Y:S01]  /*3030*/  @!P0 FFMA.FTZ R42, R41, R24, -R42 ;  /* 0x00000018292a8223 */ /* 0x000fe2000001082a */
[----:B------:R-:W-:Y:S03]  /*3040*/  @!P0 F2FP.BF16.F32.PACK_AB R46, R2, R49 ;  /* 0x00000031022e823e */ /* 0x000fe600000010ff */
[----:B------:R-:W-:Y:S02]  /*3050*/  @!P0 F2FP.BF16.F32.PACK_AB R51, R4, R51 ;  /* 0x000000330433823e */ /* 0x000fe400000010ff */
[----:B------:R-:W-:Y:S01]  /*3060*/  @!P0 F2FP.BF16.F32.PACK_AB R42, R3, R42 ;  /* 0x0000002a032a823e */ /* 0x000fe200000010ff */
[----:B------:R-:W-:Y:S01]  /*3070*/  @!P0 IMAD.MOV.U32 R29, RZ, RZ, R46 ;  /* 0x000000ffff1d8224 */ /* 0x000fe200078e002e */
[----:B------:R-:W-:Y:S02]  /*3080*/  @!P0 MOV R31, R51 ;  /* 0x00000033001f8202 */ /* 0x000fe40000000f00 */
[----:B------:R-:W-:Y:S02]  /*3090*/  @!P0 MOV R30, R42 ;  /* 0x0000002a001e8202 */ /* 0x000fe40000000f00 */
[----:B------:R-:W-:Y:S03]  /*30a0*/  ISETP.GE.AND P0, PT, R14, R25, PT ;  /* 0x000000190e00720c */ /* 0x000fe60003f06270 */
[----:B------:R1:W-:Y:S08]  /*30b0*/  ST.E.128 desc[UR6][R138.64], R28 ;  /* 0x0000001c8a007985 */ /* 0x0003f0000c101d06 */
[----:B------:R-:W2:Y:S06]  /*30c0*/  @!P1 LD.E.64 R44, desc[UR6][R58.64+0x40] ;  /* 0x000040063a2c9980 */ /* 0x000eac000c101b00 */
[----:B------:R-:W3:Y:S08]  /*30d0*/  LD.E.128 R32, desc[UR6][R126.64+0x80] ;  /* 0x000080067e207980 */ /* 0x000ef0000c101d00 */
[----:B------:R-:W4:Y:S01]  /*30e0*/  @!P1 LD.E.64 R26, desc[UR6][R22.64+0x40] ;  /* 0x00004006161a9980 */ /* 0x000f22000c101b00 */
[C---:B--2---:R-:W-:Y:S01]  /*30f0*/  @!P1 SHF.L.U32 R38, R44.reuse, 0x10, RZ ;  /* 0x000000102c269819 */ /* 0x044fe200000006ff */
[C---:B------:R-:W-:Y:S01]  /*3100*/  @!P1 IMAD.U32 R40, R45.reuse, 0x10000, RZ ;  /* 0x000100002d289824 */ /* 0x040fe200078e00ff */
[----:B------:R-:W-:Y:S02]  /*3110*/  @!P1 LOP3.LUT R41, R44, 0xffff0000, RZ, 0xc0, !PT ;  /* 0xffff00002c299812 */ /* 0x000fe400078ec0ff */
[----:B------:R-:W-:Y:S02]  /*3120*/  @!P1 LOP3.LUT R45, R45, 0xffff0000, RZ, 0xc0, !PT ;  /* 0xffff00002d2d9812 */ /* 0x000fe400078ec0ff */
[----:B---3--:R-:W-:Y:S01]  /*3130*/  @!P1 LOP3.LUT R37, R32, 0xffff0000, RZ, 0xc0, !PT ;  /* 0xffff000020259812 */ /* 0x008fe200078ec0ff */
[----:B------:R-:W-:Y:S01]  /*3140*/  @!P1 IMAD.U32 R43, R34, 0x10000, RZ ;  /* 0x00010000222b9824 */ /* 0x000fe200078e00ff */
[----:B------:R-:W-:Y:S02]  /*3150*/  @!P1 SHF.L.U32 R39, R32, 0x10, RZ ;  /* 0x0000001020279819 */ /* 0x000fe400000006ff */
[----:B-1----:R-:W-:Y:S01]  /*3160*/  @!P1 LOP3.LUT R29, R33, 0xffff0000, RZ, 0xc0, !PT ;  /* 0xffff0000211d9812 */ /* 0x002fe200078ec0ff */
[----:B------:R-:W-:Y:S01]  /*3170*/  @!P1 FMUL.FTZ R42, R37, R38 ;  /* 0x00000026252a9220 */ /* 0x000fe20000410000 */
[----:B------:R-:W-:Y:S02]  /*3180*/  @!P1 LOP3.LUT R31, R34, 0xffff0000, RZ, 0xc0, !PT ;  /* 0xffff0000221f9812 */ /* 0x000fe400078ec0ff */
[----:B----4-:R-:W-:Y:S01]  /*3190*/  @!P1 SHF.L.U32 R24, R27, 0x10, RZ ;  /* 0x000000101b189819 */ /* 0x010fe200000006ff */
[C---:B------:R-:W-:Y:S01]  /*31a0*/  @!P1 IMAD.U32 R36, R26.reuse, 0x10000, RZ ;  /* 0x000100001a249824 */ /* 0x040fe200078e00ff */
[----:B------:R-:W-:Y:S01]  /*31b0*/  @!P1 LOP3.LUT R26, R26, 0xffff0000, RZ, 0xc0, !PT ;  /* 0xffff00001a1a9812 */ /* 0x000fe200078ec0ff */
[----:B------:R-:W-:Y:S01]  /*31c0*/  @!P1 FMUL.FTZ R47, R29, R41 ;  /* 0x000000291d2f9220 */ /* 0x000fe20000410000 */
[----:B------:R-:W-:Y:S01]  /*31d0*/  @!P1 LOP3.LUT R27, R27, 0xffff0000, RZ, 0xc0, !PT ;  /* 0xffff00001b1b9812 */ /* 0x000fe200078ec0ff */
[-C--:B------:R-:W-:Y:S01]  /*31e0*/  @!P1 FMUL.FTZ R5, R37, R36.reuse ;  /* 0x0000002425059220 */ /* 0x080fe20000410000 */
[----:B------:R-:W-:Y:S01]  /*31f0*/  @!P1 LOP3.LUT R28, R35, 0xffff0000, RZ, 0xc0, !PT ;  /* 0xffff0000231c9812 */ /* 0x000fe200078ec0ff */
[----:B------:R-:W-:Y:S01]  /*3200*/  @!P1 FFMA.FTZ R42, R39, R36, -R42 ;  /* 0x00000024272a9223 */ /* 0x000fe2000001082a */
[----:B------:R-:W-:Y:S01]  /*3210*/  @!P1 FMUL.FTZ R6, R29, R26 ;  /* 0x0000001a1d069220 */ /* 0x000fe20000410000 */
[----:B------:R-:W-:Y:S01]  /*3220*/  @!P1 FFMA.FTZ R5, R38, R39, R5 ;  /* 0x0000002726059223 */ /* 0x000fe20000010005 */
[----:B------:R-:W-:Y:S01]  /*3230*/  @!P1 SHF.L.U32 R39, R33, 0x10, RZ ;  /* 0x0000001021279819 */ /* 0x000fe200000006ff */
[----:B------:R-:W-:Y:S01]  /*3240*/  @!P1 FMUL.FTZ R7, R31, R24 ;  /* 0x000000181f079220 */ /* 0x000fe20000410000 */
[----:B------:R-:W-:Y:S01]  /*3250*/  @!P1 SHF.L.U32 R38, R35, 0x10, RZ ;  /* 0x0000001023269819 */ /* 0x000fe200000006ff */
        /* <DEDUP_REMOVED lines=16> */
[----:B------:R-:W-:Y:S05]  /*3360*/  @!P1 MOV R34, R46 ;  /* 0x0000002e00229202 */ /* 0x000fea0000000f00 */
        /* <DEDUP_REMOVED lines=42> */
[----:B------:R-:W-:Y:S02]  /*3610*/  @!P0 MOV R30, R46 ;  /* 0x0000002e001e8202 */ /* 0x000fe40000000f00 */
[----:B------:R-:W-:Y:S05]  /*3620*/  @!P0 MOV R31, R49 ;  /* 0x00000031001f8202 */ /* 0x000fea0000000f00 */
[----:B------:R1:W-:Y:S02]  /*3630*/  ST.E.128 desc[UR6][R138.64+0x100], R28 ;  /* 0x0001001c8a007985 */ /* 0x0003e4000c101d06 */
.L_x_2412:
[----:B------:R-:W-:Y:S05]  /*3640*/  BSYNC B0 ;  /* 0x0000000000007941 */ /* 0x000fea0003800000 */
.L_x_2411:
[----:B------:R-:W-:Y:S04]  /*3650*/  BSSY B0, `(.L_x_2413) ;  /* 0x000009b000007945 */ /* 0x000fe80003800000 */
[----:B------:R-:W-:Y:S05]  /*3660*/  @!P4 BRA `(.L_x_2414) ;  /* 0x000000080064c947 */ /* 0x000fea0003800000 */
[-C--:B------:R-:W-:Y:S01]  /*3670*/  LEA R60, P1, R104, R126.reuse, 0x1 ;  /* 0x0000007e683c7211 */ /* 0x080fe200078208ff */
[C---:B------:R-:W-:Y:S01]  /*3680*/  IMAD.SHL.U32 R53, R159.reuse, 0x2, RZ ;  /* 0x000000029f357824 */ /* 0x040fe200078e00ff */
[----:B------:R-:W-:Y:S02]  /*3690*/  ISETP.GE.AND P0, PT, R18, R25, PT ;  /* 0x000000191200720c */ /* 0x000fe40003f06270 */
[----:B------:R-:W-:Y:S02]  /*36a0*/  LEA.HI.X R61, R104, R127, R103, 0x1, P1 ;  /* 0x0000007f683d7211 */ /* 0x000fe400008f0c67 */
[----:B------:R-:W-:Y:S02]  /*36b0*/  SHF.L.U64.HI R51, R159, 0x1, R149 ;  /* 0x000000019f337819 */ /* 0x000fe40000010295 */
[-C--:B------:R-:W-:Y:S01]  /*36c0*/  IADD3 R48, P1, R58, R53.reuse, RZ ;  /* 0x000000353a307210 */ /* 0x080fe20007f3e0ff */
[----:B-1----:R-:W2:Y:S01]  /*36d0*/  LD.E.128 R28, desc[UR6][R60.64] ;  /* 0x000000063c1c7980 */ /* 0x002ea2000c101d00 */
[----:B------:R-:W-:Y:S02]  /*36e0*/  IADD3 R36, P4, R22, R53, RZ ;  /* 0x0000003516247210 */ /* 0x000fe40007f9e0ff */
[----:B------:R-:W-:Y:S02]  /*36f0*/  IADD3.X R49, R59, R51, RZ, P1, !PT ;  /* 0x000000333b317210 */ /* 0x000fe40000ffe4ff */
[----:B------:R-:W-:Y:S01]  /*3700*/  ISETP.GE.AND P1, PT, R15, R25, PT ;  /* 0x000000190f00720c */ /* 0x000fe20003f26270 */
[----:B------:R-:W-:Y:S01]  /*3710*/  IMAD.X R37, R23, 0x1, R51, P4 ;  /* 0x0000000117257824 */ /* 0x000fe200020e0633 */
[----:B------:R-:W-:Y:S01]  /*3720*/  LEA R52, P4, R107, R126, 0x1 ;  /* 0x0000007e6b347211 */ /* 0x000fe200078808ff */
[----:B------:R-:W3:Y:S01]  /*3730*/  @!P0 LD.E.64 R46, desc[UR6][R48.64] ;  /* 0x00000006302e8980 */ /* 0x000ee2000c101b00 */
[C---:B------:R-:W-:Y:S04]  /*3740*/  LEA R62, P5, R75.reuse, R138, 0x1 ;  /* 0x0000008a4b3e7211 */ /* 0x040fe800078a08ff */
[----:B------:R-:W-:Y:S01]  /*3750*/  LEA.HI.X R63, R75, R139, R76, 0x1, P5 ;  /* 0x0000008b4b3f7211 */ /* 0x000fe200028f0c4c */
[----:B------:R-:W4:Y:S01]  /*3760*/  @!P0 LD.E.64 R26, desc[UR6][R36.64] ;  /* 0x00000006241a8980 */ /* 0x000f22000c101b00 */
[C---:B--2---:R-:W-:Y:S01]  /*3770*/  @!P0 LOP3.LUT R33, R28.reuse, 0xffff0000, RZ, 0xc0, !PT ;  /* 0xffff00001c218812 */ /* 0x044fe200078ec0ff */
[----:B------:R-:W-:Y:S01]  /*3780*/  @!P0 IMAD.U32 R43, R28, 0x10000, RZ ;  /* 0x000100001c2b8824 */ /* 0x000fe200078e00ff */
[----:B------:R-:W-:Y:S02]  /*3790*/  @!P0 LOP3.LUT R35, R29, 0xffff0000, RZ, 0xc0, !PT ;  /* 0xffff00001d238812 */ /* 0x000fe400078ec0ff */
        /* <DEDUP_REMOVED lines=17> */
[C---:B------:R-:W-:Y:S01]  /*38b0*/  @!P0 FMUL.FTZ R44, R33.reuse, R40 ;  /* 0x00000028212c8220 */ /* 0x040fe20000410000 */
[-C--:B------:R-:W-:Y:S01]  /*38c0*/  @!P0 FMUL.FTZ R3, R33, R24.reuse ;  /* 0x0000001821038220 */ /* 0x080fe20000410000 */
[----:B------:R-:W-:Y:S01]  /*38d0*/  @!P0 F2FP.BF16.F32.PACK_AB R51, R0, R51 ;  /* 0x000000330033823e */ /* 0x000fe200000010ff */
[----:B------:R-:W-:Y:S02]  /*38e0*/  @!P0 IMAD.U32 R43, R30, 0x10000, RZ ;  /* 0x000100001e2b8824 */ /* 0x000fe400078e00ff */
[----:B------:R-:W-:Y:S01]  /*38f0*/  @!P0 FMUL.FTZ R53, R35, R45 ;  /* 0x0000002d23358220 */ /* 0x000fe20000410000 */
[C---:B------:R-:W-:Y:S01]  /*3900*/  @!P0 FMUL.FTZ R61, R32.reuse, R47 ;  /* 0x0000002f203d8220 */ /* 0x040fe20000410000 */
[----:B------:R-:W-:Y:S01]  /*3910*/  @!P0 FMUL.FTZ R4, R32, R27 ;  /* 0x0000001b20048220 */ /* 0x000fe20000410000 */
[----:B------:R-:W-:Y:S01]  /*3920*/  @!P0 FFMA.FTZ R2, R45, R41, R2 ;  /* 0x000000292d028223 */ /* 0x000fe20000010002 */
[----:B------:R-:W-:Y:S01]  /*3930*/  @!P0 FFMA.FTZ R44, R43, R24, -R44 ;  /* 0x000000182b2c8223 */ /* 0x000fe2000001082c */
[----:B------:R-:W-:Y:S01]  /*3940*/  @!P0 FFMA.FTZ R3, R40, R43, R3 ;  /* 0x0000002b28038223 */ /* 0x000fe20000010003 */
[----:B------:R-:W-:Y:S01]  /*3950*/  @!P0 FFMA.FTZ R53, R41, R26, -R53 ;  /* 0x0000001a29358223 */ /* 0x000fe20000010835 */
[----:B------:R-:W-:Y:S01]  /*3960*/  @!P0 FFMA.FTZ R61, R42, R27, -R61 ;  /* 0x0000001b2a3d8223 */ /* 0x000fe2000001083d */
[----:B------:R-:W-:Y:S01]  /*3970*/  @!P0 FFMA.FTZ R4, R47, R42, R4 ;  /* 0x0000002a2f048223 */ /* 0x000fe20000010004 */
[----:B------:R-:W-:Y:S01]  /*3980*/  @!P0 IMAD.MOV.U32 R28, RZ, RZ, R51 ;  /* 0x000000ffff1c8224 */ /* 0x000fe200078e0033 */
[----:B------:R-:W-:Y:S02]  /*3990*/  @!P0 F2FP.BF16.F32.PACK_AB R44, R3, R44 ;  /* 0x0000002c032c823e */ /* 0x000fe400000010ff */
[----:B------:R-:W-:Y:S02]  /*39a0*/  @!P0 F2FP.BF16.F32.PACK_AB R50, R2, R53 ;  /* 0x000000350232823e */ /* 0x000fe400000010ff */
[----:B------:R-:W-:Y:S01]  /*39b0*/  @!P0 F2FP.BF16.F32.PACK_AB R61, R4, R61 ;  /* 0x0000003d043d823e */ /* 0x000fe200000010ff */
[----:B------:R-:W-:Y:S01]  /*39c0*/  @!P0 IMAD.MOV.U32 R30, RZ, RZ, R44 ;  /* 0x000000ffff1e8224 */ /* 0x000fe200078e002c */
[----:B------:R-:W-:Y:S02]  /*39d0*/  @!P0 MOV R29, R50 ;  /* 0x00000032001d8202 */ /* 0x000fe40000000f00 */
[----:B------:R-:W-:Y:S02]  /*39e0*/  @!P0 MOV R31, R61 ;  /* 0x0000003d001f8202 */ /* 0x000fe40000000f00 */
[----:B------:R-:W-:Y:S02]  /*39f0*/  LEA.HI.X R53, R107, R127, R108, 0x1, P4 ;  /* 0x0000007f6b357211 */ /* 0x000fe400020f0c6c */
[----:B------:R-:W-:Y:S01]  /*3a00*/  ISETP.GE.AND P0, PT, R14, R25, PT ;  /* 0x000000190e00720c */ /* 0x000fe20003f06270 */
[----:B------:R1:W-:Y:S01]  /*3a10*/  ST.E.128 desc[UR6][R62.64], R28 ;  /* 0x0000001c3e007985 */ /* 0x0003e2000c101d06 */
[C---:B------:R-:W-:Y:S04]  /*3a20*/  LEA R60, P4, R109.reuse, R126, 0x1 ;  /* 0x0000007e6d3c7211 */ /* 0x040fe800078808ff */
[----:B------:R-:W-:Y:S03]  /*3a30*/  LEA.HI.X R61, R109, R127, R110, 0x1, P4 ;  /* 0x0000007f6d3d7211 */ /* 0x000fe600020f0c6e */
[----:B------:R-:W2:Y:S08]  /*3a40*/  LD.E.128 R32, desc[UR6][R52.64] ;  /* 0x0000000634207980 */ /* 0x000eb0000c101d00 */
[----:B------:R-:W3:Y:S06]  /*3a50*/  @!P1 LD.E.64 R26, desc[UR6][R36.64+0x40] ;  /* 0x00004006241a9980 */ /* 0x000eec000c101b00 */
[----:B------:R-:W4:Y:S01]  /*3a60*/  @!P1 LD.E.64 R46, desc[UR6][R48.64+0x40] ;  /* 0x00004006302e9980 */ /* 0x000f22000c101b00 */
[C---:B-1----:R-:W-:Y:S04]  /*3a70*/  LEA R62, P5, R98.reuse, R138, 0x1 ;  /* 0x0000008a623e7211 */ /* 0x042fe800078a08ff */
[----:B------:R-:W-:Y:S02]  /*3a80*/  LEA.HI.X R63, R98, R139, R99, 0x1, P5 ;  /* 0x0000008b623f7211 */ /* 0x000fe400028f0c63 */
[C---:B--2---:R-:W-:Y:S01]  /*3a90*/  @!P1 LOP3.LUT R39, R32.reuse, 0xffff0000, RZ, 0xc0, !PT ;  /* 0xffff000020279812 */ /* 0x044fe200078ec0ff */
[----:B------:R-:W-:Y:S01]  /*3aa0*/  @!P1 IMAD.U32 R41, R32, 0x10000, RZ ;  /* 0x0001000020299824 */ /* 0x000fe200078e00ff */
[----:B------:R-:W-:Y:S01]  /*3ab0*/  @!P1 LOP3.LUT R29, R33, 0xffff0000, RZ, 0xc0, !PT ;  /* 0xffff0000211d9812 */ /* 0x000fe200078ec0ff */
[C---:B------:R-:W-:Y:S01]  /*3ac0*/  @!P1 IMAD.U32 R45, R34.reuse, 0x10000, RZ ;  /* 0x00010000222d9824 */ /* 0x040fe200078e00ff */
[----:B------:R-:W-:Y:S02]  /*3ad0*/  @!P1 LOP3.LUT R31, R34, 0xffff0000, RZ, 0xc0, !PT ;  /* 0xffff0000221f9812 */ /* 0x000fe400078ec0ff */
[----:B------:R-:W-:Y:S02]  /*3ae0*/  @!P1 LOP3.LUT R28, R35, 0xffff0000, RZ, 0xc0, !PT ;  /* 0xffff0000231c9812 */ /* 0x000fe400078ec0ff */
[C---:B---3--:R-:W-:Y:S01]  /*3af0*/  @!P1 SHF.L.U32 R24, R27.reuse, 0x10, RZ ;  /* 0x000000101b189819 */ /* 0x048fe200000006ff */
[C---:B------:R-:W-:Y:S01]  /*3b00*/  @!P1 IMAD.U32 R38, R26.reuse, 0x10000, RZ ;  /* 0x000100001a269824 */ /* 0x040fe200078e00ff */
[----:B------:R-:W-:Y:S02]  /*3b10*/  @!P1 LOP3.LUT R26, R26, 0xffff0000, RZ, 0xc0, !PT ;  /* 0xffff00001a1a9812 */ /* 0x000fe400078ec0ff */
[----:B------:R-:W-:Y:S01]  /*3b20*/  @!P1 LOP3.LUT R27, R27, 0xffff0000, RZ, 0xc0, !PT ;  /* 0xffff00001b1b9812 */ /* 0x000fe200078ec0ff */
[----:B------:R-:W-:Y:S01]  /*3b30*/  @!P1 FMUL.FTZ R5, R39, R38 ;  /* 0x0000002627059220 */ /* 0x000fe20000410000 */
[----:B----4-:R-:W-:Y:S01]  /*3b40*/  @!P1 SHF.L.U32 R42, R47, 0x10, RZ ;  /* 0x000000102f2a9819 */ /* 0x010fe200000006ff */
[C---:B------:R-:W-:Y:S01]  /*3b50*/  @!P1 IMAD.U32 R40, R46.reuse, 0x10000, RZ ;  /* 0x000100002e289824 */ /* 0x040fe200078e00ff */
[----:B------:R-:W-:Y:S01]  /*3b60*/  @!P1 LOP3.LUT R43, R46, 0xffff0000, RZ, 0xc0, !PT ;  /* 0xffff00002e2b9812 */ /* 0x000fe200078ec0ff */
[----:B------:R-:W-:Y:S01]  /*3b70*/  @!P1 FMUL.FTZ R6, R29, R26 ;  /* 0x0000001a1d069220 */ /* 0x000fe20000410000 */
[----:B------:R-:W-:Y:S01]  /*3b80*/  @!P1 LOP3.LUT R47, R47, 0xffff0000, RZ, 0xc0, !PT ;  /* 0xffff00002f2f9812 */ /* 0x000fe200078ec0ff */
[----:B------:R-:W-:Y:S01]  /*3b90*/  @!P1 FMUL.FTZ R44, R39, R40 ;  /* 0x00000028272c9220 */ /* 0x000fe20000410000 */
[----:B------:R-:W-:Y:S01]  /*3ba0*/  @!P1 FFMA.FTZ R5, R40, R41, R5 ;  /* 0x0000002928059223 */ /* 0x000fe20000010005 */
[----:B------:R-:W-:Y:S01]  /*3bb0*/  @!P1 SHF.L.U32 R40, R35, 0x10, RZ ;  /* 0x0000001023289819 */ /* 0x000fe200000006ff */
[----:B------:R-:W-:Y:S01]  /*3bc0*/  @!P1 FMUL.FTZ R50, R31, R42 ;  /* 0x0000002a1f329220 */ /* 0x000fe20000410000 */
[----:B------:R-:W-:Y:S01]  /*3bd0*/  @!P1 FFMA.FTZ R44, R41, R38, -R44 ;  /* 0x00000026292c9223 */ /* 0x000fe2000001082c */
[----:B------:R-:W-:Y:S01]  /*3be0*/  @!P1 SHF.L.U32 R41, R33, 0x10, RZ ;  /* 0x0000001021299819 */ /* 0x000fe200000006ff */
[----:B------:R-:W-:Y:S01]  /*3bf0*/  @!P1 FMUL.FTZ R7, R31, R24 ;  /* 0x000000181f079220 */ /* 0x000fe20000410000 */
[----:B------:R-:W-:Y:S01]  /*3c00*/  @!P1 FMUL.FTZ R51, R29, R43 ;  /* 0x0000002b1d339220 */ /* 0x000fe20000410000 */
[C---:B------:R-:W-:Y:S01]  /*3c10*/  @!P1 FMUL.FTZ R53, R28.reuse, R47 ;  /* 0x0000002f1c359220 */ /* 0x040fe20000410000 */
[----:B------:R-:W-:Y:S01]  /*3c20*/  @!P1 F2FP.BF16.F32.PACK_AB R44, R5, R44 ;  /* 0x0000002c052c923e */ /* 0x000fe200000010ff */
        /* <DEDUP_REMOVED lines=13> */
[----:B------:R-:W-:Y:S05]  /*3d00*/  @!P1 MOV R35, R53 ;  /* 0x0000003500239202 */ /* 0x000fea0000000f00 */
[----:B------:R1:W-:Y:S08]  /*3d10*/  ST.E.128 desc[UR6][R62.64], R32 ;  /* 0x000000203e007985 */ /* 0x0003f0000c101d06 */
[----:B------:R2:W3:Y:S08]  /*3d20*/  LD.E.128 R28, desc[UR6][R60.64] ;  /* 0x000000063c1c7980 */ /* 0x0004f0000c101d00 */
[----:B------:R-:W4:Y:S06]  /*3d30*/  @!P0 LD.E.64 R26, desc[UR6][R36.64+0x80] ;  /* 0x00008006241a8980 */ /* 0x000f2c000c101b00 */
[----:B------:R-:W5:Y:S01]  /*3d40*/  @!P0 LD.E.64 R48, desc[UR6][R48.64+0x80] ;  /* 0x0000800630308980 */ /* 0x000f62000c101b00 */
[C---:B--2---:R-:W-:Y:S04]  /*3d50*/  LEA R60, P1, R96.reuse, R138, 0x1 ;  /* 0x0000008a603c7211 */ /* 0x044fe800078208ff */
[----:B------:R-:W-:Y:S02]  /*3d60*/  LEA.HI.X R61, R96, R139, R97, 0x1, P1 ;  /* 0x0000008b603d7211 */ /* 0x000fe400008f0c61 */
[C---:B---3--:R-:W-:Y:S01]  /*3d70*/  @!P0 LOP3.LUT R39, R28.reuse, 0xffff0000, RZ, 0xc0, !PT ;  /* 0xffff00001c278812 */ /* 0x048fe200078ec0ff */
[----:B------:R-:W-:Y:S01]  /*3d80*/  @!P0 IMAD.U32 R41, R28, 0x10000, RZ ;  /* 0x000100001c298824 */ /* 0x000fe200078e00ff */
[----:B-1----:R-:W-:Y:S01]  /*3d90*/  @!P0 LOP3.LUT R33, R29, 0xffff0000, RZ, 0xc0, !PT ;  /* 0xffff00001d218812 */ /* 0x002fe200078ec0ff */
[C---:B------:R-:W-:Y:S01]  /*3da0*/  @!P0 IMAD.U32 R45, R30.reuse, 0x10000, RZ ;  /* 0x000100001e2d8824 */ /* 0x040fe200078e00ff */
[----:B------:R-:W-:Y:S02]  /*3db0*/  @!P0 LOP3.LUT R35, R30, 0xffff0000, RZ, 0xc0, !PT ;  /* 0xffff00001e238812 */ /* 0x000fe400078ec0ff */
[----:B------:R-:W-:Y:S02]  /*3dc0*/  @!P0 LOP3.LUT R32, R31, 0xffff0000, RZ, 0xc0, !PT ;  /* 0xffff00001f208812 */ /* 0x000fe400078ec0ff */
[C---:B----4-:R-:W-:Y:S01]  /*3dd0*/  @!P0 SHF.L.U32 R24, R27.reuse, 0x10, RZ ;  /* 0x000000101b188819 */ /* 0x050fe200000006ff */
[C---:B------:R-:W-:Y:S01]  /*3de0*/  @!P0 IMAD.U32 R38, R26.reuse, 0x10000, RZ ;  /* 0x000100001a268824 */ /* 0x040fe200078e00ff */
[----:B------:R-:W-:Y:S02]  /*3df0*/  @!P0 LOP3.LUT R26, R26, 0xffff0000, RZ, 0xc0, !PT ;  /* 0xffff00001a1a8812 */ /* 0x000fe400078ec0ff */
[----:B------:R-:W-:Y:S01]  /*3e00*/  @!P0 LOP3.LUT R27, R27, 0xffff0000, RZ, 0xc0, !PT ;  /* 0xffff00001b1b8812 */ /* 0x000fe200078ec0ff */
[----:B------:R-:W-:Y:S01]  /*3e10*/  @!P0 FMUL.FTZ R9, R39, R38 ;  /* 0x0000002627098220 */ /* 0x000fe20000410000 */
[----:B-----5:R-:W-:Y:S01]  /*3e20*/  @!P0 SHF.L.U32 R42, R49, 0x10, RZ ;  /* 0x00000010312a8819 */ /* 0x020fe200000006ff */
        /* <DEDUP_REMOVED lines=28> */
[----:B------:R2:W-:Y:S02]  /*3ff0*/  ST.E.128 desc[UR6][R60.64], R28 ;  /* 0x0000001c3c007985 */ /* 0x0005e4000c101d06 */
.L_x_2414:
[----:B------:R-:W-:Y:S05]  /*4000*/  BSYNC B0 ;  /* 0x0000000000007941 */ /* 0x000fea0003800000 */
.L_x_2413:
[----:B------:R-:W-:Y:S04]  /*4010*/  BSSY B0, `(.L_x_2415) ;  /* 0x000009b000007945 */ /* 0x000fe80003800000 */
[----:B------:R-:W-:Y:S05]  /*4020*/  @!P3 BRA `(.L_x_2416) ;  /* 0x000000080064b947 */ /* 0x000fea0003800000 */
[-C--:B--2---:R-:W-:Y:S01]  /*4030*/  LEA R60, P1, R106, R126.reuse, 0x1 ;  /* 0x0000007e6a3c7211 */ /* 0x084fe200078208ff */
        /* <DEDUP_REMOVED lines=152> */
.L_x_2416:
[----:B------:R-:W-:Y:S05]  /*49c0*/  BSYNC B0 ;  /* 0x0000000000007941 */ /* 0x000fea0003800000 */
.L_x_2415:
[----:B------:R-:W-:Y:S04]  /*49d0*/  BSSY B0, `(.L_x_2417) ;  /* 0x000009e000007945 */ /* 0x000fe80003800000 */
[----:B------:R-:W-:Y:S05]  /*49e0*/  @!P2 BRA `(.L_x_2418) ;  /* 0x000000080070a947 */ /* 0x000fea0003800000 */
[C---:B------:R-:W-:Y:S01]  /*49f0*/  SHF.L.U32 R51, R155.reuse, 0x1, RZ ;  /* 0x000000019b337819 */ /* 0x040fe200000006ff */
[----:B--23--:R-:W-:Y:S01]  /*4a00*/  IMAD.WIDE.U32 R60, R134, 0x60, R138 ;  /* 0x00000060863c7825 */ /* 0x00cfe200078e008a */
[----:B------:R-:W-:Y:S02]  /*4a10*/  ISETP.GE.AND P0, PT, R18, R25, PT ;  /* 0x000000191200720c */ /* 0x000fe40003f06270 */
[----:B------:R-:W-:Y:S01]  /*4a20*/  SHF.L.U64.HI R49, R155, 0x1, R146 ;  /* 0x000000019b317819 */ /* 0x000fe20000010292 */
[----:B------:R-:W-:Y:S01]  /*4a30*/  IMAD R48, R175, 0x60, RZ ;  /* 0x00000060af307824 */ /* 0x000fe200078e02ff */
[-C--:B------:R-:W-:Y:S01]  /*4a40*/  IADD3 R46, P1, R58, R51.reuse, RZ ;  /* 0x000000333a2e7210 */ /* 0x080fe20007f3e0ff */
[----:B------:R-:W-:Y:S01]  /*4a50*/  IMAD.WIDE.U32 R52, R174, 0x60, R126 ;  /* 0x00000060ae347825 */ /* 0x000fe200078e007e */
[----:B------:R-:W-:Y:S03]  /*4a60*/  IADD3 R36, P2, R22, R51, RZ ;  /* 0x0000003316247210 */ /* 0x000fe60007f5e0ff */
[--C-:B------:R-:W-:Y:S01]  /*4a70*/  IMAD.X R47, R59, 0x1, R49.reuse, P1 ;  /* 0x000000013b2f7824 */ /* 0x100fe200008e0631 */
[----:B------:R-:W-:Y:S01]  /*4a80*/  IADD3 R51, R53, R48, RZ ;  /* 0x0000003035337210 */ /* 0x000fe20007ffe0ff */
[----:B------:R-:W-:Y:S01]  /*4a90*/  IMAD.X R37, R23, 0x1, R49, P2 ;  /* 0x0000000117257824 */ /* 0x000fe200010e0631 */
[----:B------:R-:W-:Y:S02]  /*4aa0*/  MOV R50, R52 ;  /* 0x0000003400327202 */ /* 0x000fe40000000f00 */
[----:B------:R-:W-:Y:S01]  /*4ab0*/  ISETP.GE.AND P1, PT, R15, R25, PT ;  /* 0x000000190f00720c */ /* 0x000fe20003f26270 */
[----:B------:R-:W2:Y:S06]  /*4ac0*/  @!P0 LD.E.64 R44, desc[UR6][R46.64] ;  /* 0x000000062e2c8980 */ /* 0x000eac000c101b00 */
[----:B------:R3:W1:Y:S08]  /*4ad0*/  LD.E.128 R32, desc[UR6][R50.64] ;  /* 0x0000000632207980 */ /* 0x000670000c101d00 */
[----:B------:R-:W4:Y:S01]  /*4ae0*/  @!P0 LD.E.64 R26, desc[UR6][R36.64] ;  /* 0x00000006241a8980 */ /* 0x000f22000c101b00 */
[----:B---3--:R-:W-:Y:S04]  /*4af0*/  IMAD R50, R135, 0x60, RZ ;  /* 0x0000006087327824 */ /* 0x008fe800078e02ff */
[----:B------:R-:W-:Y:S01]  /*4b00*/  IMAD.IADD R61, R61, 0x1, R50 ;  /* 0x000000013d3d7824 */ /* 0x000fe200078e0232 */
[----:B------:R-:W-:Y:S02]  /*4b10*/  LEA R50, P2, R116, R126, 0x1 ;  /* 0x0000007e74327211 */ /* 0x000fe400078408ff */
[C---:B--2---:R-:W-:Y:S01]  /*4b20*/  @!P0 SHF.L.U32 R40, R45.reuse, 0x10, RZ ;  /* 0x000000102d288819 */ /* 0x044fe200000006ff */
[C---:B------:R-:W-:Y:S01]  /*4b30*/  @!P0 IMAD.U32 R39, R44.reuse, 0x10000, RZ ;  /* 0x000100002c278824 */ /* 0x040fe200078e00ff */
[----:B------:R-:W-:Y:S02]  /*4b40*/  @!P0 LOP3.LUT R43, R44, 0xffff0000, RZ, 0xc0, !PT ;  /* 0xffff00002c2b8812 */ /* 0x000fe400078ec0ff */
[----:B------:R-:W-:Y:S02]  /*4b50*/  @!P0 LOP3.LUT R45, R45, 0xffff0000, RZ, 0xc0, !PT ;  /* 0xffff00002d2d8812 */ /* 0x000fe400078ec0ff */
[C---:B-1----:R-:W-:Y:S01]  /*4b60*/  @!P0 LOP3.LUT R29, R32.reuse, 0xffff0000, RZ, 0xc0, !PT ;  /* 0xffff0000201d8812 */ /* 0x042fe200078ec0ff */
[----:B------:R-:W-:Y:S01]  /*4b70*/  @!P0 IMAD.U32 R41, R32, 0x10000, RZ ;  /* 0x0001000020298824 */ /* 0x000fe200078e00ff */
[----:B------:R-:W-:Y:S02]  /*4b80*/  @!P0 LOP3.LUT R31, R34, 0xffff0000, RZ, 0xc0, !PT ;  /* 0xffff0000221f8812 */ /* 0x000fe400078ec0ff */
[----:B------:R-:W-:Y:S01]  /*4b90*/  @!P0 SHF.L.U32 R42, R35, 0x10, RZ ;  /* 0x00000010232a8819 */ /* 0x000fe200000006ff */
[----:B------:R-:W-:Y:S02]  /*4ba0*/  @!P0 FMUL.FTZ R49, R29, R39 ;  /* 0x000000271d318220 */ /* 0x000fe40000410000 */
[----:B------:R-:W-:Y:S01]  /*4bb0*/  @!P0 FMUL.FTZ R48, R31, R40 ;  /* 0x000000281f308220 */ /* 0x000fe20000410000 */
[C---:B----4-:R-:W-:Y:S01]  /*4bc0*/  @!P0 SHF.L.U32 R24, R27.reuse, 0x10, RZ ;  /* 0x000000101b188819 */ /* 0x050fe200000006ff */
[C---:B------:R-:W-:Y:S01]  /*4bd0*/  @!P0 IMAD.U32 R28, R26.reuse, 0x10000, RZ ;  /* 0x000100001a1c8824 */ /* 0x040fe200078e00ff */
[----:B------:R-:W-:Y:S02]  /*4be0*/  @!P0 LOP3.LUT R26, R26, 0xffff0000, RZ, 0xc0, !PT ;  /* 0xffff00001a1a8812 */ /* 0x000fe400078ec0ff */
        /* <DEDUP_REMOVED lines=8> */
[----:B------:R-:W-:Y:S01]  /*4c70*/  @!P0 FMUL.FTZ R3, R31, R24 ;  /* 0x000000181f038220 */ /* 0x000fe20000410000 */
[----:B------:R-:W-:Y:S01]  /*4c80*/  @!P0 IMAD.U32 R41, R34, 0x10000, RZ ;  /* 0x0001000022298824 */ /* 0x000fe200078e00ff */
[----:B------:R-:W-:Y:S01]  /*4c90*/  @!P0 F2FP.BF16.F32.PACK_AB R49, R0, R49 ;  /* 0x000000310031823e */ /* 0x000fe200000010ff */
[----:B------:R-:W-:Y:S01]  /*4ca0*/  @!P0 FMUL.FTZ R51, R29, R43 ;  /* 0x0000002b1d338220 */ /* 0x000fe20000410000 */
[C---:B------:R-:W-:Y:S01]  /*4cb0*/  @!P0 FMUL.FTZ R53, R28.reuse, R45 ;  /* 0x0000002d1c358220 */ /* 0x040fe20000410000 */
[----:B------:R-:W-:Y:S01]  /*4cc0*/  @!P0 FMUL.FTZ R4, R28, R27 ;  /* 0x0000001b1c048220 */ /* 0x000fe20000410000 */
[----:B------:R-:W-:Y:S01]  /*4cd0*/  @!P0 MOV R32, R49 ;  /* 0x0000003100208202 */ /* 0x000fe20000000f00 */
[----:B------:R-:W-:Y:S01]  /*4ce0*/  @!P0 FFMA.FTZ R2, R43, R39, R2 ;  /* 0x000000272b028223 */ /* 0x000fe20000010002 */
[----:B------:R-:W-:Y:S01]  /*4cf0*/  @!P0 FFMA.FTZ R3, R40, R41, R3 ;  /* 0x0000002928038223 */ /* 0x000fe20000010003 */
[----:B------:R-:W-:Y:S01]  /*4d00*/  @!P0 FFMA.FTZ R51, R39, R26, -R51 ;  /* 0x0000001a27338223 */ /* 0x000fe20000010833 */
[----:B------:R-:W-:Y:S01]  /*4d10*/  @!P0 FFMA.FTZ R53, R42, R27, -R53 ;  /* 0x0000001b2a358223 */ /* 0x000fe20000010835 */
[----:B------:R-:W-:Y:S01]  /*4d20*/  @!P0 FFMA.FTZ R4, R45, R42, R4 ;  /* 0x0000002a2d048223 */ /* 0x000fe20000010004 */
[----:B------:R-:W-:Y:S02]  /*4d30*/  @!P0 FFMA.FTZ R48, R41, R24, -R48 ;  /* 0x0000001829308223 */ /* 0x000fe40000010830 */
[----:B------:R-:W-:Y:S02]  /*4d40*/  @!P0 F2FP.BF16.F32.PACK_AB R52, R2, R51 ;  /* 0x000000330234823e */ /* 0x000fe400000010ff */
[----:B------:R-:W-:Y:S02]  /*4d50*/  @!P0 F2FP.BF16.F32.PACK_AB R53, R4, R53 ;  /* 0x000000350435823e */ /* 0x000fe400000010ff */
[----:B------:R-:W-:Y:S01]  /*4d60*/  @!P0 F2FP.BF16.F32.PACK_AB R48, R3, R48 ;  /* 0x000000300330823e */ /* 0x000fe200000010ff */
[----:B------:R-:W-:Y:S01]  /*4d70*/  @!P0 IMAD.MOV.U32 R33, RZ, RZ, R52 ;  /* 0x000000ffff218224 */ /* 0x000fe200078e0034 */
[----:B------:R-:W-:Y:S01]  /*4d80*/  LEA.HI.X R51, R116, R127, R115, 0x1, P2 ;  /* 0x0000007f74337211 */ /* 0x000fe200010f0c73 */
[----:B------:R-:W-:Y:S01]  /*4d90*/  @!P0 IMAD.MOV.U32 R35, RZ, RZ, R53 ;  /* 0x000000ffff238224 */ /* 0x000fe200078e0035 */
[----:B------:R-:W-:Y:S02]  /*4da0*/  @!P0 MOV R34, R48 ;  /* 0x0000003000228202 */ /* 0x000fe40000000f00 */
[----:B------:R-:W-:Y:S02]  /*4db0*/  ISETP.GE.AND P0, PT, R14, R25, PT ;  /* 0x000000190e00720c */ /* 0x000fe40003f06270 */
[C---:B------:R-:W-:Y:S01]  /*4dc0*/  LEA R52, P2, R118.reuse, R126, 0x1 ;  /* 0x0000007e76347211 */ /* 0x040fe200078408ff */
[----:B------:R1:W-:Y:S03]  /*4dd0*/  ST.E.128 desc[UR6][R60.64], R32 ;  /* 0x000000203c007985 */ /* 0x0003e6000c101d06 */
[----:B------:R-:W-:Y:S05]  /*4de0*/  LEA.HI.X R53, R118, R127, R117, 0x1, P2 ;  /* 0x0000007f76357211 */ /* 0x000fea00010f0c75 */
[----:B------:R-:W2:Y:S06]  /*4df0*/  @!P1 LD.E.64 R44, desc[UR6][R46.64+0x40] ;  /* 0x000040062e2c9980 */ /* 0x000eac000c101b00 */
[----:B------:R-:W3:Y:S08]  /*4e00*/  LD.E.128 R28, desc[UR6][R50.64] ;  /* 0x00000006321c7980 */ /* 0x000ef0000c101d00 */
[----:B------:R-:W4:Y:S01]  /*4e10*/  @!P1 LD.E.64 R26, desc[UR6][R36.64+0x40] ;  /* 0x00004006241a9980 */ /* 0x000f22000c101b00 */
[C---:B-1----:R-:W-:Y:S04]  /*4e20*/  LEA R60, P3, R91.reuse, R138, 0x1 ;  /* 0x0000008a5b3c7211 */ /* 0x042fe800078608ff */
[----:B------:R-:W-:Y:S02]  /*4e30*/  LEA.HI.X R61, R91, R139, R90, 0x1, P3 ;  /* 0x0000008b5b3d7211 */ /* 0x000fe400018f0c5a */
[C---:B--2---:R-:W-:Y:S02]  /*4e40*/  @!P1 SHF.L.U32 R40, R44.reuse, 0x10, RZ ;  /* 0x000000102c289819 */ /* 0x044fe400000006ff */
[----:B------:R-:W-:Y:S01]  /*4e50*/  @!P1 LOP3.LUT R39, R44, 0xffff0000, RZ, 0xc0, !PT ;  /* 0xffff00002c279812 */ /* 0x000fe200078ec0ff */
[C---:B------:R-:W-:Y:S01]  /*4e60*/  @!P1 IMAD.U32 R44, R45.reuse, 0x10000, RZ ;  /* 0x000100002d2c9824 */ /* 0x040fe200078e00ff */
[----:B------:R-:W-:Y:S02]  /*4e70*/  @!P1 LOP3.LUT R45, R45, 0xffff0000, RZ, 0xc0, !PT ;  /* 0xffff00002d2d9812 */ /* 0x000fe400078ec0ff */
[C---:B---3--:R-:W-:Y:S01]  /*4e80*/  @!P1 LOP3.LUT R38, R28.reuse, 0xffff0000, RZ, 0xc0, !PT ;  /* 0xffff00001c269812 */ /* 0x048fe200078ec0ff */
[C---:B------:R-:W-:Y:S01]  /*4e90*/  @!P1 IMAD.U32 R41, R29.reuse, 0x10000, RZ ;  /* 0x000100001d299824 */ /* 0x040fe200078e00ff */
[----:B------:R-:W-:Y:S02]  /*4ea0*/  @!P1 LOP3.LUT R33, R29, 0xffff0000, RZ, 0xc0, !PT ;  /* 0xffff00001d219812 */ /* 0x000fe400078ec0ff */
[----:B------:R-:W-:Y:S01]  /*4eb0*/  @!P1 SHF.L.U32 R42, R28, 0x10, RZ ;  /* 0x000000101c2a9819 */ /* 0x000fe200000006ff */
[----:B------:R-:W-:Y:S01]  /*4ec0*/  @!P1 FMUL.FTZ R48, R38, R40 ;  /* 0x0000002826309220 */ /* 0x000fe20000410000 */
[----:B------:R-:W-:Y:S01]  /*4ed0*/  @!P1 SHF.L.U32 R43, R30, 0x10, RZ ;  /* 0x000000101e2b9819 */ /* 0x000fe200000006ff */
[----:B------:R-:W-:Y:S01]  /*4ee0*/  @!P1 FMUL.FTZ R49, R33, R39 ;  /* 0x0000002721319220 */ /* 0x000fe20000410000 */
[C---:B----4-:R-:W-:Y:S01]  /*4ef0*/  @!P1 SHF.L.U32 R25, R26.reuse, 0x10, RZ ;  /* 0x000000101a199819 */ /* 0x050fe200000006ff */
[C---:B------:R-:W-:Y:S01]  /*4f00*/  @!P1 IMAD.U32 R24, R27.reuse, 0x10000, RZ ;  /* 0x000100001b189824 */ /* 0x040fe200078e00ff */
[----:B------:R-:W-:Y:S02]  /*4f10*/  @!P1 LOP3.LUT R26, R26, 0xffff0000, RZ, 0xc0, !PT ;  /* 0xffff00001a1a9812 */ /* 0x000fe400078ec0ff */
[----:B------:R-:W-:Y:S01]  /*4f20*/  @!P1 LOP3.LUT R27, R27, 0xffff0000, RZ, 0xc0, !PT ;  /* 0xffff00001b1b9812 */ /* 0x000fe200078ec0ff */
[-C--:B------:R-:W-:Y:S01]  /*4f30*/  @!P1 FMUL.FTZ R5, R38, R25.reuse ;  /* 0x0000001926059220 */ /* 0x080fe20000410000 */
[----:B------:R-:W-:Y:S01]  /*4f40*/  @!P1 FFMA.FTZ R48, R42, R25, -R48 ;  /* 0x000000192a309223 */ /* 0x000fe20000010830 */
[----:B------:R-:W-:Y:S01]  /*4f50*/  @!P1 LOP3.LUT R25, R30, 0xffff0000, RZ, 0xc0, !PT ;  /* 0xffff00001e199812 */ /* 0x000fe200078ec0ff */
[-C--:B------:R-:W-:Y:S01]  /*4f60*/  @!P1 FMUL.FTZ R6, R33, R26.reuse ;  /* 0x0000001a21069220 */ /* 0x080fe20000410000 */
[----:B------:R-:W-:Y:S01]  /*4f70*/  @!P1 FFMA.FTZ R49, R41, R26, -R49 ;  /* 0x0000001a29319223 */ /* 0x000fe20000010831 */
[----:B------:R-:W-:Y:S01]  /*4f80*/  @!P1 LOP3.LUT R26, R31, 0xffff0000, RZ, 0xc0, !PT ;  /* 0xffff00001f1a9812 */ /* 0x000fe200078ec0ff */
[----:B------:R-:W-:Y:S01]  /*4f90*/  @!P1 FFMA.FTZ R5, R40, R42, R5 ;  /* 0x0000002a28059223 */ /* 0x000fe20000010005 */
[----:B------:R-:W-:Y:S01]  /*4fa0*/  @!P1 FMUL.FTZ R7, R25, R24 ;  /* 0x0000001819079220 */ /* 0x000fe20000410000 */
[----:B------:R-:W-:Y:S02]  /*4fb0*/  @!P1 IMAD.U32 R40, R31, 0x10000, RZ ;  /* 0x000100001f289824 */ /* 0x000fe400078e00ff */
[----:B------:R-:W-:Y:S01]  /*4fc0*/  @!P1 FMUL.FTZ R50, R25, R44 ;  /* 0x0000002c19329220 */ /* 0x000fe20000410000 */
[C---:B------:R-:W-:Y:S01]  /*4fd0*/  @!P1 FMUL.FTZ R51, R26.reuse, R45 ;  /* 0x0000002d1a339220 */ /* 0x040fe20000410000 */
[----:B------:R-:W-:Y:S01]  /*4fe0*/  @!P1 F2FP.BF16.F32.PACK_AB R48, R5, R48 ;  /* 0x000000300530923e */ /* 0x000fe200000010ff */
[----:B------:R-:W-:Y:S01]  /*4ff0*/  @!P1 FMUL.FTZ R8, R26, R27 ;  /* 0x0000001b1a089220 */ /* 0x000fe20000410000 */
[----:B------:R-:W-:Y:S01]  /*5000*/  @!P1 FFMA.FTZ R6, R39, R41, R6 ;  /* 0x0000002927069223 */ /* 0x000fe20000010006 */
[----:B------:R-:W-:Y:S01]  /*5010*/  @!P1 FFMA.FTZ R7, R44, R43, R7 ;  /* 0x0000002b2c079223 */ /* 0x000fe20000010007 */
[----:B------:R-:W-:Y:S01]  /*5020*/  @!P1 MOV R28, R48 ;  /* 0x00000030001c9202 */ /* 0x000fe20000000f00 */
[----:B------:R-:W-:Y:S01]  /*5030*/  @!P1 FFMA.FTZ R51, R40, R27, -R51 ;  /* 0x0000001b28339223 */ /* 0x000fe20000010833 */
[----:B------:R-:W-:Y:S01]  /*5040*/  @!P1 FFMA.FTZ R8, R45, R40, R8 ;  /* 0x000000282d089223 */ /* 0x000fe20000010008 */
[----:B------:R-:W-:Y:S01]  /*5050*/  @!P1 F2FP.BF16.F32.PACK_AB R49, R6, R49 ;  /* 0x000000310631923e */ /* 0x000fe200000010ff */
[----:B------:R-:W-:Y:S03]  /*5060*/  @!P1 FFMA.FTZ R50, R43, R24, -R50 ;  /* 0x000000182b329223 */ /* 0x000fe60000010832 */
[----:B------:R-:W-:Y:S01]  /*5070*/  @!P1 F2FP.BF16.F32.PACK_AB R51, R8, R51 ;  /* 0x000000330833923e */ /* 0x000fe200000010ff */
[----:B------:R-:W-:Y:S01]  /*5080*/  @!P1 IMAD.MOV.U32 R29, RZ, RZ, R49 ;  /* 0x000000ffff1d9224 */ /* 0x000fe200078e0031 */
[----:B------:R-:W-:Y:S03]  /*5090*/  @!P1 F2FP.BF16.F32.PACK_AB R50, R7, R50 ;  /* 0x000000320732923e */ /* 0x000fe600000010ff */
[----:B------:R-:W-:Y:S01]  /*50a0*/  @!P1 IMAD.MOV.U32 R31, RZ, RZ, R51 ;  /* 0x000000ffff1f9224 */ /* 0x000fe200078e0033 */
[----:B------:R-:W-:Y:S05]  /*50b0*/  @!P1 MOV R30, R50 ;  /* 0x00000032001e9202 */ /* 0x000fea0000000f00 */
[----:B------:R1:W-:Y:S08]  /*50c0*/  ST.E.128 desc[UR6][R60.64], R28 ;  /* 0x0000001c3c007985 */ /* 0x0003f0000c101d06 */
[----:B------:R-:W2:Y:S06]  /*50d0*/  @!P0 LD.E.64 R46, desc[UR6][R46.64+0x80] ;  /* 0x000080062e2e8980 */ /* 0x000eac000c101b00 */
[----:B------:R3:W4:Y:S08]  /*50e0*/  LD.E.128 R32, desc[UR6][R52.64] ;  /* 0x0000000634207980 */ /* 0x000730000c101d00 */
[----:B------:R-:W5:Y:S01]  /*50f0*/  @!P0 LD.E.64 R24, desc[UR6][R36.64+0x80] ;  /* 0x0000800624188980 */ /* 0x000f62000c101b00 */
[C---:B---3--:R-:W-:Y:S04]  /*5100*/  LEA R52, P1, R89.reuse, R138, 0x1 ;  /* 0x0000008a59347211 */ /* 0x048fe800078208ff */
[----:B------:R-:W-:Y:S02]  /*5110*/  LEA.HI.X R53, R89, R139, R88, 0x1, P1 ;  /* 0x0000008b59357211 */ /* 0x000fe400008f0c58 */
[C---:B--2---:R-:W-:Y:S01]  /*5120*/  @!P0 SHF.L.U32 R40, R46.reuse, 0x10, RZ ;  /* 0x000000102e288819 */ /* 0x044fe200000006ff */
[C---:B------:R-:W-:Y:S01]  /*5130*/  @!P0 IMAD.U32 R44, R47.reuse, 0x10000, RZ ;  /* 0x000100002f2c8824 */ /* 0x040fe200078e00ff */
[----:B------:R-:W-:Y:S02]  /*5140*/  @!P0 LOP3.LUT R39, R46, 0xffff0000, RZ, 0xc0, !PT ;  /* 0xffff00002e278812 */ /* 0x000fe400078ec0ff */
[----:B------:R-:W-:Y:S02]  /*5150*/  @!P0 LOP3.LUT R45, R47, 0xffff0000, RZ, 0xc0, !PT ;  /* 0xffff00002f2d8812 */ /* 0x000fe400078ec0ff */
[C---:B----4-:R-:W-:Y:S01]  /*5160*/  @!P0 LOP3.LUT R38, R32.reuse, 0xffff0000, RZ, 0xc0, !PT ;  /* 0xffff000020268812 */ /* 0x050fe200078ec0ff */
[C---:B------:R-:W-:Y:S01]  /*5170*/  @!P0 IMAD.U32 R41, R33.reuse, 0x10000, RZ ;  /* 0x0001000021298824 */ /* 0x040fe200078e00ff */
[----:B------:R-:W-:Y:S02]  /*5180*/  @!P0 SHF.L.U32 R42, R32, 0x10, RZ ;  /* 0x00000010202a8819 */ /* 0x000fe400000006ff */
[----:B-1----:R-:W-:Y:S01]  /*5190*/  @!P0 LOP3.LUT R29, R33, 0xffff0000, RZ, 0xc0, !PT ;  /* 0xffff0000211d8812 */ /* 0x002fe200078ec0ff */
[----:B------:R-:W-:Y:S01]  /*51a0*/  @!P0 FMUL.FTZ R48, R38, R40 ;  /* 0x0000002826308220 */ /* 0x000fe20000410000 */
[----:B------:R-:W-:Y:S02]  /*51b0*/  @!P0 LOP3.LUT R28, R35, 0xffff0000, RZ, 0xc0, !PT ;  /* 0xffff0000231c8812 */ /* 0x000fe400078ec0ff */
[C---:B-----5:R-:W-:Y:S01]  /*51c0*/  @!P0 SHF.L.U32 R27, R24.reuse, 0x10, RZ ;  /* 0x00000010181b8819 */ /* 0x060fe200000006ff */
[----:B------:R-:W-:Y:S01]  /*51d0*/  @!P0 FMUL.FTZ R49, R29, R39 ;  /* 0x000000271d318220 */ /* 0x000fe20000410000 */
[----:B------:R-:W-:Y:S01]  /*51e0*/  @!P0 LOP3.LUT R26, R24, 0xffff0000, RZ, 0xc0, !PT ;  /* 0xffff0000181a8812 */ /* 0x000fe200078ec0ff */
[C---:B------:R-:W-:Y:S01]  /*51f0*/  @!P0 IMAD.U32 R24, R25.reuse, 0x10000, RZ ;  /* 0x0001000019188824 */ /* 0x040fe200078e00ff */
[----:B------:R-:W-:Y:S01]  /*5200*/  @!P0 LOP3.LUT R25, R25, 0xffff0000, RZ, 0xc0, !PT ;  /* 0xffff000019198812 */ /* 0x000fe200078ec0ff */
[-C--:B------:R-:W-:Y:S01]  /*5210*/  @!P0 FMUL.FTZ R9, R38, R27.reuse ;  /* 0x0000001b26098220 */ /* 0x080fe20000410000 */
[----:B------:R-:W-:Y:S01]  /*5220*/  @!P0 SHF.L.U32 R43, R34, 0x10, RZ ;  /* 0x00000010222b8819 */ /* 0x000fe200000006ff */
[----:B------:R-:W-:Y:S01]  /*5230*/  @!P0 FFMA.FTZ R48, R42, R27, -R48 ;  /* 0x0000001b2a308223 */ /* 0x000fe20000010830 */
[----:B------:R-:W-:Y:S01]  /*5240*/  @!P0 LOP3.LUT R27, R34, 0xffff0000, RZ, 0xc0, !PT ;  /* 0xffff0000221b8812 */ /* 0x000fe200078ec0ff */
[----:B------:R-:W-:Y:S01]  /*5250*/  @!P0 FMUL.FTZ R10, R29, R26 ;  /* 0x0000001a1d0a8220 */ /* 0x000fe20000410000 */
[----:B------:R-:W-:Y:S01]  /*5260*/  @!P0 FFMA.FTZ R9, R40, R42, R9 ;  /* 0x0000002a28098223 */ /* 0x000fe20000010009 */
[----:B------:R-:W-:Y:S02]  /*5270*/  @!P0 IMAD.U32 R40, R35, 0x10000, RZ ;  /* 0x0001000023288824 */ /* 0x000fe400078e00ff */
[C---:B------:R-:W-:Y:S01]  /*5280*/  @!P0 FMUL.FTZ R51, R28.reuse, R45 ;  /* 0x0000002d1c338220 */ /* 0x040fe20000410000 */
[C---:B------:R-:W-:Y:S01]  /*5290*/  @!P0 FMUL.FTZ R11, R27.reuse, R24 ;  /* 0x000000181b0b8220 */ /* 0x040fe20000410000 */
[----:B------:R-:W-:Y:S01]  /*52a0*/  @!P0 FMUL.FTZ R50, R27, R44 ;  /* 0x0000002c1b328220 */ /* 0x000fe20000410000 */
[----:B------:R-:W-:Y:S01]  /*52b0*/  @!P0 F2FP.BF16.F32.PACK_AB R48, R9, R48 ;  /* 0x000000300930823e */ /* 0x000fe200000010ff */
[----:B------:R-:W-:Y:S01]  /*52c0*/  @!P0 FMUL.FTZ R12, R28, R25 ;  /* 0x000000191c0c8220 */ /* 0x000fe20000410000 */
[----:B------:R-:W-:Y:S01]  /*52d0*/  @!P0 FFMA.FTZ R10, R39, R41, R10 ;  /* 0x00000029270a8223 */ /* 0x000fe2000001000a */
[----:B------:R-:W-:Y:S01]  /*52e0*/  @!P0 FFMA.FTZ R49, R41, R26, -R49 ;  /* 0x0000001a29318223 */ /* 0x000fe20000010831 */
[----:B------:R-:W-:Y:S01]  /*52f0*/  @!P0 MOV R32, R48 ;  /* 0x0000003000208202 */ /* 0x000fe20000000f00 */
[----:B------:R-:W-:Y:S01]  /*5300*/  @!P0 FFMA.FTZ R11, R44, R43, R11 ;  /* 0x0000002b2c0b8223 */ /* 0x000fe2000001000b */
[----:B------:R-:W-:Y:S01]  /*5310*/  @!P0 FFMA.FTZ R50, R43, R24, -R50 ;  /* 0x000000182b328223 */ /* 0x000fe20000010832 */
[----:B------:R-:W-:Y:S01]  /*5320*/  @!P0 FFMA.FTZ R51, R40, R25, -R51 ;  /* 0x0000001928338223 */ /* 0x000fe20000010833 */
[----:B------:R-:W-:Y:S01]  /*5330*/  @!P0 F2FP.BF16.F32.PACK_AB R49, R10, R49 ;  /* 0x000000310a31823e */ /* 0x000fe200000010ff */
[----:B------:R-:W-:Y:S02]  /*5340*/  @!P0 FFMA.FTZ R12, R45, R40, R12 ;  /* 0x000000282d0c8223 */ /* 0x000fe4000001000c */
[----:B------:R-:W-:Y:S02]  /*5350*/  @!P0 F2FP.BF16.F32.PACK_AB R50, R11, R50 ;  /* 0x000000320b32823e */ /* 0x000fe400000010ff */
[----:B------:R-:W-:Y:S01]  /*5360*/  @!P0 IMAD.MOV.U32 R33, RZ, RZ, R49 ;  /* 0x000000ffff218224 */ /* 0x000fe200078e0031 */
[----:B------:R-:W-:Y:S02]  /*5370*/  @!P0 F2FP.BF16.F32.PACK_AB R51, R12, R51 ;  /* 0x000000330c33823e */ /* 0x000fe400000010ff */
[----:B------:R-:W-:Y:S02]  /*5380*/  @!P0 MOV R34, R50 ;  /* 0x0000003200228202 */ /* 0x000fe40000000f00 */
[----:B------:R-:W-:Y:S05]  /*5390*/  @!P0 MOV R35, R51 ;  /* 0x0000003300238202 */ /* 0x000fea0000000f00 */
[----:B------:R4:W-:Y:S02]  /*53a0*/  ST.E.128 desc[UR6][R52.64], R32 ;  /* 0x0000002034007985 */ /* 0x0009e4000c101d06 */
.L_x_2418:
[----:B------:R-:W-:Y:S05]  /*53b0*/  BSYNC B0 ;  /* 0x0000000000007941 */ /* 0x000fea0003800000 */
.L_x_2417:
[----:B------:R-:W5:Y:S02]  /*53c0*/  LD.E R3, desc[UR6][R20.64+0xd0] ;  /* 0x0000d00614037980 */ /* 0x000f64000c101900 */
[----:B-----5:R-:W-:Y:S05]  /*53d0*/  IMAD.U32 R3, R3, -0x20, RZ ;  /* 0xffffffe003037824 */ /* 0x020fea00078e00ff */
[C---:B------:R-:W-:Y:S02]  /*53e0*/  LEA R22, P1, R3.reuse, R22, 0x1 ;  /* 0x0000001603167211 */ /* 0x040fe400078208ff */
[C---:B------:R-:W-:Y:S02]  /*53f0*/  LEA R58, P0, R3.reuse, R58, 0x1 ;  /* 0x0000003a033a7211 */ /* 0x040fe400078008ff */
[C---:B------:R-:W-:Y:S02]  /*5400*/  LEA.HI.X.SX32 R23, R3.reuse, R23, 0x1, P1 ;  /* 0x0000001703177211 */ /* 0x040fe400008f0eff */
[----:B------:R-:W-:Y:S01]  /*5410*/  LEA.HI.X.SX32 R59, R3, R59, 0x1, P0 ;  /* 0x0000003b033b7211 */ /* 0x000fe200000f0eff */
[----:B------:R-:W-:Y:S05]  /*5420*/  BRA `(.L_x_2419) ;  /* 0x0000004800207947 */ /* 0x000fea0003800000 */
.L_x_2410:
[----:B------:R-:W-:Y:S04]  /*5430*/  BSSY B1, `(.L_x_2420) ;  /* 0x00000fe000017945 */ /* 0x000fe80003800000 */
[----:B------:R-:W-:Y:S05]  /*5440*/  @!P0 BRA `(.L_x_2421) ;  /* 0x0000000c00f08947 */ /* 0x000fea0003800000 */
[----:B------:R1:W5:Y:S01]  /*5450*/  LD.E.128 R64, desc[UR6][R126.64] ;  /* 0x000000067e407980 */ /* 0x000362000c101d00 */
[-C--:B------:R-:W-:Y:S01]  /*5460*/  ISETP.GE.AND P0, PT, R18, R25.reuse, PT ;  /* 0x000000191200720c */ /* 0x080fe20003f06270 */
[----:B------:R-:W-:Y:S01]  /*5470*/  BSSY B0, `(.L_x_2422) ;  /* 0x0000051000007945 */ /* 0x000fe20003800000 */
[----:B------:R-:W-:Y:S11]  /*5480*/  ISETP.GE.AND P1, PT, R15, R25, PT ;  /* 0x000000190f00720c */ /* 0x000ff60003f26270 */
[----:B------:R-:W-:Y:S05]  /*5490*/  @P0 BRA `(.L_x_2423) ;  /* 0x0000000400380947 */ /* 0x000fea0003800000 */
[----:B------:R-:W-:Y:S01]  /*54a0*/  LEA.HI R185, R25, R25, RZ, 0x1 ;  /* 0x0000001919b97211 */ /* 0x000fe200078f08ff */
[----:B-----5:R-:W-:Y:S01]  /*54b0*/  IMAD.U32 R39, R64, 0x10000, RZ ;  /* 0x0001000040277824 */ /* 0x020fe200078e00ff */
[----:B------:R-:W-:Y:S01]  /*54c0*/  MOV R53, RZ ;  /* 0x000000ff00357202 */ /* 0x000fe20000000f00 */
[----:B------:R-:W-:Y:S01]  /*54d0*/  IMAD.U32 R46, R66, 0x10000, RZ ;  /* 0x00010000422e7824 */ /* 0x000fe200078e00ff */
[----:B------:R-:W-:Y:S02]  /*54e0*/  SHF.R.S32.HI R185, RZ, 0x1, R185 ;  /* 0x00000001ffb97819 */ /* 0x000fe400000114b9 */
[----:B------:R-:W-:Y:S02]  /*54f0*/  LOP3.LUT R41, R64, 0xffff0000, RZ, 0xc0, !PT ;  /* 0xffff000040297812 */ /* 0x000fe400078ec0ff */
[----:B------:R-:W-:Y:S01]  /*5500*/  ISETP.GE.AND P2, PT, R18, R185, PT ;  /* 0x000000b91200720c */ /* 0x000fe20003f46270 */
[--C-:B------:R-:W-:Y:S01]  /*5510*/  IMAD.MOV.U32 R181, RZ, RZ, R185.reuse ;  /* 0x000000ffffb57224 */ /* 0x100fe200078e00b9 */
[C---:B------:R-:W-:Y:S02]  /*5520*/  SHF.L.U32 R40, R65.reuse, 0x10, RZ ;  /* 0x0000001041287819 */ /* 0x040fe400000006ff */
        /* <DEDUP_REMOVED lines=8> */
[C---:B------:R-:W-:Y:S03]  /*55b0*/  LEA R182, P0, R53.reuse, R128, 0x1 ;  /* 0x0000008035b67211 */ /* 0x040fe600078008ff */
[----:B------:R-:W2:Y:S01]  /*55c0*/  LD.E.128 R28, desc[UR6][R10.64] ;  /* 0x000000060a1c7980 */ /* 0x000ea2000c101d00 */
[----:B------:R-:W-:Y:S01]  /*55d0*/  LEA.HI.X.SX32 R183, R53, R129, 0x1, P0 ;  /* 0x0000008135b77211 */ /* 0x000fe200000f0eff */
[----:B------:R-:W-:Y:S01]  /*55e0*/  IMAD.MOV.U32 R53, RZ, RZ, RZ ;  /* 0x000000ffff357224 */ /* 0x000fe200078e00ff */
[----:B------:R-:W-:Y:S04]  /*55f0*/  @P2 IADD3 R53, -R185, RZ, RZ ;  /* 0x000000ffb9352210 */ /* 0x000fe80007ffe1ff */
[C---:B------:R-:W-:Y:S01]  /*5600*/  LEA R44, P0, R53.reuse, R130, 0x1 ;  /* 0x00000082352c7211 */ /* 0x040fe200078008ff */
[----:B------:R-:W3:Y:S03]  /*5610*/  LD.E.128 R180, desc[UR6][R182.64] ;  /* 0x00000006b6b47980 */ /* 0x000ee6000c101d00 */
[----:B------:R-:W-:Y:S05]  /*5620*/  LEA.HI.X.SX32 R45, R53, R131, 0x1, P0 ;  /* 0x00000083352d7211 */ /* 0x000fea00000f0eff */
[----:B------:R-:W4:Y:S01]  /*5630*/  LD.E.128 R60, desc[UR6][R44.64] ;  /* 0x000000062c3c7980 */ /* 0x000f22000c101d00 */
[C---:B--2---:R-:W-:Y:S01]  /*5640*/  LOP3.LUT R12, R30.reuse, 0xffff0000, RZ, 0xc0, !PT ;  /* 0xffff00001e0c7812 */ /* 0x044fe200078ec0ff */
[----:B------:R-:W-:Y:S01]  /*5650*/  IMAD.U32 R26, R30, 0x10000, RZ ;  /* 0x000100001e1a7824 */ /* 0x000fe200078e00ff */
[C---:B------:R-:W-:Y:S01]  /*5660*/  LOP3.LUT R32, R28.reuse, 0xffff0000, RZ, 0xc0, !PT ;  /* 0xffff00001c207812 */ /* 0x040fe200078ec0ff */
[----:B------:R-:W-:Y:S01]  /*5670*/  IMAD.U32 R33, R28, 0x10000, RZ ;  /* 0x000100001c217824 */ /* 0x000fe200078e00ff */
[C---:B------:R-:W-:Y:S02]  /*5680*/  SHF.L.U32 R27, R29.reuse, 0x10, RZ ;  /* 0x000000101d1b7819 */ /* 0x040fe400000006ff */
[----:B------:R-:W-:Y:S02]  /*5690*/  LOP3.LUT R28, R29, 0xffff0000, RZ, 0xc0, !PT ;  /* 0xffff00001d1c7812 */ /* 0x000fe400078ec0ff */
[C---:B---3--:R-:W-:Y:S01]  /*56a0*/  LOP3.LUT R37, R180.reuse, 0xffff0000, RZ, 0xc0, !PT ;  /* 0xffff0000b4257812 */ /* 0x048fe200078ec0ff */
[----:B------:R-:W-:Y:S01]  /*56b0*/  IMAD.U32 R34, R180, 0x10000, RZ ;  /* 0x00010000b4227824 */ /* 0x000fe200078e00ff */
[C---:B------:R-:W-:Y:S02]  /*56c0*/  SHF.L.U32 R30, R181.reuse, 0x10, RZ ;  /* 0x00000010b51e7819 */ /* 0x040fe400000006ff */
        /* <DEDUP_REMOVED lines=35> */
[----:B------:R-:W-:Y:S01]  /*5900*/  F2FP.BF16.F32.PACK_AB R64, R2, R0 ;  /* 0x000000000240723e */ /* 0x000fe200000010ff */
[----:B------:R-:W-:Y:S01]  /*5910*/  FFMA.FTZ R5, R46, R45, R5 ;  /* 0x0000002d2e057223 */ /* 0x000fe20000010005 */
[----:B------:R-:W-:Y:S01]  /*5920*/  FFMA.FTZ R6, R47, R48, R6 ;  /* 0x000000302f067223 */ /* 0x000fe20000010006 */
[----:B------:R-:W-:Y:S01]  /*5930*/  FFMA.FTZ R7, R50, R49, R7 ;  /* 0x0000003132077223 */ /* 0x000fe20000010007 */
[----:B------:R-:W-:Y:S01]  /*5940*/  F2FP.BF16.F32.PACK_AB R65, R4, R3 ;  /* 0x000000030441723e */ /* 0x000fe200000010ff */
[----:B------:R-:W-:Y:S02]  /*5950*/  FFMA.FTZ R8, R51, R52, R8 ;  /* 0x0000003433087223 */ /* 0x000fe40000010008 */
[----:B------:R-:W-:Y:S03]  /*5960*/  F2FP.BF16.F32.PACK_AB R66, R6, R5 ;  /* 0x000000050642723e */ /* 0x000fe600000010ff */
[----:B------:R-:W-:Y:S02]  /*5970*/  F2FP.BF16.F32.PACK_AB R67, R8, R7 ;  /* 0x000000070843723e */ /* 0x000fe400000010ff */
.L_x_2423:
[----:B------:R-:W-:Y:S05]  /*5980*/  BSYNC B0 ;  /* 0x0000000000007941 */ /* 0x000fea0003800000 */
.L_x_2422:
[----:B-----5:R2:W-:Y:S01]  /*5990*/  ST.E.128 desc[UR6][R138.64], R64 ;  /* 0x000000408a007985 */ /* 0x0205e2000c101d06 */
[----:B------:R-:W-:Y:S03]  /*59a0*/  BSSY B0, `(.L_x_2424) ;  /* 0x0000051000007945 */ /* 0x000fe60003800000 */
[----:B------:R2:W5:Y:S01]  /*59b0*/  LD.E.128 R48, desc[UR6][R126.64+0x80] ;  /* 0x000080067e307980 */ /* 0x000562000c101d00 */
        /* <DEDUP_REMOVED lines=8> */
[--C-:B--2---:R-:W-:Y:S01]  /*5a40*/  IMAD.MOV.U32 R65, RZ, RZ, R54.reuse ;  /* 0x000000ffff417224 */ /* 0x104fe200078e0036 */
        /* <DEDUP_REMOVED lines=70> */
.L_x_2425:
[----:B------:R-:W-:Y:S05]  /*5eb0*/  BSYNC B0 ;  /* 0x0000000000007941 */ /* 0x000fea0003800000 */
.L_x_2424:
[----:B-----5:R3:W-:Y:S01]  /*5ec0*/  ST.E.128 desc[UR6][R138.64+0x80], R48 ;  /* 0x000080308a007985 */ /* 0x0207e2000c101d06 */
[----:B------:R-:W-:Y:S01]  /*5ed0*/  ISETP.GE.AND P0, PT, R14, R25, PT ;  /* 0x000000190e00720c */ /* 0x000fe20003f06270 */
[----:B------:R-:W-:Y:S02]  /*5ee0*/  BSSY B0, `(.L_x_2426) ;  /* 0x0000051000007945 */ /* 0x000fe40003800000 */
[----:B------:R3:W5:Y:S10]  /*5ef0*/  LD.E.128 R44, desc[UR6][R126.64+0x100] ;  /* 0x000100067e2c7980 */ /* 0x000774000c101d00 */
[----:B------:R-:W-:Y:S05]  /*5f00*/  @P0 BRA `(.L_x_2427) ;  /* 0x0000000400380947 */ /* 0x000fea0003800000 */
[----:B------:R-:W-:Y:S01]  /*5f10*/  LEA.HI R181, R25, R25, RZ, 0x1 ;  /* 0x0000001919b57211 */ /* 0x000fe200078f08ff */
[----:B--2---:R-:W-:Y:S01]  /*5f20*/  IMAD.MOV.U32 R65, RZ, RZ, RZ ;  /* 0x000000ffff417224 */ /* 0x004fe200078e00ff */
[C---:B-----5:R-:W-:Y:S01]  /*5f30*/  LOP3.LUT R43, R44.reuse, 0xffff0000, RZ, 0xc0, !PT ;  /* 0xffff00002c2b7812 */ /* 0x060fe200078ec0ff */
[----:B------:R-:W-:Y:S01]  /*5f40*/  IMAD.U32 R41, R44, 0x10000, RZ ;  /* 0x000100002c297824 */ /* 0x000fe200078e00ff */
[----:B------:R-:W-:Y:S01]  /*5f50*/  SHF.R.S32.HI R181, RZ, 0x1, R181 ;  /* 0x00000001ffb57819 */ /* 0x000fe200000114b5 */
[----:B---3--:R-:W-:Y:S01]  /*5f60*/  IMAD.U32 R48, R46, 0x10000, RZ ;  /* 0x000100002e307824 */ /* 0x008fe200078e00ff */
        /* <DEDUP_REMOVED lines=35> */
[----:B------:R-:W-:Y:S01]  /*61a0*/  FMUL.FTZ R0, R39, R36 ;  /* 0x0000002427007220 */ /* 0x000fe20000410000 */
[----:B------:R-:W-:Y:S01]  /*61b0*/  LOP3.LUT R35, R29, 0xffff0000, RZ, 0xc0, !PT ;  /* 0xffff00001d237812 */ /* 0x000fe200078ec0ff */
[C---:B------:R-:W-:Y:S01]  /*61c0*/  IMAD.U32 R29, R30.reuse, 0x10000, RZ ;  /* 0x000100001e1d7824 */ /* 0x040fe200078e00ff */
        /* <DEDUP_REMOVED lines=34> */
.L_x_2427:
[----:B------:R-:W-:Y:S05]  /*63f0*/  BSYNC B0 ;  /* 0x0000000000007941 */ /* 0x000fea0003800000 */
.L_x_2426:
[----:B-----5:R4:W-:Y:S02]  /*6400*/  ST.E.128 desc[UR6][R138.64+0x100], R44 ;  /* 0x0001002c8a007985 */ /* 0x0209e4000c101d06 */
.L_x_2421:
[----:B------:R-:W-:Y:S05]  /*6410*/  BSYNC B1 ;  /* 0x0000000000017941 */ /* 0x000fea0003800000 */
.L_x_2420:
[C---:B------:R-:W-:Y:S01]  /*6420*/  ISETP.GE.AND P0, PT, R84.reuse, R179, PT ;  /* 0x000000b35400720c */ /* 0x040fe20003f06270 */
[----:B------:R-:W-:Y:S03]  /*6430*/  BSSY B1, `(.L_x_2428) ;  /* 0x0000118000017945 */ /* 0x000fe60003800000 */
[----:B------:R-:W-:Y:S11]  /*6440*/  ISETP.GE.AND P0, PT, R84, R177, !P0 ;  /* 0x000000b15400720c */ /* 0x000ff60004706270 */
[----:B------:R-:W-:Y:S02]  /*6450*/  @!UPT UIADD3 URZ, URZ, URZ, URZ ;  /* 0x0000003f3f3ff290 */ /* 0x000fe4000fffe03f */
[----:B------:R-:W-:Y:S05]  /*6460*/  @!P0 BRA `(.L_x_2429) ;  /* 0x0000001000508947 */ /* 0x000fea0003800000 */
[----:B--2---:R-:W-:Y:S01]  /*6470*/  LEA R66, P3, R104, R126, 0x1 ;  /* 0x0000007e68427211 */ /* 0x004fe200078608ff */
[----:B------:R-:W-:Y:S01]  /*6480*/  BSSY B0, `(.L_x_2430) ;  /* 0x0000059000007945 */ /* 0x000fe20003800000 */
[----:B------:R-:W-:Y:S02]  /*6490*/  ISETP.GE.AND P0, PT, R18, R25, PT ;  /* 0x000000191200720c */ /* 0x000fe40003f06270 */
[----:B------:R-:W-:Y:S02]  /*64a0*/  LEA.HI.X R67, R104, R127, R103, 0x1, P3 ;  /* 0x0000007f68437211 */ /* 0x000fe400018f0c67 */
[----:B------:R-:W-:Y:S02]  /*64b0*/  LEA R182, P2, R75, R138, 0x1 ;  /* 0x0000008a4bb67211 */ /* 0x000fe400078408ff */
[----:B------:R-:W-:Y:S01]  /*64c0*/  LEA R180, P1, R107, R126, 0x1 ;  /* 0x0000007e6bb47211 */ /* 0x000fe200078208ff */
[----:B---3--:R2:W5:Y:S06]  /*64d0*/  LD.E.128 R48, desc[UR6][R66.64] ;  /* 0x0000000642307980 */ /* 0x00856c000c101d00 */
        /* <DEDUP_REMOVED lines=10> */
[C---:B----4-:R-:W-:Y:S02]  /*6580*/  SHF.L.U32 R46, R50.reuse, 0x10, RZ ;  /* 0x00000010322e7819 */ /* 0x050fe400000006ff */
        /* <DEDUP_REMOVED lines=24> */
[----:B------:R-:W-:Y:S01]  /*6710*/  SHF.L.U32 R27, R29, 0x10, RZ ;  /* 0x000000101d1b7819 */ /* 0x000fe200000006ff */
[----:B------:R-:W-:Y:S01]  /*6720*/  IMAD.U32 R9, R31, 0x10000, RZ ;  /* 0x000100001f097824 */ /* 0x000fe200078e00ff */
[----:B------:R-:W-:Y:S02]  /*6730*/  LOP3.LUT R28, R29, 0xffff0000, RZ, 0xc0, !PT ;  /* 0xffff00001d1c7812 */ /* 0x000fe400078ec0ff */
[----:B------:R-:W-:Y:S02]  /*6740*/  LOP3.LUT R11, R31, 0xffff0000, RZ, 0xc0, !PT ;  /* 0xffff00001f0b7812 */ /* 0x000fe400078ec0ff */
        /* <DEDUP_REMOVED lines=44> */
.L_x_2431:
[----:B------:R-:W-:Y:S05]  /*6a10*/  BSYNC B0 ;  /* 0x0000000000007941 */ /* 0x000fea0003800000 */
.L_x_2430:
[----:B------:R-:W-:Y:S01]  /*6a20*/  LEA.HI.X R183, R75, R139, R76, 0x1, P2 ;  /* 0x0000008b4bb77211 */ /* 0x000fe200010f0c4c */
[----:B------:R-:W-:Y:S01]  /*6a30*/  BSSY B0, `(.L_x_2432) ;  /* 0x000005c000007945 */ /* 0x000fe20003800000 */
[----:B------:R-:W-:Y:S02]  /*6a40*/  LEA.HI.X R181, R107, R127, R108, 0x1, P1 ;  /* 0x0000007f6bb57211 */ /* 0x000fe400008f0c6c */
[----:B------:R-:W-:Y:S01]  /*6a50*/  ISETP.GE.AND P2, PT, R15, R25, PT ;  /* 0x000000190f00720c */ /* 0x000fe20003f46270 */
[----:B-----5:R3:W-:Y:S01]  /*6a60*/  ST.E.128 desc[UR6][R182.64], R48 ;  /* 0x00000030b6007985 */ /* 0x0207e2000c101d06 */
[C---:B------:R-:W-:Y:S02]  /*6a70*/  LEA R186, P3, R98.reuse, R138, 0x1 ;  /* 0x0000008a62ba7211 */ /* 0x040fe400078608ff */
[C---:B------:R-:W-:Y:S01]  /*6a80*/  LEA R184, P0, R109.reuse, R126, 0x1 ;  /* 0x0000007e6db87211 */ /* 0x040fe200078008ff */
[----:B--2---:R3:W5:Y:S01]  /*6a90*/  LD.E.128 R64, desc[UR6][R180.64] ;  /* 0x00000006b4407980 */ /* 0x004762000c101d00 */
[----:B------:R-:W-:Y:S02]  /*6aa0*/  LEA.HI.X R187, R98, R139, R99, 0x1, P3 ;  /* 0x0000008b62bb7211 */ /* 0x000fe400018f0c63 */
        /* <DEDUP_REMOVED lines=9> */
[----:B---3--:R-:W-:Y:S01]  /*6b40*/  IMAD.U32 R50, R67, 0x10000, RZ ;  /* 0x0001000043327824 */ /* 0x008fe200078e00ff */
[----:B------:R-:W-:Y:S01]  /*6b50*/  ISETP.GE.AND P1, PT, R15, R54, PT ;  /* 0x000000360f00720c */ /* 0x000fe20003f26270 */
[--C-:B------:R-:W-:Y:S01]  /*6b60*/  IMAD.MOV.U32 R183, RZ, RZ, R54.reuse ;  /* 0x000000ffffb77224 */ /* 0x100fe200078e0036 */
[C---:B----4-:R-:W-:Y:S02]  /*6b70*/  SHF.L.U32 R46, R66.reuse, 0x10, RZ ;  /* 0x00000010422e7819 */ /* 0x050fe400000006ff */
[----:B------:R-:W-:Y:S02]  /*6b80*/  LOP3.LUT R47, R66, 0xffff0000, RZ, 0xc0, !PT ;  /* 0xffff0000422f7812 */ /* 0x000fe400078ec0ff */
[----:B------:R-:W-:Y:S07]  /*6b90*/  LOP3.LUT R51, R67, 0xffff0000, RZ, 0xc0, !PT ;  /* 0xffff000043337812 */ /* 0x000fee00078ec0ff */
[----:B------:R-:W-:Y:S01]  /*6ba0*/  @P1 IADD3 R183, -R54, RZ, RZ ;  /* 0x000000ff36b71210 */ /* 0x000fe20007ffe1ff */
[----:B------:R-:W-:Y:S03]  /*6bb0*/  @P1 IMAD.MOV R176, RZ, RZ, -R54 ;  /* 0x000000ffffb01224 */ /* 0x000fe600078e0a36 */
[C---:B------:R-:W-:Y:S02]  /*6bc0*/  LEA R10, P0, R183.reuse, R180, 0x1 ;  /* 0x000000b4b70a7211 */ /* 0x040fe400078008ff */
[----:B------:R-:W-:Y:S02]  /*6bd0*/  IADD3 R53, P2, R156, R176, RZ ;  /* 0x000000b09c357210 */ /* 0x000fe40007f5e0ff */
[----:B------:R-:W-:Y:S02]  /*6be0*/  LEA.HI.X.SX32 R11, R183, R181, 0x1, P0 ;  /* 0x000000b5b70b7211 */ /* 0x000fe400000f0eff */
[----:B------:R-:W-:Y:S02]  /*6bf0*/  LEA.HI.X.SX32 R176, R176, R147, 0x1, P2 ;  /* 0x00000093b0b07211 */ /* 0x000fe400010f0eff */
[C---:B------:R-:W-:Y:S01]  /*6c00*/  LEA R180, P0, R53.reuse, R128, 0x1 ;  /* 0x0000008035b47211 */ /* 0x040fe200078008ff */
        /* <DEDUP_REMOVED lines=62> */
.L_x_2433:
[----:B------:R-:W-:Y:S05]  /*6ff0*/  BSYNC B0 ;  /* 0x0000000000007941 */ /* 0x000fea0003800000 */
.L_x_2432:
[----:B-----5:R2:W-:Y:S01]  /*7000*/  ST.E.128 desc[UR6][R186.64], R64 ;  /* 0x00000040ba007985 */ /* 0x0205e2000c101d06 */
[----:B------:R-:W-:Y:S01]  /*7010*/  ISETP.GE.AND P1, PT, R14, R25, PT ;  /* 0x000000190e00720c */ /* 0x000fe20003f26270 */
[----:B------:R-:W-:Y:S01]  /*7020*/  BSSY B0, `(.L_x_2434) ;  /* 0x0000057000007945 */ /* 0x000fe20003800000 */
[C---:B---3--:R-:W-:Y:S01]  /*7030*/  LEA R180, P0, R96.reuse, R138, 0x1 ;  /* 0x0000008a60b47211 */ /* 0x048fe200078008ff */
[----:B------:R2:W5:Y:S03]  /*7040*/  LD.E.128 R48, desc[UR6][R184.64] ;  /* 0x00000006b8307980 */ /* 0x000566000c101d00 */
[----:B------:R-:W-:Y:S07]  /*7050*/  LEA.HI.X R181, R96, R139, R97, 0x1, P0 ;  /* 0x0000008b60b57211 */ /* 0x000fee00000f0c61 */
[----:B------:R-:W-:Y:S05]  /*7060*/  @P1 BRA `(.L_x_2435) ;  /* 0x0000000400481947 */ /* 0x000fea0003800000 */
[----:B------:R-:W-:Y:S01]  /*7070*/  LEA.HI R53, R25, R25, RZ, 0x1 ;  /* 0x0000001919357211 */ /* 0x000fe200078f08ff */
[----:B--2---:R-:W-:Y:S01]  /*7080*/  IMAD.MOV.U32 R64, RZ, RZ, RZ ;  /* 0x000000ffff407224 */ /* 0x004fe200078e00ff */
        /* <DEDUP_REMOVED lines=80> */
.L_x_2435:
[----:B------:R-:W-:Y:S05]  /*7590*/  BSYNC B0 ;  /* 0x0000000000007941 */ /* 0x000fea0003800000 */
.L_x_2434:
[----:B-----5:R3:W-:Y:S02]  /*75a0*/  ST.E.128 desc[UR6][R180.64], R48 ;  /* 0x00000030b4007985 */ /* 0x0207e4000c101d06 */
.L_x_2429:
[----:B------:R-:W-:Y:S05]  /*75b0*/  BSYNC B1 ;  /* 0x0000000000017941 */ /* 0x000fea0003800000 */
.L_x_2428:
        /* <DEDUP_REMOVED lines=10> */
[----:B---3--:R-:W-:Y:S01]  /*7660*/  LEA R180, P1, R111, R126, 0x1 ;  /* 0x0000007e6fb47211 */ /* 0x008fe200078208ff */
[----:B------:R2:W5:Y:S06]  /*7670*/  LD.E.128 R48, desc[UR6][R66.64] ;  /* 0x0000000642307980 */ /* 0x00056c000c101d00 */
        /* <DEDUP_REMOVED lines=83> */
.L_x_2439:
[----:B------:R-:W-:Y:S05]  /*7bb0*/  BSYNC B0 ;  /* 0x0000000000007941 */ /* 0x000fea0003800000 */
.L_x_2438:
[----:B------:R-:W-:Y:S01]  /*7bc0*/  LEA.HI.X R183, R100, R139, R101, 0x1, P2 ;  /* 0x0000008b64b77211 */ /* 0x000fe200010f0c65 */
[----:B------:R-:W-:Y:S01]  /*7bd0*/  BSSY B0, `(.L_x_2440) ;  /* 0x000005c000007945 */ /* 0x000fe20003800000 */
[----:B------:R-:W-:Y:S02]  /*7be0*/  LEA.HI.X R181, R111, R127, R112, 0x1, P1 ;  /* 0x0000007f6fb57211 */ /* 0x000fe400008f0c70 */
[----:B------:R-:W-:Y:S01]  /*7bf0*/  ISETP.GE.AND P2, PT, R15, R25, PT ;  /* 0x000000190f00720c */ /* 0x000fe20003f46270 */
[----:B-----5:R3:W-:Y:S01]  /*7c00*/  ST.E.128 desc[UR6][R182.64], R48 ;  /* 0x00000030b6007985 */ /* 0x0207e2000c101d06 */
[C---:B------:R-:W-:Y:S02]  /*7c10*/  LEA R64, P3, R94.reuse, R138, 0x1 ;  /* 0x0000008a5e407211 */ /* 0x040fe400078608ff */
[C---:B------:R-:W-:Y:S01]  /*7c20*/  LEA R52, P0, R113.reuse, R126, 0x1 ;  /* 0x0000007e71347211 */ /* 0x040fe200078008ff */
[----:B----4-:R3:W5:Y:S01]  /*7c30*/  LD.E.128 R44, desc[UR6][R180.64] ;  /* 0x00000006b42c7980 */ /* 0x010762000c101d00 */
        /* <DEDUP_REMOVED lines=10> */
[----:B------:R-:W-:Y:S01]  /*7ce0*/  IMAD.U32 R44, R47, 0x10000, RZ ;  /* 0x000100002f2c7824 */ /* 0x000fe200078e00ff */
        /* <DEDUP_REMOVED lines=9> */
[----:B------:R-:W-:Y:S02]  /*7d80*/  LEA.HI.X.SX32 R11, R5, R181, 0x1, P0 ;  /* 0x000000b5050b7211 */ /* 0x000fe400000f0eff */
[----:B------:R-:W-:Y:S02]  /*7d90*/  LEA.HI.X.SX32 R3, R3, R144, 0x1, P2 ;  /* 0x0000009003037211 */ /* 0x000fe400010f0eff */
[C---:B------:R-:W-:Y:S01]  /*7da0*/  LEA R60, P0, R2.reuse, R128, 0x1 ;  /* 0x00000080023c7211 */ /* 0x040fe200078008ff */
[----:B------:R-:W4:Y:S03]  /*7db0*/  LD.E.128 R28, desc[UR6][R10.64] ;  /* 0x000000060a1c7980 */ /* 0x000f26000c101d00 */
[----:B------:R-:W-:Y:S01]  /*7dc0*/  LEA.HI.X R61, R2, R129, R3, 0x1, P0 ;  /* 0x00000081023d7211 */ /* 0x000fe200000f0c03 */
[----:B------:R-:W-:Y:S01]  /*7dd0*/  IMAD.MOV.U32 R2, RZ, RZ, RZ ;  /* 0x000000ffff027224 */ /* 0x000fe200078e00ff */
[----:B------:R-:W-:Y:S04]  /*7de0*/  @P1 IADD3 R2, -R0, RZ, RZ ;  /* 0x000000ff00021210 */ /* 0x000fe80007ffe1ff */
[----:B------:R-:W-:Y:S01]  /*7df0*/  IADD3 R3, P0, R153, R2, RZ ;  /* 0x0000000299037210 */ /* 0x000fe20007f1e0ff */
[----:B------:R-:W2:Y:S03]  /*7e00*/  LD.E.128 R60, desc[UR6][R60.64] ;  /* 0x000000063c3c7980 */ /* 0x000ea6000c101d00 */
[----:B------:R-:W-:Y:S02]  /*7e10*/  LEA.HI.X.SX32 R0, R2, R144, 0x1, P0 ;  /* 0x0000009002007211 */ /* 0x000fe400000f0eff */
[C---:B---3--:R-:W-:Y:S04]  /*7e20*/  LEA R48, P0, R3.reuse, R130, 0x1 ;  /* 0x0000008203307211 */ /* 0x048fe800078008ff */
[----:B------:R-:W-:Y:S06]  /*7e30*/  LEA.HI.X R49, R3, R131, R0, 0x1, P0 ;  /* 0x0000008303317211 */ /* 0x000fec00000f0c00 */
[----:B------:R-:W3:Y:S01]  /*7e40*/  LD.E.128 R48, desc[UR6][R48.64] ;  /* 0x0000000630307980 */ /* 0x000ee2000c101d00 */
[C---:B----4-:R-:W-:Y:S01]  /*7e50*/  LOP3.LUT R11, R31.reuse, 0xffff0000, RZ, 0xc0, !PT ;  /* 0xffff00001f0b7812 */ /* 0x050fe200078ec0ff */
[----:B------:R-:W-:Y:S01]  /*7e60*/  IMAD.U32 R9, R31, 0x10000, RZ ;  /* 0x000100001f097824 */ /* 0x000fe200078e00ff */
[C---:B------:R-:W-:Y:S01]  /*7e70*/  SHF.L.U32 R26, R29.reuse, 0x10, RZ ;  /* 0x000000101d1a7819 */ /* 0x040fe200000006ff */
[----:B------:R-:W-:Y:S01]  /*7e80*/  IMAD.U32 R32, R28, 0x10000, RZ ;  /* 0x000100001c207824 */ /* 0x000fe200078e00ff */
[----:B------:R-:W-:Y:S01]  /*7e90*/  LOP3.LUT R27, R29, 0xffff0000, RZ, 0xc0, !PT ;  /* 0xffff00001d1b7812 */ /* 0x000fe200078ec0ff */
[C---:B------:R-:W-:Y:S01]  /*7ea0*/  IMAD.U32 R24, R30.reuse, 0x10000, RZ ;  /* 0x000100001e187824 */ /* 0x040fe200078e00ff */
[----:B------:R-:W-:Y:S02]  /*7eb0*/  LOP3.LUT R10, R30, 0xffff0000, RZ, 0xc0, !PT ;  /* 0xffff00001e0a7812 */ /* 0x000fe400078ec0ff */
[----:B------:R-:W-:Y:S02]  /*7ec0*/  LOP3.LUT R28, R28, 0xffff0000, RZ, 0xc0, !PT ;  /* 0xffff00001c1c7812 */ /* 0x000fe400078ec0ff */
[C---:B--2---:R-:W-:Y:S01]  /*7ed0*/  LOP3.LUT R7, R62.reuse, 0xffff0000, RZ, 0xc0, !PT ;  /* 0xffff00003e077812 */ /* 0x044fe200078ec0ff */
[----:B------:R-:W-:Y:S01]  /*7ee0*/  IMAD.U32 R3, R61, 0x10000, RZ ;  /* 0x000100003d037824 */ /* 0x000fe200078e00ff */
[----:B------:R-:W-:Y:S01]  /*7ef0*/  SHF.L.U32 R12, R63, 0x10, RZ ;  /* 0x000000103f0c7819 */ /* 0x000fe200000006ff */
[----:B------:R-:W-:Y:S01]  /*7f00*/  IMAD.U32 R5, R62, 0x10000, RZ ;  /* 0x000100003e057824 */ /* 0x000fe200078e00ff */
[C---:B------:R-:W-:Y:S01]  /*7f10*/  SHF.L.U32 R31, R60.reuse, 0x10, RZ ;  /* 0x000000103c1f7819 */ /* 0x040fe200000006ff */
        /* <DEDUP_REMOVED lines=10> */
[----:B---3--:R-:W-:Y:S01]  /*7fc0*/  LOP3.LUT R34, R48, 0xffff0000, RZ, 0xc0, !PT ;  /* 0xffff000030227812 */ /* 0x008fe200078ec0ff */
[----:B------:R-:W-:Y:S01]  /*7fd0*/  FMUL.FTZ R7, R9, R12 ;  /* 0x0000000c09077220 */ /* 0x000fe20000410000 */
[C---:B------:R-:W-:Y:S01]  /*7fe0*/  SHF.L.U32 R37, R49.reuse, 0x10, RZ ;  /* 0x0000001031257819 */ /* 0x040fe200000006ff */
[----:B------:R-:W-:Y:S01]  /*7ff0*/  FMUL.FTZ R0, R32, R31 ;  /* 0x0000001f20007220 */ /* 0x000fe20000410000 */
[----:B------:R-:W-:Y:S01]  /*8000*/  LOP3.LUT R38, R49, 0xffff0000, RZ, 0xc0, !PT ;  /* 0xffff000031267812 */ /* 0x000fe200078ec0ff */
[----:B------:R-:W-:Y:S01]  /*8010*/  @!P1 FADD.FTZ R5, -R5, -RZ ;  /* 0x800000ff05059221 */ /* 0x000fe20000010100 */
[----:B------:R-:W-:Y:S02]  /*8020*/  IMAD.U32 R12, R48, 0x10000, RZ ;  /* 0x00010000300c7824 */ /* 0x000fe400078e00ff */
[----:B------:R-:W-:Y:S01]  /*8030*/  FMUL.FTZ R2, R28, R29 ;  /* 0x0000001d1c027220 */ /* 0x000fe20000410000 */
[----:B------:R-:W-:Y:S01]  /*8040*/  LOP3.LUT R42, R50, 0xffff0000, RZ, 0xc0, !PT ;  /* 0xffff0000322a7812 */ /* 0x000fe200078ec0ff */
[----:B------:R-:W-:Y:S01]  /*8050*/  FMUL.FTZ R3, R26, R3 ;  /* 0x000000031a037220 */ /* 0x000fe20000410000 */
[----:B------:R-:W-:Y:S01]  /*8060*/  FMUL.FTZ R4, R27, R4 ;  /* 0x000000041b047220 */ /* 0x000fe20000410000 */
[C---:B------:R-:W-:Y:S01]  /*8070*/  SHF.L.U32 R45, R51.reuse, 0x10, RZ ;  /* 0x00000010332d7819 */ /* 0x040fe200000006ff */
[----:B------:R-:W-:Y:S01]  /*8080*/  @!P1 FADD.FTZ R8, -R8, -RZ ;  /* 0x800000ff08089221 */ /* 0x000fe20000010100 */
[----:B------:R-:W-:Y:S01]  /*8090*/  FMUL.FTZ R5, R24, R5 ;  /* 0x0000000518057220 */ /* 0x000fe20000410000 */
[----:B------:R-:W-:Y:S01]  /*80a0*/  LOP3.LUT R46, R51, 0xffff0000, RZ, 0xc0, !PT ;  /* 0xffff0000332e7812 */ /* 0x000fe200078ec0ff */
[----:B------:R-:W-:Y:S02]  /*80b0*/  IMAD.U32 R41, R50, 0x10000, RZ ;  /* 0x0001000032297824 */ /* 0x000fe400078e00ff */
[----:B------:R-:W-:Y:S01]  /*80c0*/  FFMA.FTZ R0, R33, R12, R0 ;  /* 0x0000000c21007223 */ /* 0x000fe20000010000 */
[----:B------:R-:W-:Y:S01]  /*80d0*/  FFMA.FTZ R2, R35, R34, R2 ;  /* 0x0000002223027223 */ /* 0x000fe20000010002 */
        /* <DEDUP_REMOVED lines=11> */
.L_x_2441:
[----:B------:R-:W-:Y:S05]  /*8190*/  BSYNC B0 ;  /* 0x0000000000007941 */ /* 0x000fea0003800000 */
.L_x_2440:
[----:B-----5:R4:W-:Y:S01]  /*81a0*/  ST.E.128 desc[UR6][R64.64], R44 ;  /* 0x0000002c40007985 */ /* 0x0209e2000c101d06 */
[----:B------:R-:W-:Y:S01]  /*81b0*/  ISETP.GE.AND P1, PT, R14, R25, PT ;  /* 0x000000190e00720c */ /* 0x000fe20003f26270 */
[----:B------:R-:W-:Y:S01]  /*81c0*/  BSSY B0, `(.L_x_2442) ;  /* 0x0000058000007945 */ /* 0x000fe20003800000 */
[C---:B------:R-:W-:Y:S01]  /*81d0*/  LEA R60, P0, R92.reuse, R138, 0x1 ;  /* 0x0000008a5c3c7211 */ /* 0x040fe200078008ff */
[----:B------:R4:W5:Y:S03]  /*81e0*/  LD.E.128 R8, desc[UR6][R52.64] ;  /* 0x0000000634087980 */ /* 0x000966000c101d00 */
[----:B------:R-:W-:Y:S07]  /*81f0*/  LEA.HI.X R61, R92, R139, R93, 0x1, P0 ;  /* 0x0000008b5c3d7211 */ /* 0x000fee00000f0c5d */
[----:B------:R-:W-:Y:S05]  /*8200*/  @P1 BRA `(.L_x_2443) ;  /* 0x00000004004c1947 */ /* 0x000fea0003800000 */
[----:B------:R-:W-:Y:S01]  /*8210*/  LEA.HI R27, R25, R25, RZ, 0x1 ;  /* 0x00000019191b7211 */ /* 0x000fe200078f08ff */
[----:B------:R-:W-:Y:S01]  /*8220*/  IMAD.MOV.U32 R12, RZ, RZ, RZ ;  /* 0x000000ffff0c7224 */ /* 0x000fe200078e00ff */
[C---:B-----5:R-:W-:Y:S01]  /*8230*/  LOP3.LUT R35, R8.reuse, 0xffff0000, RZ, 0xc0, !PT ;  /* 0xffff000008237812 */ /* 0x060fe200078ec0ff */
[----:B------:R-:W-:Y:S01]  /*8240*/  IMAD.U32 R33, R8, 0x10000, RZ ;  /* 0x0001000008217824 */ /* 0x000fe200078e00ff */
[----:B------:R-:W-:Y:S01]  /*8250*/  SHF.R.S32.HI R27, RZ, 0x1, R27 ;  /* 0x00000001ff1b7819 */ /* 0x000fe2000001141b */
[----:B------:R-:W-:Y:S01]  /*8260*/  IMAD.U32 R26, R9, 0x10000, RZ ;  /* 0x00010000091a7824 */ /* 0x000fe200078e00ff */
[----:B------:R-:W-:Y:S01]  /*8270*/  SHF.L.U32 R28, R10, 0x10, RZ ;  /* 0x000000100a1c7819 */ /* 0x000fe200000006ff */
[----:B------:R-:W-:Y:S01]  /*8280*/  IMAD.U32 R30, R11, 0x10000, RZ ;  /* 0x000100000b1e7824 */ /* 0x000fe200078e00ff */
[----:B------:R-:W-:Y:S01]  /*8290*/  ISETP.GE.AND P1, PT, R14, R27, PT ;  /* 0x0000001b0e00720c */ /* 0x000fe20003f26270 */
[--C-:B------:R-:W-:Y:S01]  /*82a0*/  IMAD.MOV.U32 R5, RZ, RZ, R27.reuse ;  /* 0x000000ffff057224 */ /* 0x100fe200078e001b */
[----:B------:R-:W-:Y:S02]  /*82b0*/  LOP3.LUT R39, R10, 0xffff0000, RZ, 0xc0, !PT ;  /* 0xffff00000a277812 */ /* 0x000fe400078ec0ff */
        /* <DEDUP_REMOVED lines=8> */
[C---:B---3--:R-:W-:Y:S01]  /*8340*/  LEA R48, P0, R0.reuse, R128, 0x1 ;  /* 0x0000008000307211 */ /* 0x048fe200078008ff */
[----:B------:R-:W3:Y:S03]  /*8350*/  LD.E.128 R4, desc[UR6][R2.64] ;  /* 0x0000000602047980 */ /* 0x000ee6000c101d00 */
[----:B------:R-:W-:Y:S01]  /*8360*/  LEA.HI.X R49, R0, R129, R12, 0x1, P0 ;  /* 0x0000008100317211 */ /* 0x000fe200000f0c0c */
[----:B------:R-:W-:Y:S01]  /*8370*/  IMAD.MOV.U32 R0, RZ, RZ, RZ ;  /* 0x000000ffff007224 */ /* 0x000fe200078e00ff */
[----:B------:R-:W-:Y:S04]  /*8380*/  @P1 IADD3 R0, -R27, RZ, RZ ;  /* 0x000000ff1b001210 */ /* 0x000fe80007ffe1ff */
[----:B------:R-:W-:Y:S01]  /*8390*/  IADD3 R27, P0, R152, R0, RZ ;  /* 0x00000000981b7210 */ /* 0x000fe20007f1e0ff */
[----:B------:R-:W2:Y:S03]  /*83a0*/  LD.E.128 R48, desc[UR6][R48.64] ;  /* 0x0000000630307980 */ /* 0x000ea6000c101d00 */
[----:B------:R-:W-:Y:S02]  /*83b0*/  LEA.HI.X.SX32 R0, R0, R143, 0x1, P0 ;  /* 0x0000008f00007211 */ /* 0x000fe400000f0eff */
[C---:B------:R-:W-:Y:S04]  /*83c0*/  LEA R42, P0, R27.reuse, R130, 0x1 ;  /* 0x000000821b2a7211 */ /* 0x040fe800078008ff */
[----:B------:R-:W-:Y:S05]  /*83d0*/  LEA.HI.X R43, R27, R131, R0, 0x1, P0 ;  /* 0x000000831b2b7211 */ /* 0x000fea00000f0c00 */
[----:B----4-:R-:W4:Y:S01]  /*83e0*/  LD.E.128 R44, desc[UR6][R42.64] ;  /* 0x000000062a2c7980 */ /* 0x010f22000c101d00 */
[C---:B---3--:R-:W-:Y:S01]  /*83f0*/  LOP3.LUT R10, R7.reuse, 0xffff0000, RZ, 0xc0, !PT ;  /* 0xffff0000070a7812 */ /* 0x048fe200078ec0ff */
[----:B------:R-:W-:Y:S01]  /*8400*/  IMAD.U32 R8, R7, 0x10000, RZ ;  /* 0x0001000007087824 */ /* 0x000fe200078e00ff */
[C---:B------:R-:W-:Y:S01]  /*8410*/  LOP3.LUT R2, R4.reuse, 0xffff0000, RZ, 0xc0, !PT ;  /* 0xffff000004027812 */ /* 0x040fe200078ec0ff */
[----:B------:R-:W-:Y:S01]  /*8420*/  IMAD.U32 R0, R4, 0x10000, RZ ;  /* 0x0001000004007824 */ /* 0x000fe200078e00ff */
[C---:B------:R-:W-:Y:S02]  /*8430*/  SHF.L.U32 R3, R5.reuse, 0x10, RZ ;  /* 0x0000001005037819 */ /* 0x040fe400000006ff */
[----:B------:R-:W-:Y:S01]  /*8440*/  LOP3.LUT R4, R5, 0xffff0000, RZ, 0xc0, !PT ;  /* 0xffff000005047812 */ /* 0x000fe200078ec0ff */
[C---:B------:R-:W-:Y:S01]  /*8450*/  IMAD.U32 R5, R6.reuse, 0x10000, RZ ;  /* 0x0001000006057824 */ /* 0x040fe200078e00ff */
[----:B------:R-:W-:Y:S02]  /*8460*/  LOP3.LUT R6, R6, 0xffff0000, RZ, 0xc0, !PT ;  /* 0xffff000006067812 */ /* 0x000fe400078ec0ff */
[C---:B--2---:R-:W-:Y:S01]  /*8470*/  SHF.L.U32 R7, R51.reuse, 0x10, RZ ;  /* 0x0000001033077819 */ /* 0x044fe200000006ff */
[----:B------:R-:W-:Y:S01]  /*8480*/  IMAD.U32 R12, R50, 0x10000, RZ ;  /* 0x00010000320c7824 */ /* 0x000fe200078e00ff */
        /* <DEDUP_REMOVED lines=12> */
[----:B------:R-:W-:Y:S01]  /*8550*/  @!P1 FADD.FTZ R24, -R24, -RZ ;  /* 0x800000ff18189221 */ /* 0x000fe20000010100 */
[----:B------:R-:W-:Y:S01]  /*8560*/  FMUL.FTZ R7, R8, R7 ;  /* 0x0000000708077220 */ /* 0x000fe20000410000 */
[----:B------:R-:W-:Y:S01]  /*8570*/  @!P1 FADD.FTZ R27, -R27, -RZ ;  /* 0x800000ff1b1b9221 */ /* 0x000fe20000010100 */
[----:B------:R-:W-:Y:S01]  /*8580*/  FMUL.FTZ R8, R10, R9 ;  /* 0x000000090a087220 */ /* 0x000fe20000410000 */
[----:B----4-:R-:W-:Y:S01]  /*8590*/  LOP3.LUT R10, R44, 0xffff0000, RZ, 0xc0, !PT ;  /* 0xffff00002c0a7812 */ /* 0x010fe200078ec0ff */
[----:B------:R-:W-:Y:S01]  /*85a0*/  FMUL.FTZ R0, R0, R31 ;  /* 0x0000001f00007220 */ /* 0x000fe20000410000 */
[----:B------:R-:W-:Y:S01]  /*85b0*/  LOP3.LUT R31, R47, 0xffff0000, RZ, 0xc0, !PT ;  /* 0xffff00002f1f7812 */ /* 0x000fe200078ec0ff */
[----:B------:R-:W-:Y:S02]  /*85c0*/  IMAD.U32 R9, R44, 0x10000, RZ ;  /* 0x000100002c097824 */ /* 0x000fe400078e00ff */
[----:B------:R-:W-:Y:S01]  /*85d0*/  FMUL.FTZ R2, R2, R29 ;  /* 0x0000001d02027220 */ /* 0x000fe20000410000 */
[----:B------:R-:W-:Y:S01]  /*85e0*/  FMUL.FTZ R5, R5, R12 ;  /* 0x0000000c05057220 */ /* 0x000fe20000410000 */
[----:B------:R-:W-:Y:S01]  /*85f0*/  LOP3.LUT R12, R45, 0xffff0000, RZ, 0xc0, !PT ;  /* 0xffff00002d0c7812 */ /* 0x000fe200078ec0ff */
[----:B------:R-:W-:Y:S01]  /*8600*/  FMUL.FTZ R6, R6, R11 ;  /* 0x0000000b06067220 */ /* 0x000fe20000410000 */
[----:B------:R-:W-:Y:S01]  /*8610*/  FMUL.FTZ R3, R3, R24 ;  /* 0x0000001803037220 */ /* 0x000fe20000410000 */
[----:B------:R-:W-:Y:S01]  /*8620*/  SHF.L.U32 R24, R46, 0x10, RZ ;  /* 0x000000102e187819 */ /* 0x000fe200000006ff */
[----:B------:R-:W-:Y:S02]  /*8630*/  IMAD.U32 R11, R45, 0x10000, RZ ;  /* 0x000100002d0b7824 */ /* 0x000fe400078e00ff */
[----:B------:R-:W-:Y:S01]  /*8640*/  FMUL.FTZ R4, R4, R27 ;  /* 0x0000001b04047220 */ /* 0x000fe20000410000 */
[----:B------:R-:W-:Y:S01]  /*8650*/  LOP3.LUT R27, R46, 0xffff0000, RZ, 0xc0, !PT ;  /* 0xffff00002e1b7812 */ /* 0x000fe200078ec0ff */
[----:B------:R-:W-:Y:S01]  /*8660*/  FFMA.FTZ R0, R33, R9, R0 ;  /* 0x0000000921007223 */ /* 0x000fe20000010000 */
[----:B------:R-:W-:Y:S01]  /*8670*/  FFMA.FTZ R2, R35, R10, R2 ;  /* 0x0000000a23027223 */ /* 0x000fe20000010002 */
[----:B------:R-:W-:Y:S02]  /*8680*/  IMAD.U32 R29, R47, 0x10000, RZ ;  /* 0x000100002f1d7824 */ /* 0x000fe400078e00ff */
[----:B------:R-:W-:Y:S01]  /*8690*/  FFMA.FTZ R3, R26, R11, R3 ;  /* 0x0000000b1a037223 */ /* 0x000fe20000010003 */
[----:B------:R-:W-:Y:S01]  /*86a0*/  FFMA.FTZ R4, R37, R12, R4 ;  /* 0x0000000c25047223 */ /* 0x000fe20000010004 */
[----:B------:R-:W-:Y:S01]  /*86b0*/  FFMA.FTZ R5, R28, R24, R5 ;  /* 0x000000181c057223 */ /* 0x000fe20000010005 */
[----:B------:R-:W-:Y:S01]  /*86c0*/  F2FP.BF16.F32.PACK_AB R0, R2, R0 ;  /* 0x000000000200723e */ /* 0x000fe200000010ff */
[----:B------:R-:W-:Y:S01]  /*86d0*/  FFMA.FTZ R6, R39, R27, R6 ;  /* 0x0000001b27067223 */ /* 0x000fe20000010006 */
[----:B------:R-:W-:Y:S01]  /*86e0*/  FFMA.FTZ R7, R30, R29, R7 ;  /* 0x0000001d1e077223 */ /* 0x000fe20000010007 */
[----:B------:R-:W-:Y:S01]  /*86f0*/  F2FP.BF16.F32.PACK_AB R9, R4, R3 ;  /* 0x000000030409723e */ /* 0x000fe200000010ff */
[----:B------:R-:W-:Y:S02]  /*8700*/  FFMA.FTZ R8, R41, R31, R8 ;  /* 0x0000001f29087223 */ /* 0x000fe40000010008 */
[----:B------:R-:W-:Y:S03]  /*8710*/  F2FP.BF16.F32.PACK_AB R10, R6, R5 ;  /* 0x00000005060a723e */ /* 0x000fe600000010ff */
[----:B------:R-:W-:Y:S02]  /*8720*/  F2FP.BF16.F32.PACK_AB R11, R8, R7 ;  /* 0x00000007080b723e */ /* 0x000fe400000010ff */
[----:B------:R-:W-:Y:S02]  /*8730*/  MOV R8, R0 ;  /* 0x0000000000087202 */ /* 0x000fe40000000f00 */
.L_x_2443:
[----:B------:R-:W-:Y:S05]  /*8740*/  BSYNC B0 ;  /* 0x0000000000007941 */ /* 0x000fea0003800000 */
.L_x_2442:
[----:B-----5:R1:W-:Y:S02]  /*8750*/  ST.E.128 desc[UR6][R60.64], R8 ;  /* 0x000000083c007985 */ /* 0x0203e4000c101d06 */
.L_x_2437:
[----:B------:R-:W-:Y:S05]  /*8760*/  BSYNC B1 ;  /* 0x0000000000017941 */ /* 0x000fea0003800000 */
.L_x_2436:
[C---:B------:R-:W-:Y:S01]  /*8770*/  ISETP.GE.AND P0, PT, R82.reuse, R179, PT ;  /* 0x000000b35200720c */ /* 0x040fe20003f06270 */
[----:B------:R-:W-:Y:S03]  /*8780*/  BSSY B1, `(.L_x_2444) ;  /* 0x000011c000017945 */ /* 0x000fe60003800000 */
[----:B------:R-:W-:Y:S11]  /*8790*/  ISETP.GE.AND P0, PT, R82, R177, !P0 ;  /* 0x000000b15200720c */ /* 0x000ff60004706270 */
[----:B------:R-:W-:Y:S02]  /*87a0*/  @!UPT UIADD3 URZ, URZ, URZ, URZ ;  /* 0x0000003f3f3ff290 */ /* 0x000fe4000fffe03f */
[----:B------:R-:W-:Y:S05]  /*87b0*/  @!P0 BRA `(.L_x_2445) ;  /* 0x0000001000608947 */ /* 0x000fea0003800000 */
[-C--:B------:R-:W-:Y:S01]  /*87c0*/  ISETP.GE.AND P4, PT, R18, R25.reuse, PT ;  /* 0x000000191200720c */ /* 0x080fe20003f86270 */
[----:B------:R-:W-:Y:S01]  /*87d0*/  IMAD R0, R175, 0x60, RZ ;  /* 0x00000060af007824 */ /* 0x000fe200078e02ff */
[----:B------:R-:W-:Y:S01]  /*87e0*/  LEA R62, P3, R116, R126, 0x1 ;  /* 0x0000007e743e7211 */ /* 0x000fe200078608ff */
[----:B------:R-:W-:Y:S01]  /*87f0*/  IMAD.WIDE.U32 R6, R174, 0x60, R126 ;  /* 0x00000060ae067825 */ /* 0x000fe200078e007e */
[----:B-1----:R-:W-:Y:S01]  /*8800*/  LEA R60, P1, R91, R138, 0x1 ;  /* 0x0000008a5b3c7211 */ /* 0x002fe200078208ff */
[----:B------:R-:W-:Y:S01]  /*8810*/  BSSY B0, `(.L_x_2446) ;  /* 0x000005f000007945 */ /* 0x000fe20003800000 */
[----:B----4-:R-:W-:Y:S01]  /*8820*/  LEA R52, P0, R118, R126, 0x1 ;  /* 0x0000007e76347211 */ /* 0x010fe200078008ff */
[----:B------:R-:W-:Y:S01]  /*8830*/  IMAD.IADD R7, R7, 0x1, R0 ;  /* 0x0000000107077824 */ /* 0x000fe200078e0200 */
[----:B------:R-:W-:Y:S01]  /*8840*/  ISETP.GE.AND P2, PT, R15, R25, PT ;  /* 0x000000190f00720c */ /* 0x000fe20003f46270 */
[----:B------:R-:W-:Y:S01]  /*8850*/  IMAD R3, R135, 0x60, RZ ;  /* 0x0000006087037824 */ /* 0x000fe200078e02ff */
[----:B------:R-:W-:Y:S01]  /*8860*/  LEA.HI.X R63, R116, R127, R115, 0x1, P3 ;  /* 0x0000007f743f7211 */ /* 0x000fe200018f0c73 */
[----:B--2---:R-:W-:Y:S01]  /*8870*/  IMAD.WIDE.U32 R64, R134, 0x60, R138 ;  /* 0x0000006086407825 */ /* 0x004fe200078e008a */
[----:B------:R1:W5:Y:S02]  /*8880*/  LD.E.128 R8, desc[UR6][R6.64] ;  /* 0x0000000606087980 */ /* 0x000364000c101d00 */
[----:B------:R-:W-:Y:S01]  /*8890*/  LEA.HI.X R61, R91, R139, R90, 0x1, P1 ;  /* 0x0000008b5b3d7211 */ /* 0x000fe200008f0c5a */
[----:B------:R-:W-:Y:S01]  /*88a0*/  IMAD.IADD R65, R65, 0x1, R3 ;  /* 0x0000000141417824 */ /* 0x000fe200078e0203 */
[----:B------:R-:W-:Y:S01]  /*88b0*/  LEA.HI.X R53, R118, R127, R117, 0x1, P0 ;  /* 0x0000007f76357211 */ /* 0x000fe200000f0c75 */
[----:B------:R-:W-:Y:S06]  /*88c0*/  @P4 BRA `(.L_x_2447) ;  /* 0x00000004004c4947 */ /* 0x000fec0003800000 */
        /* <DEDUP_REMOVED lines=20> */
[----:B-1----:R-:W2:Y:S03]  /*8a10*/  LD.E.128 R4, desc[UR6][R2.64] ;  /* 0x0000000602047980 */ /* 0x002ea6000c101d00 */
        /* <DEDUP_REMOVED lines=13> */
[C---:B------:R-:W-:Y:S02]  /*8af0*/  SHF.L.U32 R3, R5.reuse, 0x10, RZ ;  /* 0x0000001005037819 */ /* 0x040fe400000006ff */
[----:B------:R-:W-:Y:S01]  /*8b00*/  LOP3.LUT R4, R5, 0xffff0000, RZ, 0xc0, !PT ;  /* 0xffff000005047812 */ /* 0x000fe200078ec0ff */
[C---:B------:R-:W-:Y:S01]  /*8b10*/  IMAD.U32 R5, R6.reuse, 0x10000, RZ ;  /* 0x0001000006057824 */ /* 0x040fe200078e00ff */
[----:B------:R-:W-:Y:S02]  /*8b20*/  LOP3.LUT R6, R6, 0xffff0000, RZ, 0xc0, !PT ;  /* 0xffff000006067812 */ /* 0x000fe400078ec0ff */
[C---:B---3--:R-:W-:Y:S01]  /*8b30*/  SHF.L.U32 R7, R51.reuse, 0x10, RZ ;  /* 0x0000001033077819 */ /* 0x048fe200000006ff */
        /* <DEDUP_REMOVED lines=44> */
.L_x_2447:
[----:B------:R-:W-:Y:S05]  /*8e00*/  BSYNC B0 ;  /* 0x0000000000007941 */ /* 0x000fea0003800000 */
.L_x_2446:
[----:B-----5:R2:W-:Y:S01]  /*8e10*/  ST.E.128 desc[UR6][R64.64], R8 ;  /* 0x0000000840007985 */ /* 0x0205e2000c101d06 */
[----:B------:R-:W-:Y:S03]  /*8e20*/  BSSY B0, `(.L_x_2448) ;  /* 0x0000055000007945 */ /* 0x000fe60003800000 */
[----:B------:R2:W5:Y:S01]  /*8e30*/  LD.E.128 R28, desc[UR6][R62.64] ;  /* 0x000000063e1c7980 */ /* 0x000562000c101d00 */
[----:B------:R-:W-:Y:S05]  /*8e40*/  @P2 BRA `(.L_x_2449) ;  /* 0x0000000400482947 */ /* 0x000fea0003800000 */
[----:B------:R-:W-:Y:S01]  /*8e50*/  LEA.HI R0, R25, R25, RZ, 0x1 ;  /* 0x0000001919007211 */ /* 0x000fe200078f08ff */
[----:B--2---:R-:W-:Y:S01]  /*8e60*/  IMAD.MOV.U32 R9, RZ, RZ, RZ ;  /* 0x000000ffff097224 */ /* 0x004fe200078e00ff */
[C---:B-----5:R-:W-:Y:S01]  /*8e70*/  LOP3.LUT R35, R28.reuse, 0xffff0000, RZ, 0xc0, !PT ;  /* 0xffff00001c237812 */ /* 0x060fe200078ec0ff */
[----:B------:R-:W-:Y:S01]  /*8e80*/  IMAD.MOV.U32 R10, RZ, RZ, RZ ;  /* 0x000000ffff0a7224 */ /* 0x000fe200078e00ff */
[----:B------:R-:W-:Y:S01]  /*8e90*/  SHF.R.S32.HI R0, RZ, 0x1, R0 ;  /* 0x00000001ff007819 */ /* 0x000fe20000011400 */
[----:B------:R-:W-:Y:S01]  /*8ea0*/  IMAD.U32 R33, R28, 0x10000, RZ ;  /* 0x000100001c217824 */ /* 0x000fe200078e00ff */
[C---:B------:R-:W-:Y:S01]  /*8eb0*/  SHF.L.U32 R28, R30.reuse, 0x10, RZ ;  /* 0x000000101e1c7819 */ /* 0x040fe200000006ff */
[----:B------:R-:W-:Y:S01]  /*8ec0*/  IMAD.U32 R26, R29, 0x10000, RZ ;  /* 0x000100001d1a7824 */ /* 0x000fe200078e00ff */
[----:B------:R-:W-:Y:S01]  /*8ed0*/  ISETP.GE.AND P1, PT, R15, R0, PT ;  /* 0x000000000f00720c */ /* 0x000fe20003f26270 */
[--C-:B------:R-:W-:Y:S01]  /*8ee0*/  IMAD.MOV.U32 R5, RZ, RZ, R0.reuse ;  /* 0x000000ffff057224 */ /* 0x100fe200078e0000 */
[----:B------:R-:W-:Y:S01]  /*8ef0*/  LOP3.LUT R39, R30, 0xffff0000, RZ, 0xc0, !PT ;  /* 0xffff00001e277812 */ /* 0x000fe200078ec0ff */
        /* <DEDUP_REMOVED lines=10> */
[C---:B---3--:R-:W-:Y:S01]  /*8fa0*/  LEA R48, P0, R8.reuse, R128, 0x1 ;  /* 0x0000008008307211 */ /* 0x048fe200078008ff */
[----:B-1----:R-:W2:Y:S03]  /*8fb0*/  LD.E.128 R4, desc[UR6][R2.64] ;  /* 0x0000000602047980 */ /* 0x002ea6000c101d00 */
[----:B------:R-:W-:Y:S02]  /*8fc0*/  LEA.HI.X R49, R8, R129, R9, 0x1, P0 ;  /* 0x0000008108317211 */ /* 0x000fe400000f0c09 */
[----:B------:R-:W-:Y:S04]  /*8fd0*/  IADD3 R11, P0, R151, R10, RZ ;  /* 0x0000000a970b7210 */ /* 0x000fe80007f1e0ff */
[----:B------:R-:W-:Y:S01]  /*8fe0*/  LEA.HI.X.SX32 R0, R10, R142, 0x1, P0 ;  /* 0x0000008e0a007211 */ /* 0x000fe200000f0eff */
[----:B------:R-:W3:Y:S01]  /*8ff0*/  LD.E.128 R48, desc[UR6][R48.64] ;  /* 0x0000000630307980 */ /* 0x000ee2000c101d00 */
[C---:B------:R-:W-:Y:S04]  /*9000*/  LEA R8, P0, R11.reuse, R130, 0x1 ;  /* 0x000000820b087211 */ /* 0x040fe800078008ff */
[----:B------:R-:W-:Y:S05]  /*9010*/  LEA.HI.X R9, R11, R131, R0, 0x1, P0 ;  /* 0x000000830b097211 */ /* 0x000fea00000f0c00 */
[----:B------:R1:W4:Y:S01]  /*9020*/  LD.E.128 R44, desc[UR6][R8.64] ;  /* 0x00000006082c7980 */ /* 0x000322000c101d00 */
[C---:B--2---:R-:W-:Y:S01]  /*9030*/  LOP3.LUT R10, R7.reuse, 0xffff0000, RZ, 0xc0, !PT ;  /* 0xffff0000070a7812 */ /* 0x044fe200078ec0ff */
[----:B-1----:R-:W-:Y:S01]  /*9040*/  IMAD.U32 R8, R7, 0x10000, RZ ;  /* 0x0001000007087824 */ /* 0x002fe200078e00ff */
        /* <DEDUP_REMOVED lines=27> */
[----:B------:R-:W-:Y:S01]  /*9200*/  FMUL.FTZ R6, R6, R11 ;  /* 0x0000000b06067220 */ /* 0x000fe20000410000 */
[----:B------:R-:W-:Y:S01]  /*9210*/  SHF.L.U32 R11, R45, 0x10, RZ ;  /* 0x000000102d0b7819 */ /* 0x000fe200000006ff */
[----:B------:R-:W-:Y:S02]  /*9220*/  IMAD.U32 R9, R44, 0x10000, RZ ;  /* 0x000100002c097824 */ /* 0x000fe400078e00ff */
[----:B------:R-:W-:Y:S01]  /*9230*/  FMUL.FTZ R2, R2, R29 ;  /* 0x0000001d02027220 */ /* 0x000fe20000410000 */
[----:B------:R-:W-:Y:S01]  /*9240*/  SHF.L.U32 R29, R47, 0x10, RZ ;  /* 0x000000102f1d7819 */ /* 0x000fe200000006ff */
[----:B------:R-:W-:Y:S01]  /*9250*/  FMUL.FTZ R5, R5, R12 ;  /* 0x0000000c05057220 */ /* 0x000fe20000410000 */
[----:B------:R-:W-:Y:S01]  /*9260*/  LOP3.LUT R12, R45, 0xffff0000, RZ, 0xc0, !PT ;  /* 0xffff00002d0c7812 */ /* 0x000fe200078ec0ff */
[----:B------:R-:W-:Y:S01]  /*9270*/  FMUL.FTZ R3, R3, R24 ;  /* 0x0000001803037220 */ /* 0x000fe20000410000 */
[----:B------:R-:W-:Y:S01]  /*9280*/  FMUL.FTZ R4, R4, R27 ;  /* 0x0000001b04047220 */ /* 0x000fe20000410000 */
[C---:B------:R-:W-:Y:S01]  /*9290*/  LOP3.LUT R27, R46.reuse, 0xffff0000, RZ, 0xc0, !PT ;  /* 0xffff00002e1b7812 */ /* 0x040fe200078ec0ff */
[----:B------:R-:W-:Y:S02]  /*92a0*/  IMAD.U32 R24, R46, 0x10000, RZ ;  /* 0x000100002e187824 */ /* 0x000fe400078e00ff */
[----:B------:R-:W-:Y:S01]  /*92b0*/  FFMA.FTZ R0, R33, R9, R0 ;  /* 0x0000000921007223 */ /* 0x000fe20000010000 */
[----:B------:R-:W-:Y:S01]  /*92c0*/  FFMA.FTZ R2, R35, R10, R2 ;  /* 0x0000000a23027223 */ /* 0x000fe20000010002 */
[----:B------:R-:W-:Y:S01]  /*92d0*/  FFMA.FTZ R3, R26, R11, R3 ;  /* 0x0000000b1a037223 */ /* 0x000fe20000010003 */
        /* <DEDUP_REMOVED lines=9> */
.L_x_2449:
[----:B------:R-:W-:Y:S05]  /*9370*/  BSYNC B0 ;  /* 0x0000000000007941 */ /* 0x000fea0003800000 */
.L_x_2448:
[----:B-----5:R4:W-:Y:S01]  /*9380*/  ST.E.128 desc[UR6][R60.64], R28 ;  /* 0x0000001c3c007985 */ /* 0x0209e2000c101d06 */
[----:B------:R-:W-:Y:S01]  /*9390*/  ISETP.GE.AND P1, PT, R14, R25, PT ;  /* 0x000000190e00720c */ /* 0x000fe20003f26270 */
[----:B------:R-:W-:Y:S01]  /*93a0*/  BSSY B0, `(.L_x_2450) ;  /* 0x0000058000007945 */ /* 0x000fe20003800000 */
[C---:B---3--:R-:W-:Y:S01]  /*93b0*/  LEA R48, P0, R89.reuse, R138, 0x1 ;  /* 0x0000008a59307211 */ /* 0x048fe200078008ff */
[----:B--2---:R4:W5:Y:S03]  /*93c0*/  LD.E.128 R8, desc[UR6][R52.64] ;  /* 0x0000000634087980 */ /* 0x004966000c101d00 */
[----:B------:R-:W-:Y:S07]  /*93d0*/  LEA.HI.X R49, R89, R139, R88, 0x1, P0 ;  /* 0x0000008b59317211 */ /* 0x000fee00000f0c58 */
[----:B------:R-:W-:Y:S05]  /*93e0*/  @P1 BRA `(.L_x_2451) ;  /* 0x00000004004c1947 */ /* 0x000fea0003800000 */
[----:B------:R-:W-:Y:S01]  /*93f0*/  LEA.HI R27, R25, R25, RZ, 0x1 ;  /* 0x00000019191b7211 */ /* 0x000fe200078f08ff */
[----:B------:R-:W-:Y:S01]  /*9400*/  IMAD.MOV.U32 R5, RZ, RZ, RZ ;  /* 0x000000ffff057224 */ /* 0x000fe200078e00ff */
[C---:B-----5:R-:W-:Y:S01]  /*9410*/  LOP3.LUT R33, R8.reuse, 0xffff0000, RZ, 0xc0, !PT ;  /* 0xffff000008217812 */ /* 0x060fe200078ec0ff */
[----:B----4-:R-:W-:Y:S01]  /*9420*/  IMAD.MOV.U32 R29, RZ, RZ, RZ ;  /* 0x000000ffff1d7224 */ /* 0x010fe200078e00ff */
[----:B------:R-:W-:Y:S01]  /*9430*/  SHF.R.S32.HI R27, RZ, 0x1, R27 ;  /* 0x00000001ff1b7819 */ /* 0x000fe2000001141b */
[----:B------:R-:W-:Y:S01]  /*9440*/  IMAD.U32 R31, R8, 0x10000, RZ ;  /* 0x00010000081f7824 */ /* 0x000fe200078e00ff */
[----:B------:R-:W-:Y:S01]  /*9450*/  SHF.L.U32 R28, R10, 0x10, RZ ;  /* 0x000000100a1c7819 */ /* 0x000fe200000006ff */
[----:B------:R-:W-:Y:S01]  /*9460*/  IMAD.U32 R26, R9, 0x10000, RZ ;  /* 0x00010000091a7824 */ /* 0x000fe200078e00ff */
[----:B------:R-:W-:Y:S01]  /*9470*/  ISETP.GE.AND P1, PT, R14, R27, PT ;  /* 0x0000001b0e00720c */ /* 0x000fe20003f26270 */
[--C-:B-1----:R-:W-:Y:S01]  /*9480*/  IMAD.MOV.U32 R7, RZ, RZ, R27.reuse ;  /* 0x000000ffff077224 */ /* 0x102fe200078e001b */
[----:B------:R-:W-:Y:S01]  /*9490*/  LOP3.LUT R37, R10, 0xffff0000, RZ, 0xc0, !PT ;  /* 0xffff00000a257812 */ /* 0x000fe200078ec0ff */
[----:B------:R-:W-:Y:S01]  /*94a0*/  IMAD.U32 R30, R11, 0x10000, RZ ;  /* 0x000100000b1e7824 */ /* 0x000fe200078e00ff */
[----:B------:R-:W-:Y:S02]  /*94b0*/  LOP3.LUT R35, R9, 0xffff0000, RZ, 0xc0, !PT ;  /* 0xffff000009237812 */ /* 0x000fe400078ec0ff */
[----:B------:R-:W-:Y:S07]  /*94c0*/  LOP3.LUT R39, R11, 0xffff0000, RZ, 0xc0, !PT ;  /* 0xffff00000b277812 */ /* 0x000fee00078ec0ff */
[C---:B------:R-:W-:Y:S01]  /*94d0*/  @P1 IADD3 R7, -R27.reuse, RZ, RZ ;  /* 0x000000ff1b071210 */ /* 0x040fe20007ffe1ff */
[----:B------:R-:W-:Y:S01]  /*94e0*/  @P1 IMAD.MOV R5, RZ, RZ, -R27 ;  /* 0x000000ffff051224 */ /* 0x000fe200078e0a1b */
[----:B------:R-:W-:Y:S02]  /*94f0*/  @P1 IADD3 R29, -R27, RZ, RZ ;  /* 0x000000ff1b1d1210 */ /* 0x000fe40007ffe1ff */
[C---:B------:R-:W-:Y:S02]  /*9500*/  LEA R2, P0, R7.reuse, R52, 0x1 ;  /* 0x0000003407027211 */ /* 0x040fe400078008ff */
[----:B------:R-:W-:Y:S02]  /*9510*/  IADD3 R0, P2, R150, R5, RZ ;  /* 0x0000000596007210 */ /* 0x000fe40007f5e0ff */
[----:B------:R-:W-:Y:S02]  /*9520*/  LEA.HI.X.SX32 R3, R7, R53, 0x1, P0 ;  /* 0x0000003507037211 */ /* 0x000fe400000f0eff */
[----:B------:R-:W-:Y:S02]  /*9530*/  LEA.HI.X.SX32 R12, R5, R140, 0x1, P2 ;  /* 0x0000008c050c7211 */ /* 0x000fe400010f0eff */
[C---:B------:R-:W-:Y:S01]  /*9540*/  LEA R44, P0, R0.reuse, R128, 0x1 ;  /* 0x00000080002c7211 */ /* 0x040fe200078008ff */
[----:B------:R-:W2:Y:S03]  /*9550*/  LD.E.128 R4, desc[UR6][R2.64] ;  /* 0x0000000602047980 */ /* 0x000ea6000c101d00 */
[----:B------:R-:W-:Y:S02]  /*9560*/  LEA.HI.X R45, R0, R129, R12, 0x1, P0 ;  /* 0x00000081002d7211 */ /* 0x000fe400000f0c0c */
[----:B------:R-:W-:Y:S04]  /*9570*/  IADD3 R27, P0, R150, R29, RZ ;  /* 0x0000001d961b7210 */ /* 0x000fe80007f1e0ff */
[----:B------:R-:W-:Y:S01]  /*9580*/  LEA.HI.X.SX32 R0, R29, R140, 0x1, P0 ;  /* 0x0000008c1d007211 */ /* 0x000fe200000f0eff */
[----:B------:R-:W3:Y:S01]  /*9590*/  LD.E.128 R44, desc[UR6][R44.64] ;  /* 0x000000062c2c7980 */ /* 0x000ee2000c101d00 */
[C---:B------:R-:W-:Y:S04]  /*95a0*/  LEA R40, P0, R27.reuse, R130, 0x1 ;  /* 0x000000821b287211 */ /* 0x040fe800078008ff */
[----:B------:R-:W-:Y:S06]  /*95b0*/  LEA.HI.X R41, R27, R131, R0, 0x1, P0 ;  /* 0x000000831b297211 */ /* 0x000fec00000f0c00 */
        /* <DEDUP_REMOVED lines=22> */
[----:B----4-:R-:W-:Y:S01]  /*9720*/  LOP3.LUT R32, R43, 0xffff0000, RZ, 0xc0, !PT ;  /* 0xffff00002b207812 */ /* 0x010fe200078ec0ff */
[----:B------:R-:W-:Y:S01]  /*9730*/  @!P1 FADD.FTZ R11, -R11, -RZ ;  /* 0x800000ff0b0b9221 */ /* 0x000fe20000010100 */
[----:B------:R-:W-:Y:S01]  /*9740*/  @!P1 FADD.FTZ R24, -R24, -RZ ;  /* 0x800000ff18189221 */ /* 0x000fe20000010100 */
[----:B------:R-:W-:Y:S01]  /*9750*/  FMUL.FTZ R7, R8, R7 ;  /* 0x0000000708077220 */ /* 0x000fe20000410000 */
[----:B------:R-:W-:Y:S01]  /*9760*/  @!P1 FADD.FTZ R25, -R25, -RZ ;  /* 0x800000ff19199221 */ /* 0x000fe20000010100 */
[----:B------:R-:W-:Y:S01]  /*9770*/  FMUL.FTZ R8, R10, R9 ;  /* 0x000000090a087220 */ /* 0x000fe20000410000 */
[----:B------:R-:W-:Y:S01]  /*9780*/  LOP3.LUT R10, R40, 0xffff0000, RZ, 0xc0, !PT ;  /* 0xffff0000280a7812 */ /* 0x000fe200078ec0ff */
[----:B------:R-:W-:Y:S01]  /*9790*/  FMUL.FTZ R0, R0, R29 ;  /* 0x0000001d00007220 */ /* 0x000fe20000410000 */
[----:B------:R-:W-:Y:S02]  /*97a0*/  IMAD.U32 R9, R40, 0x10000, RZ ;  /* 0x0001000028097824 */ /* 0x000fe400078e00ff */
[----:B------:R-:W-:Y:S01]  /*97b0*/  FMUL.FTZ R2, R2, R27 ;  /* 0x0000001b02027220 */ /* 0x000fe20000410000 */
[----:B------:R-:W-:Y:S01]  /*97c0*/  LOP3.LUT R27, R42, 0xffff0000, RZ, 0xc0, !PT ;  /* 0xffff00002a1b7812 */ /* 0x000fe200078ec0ff */
[----:B------:R-:W-:Y:S01]  /*97d0*/  FMUL.FTZ R5, R5, R12 ;  /* 0x0000000c05057220 */ /* 0x000fe20000410000 */
[----:B------:R-:W-:Y:S01]  /*97e0*/  LOP3.LUT R12, R41, 0xffff0000, RZ, 0xc0, !PT ;  /* 0xffff0000290c7812 */ /* 0x000fe200078ec0ff */
[----:B------:R-:W-:Y:S01]  /*97f0*/  FMUL.FTZ R6, R6, R11 ;  /* 0x0000000b06067220 */ /* 0x000fe20000410000 */
[----:B------:R-:W-:Y:S01]  /*9800*/  FMUL.FTZ R3, R3, R24 ;  /* 0x0000001803037220 */ /* 0x000fe20000410000 */
[----:B------:R-:W-:Y:S01]  /*9810*/  SHF.L.U32 R24, R42, 0x10, RZ ;  /* 0x000000102a187819 */ /* 0x000fe200000006ff */
[----:B------:R-:W-:Y:S02]  /*9820*/  IMAD.U32 R11, R41, 0x10000, RZ ;  /* 0x00010000290b7824 */ /* 0x000fe400078e00ff */
[----:B------:R-:W-:Y:S01]  /*9830*/  FMUL.FTZ R4, R4, R25 ;  /* 0x0000001904047220 */ /* 0x000fe20000410000 */
        /* <DEDUP_REMOVED lines=14> */
.L_x_2451:
[----:B------:R-:W-:Y:S05]  /*9920*/  BSYNC B0 ;  /* 0x0000000000007941 */ /* 0x000fea0003800000 */
.L_x_2450:
[----:B-----5:R2:W-:Y:S02]  /*9930*/  ST.E.128 desc[UR6][R48.64], R8 ;  /* 0x0000000830007985 */ /* 0x0205e4000c101d06 */
.L_x_2445:
[----:B------:R-:W-:Y:S05]  /*9940*/  BSYNC B1 ;  /* 0x0000000000017941 */ /* 0x000fea0003800000 */
.L_x_2444:
[----:B------:R-:W5:Y:S02]  /*9950*/  LD.E R3, desc[UR6][R20.64+0xd0] ;  /* 0x0000d00614037980 */ /* 0x000f64000c101900 */
[----:B-----5:R-:W-:Y:S05]  /*9960*/  IMAD.U32 R3, R3, -0x20, RZ ;  /* 0xffffffe003037824 */ /* 0x020fea00078e00ff */
[C---:B------:R-:W-:Y:S02]  /*9970*/  LEA R130, P1, R3.reuse, R130, 0x1 ;  /* 0x0000008203827211 */ /* 0x040fe400078208ff */
[C---:B------:R-:W-:Y:S02]  /*9980*/  LEA R128, P0, R3.reuse, R128, 0x1 ;  /* 0x0000008003807211 */ /* 0x040fe400078008ff */
[C---:B------:R-:W-:Y:S02]  /*9990*/  LEA.HI.X.SX32 R131, R3.reuse, R131, 0x1, P1 ;  /* 0x0000008303837211 */ /* 0x040fe400008f0eff */
[----:B------:R-:W-:Y:S01]  /*99a0*/  LEA.HI.X.SX32 R129, R3, R129, 0x1, P0 ;  /* 0x0000008103817211 */ /* 0x000fe200000f0eff */
[----:B------:R-:W-:Y:S05]  /*99b0*/  BRA `(.L_x_2419) ;  /* 0x0000000000bc7947 */ /* 0x000fea0003800000 */
.L_x_2409:
[----:B------:R-:W2:Y:S01]  /*99c0*/  @P0 LD.E.128 R28, desc[UR6][R126.64] ;  /* 0x000000067e1c0980 */ /* 0x000ea2000c101d00 */
[C---:B------:R-:W-:Y:S04]  /*99d0*/  ISETP.GE.AND P1, PT, R84.reuse, R179, PT ;  /* 0x000000b35400720c */ /* 0x040fe80003f26270 */
[----:B------:R-:W-:Y:S11]  /*99e0*/  ISETP.GE.AND P1, PT, R84, R177, !P1 ;  /* 0x000000b15400720c */ /* 0x000ff60004f26270 */
[----:B------:R-:W-:Y:S02]  /*99f0*/  @!UPT UIADD3 URZ, URZ, URZ, URZ ;  /* 0x0000003f3f3ff290 */ /* 0x000fe4000fffe03f */
[C---:B------:R-:W-:Y:S04]  /*9a00*/  @P1 LEA R36, P2, R104.reuse, R126, 0x1 ;  /* 0x0000007e68241211 */ /* 0x040fe800078408ff */
[----:B------:R-:W-:Y:S01]  /*9a10*/  @P1 LEA.HI.X R37, R104, R127, R103, 0x1, P2 ;  /* 0x0000007f68251211 */ /* 0x000fe200010f0c67 */
[----:B--2---:R-:W-:Y:S04]  /*9a20*/  @P0 ST.E.128 desc[UR6][R138.64], R28 ;  /* 0x0000001c8a000985 */ /* 0x004fe8000c101d06 */
[----:B------:R-:W2:Y:S04]  /*9a30*/  @P0 LD.E.128 R4, desc[UR6][R126.64+0x80] ;  /* 0x000080067e040980 */ /* 0x000ea8000c101d00 */
[----:B--2---:R1:W-:Y:S04]  /*9a40*/  @P0 ST.E.128 desc[UR6][R138.64+0x80], R4 ;  /* 0x000080048a000985 */ /* 0x0043e8000c101d06 */
[----:B------:R-:W2:Y:S04]  /*9a50*/  @P0 LD.E.128 R24, desc[UR6][R126.64+0x100] ;  /* 0x000100067e180980 */ /* 0x000ea8000c101d00 */
[----:B--2---:R2:W-:Y:S01]  /*9a60*/  @P0 ST.E.128 desc[UR6][R138.64+0x100], R24 ;  /* 0x000100188a000985 */ /* 0x0045e2000c101d06 */
[C---:B------:R-:W-:Y:S03]  /*9a70*/  @P1 LEA R34, P0, R75.reuse, R138, 0x1 ;  /* 0x0000008a4b221211 */ /* 0x040fe600078008ff */
[----:B------:R-:W3:Y:S01]  /*9a80*/  @P1 LD.E.128 R8, desc[UR6][R36.64] ;  /* 0x0000000624081980 */ /* 0x000ee2000c101d00 */
[----:B------:R-:W-:Y:S02]  /*9a90*/  @P1 LEA.HI.X R35, R75, R139, R76, 0x1, P0 ;  /* 0x0000008b4b231211 */ /* 0x000fe400000f0c4c */
[C---:B------:R-:W-:Y:S04]  /*9aa0*/  ISETP.GE.AND P0, PT, R83.reuse, R179, PT ;  /* 0x000000b35300720c */ /* 0x040fe80003f06270 */
[----:B------:R-:W-:Y:S11]  /*9ab0*/  ISETP.GE.AND P0, PT, R83, R177, !P0 ;  /* 0x000000b15300720c */ /* 0x000ff60004706270 */
[----:B------:R-:W-:Y:S02]  /*9ac0*/  @!UPT UIADD3 URZ, URZ, URZ, URZ ;  /* 0x0000003f3f3ff290 */ /* 0x000fe4000fffe03f */
[C---:B------:R-:W-:Y:S04]  /*9ad0*/  @P0 LEA R32, P2, R106.reuse, R126, 0x1 ;  /* 0x0000007e6a200211 */ /* 0x040fe800078408ff */
[----:B------:R-:W-:Y:S01]  /*9ae0*/  @P0 LEA.HI.X R33, R106, R127, R105, 0x1, P2 ;  /* 0x0000007f6a210211 */ /* 0x000fe200010f0c69 */
[----:B---3--:R-:W-:Y:S04]  /*9af0*/  @P1 ST.E.128 desc[UR6][R34.64], R8 ;  /* 0x0000000822001985 */ /* 0x008fe8000c101d06 */
[----:B-1----:R-:W3:Y:S04]  /*9b00*/  @P1 LD.E.128 R4, desc[UR6][R36.64+0x80] ;  /* 0x0000800624041980 */ /* 0x002ee8000c101d00 */
[----:B---3--:R-:W-:Y:S04]  /*9b10*/  @P1 ST.E.128 desc[UR6][R34.64+0x80], R4 ;  /* 0x0000800422001985 */ /* 0x008fe8000c101d06 */
[----:B------:R-:W3:Y:S04]  /*9b20*/  @P1 LD.E.128 R28, desc[UR6][R36.64+0x100] ;  /* 0x00010006241c1980 */ /* 0x000ee8000c101d00 */
[----:B---3--:R1:W-:Y:S01]  /*9b30*/  @P1 ST.E.128 desc[UR6][R34.64+0x100], R28 ;  /* 0x0001001c22001985 */ /* 0x0083e2000c101d06 */
[C---:B------:R-:W-:Y:S03]  /*9b40*/  @P0 LEA R2, P1, R100.reuse, R138, 0x1 ;  /* 0x0000008a64020211 */ /* 0x040fe600078208ff */
[----:B--2---:R-:W2:Y:S01]  /*9b50*/  @P0 LD.E.128 R24, desc[UR6][R32.64] ;  /* 0x0000000620180980 */ /* 0x004ea2000c101d00 */
[----:B------:R-:W-:Y:S02]  /*9b60*/  @P0 LEA.HI.X R3, R100, R139, R101, 0x1, P1 ;  /* 0x0000008b64030211 */ /* 0x000fe400008f0c65 */
[C---:B------:R-:W-:Y:S04]  /*9b70*/  ISETP.GE.AND P1, PT, R82.reuse, R179, PT ;  /* 0x000000b35200720c */ /* 0x040fe80003f26270 */
[----:B------:R-:W-:Y:S11]  /*9b80*/  ISETP.GE.AND P1, PT, R82, R177, !P1 ;  /* 0x000000b15200720c */ /* 0x000ff60004f26270 */
[----:B------:R-:W-:Y:S02]  /*9b90*/  @!UPT UIADD3 URZ, URZ, URZ, URZ ;  /* 0x0000003f3f3ff290 */ /* 0x000fe4000fffe03f */
[----:B------:R-:W-:Y:S02]  /*9ba0*/  @P1 IMAD R0, R175, 0x60, RZ ;  /* 0x00000060af001824 */ /* 0x000fe400078e02ff */
[----:B-1----:R-:W-:Y:S04]  /*9bb0*/  @P1 IMAD.WIDE.U32 R34, R174, 0x60, R126 ;  /* 0x00000060ae221825 */ /* 0x002fe800078e007e */
[----:B------:R-:W-:Y:S02]  /*9bc0*/  @P1 IMAD.IADD R35, R35, 0x1, R0 ;  /* 0x0000000123231824 */ /* 0x000fe400078e0200 */
[----:B------:R-:W-:Y:S01]  /*9bd0*/  @P1 IMAD R0, R135, 0x60, RZ ;  /* 0x0000006087001824 */ /* 0x000fe200078e02ff */
[----:B--2---:R1:W-:Y:S04]  /*9be0*/  @P0 ST.E.128 desc[UR6][R2.64], R24 ;  /* 0x0000001802000985 */ /* 0x0043e8000c101d06 */
[----:B------:R-:W2:Y:S04]  /*9bf0*/  @P0 LD.E.128 R8, desc[UR6][R32.64+0x80] ;  /* 0x0000800620080980 */ /* 0x000ea8000c101d00 */
[----:B--2---:R2:W-:Y:S04]  /*9c00*/  @P0 ST.E.128 desc[UR6][R2.64+0x80], R8 ;  /* 0x0000800802000985 */ /* 0x0045e8000c101d06 */
[----:B------:R3:W4:Y:S02]  /*9c10*/  @P0 LD.E.128 R4, desc[UR6][R32.64+0x100] ;  /* 0x0001000620040980 */ /* 0x000724000c101d00 */
[----:B---3--:R-:W-:Y:S04]  /*9c20*/  @P1 IMAD.WIDE.U32 R32, R134, 0x60, R138 ;  /* 0x0000006086201825 */ /* 0x008fe800078e008a */
[----:B------:R-:W-:Y:S01]  /*9c30*/  @P1 IMAD.IADD R33, R33, 0x1, R0 ;  /* 0x0000000121211824 */ /* 0x000fe200078e0200 */
[----:B----4-:R3:W-:Y:S04]  /*9c40*/  @P0 ST.E.128 desc[UR6][R2.64+0x100], R4 ;  /* 0x0001000402000985 */ /* 0x0107e8000c101d06 */
[----:B------:R-:W4:Y:S04]  /*9c50*/  @P1 LD.E.128 R28, desc[UR6][R34.64] ;  /* 0x00000006221c1980 */ /* 0x000f28000c101d00 */
[----:B----4-:R3:W-:Y:S04]  /*9c60*/  @P1 ST.E.128 desc[UR6][R32.64], R28 ;  /* 0x0000001c20001985 */ /* 0x0107e8000c101d06 */
[----:B-1----:R-:W4:Y:S04]  /*9c70*/  @P1 LD.E.128 R24, desc[UR6][R34.64+0x80] ;  /* 0x0000800622181980 */ /* 0x002f28000c101d00 */
[----:B----4-:R3:W-:Y:S04]  /*9c80*/  @P1 ST.E.128 desc[UR6][R32.64+0x80], R24 ;  /* 0x0000801820001985 */ /* 0x0107e8000c101d06 */
[----:B--2---:R-:W2:Y:S04]  /*9c90*/  @P1 LD.E.128 R8, desc[UR6][R34.64+0x100] ;  /* 0x0001000622081980 */ /* 0x004ea8000c101d00 */
[----:B--2---:R3:W-:Y:S02]  /*9ca0*/  @P1 ST.E.128 desc[UR6][R32.64+0x100], R8 ;  /* 0x0001000820001985 */ /* 0x0047e4000c101d06 */
.L_x_2419:
[----:B------:R-:W-:Y:S05]  /*9cb0*/  BSYNC B2 ;  /* 0x0000000000027941 */ /* 0x000fea0003800000 */
.L_x_2408:
[----:B------:R-:W-:Y:S01]  /*9cc0*/  ISETP.NE.U32.AND P1, PT, R212, RZ, PT ;  /* 0x000000ffd400720c */ /* 0x000fe20003f25070 */
[----:B---3--:R-:W3:Y:S01]  /*9cd0*/  LD.E R3, desc[UR6][R20.64+0x128] ;  /* 0x0001280614037980 */ /* 0x008ee2000c101900 */
[----:B------:R-:W-:Y:S02]  /*9ce0*/  BSSY B0, `(.L_x_2452) ;  /* 0x0000060000007945 */ /* 0x000fe40003800000 */
[----:B------:R-:W-:Y:S01]  /*9cf0*/  ISETP.NE.AND.EX P1, PT, R213, RZ, PT, P1 ;  /* 0x000000ffd500720c */ /* 0x000fe20003f25310 */
[----:B---3--:R-:W-:Y:S05]  /*9d00*/  IMAD.U32 R3, R3, -0x40, RZ ;  /* 0xffffffc003037824 */ /* 0x008fea00078e00ff */
[C---:B-12---:R-:W-:Y:S04]  /*9d10*/  LEA R126, P0, R3.reuse, R126, 0x1 ;  /* 0x0000007e037e7211 */ /* 0x046fe800078008ff */
[----:B------:R-:W-:Y:S03]  /*9d20*/  LEA.HI.X.SX32 R127, R3, R127, 0x1, P0 ;  /* 0x0000007f037f7211 */ /* 0x000fe600000f0eff */
[----:B------:R-:W-:Y:S06]  /*9d30*/  @!P1 BRA `(.L_x_2453) ;  /* 0x0000000400409947 */ /* 0x000fec0003800000 */
[----:B------:R-:W-:Y:S04]  /*9d40*/  IADD3 R3, R13, -0x1, RZ ;  /* 0xffffffff0d037810 */ /* 0x000fe80007ffe0ff */
[----:B------:R-:W-:Y:S11]  /*9d50*/  ISETP.GT.AND P0, PT, R3, R102, PT ;  /* 0x000000660300720c */ /* 0x000ff60003f04270 */
[----:B------:R-:W-:Y:S02]  /*9d60*/  @!UPT UIADD3 URZ, URZ, URZ, URZ ;  /* 0x0000003f3f3ff290 */ /* 0x000fe4000fffe03f */
[----:B------:R-:W-:Y:S05]  /*9d70*/  @!P0 BRA `(.L_x_2454) ;  /* 0x0000000400588947 */ /* 0x000fea0003800000 */
[----:B------:R-:W-:Y:S01]  /*9d80*/  IMAD.MOV.U32 R10, RZ, RZ, RZ ;  /* 0x000000ffff0a7224 */ /* 0x000fe200078e00ff */
[----:B------:R-:W2:Y:S01]  /*9d90*/  LD.E R2, desc[UR6][R20.64+0x170] ;  /* 0x0001700614027980 */ /* 0x000ea2000c101900 */
[----:B------:R-:W-:Y:S02]  /*9da0*/  IADD3 R17, R17, -0x80, RZ ;  /* 0xffffff8011117810 */ /* 0x000fe40007ffe0ff */
[----:B------:R-:W-:Y:S01]  /*9db0*/  IABS R6, R16 ;  /* 0x0000001000067213 */ /* 0x000fe20000000000 */
[----:B------:R-:W3:Y:S01]  /*9dc0*/  LD.E.64 R26, desc[UR6][R20.64+0x40] ;  /* 0x00004006141a7980 */ /* 0x000ee2000c101b00 */
[----:B------:R-:W-:Y:S05]  /*9dd0*/  IABS R5, R17 ;  /* 0x0000001100057213 */ /* 0x000fea0000000000 */
[----:B------:R-:W5:Y:S01]  /*9de0*/  LD.E.64 R24, desc[UR6][R20.64+0x20] ;  /* 0x0000200614187980 */ /* 0x000f62000c101b00 */
[-C--:B--2---:R-:W-:Y:S02]  /*9df0*/  IABS R3, R2.reuse ;  /* 0x0000000200037213 */ /* 0x084fe40000000000 */
[----:B------:R-:W-:Y:S02]  /*9e00*/  IABS R7, R2 ;  /* 0x0000000200077213 */ /* 0x000fe40000000000 */
[----:B------:R-:W1:Y:S03]  /*9e10*/  I2F.RP R8, R3 ;  /* 0x0000000300087306 */ /* 0x000e660000209400 */
[----:B------:R-:W-:Y:S07]  /*9e20*/  IMAD.MOV R7, RZ, RZ, -R7 ;  /* 0x000000ffff077224 */ /* 0x000fee00078e0a07 */
[----:B-1----:R-:W1:Y:S02]  /*9e30*/  MUFU.RCP R0, R8 ;  /* 0x0000000800007308 */ /* 0x002e640000001000 */
[----:B-1----:R-:W-:Y:S01]  /*9e40*/  VIADD R4, R0, 0xffffffe ;  /* 0x0ffffffe00047836 */ /* 0x002fe20000000000 */
[----:B------:R-:W2:Y:S07]  /*9e50*/  LD.E.64 R8, desc[UR6][R20.64+0x38] ;  /* 0x0000380614087980 */ /* 0x000eae000c101b00 */
[----:B------:R-:W1:Y:S02]  /*9e60*/  F2I.FTZ.U32.TRUNC.NTZ R11, R4 ;  /* 0x00000004000b7305 */ /* 0x000e64000021f000 */
[--C-:B-1----:R-:W-:Y:S04]  /*9e70*/  IMAD.MOV R0, RZ, RZ, -R11.reuse ;  /* 0x000000ffff007224 */ /* 0x102fe800078e0a0b */
        /* <DEDUP_REMOVED lines=17> */
[-C--:B------:R-:W-:Y:S02]  /*9f90*/  LOP3.LUT R3, R17, R2.reuse, RZ, 0x3c, !PT ;  /* 0x0000000211037212 */ /* 0x080fe400078e3cff */
[----:B------:R-:W-:Y:S02]  /*9fa0*/  ISETP.GE.AND P2, PT, R5, RZ, PT ;  /* 0x000000ff0500720c */ /* 0x000fe40003f46270 */
[----:B------:R-:W-:Y:S02]  /*9fb0*/  ISETP.GE.AND P1, PT, R3, RZ, PT ;  /* 0x000000ff0300720c */ /* 0x000fe40003f26270 */
[----:B------:R-:W-:Y:S01]  /*9fc0*/  LOP3.LUT R3, RZ, R2, RZ, 0x33, !PT ;  /* 0x00000002ff037212 */ /* 0x000fe200078e33ff */
[----:B------:R-:W-:Y:S02]  /*9fd0*/  @P4 VIADD R4, R4, 0x1 ;  /* 0x0000000104044836 */ /* 0x000fe40000000000 */
[----:B------:R-:W-:Y:S06]  /*9fe0*/  @P5 VIADD R0, R0, 0x1 ;  /* 0x0000000100005836 */ /* 0x000fec0000000000 */
[----:B------:R-:W-:Y:S02]  /*9ff0*/  @!P2 IMAD.MOV R0, RZ, RZ, -R0 ;  /* 0x000000ffff00a224 */ /* 0x000fe400078e0a00 */
[----:B------:R-:W-:Y:S04]  /*a000*/  @!P1 IADD3 R4, -R4, RZ, RZ ;  /* 0x000000ff04049210 */ /* 0x000fe80007ffe1ff */
[C---:B------:R-:W-:Y:S02]  /*a010*/  SEL R4, R3.reuse, R4, !P0 ;  /* 0x0000000403047207 */ /* 0x040fe40004000000 */
[----:B------:R-:W-:Y:S02]  /*a020*/  SEL R3, R3, R0, !P0 ;  /* 0x0000000003037207 */ /* 0x000fe40004000000 */
[CC--:B----4-:R-:W-:Y:S02]  /*a030*/  LEA R30, P1, R4.reuse, R212.reuse, 0x2 ;  /* 0x000000d4041e7211 */ /* 0x0d0fe400078210ff */
[C---:B------:R-:W-:Y:S02]  /*a040*/  LEA R28, P0, R3.reuse, R212, 0x2 ;  /* 0x000000d4031c7211 */ /* 0x040fe400078010ff */
[-C--:B------:R-:W-:Y:S02]  /*a050*/  LEA.HI.X.SX32 R31, R4, R213.reuse, 0x2, P1 ;  /* 0x000000d5041f7211 */ /* 0x080fe400008f16ff */
[C---:B------:R-:W-:Y:S01]  /*a060*/  LEA.HI.X.SX32 R29, R3.reuse, R213, 0x2, P0 ;  /* 0x000000d5031d7211 */ /* 0x040fe200000f16ff */
[----:B------:R-:W-:Y:S01]  /*a070*/  IMAD.IADD R3, R3, 0x1, -R4 ;  /* 0x0000000103037824 */ /* 0x000fe200078e0a04 */
[----:B------:R-:W-:Y:S01]  /*a080*/  IADD3 R0, -R16, R17, RZ ;  /* 0x0000001110007210 */ /* 0x000fe20007ffe1ff */
[----:B------:R-:W4:Y:S04]  /*a090*/  LD.E R5, desc[UR6][R30.64] ;  /* 0x000000061e057980 */ /* 0x000f28000c101900 */
[----:B------:R-:W-:Y:S01]  /*a0a0*/  IMAD R0, R3, R2, R0 ;  /* 0x0000000203007224 */ /* 0x000fe200078e0200 */
[----:B------:R-:W4:Y:S03]  /*a0b0*/  LD.E R6, desc[UR6][R28.64] ;  /* 0x000000061c067980 */ /* 0x000f26000c101900 */
[-C--:B---3--:R-:W-:Y:S01]  /*a0c0*/  IMAD R4, R27, R0.reuse, RZ ;  /* 0x000000001b047224 */ /* 0x088fe200078e02ff */
[----:B------:R-:W-:Y:S01]  /*a0d0*/  SHF.R.S32.HI R3, RZ, 0x1f, R0 ;  /* 0x0000001fff037819 */ /* 0x000fe20000011400 */
[----:B------:R-:W-:Y:S01]  /*a0e0*/  IMAD.WIDE.U32 R16, R26, R0, RZ ;  /* 0x000000001a107225 */ /* 0x000fe200078e00ff */
[----:B----4-:R-:W-:Y:S03]  /*a0f0*/  IADD3 R6, -R6, R5, RZ ;  /* 0x0000000506067210 */ /* 0x010fe60007ffe1ff */
[----:B------:R-:W-:Y:S01]  /*a100*/  IMAD R5, R26, R3, R4 ;  /* 0x000000031a057224 */ /* 0x000fe200078e0204 */
[----:B------:R-:W-:Y:S01]  /*a110*/  SHF.R.S32.HI R7, RZ, 0x1f, R6 ;  /* 0x0000001fff077819 */ /* 0x000fe20000011406 */
[-C--:B-----5:R-:W-:Y:S02]  /*a120*/  IMAD R4, R25, R6.reuse, RZ ;  /* 0x0000000619047224 */ /* 0x0a0fe400078e02ff */
[----:B------:R-:W-:Y:S02]  /*a130*/  IMAD.IADD R17, R17, 0x1, R5 ;  /* 0x0000000111117824 */ /* 0x000fe400078e0205 */
[C---:B------:R-:W-:Y:S02]  /*a140*/  IMAD R4, R24.reuse, R7, R4 ;  /* 0x0000000718047224 */ /* 0x040fe400078e0204 */
[----:B------:R-:W-:Y:S04]  /*a150*/  IMAD.WIDE.U32 R24, R24, R6, RZ ;  /* 0x0000000618187225 */ /* 0x000fe800078e00ff */
[----:B--2---:R-:W-:Y:S01]  /*a160*/  IMAD.WIDE.U32 R16, R6, R10, R16 ;  /* 0x0000000a06107225 */ /* 0x004fe200078e0010 */
[----:B------:R-:W-:Y:S03]  /*a170*/  IADD3 R25, R25, R4, RZ ;  /* 0x0000000419197210 */ /* 0x000fe60007ffe0ff */
[----:B------:R-:W-:Y:S01]  /*a180*/  IMAD R6, R11, R6, RZ ;  /* 0x000000060b067224 */ /* 0x000fe200078e02ff */
[----:B------:R-:W-:Y:S01]  /*a190*/  LEA R141, P1, R16, R141, 0x1 ;  /* 0x0000008d108d7211 */ /* 0x000fe200078208ff */
[----:B------:R-:W-:Y:S02]  /*a1a0*/  IMAD R4, R9, R0, RZ ;  /* 0x0000000009047224 */ /* 0x000fe400078e02ff */
        /* <DEDUP_REMOVED lines=9> */
.L_x_2453:
[----:B------:R-:W2:Y:S01]  /*a240*/  LD.E R0, desc[UR6][R20.64+0x40] ;  /* 0x0000400614007980 */ /* 0x000ea2000c101900 */
[----:B------:R-:W-:Y:S02]  /*a250*/  IMAD.MOV.U32 R4, RZ, RZ, R141 ;  /* 0x000000ffff047224 */ /* 0x000fe400078e008d */
[----:B------:R-:W-:Y:S01]  /*a260*/  IMAD.MOV.U32 R5, RZ, RZ, R132 ;  /* 0x000000ffff057224 */ /* 0x000fe200078e0084 */
[----:B------:R-:W3:Y:S02]  /*a270*/  LD.E R3, desc[UR6][R20.64+0x38] ;  /* 0x0000380614037980 */ /* 0x000ee4000c101900 */
[----:B---3--:R-:W-:Y:S02]  /*a280*/  IMAD.U32 R3, R3, -0x40, RZ ;  /* 0xffffffc003037824 */ /* 0x008fe400078e00ff */
[----:B--2---:R-:W-:Y:S03]  /*a290*/  IMAD.U32 R0, R0, -0x40, RZ ;  /* 0xffffffc000007824 */ /* 0x004fe600078e00ff */
[C---:B----4-:R-:W-:Y:S02]  /*a2a0*/  LEA R138, P0, R3.reuse, R138, 0x1 ;  /* 0x0000008a038a7211 */ /* 0x050fe400078008ff */
[C---:B------:R-:W-:Y:S02]  /*a2b0*/  LEA R141, P1, R0.reuse, R4, 0x1 ;  /* 0x00000004008d7211 */ /* 0x040fe400078208ff */
[----:B------:R-:W-:Y:S02]  /*a2c0*/  LEA.HI.X.SX32 R139, R3, R139, 0x1, P0 ;  /* 0x0000008b038b7211 */ /* 0x000fe400000f0eff */
[----:B------:R-:W-:Y:S09]  /*a2d0*/  LEA.HI.X.SX32 R132, R0, R5, 0x1, P1 ;  /* 0x0000000500847211 */ /* 0x000ff200008f0eff */
.L_x_2454:
[----:B------:R-:W-:Y:S05]  /*a2e0*/  BSYNC B0 ;  /* 0x0000000000007941 */ /* 0x000fea0003800000 */
.L_x_2452:
[----:B------:R-:W-:Y:S04]  /*a2f0*/  IADD3 R13, R13, -0x1, RZ ;  /* 0xffffffff0d0d7810 */ /* 0x000fe80007ffe0ff */
[----:B------:R-:W-:Y:S11]  /*a300*/  ISETP.GT.AND P0, PT, R13, R102, PT ;  /* 0x000000660d00720c */ /* 0x000ff60003f04270 */
[----:B------:R-:W-:Y:S02]  /*a310*/  @!UPT UIADD3 URZ, URZ, URZ, URZ ;  /* 0x0000003f3f3ff290 */ /* 0x000fe4000fffe03f */
[----:B------:R-:W-:Y:S05]  /*a320*/  @P0 BRA `(.L_x_2455) ;  /* 0xffffff8400840947 */ /* 0x000fea000383ffff */
.L_x_2407:
[----:B------:R-:W-:Y:S05]  /*a330*/  WARPSYNC.ALL ;  /* 0x0000000000007948 */ /* 0x000fea0003800000 */
[----:B------:R-:W-:Y:S06]  /*a340*/  BAR.SYNC.DEFER_BLOCKING 0x0 ;  /* 0x0000000000007b1d */ /* 0x000fec0000010000 */
[----:B------:R-:W2:Y:S02]  /*a350*/  LD.E R3, desc[UR6][R20.64+0xd0] ;  /* 0x0000d00614037980 */ /* 0x000ea4000c101900 */
        /* <DEDUP_REMOVED lines=12> */
[----:B----4-:R1:W5:Y:S04]  /*a420*/  LD.E.64 R34, desc[UR6][R20.64+0x148] ;  /* 0x0001480614227980 */ /* 0x010368000c101b00 */
[----:B------:R1:W5:Y:S01]  /*a430*/  LD.E.64 R32, desc[UR6][R20.64+0x150] ;  /* 0x0001500614207980 */ /* 0x000362000c101b00 */
[----:B--2---:R-:W-:-:S04]  /*a440*/  ISETP.NE.U32.AND P1, PT, R8, RZ, PT ;  /* 0x000000ff0800720c */ /* 0x004fc80003f25070 */
[----:B------:R-:W-:-:S13]  /*a450*/  ISETP.NE.AND.EX P1, PT, R9, RZ, PT, P1 ;  /* 0x000000ff0900720c */ /* 0x000fda0003f25310 */
[----:B------:R-:W-:-:S04]  /*a460*/  @P1 LEA R10, P0, R206, R8, 0x2 ;  /* 0x00000008ce0a1211 */ /* 0x000fc800078010ff */
[----:B------:R-:W-:-:S05]  /*a470*/  @P1 LEA.HI.X R11, R206, R9, R79, 0x2, P0 ;  /* 0x00000009ce0b1211 */ /* 0x000fca00000f144f */
[----:B------:R-:W2:Y:S01]  /*a480*/  @P1 LD.E R2, desc[UR6][R10.64] ;  /* 0x000000060a021980 */ /* 0x000ea2000c101900 */
[----:B------:R-:W-:Y:S02]  /*a490*/  LEA.HI R17, R3, R3, RZ, 0x1 ;  /* 0x0000000303117211 */ /* 0x000fe400078f08ff */
[----:B------:R-:W-:Y:S02]  /*a4a0*/  IADD3 R7, P1, R7, R162, RZ ;  /* 0x000000a207077210 */ /* 0x000fe40007f3e0ff */
[----:B------:R-:W-:Y:S02]  /*a4b0*/  SHF.R.S32.HI R17, RZ, 0x1, R17 ;  /* 0x00000001ff117819 */ /* 0x000fe40000011411 */
[----:B---3--:R-:W-:Y:S01]  /*a4c0*/  ISETP.NE.AND P4, PT, R0, RZ, PT ;  /* 0x000000ff0000720c */ /* 0x008fe20003f85270 */
[----:B------:R-:W-:Y:S01]  /*a4d0*/  IMAD.MOV.U32 R164, RZ, RZ, R162 ;  /* 0x000000ffffa47224 */ /* 0x000fe200078e00a2 */
[----:B-----5:R-:W-:Y:S01]  /*a4e0*/  LEA R46, P2, R162, R168, 0x1 ;  /* 0x000000a8a22e7211 */ /* 0x020fe200078408ff */
[----:B------:R-:W-:Y:S01]  /*a4f0*/  IMAD R12, R160, R17, R81 ;  /* 0x00000011a00c7224 */ /* 0x000fe200078e0251 */
[----:B------:R-:W-:Y:S01]  /*a500*/  LEA R9, P0, R166, R162, 0x5 ;  /* 0x000000a2a6097211 */ /* 0x000fe200078028ff */
[--C-:B------:R-:W-:Y:S01]  /*a510*/  IMAD.X R5, R5, 0x1, R165.reuse, P1 ;  /* 0x0000000105057824 */ /* 0x100fe200008e06a5 */
[----:B------:R-:W-:Y:S01]  /*a520*/  LEA.HI.X R47, R162, R169, R165, 0x1, P2 ;  /* 0x000000a9a22f7211 */ /* 0x000fe200010f0ca5 */
[----:B------:R-:W-:Y:S01]  /*a530*/  IMAD R4, R167, 0x30, RZ ;  /* 0x00000030a7047824 */ /* 0x000fe200078e02ff */
[C---:B------:R-:W-:Y:S01]  /*a540*/  LEA.HI.X R6, R166.reuse, R165, R167, 0x5, P0 ;  /* 0x000000a5a6067211 */ /* 0x040fe200000f2ca7 */
[----:B------:R-:W-:Y:S01]  /*a550*/  IMAD.WIDE.U32 R164, R166, 0x30, R164 ;  /* 0x00000030a6a47825 */ /* 0x000fe200078e00a4 */
[----:B------:R-:W-:-:S02]  /*a560*/  LEA R44, P1, R7, R168, 0x1 ;  /* 0x000000a8072c7211 */ /* 0x000fc400078208ff */
[-C--:B------:R-:W-:Y:S01]  /*a570*/  LEA R36, P0, R9, R168.reuse, 0x1 ;  /* 0x000000a809247211 */ /* 0x080fe200078008ff */
[----:B------:R-:W-:Y:S02]  /*a580*/  IMAD.IADD R23, R208, 0x1, -R69 ;  /* 0x00000001d0177824 */ /* 0x000fe400078e0a45 */
[----:B------:R-:W-:Y:S01]  /*a590*/  IMAD.IADD R0, R81, 0x1, R12 ;  /* 0x0000000151007824 */ /* 0x000fe200078e020c */
[-C--:B------:R-:W-:Y:S01]  /*a5a0*/  LEA.HI.X R45, R7, R169.reuse, R5, 0x1, P1 ;  /* 0x000000a9072d7211 */ /* 0x080fe200008f0c05 */
[----:B------:R-:W-:Y:S01]  /*a5b0*/  IMAD.IADD R5, R165, 0x1, R4 ;  /* 0x00000001a5057824 */ /* 0x000fe200078e0204 */
[----:B------:R-:W-:Y:S02]  /*a5c0*/  LEA.HI.X R37, R9, R169, R6, 0x1, P0 ;  /* 0x000000a909257211 */ /* 0x000fe400000f0c06 */
[----:B------:R-:W-:Y:S02]  /*a5d0*/  ISETP.GE.AND P0, PT, R160, R23, PT ;  /* 0x00000017a000720c */ /* 0x000fe40003f06270 */
[----:B------:R-:W-:-:S02]  /*a5e0*/  LEA R40, P1, R164, R168, 0x1 ;  /* 0x000000a8a4287211 */ /* 0x000fc400078208ff */
[----:B------:R-:W-:Y:S02]  /*a5f0*/  ISETP.GT.AND P0, PT, R56, -0x8, !P0 ;  /* 0xfffffff83800780c */ /* 0x000fe40004704270 */
[----:B------:R-:W-:Y:S02]  /*a600*/  LEA.HI.X R41, R164, R169, R5, 0x1, P1 ;  /* 0x000000a9a4297211 */ /* 0x000fe400008f0c05 */
[----:B--2---:R-:W-:-:S05]  /*a610*/  IADD3 R2, R2, R80, R69 ;  /* 0x0000005002027210 */ /* 0x004fca0007ffe045 */
[----:B------:R-:W-:-:S05]  /*a620*/  IMAD R39, R2, R17, RZ ;  /* 0x0000001102277224 */ /* 0x000fca00078e02ff */
[----:B------:R-:W-:Y:S02]  /*a630*/  SHF.R.S32.HI R43, RZ, 0x1f, R39 ;  /* 0x0000001fff2b7819 */ /* 0x000fe40000011427 */
[C---:B------:R-:W-:Y:S02]  /*a640*/  IADD3 R13, P3, R39.reuse, R12, RZ ;  /* 0x0000000c270d7210 */ /* 0x040fe40007f7e0ff */
[----:B------:R-:W-:Y:S01]  /*a650*/  IADD3 R39, P2, R39, R0, RZ ;  /* 0x0000000027277210 */ /* 0x000fe20007f5e0ff */
[----:B------:R-:W-:Y:S01]  /*a660*/  IMAD.SHL.U32 R2, R17, 0x10, RZ ;  /* 0x0000001011027824 */ /* 0x000fe200078e00ff */
[-C--:B------:R-:W-:Y:S02]  /*a670*/  LEA.HI.X.SX32 R12, R12, R43.reuse, 0x1, P3 ;  /* 0x0000002b0c0c7211 */ /* 0x080fe400018f0eff */
[----:B------:R-:W-:Y:S01]  /*a680*/  LEA.HI.X.SX32 R43, R0, R43, 0x1, P2 ;  /* 0x0000002b002b7211 */ /* 0x000fe200010f0eff */
[----:B-1----:R-:W-:Y:S08]  /*a690*/  @!P4 BRA `(.L_x_2458) ;  /* 0x000000240040c947 */ /* 0x002ff00003800000 */
[----:B------:R-:W-:Y:S04]  /*a6a0*/  BSSY B1, `(.L_x_2459) ;  /* 0x000008f000017945 */ /* 0x000fe80003800000 */
[----:B------:R-:W-:Y:S05]  /*a6b0*/  @!P0 BRA `(.L_x_2460) ;  /* 0x0000000800348947 */ /* 0x000fea0003800000 */
[----:B------:R1:W5:Y:S01]  /*a6c0*/  LD.E.128 R8, desc[UR6][R46.64] ;  /* 0x000000062e087980 */ /* 0x000362000c101d00 */
[C---:B------:R-:W-:Y:S01]  /*a6d0*/  ISETP.GE.AND P3, PT, R18.reuse, R3, PT ;  /* 0x000000031200720c */ /* 0x040fe20003f66270 */
[C---:B------:R-:W-:Y:S01]  /*a6e0*/  IMAD.SHL.U32 R39, R13.reuse, 0x2, RZ ;  /* 0x000000020d277824 */ /* 0x040fe200078e00ff */
[----:B------:R-:W-:Y:S01]  /*a6f0*/  SHF.L.U64.HI R5, R13, 0x1, R12 ;  /* 0x000000010d057819 */ /* 0x000fe2000001020c */
[----:B------:R-:W-:Y:S01]  /*a700*/  VIADD R0, R18, 0x40 ;  /* 0x0000004012007836 */ /* 0x000fe20000000000 */
[----:B------:R-:W-:Y:S02]  /*a710*/  BSSY B0, `(.L_x_2461) ;  /* 0x000002d000007945 */ /* 0x000fe40003800000 */
[-C--:B------:R-:W-:Y:S02]  /*a720*/  IADD3 R30, P1, R34, R39.reuse, RZ ;  /* 0x00000027221e7210 */ /* 0x080fe40007f3e0ff */
[----:B------:R-:W-:Y:S02]  /*a730*/  IADD3 R38, P0, R32, R39, RZ ;  /* 0x0000002720267210 */ /* 0x000fe40007f1e0ff */
[----:B------:R-:W-:Y:S01]  /*a740*/  ISETP.GE.AND P2, PT, R0, R3, PT ;  /* 0x000000030000720c */ /* 0x000fe20003f46270 */
[----:B------:R-:W-:-:S02]  /*a750*/  IMAD.X R31, R35, 0x1, R5, P1 ;  /* 0x00000001231f7824 */ /* 0x000fc400008e0605 */
[----:B------:R-:W-:Y:S01]  /*a760*/  IMAD.X R39, R33, 0x1, R5, P0 ;  /* 0x0000000121277824 */ /* 0x000fe200000e0605 */
[----:B------:R-:W-:Y:S09]  /*a770*/  @P3 BRA `(.L_x_2462) ;  /* 0x0000000000983947 */ /* 0x000ff20003800000 */
[----:B------:R-:W2:Y:S04]  /*a780*/  LD.E.64 R4, desc[UR6][R38.64] ;  /* 0x0000000626047980 */ /* 0x000ea8000c101b00 */
[----:B------:R-:W3:Y:S01]  /*a790*/  LD.E.64 R6, desc[UR6][R30.64] ;  /* 0x000000061e067980 */ /* 0x000ee2000c101b00 */
        /* <DEDUP_REMOVED lines=36> */
.L_x_2462:
[----:B------:R-:W-:Y:S05]  /*a9e0*/  BSYNC B0 ;  /* 0x0000000000007941 */ /* 0x000fea0003800000 */
.L_x_2461:
[----:B-----5:R2:W-:Y:S04]  /*a9f0*/  STS.128 [R209], R8 ;  /* 0x00000008d1007388 */ /* 0x0205e80000000c00 */
[----:B------:R2:W5:Y:S01]  /*aa00*/  LD.E.128 R24, desc[UR6][R46.64+0x80] ;  /* 0x000080062e187980 */ /* 0x000562000c101d00 */
[----:B------:R-:W-:Y:S04]  /*aa10*/  BSSY B0, `(.L_x_2463) ;  /* 0x0000029000007945 */ /* 0x000fe80003800000 */
[----:B------:R-:W-:Y:S05]  /*aa20*/  @P2 BRA `(.L_x_2464) ;  /* 0x00000000009c2947 */ /* 0x000fea0003800000 */
[----:B------:R-:W3:Y:S04]  /*aa30*/  LD.E.64 R4, desc[UR6][R38.64+0x40] ;  /* 0x0000400626047980 */ /* 0x000ee8000c101b00 */
[----:B------:R-:W4:Y:S01]  /*aa40*/  LD.E.64 R6, desc[UR6][R30.64+0x40] ;  /* 0x000040061e067980 */ /* 0x000f22000c101b00 */
[C---:B--2--5:R-:W-:Y:S01]  /*aa50*/  SHF.L.U32 R8, R25.reuse, 0x10, RZ ;  /* 0x0000001019087819 */ /* 0x064fe200000006ff */
[----:B------:R-:W-:Y:S01]  /*aa60*/  IMAD.U32 R16, R26, 0x10000, RZ ;  /* 0x000100001a107824 */ /* 0x000fe200078e00ff */
[----:B------:R-:W-:Y:S02]  /*aa70*/  LOP3.LUT R0, R25, 0xffff0000, RZ, 0xc0, !PT ;  /* 0xffff000019007812 */ /* 0x000fe400078ec0ff */
[C---:B------:R-:W-:Y:S02]  /*aa80*/  SHF.L.U32 R29, R27.reuse, 0x10, RZ ;  /* 0x000000101b1d7819 */ /* 0x040fe400000006ff */
[----:B------:R-:W-:-:S02]  /*aa90*/  LOP3.LUT R27, R27, 0xffff0000, RZ, 0xc0, !PT ;  /* 0xffff00001b1b7812 */ /* 0x000fc400078ec0ff */
[C---:B------:R-:W-:Y:S02]  /*aaa0*/  SHF.L.U32 R9, R24.reuse, 0x10, RZ ;  /* 0x0000001018097819 */ /* 0x040fe400000006ff */
[----:B------:R-:W-:Y:S02]  /*aab0*/  LOP3.LUT R24, R24, 0xffff0000, RZ, 0xc0, !PT ;  /* 0xffff000018187812 */ /* 0x000fe400078ec0ff */
[----:B------:R-:W-:Y:S02]  /*aac0*/  LOP3.LUT R26, R26, 0xffff0000, RZ, 0xc0, !PT ;  /* 0xffff00001a1a7812 */ /* 0x000fe400078ec0ff */
[----:B---3--:R-:W-:Y:S02]  /*aad0*/  LOP3.LUT R15, R4, 0xffff0000, RZ, 0xc0, !PT ;  /* 0xffff0000040f7812 */ /* 0x008fe400078ec0ff */
[C---:B------:R-:W-:Y:S01]  /*aae0*/  LOP3.LUT R10, R5.reuse, 0xffff0000, RZ, 0xc0, !PT ;  /* 0xffff0000050a7812 */ /* 0x040fe200078ec0ff */
[----:B------:R-:W-:Y:S01]  /*aaf0*/  IMAD.U32 R5, R5, 0x10000, RZ ;  /* 0x0001000005057824 */ /* 0x000fe200078e00ff */
[----:B----4-:R-:W-:Y:S01]  /*ab00*/  LOP3.LUT R25, R6, 0xffff0000, RZ, 0xc0, !PT ;  /* 0xffff000006197812 */ /* 0x010fe200078ec0ff */
[----:B------:R-:W-:Y:S01]  /*ab10*/  FMUL.FTZ R11, R0, R15 ;  /* 0x0000000f000b7220 */ /* 0x000fe20000410000 */
[----:B------:R-:W-:Y:S01]  /*ab20*/  LOP3.LUT R14, R7, 0xffff0000, RZ, 0xc0, !PT ;  /* 0xffff0000070e7812 */ /* 0x000fe200078ec0ff */
[----:B------:R-:W-:Y:S01]  /*ab30*/  FMUL.FTZ R22, R27, R10 ;  /* 0x0000000a1b167220 */ /* 0x000fe20000410000 */
[----:B------:R-:W-:Y:S01]  /*ab40*/  SHF.L.U32 R4, R4, 0x10, RZ ;  /* 0x0000001004047819 */ /* 0x000fe200000006ff */
[-C--:B------:R-:W-:Y:S01]  /*ab50*/  FMUL.FTZ R0, R0, R25.reuse ;  /* 0x0000001900007220 */ /* 0x080fe20000410000 */
[----:B------:R-:W-:Y:S01]  /*ab60*/  FFMA.FTZ R11, R8, R25, -R11 ;  /* 0x00000019080b7223 */ /* 0x000fe2000001080b */
[----:B------:R-:W-:Y:S01]  /*ab70*/  SHF.L.U32 R6, R6, 0x10, RZ ;  /* 0x0000001006067819 */ /* 0x000fe200000006ff */
[-C--:B------:R-:W-:Y:S01]  /*ab80*/  FFMA.FTZ R22, R29, R14.reuse, -R22 ;  /* 0x0000000e1d167223 */ /* 0x080fe20000010816 */
[----:B------:R-:W-:Y:S01]  /*ab90*/  FFMA.FTZ R0, R8, R15, R0 ;  /* 0x0000000f08007223 */ /* 0x000fe20000010000 */
[----:B------:R-:W-:Y:S01]  /*aba0*/  FMUL.FTZ R8, R27, R14 ;  /* 0x0000000e1b087220 */ /* 0x000fe20000410000 */
[----:B------:R-:W-:Y:S01]  /*abb0*/  SHF.L.U32 R7, R7, 0x10, RZ ;  /* 0x0000001007077819 */ /* 0x000fe200000006ff */
[----:B------:R-:W-:Y:S01]  /*abc0*/  FMUL.FTZ R25, R24, R6 ;  /* 0x0000000618197220 */ /* 0x000fe20000410000 */
[----:B------:R-:W-:Y:S01]  /*abd0*/  FMUL.FTZ R15, R26, R5 ;  /* 0x000000051a0f7220 */ /* 0x000fe20000410000 */
[----:B------:R-:W-:Y:S01]  /*abe0*/  FFMA.FTZ R29, R29, R10, R8 ;  /* 0x0000000a1d1d7223 */ /* 0x000fe20000010008 */
[-C--:B------:R-:W-:Y:S01]  /*abf0*/  FMUL.FTZ R8, R24, R4.reuse ;  /* 0x0000000418087220 */ /* 0x080fe20000410000 */
[-C--:B------:R-:W-:Y:S01]  /*ac00*/  FMUL.FTZ R26, R26, R7.reuse ;  /* 0x000000071a1a7220 */ /* 0x080fe20000410000 */
[C---:B------:R-:W-:Y:S01]  /*ac10*/  FFMA.FTZ R25, R9.reuse, R4, R25 ;  /* 0x0000000409197223 */ /* 0x040fe20000010019 */
[C---:B------:R-:W-:Y:S01]  /*ac20*/  FFMA.FTZ R15, R16.reuse, R7, -R15 ;  /* 0x00000007100f7223 */ /* 0x040fe2000001080f */
[----:B------:R-:W-:Y:S01]  /*ac30*/  FFMA.FTZ R8, R9, R6, -R8 ;  /* 0x0000000609087223 */ /* 0x000fe20000010808 */
[----:B------:R-:W-:Y:S01]  /*ac40*/  FFMA.FTZ R26, R16, R5, R26 ;  /* 0x00000005101a7223 */ /* 0x000fe2000001001a */
[----:B------:R-:W-:-:S02]  /*ac50*/  F2FP.BF16.F32.PACK_AB R0, R0, R11 ;  /* 0x0000000b0000723e */ /* 0x000fc400000010ff */
[----:B------:R-:W-:Y:S02]  /*ac60*/  F2FP.BF16.F32.PACK_AB R27, R29, R22 ;  /* 0x000000161d1b723e */ /* 0x000fe400000010ff */
[----:B------:R-:W-:Y:S02]  /*ac70*/  F2FP.BF16.F32.PACK_AB R24, R25, R8 ;  /* 0x000000081918723e */ /* 0x000fe400000010ff */
[----:B------:R-:W-:Y:S02]  /*ac80*/  F2FP.BF16.F32.PACK_AB R26, R26, R15 ;  /* 0x0000000f1a1a723e */ /* 0x000fe400000010ff */
[----:B------:R-:W-:Y:S02]  /*ac90*/  MOV R25, R0 ;  /* 0x0000000000197202 */ /* 0x000fe40000000f00 */
.L_x_2464:
[----:B------:R-:W-:Y:S05]  /*aca0*/  BSYNC B0 ;  /* 0x0000000000007941 */ /* 0x000fea0003800000 */
.L_x_2463:
[----:B-----5:R3:W-:Y:S04]  /*acb0*/  STS.128 [R209+0x2000], R24 ;  /* 0x00200018d1007388 */ /* 0x0207e80000000c00 */
[----:B--2---:R3:W5:Y:S01]  /*acc0*/  LD.E.128 R8, desc[UR6][R46.64+0x100] ;  /* 0x000100062e087980 */ /* 0x004762000c101d00 */
[----:B------:R-:W-:Y:S01]  /*acd0*/  IADD3 R0, R18, 0x80, RZ ;  /* 0x0000008012007810 */ /* 0x000fe20007ffe0ff */
[----:B------:R-:W-:Y:S03]  /*ace0*/  BSSY B0, `(.L_x_2465) ;  /* 0x0000029000007945 */ /* 0x000fe60003800000 */
[----:B------:R-:W-:-:S13]  /*acf0*/  ISETP.GE.AND P0, PT, R0, R3, PT ;  /* 0x000000030000720c */ /* 0x000fda0003f06270 */
[----:B------:R-:W-:Y:S05]  /*ad00*/  @P0 BRA `(.L_x_2466) ;  /* 0x0000000000980947 */ /* 0x000fea0003800000 */
[----:B------:R-:W2:Y:S04]  /*ad10*/  LD.E.64 R4, desc[UR6][R38.64+0x80] ;  /* 0x0000800626047980 */ /* 0x000ea8000c101b00 */
[----:B------:R-:W4:Y:S01]  /*ad20*/  LD.E.64 R6, desc[UR6][R30.64+0x80] ;  /* 0x000080061e067980 */ /* 0x000f22000c101b00 */
[C---:B-----5:R-:W-:Y:S01]  /*ad30*/  LOP3.LUT R0, R9.reuse, 0xffff0000, RZ, 0xc0, !PT ;  /* 0xffff000009007812 */ /* 0x060fe200078ec0ff */
[----:B------:R-:W-:Y:S01]  /*ad40*/  IMAD.U32 R22, R10, 0x10000, RZ ;  /* 0x000100000a167824 */ /* 0x000fe200078e00ff */
[----:B------:R-:W-:Y:S02]  /*ad50*/  SHF.L.U32 R14, R9, 0x10, RZ ;  /* 0x00000010090e7819 */ /* 0x000fe400000006ff */
[C---:B------:R-:W-:Y:S02]  /*ad60*/  SHF.L.U32 R9, R8.reuse, 0x10, RZ ;  /* 0x0000001008097819 */ /* 0x040fe400000006ff */
[----:B---3--:R-:W-:-:S02]  /*ad70*/  LOP3.LUT R24, R8, 0xffff0000, RZ, 0xc0, !PT ;  /* 0xffff000008187812 */ /* 0x008fc400078ec0ff */
        /* <DEDUP_REMOVED lines=31> */
.L_x_2466:
[----:B------:R-:W-:Y:S05]  /*af70*/  BSYNC B0 ;  /* 0x0000000000007941 */ /* 0x000fea0003800000 */
.L_x_2465:
[----:B-----5:R2:W-:Y:S02]  /*af80*/  STS.128 [R209+0x4000], R8 ;  /* 0x00400008d1007388 */ /* 0x0205e40000000c00 */
.L_x_2460:
[----:B------:R-:W-:Y:S05]  /*af90*/  BSYNC B1 ;  /* 0x0000000000017941 */ /* 0x000fea0003800000 */
.L_x_2459:
[----:B------:R-:W-:Y:S01]  /*afa0*/  VIADD R0, R160, 0x10 ;  /* 0x00000010a0007836 */ /* 0x000fe20000000000 */
[----:B------:R-:W-:Y:S04]  /*afb0*/  BSSY B1, `(.L_x_2467) ;  /* 0x0000093000017945 */ /* 0x000fe80003800000 */
[----:B------:R-:W-:-:S04]  /*afc0*/  ISETP.GE.AND P0, PT, R0, R23, PT ;  /* 0x000000170000720c */ /* 0x000fc80003f06270 */
[----:B------:R-:W-:-:S13]  /*afd0*/  ISETP.LT.OR P0, PT, R56, -0x87, P0 ;  /* 0xffffff793800780c */ /* 0x000fda0000701670 */
[----:B------:R-:W-:Y:S05]  /*afe0*/  @P0 BRA `(.L_x_2468) ;  /* 0x00000008003c0947 */ /* 0x000fea0003800000 */
[----:B---3--:R3:W5:Y:S01]  /*aff0*/  LD.E.128 R24, desc[UR6][R44.64] ;  /* 0x000000062c187980 */ /* 0x008762000c101d00 */
[----:B------:R-:W-:Y:S02]  /*b000*/  IADD3 R5, P0, R2, R13, RZ ;  /* 0x0000000d02057210 */ /* 0x000fe40007f1e0ff */
[----:B------:R-:W-:Y:S02]  /*b010*/  ISETP.GE.AND P1, PT, R18, R3, PT ;  /* 0x000000031200720c */ /* 0x000fe40003f26270 */
[----:B------:R-:W-:Y:S01]  /*b020*/  LEA.HI.X.SX32 R4, R2, R12, 0x1, P0 ;  /* 0x0000000c02047211 */ /* 0x000fe200000f0eff */
[C---:B------:R-:W-:Y:S02]  /*b030*/  IMAD.SHL.U32 R39, R5.reuse, 0x2, RZ ;  /* 0x0000000205277824 */ /* 0x040fe400078e00ff */
[----:B------:R-:W-:Y:S01]  /*b040*/  VIADD R2, R18, 0x40 ;  /* 0x0000004012027836 */ /* 0x000fe20000000000 */
[----:B------:R-:W-:Y:S02]  /*b050*/  SHF.L.U64.HI R5, R5, 0x1, R4 ;  /* 0x0000000105057819 */ /* 0x000fe40000010204 */
[----:B------:R-:W-:-:S02]  /*b060*/  IADD3 R28, P3, R34, R39, RZ ;  /* 0x00000027221c7210 */ /* 0x000fc40007f7e0ff */
[----:B------:R-:W-:Y:S01]  /*b070*/  IADD3 R38, P2, R32, R39, RZ ;  /* 0x0000002720267210 */ /* 0x000fe20007f5e0ff */
[----:B------:R-:W-:Y:S01]  /*b080*/  BSSY B0, `(.L_x_2469) ;  /* 0x000002c000007945 */ /* 0x000fe20003800000 */
[----:B------:R-:W-:Y:S01]  /*b090*/  ISETP.GE.AND P0, PT, R2, R3, PT ;  /* 0x000000030200720c */ /* 0x000fe20003f06270 */
[--C-:B------:R-:W-:Y:S02]  /*b0a0*/  IMAD.X R29, R35, 0x1, R5.reuse, P3 ;  /* 0x00000001231d7824 */ /* 0x100fe400018e0605 */
[----:B------:R-:W-:Y:S01]  /*b0b0*/  IMAD.X R39, R33, 0x1, R5, P2 ;  /* 0x0000000121277824 */ /* 0x000fe200010e0605 */
[----:B------:R-:W-:Y:S09]  /*b0c0*/  @P1 BRA `(.L_x_2470) ;  /* 0x00000000009c1947 */ /* 0x000ff20003800000 */
[----:B------:R-:W4:Y:S04]  /*b0d0*/  LD.E.64 R4, desc[UR6][R38.64] ;  /* 0x0000000626047980 */ /* 0x000f28000c101b00 */
[----:B------:R-:W3:Y:S01]  /*b0e0*/  LD.E.64 R6, desc[UR6][R28.64] ;  /* 0x000000061c067980 */ /* 0x000ee2000c101b00 */
        /* <DEDUP_REMOVED lines=8> */
[----:B----4-:R-:W-:Y:S02]  /*b170*/  LOP3.LUT R15, R4, 0xffff0000, RZ, 0xc0, !PT ;  /* 0xffff0000040f7812 */ /* 0x010fe400078ec0ff */
[C---:B------:R-:W-:Y:S01]  /*b180*/  LOP3.LUT R10, R5.reuse, 0xffff0000, RZ, 0xc0, !PT ;  /* 0xffff0000050a7812 */ /* 0x040fe200078ec0ff */
[----:B------:R-:W-:Y:S01]  /*b190*/  IMAD.U32 R5, R5, 0x10000, RZ ;  /* 0x0001000005057824 */ /* 0x000fe200078e00ff */
[----:B---3--:R-:W-:Y:S01]  /*b1a0*/  LOP3.LUT R25, R6, 0xffff0000, RZ, 0xc0, !PT ;  /* 0xffff000006197812 */ /* 0x008fe200078ec0ff */
        /* <DEDUP_REMOVED lines=25> */
.L_x_2470:
[----:B------:R-:W-:Y:S05]  /*b340*/  BSYNC B0 ;  /* 0x0000000000007941 */ /* 0x000fea0003800000 */
.L_x_2469:
[----:B-----5:R4:W-:Y:S04]  /*b350*/  STS.128 [R209+0x800], R24 ;  /* 0x00080018d1007388 */ /* 0x0209e80000000c00 */
[----:B--2---:R4:W5:Y:S01]  /*b360*/  LD.E.128 R8, desc[UR6][R44.64+0x80] ;  /* 0x000080062c087980 */ /* 0x004962000c101d00 */
[----:B------:R-:W-:Y:S04]  /*b370*/  BSSY B0, `(.L_x_2471) ;  /* 0x0000028000007945 */ /* 0x000fe80003800000 */
[----:B------:R-:W-:Y:S05]  /*b380*/  @P0 BRA `(.L_x_2472) ;  /* 0x0000000000980947 */ /* 0x000fea0003800000 */
[----:B------:R-:W2:Y:S04]  /*b390*/  LD.E.64 R4, desc[UR6][R38.64+0x40] ;  /* 0x0000400626047980 */ /* 0x000ea8000c101b00 */
[----:B------:R-:W3:Y:S01]  /*b3a0*/  LD.E.64 R6, desc[UR6][R28.64+0x40] ;  /* 0x000040061c067980 */ /* 0x000ee2000c101b00 */
[C---:B-----5:R-:W-:Y:S01]  /*b3b0*/  LOP3.LUT R2, R9.reuse, 0xffff0000, RZ, 0xc0, !PT ;  /* 0xffff000009027812 */ /* 0x060fe200078ec0ff */
[----:B------:R-:W-:Y:S01]  /*b3c0*/  IMAD.U32 R22, R10, 0x10000, RZ ;  /* 0x000100000a167824 */ /* 0x000fe200078e00ff */
[----:B------:R-:W-:Y:S02]  /*b3d0*/  SHF.L.U32 R14, R9, 0x10, RZ ;  /* 0x00000010090e7819 */ /* 0x000fe400000006ff */
[C---:B------:R-:W-:Y:S02]  /*b3e0*/  SHF.L.U32 R9, R8.reuse, 0x10, RZ ;  /* 0x0000001008097819 */ /* 0x040fe400000006ff */
[----:B----4-:R-:W-:-:S02]  /*b3f0*/  LOP3.LUT R24, R8, 0xffff0000, RZ, 0xc0, !PT ;  /* 0xffff000008187812 */ /* 0x010fc400078ec0ff */
        /* <DEDUP_REMOVED lines=31> */
.L_x_2472:
[----:B------:R-:W-:Y:S05]  /*b5f0*/  BSYNC B0 ;  /* 0x0000000000007941 */ /* 0x000fea0003800000 */
.L_x_2471:
[----:B-----5:R2:W-:Y:S04]  /*b600*/  STS.128 [R209+0x2800], R8 ;  /* 0x00280008d1007388 */ /* 0x0205e80000000c00 */
[----:B-1-34-:R-:W5:Y:S01]  /*b610*/  LD.E.128 R44, desc[UR6][R44.64+0x100] ;  /* 0x000100062c2c7980 */ /* 0x01af62000c101d00 */
[----:B------:R-:W-:Y:S01]  /*b620*/  IADD3 R2, R18, 0x80, RZ ;  /* 0x0000008012027810 */ /* 0x000fe20007ffe0ff */
[----:B------:R-:W-:Y:S03]  /*b630*/  BSSY B0, `(.L_x_2473) ;  /* 0x0000029000007945 */ /* 0x000fe60003800000 */
[----:B------:R-:W-:-:S13]  /*b640*/  ISETP.GE.AND P0, PT, R2, R3, PT ;  /* 0x000000030200720c */ /* 0x000fda0003f06270 */
[----:B------:R-:W-:Y:S05]  /*b650*/  @P0 BRA `(.L_x_2474) ;  /* 0x0000000000980947 */ /* 0x000fea0003800000 */
[----:B------:R-:W3:Y:S04]  /*b660*/  LD.E.64 R4, desc[UR6][R38.64+0x80] ;  /* 0x0000800626047980 */ /* 0x000ee8000c101b00 */
[----:B------:R-:W4:Y:S01]  /*b670*/  LD.E.64 R6, desc[UR6][R28.64+0x80] ;  /* 0x000080061c067980 */ /* 0x000f22000c101b00 */
[C---:B-----5:R-:W-:Y:S01]  /*b680*/  LOP3.LUT R2, R45.reuse, 0xffff0000, RZ, 0xc0, !PT ;  /* 0xffff00002d027812 */ /* 0x060fe200078ec0ff */
[----:B------:R-:W-:Y:S01]  /*b690*/  IMAD.U32 R16, R46, 0x10000, RZ ;  /* 0x000100002e107824 */ /* 0x000fe200078e00ff */
[----:B--2---:R-:W-:Y:S02]  /*b6a0*/  SHF.L.U32 R8, R45, 0x10, RZ ;  /* 0x000000102d087819 */ /* 0x004fe400000006ff */
[C---:B------:R-:W-:Y:S02]  /*b6b0*/  LOP3.LUT R27, R47.reuse, 0xffff0000, RZ, 0xc0, !PT ;  /* 0xffff00002f1b7812 */ /* 0x040fe400078ec0ff */
[----:B------:R-:W-:-:S02]  /*b6c0*/  SHF.L.U32 R31, R47, 0x10, RZ ;  /* 0x000000102f1f7819 */ /* 0x000fc400000006ff */
[----:B------:R-:W-:Y:S02]  /*b6d0*/  SHF.L.U32 R9, R44, 0x10, RZ ;  /* 0x000000102c097819 */ /* 0x000fe400000006ff */
        /* <DEDUP_REMOVED lines=30> */
.L_x_2474:
[----:B------:R-:W-:Y:S05]  /*b8c0*/  BSYNC B0 ;  /* 0x0000000000007941 */ /* 0x000fea0003800000 */
.L_x_2473:
[----:B-----5:R4:W-:Y:S02]  /*b8d0*/  STS.128 [R209+0x4800], R44 ;  /* 0x0048002cd1007388 */ /* 0x0209e40000000c00 */
.L_x_2468:
[----:B------:R-:W-:Y:S05]  /*b8e0*/  BSYNC B1 ;  /* 0x0000000000017941 */ /* 0x000fea0003800000 */
.L_x_2467:
[----:B------:R-:W-:Y:S01]  /*b8f0*/  VIADD R2, R160, 0x20 ;  /* 0x00000020a0027836 */ /* 0x000fe20000000000 */
[----:B------:R-:W-:Y:S04]  /*b900*/  BSSY B1, `(.L_x_2475) ;  /* 0x0000094000017945 */ /* 0x000fe80003800000 */
[----:B------:R-:W-:-:S04]  /*b910*/  ISETP.GE.AND P0, PT, R2, R23, PT ;  /* 0x000000170200720c */ /* 0x000fc80003f06270 */
[----:B------:R-:W-:-:S13]  /*b920*/  ISETP.LT.OR P0, PT, R56, -0x107, P0 ;  /* 0xfffffef93800780c */ /* 0x000fda0000701670 */
[----:B------:R-:W-:Y:S05]  /*b930*/  @P0 BRA `(.L_x_2476) ;  /* 0x0000000800400947 */ /* 0x000fea0003800000 */
[----:B---3--:R3:W5:Y:S01]  /*b940*/  LD.E.128 R24, desc[UR6][R36.64] ;  /* 0x0000000624187980 */ /* 0x008762000c101d00 */
[----:B------:R-:W-:Y:S01]  /*b950*/  IMAD.SHL.U32 R5, R17, 0x20, RZ ;  /* 0x0000002011057824 */ /* 0x000fe200078e00ff */
[C---:B------:R-:W-:Y:S01]  /*b960*/  ISETP.GE.AND P1, PT, R18.reuse, R3, PT ;  /* 0x000000031200720c */ /* 0x040fe20003f26270 */
[----:B------:R-:W-:-:S03]  /*b970*/  VIADD R4, R18, 0x40 ;  /* 0x0000004012047836 */ /* 0x000fc60000000000 */
[----:B------:R-:W-:-:S04]  /*b980*/  IADD3 R6, P0, R5, R13, RZ ;  /* 0x0000000d05067210 */ /* 0x000fc80007f1e0ff */
[----:B------:R-:W-:Y:S01]  /*b990*/  LEA.HI.X.SX32 R5, R5, R12, 0x1, P0 ;  /* 0x0000000c05057211 */ /* 0x000fe200000f0eff */
[----:B------:R-:W-:Y:S01]  /*b9a0*/  IMAD.SHL.U32 R43, R6, 0x2, RZ ;  /* 0x00000002062b7824 */ /* 0x000fe200078e00ff */
[----:B------:R-:W-:Y:S01]  /*b9b0*/  BSSY B0, `(.L_x_2477) ;  /* 0x000002e000007945 */ /* 0x000fe20003800000 */
[----:B------:R-:W-:Y:S02]  /*b9c0*/  ISETP.GE.AND P0, PT, R4, R3, PT ;  /* 0x000000030400720c */ /* 0x000fe40003f06270 */
[----:B------:R-:W-:Y:S02]  /*b9d0*/  SHF.L.U64.HI R5, R6, 0x1, R5 ;  /* 0x0000000106057819 */ /* 0x000fe40000010205 */
[-C--:B------:R-:W-:Y:S02]  /*b9e0*/  IADD3 R28, P3, R34, R43.reuse, RZ ;  /* 0x0000002b221c7210 */ /* 0x080fe40007f7e0ff */
[----:B------:R-:W-:-:S03]  /*b9f0*/  IADD3 R42, P2, R32, R43, RZ ;  /* 0x0000002b202a7210 */ /* 0x000fc60007f5e0ff */
[--C-:B------:R-:W-:Y:S02]  /*ba00*/  IMAD.X R29, R35, 0x1, R5.reuse, P3 ;  /* 0x00000001231d7824 */ /* 0x100fe400018e0605 */
[----:B------:R-:W-:Y:S01]  /*ba10*/  IMAD.X R43, R33, 0x1, R5, P2 ;  /* 0x00000001212b7824 */ /* 0x000fe200010e0605 */
[----:B---3--:R-:W-:Y:S07]  /*ba20*/  @P1 BRA `(.L_x_2478) ;  /* 0x0000000000981947 */ /* 0x008fee0003800000 */
[----:B------:R-:W3:Y:S04]  /*ba30*/  LD.E.64 R4, desc[UR6][R42.64] ;  /* 0x000000062a047980 */ /* 0x000ee8000c101b00 */
[----:B------:R-:W4:Y:S01]  /*ba40*/  LD.E.64 R6, desc[UR6][R28.64] ;  /* 0x000000061c067980 */ /* 0x000f22000c101b00 */
[C---:B--2--5:R-:W-:Y:S02]  /*ba50*/  SHF.L.U32 R9, R25.reuse, 0x10, RZ ;  /* 0x0000001019097819 */ /* 0x064fe400000006ff */
[----:B------:R-:W-:Y:S02]  /*ba60*/  LOP3.LUT R8, R25, 0xffff0000, RZ, 0xc0, !PT ;  /* 0xffff000019087812 */ /* 0x000fe400078ec0ff */
[----:B------:R-:W-:Y:S02]  /*ba70*/  LOP3.LUT R22, R27, 0xffff0000, RZ, 0xc0, !PT ;  /* 0xffff00001b167812 */ /* 0x000fe400078ec0ff */
[----:B------:R-:W-:-:S02]  /*ba80*/  SHF.L.U32 R10, R24, 0x10, RZ ;  /* 0x00000010180a7819 */ /* 0x000fc400000006ff */
[----:B------:R-:W-:Y:S02]  /*ba90*/  LOP3.LUT R30, R24, 0xffff0000, RZ, 0xc0, !PT ;  /* 0xffff0000181e7812 */ /* 0x000fe400078ec0ff */
[----:B------:R-:W-:Y:S01]  /*baa0*/  SHF.L.U32 R24, R27, 0x10, RZ ;  /* 0x000000101b187819 */ /* 0x000fe200000006ff */
[C---:B------:R-:W-:Y:S01]  /*bab0*/  IMAD.U32 R27, R26.reuse, 0x10000, RZ ;  /* 0x000100001a1b7824 */ /* 0x040fe200078e00ff */
[----:B------:R-:W-:Y:S02]  /*bac0*/  LOP3.LUT R26, R26, 0xffff0000, RZ, 0xc0, !PT ;  /* 0xffff00001a1a7812 */ /* 0x000fe400078ec0ff */
[----:B---3--:R-:W-:Y:S02]  /*bad0*/  LOP3.LUT R15, R4, 0xffff0000, RZ, 0xc0, !PT ;  /* 0xffff0000040f7812 */ /* 0x008fe400078ec0ff */
[----:B------:R-:W-:Y:S02]  /*bae0*/  LOP3.LUT R11, R5, 0xffff0000, RZ, 0xc0, !PT ;  /* 0xffff0000050b7812 */ /* 0x000fe400078ec0ff */
        /* <DEDUP_REMOVED lines=16> */
[----:B------:R-:W-:Y:S01]  /*bbf0*/  FMUL.FTZ R30, R30, R39 ;  /* 0x000000271e1e7220 */ /* 0x000fe20000410000 */
        /* <DEDUP_REMOVED lines=9> */
.L_x_2478:
[----:B------:R-:W-:Y:S05]  /*bc90*/  BSYNC B0 ;  /* 0x0000000000007941 */ /* 0x000fea0003800000 */
.L_x_2477:
[----:B-----5:R3:W-:Y:S04]  /*bca0*/  STS.128 [R209+0x1000], R24 ;  /* 0x00100018d1007388 */ /* 0x0207e80000000c00 */
[----:B--2---:R3:W5:Y:S01]  /*bcb0*/  LD.E.128 R8, desc[UR6][R36.64+0x80] ;  /* 0x0000800624087980 */ /* 0x004762000c101d00 */
[----:B------:R-:W-:Y:S04]  /*bcc0*/  BSSY B0, `(.L_x_2479) ;  /* 0x0000029000007945 */ /* 0x000fe80003800000 */
[----:B------:R-:W-:Y:S05]  /*bcd0*/  @P0 BRA `(.L_x_2480) ;  /* 0x00000000009c0947 */ /* 0x000fea0003800000 */
[----:B------:R-:W2:Y:S04]  /*bce0*/  LD.E.64 R4, desc[UR6][R42.64+0x40] ;  /* 0x000040062a047980 */ /* 0x000ea8000c101b00 */
[----:B------:R-:W4:Y:S01]  /*bcf0*/  LD.E.64 R6, desc[UR6][R28.64+0x40] ;  /* 0x000040061c067980 */ /* 0x000f22000c101b00 */
[C---:B-----5:R-:W-:Y:S01]  /*bd00*/  SHF.L.U32 R14, R9.reuse, 0x10, RZ ;  /* 0x00000010090e7819 */ /* 0x060fe200000006ff */
[----:B---3--:R-:W-:Y:S01]  /*bd10*/  IMAD.U32 R26, R10, 0x10000, RZ ;  /* 0x000100000a1a7824 */ /* 0x008fe200078e00ff */
[----:B------:R-:W-:Y:S02]  /*bd20*/  LOP3.LUT R9, R9, 0xffff0000, RZ, 0xc0, !PT ;  /* 0xffff000009097812 */ /* 0x000fe400078ec0ff */
[C---:B------:R-:W-:Y:S02]  /*bd30*/  SHF.L.U32 R15, R8.reuse, 0x10, RZ ;  /* 0x00000010080f7819 */ /* 0x040fe400000006ff */
[----:B------:R-:W-:-:S02]  /*bd40*/  LOP3.LUT R30, R8, 0xffff0000, RZ, 0xc0, !PT ;  /* 0xffff0000081e7812 */ /* 0x000fc400078ec0ff */
[C---:B------:R-:W-:Y:S02]  /*bd50*/  SHF.L.U32 R27, R11.reuse, 0x10, RZ ;  /* 0x000000100b1b7819 */ /* 0x040fe400000006ff */
[----:B------:R-:W-:Y:S02]  /*bd60*/  LOP3.LUT R25, R11, 0xffff0000, RZ, 0xc0, !PT ;  /* 0xffff00000b197812 */ /* 0x000fe400078ec0ff */
[----:B------:R-:W-:Y:S02]  /*bd70*/  LOP3.LUT R31, R10, 0xffff0000, RZ, 0xc0, !PT ;  /* 0xffff00000a1f7812 */ /* 0x000fe400078ec0ff */
[----:B--2---:R-:W-:Y:S02]  /*bd80*/  LOP3.LUT R16, R4, 0xffff0000, RZ, 0xc0, !PT ;  /* 0xffff000004107812 */ /* 0x004fe400078ec0ff */
        /* <DEDUP_REMOVED lines=10> */
[----:B------:R-:W-:Y:S01]  /*be30*/  FFMA.FTZ R10, R27, R22, -R10 ;  /* 0x000000161b0a7223 */ /* 0x000fe2000001080a */
[----:B------:R-:W-:Y:S01]  /*be40*/  FFMA.FTZ R14, R14, R16, R9 ;  /* 0x000000100e0e7223 */ /* 0x000fe20000010009 */
[----:B------:R-:W-:Y:S01]  /*be50*/  FMUL.FTZ R16, R25, R22 ;  /* 0x0000001619107220 */ /* 0x000fe20000410000 */
[----:B------:R-:W-:Y:S01]  /*be60*/  SHF.L.U32 R6, R6, 0x10, RZ ;  /* 0x0000001006067819 */ /* 0x000fe200000006ff */
[----:B------:R-:W-:-:S02]  /*be70*/  FMUL.FTZ R9, R31, R5 ;  /* 0x000000051f097220 */ /* 0x000fc40000410000 */
[----:B------:R-:W-:Y:S01]  /*be80*/  FFMA.FTZ R27, R27, R8, R16 ;  /* 0x000000081b1b7223 */ /* 0x000fe20000010010 */
[-C--:B------:R-:W-:Y:S01]  /*be90*/  FMUL.FTZ R16, R31, R7.reuse ;  /* 0x000000071f107220 */ /* 0x080fe20000410000 */
[C---:B------:R-:W-:Y:S01]  /*bea0*/  FMUL.FTZ R8, R30.reuse, R4 ;  /* 0x000000041e087220 */ /* 0x040fe20000410000 */
[-C--:B------:R-:W-:Y:S01]  /*beb0*/  FMUL.FTZ R25, R30, R6.reuse ;  /* 0x000000061e197220 */ /* 0x080fe20000410000 */
        /* <DEDUP_REMOVED lines=8> */
[----:B------:R-:W-:Y:S02]  /*bf40*/  MOV R9, R14 ;  /* 0x0000000e00097202 */ /* 0x000fe40000000f00 */
.L_x_2480:
[----:B------:R-:W-:Y:S05]  /*bf50*/  BSYNC B0 ;  /* 0x0000000000007941 */ /* 0x000fea0003800000 */
.L_x_2479:
[----:B-----5:R2:W-:Y:S04]  /*bf60*/  STS.128 [R209+0x3000], R8 ;  /* 0x00300008d1007388 */ /* 0x0205e80000000c00 */
[----:B---3--:R-:W5:Y:S01]  /*bf70*/  LD.E.128 R36, desc[UR6][R36.64+0x100] ;  /* 0x0001000624247980 */ /* 0x008f62000c101d00 */
[----:B------:R-:W-:Y:S01]  /*bf80*/  IADD3 R4, R18, 0x80, RZ ;  /* 0x0000008012047810 */ /* 0x000fe20007ffe0ff */
[----:B------:R-:W-:Y:S03]  /*bf90*/  BSSY B0, `(.L_x_2481) ;  /* 0x0000029000007945 */ /* 0x000fe60003800000 */
[----:B------:R-:W-:-:S13]  /*bfa0*/  ISETP.GE.AND P0, PT, R4, R3, PT ;  /* 0x000000030400720c */ /* 0x000fda0003f06270 */
[----:B------:R-:W-:Y:S05]  /*bfb0*/  @P0 BRA `(.L_x_2482) ;  /* 0x0000000000980947 */ /* 0x000fea0003800000 */
[----:B------:R-:W3:Y:S04]  /*bfc0*/  LD.E.64 R4, desc[UR6][R42.64+0x80] ;  /* 0x000080062a047980 */ /* 0x000ee8000c101b00 */
[----:B------:R-:W4:Y:S01]  /*bfd0*/  LD.E.64 R6, desc[UR6][R28.64+0x80] ;  /* 0x000080061c067980 */ /* 0x000f22000c101b00 */
[C---:B--2--5:R-:W-:Y:S01]  /*bfe0*/  LOP3.LUT R8, R37.reuse, 0xffff0000, RZ, 0xc0, !PT ;  /* 0xffff000025087812 */ /* 0x064fe200078ec0ff */
[----:B------:R-:W-:Y:S01]  /*bff0*/  IMAD.U32 R26, R38, 0x10000, RZ ;  /* 0x00010000261a7824 */ /* 0x000fe200078e00ff */
[----:B------:R-:W-:Y:S02]  /*c000*/  SHF.L.U32 R9, R37, 0x10, RZ ;  /* 0x0000001025097819 */ /* 0x000fe400000006ff */
        /* <DEDUP_REMOVED lines=19> */
[C---:B------:R-:W-:Y:S02]  /*c140*/  FFMA.FTZ R27, R24.reuse, R16, -R27 ;  /* 0x00000010181b7223 */ /* 0x040fe4000001081b */
[----:B------:R-:W-:Y:S01]  /*c150*/  FFMA.FTZ R24, R24, R11, R15 ;  /* 0x0000000b18187223 */ /* 0x000fe2000001000f */
[----:B------:R-:W-:Y:S01]  /*c160*/  FMUL.FTZ R11, R36, R25 ;  /* 0x00000019240b7220 */ /* 0x000fe20000410000 */
[----:B------:R-:W-:Y:S01]  /*c170*/  FMUL.FTZ R15, R38, R5 ;  /* 0x00000005260f7220 */ /* 0x000fe20000410000 */
[----:B------:R-:W-:Y:S01]  /*c180*/  FMUL.FTZ R36, R36, R29 ;  /* 0x0000001d24247220 */ /* 0x000fe20000410000 */
[----:B------:R-:W-:Y:S01]  /*c190*/  FMUL.FTZ R38, R38, R7 ;  /* 0x0000000726267220 */ /* 0x000fe20000410000 */
[----:B------:R-:W-:Y:S01]  /*c1a0*/  FFMA.FTZ R11, R10, R29, -R11 ;  /* 0x0000001d0a0b7223 */ /* 0x000fe2000001080b */
[----:B------:R-:W-:Y:S01]  /*c1b0*/  FFMA.FTZ R15, R26, R7, -R15 ;  /* 0x000000071a0f7223 */ /* 0x000fe2000001080f */
[----:B------:R-:W-:Y:S01]  /*c1c0*/  FFMA.FTZ R36, R10, R25, R36 ;  /* 0x000000190a247223 */ /* 0x000fe20000010024 */
[----:B------:R-:W-:Y:S01]  /*c1d0*/  FFMA.FTZ R38, R26, R5, R38 ;  /* 0x000000051a267223 */ /* 0x000fe20000010026 */
[----:B------:R-:W-:-:S02]  /*c1e0*/  F2FP.BF16.F32.PACK_AB R37, R9, R14 ;  /* 0x0000000e0925723e */ /* 0x000fc400000010ff */
[----:B------:R-:W-:Y:S02]  /*c1f0*/  F2FP.BF16.F32.PACK_AB R39, R24, R27 ;  /* 0x0000001b1827723e */ /* 0x000fe400000010ff */
[----:B------:R-:W-:Y:S02]  /*c200*/  F2FP.BF16.F32.PACK_AB R36, R36, R11 ;  /* 0x0000000b2424723e */ /* 0x000fe400000010ff */
[----:B------:R-:W-:Y:S02]  /*c210*/  F2FP.BF16.F32.PACK_AB R38, R38, R15 ;  /* 0x0000000f2626723e */ /* 0x000fe400000010ff */
.L_x_2482:
[----:B------:R-:W-:Y:S05]  /*c220*/  BSYNC B0 ;  /* 0x0000000000007941 */ /* 0x000fea0003800000 */
.L_x_2481:
[----:B-----5:R3:W-:Y:S02]  /*c230*/  STS.128 [R209+0x5000], R36 ;  /* 0x00500024d1007388 */ /* 0x0207e40000000c00 */
.L_x_2476:
[----:B------:R-:W-:Y:S05]  /*c240*/  BSYNC B1 ;  /* 0x0000000000017941 */ /* 0x000fea0003800000 */
.L_x_2475:
[----:B------:R-:W-:-:S05]  /*c250*/  VIADD R16, R160, 0x30 ;  /* 0x00000030a0107836 */ /* 0x000fca0000000000 */
[----:B------:R-:W-:-:S04]  /*c260*/  ISETP.GE.AND P0, PT, R16, R23, PT ;  /* 0x000000171000720c */ /* 0x000fc80003f06270 */
[----:B------:R-:W-:-:S13]  /*c270*/  ISETP.LT.OR P0, PT, R56, -0x187, P0 ;  /* 0xfffffe793800780c */ /* 0x000fda0000701670 */
[----:B------:R-:W-:Y:S05]  /*c280*/  @P0 BRA `(.L_x_2483) ;  /* 0x0000004c00c00947 */ /* 0x000fea0003800000 */
[----:B------:R-:W-:Y:S01]  /*c290*/  IMAD R17, R17, 0x30, RZ ;  /* 0x0000003011117824 */ /* 0x000fe200078e02ff */
[C---:B------:R-:W-:Y:S01]  /*c2a0*/  ISETP.GE.AND P1, PT, R18.reuse, R3, PT ;  /* 0x000000031200720c */ /* 0x040fe20003f26270 */
[----:B------:R-:W-:-:S03]  /*c2b0*/  VIADD R4, R18, 0x40 ;  /* 0x0000004012047836 */ /* 0x000fc60000000000 */
[----:B------:R-:W-:-:S04]  /*c2c0*/  IADD3 R5, P0, R17, R13, RZ ;  /* 0x0000000d11057210 */ /* 0x000fc80007f1e0ff */
[----:B------:R-:W-:Y:S01]  /*c2d0*/  LEA.HI.X.SX32 R12, R17, R12, 0x1, P0 ;  /* 0x0000000c110c7211 */ /* 0x000fe200000f0eff */
[C---:B---3--:R-:W-:Y:S01]  /*c2e0*/  IMAD.SHL.U32 R25, R5.reuse, 0x2, RZ ;  /* 0x0000000205197824 */ /* 0x048fe200078e00ff */
[----:B------:R-:W-:Y:S01]  /*c2f0*/  BSSY B0, `(.L_x_2484) ;  /* 0x000002f000007945 */ /* 0x000fe20003800000 */
[----:B------:R-:W-:Y:S02]  /*c300*/  ISETP.GE.AND P0, PT, R4, R3, PT ;  /* 0x000000030400720c */ /* 0x000fe40003f06270 */
[----:B------:R-:W-:Y:S02]  /*c310*/  SHF.L.U64.HI R5, R5, 0x1, R12 ;  /* 0x0000000105057819 */ /* 0x000fe4000001020c */
[----:B------:R3:W5:Y:S01]  /*c320*/  LD.E.128 R12, desc[UR6][R40.64] ;  /* 0x00000006280c7980 */ /* 0x000762000c101d00 */
[-C--:B------:R-:W-:Y:S02]  /*c330*/  IADD3 R22, P3, R34, R25.reuse, RZ ;  /* 0x0000001922167210 */ /* 0x080fe40007f7e0ff */
[----:B------:R-:W-:-:S03]  /*c340*/  IADD3 R24, P2, R32, R25, RZ ;  /* 0x0000001920187210 */ /* 0x000fc60007f5e0ff */
[--C-:B------:R-:W-:Y:S02]  /*c350*/  IMAD.X R23, R35, 0x1, R5.reuse, P3 ;  /* 0x0000000123177824 */ /* 0x100fe400018e0605 */
[----:B------:R-:W-:Y:S01]  /*c360*/  IMAD.X R25, R33, 0x1, R5, P2 ;  /* 0x0000000121197824 */ /* 0x000fe200010e0605 */
[----:B------:R-:W-:Y:S07]  /*c370*/  @P1 BRA `(.L_x_2485) ;  /* 0x0000000000981947 */ /* 0x000fee0003800000 */
        /* <DEDUP_REMOVED lines=11> */
[----:B------:R-:W-:Y:S02]  /*c430*/  LOP3.LUT R11, R5, 0xffff0000, RZ, 0xc0, !PT ;  /* 0xffff0000050b7812 */ /* 0x000fe400078ec0ff */
        /* <DEDUP_REMOVED lines=26> */
.L_x_2485:
[----:B------:R-:W-:Y:S05]  /*c5e0*/  BSYNC B0 ;  /* 0x0000000000007941 */ /* 0x000fea0003800000 */
.L_x_2484:
[----:B-----5:R1:W-:Y:S04]  /*c5f0*/  STS.128 [R209+0x1800], R12 ;  /* 0x0018000cd1007388 */ /* 0x0203e80000000c00 */
[----:B--2---:R1:W5:Y:S01]  /*c600*/  LD.E.128 R8, desc[UR6][R40.64+0x80] ;  /* 0x0000800628087980 */ /* 0x004362000c101d00 */
[----:B------:R-:W-:Y:S04]  /*c610*/  BSSY B0, `(.L_x_2486) ;  /* 0x0000029000007945 */ /* 0x000fe80003800000 */
[----:B------:R-:W-:Y:S05]  /*c620*/  @P0 BRA `(.L_x_2487) ;  /* 0x00000000009c0947 */ /* 0x000fea0003800000 */
[----:B------:R-:W2:Y:S04]  /*c630*/  LD.E.64 R4, desc[UR6][R24.64+0x40] ;  /* 0x0000400618047980 */ /* 0x000ea8000c101b00 */
[----:B------:R-:W3:Y:S01]  /*c640*/  LD.E.64 R6, desc[UR6][R22.64+0x40] ;  /* 0x0000400616067980 */ /* 0x000ee2000c101b00 */
[C---:B-1---5:R-:W-:Y:S01]  /*c650*/  SHF.L.U32 R12, R9.reuse, 0x10, RZ ;  /* 0x00000010090c7819 */ /* 0x062fe200000006ff */
[----:B------:R-:W-:Y:S01]  /*c660*/  IMAD.U32 R28, R10, 0x10000, RZ ;  /* 0x000100000a1c7824 */ /* 0x000fe200078e00ff */
        /* <DEDUP_REMOVED lines=15> */
[C---:B------:R-:W-:Y:S01]  /*c760*/  FFMA.FTZ R11, R12.reuse, R26, -R11 ;  /* 0x0000001a0c0b7223 */ /* 0x040fe2000001080b */
[----:B------:R-:W-:Y:S01]  /*c770*/  SHF.L.U32 R7, R7, 0x10, RZ ;  /* 0x0000001007077819 */ /* 0x000fe200000006ff */
[-C--:B------:R-:W-:Y:S01]  /*c780*/  FFMA.FTZ R10, R27, R15.reuse, -R10 ;  /* 0x0000000f1b0a7223 */ /* 0x080fe2000001080a */
[----:B------:R-:W-:Y:S01]  /*c790*/  FFMA.FTZ R12, R12, R14, R9 ;  /* 0x0000000e0c0c7223 */ /* 0x000fe20000010009 */
[----:B------:R-:W-:Y:S01]  /*c7a0*/  FMUL.FTZ R14, R17, R15 ;  /* 0x0000000f110e7220 */ /* 0x000fe20000410000 */
[----:B------:R-:W-:Y:S01]  /*c7b0*/  SHF.L.U32 R6, R6, 0x10, RZ ;  /* 0x0000001006067819 */ /* 0x000fe200000006ff */
[C---:B------:R-:W-:Y:S01]  /*c7c0*/  FMUL.FTZ R9, R30.reuse, R5 ;  /* 0x000000051e097220 */ /* 0x040fe20000410000 */
[-C--:B------:R-:W-:Y:S01]  /*c7d0*/  FMUL.FTZ R30, R30, R7.reuse ;  /* 0x000000071e1e7220 */ /* 0x080fe20000410000 */
[----:B------:R-:W-:Y:S01]  /*c7e0*/  FFMA.FTZ R27, R27, R8, R14 ;  /* 0x000000081b1b7223 */ /* 0x000fe2000001000e */
[C---:B------:R-:W-:Y:S01]  /*c7f0*/  FMUL.FTZ R8, R29.reuse, R4 ;  /* 0x000000041d087220 */ /* 0x040fe20000410000 */
[-C--:B------:R-:W-:Y:S01]  /*c800*/  FMUL.FTZ R29, R29, R6.reuse ;  /* 0x000000061d1d7220 */ /* 0x080fe20000410000 */
        /* <DEDUP_REMOVED lines=9> */
.L_x_2487:
[----:B------:R-:W-:Y:S05]  /*c8a0*/  BSYNC B0 ;  /* 0x0000000000007941 */ /* 0x000fea0003800000 */
.L_x_2486:
[----:B-----5:R2:W-:Y:S04]  /*c8b0*/  STS.128 [R209+0x3800], R8 ;  /* 0x00380008d1007388 */ /* 0x0205e80000000c00 */
[----:B-1-3--:R-:W5:Y:S01]  /*c8c0*/  LD.E.128 R40, desc[UR6][R40.64+0x100] ;  /* 0x0001000628287980 */ /* 0x00af62000c101d00 */
        /* <DEDUP_REMOVED lines=42> */
.L_x_2489:
[----:B------:R-:W-:Y:S05]  /*cb70*/  BSYNC B0 ;  /* 0x0000000000007941 */ /* 0x000fea0003800000 */
.L_x_2488:
[----:B-----5:R1:W-:Y:S01]  /*cb80*/  STS.128 [R209+0x5800], R40 ;  /* 0x00580028d1007388 */ /* 0x0203e20000000c00 */
[----:B------:R-:W-:Y:S05]  /*cb90*/  BRA `(.L_x_2483) ;  /* 0x00000044007c7947 */ /* 0x000fea0003800000 */
.L_x_2458:
[----:B------:R-:W-:Y:S04]  /*cba0*/  BSSY B1, `(.L_x_2490) ;  /* 0x0000103000017945 */ /* 0x000fe80003800000 */
[----:B------:R-:W-:Y:S05]  /*cbb0*/  @!P0 BRA `(.L_x_2491) ;  /* 0x0000001000048947 */ /* 0x000fea0003800000 */
[----:B------:R1:W5:Y:S01]  /*cbc0*/  LD.E.128 R24, desc[UR6][R46.64] ;  /* 0x000000062e187980 */ /* 0x000362000c101d00 */
[CC--:B------:R-:W-:Y:S01]  /*cbd0*/  ISETP.GE.AND P1, PT, R18.reuse, R3.reuse, PT ;  /* 0x000000031200720c */ /* 0x0c0fe20003f26270 */
[----:B------:R-:W-:Y:S01]  /*cbe0*/  VIADD R0, R18, 0x40 ;  /* 0x0000004012007836 */ /* 0x000fe20000000000 */
[----:B------:R-:W-:Y:S04]  /*cbf0*/  BSSY B0, `(.L_x_2492) ;  /* 0x0000052000007945 */ /* 0x000fe80003800000 */
[----:B------:R-:W-:-:S07]  /*cc00*/  ISETP.GE.AND P0, PT, R0, R3, PT ;  /* 0x000000030000720c */ /* 0x000fce0003f06270 */
[----:B------:R-:W-:Y:S06]  /*cc10*/  @P1 BRA `(.L_x_2493) ;  /* 0x00000004003c1947 */ /* 0x000fec0003800000 */
[----:B------:R-:W-:Y:S01]  /*cc20*/  ISETP.GE.AND P2, PT, R18, R17, PT ;  /* 0x000000111200720c */ /* 0x000fe20003f46270 */
[----:B------:R-:W-:Y:S02]  /*cc30*/  IMAD.MOV.U32 R4, RZ, RZ, RZ ;  /* 0x000000ffff047224 */ /* 0x000fe400078e00ff */
[----:B------:R-:W-:-:S10]  /*cc40*/  IMAD.MOV.U32 R5, RZ, RZ, R17 ;  /* 0x000000ffff057224 */ /* 0x000fd400078e0011 */
[----:B------:R-:W-:Y:S01]  /*cc50*/  @P2 IADD3 R4, -R17, RZ, RZ ;  /* 0x000000ff11042210 */ /* 0x000fe20007ffe1ff */
        /* <DEDUP_REMOVED lines=9> */
[----:B------:R-:W-:-:S04]  /*ccf0*/  IADD3 R15, P1, R12, R39, RZ ;  /* 0x000000270c0f7210 */ /* 0x000fc80007f3e0ff */
[----:B------:R-:W3:Y:S01]  /*cd00*/  LD.E.128 R8, desc[UR6][R8.64] ;  /* 0x0000000608087980 */ /* 0x000ee2000c101d00 */
        /* <DEDUP_REMOVED lines=19> */
[C---:B---3--:R-:W-:Y:S01]  /*ce40*/  IMAD.U32 R48, R8.reuse, 0x10000, RZ ;  /* 0x0001000008307824 */ /* 0x048fe200078e00ff */
        /* <DEDUP_REMOVED lines=44> */
.L_x_2493:
[----:B------:R-:W-:Y:S05]  /*d110*/  BSYNC B0 ;  /* 0x0000000000007941 */ /* 0x000fea0003800000 */
.L_x_2492:
[----:B-----5:R2:W-:Y:S04]  /*d120*/  STS.128 [R209], R24 ;  /* 0x00000018d1007388 */ /* 0x0205e80000000c00 */
[----:B------:R2:W5:Y:S01]  /*d130*/  LD.E.128 R28, desc[UR6][R46.64+0x80] ;  /* 0x000080062e1c7980 */ /* 0x000562000c101d00 */
[----:B------:R-:W-:Y:S04]  /*d140*/  BSSY B0, `(.L_x_2494) ;  /* 0x0000051000007945 */ /* 0x000fe80003800000 */
        /* <DEDUP_REMOVED lines=11> */
[----:B------:R-:W3:Y:S01]  /*d200*/  LD.E.128 R4, desc[UR6][R4.64+0x80] ;  /* 0x0000800604047980 */ /* 0x000ee2000c101d00 */
[----:B------:R-:W-:Y:S02]  /*d210*/  @P1 IADD3 R0, -R17, RZ, RZ ;  /* 0x000000ff11001210 */ /* 0x000fe40007ffe1ff */
[----:B------:R-:W-:Y:S02]  /*d220*/  LEA.HI.X R9, R11, R33, R9, 0x1, P0 ;  /* 0x000000210b097211 */ /* 0x000fe400000f0c09 */
[----:B------:R-:W-:-:S04]  /*d230*/  IADD3 R15, P0, R0, R39, RZ ;  /* 0x00000027000f7210 */ /* 0x000fc80007f1e0ff */
[----:B------:R-:W4:Y:S01]  /*d240*/  LD.E.128 R8, desc[UR6][R8.64+0x80] ;  /* 0x0000800608087980 */ /* 0x000f22000c101d00 */
[----:B------:R-:W-:Y:S02]  /*d250*/  LEA.HI.X.SX32 R13, R0, R43, 0x1, P0 ;  /* 0x0000002b000d7211 */ /* 0x000fe400000f0eff */
[----:B------:R-:W-:-:S04]  /*d260*/  LEA R12, P0, R15, R34, 0x1 ;  /* 0x000000220f0c7211 */ /* 0x000fc800078008ff */
[----:B------:R-:W-:-:S06]  /*d270*/  LEA.HI.X R13, R15, R35, R13, 0x1, P0 ;  /* 0x000000230f0d7211 */ /* 0x000fcc00000f0c0d */
[----:B------:R-:W4:Y:S01]  /*d280*/  LD.E.128 R12, desc[UR6][R12.64+0x80] ;  /* 0x000080060c0c7980 */ /* 0x000f22000c101d00 */
[C---:B-----5:R-:W-:Y:S01]  /*d290*/  IMAD.U32 R22, R28.reuse, 0x10000, RZ ;  /* 0x000100001c167824 */ /* 0x060fe200078e00ff */
[----:B------:R-:W-:Y:S01]  /*d2a0*/  LOP3.LUT R16, R28, 0xffff0000, RZ, 0xc0, !PT ;  /* 0xffff00001c107812 */ /* 0x000fe200078ec0ff */
[C---:B--2---:R-:W-:Y:S01]  /*d2b0*/  IMAD.U32 R26, R30.reuse, 0x10000, RZ ;  /* 0x000100001e1a7824 */ /* 0x044fe200078e00ff */
        /* <DEDUP_REMOVED lines=30> */
[----:B------:R-:W-:Y:S01]  /*d4a0*/  @!P1 FADD.FTZ R50, -R50, -RZ ;  /* 0x800000ff32329221 */ /* 0x000fe20000010100 */
[----:B------:R-:W-:Y:S01]  /*d4b0*/  @!P1 FADD.FTZ R11, -R11, -RZ ;  /* 0x800000ff0b0b9221 */ /* 0x000fe20000010100 */
[----:B------:R-:W-:Y:S01]  /*d4c0*/  FMUL.FTZ R6, R6, R9 ;  /* 0x0000000906067220 */ /* 0x000fe20000410000 */
[C---:B------:R-:W-:Y:S01]  /*d4d0*/  IMAD.U32 R9, R12.reuse, 0x10000, RZ ;  /* 0x000100000c097824 */ /* 0x040fe200078e00ff */
[----:B------:R-:W-:Y:S01]  /*d4e0*/  LOP3.LUT R8, R12, 0xffff0000, RZ, 0xc0, !PT ;  /* 0xffff00000c087812 */ /* 0x000fe200078ec0ff */
[----:B------:R-:W-:Y:S01]  /*d4f0*/  FMUL.FTZ R5, R5, R10 ;  /* 0x0000000a05057220 */ /* 0x000fe20000410000 */
[----:B------:R-:W-:Y:S01]  /*d500*/  SHF.L.U32 R4, R13, 0x10, RZ ;  /* 0x000000100d047819 */ /* 0x000fe200000006ff */
        /* <DEDUP_REMOVED lines=20> */
.L_x_2495:
[----:B------:R-:W-:Y:S05]  /*d650*/  BSYNC B0 ;  /* 0x0000000000007941 */ /* 0x000fea0003800000 */
.L_x_2494:
[----:B-----5:R3:W-:Y:S04]  /*d660*/  STS.128 [R209+0x2000], R28 ;  /* 0x0020001cd1007388 */ /* 0x0207e80000000c00 */
[----:B--2---:R3:W5:Y:S01]  /*d670*/  LD.E.128 R24, desc[UR6][R46.64+0x100] ;  /* 0x000100062e187980 */ /* 0x004762000c101d00 */
[----:B------:R-:W-:Y:S01]  /*d680*/  IADD3 R0, R18, 0x80, RZ ;  /* 0x0000008012007810 */ /* 0x000fe20007ffe0ff */
[----:B------:R-:W-:Y:S03]  /*d690*/  BSSY B0, `(.L_x_2496) ;  /* 0x0000052000007945 */ /* 0x000fe60003800000 */
[----:B------:R-:W-:-:S13]  /*d6a0*/  ISETP.GE.AND P0, PT, R0, R3, PT ;  /* 0x000000030000720c */ /* 0x000fda0003f06270 */
        /* <DEDUP_REMOVED lines=22> */
[C---:B---3--:R-:W-:Y:S01]  /*d810*/  IMAD.U32 R28, R26.reuse, 0x10000, RZ ;  /* 0x000100001a1c7824 */ /* 0x048fe200078e00ff */
        /* <DEDUP_REMOVED lines=11> */
[----:B-1----:R-:W-:Y:S01]  /*d8d0*/  LOP3.LUT R46, R7, 0xffff0000, RZ, 0xc0, !PT ;  /* 0xffff0000072e7812 */ /* 0x002fe200078ec0ff */
[C---:B----4-:R-:W-:Y:S01]  /*d8e0*/  IMAD.U32 R42, R8.reuse, 0x10000, RZ ;  /* 0x00010000082a7824 */ /* 0x050fe200078e00ff */
        /* <DEDUP_REMOVED lines=44> */
.L_x_2497:
[----:B------:R-:W-:Y:S05]  /*dbb0*/  BSYNC B0 ;  /* 0x0000000000007941 */ /* 0x000fea0003800000 */
.L_x_2496:
[----:B-----5:R2:W-:Y:S02]  /*dbc0*/  STS.128 [R209+0x4000], R24 ;  /* 0x00400018d1007388 */ /* 0x0205e40000000c00 */
.L_x_2491:
[----:B------:R-:W-:Y:S05]  /*dbd0*/  BSYNC B1 ;  /* 0x0000000000017941 */ /* 0x000fea0003800000 */
.L_x_2490:
[----:B------:R-:W-:Y:S01]  /*dbe0*/  VIADD R0, R160, 0x10 ;  /* 0x00000010a0007836 */ /* 0x000fe20000000000 */
[----:B------:R-:W-:Y:S04]  /*dbf0*/  BSSY B1, `(.L_x_2498) ;  /* 0x000010d000017945 */ /* 0x000fe80003800000 */
[----:B------:R-:W-:-:S04]  /*dc00*/  ISETP.GE.AND P0, PT, R0, R23, PT ;  /* 0x000000170000720c */ /* 0x000fc80003f06270 */
[----:B------:R-:W-:-:S13]  /*dc10*/  ISETP.LT.OR P0, PT, R56, -0x87, P0 ;  /* 0xffffff793800780c */ /* 0x000fda0000701670 */
[----:B------:R-:W-:Y:S05]  /*dc20*/  @P0 BRA `(.L_x_2499) ;  /* 0x0000001000240947 */ /* 0x000fea0003800000 */
[----:B---3--:R3:W5:Y:S01]  /*dc30*/  LD.E.128 R28, desc[UR6][R44.64] ;  /* 0x000000062c1c7980 */ /* 0x008762000c101d00 */
[CC--:B------:R-:W-:Y:S01]  /*dc40*/  ISETP.GE.AND P1, PT, R18.reuse, R3.reuse, PT ;  /* 0x000000031200720c */ /* 0x0c0fe20003f26270 */
[----:B------:R-:W-:Y:S01]  /*dc50*/  VIADD R16, R18, 0x40 ;  /* 0x0000004012107836 */ /* 0x000fe20000000000 */
[----:B------:R-:W-:Y:S04]  /*dc60*/  BSSY B0, `(.L_x_2500) ;  /* 0x0000054000007945 */ /* 0x000fe80003800000 */
[----:B------:R-:W-:-:S07]  /*dc70*/  ISETP.GE.AND P0, PT, R16, R3, PT ;  /* 0x000000031000720c */ /* 0x000fce0003f06270 */
[----:B------:R-:W-:Y:S06]  /*dc80*/  @P1 BRA `(.L_x_2501) ;  /* 0x0000000400441947 */ /* 0x000fec0003800000 */
[----:B------:R-:W-:Y:S01]  /*dc90*/  ISETP.GE.AND P1, PT, R18, R17, PT ;  /* 0x000000111200720c */ /* 0x000fe20003f26270 */
        /* <DEDUP_REMOVED lines=14> */
[----:B------:R-:W4:Y:S01]  /*dd80*/  LD.E.128 R8, desc[UR6][R8.64] ;  /* 0x0000000608087980 */ /* 0x000f22000c101d00 */
[----:B------:R-:W-:Y:S02]  /*dd90*/  LEA.HI.X.SX32 R12, R14, R12, 0x1, P2 ;  /* 0x0000000c0e0c7211 */ /* 0x000fe400010f0eff */
[C---:B------:R-:W-:Y:S01]  /*dda0*/  LEA R14, P2, R13.reuse, R34, 0x1 ;  /* 0x000000220d0e7211 */ /* 0x040fe200078408ff */
[----:B------:R-:W3:Y:S03]  /*ddb0*/  LD.E.128 R4, desc[UR6][R4.64] ;  /* 0x0000000604047980 */ /* 0x000ee6000c101d00 */
[----:B------:R-:W-:-:S06]  /*ddc0*/  LEA.HI.X R15, R13, R35, R12, 0x1, P2 ;  /* 0x000000230d0f7211 */ /* 0x000fcc00010f0c0c */
[----:B------:R-:W3:Y:S01]  /*ddd0*/  LD.E.128 R12, desc[UR6][R14.64] ;  /* 0x000000060e0c7980 */ /* 0x000ee2000c101d00 */
[C---:B--2--5:R-:W-:Y:S01]  /*dde0*/  IMAD.U32 R25, R28.reuse, 0x10000, RZ ;  /* 0x000100001c197824 */ /* 0x064fe200078e00ff */
[----:B------:R-:W-:Y:S01]  /*ddf0*/  LOP3.LUT R24, R28, 0xffff0000, RZ, 0xc0, !PT ;  /* 0xffff00001c187812 */ /* 0x000fe200078ec0ff */
[C---:B------:R-:W-:Y:S01]  /*de00*/  IMAD.U32 R38, R31.reuse, 0x10000, RZ ;  /* 0x000100001f267824 */ /* 0x040fe200078e00ff */
[C---:B------:R-:W-:Y:S02]  /*de10*/  SHF.L.U32 R28, R30.reuse, 0x10, RZ ;  /* 0x000000101e1c7819 */ /* 0x040fe400000006ff */
[----:B------:R-:W-:Y:S02]  /*de20*/  LOP3.LUT R27, R30, 0xffff0000, RZ, 0xc0, !PT ;  /* 0xffff00001e1b7812 */ /* 0x000fe400078ec0ff */
[----:B------:R-:W-:Y:S02]  /*de30*/  LOP3.LUT R26, R31, 0xffff0000, RZ, 0xc0, !PT ;  /* 0xffff00001f1a7812 */ /* 0x000fe400078ec0ff */
[C---:B------:R-:W-:Y:S01]  /*de40*/  LOP3.LUT R22, R29.reuse, 0xffff0000, RZ, 0xc0, !PT ;  /* 0xffff00001d167812 */ /* 0x040fe200078ec0ff */
[----:B------:R-:W-:-:S02]  /*de50*/  IMAD.U32 R29, R29, 0x10000, RZ ;  /* 0x000100001d1d7824 */ /* 0x000fc400078e00ff */
[C---:B----4-:R-:W-:Y:S01]  /*de60*/  IMAD.U32 R31, R8.reuse, 0x10000, RZ ;  /* 0x00010000081f7824 */ /* 0x050fe200078e00ff */
[----:B------:R-:W-:Y:S01]  /*de70*/  LOP3.LUT R30, R8, 0xffff0000, RZ, 0xc0, !PT ;  /* 0xffff0000081e7812 */ /* 0x000fe200078ec0ff */
[----:B------:R-:W-:Y:S01]  /*de80*/  IMAD.U32 R42, R10, 0x10000, RZ ;  /* 0x000100000a2a7824 */ /* 0x000fe200078e00ff */
[C---:B------:R-:W-:Y:S01]  /*de90*/  SHF.L.U32 R8, R9.reuse, 0x10, RZ ;  /* 0x0000001009087819 */ /* 0x040fe200000006ff */
[----:B---3--:R-:W-:Y:S01]  /*dea0*/  IMAD.U32 R48, R4, 0x10000, RZ ;  /* 0x0001000004307824 */ /* 0x008fe200078e00ff */
[----:B-1----:R-:W-:Y:S01]  /*deb0*/  LOP3.LUT R46, R9, 0xffff0000, RZ, 0xc0, !PT ;  /* 0xffff0000092e7812 */ /* 0x002fe200078ec0ff */
[----:B------:R-:W-:Y:S01]  /*dec0*/  IMAD.U32 R51, R6, 0x10000, RZ ;  /* 0x0001000006337824 */ /* 0x000fe200078e00ff */
[----:B------:R-:W-:Y:S01]  /*ded0*/  SHF.L.U32 R9, R11, 0x10, RZ ;  /* 0x000000100b097819 */ /* 0x000fe200000006ff */
[----:B------:R-:W-:Y:S01]  /*dee0*/  @!P1 FADD.FTZ R30, -R30, -RZ ;  /* 0x800000ff1e1e9221 */ /* 0x000fe20000010100 */
        /* <DEDUP_REMOVED lines=16> */
[----:B------:R-:W-:Y:S01]  /*dff0*/  FMUL.FTZ R10, R5, R10 ;  /* 0x0000000a050a7220 */ /* 0x000fe20000410000 */
[----:B------:R-:W-:Y:S01]  /*e000*/  FMUL.FTZ R9, R4, R9 ;  /* 0x0000000904097220 */ /* 0x000fe20000410000 */
[----:B------:R-:W-:Y:S01]  /*e010*/  LOP3.LUT R5, R12, 0xffff0000, RZ, 0xc0, !PT ;  /* 0xffff00000c057812 */ /* 0x000fe200078ec0ff */
[----:B------:R-:W-:Y:S01]  /*e020*/  FMUL.FTZ R11, R6, R11 ;  /* 0x0000000b060b7220 */ /* 0x000fe20000410000 */
[----:B------:R-:W-:Y:S01]  /*e030*/  IMAD.U32 R6, R12, 0x10000, RZ ;  /* 0x000100000c067824 */ /* 0x000fe200078e00ff */
[C---:B------:R-:W-:Y:S01]  /*e040*/  SHF.L.U32 R4, R13.reuse, 0x10, RZ ;  /* 0x000000100d047819 */ /* 0x040fe200000006ff */
        /* <DEDUP_REMOVED lines=21> */
.L_x_2501:
[----:B------:R-:W-:Y:S05]  /*e1a0*/  BSYNC B0 ;  /* 0x0000000000007941 */ /* 0x000fea0003800000 */
.L_x_2500:
[----:B-----5:R4:W-:Y:S04]  /*e1b0*/  STS.128 [R209+0x800], R28 ;  /* 0x0008001cd1007388 */ /* 0x0209e80000000c00 */
[----:B--2---:R4:W5:Y:S01]  /*e1c0*/  LD.E.128 R24, desc[UR6][R44.64+0x80] ;  /* 0x000080062c187980 */ /* 0x004962000c101d00 */
[----:B------:R-:W-:Y:S04]  /*e1d0*/  BSSY B0, `(.L_x_2502) ;  /* 0x0000054000007945 */ /* 0x000fe80003800000 */
        /* <DEDUP_REMOVED lines=19> */
[C---:B------:R-:W-:Y:S01]  /*e310*/  LEA R14, P1, R13.reuse, R34, 0x1 ;  /* 0x000000220d0e7211 */ /* 0x040fe200078208ff */
[----:B------:R-:W3:Y:S03]  /*e320*/  LD.E.128 R4, desc[UR6][R4.64+0x80] ;  /* 0x0000800604047980 */ /* 0x000ee6000c101d00 */
[----:B------:R-:W-:-:S06]  /*e330*/  LEA.HI.X R15, R13, R35, R12, 0x1, P1 ;  /* 0x000000230d0f7211 */ /* 0x000fcc00008f0c0c */
[----:B------:R-:W3:Y:S01]  /*e340*/  LD.E.128 R12, desc[UR6][R14.64] ;  /* 0x000000060e0c7980 */ /* 0x000ee2000c101d00 */
[C---:B----45:R-:W-:Y:S01]  /*e350*/  IMAD.U32 R28, R24.reuse, 0x10000, RZ ;  /* 0x00010000181c7824 */ /* 0x070fe200078e00ff */
        /* <DEDUP_REMOVED lines=10> */
[----:B------:R-:W-:Y:S01]  /*e400*/  SHF.L.U32 R8, R9, 0x10, RZ ;  /* 0x0000001009087819 */ /* 0x000fe200000006ff */
[----:B------:R-:W-:Y:S01]  /*e410*/  @!P0 FADD.FTZ R27, -R27, -RZ ;  /* 0x800000ff1b1b8221 */ /* 0x000fe20000010100 */
[----:B------:R-:W-:Y:S01]  /*e420*/  LOP3.LUT R42, R9, 0xffff0000, RZ, 0xc0, !PT ;  /* 0xffff0000092a7812 */ /* 0x000fe200078ec0ff */
[----:B---3--:R-:W-:Y:S01]  /*e430*/  IMAD.U32 R51, R6, 0x10000, RZ ;  /* 0x0001000006337824 */ /* 0x008fe200078e00ff */
[C---:B------:R-:W-:Y:S01]  /*e440*/  SHF.L.U32 R9, R11.reuse, 0x10, RZ ;  /* 0x000000100b097819 */ /* 0x040fe200000006ff */
[----:B-1----:R-:W-:Y:S01]  /*e450*/  IMAD.U32 R46, R4, 0x10000, RZ ;  /* 0x00010000042e7824 */ /* 0x002fe200078e00ff */
        /* <DEDUP_REMOVED lines=12> */
[C---:B------:R-:W-:Y:S01]  /*e520*/  LOP3.LUT R6, R7.reuse, 0xffff0000, RZ, 0xc0, !PT ;  /* 0xffff000007067812 */ /* 0x040fe200078ec0ff */
[----:B------:R-:W-:Y:S01]  /*e530*/  @!P0 FADD.FTZ R38, -R38, -RZ ;  /* 0x800000ff26268221 */ /* 0x000fe20000010100 */
[----:B------:R-:W-:Y:S01]  /*e540*/  SHF.L.U32 R4, R7, 0x10, RZ ;  /* 0x0000001007047819 */ /* 0x000fe200000006ff */
[----:B------:R-:W-:Y:S01]  /*e550*/  FMUL.FTZ R10, R5, R10 ;  /* 0x0000000a050a7220 */ /* 0x000fe20000410000 */
[----:B------:R-:W-:-:S02]  /*e560*/  IMAD.U32 R7, R12, 0x10000, RZ ;  /* 0x000100000c077824 */ /* 0x000fc400078e00ff */
[----:B------:R-:W-:Y:S01]  /*e570*/  FMUL.FTZ R11, R6, R11 ;  /* 0x0000000b060b7220 */ /* 0x000fe20000410000 */
[----:B------:R-:W-:Y:S01]  /*e580*/  LOP3.LUT R6, R12, 0xffff0000, RZ, 0xc0, !PT ;  /* 0xffff00000c067812 */ /* 0x000fe200078ec0ff */
[----:B------:R-:W-:Y:S01]  /*e590*/  FMUL.FTZ R4, R4, R9 ;  /* 0x0000000904047220 */ /* 0x000fe20000410000 */
        /* <DEDUP_REMOVED lines=23> */
.L_x_2503:
[----:B------:R-:W-:Y:S05]  /*e710*/  BSYNC B0 ;  /* 0x0000000000007941 */ /* 0x000fea0003800000 */
.L_x_2502:
[----:B-----5:R2:W-:Y:S04]  /*e720*/  STS.128 [R209+0x2800], R24 ;  /* 0x00280018d1007388 */ /* 0x0205e80000000c00 */
[----:B------:R2:W5:Y:S01]  /*e730*/  LD.E.128 R4, desc[UR6][R44.64+0x100] ;  /* 0x000100062c047980 */ /* 0x000562000c101d00 */
[----:B------:R-:W-:Y:S01]  /*e740*/  IADD3 R8, R18, 0x80, RZ ;  /* 0x0000008012087810 */ /* 0x000fe20007ffe0ff */
[----:B------:R-:W-:Y:S03]  /*e750*/  BSSY B0, `(.L_x_2504) ;  /* 0x0000055000007945 */ /* 0x000fe60003800000 */
[----:B------:R-:W-:-:S13]  /*e760*/  ISETP.GE.AND P0, PT, R8, R3, PT ;  /* 0x000000030800720c */ /* 0x000fda0003f06270 */
[----:B------:R-:W-:Y:S05]  /*e770*/  @P0 BRA `(.L_x_2505) ;  /* 0x0000000400480947 */ /* 0x000fea0003800000 */
[-C--:B------:R-:W-:Y:S01]  /*e780*/  ISETP.GE.AND P0, PT, R8, R17.reuse, PT ;  /* 0x000000110800720c */ /* 0x080fe20003f06270 */
[----:B------:R-:W-:Y:S01]  /*e790*/  VIADD R2, R2, 0x80 ;  /* 0x0000008002027836 */ /* 0x000fe20000000000 */
[----:B------:R-:W-:Y:S01]  /*e7a0*/  MOV R11, R17 ;  /* 0x00000011000b7202 */ /* 0x000fe20000000f00 */
[----:B------:R-:W-:-:S03]  /*e7b0*/  IMAD.MOV.U32 R9, RZ, RZ, RZ ;  /* 0x000000ffff097224 */ /* 0x000fc600078e00ff */
[----:B------:R-:W-:-:S04]  /*e7c0*/  IADD3 R16, P1, R2, R39, RZ ;  /* 0x0000002702107210 */ /* 0x000fc80007f3e0ff */
[----:B------:R-:W-:-:S03]  /*e7d0*/  LEA.HI.X.SX32 R2, R2, R43, 0x1, P1 ;  /* 0x0000002b02027211 */ /* 0x000fc600008f0eff */
[--C-:B------:R-:W-:Y:S02]  /*e7e0*/  @P0 IMAD.MOV R9, RZ, RZ, -R17.reuse ;  /* 0x000000ffff090224 */ /* 0x100fe400078e0a11 */
[----:B------:R-:W-:-:S03]  /*e7f0*/  @P0 IMAD.MOV R11, RZ, RZ, -R17 ;  /* 0x000000ffff0b0224 */ /* 0x000fc600078e0a11 */
[----:B------:R-:W-:Y:S01]  /*e800*/  IADD3 R13, P1, R9, R16, RZ ;  /* 0x00000010090d7210 */ /* 0x000fe20007f3e0ff */
[----:B------:R-:W-:-:S03]  /*e810*/  IMAD.WIDE R10, R11, 0x2, R44 ;  /* 0x000000020b0a7825 */ /* 0x000fc600078e022c */
[----:B------:R-:W-:Y:S02]  /*e820*/  LEA.HI.X.SX32 R12, R9, R2, 0x1, P1 ;  /* 0x00000002090c7211 */ /* 0x000fe400008f0eff */
[C---:B------:R-:W-:Y:S01]  /*e830*/  LEA R14, P1, R13.reuse, R32, 0x1 ;  /* 0x000000200d0e7211 */ /* 0x040fe200078208ff */
[----:B------:R-:W3:Y:S01]  /*e840*/  LD.E.128 R8, desc[UR6][R10.64+0x100] ;  /* 0x000100060a087980 */ /* 0x000ee2000c101d00 */
[----:B--2---:R-:W-:Y:S01]  /*e850*/  MOV R25, RZ ;  /* 0x000000ff00197202 */ /* 0x004fe20000000f00 */
[----:B------:R-:W-:Y:S01]  /*e860*/  @P0 IMAD.MOV R25, RZ, RZ, -R17 ;  /* 0x000000ffff190224 */ /* 0x000fe200078e0a11 */
[----:B------:R-:W-:-:S04]  /*e870*/  LEA.HI.X R15, R13, R33, R12, 0x1, P1 ;  /* 0x000000210d0f7211 */ /* 0x000fc800008f0c0c */
[C---:B------:R-:W-:Y:S02]  /*e880*/  IADD3 R27, P1, R25.reuse, R16, RZ ;  /* 0x00000010191b7210 */ /* 0x040fe40007f3e0ff */
[----:B------:R-:W2:Y:S02]  /*e890*/  LD.E.128 R12, desc[UR6][R14.64] ;  /* 0x000000060e0c7980 */ /* 0x000ea4000c101d00 */
[----:B------:R-:W-:Y:S02]  /*e8a0*/  LEA.HI.X.SX32 R2, R25, R2, 0x1, P1 ;  /* 0x0000000219027211 */ /* 0x000fe400008f0eff */
[----:B------:R-:W-:-:S04]  /*e8b0*/  LEA R24, P1, R27, R34, 0x1 ;  /* 0x000000221b187211 */ /* 0x000fc800078208ff */
[----:B------:R-:W-:-:S06]  /*e8c0*/  LEA.HI.X R25, R27, R35, R2, 0x1, P1 ;  /* 0x000000231b197211 */ /* 0x000fcc00008f0c02 */
[----:B------:R-:W2:Y:S01]  /*e8d0*/  LD.E.128 R24, desc[UR6][R24.64] ;  /* 0x0000000618187980 */ /* 0x000ea2000c101d00 */
[C---:B-----5:R-:W-:Y:S01]  /*e8e0*/  LOP3.LUT R2, R5.reuse, 0xffff0000, RZ, 0xc0, !PT ;  /* 0xffff000005027812 */ /* 0x060fe200078ec0ff */
[----:B------:R-:W-:Y:S01]  /*e8f0*/  IMAD.U32 R16, R4, 0x10000, RZ ;  /* 0x0001000004107824 */ /* 0x000fe200078e00ff */
[----:B----4-:R-:W-:Y:S01]  /*e900*/  SHF.L.U32 R28, R5, 0x10, RZ ;  /* 0x00000010051c7819 */ /* 0x010fe200000006ff */
[----:B------:R-:W-:Y:S01]  /*e910*/  IMAD.U32 R22, R6, 0x10000, RZ ;  /* 0x0001000006167824 */ /* 0x000fe200078e00ff */
[C---:B------:R-:W-:Y:S02]  /*e920*/  LOP3.LUT R5, R7.reuse, 0xffff0000, RZ, 0xc0, !PT ;  /* 0xffff000007057812 */ /* 0x040fe400078ec0ff */
[----:B------:R-:W-:Y:S02]  /*e930*/  SHF.L.U32 R30, R7, 0x10, RZ ;  /* 0x00000010071e7819 */ /* 0x000fe400000006ff */
[----:B------:R-:W-:Y:S02]  /*e940*/  LOP3.LUT R4, R4, 0xffff0000, RZ, 0xc0, !PT ;  /* 0xffff000004047812 */ /* 0x000fe400078ec0ff */
[----:B------:R-:W-:-:S02]  /*e950*/  LOP3.LUT R6, R6, 0xffff0000, RZ, 0xc0, !PT ;  /* 0xffff000006067812 */ /* 0x000fc400078ec0ff */
[C---:B---3--:R-:W-:Y:S01]  /*e960*/  SHF.L.U32 R7, R9.reuse, 0x10, RZ ;  /* 0x0000001009077819 */ /* 0x048fe200000006ff */
[----:B------:R-:W-:Y:S01]  /*e970*/  IMAD.U32 R29, R8, 0x10000, RZ ;  /* 0x00010000081d7824 */ /* 0x000fe200078e00ff */
[----:B------:R-:W-:Y:S01]  /*e980*/  LOP3.LUT R38, R9, 0xffff0000, RZ, 0xc0, !PT ;  /* 0xffff000009267812 */ /* 0x000fe200078ec0ff */
[----:B------:R-:W-:Y:S01]  /*e990*/  IMAD.U32 R31, R10, 0x10000, RZ ;  /* 0x000100000a1f7824 */ /* 0x000fe200078e00ff */
[C---:B------:R-:W-:Y:S02]  /*e9a0*/  SHF.L.U32 R9, R11.reuse, 0x10, RZ ;  /* 0x000000100b097819 */ /* 0x040fe400000006ff */
[----:B------:R-:W-:Y:S02]  /*e9b0*/  LOP3.LUT R44, R11, 0xffff0000, RZ, 0xc0, !PT ;  /* 0xffff00000b2c7812 */ /* 0x000fe400078ec0ff */
[----:B------:R-:W-:Y:S01]  /*e9c0*/  LOP3.LUT R8, R8, 0xffff0000, RZ, 0xc0, !PT ;  /* 0xffff000008087812 */ /* 0x000fe200078ec0ff */
[C---:B--2---:R-:W-:Y:S01]  /*e9d0*/  IMAD.U32 R42, R12.reuse, 0x10000, RZ ;  /* 0x000100000c2a7824 */ /* 0x044fe200078e00ff */
[----:B------:R-:W-:Y:S01]  /*e9e0*/  LOP3.LUT R11, R12, 0xffff0000, RZ, 0xc0, !PT ;  /* 0xffff00000c0b7812 */ /* 0x000fe200078ec0ff */
[----:B-1----:R-:W-:Y:S01]  /*e9f0*/  IMAD.U32 R46, R14, 0x10000, RZ ;  /* 0x000100000e2e7824 */ /* 0x002fe200078e00ff */
        /* <DEDUP_REMOVED lines=13> */
[----:B------:R-:W-:Y:S01]  /*ead0*/  @!P0 FADD.FTZ R15, -R15, -RZ ;  /* 0x800000ff0f0f8221 */ /* 0x000fe20000010100 */
        /* <DEDUP_REMOVED lines=8> */
[----:B------:R-:W-:Y:S01]  /*eb60*/  IMAD.U32 R24, R26, 0x10000, RZ ;  /* 0x000100001a187824 */ /* 0x000fe200078e00ff */
        /* <DEDUP_REMOVED lines=19> */
.L_x_2505:
[----:B------:R-:W-:Y:S05]  /*eca0*/  BSYNC B0 ;  /* 0x0000000000007941 */ /* 0x000fea0003800000 */
.L_x_2504:
[----:B-----5:R1:W-:Y:S02]  /*ecb0*/  STS.128 [R209+0x4800], R4 ;  /* 0x00480004d1007388 */ /* 0x0203e40000000c00 */
.L_x_2499:
[----:B------:R-:W-:Y:S05]  /*ecc0*/  BSYNC B1 ;  /* 0x0000000000017941 */ /* 0x000fea0003800000 */
.L_x_2498:
[----:B------:R-:W-:Y:S01]  /*ecd0*/  VIADD R2, R160, 0x20 ;  /* 0x00000020a0027836 */ /* 0x000fe20000000000 */
[----:B------:R-:W-:Y:S04]  /*ece0*/  BSSY B1, `(.L_x_2506) ;  /* 0x000010f000017945 */ /* 0x000fe80003800000 */
[----:B------:R-:W-:-:S04]  /*ecf0*/  ISETP.GE.AND P0, PT, R2, R23, PT ;  /* 0x000000170200720c */ /* 0x000fc80003f06270 */
[----:B------:R-:W-:-:S13]  /*ed00*/  ISETP.LT.OR P0, PT, R56, -0x107, P0 ;  /* 0xfffffef93800780c */ /* 0x000fda0000701670 */
[----:B------:R-:W-:Y:S05]  /*ed10*/  @P0 BRA `(.L_x_2507) ;  /* 0x00000010002c0947 */ /* 0x000fea0003800000 */
[----:B---34-:R3:W5:Y:S01]  /*ed20*/  LD.E.128 R28, desc[UR6][R36.64] ;  /* 0x00000006241c7980 */ /* 0x018762000c101d00 */
[CC--:B------:R-:W-:Y:S01]  /*ed30*/  ISETP.GE.AND P1, PT, R18.reuse, R3.reuse, PT ;  /* 0x000000031200720c */ /* 0x0c0fe20003f26270 */
[----:B------:R-:W-:Y:S01]  /*ed40*/  VIADD R16, R18, 0x40 ;  /* 0x0000004012107836 */ /* 0x000fe20000000000 */
[----:B------:R-:W-:Y:S04]  /*ed50*/  BSSY B0, `(.L_x_2508) ;  /* 0x0000055000007945 */ /* 0x000fe80003800000 */
[----:B------:R-:W-:-:S07]  /*ed60*/  ISETP.GE.AND P0, PT, R16, R3, PT ;  /* 0x000000031000720c */ /* 0x000fce0003f06270 */
[----:B------:R-:W-:Y:S06]  /*ed70*/  @P1 BRA `(.L_x_2509) ;  /* 0x0000000400481947 */ /* 0x000fec0003800000 */
[----:B------:R-:W-:Y:S01]  /*ed80*/  ISETP.GE.AND P1, PT, R18, R17, PT ;  /* 0x000000111200720c */ /* 0x000fe20003f26270 */
[----:B------:R-:W-:Y:S02]  /*ed90*/  IMAD.SHL.U32 R12, R17, 0x20, RZ ;  /* 0x00000020110c7824 */ /* 0x000fe400078e00ff */
[----:B-1----:R-:W-:Y:S02]  /*eda0*/  IMAD.MOV.U32 R7, RZ, RZ, RZ ;  /* 0x000000ffff077224 */ /* 0x002fe400078e00ff */
        /* <DEDUP_REMOVED lines=13> */
[----:B------:R-:W4:Y:S02]  /*ee80*/  LD.E.128 R8, desc[UR6][R8.64] ;  /* 0x0000000608087980 */ /* 0x000f24000c101d00 */
        /* <DEDUP_REMOVED lines=8> */
[----:B------:R-:W-:Y:S02]  /*ef10*/  LOP3.LUT R27, R30, 0xffff0000, RZ, 0xc0, !PT ;  /* 0xffff00001e1b7812 */ /* 0x000fe400078ec0ff */
[C---:B------:R-:W-:Y:S02]  /*ef20*/  LOP3.LUT R26, R31.reuse, 0xffff0000, RZ, 0xc0, !PT ;  /* 0xffff00001f1a7812 */ /* 0x040fe400078ec0ff */
[----:B------:R-:W-:Y:S02]  /*ef30*/  SHF.L.U32 R38, R31, 0x10, RZ ;  /* 0x000000101f267819 */ /* 0x000fe400000006ff */
[----:B------:R-:W-:-:S02]  /*ef40*/  LOP3.LUT R22, R29, 0xffff0000, RZ, 0xc0, !PT ;  /* 0xffff00001d167812 */ /* 0x000fc400078ec0ff */
[----:B------:R-:W-:Y:S01]  /*ef50*/  SHF.L.U32 R29, R29, 0x10, RZ ;  /* 0x000000101d1d7819 */ /* 0x000fe200000006ff */
[C---:B----4-:R-:W-:Y:S01]  /*ef60*/  IMAD.U32 R31, R8.reuse, 0x10000, RZ ;  /* 0x00010000081f7824 */ /* 0x050fe200078e00ff */
[----:B------:R-:W-:Y:S01]  /*ef70*/  LOP3.LUT R30, R8, 0xffff0000, RZ, 0xc0, !PT ;  /* 0xffff0000081e7812 */ /* 0x000fe200078ec0ff */
[----:B------:R-:W-:Y:S01]  /*ef80*/  IMAD.U32 R42, R10, 0x10000, RZ ;  /* 0x000100000a2a7824 */ /* 0x000fe200078e00ff */
[----:B------:R-:W-:Y:S01]  /*ef90*/  SHF.L.U32 R8, R9, 0x10, RZ ;  /* 0x0000001009087819 */ /* 0x000fe200000006ff */
[----:B------:R-:W-:Y:S01]  /*efa0*/  @!P1 FADD.FTZ R31, -R31, -RZ ;  /* 0x800000ff1f1f9221 */ /* 0x000fe20000010100 */
        /* <DEDUP_REMOVED lines=47> */
.L_x_2509:
[----:B------:R-:W-:Y:S05]  /*f2a0*/  BSYNC B0 ;  /* 0x0000000000007941 */ /* 0x000fea0003800000 */
.L_x_2508:
[----:B-----5:R4:W-:Y:S04]  /*f2b0*/  STS.128 [R209+0x1000], R28 ;  /* 0x0010001cd1007388 */ /* 0x0209e80000000c00 */
[----:B--2---:R4:W5:Y:S01]  /*f2c0*/  LD.E.128 R24, desc[UR6][R36.64+0x80] ;  /* 0x0000800624187980 */ /* 0x004962000c101d00 */
[----:B------:R-:W-:Y:S04]  /*f2d0*/  BSSY B0, `(.L_x_2510) ;  /* 0x0000054000007945 */ /* 0x000fe80003800000 */
        /* <DEDUP_REMOVED lines=26> */
[----:B------:R-:W-:Y:S01]  /*f480*/  LOP3.LUT R16, R25, 0xffff0000, RZ, 0xc0, !PT ;  /* 0xffff000019107812 */ /* 0x000fe200078ec0ff */
[C---:B------:R-:W-:Y:S01]  /*f490*/  IMAD.U32 R31, R27.reuse, 0x10000, RZ ;  /* 0x000100001b1f7824 */ /* 0x040fe200078e00ff */
[C---:B------:R-:W-:Y:S02]  /*f4a0*/  SHF.L.U32 R29, R26.reuse, 0x10, RZ ;  /* 0x000000101a1d7819 */ /* 0x040fe400000006ff */
[----:B------:R-:W-:Y:S02]  /*f4b0*/  LOP3.LUT R25, R26, 0xffff0000, RZ, 0xc0, !PT ;  /* 0xffff00001a197812 */ /* 0x000fe400078ec0ff */
[----:B------:R-:W-:Y:S01]  /*f4c0*/  LOP3.LUT R24, R27, 0xffff0000, RZ, 0xc0, !PT ;  /* 0xffff00001b187812 */ /* 0x000fe200078ec0ff */
[C---:B--2---:R-:W-:Y:S01]  /*f4d0*/  IMAD.U32 R27, R8.reuse, 0x10000, RZ ;  /* 0x00010000081b7824 */ /* 0x044fe200078e00ff */
[----:B------:R-:W-:Y:S01]  /*f4e0*/  LOP3.LUT R26, R8, 0xffff0000, RZ, 0xc0, !PT ;  /* 0xffff0000081a7812 */ /* 0x000fe200078ec0ff */
[----:B------:R-:W-:Y:S01]  /*f4f0*/  IMAD.U32 R38, R10, 0x10000, RZ ;  /* 0x000100000a267824 */ /* 0x000fe200078e00ff */
[C---:B------:R-:W-:Y:S01]  /*f500*/  SHF.L.U32 R8, R9.reuse, 0x10, RZ ;  /* 0x0000001009087819 */ /* 0x040fe200000006ff */
[----:B---3--:R-:W-:Y:S01]  /*f510*/  IMAD.U32 R49, R6, 0x10000, RZ ;  /* 0x0001000006317824 */ /* 0x008fe200078e00ff */
        /* <DEDUP_REMOVED lines=47> */
.L_x_2511:
[----:B------:R-:W-:Y:S05]  /*f810*/  BSYNC B0 ;  /* 0x0000000000007941 */ /* 0x000fea0003800000 */
.L_x_2510:
[----:B-----5:R2:W-:Y:S04]  /*f820*/  STS.128 [R209+0x3000], R24 ;  /* 0x00300018d1007388 */ /* 0x0205e80000000c00 */
[----:B------:R2:W5:Y:S01]  /*f830*/  LD.E.128 R8, desc[UR6][R36.64+0x100] ;  /* 0x0001000624087980 */ /* 0x000562000c101d00 */
[----:B-1----:R-:W-:Y:S01]  /*f840*/  IADD3 R4, R18, 0x80, RZ ;  /* 0x0000008012047810 */ /* 0x002fe20007ffe0ff */
[----:B------:R-:W-:Y:S03]  /*f850*/  BSSY B0, `(.L_x_2512) ;  /* 0x0000056000007945 */ /* 0x000fe60003800000 */
[----:B------:R-:W-:-:S13]  /*f860*/  ISETP.GE.AND P0, PT, R4, R3, PT ;  /* 0x000000030400720c */ /* 0x000fda0003f06270 */
        /* <DEDUP_REMOVED lines=8> */
[----:B--2---:R-:W-:Y:S02]  /*f8f0*/  IMAD.MOV.U32 R25, RZ, RZ, RZ ;  /* 0x000000ffff197224 */ /* 0x004fe400078e00ff */
[----:B------:R-:W-:Y:S01]  /*f900*/  @P0 IMAD.MOV R13, RZ, RZ, -R17 ;  /* 0x000000ffff0d0224 */ /* 0x000fe200078e0a11 */
[----:B------:R-:W-:-:S04]  /*f910*/  IADD3 R7, P1, R5, R22, RZ ;  /* 0x0000001605077210 */ /* 0x000fc80007f3e0ff */
[----:B------:R-:W-:Y:S02]  /*f920*/  LEA.HI.X.SX32 R5, R5, R16, 0x1, P1 ;  /* 0x0000001005057211 */ /* 0x000fe400008f0eff */
[----:B------:R-:W-:Y:S02]  /*f930*/  LEA R4, P1, R7, R32, 0x1 ;  /* 0x0000002007047211 */ /* 0x000fe400078208ff */
[----:B------:R-:W-:Y:S02]  /*f940*/  @P0 IADD3 R25, -R17, RZ, RZ ;  /* 0x000000ff11190210 */ /* 0x000fe40007ffe1ff */
[----:B------:R-:W-:Y:S02]  /*f950*/  LEA.HI.X R5, R7, R33, R5, 0x1, P1 ;  /* 0x0000002107057211 */ /* 0x000fe400008f0c05 */
[----:B------:R-:W-:Y:S01]  /*f960*/  IADD3 R27, P1, R25, R22, RZ ;  /* 0x00000016191b7210 */ /* 0x000fe20007f3e0ff */
[----:B------:R-:W-:-:S03]  /*f970*/  IMAD.WIDE R12, R13, 0x2, R36 ;  /* 0x000000020d0c7825 */ /* 0x000fc600078e0224 */
[----:B------:R-:W2:Y:S01]  /*f980*/  LD.E.128 R4, desc[UR6][R4.64] ;  /* 0x0000000604047980 */ /* 0x000ea2000c101d00 */
[----:B------:R-:W-:Y:S02]  /*f990*/  LEA.HI.X.SX32 R16, R25, R16, 0x1, P1 ;  /* 0x0000001019107211 */ /* 0x000fe400008f0eff */
[C---:B------:R-:W-:Y:S01]  /*f9a0*/  LEA R24, P1, R27.reuse, R34, 0x1 ;  /* 0x000000221b187211 */ /* 0x040fe200078208ff */
[----:B------:R-:W3:Y:S03]  /*f9b0*/  LD.E.128 R12, desc[UR6][R12.64+0x100] ;  /* 0x000100060c0c7980 */ /* 0x000ee6000c101d00 */
[----:B------:R-:W-:-:S06]  /*f9c0*/  LEA.HI.X R25, R27, R35, R16, 0x1, P1 ;  /* 0x000000231b197211 */ /* 0x000fcc00008f0c10 */
[----:B------:R-:W3:Y:S01]  /*f9d0*/  LD.E.128 R24, desc[UR6][R24.64] ;  /* 0x0000000618187980 */ /* 0x000ee2000c101d00 */
[C---:B-----5:R-:W-:Y:S01]  /*f9e0*/  IMAD.U32 R22, R8.reuse, 0x10000, RZ ;  /* 0x0001000008167824 */ /* 0x060fe200078e00ff */
[----:B------:R-:W-:Y:S01]  /*f9f0*/  LOP3.LUT R16, R8, 0xffff0000, RZ, 0xc0, !PT ;  /* 0xffff000008107812 */ /* 0x000fe200078ec0ff */
[C---:B----4-:R-:W-:Y:S01]  /*fa00*/  IMAD.U32 R29, R9.reuse, 0x10000, RZ ;  /* 0x00010000091d7824 */ /* 0x050fe200078e00ff */
[----:B------:R-:W-:Y:S01]  /*fa10*/  LOP3.LUT R8, R9, 0xffff0000, RZ, 0xc0, !PT ;  /* 0xffff000009087812 */ /* 0x000fe200078ec0ff */
[C---:B------:R-:W-:Y:S01]  /*fa20*/  IMAD.U32 R31, R11.reuse, 0x10000, RZ ;  /* 0x000100000b1f7824 */ /* 0x040fe200078e00ff */
[----:B------:R-:W-:Y:S02]  /*fa30*/  LOP3.LUT R9, R11, 0xffff0000, RZ, 0xc0, !PT ;  /* 0xffff00000b097812 */ /* 0x000fe400078ec0ff */
[C---:B------:R-:W-:Y:S02]  /*fa40*/  SHF.L.U32 R28, R10.reuse, 0x10, RZ ;  /* 0x000000100a1c7819 */ /* 0x040fe400000006ff */
[----:B------:R-:W-:Y:S01]  /*fa50*/  LOP3.LUT R10, R10, 0xffff0000, RZ, 0xc0, !PT ;  /* 0xffff00000a0a7812 */ /* 0x000fe200078ec0ff */
[C---:B--2---:R-:W-:Y:S01]  /*fa60*/  IMAD.U32 R30, R4.reuse, 0x10000, RZ ;  /* 0x00010000041e7824 */ /* 0x044fe200078e00ff */
[----:B------:R-:W-:Y:S01]  /*fa70*/  LOP3.LUT R11, R4, 0xffff0000, RZ, 0xc0, !PT ;  /* 0xffff0000040b7812 */ /* 0x000fe200078ec0ff */
[C---:B---3--:R-:W-:Y:S01]  /*fa80*/  IMAD.U32 R36, R6.reuse, 0x10000, RZ ;  /* 0x0001000006247824 */ /* 0x048fe200078e00ff */
[----:B------:R-:W-:Y:S01]  /*fa90*/  SHF.L.U32 R4, R5, 0x10, RZ ;  /* 0x0000001005047819 */ /* 0x000fe200000006ff */
[----:B------:R-:W-:Y:S01]  /*faa0*/  IMAD.U32 R45, R13, 0x10000, RZ ;  /* 0x000100000d2d7824 */ /* 0x000fe200078e00ff */
        /* <DEDUP_REMOVED lines=11> */
[C---:B------:R-:W-:Y:S01]  /*fb60*/  IMAD.U32 R14, R15.reuse, 0x10000, RZ ;  /* 0x000100000f0e7824 */ /* 0x040fe200078e00ff */
        /* <DEDUP_REMOVED lines=8> */
[----:B------:R-:W-:Y:S01]  /*fbf0*/  FMUL.FTZ R42, R42, R7 ;  /* 0x000000072a2a7220 */ /* 0x000fe20000410000 */
[----:B------:R-:W-:Y:S01]  /*fc00*/  LOP3.LUT R25, R25, 0xffff0000, RZ, 0xc0, !PT ;  /* 0xffff000019197812 */ /* 0x000fe200078ec0ff */
[----:B------:R-:W-:Y:S01]  /*fc10*/  @!P0 FADD.FTZ R30, -R30, -RZ ;  /* 0x800000ff1e1e8221 */ /* 0x000fe20000010100 */
[----:B------:R-:W-:Y:S01]  /*fc20*/  FMUL.FTZ R4, R45, R4 ;  /* 0x000000042d047220 */ /* 0x000fe20000410000 */
[----:B------:R-:W-:Y:S01]  /*fc30*/  FMUL.FTZ R37, R38, R37 ;  /* 0x0000002526257220 */ /* 0x000fe20000410000 */
[----:B------:R-:W-:Y:S01]  /*fc40*/  @!P0 FADD.FTZ R36, -R36, -RZ ;  /* 0x800000ff24248221 */ /* 0x000fe20000010100 */
[----:B------:R-:W-:Y:S01]  /*fc50*/  SHF.L.U32 R7, R24, 0x10, RZ ;  /* 0x0000001018077819 */ /* 0x000fe200000006ff */
[----:B------:R-:W-:Y:S01]  /*fc60*/  FMUL.FTZ R11, R12, R11 ;  /* 0x0000000b0c0b7220 */ /* 0x000fe20000410000 */
[----:B------:R-:W-:Y:S01]  /*fc70*/  LOP3.LUT R6, R24, 0xffff0000, RZ, 0xc0, !PT ;  /* 0xffff000018067812 */ /* 0x000fe200078ec0ff */
[----:B------:R-:W-:Y:S01]  /*fc80*/  IMAD.U32 R12, R27, 0x10000, RZ ;  /* 0x000100001b0c7824 */ /* 0x000fe200078e00ff */
[C---:B------:R-:W-:Y:S01]  /*fc90*/  SHF.L.U32 R24, R26.reuse, 0x10, RZ ;  /* 0x000000101a187819 */ /* 0x040fe200000006ff */
[----:B------:R-:W-:Y:S01]  /*fca0*/  FMUL.FTZ R47, R47, R30 ;  /* 0x0000001e2f2f7220 */ /* 0x000fe20000410000 */
[----:B------:R-:W-:Y:S01]  /*fcb0*/  LOP3.LUT R15, R26, 0xffff0000, RZ, 0xc0, !PT ;  /* 0xffff00001a0f7812 */ /* 0x000fe200078ec0ff */
        /* <DEDUP_REMOVED lines=15> */
.L_x_2513:
[----:B------:R-:W-:Y:S05]  /*fdb0*/  BSYNC B0 ;  /* 0x0000000000007941 */ /* 0x000fea0003800000 */
.L_x_2512:
[----:B-----5:R1:W-:Y:S02]  /*fdc0*/  STS.128 [R209+0x5000], R8 ;  /* 0x00500008d1007388 */ /* 0x0203e40000000c00 */
.L_x_2507:
[----:B------:R-:W-:Y:S05]  /*fdd0*/  BSYNC B1 ;  /* 0x0000000000017941 */ /* 0x000fea0003800000 */
.L_x_2506:
[----:B------:R-:W-:-:S05]  /*fde0*/  VIADD R16, R160, 0x30 ;  /* 0x00000030a0107836 */ /* 0x000fca0000000000 */
        /* <DEDUP_REMOVED lines=9> */
[-C--:B------:R-:W-:Y:S01]  /*fe80*/  ISETP.GE.AND P1, PT, R18, R17.reuse, PT ;  /* 0x000000111200720c */ /* 0x080fe20003f26270 */
[----:B------:R-:W-:Y:S01]  /*fe90*/  IMAD R12, R17, 0x30, RZ ;  /* 0x00000030110c7824 */ /* 0x000fe200078e02ff */
[----:B-1----:R-:W-:Y:S01]  /*fea0*/  MOV R5, R17 ;  /* 0x0000001100057202 */ /* 0x002fe20000000f00 */
[----:B------:R-:W-:-:S03]  /*feb0*/  IMAD.MOV.U32 R7, RZ, RZ, RZ ;  /* 0x000000ffff077224 */ /* 0x000fc600078e00ff */
        /* <DEDUP_REMOVED lines=29> */
[C---:B------:R-:W-:Y:S01]  /*10090*/  SHF.L.U32 R8, R9.reuse, 0x10, RZ ;  /* 0x0000001009087819 */ /* 0x040fe200000006ff */
[----:B---3--:R-:W-:Y:S01]  /*100a0*/  IMAD.U32 R42, R4, 0x10000, RZ ;  /* 0x00010000042a7824 */ /* 0x008fe200078e00ff */
        /* <DEDUP_REMOVED lines=47> */
.L_x_2515:
[----:B------:R-:W-:Y:S05]  /*103a0*/  BSYNC B0 ;  /* 0x0000000000007941 */ /* 0x000fea0003800000 */
.L_x_2514:
[----:B-----5:R4:W-:Y:S04]  /*103b0*/  STS.128 [R209+0x1800], R28 ;  /* 0x0018001cd1007388 */ /* 0x0209e80000000c00 */
[----:B--2---:R4:W5:Y:S01]  /*103c0*/  LD.E.128 R24, desc[UR6][R40.64+0x80] ;  /* 0x0000800628187980 */ /* 0x004962000c101d00 */
[----:B------:R-:W-:Y:S04]  /*103d0*/  BSSY B0, `(.L_x_2516) ;  /* 0x0000055000007945 */ /* 0x000fe80003800000 */
[----:B------:R-:W-:Y:S05]  /*103e0*/  @P0 BRA `(.L_x_2517) ;  /* 0x00000004004c0947 */ /* 0x000fea0003800000 */
[----:B------:R-:W-:Y:S01]  /*103f0*/  ISETP.GE.AND P0, PT, R22, R17, PT ;  /* 0x000000111600720c */ /* 0x000fe20003f06270 */
[----:B------:R-:W-:Y:S02]  /*10400*/  IMAD.MOV.U32 R12, RZ, RZ, 0x30 ;  /* 0x00000030ff0c7424 */ /* 0x000fe400078e00ff */
[----:B-1----:R-:W-:Y:S02]  /*10410*/  IMAD.MOV.U32 R7, RZ, RZ, RZ ;  /* 0x000000ffff077224 */ /* 0x002fe400078e00ff */
[----:B------:R-:W-:Y:S02]  /*10420*/  IMAD R12, R17, R12, 0x40 ;  /* 0x00000040110c7424 */ /* 0x000fe400078e020c */
[----:B------:R-:W-:-:S03]  /*10430*/  IMAD.MOV.U32 R5, RZ, RZ, R17 ;  /* 0x000000ffff057224 */ /* 0x000fc600078e0011 */
        /* <DEDUP_REMOVED lines=62> */
[C---:B------:R-:W-:Y:S01]  /*10820*/  SHF.L.U32 R8, R15.reuse, 0x10, RZ ;  /* 0x000000100f087819 */ /* 0x040fe200000006ff */
        /* <DEDUP_REMOVED lines=15> */
.L_x_2517:
[----:B------:R-:W-:Y:S05]  /*10920*/  BSYNC B0 ;  /* 0x0000000000007941 */ /* 0x000fea0003800000 */
.L_x_2516:
[----:B-----5:R2:W-:Y:S04]  /*10930*/  STS.128 [R209+0x3800], R24 ;  /* 0x00380018d1007388 */ /* 0x0205e80000000c00 */
[----:B-1----:R2:W5:Y:S01]  /*10940*/  LD.E.128 R4, desc[UR6][R40.64+0x100] ;  /* 0x0001000628047980 */ /* 0x002562000c101d00 */
[----:B------:R-:W-:Y:S01]  /*10950*/  IADD3 R18, R18, 0x80, RZ ;  /* 0x0000008012127810 */ /* 0x000fe20007ffe0ff */
[----:B------:R-:W-:Y:S03]  /*10960*/  BSSY B0, `(.L_x_2518) ;  /* 0x0000058000007945 */ /* 0x000fe60003800000 */
[----:B------:R-:W-:-:S13]  /*10970*/  ISETP.GE.AND P0, PT, R18, R3, PT ;  /* 0x000000031200720c */ /* 0x000fda0003f06270 */
        /* <DEDUP_REMOVED lines=10> */
[C---:B------:R-:W-:Y:S01]  /*10a20*/  IADD3 R3, P1, R8.reuse, R39, RZ ;  /* 0x0000002708037210 */ /* 0x040fe20007f3e0ff */
[----:B------:R-:W-:Y:S01]  /*10a30*/  IMAD.WIDE R10, R9, 0x2, R40 ;  /* 0x00000002090a7825 */ /* 0x000fe200078e0228 */
[----:B------:R-:W-:Y:S02]  /*10a40*/  MOV R18, RZ ;  /* 0x000000ff00127202 */ /* 0x000fe40000000f00 */
[----:B------:R-:W-:Y:S02]  /*10a50*/  LEA.HI.X.SX32 R12, R8, R43, 0x1, P1 ;  /* 0x0000002b080c7211 */ /* 0x000fe400008f0eff */
[C---:B------:R-:W-:Y:S01]  /*10a60*/  LEA R14, P1, R3.reuse, R32, 0x1 ;  /* 0x00000020030e7211 */ /* 0x040fe200078208ff */
[----:B------:R-:W-:Y:S01]  /*10a70*/  @P0 IMAD.MOV R18, RZ, RZ, -R17 ;  /* 0x000000ffff120224 */ /* 0x000fe200078e0a11 */
[----:B------:R-:W3:Y:S02]  /*10a80*/  LD.E.128 R8, desc[UR6][R10.64+0x100] ;  /* 0x000100060a087980 */ /* 0x000ee4000c101d00 */
[----:B------:R-:W-:-:S02]  /*10a90*/  LEA.HI.X R15, R3, R33, R12, 0x1, P1 ;  /* 0x00000021030f7211 */ /* 0x000fc400008f0c0c */
[----:B------:R-:W-:-:S04]  /*10aa0*/  IADD3 R39, P1, R18, R39, RZ ;  /* 0x0000002712277210 */ /* 0x000fc80007f3e0ff */
[----:B------:R-:W4:Y:S01]  /*10ab0*/  LD.E.128 R12, desc[UR6][R14.64] ;  /* 0x000000060e0c7980 */ /* 0x000f22000c101d00 */
[----:B------:R-:W-:Y:S02]  /*10ac0*/  LEA.HI.X.SX32 R18, R18, R43, 0x1, P1 ;  /* 0x0000002b12127211 */ /* 0x000fe400008f0eff */
[----:B--2---:R-:W-:-:S04]  /*10ad0*/  LEA R24, P1, R39, R34, 0x1 ;  /* 0x0000002227187211 */ /* 0x004fc800078208ff */
[----:B------:R-:W-:-:S06]  /*10ae0*/  LEA.HI.X R25, R39, R35, R18, 0x1, P1 ;  /* 0x0000002327197211 */ /* 0x000fcc00008f0c12 */
[----:B------:R-:W2:Y:S01]  /*10af0*/  LD.E.128 R24, desc[UR6][R24.64] ;  /* 0x0000000618187980 */ /* 0x000ea2000c101d00 */
[C---:B-----5:R-:W-:Y:S01]  /*10b00*/  LOP3.LUT R3, R5.reuse, 0xffff0000, RZ, 0xc0, !PT ;  /* 0xffff000005037812 */ /* 0x060fe200078ec0ff */
[----:B------:R-:W-:Y:S01]  /*10b10*/  IMAD.U32 R17, R4, 0x10000, RZ ;  /* 0x0001000004117824 */ /* 0x000fe200078e00ff */
[----:B------:R-:W-:Y:S01]  /*10b20*/  SHF.L.U32 R19, R5, 0x10, RZ ;  /* 0x0000001005137819 */ /* 0x000fe200000006ff */
[----:B------:R-:W-:Y:S01]  /*10b30*/  IMAD.U32 R18, R6, 0x10000, RZ ;  /* 0x0001000006127824 */ /* 0x000fe200078e00ff */
[C---:B------:R-:W-:Y:S02]  /*10b40*/  LOP3.LUT R5, R7.reuse, 0xffff0000, RZ, 0xc0, !PT ;  /* 0xffff000007057812 */ /* 0x040fe400078ec0ff */
[----:B------:R-:W-:Y:S02]  /*10b50*/  SHF.L.U32 R23, R7, 0x10, RZ ;  /* 0x0000001007177819 */ /* 0x000fe400000006ff */
[----:B------:R-:W-:Y:S02]  /*10b60*/  LOP3.LUT R4, R4, 0xffff0000, RZ, 0xc0, !PT ;  /* 0xffff000004047812 */ /* 0x000fe400078ec0ff */
[----:B------:R-:W-:-:S02]  /*10b70*/  LOP3.LUT R6, R6, 0xffff0000, RZ, 0xc0, !PT ;  /* 0xffff000006067812 */ /* 0x000fc400078ec0ff */
[C---:B---3--:R-:W-:Y:S01]  /*10b80*/  SHF.L.U32 R7, R9.reuse, 0x10, RZ ;  /* 0x0000001009077819 */ /* 0x048fe200000006ff */
[----:B------:R-:W-:Y:S01]  /*10b90*/  IMAD.U32 R22, R8, 0x10000, RZ ;  /* 0x0001000008167824 */ /* 0x000fe200078e00ff */
[----:B----4-:R-:W-:Y:S01]  /*10ba0*/  LOP3.LUT R29, R9, 0xffff0000, RZ, 0xc0, !PT ;  /* 0xffff0000091d7812 */ /* 0x010fe200078ec0ff */
[----:B------:R-:W-:Y:S01]  /*10bb0*/  IMAD.U32 R28, R10, 0x10000, RZ ;  /* 0x000100000a1c7824 */ /* 0x000fe200078e00ff */
[C---:B------:R-:W-:Y:S02]  /*10bc0*/  SHF.L.U32 R9, R11.reuse, 0x10, RZ ;  /* 0x000000100b097819 */ /* 0x040fe400000006ff */
[----:B------:R-:W-:Y:S01]  /*10bd0*/  LOP3.LUT R30, R11, 0xffff0000, RZ, 0xc0, !PT ;  /* 0xffff00000b1e7812 */ /* 0x000fe200078ec0ff */
[C---:B------:R-:W-:Y:S01]  /*10be0*/  IMAD.U32 R31, R12.reuse, 0x10000, RZ ;  /* 0x000100000c1f7824 */ /* 0x040fe200078e00ff */
[----:B------:R-:W-:Y:S01]  /*10bf0*/  LOP3.LUT R11, R12, 0xffff0000, RZ, 0xc0, !PT ;  /* 0xffff00000c0b7812 */ /* 0x000fe200078ec0ff */
[C---:B------:R-:W-:Y:S01]  /*10c00*/  IMAD.U32 R33, R14.reuse, 0x10000, RZ ;  /* 0x000100000e217824 */ /* 0x040fe200078e00ff */
        /* <DEDUP_REMOVED lines=17> */
[----:B--2---:R-:W-:Y:S01]  /*10d20*/  SHF.L.U32 R7, R25, 0x10, RZ ;  /* 0x0000001019077819 */ /* 0x004fe200000006ff */
[----:B------:R-:W-:Y:S01]  /*10d30*/  FMUL.FTZ R30, R30, R15 ;  /* 0x0000000f1e1e7220 */ /* 0x000fe20000410000 */
[C---:B------:R-:W-:Y:S01]  /*10d40*/  IMAD.U32 R9, R24.reuse, 0x10000, RZ ;  /* 0x0001000018097824 */ /* 0x040fe200078e00ff */
[----:B------:R-:W-:Y:S01]  /*10d50*/  LOP3.LUT R8, R24, 0xffff0000, RZ, 0xc0, !PT ;  /* 0xffff000018087812 */ /* 0x000fe200078ec0ff */
[----:B------:R-:W-:Y:S01]  /*10d60*/  FMUL.FTZ R32, R29, R32 ;  /* 0x000000201d207220 */ /* 0x000fe20000410000 */
[----:B------:R-:W-:Y:S01]  /*10d70*/  LOP3.LUT R25, R25, 0xffff0000, RZ, 0xc0, !PT ;  /* 0xffff000019197812 */ /* 0x000fe200078ec0ff */
[----:B------:R-:W-:Y:S01]  /*10d80*/  FMUL.FTZ R13, R10, R13 ;  /* 0x0000000d0a0d7220 */ /* 0x000fe20000410000 */
[C---:B------:R-:W-:Y:S01]  /*10d90*/  IMAD.U32 R24, R26.reuse, 0x10000, RZ ;  /* 0x000100001a187824 */ /* 0x040fe200078e00ff */
[----:B------:R-:W-:Y:S01]  /*10da0*/  LOP3.LUT R15, R26, 0xffff0000, RZ, 0xc0, !PT ;  /* 0xffff00001a0f7812 */ /* 0x000fe200078ec0ff */
[----:B------:R-:W-:Y:S01]  /*10db0*/  @!P0 FADD.FTZ R33, -R33, -RZ ;  /* 0x800000ff21218221 */ /* 0x000fe20000010100 */
[----:B------:R-:W-:Y:S01]  /*10dc0*/  SHF.L.U32 R10, R27, 0x10, RZ ;  /* 0x000000101b0a7819 */ /* 0x000fe200000006ff */
[----:B------:R-:W-:Y:S01]  /*10dd0*/  FFMA.FTZ R7, R19, R7, R12 ;  /* 0x0000000713077223 */ /* 0x000fe2000001000c */
[----:B------:R-:W-:Y:S01]  /*10de0*/  LOP3.LUT R26, R27, 0xffff0000, RZ, 0xc0, !PT ;  /* 0xffff00001b1a7812 */ /* 0x000fe200078ec0ff */
[----:B------:R-:W-:Y:S01]  /*10df0*/  FFMA.FTZ R32, R3, R25, R32 ;  /* 0x0000001903207223 */ /* 0x000fe20000010020 */
[----:B------:R-:W-:Y:S01]  /*10e00*/  FMUL.FTZ R22, R22, R31 ;  /* 0x0000001f16167220 */ /* 0x000fe20000410000 */
[----:B------:R-:W-:Y:S01]  /*10e10*/  FMUL.FTZ R33, R28, R33 ;  /* 0x000000211c217220 */ /* 0x000fe20000410000 */
[----:B------:R-:W-:Y:S01]  /*10e20*/  FFMA.FTZ R10, R23, R10, R14 ;  /* 0x0000000a170a7223 */ /* 0x000fe2000001000e */
[----:B------:R-:W-:Y:S01]  /*10e30*/  FFMA.FTZ R5, R5, R26, R30 ;  /* 0x0000001a05057223 */ /* 0x000fe2000001001e */
[----:B------:R-:W-:Y:S01]  /*10e40*/  F2FP.BF16.F32.PACK_AB R7, R32, R7 ;  /* 0x000000072007723e */ /* 0x000fe200000010ff */
[----:B------:R-:W-:Y:S01]  /*10e50*/  FFMA.FTZ R9, R17, R9, R22 ;  /* 0x0000000911097223 */ /* 0x000fe20000010016 */
[----:B------:R-:W-:Y:S01]  /*10e60*/  FFMA.FTZ R4, R4, R8, R11 ;  /* 0x0000000804047223 */ /* 0x000fe2000001000b */
[----:B------:R-:W-:Y:S01]  /*10e70*/  FFMA.FTZ R18, R18, R24, R33 ;  /* 0x0000001812127223 */ /* 0x000fe20000010021 */
[----:B------:R-:W-:Y:S01]  /*10e80*/  FFMA.FTZ R13, R6, R15, R13 ;  /* 0x0000000f060d7223 */ /* 0x000fe2000001000d */
[----:B------:R-:W-:Y:S01]  /*10e90*/  F2FP.BF16.F32.PACK_AB R10, R5, R10 ;  /* 0x0000000a050a723e */ /* 0x000fe200000010ff */
[----:B------:R-:W-:Y:S01]  /*10ea0*/  IMAD.MOV.U32 R5, RZ, RZ, R7 ;  /* 0x000000ffff057224 */ /* 0x000fe200078e0007 */
[----:B------:R-:W-:-:S02]  /*10eb0*/  F2FP.BF16.F32.PACK_AB R4, R4, R9 ;  /* 0x000000090404723e */ /* 0x000fc400000010ff */
[----:B------:R-:W-:Y:S02]  /*10ec0*/  F2FP.BF16.F32.PACK_AB R6, R13, R18 ;  /* 0x000000120d06723e */ /* 0x000fe400000010ff */
[----:B------:R-:W-:Y:S02]  /*10ed0*/  MOV R7, R10 ;  /* 0x0000000a00077202 */ /* 0x000fe40000000f00 */
.L_x_2519:
[----:B------:R-:W-:Y:S05]  /*10ee0*/  BSYNC B0 ;  /* 0x0000000000007941 */ /* 0x000fea0003800000 */
.L_x_2518:
[----:B-----5:R1:W-:Y:S01]  /*10ef0*/  STS.128 [R209+0x5800], R4 ;  /* 0x00580004d1007388 */ /* 0x0203e20000000c00 */
[----:B------:R-:W-:Y:S05]  /*10f00*/  BRA `(.L_x_2483) ;  /* 0x0000000000a07947 */ /* 0x000fea0003800000 */
.L_x_2457:
[----:B------:R-:W-:Y:S02]  /*10f10*/  IMAD.IADD R3, R208, 0x1, -R69 ;  /* 0x00000001d0037824 */ /* 0x000fe400078e0a45 */
[C---:B------:R-:W-:Y:S02]  /*10f20*/  VIADD R0, R160.reuse, 0x10 ;  /* 0x00000010a0007836 */ /* 0x040fe40000000000 */
[C---:B------:R-:W-:Y:S01]  /*10f30*/  VIADD R16, R160.reuse, 0x30 ;  /* 0x00000030a0107836 */ /* 0x040fe20000000000 */
[CC--:B------:R-:W-:Y:S01]  /*10f40*/  ISETP.GE.AND P6, PT, R160.reuse, R3.reuse, PT ;  /* 0x00000003a000720c */ /* 0x0c0fe20003fc6270 */
[----:B------:R-:W-:Y:S01]  /*10f50*/  VIADD R2, R160, 0x20 ;  /* 0x00000020a0027836 */ /* 0x000fe20000000000 */
[-C--:B------:R-:W-:Y:S02]  /*10f60*/  ISETP.GE.AND P5, PT, R0, R3.reuse, PT ;  /* 0x000000030000720c */ /* 0x080fe40003fa6270 */
[-C--:B------:R-:W-:Y:S02]  /*10f70*/  ISETP.GE.AND P3, PT, R16, R3.reuse, PT ;  /* 0x000000031000720c */ /* 0x080fe40003f66270 */
[----:B------:R-:W-:-:S07]  /*10f80*/  ISETP.GE.AND P4, PT, R2, R3, PT ;  /* 0x000000030200720c */ /* 0x000fce0003f86270 */
[C---:B-----5:R-:W-:Y:S02]  /*10f90*/  @!P6 LEA R8, P2, R162.reuse, R168, 0x1 ;  /* 0x000000a8a208e211 */ /* 0x060fe400078408ff */
[-C--:B------:R-:W-:Y:S02]  /*10fa0*/  @!P5 IADD3 R7, P1, R7, R162.reuse, RZ ;  /* 0x000000a20707d210 */ /* 0x080fe40007f3e0ff */
[----:B------:R-:W-:Y:S01]  /*10fb0*/  @!P3 IMAD.MOV.U32 R10, RZ, RZ, R162 ;  /* 0x000000ffff0ab224 */ /* 0x000fe200078e00a2 */
[--C-:B------:R-:W-:Y:S01]  /*10fc0*/  @!P6 LEA.HI.X R9, R162, R169, R165.reuse, 0x1, P2 ;  /* 0x000000a9a209e211 */ /* 0x100fe200010f0ca5 */
[--C-:B------:R-:W-:Y:S01]  /*10fd0*/  @!P3 IMAD.MOV.U32 R11, RZ, RZ, R165.reuse ;  /* 0x000000ffff0bb224 */ /* 0x100fe200078e00a5 */
[C---:B------:R-:W-:Y:S01]  /*10fe0*/  @!P4 LEA R3, P0, R166.reuse, R162, 0x5 ;  /* 0x000000a2a603c211 */ /* 0x040fe200078028ff */
[----:B------:R-:W-:Y:S01]  /*10ff0*/  @!P5 IMAD.X R5, R5, 0x1, R165, P1 ;  /* 0x000000010505d824 */ /* 0x000fe200008e06a5 */
[-C--:B------:R-:W-:Y:S01]  /*11000*/  @!P5 LEA R6, P1, R7, R168.reuse, 0x1 ;  /* 0x000000a80706d211 */ /* 0x080fe200078208ff */
[----:B------:R-:W-:Y:S01]  /*11010*/  @!P3 IMAD R4, R167, 0x30, RZ ;  /* 0x00000030a704b824 */ /* 0x000fe200078e02ff */
[C---:B------:R-:W-:Y:S01]  /*11020*/  @!P4 LEA.HI.X R164, R166.reuse, R165, R167, 0x5, P0 ;  /* 0x000000a5a6a4c211 */ /* 0x040fe200000f2ca7 */
[----:B------:R-:W-:Y:S01]  /*11030*/  @!P3 IMAD.WIDE.U32 R10, R166, 0x30, R10 ;  /* 0x00000030a60ab825 */ /* 0x000fe200078e000a */
[-C--:B------:R-:W-:Y:S01]  /*11040*/  @!P5 LEA.HI.X R7, R7, R169.reuse, R5, 0x1, P1 ;  /* 0x000000a90707d211 */ /* 0x080fe200008f0c05 */
[----:B------:R-:W-:Y:S01]  /*11050*/  @!PT LDS RZ, [RZ] ;  /* 0x00000000fffff984 */ /* 0x000fe20000000800 */
[----:B------:R-:W-:Y:S01]  /*11060*/  @!PT LDS RZ, [RZ] ;  /* 0x00000000fffff984 */ /* 0x000fe20000000800 */
[----:B------:R-:W-:Y:S01]  /*11070*/  @!PT LDS RZ, [RZ] ;  /* 0x00000000fffff984 */ /* 0x000fe20000000800 */
[----:B------:R1:W-:Y:S01]  /*11080*/  @!P6 LDGSTS.E.BYPASS.LTC128B.128 [R209], desc[UR6][R8.64] ;  /* 0x0000000008d1efae */ /* 0x0003e2000b901d46 */
[-C--:B------:R-:W-:Y:S01]  /*11090*/  @!P4 LEA R12, P1, R3, R168.reuse, 0x1 ;  /* 0x000000a8030cc211 */ /* 0x080fe200078208ff */
[----:B------:R-:W-:Y:S01]  /*110a0*/  @!P3 IMAD.IADD R5, R11, 0x1, R4 ;  /* 0x000000010b05b824 */ /* 0x000fe200078e0204 */
[----:B------:R-:W-:Y:S01]  /*110b0*/  @!P3 LEA R4, P0, R10, R168, 0x1 ;  /* 0x000000a80a04b211 */ /* 0x000fe200078008ff */
[----:B------:R1:W-:Y:S01]  /*110c0*/  @!P6 LDGSTS.E.BYPASS.LTC128B.128 [R209+0x2000], desc[UR6][R8.64+0x80] ;  /* 0x0200008008d1efae */ /* 0x0003e2000b901d46 */
[----:B------:R-:W-:-:S02]  /*110d0*/  @!P4 LEA.HI.X R13, R3, R169, R164, 0x1, P1 ;  /* 0x000000a9030dc211 */ /* 0x000fc400008f0ca4 */
[----:B------:R-:W-:Y:S01]  /*110e0*/  @!P3 LEA.HI.X R5, R10, R169, R5, 0x1, P0 ;  /* 0x000000a90a05b211 */ /* 0x000fe200000f0c05 */
[----:B------:R1:W-:Y:S04]  /*110f0*/  @!P6 LDGSTS.E.BYPASS.LTC128B.128 [R209+0x4000], desc[UR6][R8.64+0x100] ;  /* 0x0400010008d1efae */ /* 0x0003e8000b901d46 */
        /* <DEDUP_REMOVED lines=8> */
[----:B------:R1:W-:Y:S02]  /*11180*/  @!P3 LDGSTS.E.BYPASS.LTC128B.128 [R209+0x5800], desc[UR6][R4.64+0x100] ;  /* 0x0580010004d1bfae */ /* 0x0003e4000b901d46 */
.L_x_2483:
[----:B------:R-:W-:Y:S05]  /*11190*/  BSYNC B2 ;  /* 0x0000000000027941 */ /* 0x000fea0003800000 */
.L_x_2456:
[----:B------:R-:W-:Y:S01]  /*111a0*/  VIADD R211, R133, 0xffffffff ;  /* 0xffffffff85d37836 */ /* 0x000fe20000000000 */
[----:B-1----:R-:W-:Y:S01]  /*111b0*/  SHF.R.S32.HI R5, RZ, 0x4, R78 ;  /* 0x00000004ff057819 */ /* 0x002fe2000001144e */
[----:B------:R-:W-:Y:S02]  /*111c0*/  IMAD.SHL.U32 R193, R160, 0x8, RZ ;  /* 0x00000008a0c17824 */ /* 0x000fe400078e00ff */
[----:B------:R-:W-:Y:S01]  /*111d0*/  IMAD.SHL.U32 R22, R211, 0x40, RZ ;  /* 0x00000040d3167824 */ /* 0x000fe200078e00ff */
[----:B------:R-:W-:Y:S01]  /*111e0*/  LEA.HI R78, R78, R5, RZ, 0x1 ;  /* 0x000000054e4e7211 */ /* 0x000fe200078f08ff */
[----:B------:R-:W-:Y:S02]  /*111f0*/  IMAD.SHL.U32 R77, R77, 0x40, RZ ;  /* 0x000000404d4d7824 */ /* 0x000fe400078e00ff */
[----:B------:R-:W-:Y:S01]  /*11200*/  IMAD.IADD R3, R71, 0x1, -R22 ;  /* 0x0000000147037824 */ /* 0x000fe200078e0a16 */
[----:B------:R-:W-:Y:S01]  /*11210*/  LOP3.LUT R78, R78, 0xfffffffe, RZ, 0xc0, !PT ;  /* 0xfffffffe4e4e7812 */ /* 0x000fe200078ec0ff */
[----:B------:R-:W-:-:S03]  /*11220*/  IMAD.SHL.U32 R23, R74, 0x40, RZ ;  /* 0x000000404a177824 */ /* 0x000fc600078e00ff */
[-C--:B------:R-:W-:Y:S01]  /*11230*/  ISETP.GE.AND P1, PT, R160, R3.reuse, PT ;  /* 0x00000003a000720c */ /* 0x080fe20003f26270 */
[----:B------:R-:W-:Y:S01]  /*11240*/  IMAD.IADD R78, R5, 0x1, -R78 ;  /* 0x00000001054e7824 */ /* 0x000fe200078e0a4e */
[-C--:B------:R-:W-:Y:S02]  /*11250*/  ISETP.GE.AND P6, PT, R0, R3.reuse, PT ;  /* 0x000000030000720c */ /* 0x080fe40003fc6270 */
[-C--:B------:R-:W-:Y:S02]  /*11260*/  ISETP.GE.AND P4, PT, R16, R3.reuse, PT ;  /* 0x000000031000720c */ /* 0x080fe40003f86270 */
[-C--:B------:R-:W-:Y:S02]  /*11270*/  ISETP.GE.AND P5, PT, R2, R3.reuse, PT ;  /* 0x000000030200720c */ /* 0x080fe40003fa6270 */
[-C--:B------:R-:W-:Y:S02]  /*11280*/  ISETP.GE.AND P3, PT, R0, R3.reuse, PT ;  /* 0x000000030000720c */ /* 0x080fe40003f66270 */
[----:B------:R-:W-:-:S02]  /*11290*/  ISETP.GE.AND P2, PT, R2, R3, PT ;  /* 0x000000030200720c */ /* 0x000fc40003f46270 */
[----:B------:R-:W-:Y:S01]  /*112a0*/  LOP3.LUT R23, R23, 0xfffffe00, RZ, 0xc0, !PT ;  /* 0xfffffe0017177812 */ /* 0x000fe200078ec0ff */
[----:B------:R-:W-:Y:S02]  /*112b0*/  @!P1 IMAD.MOV.U32 R198, RZ, RZ, R200 ;  /* 0x000000ffffc69224 */ /* 0x000fe400078e00c8 */
[-C--:B------:R-:W-:Y:S02]  /*112c0*/  @!P6 LEA R6, P0, R75, R200.reuse, 0x1 ;  /* 0x000000c84b06e211 */ /* 0x080fe400078008ff */
[----:B------:R-:W-:Y:S01]  /*112d0*/  @!P4 IMAD R0, R135, 0x60, RZ ;  /* 0x000000608700c824 */ /* 0x000fe200078e02ff */
[----:B------:R-:W-:Y:S01]  /*112e0*/  @!PT LDS RZ, [RZ] ;  /* 0x00000000fffff984 */ /* 0x000fe20000000800 */
[----:B------:R-:W-:Y:S01]  /*112f0*/  @!PT LDS RZ, [RZ] ;  /* 0x00000000fffff984 */ /* 0x000fe20000000800 */
[----:B------:R-:W-:Y:S01]  /*11300*/  @!PT LDS RZ, [RZ] ;  /* 0x00000000fffff984 */ /* 0x000fe20000000800 */
[----:B------:R-:W-:Y:S01]  /*11310*/  @!P1 LDGSTS.E.BYPASS.LTC128B.128 [R209+0x6000], desc[UR6][R198.64] ;  /* 0x06000000c6d19fae */ /* 0x000fe2000b901d46 */
[-C--:B------:R-:W-:Y:S02]  /*11320*/  @!P6 LEA.HI.X R7, R75, R199.reuse, R76, 0x1, P0 ;  /* 0x000000c74b07e211 */ /* 0x080fe400000f0c4c */
[C---:B--2---:R-:W-:Y:S01]  /*11330*/  @!P5 LEA R10, P0, R134.reuse, R200, 0x6 ;  /* 0x000000c8860ad211 */ /* 0x044fe200078030ff */
[----:B------:R-:W-:Y:S03]  /*11340*/  @!P1 LDGSTS.E.BYPASS.LTC128B.128 [R209+0x8000], desc[UR6][R198.64+0x80] ;  /* 0x08000080c6d19fae */ /* 0x000fe6000b901d46 */
[----:B------:R-:W-:Y:S01]  /*11350*/  @!P5 LEA.HI.X R11, R134, R199, R135, 0x6, P0 ;  /* 0x000000c7860bd211 */ /* 0x000fe200000f3487 */
[----:B------:R1:W-:Y:S01]  /*11360*/  @!P1 LDGSTS.E.BYPASS.LTC128B.128 [R209+0xa000], desc[UR6][R198.64+0x100] ;  /* 0x0a000100c6d19fae */ /* 0x0003e2000b901d46 */
[----:B------:R-:W-:-:S02]  /*11370*/  ISETP.GE.AND P1, PT, R16, R3, PT ;  /* 0x000000031000720c */ /* 0x000fc40003f26270 */
[----:B------:R-:W-:Y:S01]  /*11380*/  ISETP.GE.AND P0, PT, R160, R3, PT ;  /* 0x00000003a000720c */ /* 0x000fe20003f06270 */
[----:B------:R-:W-:Y:S01]  /*11390*/  @!P6 LDGSTS.E.BYPASS.LTC128B.128 [R209+0x6800], desc[UR6][R6.64] ;  /* 0x0680000006d1efae */ /* 0x000fe2000b901d46 */
[----:B------:R-:W-:-:S03]  /*113a0*/  IMAD.SHL.U32 R3, R78, 0x8, RZ ;  /* 0x000000084e037824 */ /* 0x000fc600078e00ff */
[----:B------:R-:W-:Y:S04]  /*113b0*/  @!P6 LDGSTS.E.BYPASS.LTC128B.128 [R209+0x8800], desc[UR6][R6.64+0x80] ;  /* 0x0880008006d1efae */ /* 0x000fe8000b901d46 */
[----:B------:R2:W-:Y:S02]  /*113c0*/  @!P6 LDGSTS.E.BYPASS.LTC128B.128 [R209+0xa800], desc[UR6][R6.64+0x100] ;  /* 0x0a80010006d1efae */ /* 0x0005e4000b901d46 */
[----:B------:R-:W-:Y:S02]  /*113d0*/  @!P1 IMAD R4, R137, 0x60, RZ ;  /* 0x0000006089049824 */ /* 0x000fe400078e02ff */
[----:B------:R-:W-:Y:S04]  /*113e0*/  @!P5 LDGSTS.E.BYPASS.LTC128B.128 [R209+0x7000], desc[UR6][R10.64] ;  /* 0x070000000ad1dfae */ /* 0x000fe8000b901d46 */
[----:B------:R-:W-:Y:S04]  /*113f0*/  @!P5 LDGSTS.E.BYPASS.LTC128B.128 [R209+0x9000], desc[UR6][R10.64+0x80] ;  /* 0x090000800ad1dfae */ /* 0x000fe8000b901d46 */
[----:B------:R-:W-:Y:S01]  /*11400*/  @!P5 LDGSTS.E.BYPASS.LTC128B.128 [R209+0xb000], desc[UR6][R10.64+0x100] ;  /* 0x0b0001000ad1dfae */ /* 0x000fe2000b901d46 */
[----:B-1----:R-:W-:-:S04]  /*11410*/  @!P4 IMAD.MOV.U32 R198, RZ, RZ, R200 ;  /* 0x000000ffffc6c224 */ /* 0x002fc800078e00c8 */
[----:B------:R-:W-:-:S04]  /*11420*/  @!P4 IMAD.WIDE.U32 R8, R134, 0x60, R198 ;  /* 0x000000608608c825 */ /* 0x000fc800078e00c6 */
[----:B------:R-:W-:Y:S02]  /*11430*/  @!P4 IMAD.IADD R13, R0, 0x1, R9 ;  /* 0x00000001000dc824 */ /* 0x000fe400078e0209 */
[----:B------:R-:W-:Y:S02]  /*11440*/  @!P4 IMAD.MOV.U32 R12, RZ, RZ, R8 ;  /* 0x000000ffff0cc224 */ /* 0x000fe400078e0008 */
[----:B------:R-:W-:Y:S02]  /*11450*/  IMAD.SHL.U32 R0, R70, 0x40, RZ ;  /* 0x0000004046007824 */ /* 0x000fe400078e00ff */
[----:B------:R-:W-:Y:S01]  /*11460*/  @!P1 IMAD.WIDE.U32 R8, R136, 0x60, R202 ;  /* 0x0000006088089825 */ /* 0x000fe200078e00ca */
[----:B------:R-:W-:Y:S02]  /*11470*/  @!P4 LDGSTS.E.BYPASS.LTC128B.128 [R209+0x7800], desc[UR6][R12.64] ;  /* 0x078000000cd1cfae */ /* 0x000fe4000b901d46 */
[----:B------:R-:W-:Y:S01]  /*11480*/  LOP3.LUT R2, R0, 0x1c0, RZ, 0xc0, !PT ;  /* 0x000001c000027812 */ /* 0x000fe200078ec0ff */
[----:B------:R-:W-:Y:S01]  /*11490*/  @!P1 IMAD.IADD R5, R4, 0x1, R9 ;  /* 0x0000000104059824 */ /* 0x000fe200078e0209 */
[----:B------:R-:W-:Y:S01]  /*114a0*/  @!P4 LDGSTS.E.BYPASS.LTC128B.128 [R209+0x9800], desc[UR6][R12.64+0x80] ;  /* 0x098000800cd1cfae */ /* 0x000fe2000b901d46 */
[----:B------:R-:W-:Y:S01]  /*114b0*/  LOP3.LUT R0, R77, 0x1c0, RZ, 0xc0, !PT ;  /* 0x000001c04d007812 */ /* 0x000fe200078ec0ff */
[----:B------:R-:W-:Y:S01]  /*114c0*/  @!P1 IMAD.MOV.U32 R4, RZ, RZ, R8 ;  /* 0x000000ffff049224 */ /* 0x000fe200078e0008 */
[----:B------:R-:W-:Y:S01]  /*114d0*/  LOP3.LUT R193, R2, 0x8, R193, 0xf8, !PT ;  /* 0x0000000802c17812 */ /* 0x000fe200078ef8c1 */
[----:B------:R-:W-:Y:S01]  /*114e0*/  @!P4 LDGSTS.E.BYPASS.LTC128B.128 [R209+0xb800], desc[UR6][R12.64+0x100] ;  /* 0x0b8001000cd1cfae */ /* 0x000fe2000b901d46 */
[----:B------:R-:W-:-:S02]  /*114f0*/  SHF.R.U32.HI R2, RZ, 0x3, R2 ;  /* 0x00000003ff027819 */ /* 0x000fc40000011602 */
[----:B--2---:R-:W-:Y:S01]  /*11500*/  @!P3 LEA R6, P4, R72, R202, 0x1 ;  /* 0x000000ca4806b211 */ /* 0x004fe200078808ff */
[----:B------:R-:W0:Y:S01]  /*11510*/  LDGDEPBAR ;  /* 0x00000000000079af */ /* 0x000e220000000000 */
[----:B------:R-:W-:Y:S02]  /*11520*/  LOP3.LUT R193, R193, R2, RZ, 0x3c, !PT ;  /* 0x00000002c1c17212 */ /* 0x000fe400078e3cff */
[----:B------:R-:W-:Y:S01]  /*11530*/  LOP3.LUT R3, R0, 0x8, R3, 0xf8, !PT ;  /* 0x0000000800037812 */ /* 0x000fe200078ef803 */
[----:B------:R-:W2:Y:S01]  /*11540*/  LD.E R2, desc[UR6][R20.64+0x188] ;  /* 0x0001880614027980 */ /* 0x000ea2000c101900 */
[----:B------:R-:W-:Y:S01]  /*11550*/  SHF.R.U32.HI R0, RZ, 0x3, R0 ;  /* 0x00000003ff007819 */ /* 0x000fe20000011600 */
[----:B------:R-:W-:Y:S01]  /*11560*/  IMAD R194, R68, 0x400, R23 ;  /* 0x0000040044c27824 */ /* 0x000fe200078e0217 */
[----:B------:R-:W-:Y:S01]  /*11570*/  @!P3 LEA.HI.X R7, R72, R203, R73, 0x1, P4 ;  /* 0x000000cb4807b211 */ /* 0x000fe200020f0c49 */
[----:B------:R-:W-:Y:S01]  /*11580*/  IMAD R193, R78, 0x200, R193 ;  /* 0x000002004ec17824 */ /* 0x000fe200078e02c1 */
[----:B------:R-:W-:-:S02]  /*11590*/  @!P2 LEA R8, P4, R136, R202, 0x6 ;  /* 0x000000ca8808a211 */ /* 0x000fc400078830ff */
[----:B------:R-:W-:Y:S01]  /*115a0*/  LOP3.LUT R3, R3, R0, RZ, 0x3c, !PT ;  /* 0x0000000003037212 */ /* 0x000fe200078e3cff */
[----:B------:R-:W-:-:S04]  /*115b0*/  DEPBAR.LE SB0, 0x0 ;  /* 0x000080000000791a */ /* 0x000fc80000000000 */
[----:B------:R-:W-:Y:S01]  /*115c0*/  BAR.SYNC.DEFER_BLOCKING 0x0 ;  /* 0x0000000000007b1d */ /* 0x000fe20000010000 */
[----:B------:R-:W-:Y:S01]  /*115d0*/  @!P2 LEA.HI.X R9, R136, R203, R137, 0x6, P4 ;  /* 0x000000cb8809a211 */ /* 0x000fe200020f3489 */
[----:B------:R-:W-:Y:S01]  /*115e0*/  IMAD.IADD R194, R3, 0x1, R194 ;  /* 0x0000000103c27824 */ /* 0x000fe200078e02c2 */
[----:B------:R-:W-:-:S04]  /*115f0*/  LEA R193, R193, UR4, 0x1 ;  /* 0x00000004c1c17c11 */ /* 0x000fc8000f8e08ff */
        /* <DEDUP_REMOVED lines=37> */
[----:B---34-:R-:W-:Y:S04]  /*11850*/  LDSM.16.M88.4 R44, [R194] ;  /* 0x00000000c22c783b */ /* 0x018fe80000000200 */
[----:B------:R-:W3:Y:S01]  /*11860*/  LDSM.16.M88.4 R36, [R193+0x6000] ;  /* 0x00600000c124783b */ /* 0x000ee20000000200 */
[----:B------:R-:W-:-:S03]  /*11870*/  R2P PR, R70, 0x6 ;  /* 0x0000000646007804 */ /* 0x000fc60000000000 */
[----:B------:R-:W4:Y:S04]  /*11880*/  LDSM.16.M88.4 R28, [R193+0x6800] ;  /* 0x00680000c11c783b */ /* 0x000f280000000200 */
[----:B------:R-:W4:Y:S04]  /*11890*/  LDSM.16.M88.4 R16, [R193+0x7000] ;  /* 0x00700000c110783b */ /* 0x000f280000000200 */
[----:B------:R-:W4:Y:S01]  /*118a0*/  LDSM.16.M88.4 R48, [R193+0x7800] ;  /* 0x00780000c130783b */ /* 0x000f220000000200 */
[C---:B------:R-:W-:Y:S02]  /*118b0*/  VIADD R0, R193.reuse, 0x6000 ;  /* 0x00006000c1007836 */ /* 0x040fe40000000000 */
[----:B------:R-:W-:Y:S01]  /*118c0*/  VIADD R191, R193, 0x6020 ;  /* 0x00006020c1bf7836 */ /* 0x000fe20000000000 */
[----:B------:R-:W-:Y:S01]  /*118d0*/  SHF.R.S32.HI R53, RZ, 0x1f, R56 ;  /* 0x0000001fff357819 */ /* 0x000fe20000011438 */
[----:B------:R-:W-:Y:S01]  /*118e0*/  IMAD R192, R57, 0x2, R194 ;  /* 0x0000000239c07824 */ /* 0x000fe200078e02c2 */
[----:B------:R-:W0:Y:S01]  /*118f0*/  LDGDEPBAR ;  /* 0x00000000000079af */ /* 0x000e220000000000 */
[----:B------:R-:W-:-:S03]  /*11900*/  @P1 VIADD R191, R0, 0xffffffe0 ;  /* 0xffffffe000bf1836 */ /* 0x000fc60000000000 */
[----:B-1----:R-:W-:Y:S04]  /*11910*/  LDSM.16.M88.4 R8, [R192] ;  /* 0x00000000c008783b */ /* 0x002fe80000000200 */
[----:B------:R-:W1:Y:S01]  /*11920*/  LDSM.16.M88.4 R60, [R191] ;  /* 0x00000000bf3c783b */ /* 0x000e620000000200 */
[----:B------:R-:W-:-:S03]  /*11930*/  IMAD.MOV.U32 R0, RZ, RZ, 0x40 ;  /* 0x00000040ff007424 */ /* 0x000fc600078e00ff */
[----:B------:R-:W1:Y:S04]  /*11940*/  LDSM.16.M88.4 R12, [R191+0x800] ;  /* 0x00080000bf0c783b */ /* 0x000e680000000200 */
[----:B-----5:R-:W5:Y:S01]  /*11950*/  LDSM.16.M88.4 R4, [R191+0x1000] ;  /* 0x00100000bf04783b */ /* 0x020f620000000200 */
[----:B------:R-:W-:Y:S01]  /*11960*/  SEL R0, R0, 0xffffffc0, !P2 ;  /* 0xffffffc000007807 */ /* 0x000fe20005000000 */
[----:B------:R-:W-:Y:S02]  /*11970*/  IMAD R190, R55, 0x2, R194 ;  /* 0x0000000237be7824 */ /* 0x000fe400078e02c2 */
[----:B------:R-:W5:Y:S01]  /*11980*/  LDSM.16.M88.4 R84, [R191+0x1800] ;  /* 0x00180000bf54783b */ /* 0x000f620000000200 */
[----:B---3--:R-:W-:Y:S01]  /*11990*/  HMMA.16816.F32.BF16 R40, R44, R36, RZ ;  /* 0x000000242c28723c */ /* 0x008fe200000418ff */
[----:B------:R-:W-:-:S02]  /*119a0*/  IMAD.IADD R188, R193, 0x1, R0 ;  /* 0x00000001c1bc7824 */ /* 0x000fc400078e0200 */
[----:B------:R-:W-:Y:S03]  /*119b0*/  LDSM.16.M88.4 R76, [R190] ;  /* 0x00000000be4c783b */ /* 0x000fe60000000200 */
[C---:B------:R-:W-:Y:S01]  /*119c0*/  HMMA.16816.F32.BF16 R36, R44.reuse, R38, RZ ;  /* 0x000000262c24723c */ /* 0x040fe200000418ff */
[----:B------:R-:W-:Y:S05]  /*119d0*/  LDSM.16.M88.4 R72, [R188+0x6800] ;  /* 0x00680000bc48783b */ /* 0x000fea0000000200 */
[C---:B----4-:R-:W-:Y:S01]  /*119e0*/  HMMA.16816.F32.BF16 R32, R44.reuse, R28, RZ ;  /* 0x0000001c2c20723c */ /* 0x050fe200000418ff */
[----:B------:R-:W-:Y:S05]  /*119f0*/  LDSM.16.M88.4 R64, [R188+0x7000] ;  /* 0x00700000bc40783b */ /* 0x000fea0000000200 */
[C---:B------:R-:W-:Y:S06]  /*11a00*/  HMMA.16816.F32.BF16 R24, R44.reuse, R16, RZ ;  /* 0x000000102c18723c */ /* 0x040fec00000418ff */
[C---:B------:R-:W-:Y:S06]  /*11a10*/  HMMA.16816.F32.BF16 R28, R44.reuse, R30, RZ ;  /* 0x0000001e2c1c723c */ /* 0x040fec00000418ff */
[C---:B------:R-:W-:Y:S06]  /*11a20*/  HMMA.16816.F32.BF16 R16, R44.reuse, R18, RZ ;  /* 0x000000122c10723c */ /* 0x040fec00000418ff */
[C---:B------:R-:W-:Y:S06]  /*11a30*/  HMMA.16816.F32.BF16 R80, R44.reuse, R48, RZ ;  /* 0x000000302c50723c */ /* 0x040fec00000418ff */
[----:B------:R-:W-:Y:S01]  /*11a40*/  HMMA.16816.F32.BF16 R44, R44, R50, RZ ;  /* 0x000000322c2c723c */ /* 0x000fe200000418ff */
[----:B------:R-:W3:Y:S01]  /*11a50*/  LDSM.16.M88.4 R48, [R188+0x6000] ;  /* 0x00600000bc30783b */ /* 0x000ee20000000200 */
[----:B------:R-:W-:-:S04]  /*11a60*/  IMAD R189, R55, 0x2, R192 ;  /* 0x0000000237bd7824 */ /* 0x000fc800078e02c0 */
[----:B-1----:R-:W-:Y:S01]  /*11a70*/  HMMA.16816.F32.BF16 R40, R8, R60, R40 ;  /* 0x0000003c0828723c */ /* 0x002fe20000041828 */
[----:B------:R-:W-:-:S05]  /*11a80*/  IMAD.IADD R184, R0, 0x1, R191 ;  /* 0x0000000100b87824 */ /* 0x000fca00078e02bf */
[C---:B------:R-:W-:Y:S01]  /*11a90*/  HMMA.16816.F32.BF16 R36, R8.reuse, R62, R36 ;  /* 0x0000003e0824723c */ /* 0x040fe20000041824 */
[----:B------:R-:W1:Y:S04]  /*11aa0*/  LDSM.16.M88.4 R60, [R188+0x7800] ;  /* 0x00780000bc3c783b */ /* 0x000e680000000200 */
[----:B------:R-:W-:Y:S01]  /*11ab0*/  LDSM.16.M88.4 R88, [R184+0x1800] ;  /* 0x00180000b858783b */ /* 0x000fe20000000200 */
[C---:B------:R-:W-:Y:S06]  /*11ac0*/  HMMA.16816.F32.BF16 R32, R8.reuse, R12, R32 ;  /* 0x0000000c0820723c */ /* 0x040fec0000041820 */
[C---:B------:R-:W-:Y:S01]  /*11ad0*/  HMMA.16816.F32.BF16 R28, R8.reuse, R14, R28 ;  /* 0x0000000e081c723c */ /* 0x040fe2000004181c */
[----:B------:R-:W-:Y:S05]  /*11ae0*/  LDSM.16.M88.4 R12, [R189] ;  /* 0x00000000bd0c783b */ /* 0x000fea0000000200 */
[C---:B-----5:R-:W-:Y:S06]  /*11af0*/  HMMA.16816.F32.BF16 R24, R8.reuse, R4, R24 ;  /* 0x000000040818723c */ /* 0x060fec0000041818 */
[C---:B------:R-:W-:Y:S01]  /*11b00*/  HMMA.16816.F32.BF16 R16, R8.reuse, R6, R16 ;  /* 0x000000060810723c */ /* 0x040fe20000041810 */
[----:B------:R-:W4:Y:S05]  /*11b10*/  LDSM.16.M88.4 R4, [R184] ;  /* 0x00000000b804783b */ /* 0x000f2a0000000200 */
[C---:B------:R-:W-:Y:S06]  /*11b20*/  HMMA.16816.F32.BF16 R80, R8.reuse, R84, R80 ;  /* 0x000000540850723c */ /* 0x040fec0000041850 */
[----:B------:R-:W-:Y:S01]  /*11b30*/  HMMA.16816.F32.BF16 R44, R8, R86, R44 ;  /* 0x00000056082c723c */ /* 0x000fe2000004182c */
[----:B------:R-:W5:Y:S04]  /*11b40*/  LDSM.16.M88.4 R8, [R184+0x800] ;  /* 0x00080000b808783b */ /* 0x000f680000000200 */
[----:B------:R-:W-:Y:S01]  /*11b50*/  LDSM.16.M88.4 R84, [R193+0x9800] ;  /* 0x00980000c154783b */ /* 0x000fe20000000200 */
[C---:B---3--:R-:W-:Y:S06]  /*11b60*/  HMMA.16816.F32.BF16 R40, R76.reuse, R48, R40 ;  /* 0x000000304c28723c */ /* 0x048fec0000041828 */
[C---:B------:R-:W-:Y:S01]  /*11b70*/  HMMA.16816.F32.BF16 R36, R76.reuse, R50, R36 ;  /* 0x000000324c24723c */ /* 0x040fe20000041824 */
[----:B------:R-:W3:Y:S05]  /*11b80*/  LDSM.16.M88.4 R48, [R184+0x1000] ;  /* 0x00100000b830783b */ /* 0x000eea0000000200 */
[C---:B------:R-:W-:Y:S06]  /*11b90*/  HMMA.16816.F32.BF16 R32, R76.reuse, R72, R32 ;  /* 0x000000484c20723c */ /* 0x040fec0000041820 */
[C---:B------:R-:W-:Y:S01]  /*11ba0*/  HMMA.16816.F32.BF16 R28, R76.reuse, R74, R28 ;  /* 0x0000004a4c1c723c */ /* 0x040fe2000004181c */
[----:B------:R-:W-:Y:S05]  /*11bb0*/  LDSM.16.M88.4 R72, [R193+0x8000] ;  /* 0x00800000c148783b */ /* 0x000fea0000000200 */
[C---:B------:R-:W-:Y:S06]  /*11bc0*/  HMMA.16816.F32.BF16 R24, R76.reuse, R64, R24 ;  /* 0x000000404c18723c */ /* 0x040fec0000041818 */
[C---:B------:R-:W-:Y:S01]  /*11bd0*/  HMMA.16816.F32.BF16 R16, R76.reuse, R66, R16 ;  /* 0x000000424c10723c */ /* 0x040fe20000041810 */
[----:B------:R-:W2:Y:S05]  /*11be0*/  LDSM.16.M88.4 R64, [R194+0x2000] ;  /* 0x00200000c240783b */ /* 0x000eaa0000000200 */
[C---:B-1----:R-:W-:Y:S06]  /*11bf0*/  HMMA.16816.F32.BF16 R80, R76.reuse, R60, R80 ;  /* 0x0000003c4c50723c */ /* 0x042fec0000041850 */
[----:B------:R-:W-:Y:S01]  /*11c00*/  HMMA.16816.F32.BF16 R76, R76, R62, R44 ;  /* 0x0000003e4c4c723c */ /* 0x000fe2000004182c */
[----:B------:R-:W1:Y:S04]  /*11c10*/  LDSM.16.M88.4 R44, [R193+0x8800] ;  /* 0x00880000c12c783b */ /* 0x000e680000000200 */
[----:B------:R-:W-:Y:S01]  /*11c20*/  LDSM.16.M88.4 R60, [R191+0x2000] ;  /* 0x00200000bf3c783b */ /* 0x000fe20000000200 */
[C---:B----4-:R-:W-:Y:S06]  /*11c30*/  HMMA.16816.F32.BF16 R40, R12.reuse, R4, R40 ;  /* 0x000000040c28723c */ /* 0x050fec0000041828 */
[C---:B------:R-:W-:Y:S01]  /*11c40*/  HMMA.16816.F32.BF16 R36, R12.reuse, R6, R36 ;  /* 0x000000060c24723c */ /* 0x040fe20000041824 */
[----:B------:R-:W4:Y:S05]  /*11c50*/  LDSM.16.M88.4 R4, [R193+0x9000] ;  /* 0x00900000c104783b */ /* 0x000f2a0000000200 */
[C---:B-----5:R-:W-:Y:S06]  /*11c60*/  HMMA.16816.F32.BF16 R32, R12.reuse, R8, R32 ;  /* 0x000000080c20723c */ /* 0x060fec0000041820 */
[C---:B------:R-:W-:Y:S01]  /*11c70*/  HMMA.16816.F32.BF16 R28, R12.reuse, R10, R28 ;  /* 0x0000000a0c1c723c */ /* 0x040fe2000004181c */
[----:B------:R-:W5:Y:S05]  /*11c80*/  LDSM.16.M88.4 R8, [R192+0x2000] ;  /* 0x00200000c008783b */ /* 0x000f6a0000000200 */
[C---:B---3--:R-:W-:Y:S06]  /*11c90*/  HMMA.16816.F32.BF16 R24, R12.reuse, R48, R24 ;  /* 0x000000300c18723c */ /* 0x048fec0000041818 */
[C---:B------:R-:W-:Y:S01]  /*11ca0*/  HMMA.16816.F32.BF16 R16, R12.reuse, R50, R16 ;  /* 0x000000320c10723c */ /* 0x040fe20000041810 */
[----:B------:R-:W3:Y:S05]  /*11cb0*/  LDSM.16.M88.4 R48, [R191+0x2800] ;  /* 0x00280000bf30783b */ /* 0x000eea0000000200 */
[C---:B------:R-:W-:Y:S06]  /*11cc0*/  HMMA.16816.F32.BF16 R80, R12.reuse, R88, R80 ;  /* 0x000000580c50723c */ /* 0x040fec0000041850 */
[----:B------:R-:W-:Y:S01]  /*11cd0*/  HMMA.16816.F32.BF16 R76, R12, R90, R76 ;  /* 0x0000005a0c4c723c */ /* 0x000fe2000004184c */
[----:B------:R-:W3:Y:S04]  /*11ce0*/  LDSM.16.M88.4 R12, [R191+0x3000] ;  /* 0x00300000bf0c783b */ /* 0x000ee80000000200 */
[----:B------:R-:W-:Y:S01]  /*11cf0*/  LDSM.16.M88.4 R88, [R189+0x2000] ;  /* 0x00200000bd58783b */ /* 0x000fe20000000200 */
[C---:B--2---:R-:W-:Y:S06]  /*11d00*/  HMMA.16816.F32.BF16 R40, R64.reuse, R72, R40 ;  /* 0x000000484028723c */ /* 0x044fec0000041828 */
[C---:B------:R-:W-:Y:S01]  /*11d10*/  HMMA.16816.F32.BF16 R36, R64.reuse, R74, R36 ;  /* 0x0000004a4024723c */ /* 0x040fe20000041824 */
[----:B------:R-:W2:Y:S05]  /*11d20*/  LDSM.16.M88.4 R72, [R191+0x3800] ;  /* 0x00380000bf48783b */ /* 0x000eaa0000000200 */
        /* <DEDUP_REMOVED lines=8> */
[----:B------:R-:W-:Y:S04]  /*11db0*/  LDSM.16.M88.4 R64, [R188+0x8800] ;  /* 0x00880000bc40783b */ /* 0x000fe80000000200 */
[----:B------:R-:W-:Y:S01]  /*11dc0*/  LDSM.16.M88.4 R84, [R184+0x3800] ;  /* 0x00380000b854783b */ /* 0x000fe20000000200 */
[C---:B-----5:R-:W-:Y:S06]  /*11dd0*/  HMMA.16816.F32.BF16 R40, R8.reuse, R60, R40 ;  /* 0x0000003c0828723c */ /* 0x060fec0000041828 */
[C---:B------:R-:W-:Y:S01]  /*11de0*/  HMMA.16816.F32.BF16 R36, R8.reuse, R62, R36 ;  /* 0x0000003e0824723c */ /* 0x040fe20000041824 */
[----:B------:R-:W4:Y:S05]  /*11df0*/  LDSM.16.M88.4 R60, [R188+0x9000] ;  /* 0x00900000bc3c783b */ /* 0x000f2a0000000200 */
[C---:B---3--:R-:W-:Y:S06]  /*11e00*/  HMMA.16816.F32.BF16 R32, R8.reuse, R48, R32 ;  /* 0x000000300820723c */ /* 0x048fec0000041820 */
[C---:B------:R-:W-:Y:S01]  /*11e10*/  HMMA.16816.F32.BF16 R28, R8.reuse, R50, R28 ;  /* 0x00000032081c723c */ /* 0x040fe2000004181c */
[----:B------:R-:W3:Y:S05]  /*11e20*/  LDSM.16.M88.4 R48, [R188+0x9800] ;  /* 0x00980000bc30783b */ /* 0x000eea0000000200 */
[C---:B------:R-:W-:Y:S06]  /*11e30*/  HMMA.16816.F32.BF16 R24, R8.reuse, R12, R24 ;  /* 0x0000000c0818723c */ /* 0x040fec0000041818 */
[C---:B------:R-:W-:Y:S01]  /*11e40*/  HMMA.16816.F32.BF16 R16, R8.reuse, R14, R16 ;  /* 0x0000000e0810723c */ /* 0x040fe20000041810 */
[----:B------:R-:W5:Y:S05]  /*11e50*/  LDSM.16.M88.4 R12, [R184+0x2000] ;  /* 0x00200000b80c783b */ /* 0x000f6a0000000200 */
[C---:B--2---:R-:W-:Y:S06]  /*11e60*/  HMMA.16816.F32.BF16 R80, R8.reuse, R72, R80 ;  /* 0x000000480850723c */ /* 0x044fec0000041850 */
[----:B------:R-:W-:Y:S01]  /*11e70*/  HMMA.16816.F32.BF16 R76, R8, R74, R76 ;  /* 0x0000004a084c723c */ /* 0x000fe2000004184c */
[----:B------:R-:W-:Y:S04]  /*11e80*/  LDSM.16.M88.4 R8, [R184+0x2800] ;  /* 0x00280000b808783b */ /* 0x000fe80000000200 */
[----:B------:R-:W-:Y:S01]  /*11e90*/  LDSM.16.M88.4 R72, [R194+0x4000] ;  /* 0x00400000c248783b */ /* 0x000fe20000000200 */
[C---:B-1----:R-:W-:Y:S06]  /*11ea0*/  HMMA.16816.F32.BF16 R40, R44.reuse, R4, R40 ;  /* 0x000000042c28723c */ /* 0x042fec0000041828 */
[C---:B------:R-:W-:Y:S01]  /*11eb0*/  HMMA.16816.F32.BF16 R36, R44.reuse, R6, R36 ;  /* 0x000000062c24723c */ /* 0x040fe20000041824 */
[----:B------:R-:W1:Y:S05]  /*11ec0*/  LDSM.16.M88.4 R4, [R184+0x3000] ;  /* 0x00300000b804783b */ /* 0x000e6a0000000200 */
[C---:B----4-:R-:W-:Y:S06]  /*11ed0*/  HMMA.16816.F32.BF16 R24, R44.reuse, R60, R24 ;  /* 0x0000003c2c18723c */ /* 0x050fec0000041818 */
[C---:B------:R-:W-:Y:S06]  /*11ee0*/  HMMA.16816.F32.BF16 R32, R44.reuse, R64, R32 ;  /* 0x000000402c20723c */ /* 0x040fec0000041820 */
[C---:B------:R-:W-:Y:S01]  /*11ef0*/  HMMA.16816.F32.BF16 R28, R44.reuse, R66, R28 ;  /* 0x000000422c1c723c */ /* 0x040fe2000004181c */
[----:B------:R-:W2:Y:S05]  /*11f00*/  LDSM.16.M88.4 R64, [R193+0xa000] ;  /* 0x00a00000c140783b */ /* 0x000eaa0000000200 */
[C---:B------:R-:W-:Y:S01]  /*11f10*/  HMMA.16816.F32.BF16 R16, R44.reuse, R62, R16 ;  /* 0x0000003e2c10723c */ /* 0x040fe20000041810 */
[----:B------:R-:W-:Y:S05]  /*11f20*/  LDSM.16.M88.4 R60, [R193+0xa800] ;  /* 0x00a80000c13c783b */ /* 0x000fea0000000200 */
[C---:B---3--:R-:W-:Y:S06]  /*11f30*/  HMMA.16816.F32.BF16 R80, R44.reuse, R48, R80 ;  /* 0x000000302c50723c */ /* 0x048fec0000041850 */
[----:B------:R-:W-:Y:S01]  /*11f40*/  HMMA.16816.F32.BF16 R76, R44, R50, R76 ;  /* 0x000000322c4c723c */ /* 0x000fe2000004184c */
[----:B------:R-:W3:Y:S04]  /*11f50*/  LDSM.16.M88.4 R48, [R193+0xb000] ;  /* 0x00b00000c130783b */ /* 0x000ee80000000200 */
[----:B------:R-:W-:Y:S01]  /*11f60*/  LDSM.16.M88.4 R44, [R193+0xb800] ;  /* 0x00b80000c12c783b */ /* 0x000fe20000000200 */
[C---:B-----5:R-:W-:Y:S06]  /*11f70*/  HMMA.16816.F32.BF16 R40, R88.reuse, R12, R40 ;  /* 0x0000000c5828723c */ /* 0x060fec0000041828 */
[C---:B------:R-:W-:Y:S01]  /*11f80*/  HMMA.16816.F32.BF16 R36, R88.reuse, R14, R36 ;  /* 0x0000000e5824723c */ /* 0x040fe20000041824 */
[----:B------:R-:W-:Y:S05]  /*11f90*/  LDSM.16.M88.4 R12, [R192+0x4000] ;  /* 0x00400000c00c783b */ /* 0x000fea0000000200 */
[C---:B-1----:R-:W-:Y:S06]  /*11fa0*/  HMMA.16816.F32.BF16 R24, R88.reuse, R4, R24 ;  /* 0x000000045818723c */ /* 0x042fec0000041818 */
[C---:B------:R-:W-:Y:S06]  /*11fb0*/  HMMA.16816.F32.BF16 R32, R88.reuse, R8, R32 ;  /* 0x000000085820723c */ /* 0x040fec0000041820 */
[C---:B------:R-:W-:Y:S01]  /*11fc0*/  HMMA.16816.F32.BF16 R28, R88.reuse, R10, R28 ;  /* 0x0000000a581c723c */ /* 0x040fe2000004181c */
[----:B------:R-:W1:Y:S05]  /*11fd0*/  LDSM.16.M88.4 R8, [R191+0x4000] ;  /* 0x00400000bf08783b */ /* 0x000e6a0000000200 */
[C---:B------:R-:W-:Y:S01]  /*11fe0*/  HMMA.16816.F32.BF16 R16, R88.reuse, R6, R16 ;  /* 0x000000065810723c */ /* 0x040fe20000041810 */
[----:B------:R-:W-:Y:S05]  /*11ff0*/  LDSM.16.M88.4 R4, [R191+0x4800] ;  /* 0x00480000bf04783b */ /* 0x000fea0000000200 */
[C---:B------:R-:W-:Y:S06]  /*12000*/  HMMA.16816.F32.BF16 R80, R88.reuse, R84, R80 ;  /* 0x000000545850723c */ /* 0x040fec0000041850 */
[----:B------:R-:W-:Y:S01]  /*12010*/  HMMA.16816.F32.BF16 R84, R88, R86, R76 ;  /* 0x000000565854723c */ /* 0x000fe2000004184c */
[----:B------:R-:W4:Y:S05]  /*12020*/  LDSM.16.M88.4 R76, [R191+0x5000] ;  /* 0x00500000bf4c783b */ /* 0x000f2a0000000200 */
[C---:B--2---:R-:W-:Y:S06]  /*12030*/  HMMA.16816.F32.BF16 R40, R72.reuse, R64, R40 ;  /* 0x000000404828723c */ /* 0x044fec0000041828 */
[C---:B------:R-:W-:Y:S01]  /*12040*/  HMMA.16816.F32.BF16 R36, R72.reuse, R66, R36 ;  /* 0x000000424824723c */ /* 0x040fe20000041824 */
[----:B------:R-:W-:Y:S05]  /*12050*/  LDSM.16.M88.4 R64, [R188+0xa000] ;  /* 0x00a00000bc40783b */ /* 0x000fea0000000200 */
[C---:B---3--:R-:W-:Y:S06]  /*12060*/  HMMA.16816.F32.BF16 R24, R72.reuse, R48, R24 ;  /* 0x000000304818723c */ /* 0x048fec0000041818 */
[C---:B------:R-:W-:Y:S01]  /*12070*/  HMMA.16816.F32.BF16 R16, R72.reuse, R50, R16 ;  /* 0x000000324810723c */ /* 0x040fe20000041810 */
[----:B------:R-:W2:Y:S05]  /*12080*/  LDSM.16.M88.4 R48, [R190+0x4000] ;  /* 0x00400000be30783b */ /* 0x000eaa0000000200 */
[C---:B------:R-:W-:Y:S06]  /*12090*/  HMMA.16816.F32.BF16 R32, R72.reuse, R60, R32 ;  /* 0x0000003c4820723c */ /* 0x040fec0000041820 */
[----:B------:R-:W-:Y:S01]  /*120a0*/  HMMA.16816.F32.BF16 R28, R72, R62, R28 ;  /* 0x0000003e481c723c */ /* 0x000fe2000004181c */
[----:B------:R-:W-:Y:S05]  /*120b0*/  LDSM.16.M88.4 R60, [R191+0x5800] ;  /* 0x00580000bf3c783b */ /* 0x000fea0000000200 */
[C---:B-1----:R-:W-:Y:S06]  /*120c0*/  HMMA.16816.F32.BF16 R40, R12.reuse, R8, R40 ;  /* 0x000000080c28723c */ /* 0x042fec0000041828 */
[C---:B------:R-:W-:Y:S01]  /*120d0*/  HMMA.16816.F32.BF16 R36, R12.reuse, R10, R36 ;  /* 0x0000000a0c24723c */ /* 0x040fe20000041824 */
[----:B------:R-:W1:Y:S05]  /*120e0*/  LDSM.16.M88.4 R8, [R188+0xa800] ;  /* 0x00a80000bc08783b */ /* 0x000e6a0000000200 */
[----:B----4-:R-:W-:Y:S01]  /*120f0*/  HMMA.16816.F32.BF16 R24, R12, R76, R24 ;  /* 0x0000004c0c18723c */ /* 0x010fe20000041818 */
[----:B------:R-:W-:-:S05]  /*12100*/  LEA.HI R53, R53, R56, RZ, 0x5 ;  /* 0x0000003835357211 */ /* 0x000fca00078f28ff */
[C---:B------:R-:W-:Y:S06]  /*12110*/  HMMA.16816.F32.BF16 R80, R72.reuse, R44, R80 ;  /* 0x0000002c4850723c */ /* 0x040fec0000041850 */
[----:B------:R-:W-:Y:S01]  /*12120*/  HMMA.16816.F32.BF16 R84, R72, R46, R84 ;  /* 0x0000002e4854723c */ /* 0x000fe20000041854 */
[----:B------:R-:W-:Y:S05]  /*12130*/  LDSM.16.M88.4 R44, [R184+0x4000] ;  /* 0x00400000b82c783b */ /* 0x000fea0000000200 */
[----:B------:R-:W-:Y:S01]  /*12140*/  HMMA.16816.F32.BF16 R76, R12, R78, R16 ;  /* 0x0000004e0c4c723c */ /* 0x000fe20000041810 */
[----:B------:R-:W3:Y:S01]  /*12150*/  LDSM.16.M88.4 R16, [R189+0x4000] ;  /* 0x00400000bd10783b */ /* 0x000ee20000000200 */
[----:B------:R-:W-:-:S04]  /*12160*/  LOP3.LUT R53, R53, 0xffffffe0, RZ, 0xc0, !PT ;  /* 0xffffffe035357812 */ /* 0x000fc800078ec0ff */
[----:B------:R-:W-:Y:S01]  /*12170*/  HMMA.16816.F32.BF16 R32, R12, R4, R32 ;  /* 0x000000040c20723c */ /* 0x000fe20000041820 */
[----:B------:R-:W-:-:S05]  /*12180*/  IMAD.IADD R0, R56, 0x1, -R53 ;  /* 0x0000000138007824 */ /* 0x000fca00078e0a35 */
[----:B------:R-:W-:Y:S01]  /*12190*/  HMMA.16816.F32.BF16 R28, R12, R6, R28 ;  /* 0x000000060c1c723c */ /* 0x000fe2000004181c */
[----:B------:R-:W4:Y:S01]  /*121a0*/  LDSM.16.M88.4 R4, [R188+0xb000] ;  /* 0x00b00000bc04783b */ /* 0x000f220000000200 */
[----:B------:R-:W-:-:S04]  /*121b0*/  SHF.R.S32.HI R53, RZ, 0x1f, R0 ;  /* 0x0000001fff357819 */ /* 0x000fc80000011400 */
[----:B--2---:R-:W-:Y:S01]  /*121c0*/  HMMA.16816.F32.BF16 R40, R48, R64, R40 ;  /* 0x000000403028723c */ /* 0x004fe20000041828 */
[----:B------:R-:W-:-:S04]  /*121d0*/  LEA.HI R53, R53, R0, RZ, 0x2 ;  /* 0x0000000035357211 */ /* 0x000fc800078f10ff */
[----:B------:R-:W-:-:S05]  /*121e0*/  SHF.R.S32.HI R53, RZ, 0x2, R53 ;  /* 0x00000002ff357819 */ /* 0x000fca0000011435 */
[----:B------:R-:W-:Y:S02]  /*121f0*/  IMAD R68, R68, 0x10, R53 ;  /* 0x0000001044447824 */ /* 0x000fe400078e0235 */
[----:B------:R-:W-:Y:S01]  /*12200*/  IMAD.SHL.U32 R56, R56, 0x2, RZ ;  /* 0x0000000238387824 */ /* 0x000fe200078e00ff */
[----:B-1----:R-:W-:Y:S02]  /*12210*/  HMMA.16816.F32.BF16 R32, R48, R8, R32 ;  /* 0x000000083020723c */ /* 0x002fe40000041820 */
[----:B------:R-:W-:-:S04]  /*12220*/  IADD3 R69, R68, 0x1, R69 ;  /* 0x0000000144457810 */ /* 0x000fc80007ffe045 */
[----:B------:R-:W-:Y:S01]  /*12230*/  HMMA.16816.F32.BF16 R28, R48, R10, R28 ;  /* 0x0000000a301c723c */ /* 0x000fe2000004181c */
[----:B------:R-:W1:Y:S01]  /*12240*/  LDSM.16.M88.4 R8, [R188+0xb800] ;  /* 0x00b80000bc08783b */ /* 0x000e620000000200 */
[----:B------:R-:W-:-:S04]  /*12250*/  IADD3 R69, R71, R69, -R208 ;  /* 0x0000004547457210 */ /* 0x000fc80007ffe8d0 */
[C---:B------:R-:W-:Y:S06]  /*12260*/  HMMA.16816.F32.BF16 R80, R12.reuse, R60, R80 ;  /* 0x0000003c0c50723c */ /* 0x040fec0000041850 */
[----:B------:R-:W-:Y:S01]  /*12270*/  HMMA.16816.F32.BF16 R84, R12, R62, R84 ;  /* 0x0000003e0c54723c */ /* 0x000fe20000041854 */
[----:B------:R-:W2:Y:S05]  /*12280*/  LDSM.16.M88.4 R12, [R184+0x4800] ;  /* 0x00480000b80c783b */ /* 0x000eaa0000000200 */
[----:B---3--:R-:W-:Y:S01]  /*12290*/  HMMA.16816.F32.BF16 R40, R16, R44, R40 ;  /* 0x0000002c1028723c */ /* 0x008fe20000041828 */
[----:B------:R-:W-:Y:S01]  /*122a0*/  IMAD.IADD R138, R2, 0x1, R69 ;  /* 0x00000001028a7824 */ /* 0x000fe200078e0245 */
[----:B------:R-:W3:Y:S05]  /*122b0*/  LDSM.16.M88.4 R60, [R184+0x5000] ;  /* 0x00500000b83c783b */ /* 0x000eea0000000200 */
[----:B------:R-:W-:Y:S01]  /*122c0*/  LOP3.LUT R45, R56, 0x6, RZ, 0xc0, !PT ;  /* 0x00000006382d7812 */ /* 0x000fe200078ec0ff */
[C---:B------:R-:W-:Y:S04]  /*122d0*/  HMMA.16816.F32.BF16 R36, R48.reuse, R66, R36 ;  /* 0x000000423024723c */ /* 0x040fe80000041824 */
[----:B------:R-:W-:Y:S01]  /*122e0*/  IMAD.IADD R45, R22, 0x1, R45 ;  /* 0x00000001162d7824 */ /* 0x000fe200078e022d */
[C---:B------:R-:W-:Y:S01]  /*122f0*/  VIMNMX R2, R138.reuse, R71, PT ;  /* 0x000000478a027248 */ /* 0x040fe20003fe0100 */
[----:B----4-:R-:W-:Y:S01]  /*12300*/  HMMA.16816.F32.BF16 R24, R48, R4, R24 ;  /* 0x000000043018723c */ /* 0x010fe20000041818 */
[----:B------:R-:W-:-:S06]  /*12310*/  VIADDMNMX R138, R138, 0x8, R71, PT ;  /* 0x000000088a8a7846 */ /* 0x000fcc0003800147 */
[----:B------:R-:W-:-:S05]  /*12320*/  VIADD R5, R45, 0x1 ;  /* 0x000000012d057836 */ /* 0x000fca0000000000 */
[C---:B------:R-:W-:Y:S02]  /*12330*/  ISETP.GE.AND P0, PT, R5.reuse, R2, PT ;  /* 0x000000020500720c */ /* 0x040fe40003f06270 */
[----:B------:R-:W-:Y:S01]  /*12340*/  ISETP.GE.AND P3, PT, R5, R138, PT ;  /* 0x0000008a0500720c */ /* 0x000fe20003f66270 */
[----:B------:R-:W-:Y:S01]  /*12350*/  VIADD R5, R45, 0x9 ;  /* 0x000000092d057836 */ /* 0x000fe20000000000 */
[----:B------:R-:W-:Y:S04]  /*12360*/  HMMA.16816.F32.BF16 R76, R48, R6, R76 ;  /* 0x00000006304c723c */ /* 0x000fe8000004184c */
[C---:B------:R-:W-:Y:S02]  /*12370*/  ISETP.GE.AND P2, PT, R5.reuse, R2, PT ;  /* 0x000000020500720c */ /* 0x040fe40003f46270 */
[----:B------:R-:W-:-:S02]  /*12380*/  ISETP.GE.AND P5, PT, R5, R138, PT ;  /* 0x0000008a0500720c */ /* 0x000fc40003fa6270 */
[----:B------:R-:W4:Y:S01]  /*12390*/  LDSM.16.M88.4 R4, [R184+0x5800] ;  /* 0x00580000b804783b */ /* 0x000f220000000200 */
[----:B------:R-:W-:Y:S01]  /*123a0*/  HMMA.16816.F32.BF16 R36, R16, R46, R36 ;  /* 0x0000002e1024723c */ /* 0x000fe20000041824 */
[----:B------:R-:W-:Y:S01]  /*123b0*/  LOP3.LUT R0, R3, R23, RZ, 0xfc, !PT ;  /* 0x0000001703007212 */ /* 0x000fe200078efcff */
[----:B------:R-:W-:-:S04]  /*123c0*/  VIADD R3, R45, 0x8 ;  /* 0x000000082d037836 */ /* 0x000fc80000000000 */
[----:B-1----:R-:W-:Y:S06]  /*123d0*/  HMMA.16816.F32.BF16 R84, R48, R10, R84 ;  /* 0x0000000a3054723c */ /* 0x002fec0000041854 */
[----:B--2---:R-:W-:Y:S01]  /*123e0*/  HMMA.16816.F32.BF16 R32, R16, R12, R32 ;  /* 0x0000000c1020723c */ /* 0x004fe20000041820 */
[----:B------:R-:W-:Y:S01]  /*123f0*/  ISETP.GE.AND P4, PT, R3, R2, PT ;  /* 0x000000020300720c */ /* 0x000fe20003f86270 */
[----:B------:R-:W-:-:S04]  /*12400*/  DEPBAR.LE SB0, 0x0 ;  /* 0x000080000000791a */ /* 0x000fc80000000000 */
[----:B------:R-:W-:Y:S01]  /*12410*/  HMMA.16816.F32.BF16 R28, R16, R14, R28 ;  /* 0x0000000e101c723c */ /* 0x000fe2000004181c */
[----:B------:R-:W-:Y:S01]  /*12420*/  ISETP.GE.AND P6, PT, R3, R138, PT ;  /* 0x0000008a0300720c */ /* 0x000fe20003fc6270 */
[----:B------:R-:W-:Y:S01]  /*12430*/  VIADD R3, R45, 0x10 ;  /* 0x000000102d037836 */ /* 0x000fe20000000000 */
[----:B------:R-:W-:-:S03]  /*12440*/  FSEL R46, R41, -INF , !P0 ;  /* 0xff800000292e7808 */ /* 0x000fc60004000000 */
[----:B------:R-:W-:Y:S01]  /*12450*/  HMMA.16816.F32.BF16 R80, R48, R8, R80 ;  /* 0x000000083050723c */ /* 0x000fe20000041850 */
[C---:B------:R-:W-:Y:S02]  /*12460*/  ISETP.GE.AND P1, PT, R3.reuse, R2, PT ;  /* 0x000000020300720c */ /* 0x040fe40003f26270 */
[----:B------:R-:W-:Y:S01]  /*12470*/  ISETP.GE.AND P0, PT, R3, R138, PT ;  /* 0x0000008a0300720c */ /* 0x000fe20003f06270 */
[----:B------:R-:W-:Y:S02]  /*12480*/  VIADD R3, R45, 0x18 ;  /* 0x000000182d037836 */ /* 0x000fe40000000000 */
[C---:B---3--:R-:W-:Y:S01]  /*12490*/  HMMA.16816.F32.BF16 R24, R16.reuse, R60, R24 ;  /* 0x0000003c1018723c */ /* 0x048fe20000041818 */
[----:B------:R-:W-:Y:S02]  /*124a0*/  FSEL R38, R38, -INF , !P6 ;  /* 0xff80000026267808 */ /* 0x000fe40007000000 */
[----:B------:R-:W-:Y:S02]  /*124b0*/  FSEL R52, R37, -INF , !P2 ;  /* 0xff80000025347808 */ /* 0x000fe40005000000 */
[C---:B------:R-:W-:Y:S01]  /*124c0*/  ISETP.GE.AND P6, PT, R3.reuse, R2, PT ;  /* 0x000000020300720c */ /* 0x040fe20003fc6270 */
[----:B------:R-:W-:Y:S01]  /*124d0*/  HMMA.16816.F32.BF16 R76, R16, R62, R76 ;  /* 0x0000003e104c723c */ /* 0x000fe2000004184c */
[----:B------:R-:W-:Y:S01]  /*124e0*/  ISETP.GE.AND P2, PT, R3, R138, PT ;  /* 0x0000008a0300720c */ /* 0x000fe20003f46270 */
[----:B------:R-:W-:-:S02]  /*124f0*/  VIADD R3, R45, 0x19 ;  /* 0x000000192d037836 */ /* 0x000fc40000000000 */
[----:B------:R-:W-:Y:S01]  /*12500*/  VIADD R13, R45, 0x11 ;  /* 0x000000112d0d7836 */ /* 0x000fe20000000000 */
[----:B------:R-:W-:Y:S01]  /*12510*/  FSEL R14, R39, -INF , !P5 ;  /* 0xff800000270e7808 */ /* 0x000fe20006800000 */
[----:B----4-:R-:W-:Y:S01]  /*12520*/  HMMA.16816.F32.BF16 R84, R16, R6, R84 ;  /* 0x000000061054723c */ /* 0x010fe20000041854 */
[----:B------:R-:W-:Y:S02]  /*12530*/  FSEL R32, R32, -INF , !P1 ;  /* 0xff80000020207808 */ /* 0x000fe40004800000 */
[----:B------:R-:W-:Y:S02]  /*12540*/  FSEL R36, R36, -INF , !P4 ;  /* 0xff80000024247808 */ /* 0x000fe40006000000 */
[C---:B------:R-:W-:Y:S02]  /*12550*/  ISETP.GE.AND P5, PT, R3.reuse, R2, PT ;  /* 0x000000020300720c */ /* 0x040fe40003fa6270 */
[-C--:B------:R-:W-:Y:S01]  /*12560*/  ISETP.GE.AND P1, PT, R3, R138.reuse, PT ;  /* 0x0000008a0300720c */ /* 0x080fe20003f26270 */
[----:B------:R-:W-:Y:S01]  /*12570*/  VIADD R3, R45, 0x21 ;  /* 0x000000212d037836 */ /* 0x000fe20000000000 */
[----:B------:R-:W-:Y:S01]  /*12580*/  ISETP.GE.AND P4, PT, R13, R138, PT ;  /* 0x0000008a0d00720c */ /* 0x000fe20003f86270 */
[----:B------:R-:W-:Y:S01]  /*12590*/  VIADD R9, R45, 0x20 ;  /* 0x000000202d097836 */ /* 0x000fe20000000000 */
[----:B------:R-:W-:-:S02]  /*125a0*/  FSEL R28, R28, -INF , !P6 ;  /* 0xff8000001c1c7808 */ /* 0x000fc40007000000 */
[----:B------:R-:W-:Y:S02]  /*125b0*/  FSEL R8, R35, -INF , !P4 ;  /* 0xff80000023087808 */ /* 0x000fe40006000000 */
[----:B------:R-:W-:Y:S02]  /*125c0*/  FSEL R34, R34, -INF , !P0 ;  /* 0xff80000022227808 */ /* 0x000fe40004000000 */
[C---:B------:R-:W-:Y:S02]  /*125d0*/  ISETP.GE.AND P4, PT, R3.reuse, R2, PT ;  /* 0x000000020300720c */ /* 0x040fe40003f86270 */
[----:B------:R-:W-:Y:S01]  /*125e0*/  ISETP.GE.AND P6, PT, R3, R138, PT ;  /* 0x0000008a0300720c */ /* 0x000fe20003fc6270 */
[----:B------:R-:W-:Y:S01]  /*125f0*/  VIADD R3, R45, 0x29 ;  /* 0x000000292d037836 */ /* 0x000fe20000000000 */
[----:B------:R-:W-:Y:S01]  /*12600*/  ISETP.GE.AND P0, PT, R9, R2, PT ;  /* 0x000000020900720c */ /* 0x000fe20003f06270 */
[----:B------:R-:W-:Y:S01]  /*12610*/  HMMA.16816.F32.BF16 R80, R16, R4, R80 ;  /* 0x000000041050723c */ /* 0x000fe20000041850 */
[----:B------:R-:W-:-:S02]  /*12620*/  FSEL R44, R43, -INF , !P3 ;  /* 0xff8000002b2c7808 */ /* 0x000fc40005800000 */
[-C--:B------:R-:W-:Y:S02]  /*12630*/  ISETP.GE.AND P3, PT, R13, R2.reuse, PT ;  /* 0x000000020d00720c */ /* 0x080fe40003f66270 */
[----:B------:R-:W-:Y:S02]  /*12640*/  FSEL R162, R24, -INF , !P0 ;  /* 0xff80000018a27808 */ /* 0x000fe40004000000 */
[----:B------:R-:W-:Y:S02]  /*12650*/  FSEL R4, R31, -INF , !P1 ;  /* 0xff8000001f047808 */ /* 0x000fe40004800000 */
[C---:B------:R-:W-:Y:S02]  /*12660*/  ISETP.GE.AND P1, PT, R3.reuse, R2, PT ;  /* 0x000000020300720c */ /* 0x040fe40003f26270 */
[----:B------:R-:W-:Y:S01]  /*12670*/  ISETP.GE.AND P0, PT, R3, R138, PT ;  /* 0x0000008a0300720c */ /* 0x000fe20003f06270 */
[----:B------:R-:W-:Y:S01]  /*12680*/  VIADD R3, R45, 0x38 ;  /* 0x000000382d037836 */ /* 0x000fe20000000000 */
[----:B------:R-:W-:-:S02]  /*12690*/  FSEL R12, R33, -INF , !P3 ;  /* 0xff800000210c7808 */ /* 0x000fc40005800000 */
[-C--:B------:R-:W-:Y:S01]  /*126a0*/  ISETP.GE.AND P3, PT, R9, R138.reuse, PT ;  /* 0x0000008a0900720c */ /* 0x080fe20003f66270 */
[----:B------:R-:W-:Y:S01]  /*126b0*/  VIADD R9, R45, 0x28 ;  /* 0x000000282d097836 */ /* 0x000fe20000000000 */
[----:B------:R-:W-:Y:S01]  /*126c0*/  FSEL R228, R77, -INF , !P1 ;  /* 0xff8000004de47808 */ /* 0x000fe20004800000 */
[----:B------:R-:W-:Y:S01]  /*126d0*/  VIADD R5, R45, 0x30 ;  /* 0x000000302d057836 */ /* 0x000fe20000000000 */
[-C--:B------:R-:W-:Y:S02]  /*126e0*/  ISETP.GE.AND P1, PT, R3, R138.reuse, PT ;  /* 0x0000008a0300720c */ /* 0x080fe40003f26270 */
[----:B------:R-:W-:Y:S02]  /*126f0*/  FSEL R10, R29, -INF , !P5 ;  /* 0xff8000001d0a7808 */ /* 0x000fe40006800000 */
[----:B------:R-:W-:Y:S02]  /*12700*/  ISETP.GE.AND P5, PT, R9, R138, PT ;  /* 0x0000008a0900720c */ /* 0x000fe40003fa6270 */
[----:B------:R-:W-:-:S02]  /*12710*/  FSEL R166, R26, -INF , !P3 ;  /* 0xff8000001aa67808 */ /* 0x000fc40005800000 */
[----:B------:R-:W-:Y:S02]  /*12720*/  FSEL R164, R25, -INF , !P4 ;  /* 0xff80000019a47808 */ /* 0x000fe40006000000 */
[----:B------:R-:W-:Y:S02]  /*12730*/  FSEL R172, R86, -INF , !P1 ;  /* 0xff80000056ac7808 */ /* 0x000fe40004800000 */
[----:B------:R-:W-:Y:S02]  /*12740*/  FSEL R30, R30, -INF , !P2 ;  /* 0xff8000001e1e7808 */ /* 0x000fe40005000000 */
[C---:B------:R-:W-:Y:S02]  /*12750*/  ISETP.GE.AND P3, PT, R5.reuse, R2, PT ;  /* 0x000000020500720c */ /* 0x040fe40003f66270 */
[----:B------:R-:W-:Y:S01]  /*12760*/  ISETP.GE.AND P4, PT, R5, R138, PT ;  /* 0x0000008a0500720c */ /* 0x000fe20003f86270 */
[----:B------:R-:W-:Y:S01]  /*12770*/  VIADD R5, R45, 0x31 ;  /* 0x000000312d057836 */ /* 0x000fe20000000000 */
[----:B------:R-:W-:-:S02]  /*12780*/  ISETP.GE.AND P1, PT, R133, 0x2, PT ;  /* 0x000000028500780c */ /* 0x000fc40003f26270 */
[-C--:B------:R-:W-:Y:S02]  /*12790*/  ISETP.GE.AND P2, PT, R9, R2.reuse, PT ;  /* 0x000000020900720c */ /* 0x080fe40003f46270 */
[----:B------:R-:W-:Y:S02]  /*127a0*/  FSEL R224, R78, -INF , !P5 ;  /* 0xff8000004ee07808 */ /* 0x000fe40006800000 */
[-C--:B------:R-:W-:Y:S01]  /*127b0*/  ISETP.GE.AND P5, PT, R3, R2.reuse, PT ;  /* 0x000000020300720c */ /* 0x080fe20003fa6270 */
[----:B------:R-:W-:Y:S01]  /*127c0*/  VIADD R3, R45, 0x39 ;  /* 0x000000392d037836 */ /* 0x000fe20000000000 */
[----:B------:R-:W-:Y:S02]  /*127d0*/  FSEL R214, R79, -INF , !P0 ;  /* 0xff8000004fd67808 */ /* 0x000fe40004000000 */
[----:B------:R-:W-:Y:S02]  /*127e0*/  FSEL R230, R76, -INF , !P2 ;  /* 0xff8000004ce67808 */ /* 0x000fe40005000000 */
[----:B------:R-:W-:-:S02]  /*127f0*/  ISETP.GE.AND P0, PT, R45, R2, PT ;  /* 0x000000022d00720c */ /* 0x000fc40003f06270 */
[-C--:B------:R-:W-:Y:S02]  /*12800*/  ISETP.GE.AND P2, PT, R5, R138.reuse, PT ;  /* 0x0000008a0500720c */ /* 0x080fe40003f46270 */
[----:B------:R-:W-:Y:S02]  /*12810*/  FSEL R40, R40, -INF , !P0 ;  /* 0xff80000028287808 */ /* 0x000fe40004000000 */
[----:B------:R-:W-:Y:S02]  /*12820*/  FSEL R226, R27, -INF , !P6 ;  /* 0xff8000001be27808 */ /* 0x000fe40007000000 */
[----:B------:R-:W-:Y:S02]  /*12830*/  FSEL R222, R80, -INF , !P3 ;  /* 0xff80000050de7808 */ /* 0x000fe40005800000 */
[----:B------:R-:W-:Y:S02]  /*12840*/  FSEL R216, R82, -INF , !P4 ;  /* 0xff80000052d87808 */ /* 0x000fe40006000000 */
[----:B------:R-:W-:-:S02]  /*12850*/  ISETP.GE.AND P0, PT, R3, R138, PT ;  /* 0x0000008a0300720c */ /* 0x000fc40003f06270 */
[----:B------:R-:W-:Y:S01]  /*12860*/  FSEL R174, R83, -INF , !P2 ;  /* 0xff80000053ae7808 */ /* 0x000fe20005000000 */
[----:B------:R-:W-:Y:S01]  /*12870*/  BSSY B1, `(.L_x_2520) ;  /* 0x0000075000017945 */ /* 0x000fe20003800000 */
[----:B------:R-:W-:Y:S02]  /*12880*/  ISETP.GE.AND P6, PT, R5, R2, PT ;  /* 0x000000020500720c */ /* 0x000fe40003fc6270 */
[----:B------:R-:W-:Y:S02]  /*12890*/  ISETP.GE.AND P3, PT, R45, R138, PT ;  /* 0x0000008a2d00720c */ /* 0x000fe40003f66270 */
[----:B------:R-:W-:Y:S02]  /*128a0*/  ISETP.GE.AND P4, PT, R3, R2, PT ;  /* 0x000000020300720c */ /* 0x000fe40003f86270 */
[----:B------:R-:W-:Y:S01]  /*128b0*/  ISETP.NE.U32.AND P2, PT, R212, RZ, PT ;  /* 0x000000ffd400720c */ /* 0x000fe20003f45070 */
[----:B------:R-:W-:Y:S01]  /*128c0*/  VIADD R187, R191, 0x800 ;  /* 0x00000800bfbb7836 */ /* 0x000fe20000000000 */
[----:B------:R-:W-:Y:S01]  /*128d0*/  FSEL R168, R87, -INF , !P0 ;  /* 0xff80000057a87808 */ /* 0x000fe20004000000 */
[C---:B------:R-:W-:Y:S01]  /*128e0*/  VIADD R186, R191.reuse, 0x1000 ;  /* 0x00001000bfba7836 */ /* 0x040fe20000000000 */
[----:B------:R-:W-:Y:S01]  /*128f0*/  FSEL R42, R42, -INF , !P3 ;  /* 0xff8000002a2a7808 */ /* 0x000fe20005800000 */
[----:B------:R-:W-:Y:S01]  /*12900*/  VIADD R185, R191, 0x1800 ;  /* 0x00001800bfb97836 */ /* 0x000fe20000000000 */
[----:B------:R-:W-:Y:S01]  /*12910*/  FSEL R220, R81, -INF , !P6 ;  /* 0xff80000051dc7808 */ /* 0x000fe20007000000 */
[C---:B------:R-:W-:Y:S01]  /*12920*/  VIADD R183, R191.reuse, 0x2000 ;  /* 0x00002000bfb77836 */ /* 0x040fe20000000000 */
[----:B------:R-:W-:Y:S01]  /*12930*/  FSEL R218, R84, -INF , !P5 ;  /* 0xff80000054da7808 */ /* 0x000fe20006800000 */
[----:B------:R-:W-:Y:S01]  /*12940*/  VIADD R182, R191, 0x2800 ;  /* 0x00002800bfb67836 */ /* 0x000fe20000000000 */
[----:B------:R-:W-:Y:S01]  /*12950*/  FSEL R173, R85, -INF , !P4 ;  /* 0xff80000055ad7808 */ /* 0x000fe20006000000 */
[----:B------:R-:W-:Y:S01]  /*12960*/  VIADD R181, R191, 0x3000 ;  /* 0x00003000bfb57836 */ /* 0x000fe20000000000 */
[----:B------:R-:W-:Y:S01]  /*12970*/  BAR.SYNC.DEFER_BLOCKING 0x0 ;  /* 0x0000000000007b1d */ /* 0x000fe20000010000 */
[----:B------:R-:W-:Y:S01]  /*12980*/  ISETP.NE.AND.EX P0, PT, R213, RZ, PT, P2 ;  /* 0x000000ffd500720c */ /* 0x000fe20003f05320 */
[----:B------:R-:W-:-:S02]  /*12990*/  VIADD R180, R191, 0x3800 ;  /* 0x00003800bfb47836 */ /* 0x000fc40000000000 */
[C---:B------:R-:W-:Y:S02]  /*129a0*/  VIADD R179, R191.reuse, 0x4000 ;  /* 0x00004000bfb37836 */ /* 0x040fe40000000000 */
[C---:B------:R-:W-:Y:S02]  /*129b0*/  VIADD R178, R191.reuse, 0x4800 ;  /* 0x00004800bfb27836 */ /* 0x040fe40000000000 */
[C---:B------:R-:W-:Y:S02]  /*129c0*/  VIADD R177, R191.reuse, 0x5000 ;  /* 0x00005000bfb17836 */ /* 0x040fe40000000000 */
[----:B------:R-:W-:Y:S01]  /*129d0*/  VIADD R176, R191, 0x5800 ;  /* 0x00005800bfb07836 */ /* 0x000fe20000000000 */
[----:B------:R-:W-:Y:S06]  /*129e0*/  @!P1 BRA `(.L_x_2521) ;  /* 0x0000000400749947 */ /* 0x000fec0003800000 */
[----:B------:R-:W-:Y:S04]  /*129f0*/  BSSY B0, `(.L_x_2522) ;  /* 0x0000041000007945 */ /* 0x000fe80003800000 */
[----:B------:R-:W-:Y:S05]  /*12a00*/  @!P0 BRA `(.L_x_2523) ;  /* 0x0000000000f08947 */ /* 0x000fea0003800000 */
[----:B------:R-:W2:Y:S01]  /*12a10*/  LD.E R15, desc[UR6][R20.64+0x170] ;  /* 0x00017006140f7980 */ /* 0x000ea2000c101900 */
[C---:B------:R-:W-:Y:S02]  /*12a20*/  IADD3 R11, R22.reuse, -0x40, RZ ;  /* 0xffffffc0160b7810 */ /* 0x040fe40007ffe0ff */
[----:B------:R-:W-:Y:S02]  /*12a30*/  IABS R5, R22 ;  /* 0x0000001600057213 */ /* 0x000fe40000000000 */
[----:B------:R-:W-:Y:S02]  /*12a40*/  IABS R3, R11 ;  /* 0x0000000b00037213 */ /* 0x000fe40000000000 */
[-C--:B--2---:R-:W-:Y:S02]  /*12a50*/  IABS R7, R15.reuse ;  /* 0x0000000f00077213 */ /* 0x084fe40000000000 */
[-C--:B------:R-:W-:Y:S02]  /*12a60*/  IABS R6, R15.reuse ;  /* 0x0000000f00067213 */ /* 0x080fe40000000000 */
[----:B------:R-:W1:Y:S01]  /*12a70*/  I2F.RP R9, R7 ;  /* 0x0000000700097306 */ /* 0x000e620000209400 */
[----:B------:R-:W-:-:S02]  /*12a80*/  LOP3.LUT R22, R22, R15, RZ, 0x3c, !PT ;  /* 0x0000000f16167212 */ /* 0x000fc400078e3cff */
[----:B------:R-:W-:Y:S02]  /*12a90*/  IADD3 R6, RZ, -R6, RZ ;  /* 0x80000006ff067210 */ /* 0x000fe40007ffe0ff */
[----:B------:R-:W-:Y:S02]  /*12aa0*/  LOP3.LUT R11, R11, R15, RZ, 0x3c, !PT ;  /* 0x0000000f0b0b7212 */ /* 0x000fe400078e3cff */
[----:B------:R-:W-:Y:S02]  /*12ab0*/  ISETP.GE.AND P4, PT, R22, RZ, PT ;  /* 0x000000ff1600720c */ /* 0x000fe40003f86270 */
[----:B------:R-:W2:Y:S01]  /*12ac0*/  LD.E.64 R22, desc[UR6][R20.64+0x20] ;  /* 0x0000200614167980 */ /* 0x000ea2000c101b00 */
[----:B-1----:R-:W1:Y:S02]  /*12ad0*/  MUFU.RCP R18, R9 ;  /* 0x0000000900127308 */ /* 0x002e640000001000 */
[----:B-1----:R-:W-:-:S06]  /*12ae0*/  VIADD R18, R18, 0xffffffe ;  /* 0x0ffffffe12127836 */ /* 0x002fcc0000000000 */
[----:B------:R-:W1:Y:S02]  /*12af0*/  F2I.FTZ.U32.TRUNC.NTZ R19, R18 ;  /* 0x0000001200137305 */ /* 0x000e64000021f000 */
[----:B-1----:R-:W-:Y:S02]  /*12b00*/  IMAD.MOV R16, RZ, RZ, -R19 ;  /* 0x000000ffff107224 */ /* 0x002fe400078e0a13 */
[----:B------:R-:W-:Y:S02]  /*12b10*/  IMAD.MOV.U32 R18, RZ, RZ, RZ ;  /* 0x000000ffff127224 */ /* 0x000fe400078e00ff */
[----:B------:R-:W-:-:S04]  /*12b20*/  IMAD R16, R16, R7, RZ ;  /* 0x0000000710107224 */ /* 0x000fc800078e02ff */
[----:B------:R-:W-:Y:S02]  /*12b30*/  IMAD.HI.U32 R16, R19, R16, R18 ;  /* 0x0000001013107227 */ /* 0x000fe400078e0012 */
[----:B------:R-:W3:Y:S04]  /*12b40*/  LD.E.64 R18, desc[UR6][R20.64+0x38] ;  /* 0x0000380614127980 */ /* 0x000ee8000c101b00 */
        /* <DEDUP_REMOVED lines=9> */
[----:B------:R-:W-:Y:S02]  /*12be0*/  ISETP.GE.AND P2, PT, R11, RZ, PT ;  /* 0x000000ff0b00720c */ /* 0x000fe40003f46270 */
[-C--:B------:R-:W-:Y:S02]  /*12bf0*/  ISETP.GE.U32.AND P6, PT, R16, R7.reuse, PT ;  /* 0x000000071000720c */ /* 0x080fe40003fc6070 */
[----:B------:R-:W-:Y:S02]  /*12c00*/  ISETP.GE.U32.AND P5, PT, R6, R7, PT ;  /* 0x000000070600720c */ /* 0x000fe40003fa6070 */
[----:B------:R-:W-:-:S02]  /*12c10*/  @!P3 IADD3 R9, R9, 0x1, RZ ;  /* 0x000000010909b810 */ /* 0x000fc40007ffe0ff */
[----:B------:R-:W-:Y:S02]  /*12c20*/  ISETP.NE.AND P3, PT, R15, RZ, PT ;  /* 0x000000ff0f00720c */ /* 0x000fe40003f65270 */
[----:B------:R-:W-:-:S05]  /*12c30*/  LOP3.LUT R6, RZ, R15, RZ, 0x33, !PT ;  /* 0x0000000fff067212 */ /* 0x000fca00078e33ff */
        /* <DEDUP_REMOVED lines=8> */
[----:B------:R-:W4:Y:S04]  /*12cc0*/  LD.E R6, desc[UR6][R48.64] ;  /* 0x0000000630067980 */ /* 0x000f28000c101900 */
[----:B------:R-:W4:Y:S01]  /*12cd0*/  LD.E R3, desc[UR6][R26.64] ;  /* 0x000000061a037980 */ /* 0x000f22000c101900 */
[----:B------:R-:W-:-:S04]  /*12ce0*/  IMAD.IADD R16, R5, 0x1, -R7 ;  /* 0x0000000105107824 */ /* 0x000fc800078e0a07 */
[----:B------:R-:W-:-:S05]  /*12cf0*/  IMAD R15, R15, R16, -0x40 ;  /* 0xffffffc00f0f7424 */ /* 0x000fca00078e0210 */
[----:B------:R-:W-:Y:S01]  /*12d00*/  SHF.R.S32.HI R16, RZ, 0x1f, R15 ;  /* 0x0000001fff107819 */ /* 0x000fe2000001140f */
[-C--:B---3--:R-:W-:Y:S02]  /*12d10*/  IMAD R5, R19, R15.reuse, RZ ;  /* 0x0000000f13057224 */ /* 0x088fe400078e02ff */
[----:B------:R-:W-:-:S04]  /*12d20*/  IMAD.WIDE.U32 R24, R18, R15, RZ ;  /* 0x0000000f12187225 */ /* 0x000fc800078e00ff */
[----:B------:R-:W-:-:S04]  /*12d30*/  IMAD R16, R18, R16, R5 ;  /* 0x0000001012107224 */ /* 0x000fc800078e0205 */
[----:B------:R-:W-:Y:S01]  /*12d40*/  IMAD.IADD R25, R25, 0x1, R16 ;  /* 0x0000000119197824 */ /* 0x000fe200078e0210 */
[----:B----4-:R-:W-:-:S04]  /*12d50*/  IADD3 R3, -R6, R3, RZ ;  /* 0x0000000306037210 */ /* 0x010fc80007ffe1ff */
[----:B------:R-:W-:Y:S01]  /*12d60*/  SHF.R.S32.HI R6, RZ, 0x1f, R3 ;  /* 0x0000001fff067819 */ /* 0x000fe20000011403 */
[----:B--2---:R-:W-:-:S04]  /*12d70*/  IMAD R5, R23, R3, RZ ;  /* 0x0000000317057224 */ /* 0x004fc800078e02ff */
[----:B------:R-:W-:Y:S02]  /*12d80*/  IMAD R5, R22, R6, R5 ;  /* 0x0000000616057224 */ /* 0x000fe400078e0205 */
[----:B------:R-:W-:-:S05]  /*12d90*/  IMAD.WIDE.U32 R22, R3, R22, R24 ;  /* 0x0000001603167225 */ /* 0x000fca00078e0018 */
[----:B------:R-:W-:Y:S01]  /*12da0*/  IADD3 R16, R23, R5, RZ ;  /* 0x0000000517107210 */ /* 0x000fe20007ffe0ff */
[----:B------:R-:W-:Y:S01]  /*12db0*/  IMAD.MOV.U32 R5, RZ, RZ, R22 ;  /* 0x000000ffff057224 */ /* 0x000fe200078e0016 */
[----:B------:R-:W-:Y:S05]  /*12dc0*/  BRA `(.L_x_2524) ;  /* 0x00000000000c7947 */ /* 0x000fea0003800000 */
.L_x_2523:
[----:B------:R-:W2:Y:S02]  /*12dd0*/  LD.E R5, desc[UR6][R20.64+0x38] ;  /* 0x0000380614057980 */ /* 0x000ea4000c101900 */
[----:B--2---:R-:W-:-:S04]  /*12de0*/  LEA R5, -R5, RZ, 0x6 ;  /* 0x000000ff05057211 */ /* 0x004fc800078e31ff */
[----:B------:R-:W-:Y:S02]  /*12df0*/  SHF.R.S32.HI R16, RZ, 0x1f, R5 ;  /* 0x0000001fff107819 */ /* 0x000fe40000011405 */
.L_x_2524:
[----:B------:R-:W-:Y:S05]  /*12e00*/  BSYNC B0 ;  /* 0x0000000000007941 */ /* 0x000fea0003800000 */
.L_x_2522:
[C---:B------:R-:W-:Y:S01]  /*12e10*/  IMAD.SHL.U32 R3, R134.reuse, 0x20, RZ ;  /* 0x0000002086037824 */ /* 0x040fe200078e00ff */
[C---:B------:R-:W-:Y:S02]  /*12e20*/  LEA R200, P3, R5.reuse, R200, 0x1 ;  /* 0x000000c805c87211 */ /* 0x040fe400078608ff */
[----:B------:R-:W-:Y:S02]  /*12e30*/  SHF.L.U64.HI R6, R134, 0x5, R135 ;  /* 0x0000000586067819 */ /* 0x000fe40000010287 */
[----:B------:R-:W-:Y:S01]  /*12e40*/  IADD3 R18, P2, R200, R3, RZ ;  /* 0x00000003c8127210 */ /* 0x000fe20007f5e0ff */
[----:B------:R-:W-:Y:S01]  /*12e50*/  IMAD.MOV.U32 R198, RZ, RZ, R200 ;  /* 0x000000ffffc67224 */ /* 0x000fe200078e00c8 */
[----:B------:R-:W-:Y:S02]  /*12e60*/  LEA.HI.X R199, R5, R199, R16, 0x1, P3 ;  /* 0x000000c705c77211 */ /* 0x000fe400018f0c10 */
[----:B------:R-:W-:-:S03]  /*12e70*/  IADD3 R16, P3, R18, R3, RZ ;  /* 0x0000000312107210 */ /* 0x000fc60007f7e0ff */
[--C-:B------:R-:W-:Y:S01]  /*12e80*/  IMAD.X R19, R199, 0x1, R6.reuse, P2 ;  /* 0x00000001c7137824 */ /* 0x100fe200010e0606 */
[----:B------:R-:W-:Y:S01]  /*12e90*/  IADD3 R22, P2, R16, R3, RZ ;  /* 0x0000000310167210 */ /* 0x000fe20007f5e0ff */
[----:B------:R-:W-:Y:S01]  /*12ea0*/  @!PT LDS RZ, [RZ] ;  /* 0x00000000fffff984 */ /* 0x000fe20000000800 */
[----:B------:R-:W-:Y:S01]  /*12eb0*/  @!PT LDS RZ, [RZ] ;  /* 0x00000000fffff984 */ /* 0x000fe20000000800 */
[----:B------:R-:W-:Y:S01]  /*12ec0*/  @!PT LDS RZ, [RZ] ;  /* 0x00000000fffff984 */ /* 0x000fe20000000800 */
[----:B------:R1:W-:Y:S02]  /*12ed0*/  LDGSTS.E.BYPASS.LTC128B.128 [R209+0x6000], desc[UR6][R198.64] ;  /* 0x06000000c6d17fae */ /* 0x0003e4000b901d46 */
[--C-:B------:R-:W-:Y:S02]  /*12ee0*/  IMAD.X R17, R19, 0x1, R6.reuse, P3 ;  /* 0x0000000113117824 */ /* 0x100fe400018e0606 */
        /* <DEDUP_REMOVED lines=13> */
.L_x_2521:
[----:B------:R-:W-:Y:S05]  /*12fc0*/  BSYNC B1 ;  /* 0x0000000000017941 */ /* 0x000fea0003800000 */
.L_x_2520:
[----:B------:R2:W3:Y:S01]  /*12fd0*/  LD.E R170, desc[UR6][R20.64+0xdc] ;  /* 0x0000dc0614aa7980 */ /* 0x0004e2000c101900 */
        /* <DEDUP_REMOVED lines=26> */
[----:B-1----:R-:W-:Y:S02]  /*13180*/  FMNMX.FTZ R16, R218, R3, !PT ;  /* 0x00000003da107209 */ /* 0x002fe40007810000 */
[----:B------:R-:W-:Y:S02]  /*13190*/  FMNMX.FTZ R7, R172, R7, !PT ;  /* 0x00000007ac077209 */ /* 0x000fe40007810000 */
[----:B------:R-:W-:Y:S02]  /*131a0*/  FMNMX.FTZ R16, R173, R16, !PT ;  /* 0x00000010ad107209 */ /* 0x000fe40007810000 */
[----:B------:R-:W-:-:S02]  /*131b0*/  FMNMX.FTZ R7, R168, R7, !PT ;  /* 0x00000007a8077209 */ /* 0x000fc40007810000 */
[----:B------:R-:W-:Y:S01]  /*131c0*/  LEA R198, R0, UR4, 0x1 ;  /* 0x0000000400c67c11 */ /* 0x000fe2000f8e08ff */
[----:B------:R-:W1:Y:S03]  /*131d0*/  SHFL.BFLY PT, R5, R16, 0x2, 0x1f ;  /* 0x0c401f0010057f89 */ /* 0x000e6600000e0000 */
[-C--:B------:R-:W-:Y:S01]  /*131e0*/  LEA R197, R57, R198.reuse, 0x1 ;  /* 0x000000c639c57211 */ /* 0x080fe200078e08ff */
[----:B------:R-:W4:Y:S01]  /*131f0*/  SHFL.BFLY PT, R6, R7, 0x2, 0x1f ;  /* 0x0c401f0007067f89 */ /* 0x000f2200000e0000 */
        /* <DEDUP_REMOVED lines=8> */
[----:B----4-:R-:W-:-:S03]  /*13280*/  FMNMX.FTZ R6, R7, R6, !PT ;  /* 0x0000000607067209 */ /* 0x010fc60007810000 */
[----:B------:R-:W1:Y:S04]  /*13290*/  SHFL.BFLY PT, R132, R5, 0x1, 0x1f ;  /* 0x0c201f0005847f89 */ /* 0x000e6800000e0000 */
[----:B------:R-:W4:Y:S04]  /*132a0*/  SHFL.BFLY PT, R3, R6, 0x1, 0x1f ;  /* 0x0c201f0006037f89 */ /* 0x000f2800000e0000 */
[----:B------:R-:W-:Y:S04]  /*132b0*/  LDSM.16.MT88.4 R48, [R196+0xc000] ;  /* 0x00c00000c430783b */ /* 0x000fe80000004200 */
[----:B--2---:R-:W-:Y:S04]  /*132c0*/  LDSM.16.MT88.4 R20, [R196+0xe800] ;  /* 0x00e80000c414783b */ /* 0x004fe80000004200 */
[----:B------:R-:W-:Y:S04]  /*132d0*/  LDSM.16.MT88.4 R16, [R195+0xe800] ;  /* 0x00e80000c310783b */ /* 0x000fe80000004200 */
[----:B------:R-:W-:Y:S01]  /*132e0*/  LDSM.16.MT88.4 R124, [R198+0xc000] ;  /* 0x00c00000c67c783b */ /* 0x000fe20000004200 */
[----:B-1----:R-:W-:-:S03]  /*132f0*/  FMNMX.FTZ R132, R5, R132, !PT ;  /* 0x0000008405847209 */ /* 0x002fc60007810000 */
[----:B------:R-:W-:Y:S01]  /*13300*/  LDSM.16.MT88.4 R56, [R195+0xc000] ;  /* 0x00c00000c338783b */ /* 0x000fe20000004200 */
[----:B----4-:R-:W-:-:S03]  /*13310*/  FMNMX.FTZ R3, R6, R3, !PT ;  /* 0x0000000306037209 */ /* 0x010fc60007810000 */
[----:B------:R-:W-:Y:S01]  /*13320*/  LDSM.16.MT88.4 R72, [R197+0xe000] ;  /* 0x00e00000c548783b */ /* 0x000fe20000004200 */
[----:B------:R-:W-:-:S03]  /*13330*/  FSETP.NEU.FTZ.AND P2, PT, R132, -INF , PT ;  /* 0xff8000008400780b */ /* 0x000fc60003f5d000 */
[----:B------:R-:W-:Y:S04]  /*13340*/  LDSM.16.MT88.4 R108, [R196+0x10000] ;  /* 0x01000000c46c783b */ /* 0x000fe80000004200 */
[----:B------:R-:W-:Y:S04]  /*13350*/  LDSM.16.MT88.4 R144, [R195+0x10000] ;  /* 0x01000000c390783b */ /* 0x000fe80000004200 */
[----:B------:R-:W-:Y:S04]  /*13360*/  LDSM.16.MT88.4 R140, [R198+0xc800] ;  /* 0x00c80000c68c783b */ /* 0x000fe80000004200 */
[----:B------:R-:W-:Y:S01]  /*13370*/  LDSM.16.MT88.4 R24, [R197+0xe800] ;  /* 0x00e80000c518783b */ /* 0x000fe20000004200 */
[C---:B---3--:R-:W-:Y:S01]  /*13380*/  FMUL.FTZ R175, R170.reuse, R132 ;  /* 0x00000084aaaf7220 */ /* 0x048fe20000410000 */
[----:B------:R-:W-:-:S04]  /*13390*/  FMUL.FTZ R169, R170, R3 ;  /* 0x00000003aaa97220 */ /* 0x000fc80000410000 */
[----:B------:R-:W-:Y:S02]  /*133a0*/  FSEL R175, R175, RZ, P2 ;  /* 0x000000ffafaf7208 */ /* 0x000fe40001000000 */
[----:B------:R-:W-:-:S03]  /*133b0*/  FSETP.NEU.FTZ.AND P2, PT, R3, -INF , PT ;  /* 0xff8000000300780b */ /* 0x000fc60003f5d000 */
        /* <DEDUP_REMOVED lines=8> */
[----:B------:R-:W1:Y:S01]  /*13440*/  LDSM.16.MT88.4 R40, [R197+0xc000] ;  /* 0x00c00000c528783b */ /* 0x000e620000004200 */
[-CC-:B------:R-:W-:Y:S01]  /*13450*/  FFMA.FTZ R156, R38, R170.reuse, -R169.reuse ;  /* 0x000000aa269c7223 */ /* 0x180fe200000108a9 */
[-C--:B------:R-:W-:Y:S01]  /*13460*/  FFMA.FTZ R155, R14, R170.reuse, -R169 ;  /* 0x000000aa0e9b7223 */ /* 0x080fe200000108a9 */
[----:B------:R-:W-:Y:S01]  /*13470*/  MUFU.EX2 R159, R159 ;  /* 0x0000009f009f7308 */ /* 0x000fe20000000800 */
[-C--:B------:R-:W-:Y:S01]  /*13480*/  FFMA.FTZ R0, R10, R170.reuse, -R175 ;  /* 0x000000aa0a007223 */ /* 0x080fe200000108af */
[-C--:B------:R-:W-:Y:S01]  /*13490*/  FFMA.FTZ R149, R8, R170.reuse, -R169 ;  /* 0x000000aa08957223 */ /* 0x080fe200000108a9 */
[----:B------:R-:W2:Y:S01]  /*134a0*/  LDSM.16.MT88.4 R12, [R197+0xc800] ;  /* 0x00c80000c50c783b */ /* 0x000ea20000004200 */
[-CC-:B------:R-:W-:Y:S01]  /*134b0*/  FFMA.FTZ R153, R32, R170.reuse, -R175.reuse ;  /* 0x000000aa20997223 */ /* 0x180fe200000108af */
[-C--:B------:R-:W-:Y:S01]  /*134c0*/  FFMA.FTZ R151, R28, R170.reuse, -R175 ;  /* 0x000000aa1c977223 */ /* 0x080fe200000108af */
[-CC-:B------:R-:W-:Y:S01]  /*134d0*/  FFMA.FTZ R152, R34, R170.reuse, -R169.reuse ;  /* 0x000000aa22987223 */ /* 0x180fe200000108a9 */
[----:B------:R-:W3:Y:S01]  /*134e0*/  LDSM.16.MT88.4 R8, [R198+0xe800] ;  /* 0x00e80000c608783b */ /* 0x000ee20000004200 */
[----:B------:R-:W4:Y:S01]  /*134f0*/  MUFU.EX2 R158, R158 ;  /* 0x0000009e009e7308 */ /* 0x000f220000000800 */
[-CC-:B------:R-:W-:Y:S01]  /*13500*/  FFMA.FTZ R148, R30, R170.reuse, -R169.reuse ;  /* 0x000000aa1e947223 */ /* 0x180fe200000108a9 */
[-C--:B------:R-:W-:Y:S01]  /*13510*/  FFMA.FTZ R139, R4, R170.reuse, -R169 ;  /* 0x000000aa048b7223 */ /* 0x080fe200000108a9 */
[----:B------:R-:W-:Y:S01]  /*13520*/  LDSM.16.MT88.4 R32, [R196+0xc800] ;  /* 0x00c80000c420783b */ /* 0x000fe20000004200 */
[-CC-:B------:R-:W-:Y:S01]  /*13530*/  FFMA.FTZ R163, R164, R170.reuse, -R175.reuse ;  /* 0x000000aaa4a37223 */ /* 0x180fe200000108af */
[-CC-:B------:R-:W-:Y:S01]  /*13540*/  FFMA.FTZ R162, R162, R170.reuse, -R175.reuse ;  /* 0x000000aaa2a27223 */ /* 0x180fe200000108af */
[-CC-:B------:R-:W-:Y:S01]  /*13550*/  FFMA.FTZ R164, R230, R170.reuse, -R175.reuse ;  /* 0x000000aae6a47223 */ /* 0x180fe200000108af */
[----:B------:R-:W-:Y:S01]  /*13560*/  LDSM.16.MT88.4 R28, [R195+0xc800] ;  /* 0x00c80000c31c783b */ /* 0x000fe20000004200 */
[----:B------:R-:W-:Y:S01]  /*13570*/  MUFU.EX2 R157, R157 ;  /* 0x0000009d009d7308 */ /* 0x000fe20000000800 */
[-C--:B------:R-:W-:Y:S01]  /*13580*/  FFMA.FTZ R165, R228, R170.reuse, -R175 ;  /* 0x000000aae4a57223 */ /* 0x080fe200000108af */
[-CC-:B------:R-:W-:Y:S01]  /*13590*/  FFMA.FTZ R166, R166, R170.reuse, -R169.reuse ;  /* 0x000000aaa6a67223 */ /* 0x180fe200000108a9 */
[-CC-:B------:R-:W-:Y:S01]  /*135a0*/  FFMA.FTZ R167, R226, R170.reuse, -R169.reuse ;  /* 0x000000aae2a77223 */ /* 0x180fe200000108a9 */
[-CC-:B------:R-:W-:Y:S01]  /*135b0*/  FFMA.FTZ R171, R224, R170.reuse, -R169.reuse ;  /* 0x000000aae0ab7223 */ /* 0x180fe200000108a9 */
[-C--:B------:R-:W-:Y:S01]  /*135c0*/  FFMA.FTZ R214, R214, R170.reuse, -R169 ;  /* 0x000000aad6d67223 */ /* 0x080fe200000108a9 */
[-CC-:B------:R-:W-:Y:S01]  /*135d0*/  FFMA.FTZ R215, R218, R170.reuse, -R175.reuse ;  /* 0x000000aadad77223 */ /* 0x180fe200000108af */
[-CC-:B------:R-:W-:Y:S01]  /*135e0*/  FFMA.FTZ R218, R173, R170.reuse, -R175.reuse ;  /* 0x000000aaadda7223 */ /* 0x180fe200000108af */
[----:B------:R-:W5:Y:S01]  /*135f0*/  MUFU.EX2 R154, R154 ;  /* 0x0000009a009a7308 */ /* 0x000f620000000800 */
[----:B----4-:R-:W-:Y:S01]  /*13600*/  F2FP.BF16.F32.PACK_AB R112, R158, R159 ;  /* 0x0000009f9e70723e */ /* 0x010fe200000010ff */
[-CC-:B------:R-:W-:Y:S01]  /*13610*/  FFMA.FTZ R201, R222, R170.reuse, -R175.reuse ;  /* 0x000000aadec97223 */ /* 0x180fe200000108af */
[-C--:B------:R-:W-:Y:S01]  /*13620*/  FFMA.FTZ R220, R220, R170.reuse, -R175 ;  /* 0x000000aadcdc7223 */ /* 0x080fe200000108af */
[-CC-:B------:R-:W-:Y:S01]  /*13630*/  FFMA.FTZ R173, R216, R170.reuse, -R169.reuse ;  /* 0x000000aad8ad7223 */ /* 0x180fe200000108a9 */
[-CC-:B------:R-:W-:Y:S01]  /*13640*/  FFMA.FTZ R174, R174, R170.reuse, -R169.reuse ;  /* 0x000000aaaeae7223 */ /* 0x180fe200000108a9 */
[-CC-:B------:R-:W-:Y:S01]  /*13650*/  FFMA.FTZ R172, R172, R170.reuse, -R169.reuse ;  /* 0x000000aaacac7223 */ /* 0x180fe200000108a9 */
[----:B------:R-:W-:Y:S01]  /*13660*/  FFMA.FTZ R219, R168, R170, -R169 ;  /* 0x000000aaa8db7223 */ /* 0x000fe200000108a9 */
[----:B------:R-:W-:Y:S01]  /*13670*/  MUFU.EX2 R160, R160 ;  /* 0x000000a000a07308 */ /* 0x000fe20000000800 */
[----:B------:R-:W-:-:S07]  /*13680*/  FADD.FTZ R158, R159, R158 ;  /* 0x0000009e9f9e7221 */ /* 0x000fce0000010000 */
[----:B------:R-:W4:Y:S01]  /*13690*/  MUFU.EX2 R161, R161 ;  /* 0x000000a100a17308 */ /* 0x000f220000000800 */
[----:B-----5:R-:W-:Y:S01]  /*136a0*/  F2FP.BF16.F32.PACK_AB R114, R154, R157 ;  /* 0x0000009d9a72723e */ /* 0x020fe200000010ff */
[----:B------:R-:W-:-:S04]  /*136b0*/  FADD.FTZ R157, R157, R158 ;  /* 0x0000009e9d9d7221 */ /* 0x000fc80000010000 */
[----:B------:R-:W-:Y:S02]  /*136c0*/  FADD.FTZ R154, R154, R157 ;  /* 0x0000009d9a9a7221 */ /* 0x000fe40000010000 */
[----:B------:R-:W-:Y:S08]  /*136d0*/  MUFU.EX2 R156, R156 ;  /* 0x0000009c009c7308 */ /* 0x000ff00000000800 */
[----:B------:R-:W5:Y:S01]  /*136e0*/  MUFU.EX2 R155, R155 ;  /* 0x0000009b009b7308 */ /* 0x000f620000000800 */
[----:B----4-:R-:W-:Y:S01]  /*136f0*/  F2FP.BF16.F32.PACK_AB R113, R161, R160 ;  /* 0x000000a0a171723e */ /* 0x010fe200000010ff */
[----:B------:R-:W-:-:S06]  /*13700*/  FADD.FTZ R161, R160, R161 ;  /* 0x000000a1a0a17221 */ /* 0x000fcc0000010000 */
[----:B------:R-:W-:Y:S08]  /*13710*/  MUFU.EX2 R153, R153 ;  /* 0x0000009900997308 */ /* 0x000ff00000000800 */
[----:B------:R-:W4:Y:S01]  /*13720*/  MUFU.EX2 R150, R150 ;  /* 0x0000009600967308 */ /* 0x000f220000000800 */
[----:B-----5:R-:W-:Y:S01]  /*13730*/  F2FP.BF16.F32.PACK_AB R115, R155, R156 ;  /* 0x0000009c9b73723e */ /* 0x020fe200000010ff */
[----:B------:R-:W-:-:S04]  /*13740*/  FADD.FTZ R156, R156, R161 ;  /* 0x000000a19c9c7221 */ /* 0x000fc80000010000 */
[----:B------:R-:W-:Y:S02]  /*13750*/  FADD.FTZ R155, R155, R156 ;  /* 0x0000009c9b9b7221 */ /* 0x000fe40000010000 */
[C---:B-1----:R-:W-:Y:S01]  /*13760*/  HMMA.16816.F32.BF16 R36, R112.reuse, R40, RZ ;  /* 0x000000287024723c */ /* 0x042fe200000418ff */
[----:B------:R-:W-:Y:S05]  /*13770*/  MUFU.EX2 R151, R151 ;  /* 0x0000009700977308 */ /* 0x000fea0000000800 */
[C---:B------:R-:W-:Y:S03]  /*13780*/  HMMA.16816.F32.BF16 R60, R112.reuse, R64, RZ ;  /* 0x00000040703c723c */ /* 0x040fe600000418ff */
[----:B------:R-:W1:Y:S01]  /*13790*/  MUFU.EX2 R0, R0 ;  /* 0x0000000000007308 */ /* 0x000e620000000800 */
[C---:B----4-:R-:W-:Y:S01]  /*137a0*/  F2FP.BF16.F32.PACK_AB R4, R150.reuse, R153 ;  /* 0x000000999604723e */ /* 0x050fe200000010ff */
[----:B------:R-:W-:Y:S01]  /*137b0*/  FADD.FTZ R153, R153, R154 ;  /* 0x0000009a99997221 */ /* 0x000fe20000010000 */
[----:B------:R-:W-:Y:S03]  /*137c0*/  HMMA.16816.F32.BF16 R40, R112, R42, RZ ;  /* 0x0000002a7028723c */ /* 0x000fe600000418ff */
[----:B------:R-:W-:-:S02]  /*137d0*/  FADD.FTZ R150, R150, R153 ;  /* 0x0000009996967221 */ /* 0x000fc40000010000 */
[----:B------:R-:W-:Y:S01]  /*137e0*/  MUFU.EX2 R152, R152 ;  /* 0x0000009800987308 */ /* 0x000fe20000000800 */
[C---:B------:R-:W-:Y:S06]  /*137f0*/  HMMA.16816.F32.BF16 R64, R112.reuse, R66, RZ ;  /* 0x000000427040723c */ /* 0x040fec00000418ff */
[----:B------:R-:W-:Y:S01]  /*13800*/  HMMA.16816.F32.BF16 R76, R112, R80, RZ ;  /* 0x00000050704c723c */ /* 0x000fe200000418ff */
[----:B------:R-:W4:Y:S01]  /*13810*/  MUFU.EX2 R149, R149 ;  /* 0x0000009500957308 */ /* 0x000f220000000800 */
[----:B-1----:R-:W-:Y:S01]  /*13820*/  F2FP.BF16.F32.PACK_AB R6, R0, R151 ;  /* 0x000000970006723e */ /* 0x002fe200000010ff */
[----:B------:R-:W-:-:S03]  /*13830*/  FADD.FTZ R151, R151, R150 ;  /* 0x0000009697977221 */ /* 0x000fc60000010000 */
[C---:B------:R-:W-:Y:S01]  /*13840*/  HMMA.16816.F32.BF16 R84, R112.reuse, R88, RZ ;  /* 0x000000587054723c */ /* 0x040fe200000418ff */
[----:B------:R-:W-:Y:S02]  /*13850*/  FADD.FTZ R151, R0, R151 ;  /* 0x0000009700977221 */ /* 0x000fe40000010000 */
[----:B------:R-:W-:Y:S03]  /*13860*/  MUFU.EX2 R148, R148 ;  /* 0x0000009400947308 */ /* 0x000fe60000000800 */
[C---:B------:R-:W-:Y:S05]  /*13870*/  HMMA.16816.F32.BF16 R80, R112.reuse, R82, RZ ;  /* 0x000000527050723c */ /* 0x040fea00000418ff */
[----:B------:R-:W1:Y:S01]  /*13880*/  MUFU.EX2 R139, R139 ;  /* 0x0000008b008b7308 */ /* 0x000e620000000800 */
[----:B----4-:R-:W-:Y:S01]  /*13890*/  F2FP.BF16.F32.PACK_AB R5, R149, R152 ;  /* 0x000000989505723e */ /* 0x010fe200000010ff */
        /* <DEDUP_REMOVED lines=16> */
[C---:B---3--:R-:W-:Y:S05]  /*139a0*/  HMMA.16816.F32.BF16 R60, R4.reuse, R8, R60 ;  /* 0x00000008043c723c */ /* 0x048fea000004183c */
        /* <DEDUP_REMOVED lines=14> */
[----:B------:R-:W4:Y:S02]  /*13a90*/  LDSM.16.MT88.4 R16, [R195+0x10800] ;  /* 0x01080000c310783b */ /* 0x000f240000004200 */
[----:B------:R-:W5:Y:S03]  /*13aa0*/  MUFU.EX2 R220, R220 ;  /* 0x000000dc00dc7308 */ /* 0x000f660000000800 */
        /* <DEDUP_REMOVED lines=39> */
[C---:B----4-:R-:W-:Y:S06]  /*13d20*/  HMMA.16816.F32.BF16 R116, R4.reuse, R16, R116 ;  /* 0x000000100474723c */ /* 0x050fec0000041874 */
[----:B------:R-:W-:Y:S01]  /*13d30*/  HMMA.16816.F32.BF16 R112, R4, R18, R112 ;  /* 0x000000120470723c */ /* 0x000fe20000041870 */
[----:B------:R-:W4:Y:S06]  /*13d40*/  LDSM.16.MT88.4 R16, [R198+0x11000] ;  /* 0x01100000c610783b */ /* 0x000f2c0000004200 */
[----:B------:R-:W-:Y:S01]  /*13d50*/  F2FP.BF16.F32.PACK_AB R4, R163, R162 ;  /* 0x000000a2a304723e */ /* 0x000fe200000010ff */
[----:B------:R-:W-:Y:S01]  /*13d60*/  FADD.FTZ R162, R162, R151 ;  /* 0x00000097a2a27221 */ /* 0x000fe20000010000 */
[----:B------:R-:W-:Y:S01]  /*13d70*/  F2FP.BF16.F32.PACK_AB R5, R167, R166 ;  /* 0x000000a6a705723e */ /* 0x000fe200000010ff */
[----:B------:R-:W-:Y:S01]  /*13d80*/  FADD.FTZ R166, R166, R139 ;  /* 0x0000008ba6a67221 */ /* 0x000fe20000010000 */
[----:B------:R-:W-:Y:S01]  /*13d90*/  F2FP.BF16.F32.PACK_AB R6, R165, R164 ;  /* 0x000000a4a506723e */ /* 0x000fe200000010ff */
[----:B------:R-:W-:Y:S01]  /*13da0*/  FADD.FTZ R163, R163, R162 ;  /* 0x000000a2a3a37221 */ /* 0x000fe20000010000 */
[----:B-----5:R-:W-:Y:S01]  /*13db0*/  F2FP.BF16.F32.PACK_AB R7, R214, R171 ;  /* 0x000000abd607723e */ /* 0x020fe200000010ff */
        /* <DEDUP_REMOVED lines=14> */
[C---:B----4-:R-:W-:Y:S06]  /*13ea0*/  HMMA.16816.F32.BF16 R92, R4.reuse, R16, R92 ;  /* 0x00000010045c723c */ /* 0x050fec000004185c */
        /* <DEDUP_REMOVED lines=92> */
[----:B------:R-:W-:-:S03]  /*14470*/  ISETP.GE.AND P1, PT, R0, RZ, PT ;  /* 0x000000ff0000720c */ /* 0x000fc60003f26270 */
        /* <DEDUP_REMOVED lines=23> */
[----:B------:R-:W-:Y:S02]  /*145f0*/  ISETP.GE.U32.AND P6, PT, R6, R7, PT ;  /* 0x000000070600720c */ /* 0x000fe40003fc6070 */
[----:B------:R-:W-:-:S09]  /*14600*/  LOP3.LUT R7, RZ, R11, RZ, 0x33, !PT ;  /* 0x0000000bff077212 */ /* 0x000fd200078e33ff */
[----:B------:R-:W-:Y:S02]  /*14610*/  @P5 IADD3 R8, R8, 0x1, RZ ;  /* 0x0000000108085810 */ /* 0x000fe40007ffe0ff */
[----:B------:R-:W-:-:S03]  /*14620*/  @P6 VIADD R9, R9, 0x1 ;  /* 0x0000000109096836 */ /* 0x000fc60000000000 */
[----:B------:R-:W-:Y:S02]  /*14630*/  @!P1 IMAD.MOV R8, RZ, RZ, -R8 ;  /* 0x000000ffff089224 */ /* 0x000fe400078e0a08 */
[----:B------:R-:W-:-:S03]  /*14640*/  @!P3 IADD3 R9, -R9, RZ, RZ ;  /* 0x000000ff0909b210 */ /* 0x000fc60007ffe1ff */
        /* <DEDUP_REMOVED lines=21> */
.L_x_2527:
[----:B--2---:R-:W-:Y:S02]  /*147a0*/  R2UR UR4, R214 ;  /* 0x00000000d60472ca */ /* 0x004fe400000e0000 */
[----:B------:R-:W-:-:S13]  /*147b0*/  R2UR UR5, R215 ;  /* 0x00000000d70572ca */ /* 0x000fda00000e0000 */
[----:B-1----:R-:W2:Y:S02]  /*147c0*/  LD.E R4, desc[UR4][R216.64+0x40] ;  /* 0x00004004d8047980 */ /* 0x002ea4000c101900 */
[----:B--2---:R-:W-:-:S05]  /*147d0*/  IMAD.U32 R4, R4, -0x40, RZ ;  /* 0xffffffc004047824 */ /* 0x004fca00078e00ff */
[----:B------:R-:W-:Y:S02]  /*147e0*/  SHF.R.S32.HI R0, RZ, 0x1f, R4 ;  /* 0x0000001fff007819 */ /* 0x000fe40000011404 */
.L_x_2528:
[----:B------:R-:W-:Y:S05]  /*147f0*/  BSYNC B0 ;  /* 0x0000000000007941 */ /* 0x000fea0003800000 */
.L_x_2526:
[----:B------:R-:W-:Y:S01]  /*14800*/  LEA R202, P1, R4, R202, 0x1 ;  /* 0x000000ca04ca7211 */ /* 0x000fe200078208ff */
[----:B------:R-:W-:Y:S01]  /*14810*/  IMAD.SHL.U32 R5, R136, 0x20, RZ ;  /* 0x0000002088057824 */ /* 0x000fe200078e00ff */
[----:B------:R-:W-:Y:S01]  /*14820*/  R2UR UR10, R214 ;  /* 0x00000000d60a72ca */ /* 0x000fe200000e0000 */
[----:B------:R-:W-:Y:S01]  /*14830*/  BSSY B1, `(.L_x_2529) ;  /* 0x0000196000017945 */ /* 0x000fe20003800000 */
[----:B------:R-:W-:Y:S02]  /*14840*/  LEA.HI.X R203, R4, R203, R0, 0x1, P1 ;  /* 0x000000cb04cb7211 */ /* 0x000fe400008f0c00 */
[----:B------:R-:W-:Y:S02]  /*14850*/  R2UR UR11, R215 ;  /* 0x00000000d70b72ca */ /* 0x000fe400000e0000 */
[----:B------:R-:W-:Y:S02]  /*14860*/  SHF.L.U64.HI R0, R136, 0x5, R137 ;  /* 0x0000000588007819 */ /* 0x000fe40000010289 */
[----:B------:R-:W-:-:S02]  /*14870*/  IADD3 R8, P1, R5, R202, RZ ;  /* 0x000000ca05087210 */ /* 0x000fc40007f3e0ff */
[----:B------:R-:W-:Y:S02]  /*14880*/  R2UR UR8, R214 ;  /* 0x00000000d60872ca */ /* 0x000fe400000e0000 */
[C---:B------:R-:W-:Y:S01]  /*14890*/  R2UR UR9, R215.reuse ;  /* 0x00000000d70972ca */ /* 0x040fe200000e0000 */
[----:B------:R-:W-:Y:S01]  /*148a0*/  IMAD.X R9, R0, 0x1, R203, P1 ;  /* 0x0000000100097824 */ /* 0x000fe200008e06cb */
[C---:B------:R-:W-:Y:S02]  /*148b0*/  R2UR UR4, R214.reuse ;  /* 0x00000000d60472ca */ /* 0x040fe400000e0000 */
[C---:B------:R-:W-:Y:S01]  /*148c0*/  R2UR UR5, R215.reuse ;  /* 0x00000000d70572ca */ /* 0x040fe200000e0000 */
[----:B------:R-:W-:Y:S01]  /*148d0*/  @!PT LDS RZ, [RZ] ;  /* 0x00000000fffff984 */ /* 0x000fe20000000800 */
[----:B------:R-:W-:Y:S01]  /*148e0*/  @!PT LDS RZ, [RZ] ;  /* 0x00000000fffff984 */ /* 0x000fe20000000800 */
[----:B------:R-:W-:Y:S01]  /*148f0*/  @!PT LDS RZ, [RZ] ;  /* 0x00000000fffff984 */ /* 0x000fe20000000800 */
[----:B------:R-:W-:Y:S01]  /*14900*/  LDGSTS.E.BYPASS.LTC128B.128 [R209+0xc000], desc[UR10][R202.64] ;  /* 0x0c000000cad17fae */ /* 0x000fe2000b901d4a */
[----:B------:R-:W-:Y:S02]  /*14910*/  R2UR UR22, R214 ;  /* 0x00000000d61672ca */ /* 0x000fe400000e0000 */
[----:B------:R-:W-:-:S02]  /*14920*/  R2UR UR23, R215 ;  /* 0x00000000d71772ca */ /* 0x000fc400000e0000 */
[C---:B------:R-:W-:Y:S02]  /*14930*/  R2UR UR20, R214.reuse ;  /* 0x00000000d61472ca */ /* 0x040fe400000e0000 */
[C---:B------:R-:W-:Y:S01]  /*14940*/  R2UR UR21, R215.reuse ;  /* 0x00000000d71572ca */ /* 0x040fe200000e0000 */
[----:B------:R-:W-:Y:S01]  /*14950*/  LDGSTS.E.BYPASS.LTC128B.128 [R209+0xe000], desc[UR8][R202.64+0x80] ;  /* 0x0e000080cad17fae */ /* 0x000fe2000b901d48 */
[C---:B------:R-:W-:Y:S02]  /*14960*/  R2UR UR18, R214.reuse ;  /* 0x00000000d61272ca */ /* 0x040fe400000e0000 */
[C---:B------:R-:W-:Y:S01]  /*14970*/  R2UR UR19, R215.reuse ;  /* 0x00000000d71372ca */ /* 0x040fe200000e0000 */
[----:B------:R-:W-:Y:S01]  /*14980*/  LDGSTS.E.BYPASS.LTC128B.128 [R209+0x10000], desc[UR4][R202.64+0x100] ;  /* 0x10000100cad17fae */ /* 0x000fe2000b901d44 */
[----:B------:R-:W-:Y:S02]  /*14990*/  R2UR UR16, R214 ;  /* 0x00000000d61072ca */ /* 0x000fe400000e0000 */
[----:B------:R-:W-:Y:S01]  /*149a0*/  R2UR UR17, R215 ;  /* 0x00000000d71172ca */ /* 0x000fe200000e0000 */
[----:B------:R-:W-:Y:S01]  /*149b0*/  LDGSTS.E.BYPASS.LTC128B.128 [R209+0xc800], desc[UR22][R8.64] ;  /* 0x0c80000008d17fae */ /* 0x000fe2000b901d56 */
[----:B------:R-:W-:-:S02]  /*149c0*/  IADD3 R6, P1, R5, R8, RZ ;  /* 0x0000000805067210 */ /* 0x000fc40007f3e0ff */
[----:B------:R-:W-:Y:S01]  /*149d0*/  R2UR UR14, R214 ;  /* 0x00000000d60e72ca */ /* 0x000fe200000e0000 */
[----:B------:R-:W-:Y:S01]  /*149e0*/  LDGSTS.E.BYPASS.LTC128B.128 [R209+0xe800], desc[UR20][R8.64+0x80] ;  /* 0x0e80008008d17fae */ /* 0x000fe2000b901d54 */
[C---:B------:R-:W-:Y:S01]  /*149f0*/  R2UR UR15, R215.reuse ;  /* 0x00000000d70f72ca */ /* 0x040fe200000e0000 */
[----:B------:R-:W-:Y:S01]  /*14a00*/  IMAD.X R7, R0, 0x1, R9, P1 ;  /* 0x0000000100077824 */ /* 0x000fe200008e0609 */
[----:B------:R-:W-:Y:S01]  /*14a10*/  R2UR UR12, R214 ;  /* 0x00000000d60c72ca */ /* 0x000fe200000e0000 */
[----:B------:R1:W-:Y:S01]  /*14a20*/  LDGSTS.E.BYPASS.LTC128B.128 [R209+0x10800], desc[UR18][R8.64+0x100] ;  /* 0x1080010008d17fae */ /* 0x0003e2000b901d52 */
[----:B------:R-:W-:Y:S02]  /*14a30*/  R2UR UR13, R215 ;  /* 0x00000000d70d72ca */ /* 0x000fe400000e0000 */
[----:B------:R-:W-:Y:S01]  /*14a40*/  IADD3 R4, P1, R5, R6, RZ ;  /* 0x0000000605047210 */ /* 0x000fe20007f3e0ff */
[----:B------:R-:W-:Y:S04]  /*14a50*/  LDGSTS.E.BYPASS.LTC128B.128 [R209+0xd000], desc[UR16][R6.64] ;  /* 0x0d00000006d17fae */ /* 0x000fe8000b901d50 */
[----:B------:R-:W-:Y:S01]  /*14a60*/  IMAD.X R5, R0, 0x1, R7, P1 ;  /* 0x0000000100057824 */ /* 0x000fe200008e0607 */
[----:B------:R-:W-:Y:S01]  /*14a70*/  ISETP.GE.AND P1, PT, R133, 0x3, PT ;  /* 0x000000038500780c */ /* 0x000fe20003f26270 */
[----:B------:R-:W-:Y:S04]  /*14a80*/  LDGSTS.E.BYPASS.LTC128B.128 [R209+0xf000], desc[UR14][R6.64+0x80] ;  /* 0x0f00008006d17fae */ /* 0x000fe8000b901d4e */
[----:B------:R-:W-:Y:S04]  /*14a90*/  LDGSTS.E.BYPASS.LTC128B.128 [R209+0x11000], desc[UR12][R6.64+0x100] ;  /* 0x1100010006d17fae */ /* 0x000fe8000b901d4c */
[----:B------:R-:W-:Y:S04]  /*14aa0*/  LDGSTS.E.BYPASS.LTC128B.128 [R209+0xd800], desc[UR10][R4.64] ;  /* 0x0d80000004d17fae */ /* 0x000fe8000b901d4a */
[----:B------:R-:W-:Y:S04]  /*14ab0*/  LDGSTS.E.BYPASS.LTC128B.128 [R209+0xf800], desc[UR8][R4.64+0x80] ;  /* 0x0f80008004d17fae */ /* 0x000fe8000b901d48 */
[----:B------:R2:W-:Y:S04]  /*14ac0*/  LDGSTS.E.BYPASS.LTC128B.128 [R209+0x11800], desc[UR4][R4.64+0x100] ;  /* 0x1180010004d17fae */ /* 0x0005e8000b901d44 */
[----:B------:R-:W-:Y:S04]  /*14ad0*/  LDSM.16.M88.4 R164, [R194] ;  /* 0x00000000c2a4783b */ /* 0x000fe80000000200 */
[----:B------:R-:W3:Y:S04]  /*14ae0*/  LDSM.16.M88.4 R32, [R193+0x6000] ;  /* 0x00600000c120783b */ /* 0x000ee80000000200 */
[----:B------:R-:W4:Y:S04]  /*14af0*/  LDSM.16.M88.4 R24, [R193+0x6800] ;  /* 0x00680000c118783b */ /* 0x000f280000000200 */
[----:B------:R-:W5:Y:S04]  /*14b00*/  LDSM.16.M88.4 R16, [R193+0x7000] ;  /* 0x00700000c110783b */ /* 0x000f680000000200 */
[----:B------:R-:W5:Y:S04]  /*14b10*/  LDSM.16.M88.4 R148, [R193+0x7800] ;  /* 0x00780000c194783b */ /* 0x000f680000000200 */
[----:B------:R-:W-:Y:S04]  /*14b20*/  LDSM.16.M88.4 R12, [R192] ;  /* 0x00000000c00c783b */ /* 0x000fe80000000200 */
[----:B------:R-:W5:Y:S04]  /*14b30*/  LDSM.16.M88.4 R144, [R191] ;  /* 0x00000000bf90783b */ /* 0x000f680000000200 */
[----:B-1----:R-:W1:Y:S04]  /*14b40*/  LDSM.16.M88.4 R8, [R187] ;  /* 0x00000000bb08783b */ /* 0x002e680000000200 */
[----:B------:R-:W1:Y:S04]  /*14b50*/  LDSM.16.M88.4 R152, [R186] ;  /* 0x00000000ba98783b */ /* 0x000e680000000200 */
[----:B------:R-:W1:Y:S04]  /*14b60*/  LDSM.16.M88.4 R224, [R185] ;  /* 0x00000000b9e0783b */ /* 0x000e680000000200 */
[----:B--2---:R-:W-:Y:S01]  /*14b70*/  LDSM.16.M88.4 R4, [R190] ;  /* 0x00000000be04783b */ /* 0x004fe20000000200 */
[C---:B---3--:R-:W-:Y:S03]  /*14b80*/  HMMA.16816.F32.BF16 R140, R164.reuse, R32, RZ ;  /* 0x00000020a48c723c */ /* 0x048fe600000418ff */
[----:B------:R-:W2:Y:S04]  /*14b90*/  LDSM.16.M88.4 R156, [R188+0x6000] ;  /* 0x00600000bc9c783b */ /* 0x000ea80000000200 */
[----:B------:R-:W-:Y:S01]  /*14ba0*/  LDSM.16.M88.4 R172, [R188+0x7800] ;  /* 0x00780000bcac783b */ /* 0x000fe20000000200 */
[C---:B------:R-:W-:Y:S03]  /*14bb0*/  HMMA.16816.F32.BF16 R32, R164.reuse, R34, RZ ;  /* 0x00000022a420723c */ /* 0x040fe600000418ff */
[----:B------:R-:W-:Y:S03]  /*14bc0*/  LDSM.16.M88.4 R160, [R184] ;  /* 0x00000000b8a0783b */ /* 0x000fe60000000200 */
[C---:B----4-:R-:W-:Y:S01]  /*14bd0*/  HMMA.16816.F32.BF16 R28, R164.reuse, R24, RZ ;  /* 0x00000018a41c723c */ /* 0x050fe200000418ff */
[----:B------:R-:W-:Y:S01]  /*14be0*/  LDSM.16.M88.4 R228, [R181] ;  /* 0x00000000b5e4783b */ /* 0x000fe20000000200 */
[----:B------:R-:W3:Y:S04]  /*14bf0*/  S2R R0, SR_TID.X ;  /* 0x0000000000007919 */ /* 0x000ee80000002100 */
[C---:B------:R-:W-:Y:S01]  /*14c00*/  HMMA.16816.F32.BF16 R24, R164.reuse, R26, RZ ;  /* 0x0000001aa418723c */ /* 0x040fe200000418ff */
[----:B------:R-:W0:Y:S05]  /*14c10*/  LDGDEPBAR ;  /* 0x00000000000079af */ /* 0x000e2a0000000000 */
[C---:B-----5:R-:W-:Y:S06]  /*14c20*/  HMMA.16816.F32.BF16 R20, R164.reuse, R16, RZ ;  /* 0x00000010a414723c */ /* 0x060fec00000418ff */
[C---:B------:R-:W-:Y:S06]  /*14c30*/  HMMA.16816.F32.BF16 R16, R164.reuse, R18, RZ ;  /* 0x00000012a410723c */ /* 0x040fec00000418ff */
[C---:B------:R-:W-:Y:S06]  /*14c40*/  HMMA.16816.F32.BF16 R168, R164.reuse, R148, RZ ;  /* 0x00000094a4a8723c */ /* 0x040fec00000418ff */
[----:B------:R-:W-:Y:S01]  /*14c50*/  HMMA.16816.F32.BF16 R164, R164, R150, RZ ;  /* 0x00000096a4a4723c */ /* 0x000fe200000418ff */
[----:B------:R-:W4:Y:S05]  /*14c60*/  LDSM.16.M88.4 R148, [R188+0x6800] ;  /* 0x00680000bc94783b */ /* 0x000f2a0000000200 */
[----:B------:R-:W-:Y:S01]  /*14c70*/  HMMA.16816.F32.BF16 R140, R12, R144, R140 ;  /* 0x000000900c8c723c */ /* 0x000fe2000004188c */
[----:B---3--:R-:W-:-:S05]  /*14c80*/  IMAD.SHL.U32 R0, R0, 0x2, RZ ;  /* 0x0000000200007824 */ /* 0x008fca00078e00ff */
[----:B------:R-:W-:Y:S01]  /*14c90*/  HMMA.16816.F32.BF16 R32, R12, R146, R32 ;  /* 0x000000920c20723c */ /* 0x000fe20000041820 */
[----:B------:R-:W3:Y:S01]  /*14ca0*/  LDSM.16.M88.4 R144, [R188+0x7000] ;  /* 0x00700000bc90783b */ /* 0x000ee20000000200 */
[----:B------:R-:W-:-:S04]  /*14cb0*/  LOP3.LUT R0, R0, 0x6, RZ, 0xc0, !PT ;  /* 0x0000000600007812 */ /* 0x000fc800078ec0ff */
[C---:B-1----:R-:W-:Y:S06]  /*14cc0*/  HMMA.16816.F32.BF16 R28, R12.reuse, R8, R28 ;  /* 0x000000080c1c723c */ /* 0x042fec000004181c */
[C---:B------:R-:W-:Y:S01]  /*14cd0*/  HMMA.16816.F32.BF16 R24, R12.reuse, R10, R24 ;  /* 0x0000000a0c18723c */ /* 0x040fe20000041818 */
[----:B------:R-:W1:Y:S05]  /*14ce0*/  LDSM.16.M88.4 R8, [R189] ;  /* 0x00000000bd08783b */ /* 0x000e6a0000000200 */
        /* <DEDUP_REMOVED lines=10> */
[C---:B----4-:R-:W-:Y:S06]  /*14d90*/  HMMA.16816.F32.BF16 R28, R4.reuse, R148, R28 ;  /* 0x00000094041c723c */ /* 0x050fec000004181c */
[C---:B------:R-:W-:Y:S01]  /*14da0*/  HMMA.16816.F32.BF16 R24, R4.reuse, R150, R24 ;  /* 0x000000960418723c */ /* 0x040fe20000041818 */
[----:B------:R-:W-:Y:S05]  /*14db0*/  LDSM.16.M88.4 R148, [R194+0x2000] ;  /* 0x00200000c294783b */ /* 0x000fea0000000200 */
[C---:B---3--:R-:W-:Y:S06]  /*14dc0*/  HMMA.16816.F32.BF16 R20, R4.reuse, R144, R20 ;  /* 0x000000900414723c */ /* 0x048fec0000041814 */
[C---:B------:R-:W-:Y:S01]  /*14dd0*/  HMMA.16816.F32.BF16 R16, R4.reuse, R146, R16 ;  /* 0x000000920410723c */ /* 0x040fe20000041810 */
[----:B------:R-:W3:Y:S05]  /*14de0*/  LDSM.16.M88.4 R144, [R193+0x8000] ;  /* 0x00800000c190783b */ /* 0x000eea0000000200 */
[C---:B------:R-:W-:Y:S06]  /*14df0*/  HMMA.16816.F32.BF16 R168, R4.reuse, R172, R168 ;  /* 0x000000ac04a8723c */ /* 0x040fec00000418a8 */
[----:B------:R-:W-:Y:S01]  /*14e00*/  HMMA.16816.F32.BF16 R164, R4, R174, R164 ;  /* 0x000000ae04a4723c */ /* 0x000fe200000418a4 */
[----:B------:R-:W4:Y:S04]  /*14e10*/  LDSM.16.M88.4 R4, [R193+0x8800] ;  /* 0x00880000c104783b */ /* 0x000f280000000200 */
[----:B------:R-:W-:Y:S01]  /*14e20*/  LDSM.16.M88.4 R172, [R180] ;  /* 0x00000000b4ac783b */ /* 0x000fe20000000200 */
[C---:B-1----:R-:W-:Y:S06]  /*14e30*/  HMMA.16816.F32.BF16 R140, R8.reuse, R160, R140 ;  /* 0x000000a0088c723c */ /* 0x042fec000004188c */
[C---:B-----5:R-:W-:Y:S06]  /*14e40*/  HMMA.16816.F32.BF16 R28, R8.reuse, R152, R28 ;  /* 0x00000098081c723c */ /* 0x060fec000004181c */
[C---:B------:R-:W-:Y:S01]  /*14e50*/  HMMA.16816.F32.BF16 R24, R8.reuse, R154, R24 ;  /* 0x0000009a0818723c */ /* 0x040fe20000041818 */
[----:B------:R-:W1:Y:S05]  /*14e60*/  LDSM.16.M88.4 R152, [R193+0x9800] ;  /* 0x00980000c198783b */ /* 0x000e6a0000000200 */
        /* <DEDUP_REMOVED lines=9> */
[C---:B---3--:R-:W-:Y:S06]  /*14f00*/  HMMA.16816.F32.BF16 R140, R148.reuse, R144, R140 ;  /* 0x00000090948c723c */ /* 0x048fec000004188c */
[C---:B------:R-:W-:Y:S01]  /*14f10*/  HMMA.16816.F32.BF16 R32, R148.reuse, R146, R32 ;  /* 0x000000929420723c */ /* 0x040fe20000041820 */
[----:B------:R-:W-:Y:S05]  /*14f20*/  LDSM.16.M88.4 R144, [R190+0x2000] ;  /* 0x00200000be90783b */ /* 0x000fea0000000200 */
[C---:B----4-:R-:W-:Y:S06]  /*14f30*/  HMMA.16816.F32.BF16 R28, R148.reuse, R4, R28 ;  /* 0x00000004941c723c */ /* 0x050fec000004181c */
[C---:B------:R-:W-:Y:S01]  /*14f40*/  HMMA.16816.F32.BF16 R24, R148.reuse, R6, R24 ;  /* 0x000000069418723c */ /* 0x040fe20000041818 */
[----:B------:R-:W3:Y:S05]  /*14f50*/  LDSM.16.M88.4 R4, [R188+0x8000] ;  /* 0x00800000bc04783b */ /* 0x000eea0000000200 */
[C---:B------:R-:W-:Y:S06]  /*14f60*/  HMMA.16816.F32.BF16 R20, R148.reuse, R224, R20 ;  /* 0x000000e09414723c */ /* 0x040fec0000041814 */
[C---:B------:R-:W-:Y:S01]  /*14f70*/  HMMA.16816.F32.BF16 R16, R148.reuse, R226, R16 ;  /* 0x000000e29410723c */ /* 0x040fe20000041810 */
[----:B------:R-:W-:Y:S05]  /*14f80*/  LDSM.16.M88.4 R224, [R189+0x2000] ;  /* 0x00200000bde0783b */ /* 0x000fea0000000200 */
[C---:B-1----:R-:W-:Y:S06]  /*14f90*/  HMMA.16816.F32.BF16 R168, R148.reuse, R152, R168 ;  /* 0x0000009894a8723c */ /* 0x042fec00000418a8 */
[----:B------:R-:W-:Y:S01]  /*14fa0*/  HMMA.16816.F32.BF16 R164, R148, R154, R164 ;  /* 0x0000009a94a4723c */ /* 0x000fe200000418a4 */
[----:B------:R-:W1:Y:S04]  /*14fb0*/  LDSM.16.M88.4 R152, [R188+0x9000] ;  /* 0x00900000bc98783b */ /* 0x000e680000000200 */
        /* <DEDUP_REMOVED lines=9> */
[----:B---3--:R-:W-:Y:S06]  /*15050*/  HMMA.16816.F32.BF16 R140, R144, R4, R140 ;  /* 0x00000004908c723c */ /* 0x008fec000004188c */
        /* <DEDUP_REMOVED lines=9> */
[C---:B-1----:R-:W-:Y:S06]  /*150f0*/  HMMA.16816.F32.BF16 R20, R144.reuse, R152, R20 ;  /* 0x000000989014723c */ /* 0x042fec0000041814 */
[----:B------:R-:W-:Y:S01]  /*15100*/  HMMA.16816.F32.BF16 R16, R144, R154, R16 ;  /* 0x0000009a9010723c */ /* 0x000fe20000041810 */
[----:B------:R-:W1:Y:S05]  /*15110*/  LDSM.16.M88.4 R152, [R193+0xa800] ;  /* 0x00a80000c198783b */ /* 0x000e6a0000000200 */
        /* <DEDUP_REMOVED lines=10> */
[----:B---3--:R-:W-:Y:S06]  /*151c0*/  HMMA.16816.F32.BF16 R140, R160, R156, R140 ;  /* 0x0000009ca08c723c */ /* 0x008fec000004188c */
[C---:B------:R-:W-:Y:S06]  /*151d0*/  HMMA.16816.F32.BF16 R20, R224.reuse, R4, R20 ;  /* 0x00000004e014723c */ /* 0x040fec0000041814 */
[C---:B------:R-:W-:Y:S01]  /*151e0*/  HMMA.16816.F32.BF16 R16, R224.reuse, R6, R16 ;  /* 0x00000006e010723c */ /* 0x040fe20000041810 */
[----:B------:R-:W3:Y:S05]  /*151f0*/  LDSM.16.M88.4 R4, [R178] ;  /* 0x00000000b204783b */ /* 0x000eea0000000200 */
[C---:B------:R-:W-:Y:S06]  /*15200*/  HMMA.16816.F32.BF16 R168, R224.reuse, R172, R168 ;  /* 0x000000ace0a8723c */ /* 0x040fec00000418a8 */
[----:B------:R-:W-:Y:S01]  /*15210*/  HMMA.16816.F32.BF16 R164, R224, R174, R164 ;  /* 0x000000aee0a4723c */ /* 0x000fe200000418a4 */
[----:B------:R-:W-:Y:S05]  /*15220*/  LDSM.16.M88.4 R172, [R190+0x4000] ;  /* 0x00400000beac783b */ /* 0x000fea0000000200 */
[C---:B-1----:R-:W-:Y:S01]  /*15230*/  HMMA.16816.F32.BF16 R224, R160.reuse, R152, R28 ;  /* 0x00000098a0e0723c */ /* 0x042fe2000004181c */
[----:B------:R-:W1:Y:S05]  /*15240*/  LDSM.16.M88.4 R28, [R188+0xa000] ;  /* 0x00a00000bc1c783b */ /* 0x000e6a0000000200 */
        /* <DEDUP_REMOVED lines=13> */
[C---:B---3--:R-:W-:Y:S06]  /*15320*/  HMMA.16816.F32.BF16 R224, R12.reuse, R4, R224 ;  /* 0x000000040ce0723c */ /* 0x048fec00000418e0 */
[----:B------:R-:W-:Y:S01]  /*15330*/  HMMA.16816.F32.BF16 R24, R12, R6, R24 ;  /* 0x000000060c18723c */ /* 0x000fe20000041818 */
[----:B------:R-:W3:Y:S05]  /*15340*/  LDSM.16.M88.4 R4, [R188+0xb000] ;  /* 0x00b00000bc04783b */ /* 0x000eea0000000200 */
[----:B-1----:R-:W-:Y:S06]  /*15350*/  HMMA.16816.F32.BF16 R140, R172, R28, R140 ;  /* 0x0000001cac8c723c */ /* 0x002fec000004188c */
[----:B----4-:R-:W-:Y:S01]  /*15360*/  HMMA.16816.F32.BF16 R20, R12, R156, R20 ;  /* 0x0000009c0c14723c */ /* 0x010fe20000041814 */
[----:B------:R-:W-:-:S05]  /*15370*/  IMAD R29, R211, 0x40, R0 ;  /* 0x00000040d31d7824 */ /* 0x000fca00078e0200 */
[----:B------:R-:W-:Y:S01]  /*15380*/  HMMA.16816.F32.BF16 R156, R12, R158, R16 ;  /* 0x0000009e0c9c723c */ /* 0x000fe20000041810 */
[----:B------:R-:W1:Y:S05]  /*15390*/  LDSM.16.M88.4 R16, [R184+0x4800] ;  /* 0x00480000b810783b */ /* 0x000e6a0000000200 */
[----:B--2---:R-:W-:Y:S06]  /*153a0*/  HMMA.16816.F32.BF16 R224, R172, R8, R224 ;  /* 0x00000008ace0723c */ /* 0x004fec00000418e0 */
[----:B------:R-:W-:Y:S06]  /*153b0*/  HMMA.16816.F32.BF16 R140, R152, R148, R140 ;  /* 0x00000094988c723c */ /* 0x000fec000004188c */
[----:B------:R-:W-:Y:S01]  /*153c0*/  HMMA.16816.F32.BF16 R24, R172, R10, R24 ;  /* 0x0000000aac18723c */ /* 0x000fe20000041818 */
[----:B------:R-:W2:Y:S05]  /*153d0*/  LDSM.16.M88.4 R8, [R188+0xb800] ;  /* 0x00b80000bc08783b */ /* 0x000eaa0000000200 */
[C---:B-----5:R-:W-:Y:S06]  /*153e0*/  HMMA.16816.F32.BF16 R168, R12.reuse, R144, R168 ;  /* 0x000000900ca8723c */ /* 0x060fec00000418a8 */
[----:B------:R-:W-:Y:S01]  /*153f0*/  HMMA.16816.F32.BF16 R164, R12, R146, R164 ;  /* 0x000000920ca4723c */ /* 0x000fe200000418a4 */
[----:B------:R-:W4:Y:S05]  /*15400*/  LDSM.16.M88.4 R12, [R184+0x5000] ;  /* 0x00500000b80c783b */ /* 0x000f2a0000000200 */
[C---:B---3--:R-:W-:Y:S06]  /*15410*/  HMMA.16816.F32.BF16 R20, R172.reuse, R4, R20 ;  /* 0x00000004ac14723c */ /* 0x048fec0000041814 */
[----:B------:R-:W-:Y:S01]  /*15420*/  HMMA.16816.F32.BF16 R32, R172, R30, R32 ;  /* 0x0000001eac20723c */ /* 0x000fe20000041820 */
[----:B------:R-:W-:-:S05]  /*15430*/  VIADD R5, R29, 0x1 ;  /* 0x000000011d057836 */ /* 0x000fca0000000000 */
[----:B------:R-:W-:Y:S01]  /*15440*/  HMMA.16816.F32.BF16 R156, R172, R6, R156 ;  /* 0x00000006ac9c723c */ /* 0x000fe2000004189c */
[C---:B------:R-:W-:Y:S02]  /*15450*/  ISETP.GE.AND P5, PT, R5.reuse, R2, PT ;  /* 0x000000020500720c */ /* 0x040fe40003fa6270 */
[----:B------:R-:W-:Y:S01]  /*15460*/  ISETP.GE.AND P2, PT, R5, R138, PT ;  /* 0x0000008a0500720c */ /* 0x000fe20003f46270 */
[----:B------:R-:W-:Y:S01]  /*15470*/  VIADD R5, R29, 0x9 ;  /* 0x000000091d057836 */ /* 0x000fe20000000000 */
[----:B------:R-:W-:Y:S01]  /*15480*/  FSEL R0, R141, -INF , !P5 ;  /* 0xff8000008d007808 */ /* 0x000fe20006800000 */
[----:B-1----:R-:W-:Y:S01]  /*15490*/  HMMA.16816.F32.BF16 R224, R152, R16, R224 ;  /* 0x0000001098e0723c */ /* 0x002fe200000418e0 */
[----:B------:R-:W-:Y:S02]  /*154a0*/  VIADD R7, R29, 0x8 ;  /* 0x000000081d077836 */ /* 0x000fe40000000000 */
[C---:B------:R-:W-:Y:S02]  /*154b0*/  ISETP.GE.AND P3, PT, R5.reuse, R2, PT ;  /* 0x000000020500720c */ /* 0x040fe40003f66270 */
[----:B------:R-:W-:Y:S01]  /*154c0*/  ISETP.GE.AND P5, PT, R5, R138, PT ;  /* 0x0000008a0500720c */ /* 0x000fe20003fa6270 */
[----:B--2---:R-:W-:Y:S01]  /*154d0*/  HMMA.16816.F32.BF16 R168, R172, R8, R168 ;  /* 0x00000008aca8723c */ /* 0x004fe200000418a8 */
[----:B------:R-:W-:Y:S01]  /*154e0*/  ISETP.GE.AND P4, PT, R7, R2, PT ;  /* 0x000000020700720c */ /* 0x000fe20003f86270 */
[----:B------:R-:W-:Y:S01]  /*154f0*/  VIADD R17, R29, 0x11 ;  /* 0x000000111d117836 */ /* 0x000fe20000000000 */
[----:B------:R-:W-:-:S02]  /*15500*/  ISETP.GE.AND P6, PT, R7, R138, PT ;  /* 0x0000008a0700720c */ /* 0x000fc40003fc6270 */
[----:B------:R-:W1:Y:S01]  /*15510*/  LDSM.16.M88.4 R4, [R184+0x5800] ;  /* 0x00580000b804783b */ /* 0x000e620000000200 */
[----:B------:R-:W-:Y:S01]  /*15520*/  HMMA.16816.F32.BF16 R32, R152, R150, R32 ;  /* 0x000000969820723c */ /* 0x000fe20000041820 */
[----:B------:R-:W-:Y:S01]  /*15530*/  FSEL R16, R143, -INF , !P2 ;  /* 0xff8000008f107808 */ /* 0x000fe20005000000 */
[----:B------:R-:W-:Y:S01]  /*15540*/  VIADD R9, R29, 0x18 ;  /* 0x000000181d097836 */ /* 0x000fe20000000000 */
[----:B------:R-:W-:-:S04]  /*15550*/  DEPBAR.LE SB0, 0x0 ;  /* 0x000080000000791a */ /* 0x000fc80000000000 */
[----:B------:R-:W-:Y:S06]  /*15560*/  HMMA.16816.F32.BF16 R24, R152, R18, R24 ;  /* 0x000000129818723c */ /* 0x000fec0000041818 */
[----:B------:R-:W-:Y:S01]  /*15570*/  HMMA.16816.F32.BF16 R164, R172, R10, R164 ;  /* 0x0000000aaca4723c */ /* 0x000fe200000418a4 */
[----:B------:R-:W-:-:S05]  /*15580*/  VIADD R19, R29, 0x10 ;  /* 0x000000101d137836 */ /* 0x000fca0000000000 */
[----:B----4-:R-:W-:Y:S01]  /*15590*/  HMMA.16816.F32.BF16 R20, R152, R12, R20 ;  /* 0x0000000c9814723c */ /* 0x010fe20000041814 */
[----:B------:R-:W-:Y:S01]  /*155a0*/  ISETP.GE.AND P2, PT, R19, R2, PT ;  /* 0x000000021300720c */ /* 0x000fe20003f46270 */
[----:B------:R-:W-:-:S03]  /*155b0*/  VIADD R11, R29, 0x21 ;  /* 0x000000211d0b7836 */ /* 0x000fc60000000000 */
[----:B------:R-:W-:Y:S01]  /*155c0*/  FSEL R236, R224, -INF , !P2 ;  /* 0xff800000e0ec7808 */ /* 0x000fe20005000000 */
[----:B------:R-:W-:Y:S01]  /*155d0*/  HMMA.16816.F32.BF16 R156, R152, R14, R156 ;  /* 0x0000000e989c723c */ /* 0x000fe2000004189c */
[----:B------:R-:W-:Y:S01]  /*155e0*/  FSEL R12, R35, -INF , !P5 ;  /* 0xff800000230c7808 */ /* 0x000fe20006800000 */
[----:B------:R-:W-:Y:S01]  /*155f0*/  VIADD R13, R29, 0x19 ;  /* 0x000000191d0d7836 */ /* 0x000fe20000000000 */
[----:B------:R-:W-:Y:S01]  /*15600*/  FSEL R8, R33, -INF , !P3 ;  /* 0xff80000021087808 */ /* 0x000fe20005800000 */
[----:B------:R-:W-:Y:S01]  /*15610*/  BAR.SYNC.DEFER_BLOCKING 0x0 ;  /* 0x0000000000007b1d */ /* 0x000fe20000010000 */
[C---:B------:R-:W-:Y:S02]  /*15620*/  ISETP.GE.AND P5, PT, R9.reuse, R2, PT ;  /* 0x000000020900720c */ /* 0x040fe40003fa6270 */
[----:B------:R-:W-:Y:S01]  /*15630*/  ISETP.GE.AND P2, PT, R9, R138, PT ;  /* 0x0000008a0900720c */ /* 0x000fe20003f46270 */
[----:B------:R-:W-:Y:S01]  /*15640*/  VIADD R9, R29, 0x20 ;  /* 0x000000201d097836 */ /* 0x000fe20000000000 */
[----:B------:R-:W-:-:S02]  /*15650*/  FSEL R34, R34, -INF , !P6 ;  /* 0xff80000022227808 */ /* 0x000fc40007000000 */
[C---:B------:R-:W-:Y:S02]  /*15660*/  ISETP.GE.AND P3, PT, R17.reuse, R138, PT ;  /* 0x0000008a1100720c */ /* 0x040fe40003f66270 */
[----:B------:R-:W-:Y:S01]  /*15670*/  FSEL R32, R32, -INF , !P4 ;  /* 0xff80000020207808 */ /* 0x000fe20006000000 */
[C---:B-1----:R-:W-:Y:S01]  /*15680*/  HMMA.16816.F32.BF16 R168, R152.reuse, R4, R168 ;  /* 0x0000000498a8723c */ /* 0x042fe200000418a8 */
[----:B------:R-:W-:Y:S02]  /*15690*/  ISETP.GE.AND P6, PT, R17, R2, PT ;  /* 0x000000021100720c */ /* 0x000fe40003fc6270 */
[----:B------:R-:W-:Y:S02]  /*156a0*/  ISETP.GE.AND P4, PT, R19, R138, PT ;  /* 0x0000008a1300720c */ /* 0x000fe40003f86270 */
[----:B------:R-:W-:Y:S01]  /*156b0*/  FSEL R144, R227, -INF , !P3 ;  /* 0xff800000e3907808 */ /* 0x000fe20005800000 */
[----:B------:R-:W-:Y:S01]  /*156c0*/  HMMA.16816.F32.BF16 R164, R152, R6, R164 ;  /* 0x0000000698a4723c */ /* 0x000fe200000418a4 */
[----:B------:R-:W-:Y:S01]  /*156d0*/  FSEL R148, R24, -INF , !P5 ;  /* 0xff80000018947808 */ /* 0x000fe20006800000 */
[----:B------:R-:W-:Y:S01]  /*156e0*/  VIADD R5, R29, 0x31 ;  /* 0x000000311d057836 */ /* 0x000fe20000000000 */
[----:B------:R-:W-:-:S02]  /*156f0*/  FSEL R234, R225, -INF , !P6 ;  /* 0xff800000e1ea7808 */ /* 0x000fc40007000000 */
[C---:B------:R-:W-:Y:S02]  /*15700*/  ISETP.GE.AND P3, PT, R9.reuse, R2, PT ;  /* 0x000000020900720c */ /* 0x040fe40003f66270 */
[-C--:B------:R-:W-:Y:S01]  /*15710*/  ISETP.GE.AND P5, PT, R9, R138.reuse, PT ;  /* 0x0000008a0900720c */ /* 0x080fe20003fa6270 */
[----:B------:R-:W-:Y:S01]  /*15720*/  VIADD R9, R29, 0x28 ;  /* 0x000000281d097836 */ /* 0x000fe20000000000 */
[----:B------:R-:W-:Y:S02]  /*15730*/  FSEL R146, R226, -INF , !P4 ;  /* 0xff800000e2927808 */ /* 0x000fe40006000000 */
[C---:B------:R-:W-:Y:S02]  /*15740*/  ISETP.GE.AND P6, PT, R13.reuse, R138, PT ;  /* 0x0000008a0d00720c */ /* 0x040fe40003fc6270 */
        /* <DEDUP_REMOVED lines=24> */
[----:B------:R-:W-:Y:S02]  /*158d0*/  FSEL R232, R168, -INF , !P4 ;  /* 0xff800000a8e87808 */ /* 0x000fe40006000000 */
[C---:B------:R-:W-:Y:S02]  /*158e0*/  ISETP.GE.AND P2, PT, R29.reuse, R2, PT ;  /* 0x000000021d00720c */ /* 0x040fe40003f46270 */
[CC--:B------:R-:W-:Y:S01]  /*158f0*/  ISETP.GE.AND P4, PT, R29.reuse, R138.reuse, PT ;  /* 0x0000008a1d00720c */ /* 0x0c0fe20003f86270 */
[----:B------:R-:W-:Y:S01]  /*15900*/  VIADD R29, R29, 0x39 ;  /* 0x000000391d1d7836 */ /* 0x000fe20000000000 */
[----:B------:R-:W-:Y:S02]  /*15910*/  ISETP.GE.AND P6, PT, R11, R138, PT ;  /* 0x0000008a0b00720c */ /* 0x000fe40003fc6270 */
[----:B------:R-:W-:Y:S02]  /*15920*/  FSEL R228, R169, -INF , !P3 ;  /* 0xff800000a9e47808 */ /* 0x000fe40005800000 */
[----:B------:R-:W-:-:S02]  /*15930*/  FSEL R226, R170, -INF , !P6 ;  /* 0xff800000aae27808 */ /* 0x000fc40007000000 */
[----:B------:R-:W-:Y:S02]  /*15940*/  FSEL R224, R171, -INF , !P5 ;  /* 0xff800000abe07808 */ /* 0x000fe40006800000 */
[----:B------:R-:W-:Y:S02]  /*15950*/  FSEL R140, R140, -INF , !P2 ;  /* 0xff8000008c8c7808 */ /* 0x000fe40005000000 */
[C---:B------:R-:W-:Y:S02]  /*15960*/  ISETP.GE.AND P6, PT, R5.reuse, R2, PT ;  /* 0x000000020500720c */ /* 0x040fe40003fc6270 */
[----:B------:R-:W-:Y:S02]  /*15970*/  ISETP.GE.AND P3, PT, R5, R138, PT ;  /* 0x0000008a0500720c */ /* 0x000fe40003f66270 */
[C---:B------:R-:W-:Y:S02]  /*15980*/  ISETP.GE.AND P5, PT, R29.reuse, R2, PT ;  /* 0x000000021d00720c */ /* 0x040fe40003fa6270 */
[----:B------:R-:W-:-:S02]  /*15990*/  ISETP.GE.AND P2, PT, R29, R138, PT ;  /* 0x0000008a1d00720c */ /* 0x000fc40003f46270 */
[----:B------:R-:W-:Y:S02]  /*159a0*/  FSEL R142, R142, -INF , !P4 ;  /* 0xff8000008e8e7808 */ /* 0x000fe40006000000 */
[----:B------:R-:W-:Y:S02]  /*159b0*/  FSEL R230, R164, -INF , !P6 ;  /* 0xff800000a4e67808 */ /* 0x000fe40007000000 */
        /* <DEDUP_REMOVED lines=47> */
[----:B------:R-:W-:Y:S02]  /*15cb0*/  ISETP.NE.AND P1, PT, R13, RZ, PT ;  /* 0x000000ff0d00720c */ /* 0x000fe40003f25270 */
[----:B------:R-:W-:-:S07]  /*15cc0*/  LOP3.LUT R4, RZ, R13, RZ, 0x33, !PT ;  /* 0x0000000dff047212 */ /* 0x000fce00078e33ff */
        /* <DEDUP_REMOVED lines=25> */
.L_x_2532:
[----:B------:R-:W-:Y:S02]  /*15e60*/  R2UR UR4, R214 ;  /* 0x00000000d60472ca */ /* 0x000fe400000e0000 */
[----:B------:R-:W-:-:S13]  /*15e70*/  R2UR UR5, R215 ;  /* 0x00000000d70572ca */ /* 0x000fda00000e0000 */
[----:B------:R-:W2:Y:S02]  /*15e80*/  LD.E R4, desc[UR4][R216.64+0x38] ;  /* 0x00003804d8047980 */ /* 0x000ea4000c101900 */
[----:B--2---:R-:W-:-:S05]  /*15e90*/  IMAD.U32 R4, R4, -0x40, RZ ;  /* 0xffffffc004047824 */ /* 0x004fca00078e00ff */
[----:B------:R-:W-:Y:S02]  /*15ea0*/  SHF.R.S32.HI R2, RZ, 0x1f, R4 ;  /* 0x0000001fff027819 */ /* 0x000fe40000011404 */
.L_x_2533:
[----:B------:R-:W-:Y:S05]  /*15eb0*/  BSYNC B0 ;  /* 0x0000000000007941 */ /* 0x000fea0003800000 */
.L_x_2531:
[----:B------:R-:W-:Y:S01]  /*15ec0*/  LEA R200, P0, R4, R200, 0x1 ;  /* 0x000000c804c87211 */ /* 0x000fe200078008ff */
[----:B------:R-:W-:Y:S01]  /*15ed0*/  IMAD.SHL.U32 R5, R134, 0x20, RZ ;  /* 0x0000002086057824 */ /* 0x000fe200078e00ff */
[----:B------:R-:W-:Y:S02]  /*15ee0*/  R2UR UR10, R214 ;  /* 0x00000000d60a72ca */ /* 0x000fe400000e0000 */
[----:B------:R-:W-:Y:S02]  /*15ef0*/  LEA.HI.X R199, R4, R199, R2, 0x1, P0 ;  /* 0x000000c704c77211 */ /* 0x000fe400000f0c02 */
[----:B------:R-:W-:Y:S02]  /*15f00*/  R2UR UR11, R215 ;  /* 0x00000000d70b72ca */ /* 0x000fe400000e0000 */
[----:B------:R-:W-:Y:S01]  /*15f10*/  SHF.L.U64.HI R2, R134, 0x5, R135 ;  /* 0x0000000586027819 */ /* 0x000fe20000010287 */
[----:B------:R-:W-:Y:S01]  /*15f20*/  IMAD.MOV.U32 R201, RZ, RZ, R199 ;  /* 0x000000ffffc97224 */ /* 0x000fe200078e00c7 */
[----:B------:R-:W-:-:S02]  /*15f30*/  IADD3 R10, P0, R200, R5, RZ ;  /* 0x00000005c80a7210 */ /* 0x000fc40007f1e0ff */
[C---:B------:R-:W-:Y:S02]  /*15f40*/  R2UR UR8, R214.reuse ;  /* 0x00000000d60872ca */ /* 0x040fe400000e0000 */
[----:B------:R-:W-:Y:S01]  /*15f50*/  R2UR UR9, R215 ;  /* 0x00000000d70972ca */ /* 0x000fe200000e0000 */
[----:B------:R-:W-:Y:S01]  /*15f60*/  IMAD.X R11, R199, 0x1, R2, P0 ;  /* 0x00000001c70b7824 */ /* 0x000fe200000e0602 */
[C---:B------:R-:W-:Y:S02]  /*15f70*/  R2UR UR4, R214.reuse ;  /* 0x00000000d60472ca */ /* 0x040fe400000e0000 */
[C---:B------:R-:W-:Y:S01]  /*15f80*/  R2UR UR5, R215.reuse ;  /* 0x00000000d70572ca */ /* 0x040fe200000e0000 */
[----:B------:R-:W-:Y:S01]  /*15f90*/  @!PT LDS RZ, [RZ] ;  /* 0x00000000fffff984 */ /* 0x000fe20000000800 */
[----:B------:R-:W-:Y:S01]  /*15fa0*/  @!PT LDS RZ, [RZ] ;  /* 0x00000000fffff984 */ /* 0x000fe20000000800 */
[----:B------:R-:W-:Y:S01]  /*15fb0*/  @!PT LDS RZ, [RZ] ;  /* 0x00000000fffff984 */ /* 0x000fe20000000800 */
[----:B------:R1:W-:Y:S01]  /*15fc0*/  LDGSTS.E.BYPASS.LTC128B.128 [R209+0x6000], desc[UR10][R200.64] ;  /* 0x06000000c8d17fae */ /* 0x0003e2000b901d4a */
[----:B------:R-:W-:Y:S02]  /*15fd0*/  R2UR UR22, R214 ;  /* 0x00000000d61672ca */ /* 0x000fe400000e0000 */
[----:B------:R-:W-:-:S02]  /*15fe0*/  R2UR UR23, R215 ;  /* 0x00000000d71772ca */ /* 0x000fc400000e0000 */
[C---:B------:R-:W-:Y:S02]  /*15ff0*/  R2UR UR20, R214.reuse ;  /* 0x00000000d61472ca */ /* 0x040fe400000e0000 */
[C---:B------:R-:W-:Y:S01]  /*16000*/  R2UR UR21, R215.reuse ;  /* 0x00000000d71572ca */ /* 0x040fe200000e0000 */
[----:B------:R1:W-:Y:S01]  /*16010*/  LDGSTS.E.BYPASS.LTC128B.128 [R209+0x8000], desc[UR8][R200.64+0x80] ;  /* 0x08000080c8d17fae */ /* 0x0003e2000b901d48 */
[C---:B------:R-:W-:Y:S02]  /*16020*/  R2UR UR18, R214.reuse ;  /* 0x00000000d61272ca */ /* 0x040fe400000e0000 */
[C---:B------:R-:W-:Y:S01]  /*16030*/  R2UR UR19, R215.reuse ;  /* 0x00000000d71372ca */ /* 0x040fe200000e0000 */
[----:B------:R1:W-:Y:S01]  /*16040*/  LDGSTS.E.BYPASS.LTC128B.128 [R209+0xa000], desc[UR4][R200.64+0x100] ;  /* 0x0a000100c8d17fae */ /* 0x0003e2000b901d44 */
[----:B------:R-:W-:Y:S02]  /*16050*/  R2UR UR16, R214 ;  /* 0x00000000d61072ca */ /* 0x000fe400000e0000 */
[----:B------:R-:W-:Y:S01]  /*16060*/  R2UR UR17, R215 ;  /* 0x00000000d71172ca */ /* 0x000fe200000e0000 */
[----:B------:R1:W-:Y:S01]  /*16070*/  LDGSTS.E.BYPASS.LTC128B.128 [R209+0x6800], desc[UR22][R10.64] ;  /* 0x068000000ad17fae */ /* 0x0003e2000b901d56 */
[----:B------:R-:W-:-:S02]  /*16080*/  IADD3 R6, P0, R10, R5, RZ ;  /* 0x000000050a067210 */ /* 0x000fc40007f1e0ff */
[C---:B------:R-:W-:Y:S01]  /*16090*/  R2UR UR14, R214.reuse ;  /* 0x00000000d60e72ca */ /* 0x040fe200000e0000 */
[----:B------:R1:W-:Y:S01]  /*160a0*/  LDGSTS.E.BYPASS.LTC128B.128 [R209+0x8800], desc[UR20][R10.64+0x80] ;  /* 0x088000800ad17fae */ /* 0x0003e2000b901d54 */
[----:B------:R-:W-:Y:S01]  /*160b0*/  R2UR UR15, R215 ;  /* 0x00000000d70f72ca */ /* 0x000fe200000e0000 */
[--C-:B------:R-:W-:Y:S01]  /*160c0*/  IMAD.X R7, R11, 0x1, R2.reuse, P0 ;  /* 0x000000010b077824 */ /* 0x100fe200000e0602 */
[----:B------:R-:W-:Y:S01]  /*160d0*/  R2UR UR12, R214 ;  /* 0x00000000d60c72ca */ /* 0x000fe200000e0000 */
[----:B------:R1:W-:Y:S01]  /*160e0*/  LDGSTS.E.BYPASS.LTC128B.128 [R209+0xa800], desc[UR18][R10.64+0x100] ;  /* 0x0a8001000ad17fae */ /* 0x0003e2000b901d52 */
[----:B------:R-:W-:Y:S02]  /*160f0*/  R2UR UR13, R215 ;  /* 0x00000000d70d72ca */ /* 0x000fe400000e0000 */
[----:B------:R-:W-:Y:S01]  /*16100*/  IADD3 R4, P0, R6, R5, RZ ;  /* 0x0000000506047210 */ /* 0x000fe20007f1e0ff */
[----:B------:R1:W-:Y:S04]  /*16110*/  LDGSTS.E.BYPASS.LTC128B.128 [R209+0x7000], desc[UR16][R6.64] ;  /* 0x0700000006d17fae */ /* 0x0003e8000b901d50 */
[----:B------:R-:W-:-:S02]  /*16120*/  IMAD.X R5, R7, 0x1, R2, P0 ;  /* 0x0000000107057824 */ /* 0x000fc400000e0602 */
[----:B------:R1:W-:Y:S04]  /*16130*/  LDGSTS.E.BYPASS.LTC128B.128 [R209+0x9000], desc[UR14][R6.64+0x80] ;  /* 0x0900008006d17fae */ /* 0x0003e8000b901d4e */
[----:B------:R1:W-:Y:S04]  /*16140*/  LDGSTS.E.BYPASS.LTC128B.128 [R209+0xb000], desc[UR12][R6.64+0x100] ;  /* 0x0b00010006d17fae */ /* 0x0003e8000b901d4c */
[----:B------:R1:W-:Y:S04]  /*16150*/  LDGSTS.E.BYPASS.LTC128B.128 [R209+0x7800], desc[UR10][R4.64] ;  /* 0x0780000004d17fae */ /* 0x0003e8000b901d4a */
[----:B------:R1:W-:Y:S04]  /*16160*/  LDGSTS.E.BYPASS.LTC128B.128 [R209+0x9800], desc[UR8][R4.64+0x80] ;  /* 0x0980008004d17fae */ /* 0x0003e8000b901d48 */
[----:B------:R1:W-:Y:S04]  /*16170*/  LDGSTS.E.BYPASS.LTC128B.128 [R209+0xb800], desc[UR4][R4.64+0x100] ;  /* 0x0b80010004d17fae */ /* 0x0003e8000b901d44 */
[----:B------:R-:W0:Y:S02]  /*16180*/  LDGDEPBAR ;  /* 0x00000000000079af */ /* 0x000e240000000000 */
.L_x_2530:
[----:B------:R-:W-:Y:S05]  /*16190*/  BSYNC B1 ;  /* 0x0000000000017941 */ /* 0x000fea0003800000 */
.L_x_2529:
[----:B------:R-:W-:Y:S01]  /*161a0*/  R2UR UR4, R214 ;  /* 0x00000000d60472ca */ /* 0x000fe200000e0000 */
[----:B------:R-:W-:Y:S01]  /*161b0*/  LDSM.16.MT88.4 R24, [R196+0xc000] ;  /* 0x00c00000c418783b */ /* 0x000fe20000004200 */
[----:B------:R-:W-:Y:S02]  /*161c0*/  R2UR UR5, R215 ;  /* 0x00000000d70572ca */ /* 0x000fe400000e0000 */
[----:B-1----:R-:W-:Y:S01]  /*161d0*/  FMNMX.FTZ R5, R3, R142, !PT ;  /* 0x0000008e03057209 */ /* 0x002fe20007810000 */
        /* <DEDUP_REMOVED lines=45> */
[----:B------:R-:W-:-:S05]  /*164b0*/  FSEL R5, R215, RZ, P1 ;  /* 0x000000ffd7057208 */ /* 0x000fca0000800000 */
[----:B------:R-:W-:Y:S01]  /*164c0*/  FADD.FTZ R5, R132, -R5 ;  /* 0x8000000584057221 */ /* 0x000fe20000010000 */
[C---:B--2---:R-:W-:Y:S01]  /*164d0*/  FMUL.FTZ R223, R222.reuse, R201 ;  /* 0x000000c9dedf7220 */ /* 0x044fe20000410000 */
[C---:B------:R-:W-:Y:S02]  /*164e0*/  FMUL.FTZ R227, R222.reuse, R215 ;  /* 0x000000d7dee37220 */ /* 0x040fe40000410000 */
[C---:B------:R-:W-:Y:S01]  /*164f0*/  FMUL.FTZ R132, R222.reuse, R5 ;  /* 0x00000005de847220 */ /* 0x040fe20000410000 */
[----:B------:R-:W-:Y:S01]  /*16500*/  FMUL.FTZ R3, R222, R3 ;  /* 0x00000003de037220 */ /* 0x000fe20000410000 */
[----:B------:R-:W-:Y:S02]  /*16510*/  FSEL R223, R223, RZ, P0 ;  /* 0x000000ffdfdf7208 */ /* 0x000fe40000000000 */
[----:B------:R-:W-:Y:S02]  /*16520*/  FSEL R227, R227, RZ, P1 ;  /* 0x000000ffe3e37208 */ /* 0x000fe40000800000 */
[----:B------:R-:W1:Y:S01]  /*16530*/  MUFU.EX2 R132, R132 ;  /* 0x0000008400847308 */ /* 0x000e620000000800 */
[-CC-:B------:R-:W-:Y:S01]  /*16540*/  FFMA.FTZ R2, R16, R222.reuse, -R223.reuse ;  /* 0x000000de10027223 */ /* 0x180fe200000108df */
[-C--:B------:R-:W-:Y:S01]  /*16550*/  FFMA.FTZ R138, R142, R222.reuse, -R223 ;  /* 0x000000de8e8a7223 */ /* 0x080fe200000108df */
[----:B------:R-:W2:Y:S01]  /*16560*/  LDSM.16.MT88.4 R16, [R197+0xc000] ;  /* 0x00c00000c510783b */ /* 0x000ea20000004200 */
[-CC-:B------:R-:W-:Y:S01]  /*16570*/  FFMA.FTZ R139, R0, R222.reuse, -R227.reuse ;  /* 0x000000de008b7223 */ /* 0x180fe200000108e3 */
[-CC-:B------:R-:W-:Y:S01]  /*16580*/  FFMA.FTZ R216, R140, R222.reuse, -R227.reuse ;  /* 0x000000de8cd87223 */ /* 0x180fe200000108e3 */
[-CC-:B------:R-:W-:Y:S01]  /*16590*/  FFMA.FTZ R214, R32, R222.reuse, -R227.reuse ;  /* 0x000000de20d67223 */ /* 0x180fe200000108e3 */
[-C--:B------:R-:W-:Y:S01]  /*165a0*/  FFMA.FTZ R133, R8, R222.reuse, -R227 ;  /* 0x000000de08857223 */ /* 0x080fe200000108e3 */
[-CC-:B------:R-:W-:Y:S01]  /*165b0*/  FFMA.FTZ R0, R34, R222.reuse, -R223.reuse ;  /* 0x000000de22007223 */ /* 0x180fe200000108df */
[-C--:B------:R-:W-:Y:S01]  /*165c0*/  FFMA.FTZ R217, R12, R222.reuse, -R223 ;  /* 0x000000de0cd97223 */ /* 0x080fe200000108df */
[----:B------:R-:W-:Y:S01]  /*165d0*/  MUFU.EX2 R139, R139 ;  /* 0x0000008b008b7308 */ /* 0x000fe20000000800 */
[----:B------:R-:W3:Y:S01]  /*165e0*/  LDSM.16.MT88.4 R8, [R198+0xc000] ;  /* 0x00c00000c608783b */ /* 0x000ee20000004200 */
[-CC-:B------:R-:W-:Y:S01]  /*165f0*/  FFMA.FTZ R229, R236, R222.reuse, -R227.reuse ;  /* 0x000000deece57223 */ /* 0x180fe200000108e3 */
[-CC-:B------:R-:W-:Y:S01]  /*16600*/  FFMA.FTZ R231, R148, R222.reuse, -R227.reuse ;  /* 0x000000de94e77223 */ /* 0x180fe200000108e3 */
[--C-:B------:R-:W-:Y:S01]  /*16610*/  FFMA.FTZ R236, R150, R222, -R227.reuse ;  /* 0x000000de96ec7223 */ /* 0x100fe200000108e3 */
[----:B------:R-:W4:Y:S01]  /*16620*/  LDSM.16.MT88.4 R32, [R195+0xc000] ;  /* 0x00c00000c320783b */ /* 0x000f220000004200 */
[-C--:B-1----:R-:W-:Y:S01]  /*16630*/  FMUL.FTZ R20, R36, R132.reuse ;  /* 0x0000008424147220 */ /* 0x082fe20000410000 */
        /* <DEDUP_REMOVED lines=16> */
[----:B------:R-:W-:Y:S01]  /*16740*/  FMUL.FTZ R125, R125, R132 ;  /* 0x000000847d7d7220 */ /* 0x000fe20000410000 */
        /* <DEDUP_REMOVED lines=16> */
[----:B------:R-:W1:Y:S01]  /*16850*/  MUFU.EX2 R2, R2 ;  /* 0x0000000200027308 */ /* 0x000e620000000800 */
[----:B-----5:R-:W-:Y:S01]  /*16860*/  F2FP.BF16.F32.PACK_AB R6, R133, R214 ;  /* 0x000000d68506723e */ /* 0x020fe200000010ff */
        /* <DEDUP_REMOVED lines=8> */
[----:B------:R-:W-:Y:S01]  /*168f0*/  LDSM.16.MT88.4 R148, [R195+0x10000] ;  /* 0x01000000c394783b */ /* 0x000fe20000004200 */
[-C--:B------:R-:W-:Y:S01]  /*16900*/  FMUL.FTZ R80, R80, R132.reuse ;  /* 0x0000008450507220 */ /* 0x080fe20000410000 */
[----:B------:R-:W-:Y:S01]  /*16910*/  FMUL.FTZ R81, R81, R132 ;  /* 0x0000008451517220 */ /* 0x000fe20000410000 */
[-C--:B------:R-:W-:Y:S01]  /*16920*/  FFMA.FTZ R234, R234, R222.reuse, -R227 ;  /* 0x000000deeaea7223 */ /* 0x080fe200000108e3 */
[-CC-:B------:R-:W-:Y:S01]  /*16930*/  FFMA.FTZ R233, R146, R222.reuse, -R223.reuse ;  /* 0x000000de92e97223 */ /* 0x180fe200000108df */
[--C-:B------:R-:W-:Y:S01]  /*16940*/  FFMA.FTZ R238, R144, R222, -R223.reuse ;  /* 0x000000de90ee7223 */ /* 0x100fe200000108df */
[----:B------:R-:W5:Y:S01]  /*16950*/  MUFU.EX2 R217, R217 ;  /* 0x000000d900d97308 */ /* 0x000f620000000800 */
[----:B-1----:R-:W-:Y:S01]  /*16960*/  F2FP.BF16.F32.PACK_AB R5, R2, R138 ;  /* 0x0000008a0205723e */ /* 0x002fe200000010ff */
[-CC-:B------:R-:W-:Y:S01]  /*16970*/  FFMA.FTZ R235, R244, R222.reuse, -R223.reuse ;  /* 0x000000def4eb7223 */ /* 0x180fe200000108df */
[----:B------:R-:W-:Y:S01]  /*16980*/  FFMA.FTZ R240, R240, R222, -R223 ;  /* 0x000000def0f07223 */ /* 0x000fe200000108df */
[----:B------:R-:W-:Y:S01]  /*16990*/  LDSM.16.MT88.4 R144, [R198+0xc800] ;  /* 0x00c80000c690783b */ /* 0x000fe20000004200 */
[-C--:B------:R-:W-:Y:S01]  /*169a0*/  FMUL.FTZ R96, R96, R132.reuse ;  /* 0x0000008460607220 */ /* 0x080fe20000410000 */
[-C--:B------:R-:W-:Y:S01]  /*169b0*/  FMUL.FTZ R97, R97, R132.reuse ;  /* 0x0000008461617220 */ /* 0x080fe20000410000 */
[-C--:B------:R-:W-:Y:S01]  /*169c0*/  FMUL.FTZ R112, R112, R132.reuse ;  /* 0x0000008470707220 */ /* 0x080fe20000410000 */
[----:B------:R-:W1:Y:S01]  /*169d0*/  MUFU.EX2 R3, R3 ;  /* 0x0000000300037308 */ /* 0x000e620000000800 */
[----:B------:R-:W-:Y:S01]  /*169e0*/  FMUL.FTZ R113, R113, R132 ;  /* 0x0000008471717220 */ /* 0x000fe20000410000 */
[-CC-:B------:R-:W-:Y:S01]  /*169f0*/  FFMA.FTZ R237, R242, R222.reuse, -R227.reuse ;  /* 0x000000def2ed7223 */ /* 0x180fe200000108e3 */
[-CC-:B------:R-:W-:Y:S01]  /*16a00*/  FFMA.FTZ R242, R174, R222.reuse, -R227.reuse ;  /* 0x000000deaef27223 */ /* 0x180fe200000108e3 */
[-CC-:B------:R-:W-:Y:S01]  /*16a10*/  FFMA.FTZ R239, R172, R222.reuse, -R227.reuse ;  /* 0x000000deacef7223 */ /* 0x180fe200000108e3 */
[-C--:B------:R-:W-:Y:S01]  /*16a20*/  FFMA.FTZ R244, R152, R222.reuse, -R227 ;  /* 0x000000de98f47223 */ /* 0x080fe200000108e3 */
[-CC-:B------:R-:W-:Y:S01]  /*16a30*/  FFMA.FTZ R241, R162, R222.reuse, -R223.reuse ;  /* 0x000000dea2f17223 */ /* 0x180fe200000108df */
[--C-:B------:R-:W-:Y:S01]  /*16a40*/  FFMA.FTZ R246, R160, R222, -R223.reuse ;  /* 0x000000dea0f67223 */ /* 0x100fe200000108df */
[----:B------:R-:W-:Y:S01]  /*16a50*/  MUFU.EX2 R229, R229 ;  /* 0x000000e500e57308 */ /* 0x000fe20000000800 */
[----:B-----5:R-:W-:Y:S01]  /*16a60*/  F2FP.BF16.F32.PACK_AB R7, R217, R0 ;  /* 0x00000000d907723e */ /* 0x020fe200000010ff */
[-CC-:B------:R-:W-:Y:S01]  /*16a70*/  FFMA.FTZ R243, R158, R222.reuse, -R223.reuse ;  /* 0x000000de9ef37223 */ /* 0x180fe200000108df */
[-C--:B------:R-:W-:Y:S01]  /*16a80*/  FFMA.FTZ R248, R156, R222.reuse, -R223 ;  /* 0x000000de9cf87223 */ /* 0x080fe200000108df */
[----:B------:R-:W-:Y:S01]  /*16a90*/  LDSM.16.MT88.4 R140, [R197+0xc800] ;  /* 0x00c80000c58c783b */ /* 0x000fe20000004200 */
        /* <DEDUP_REMOVED lines=48> */
[C---:B----4-:R-:W-:Y:S01]  /*16da0*/  HMMA.16816.F32.BF16 R36, R4.reuse, R32, R36 ;  /* 0x000000200424723c */ /* 0x050fe20000041824 */
[-C--:B------:R-:W-:Y:S01]  /*16db0*/  FMUL.FTZ R95, R111, R3.reuse ;  /* 0x000000036f5f7220 */ /* 0x080fe20000410000 */
[----:B------:R-:W-:Y:S01]  /*16dc0*/  LDSM.16.MT88.4 R128, [R197+0x10000] ;  /* 0x01000000c580783b */ /* 0x000fe20000004200 */
[-C--:B------:R-:W-:Y:S01]  /*16dd0*/  FMUL.FTZ R82, R82, R3.reuse ;  /* 0x0000000352527220 */ /* 0x080fe20000410000 */
[-C--:B------:R-:W-:Y:S01]  /*16de0*/  FMUL.FTZ R83, R83, R3.reuse ;  /* 0x0000000353537220 */ /* 0x080fe20000410000 */
[----:B------:R-:W-:Y:S01]  /*16df0*/  MUFU.EX2 R231, R231 ;  /* 0x000000e700e77308 */ /* 0x000fe20000000800 */
        /* <DEDUP_REMOVED lines=8> */
[----:B------:R-:W-:Y:S01]  /*16e80*/  FMUL.FTZ R115, R115, R3 ;  /* 0x0000000373737220 */ /* 0x000fe20000410000 */
[----:B------:R-:W-:Y:S01]  /*16e90*/  LDSM.16.MT88.4 R120, [R198+0xe800] ;  /* 0x00e80000c678783b */ /* 0x000fe20000004200 */
[-CC-:B------:R-:W-:Y:S01]  /*16ea0*/  FFMA.FTZ R249, R224, R222.reuse, -R223.reuse ;  /* 0x000000dee0f97223 */ /* 0x180fe200000108df */
[-C--:B------:R-:W-:Y:S01]  /*16eb0*/  FFMA.FTZ R220, R220, R222.reuse, -R223 ;  /* 0x000000dedcdc7223 */ /* 0x080fe200000108df */
[C---:B------:R-:W-:Y:S01]  /*16ec0*/  HMMA.16816.F32.BF16 R40, R4.reuse, R42, R64 ;  /* 0x0000002a0428723c */ /* 0x040fe20000041840 */
[----:B------:R-:W1:Y:S01]  /*16ed0*/  LDSM.16.MT88.4 R64, [R195+0xe000] ;  /* 0x00e00000c340783b */ /* 0x000e620000004200 */
[-CC-:B------:R-:W-:Y:S01]  /*16ee0*/  FFMA.FTZ R232, R232, R222.reuse, -R227.reuse ;  /* 0x000000dee8e87223 */ /* 0x180fe200000108e3 */
[----:B------:R-:W-:Y:S01]  /*16ef0*/  MUFU.EX2 R233, R233 ;  /* 0x000000e900e97308 */ /* 0x000fe20000000800 */
[-C--:B------:R-:W-:Y:S01]  /*16f00*/  FFMA.FTZ R247, R225, R222.reuse, -R227 ;  /* 0x000000dee1f77223 */ /* 0x080fe200000108e3 */
[----:B------:R-:W-:Y:S01]  /*16f10*/  LDSM.16.MT88.4 R152, [R195+0xd000] ;  /* 0x00d00000c398783b */ /* 0x000fe20000004200 */
[----:B--2---:R-:W-:Y:S01]  /*16f20*/  HMMA.16816.F32.BF16 R52, R4, R48, R52 ;  /* 0x000000300434723c */ /* 0x004fe20000041834 */
[----:B------:R-:W-:-:S02]  /*16f30*/  FFMA.FTZ R223, R218, R222, -R223 ;  /* 0x000000dedadf7223 */ /* 0x000fc400000108df */
[----:B------:R-:W-:Y:S02]  /*16f40*/  LDSM.16.MT88.4 R160, [R196+0xd000] ;  /* 0x00d00000c4a0783b */ /* 0x000fe40000004200 */
[----:B------:R-:W2:Y:S01]  /*16f50*/  MUFU.EX2 R238, R238 ;  /* 0x000000ee00ee7308 */ /* 0x000ea20000000800 */
[C---:B------:R-:W-:Y:S01]  /*16f60*/  HMMA.16816.F32.BF16 R48, R4.reuse, R50, R72 ;  /* 0x000000320430723c */ /* 0x040fe20000041848 */
[----:B------:R-:W2:Y:S05]  /*16f70*/  LDSM.16.MT88.4 R72, [R198+0x10000] ;  /* 0x01000000c648783b */ /* 0x000eaa0000004200 */
[C---:B---3--:R-:W-:Y:S01]  /*16f80*/  HMMA.16816.F32.BF16 R84, R4.reuse, R124, R84 ;  /* 0x0000007c0454723c */ /* 0x048fe20000041854 */
[----:B------:R-:W-:Y:S05]  /*16f90*/  MUFU.EX2 R235, R235 ;  /* 0x000000eb00eb7308 */ /* 0x000fea0000000800 */
        /* <DEDUP_REMOVED lines=14> */
[----:B------:R-:W-:Y:S01]  /*17080*/  MUFU.EX2 R242, R242 ;  /* 0x000000f200f27308 */ /* 0x000fe20000000800 */
        /* <DEDUP_REMOVED lines=8> */
[----:B------:R-:W1:Y:S01]  /*17110*/  LDSM.16.MT88.4 R104, [R196+0xe800] ;  /* 0x00e80000c468783b */ /* 0x000e620000004200 */
[----:B------:R-:W-:Y:S06]  /*17120*/  HMMA.16816.F32.BF16 R72, R4, R74, R96 ;  /* 0x0000004a0448723c */ /* 0x000fec0000041860 */
[C---:B------:R-:W-:Y:S01]  /*17130*/  HMMA.16816.F32.BF16 R52, R100.reuse, R108, R52 ;  /* 0x0000006c6434723c */ /* 0x040fe20000041834 */
[-C--:B------:R-:W-:Y:S01]  /*17140*/  FMUL.FTZ R96, R116, R132.reuse ;  /* 0x0000008474607220 */ /* 0x080fe20000410000 */
[-C--:B------:R-:W-:Y:S01]  /*17150*/  FMUL.FTZ R97, R117, R132.reuse ;  /* 0x0000008475617220 */ /* 0x080fe20000410000 */
[-C--:B------:R-:W-:Y:S01]  /*17160*/  FMUL.FTZ R98, R118, R3.reuse ;  /* 0x0000000376627220 */ /* 0x080fe20000410000 */
[-C--:B------:R-:W-:Y:S01]  /*17170*/  FMUL.FTZ R99, R119, R3.reuse ;  /* 0x0000000377637220 */ /* 0x080fe20000410000 */
[----:B------:R-:W-:Y:S01]  /*17180*/  MUFU.EX2 R244, R244 ;  /* 0x000000f400f47308 */ /* 0x000fe20000000800 */
[----:B------:R-:W-:Y:S01]  /*17190*/  HMMA.16816.F32.BF16 R48, R100, R110, R48 ;  /* 0x0000006e6430723c */ /* 0x000fe20000041830 */
[----:B------:R-:W2:Y:S01]  /*171a0*/  LDSM.16.MT88.4 R108, [R197+0x10800] ;  /* 0x01080000c56c783b */ /* 0x000ea20000004200 */
[----:B------:R-:W-:Y:S01]  /*171b0*/  FFMA.FTZ R132, R221, R132, R216 ;  /* 0x00000084dd847223 */ /* 0x000fe200000100d8 */
[----:B------:R-:W-:-:S02]  /*171c0*/  FFMA.FTZ R3, R219, R3, R138 ;  /* 0x00000003db037223 */ /* 0x000fc4000001008a */
[----:B------:R-:W-:Y:S01]  /*171d0*/  LDSM.16.MT88.4 R116, [R198+0x10800] ;  /* 0x01080000c674783b */ /* 0x000fe20000004200 */
[C---:B------:R-:W-:Y:S01]  /*171e0*/  HMMA.16816.F32.BF16 R80, R4.reuse, R128, R80 ;  /* 0x000000800450723c */ /* 0x040fe20000041850 */
[----:B------:R-:W-:Y:S01]  /*171f0*/  MUFU.EX2 R241, R241 ;  /* 0x000000f100f17308 */ /* 0x000fe20000000800 */
[----:B------:R-:W-:Y:S01]  /*17200*/  FADD.FTZ R139, R139, R132 ;  /* 0x000000848b8b7221 */ /* 0x000fe20000010000 */
[----:B------:R-:W-:Y:S01]  /*17210*/  FADD.FTZ R3, R2, R3 ;  /* 0x0000000302037221 */ /* 0x000fe20000010000 */
[----:B------:R-:W-:Y:S02]  /*17220*/  MOV R132, R215 ;  /* 0x000000d700847202 */ /* 0x000fe40000000f00 */
[----:B------:R-:W-:Y:S01]  /*17230*/  HMMA.16816.F32.BF16 R88, R4, R130, R88 ;  /* 0x000000820458723c */ /* 0x000fe20000041858 */
[----:B------:R-:W-:Y:S01]  /*17240*/  LDSM.16.MT88.4 R128, [R196+0xc800] ;  /* 0x00c80000c480783b */ /* 0x000fe20000004200 */
[----:B------:R-:W-:Y:S01]  /*17250*/  FADD.FTZ R214, R214, R139 ;  /* 0x0000008bd6d67221 */ /* 0x000fe20000010000 */
[----:B------:R-:W-:Y:S01]  /*17260*/  MUFU.EX2 R246, R246 ;  /* 0x000000f600f67308 */ /* 0x000fe20000000800 */
[----:B------:R-:W-:-:S02]  /*17270*/  FADD.FTZ R0, R0, R3 ;  /* 0x0000000300007221 */ /* 0x000fc40000010000 */
        /* <DEDUP_REMOVED lines=8> */
[----:B-1----:R-:W-:Y:S01]  /*17300*/  HMMA.16816.F32.BF16 R60, R100, R104, R60 ;  /* 0x00000068643c723c */ /* 0x002fe2000004183c */
        /* <DEDUP_REMOVED lines=8> */
[----:B------:R-:W-:Y:S01]  /*17390*/  HMMA.16816.F32.BF16 R32, R100, R126, R32 ;  /* 0x0000007e6420723c */ /* 0x000fe20000041820 */
[----:B------:R-:W3:Y:S01]  /*173a0*/  LDSM.16.MT88.4 R124, [R198+0xd000] ;  /* 0x00d00000c67c783b */ /* 0x000ee20000004200 */
[----:B------:R-:W-:-:S03]  /*173b0*/  FADD.FTZ R240, R240, R235 ;  /* 0x000000ebf0f07221 */ /* 0x000fc60000010000 */
[----:B------:R-:W4:Y:S01]  /*173c0*/  MUFU.EX2 R245, R245 ;  /* 0x000000f500f57308 */ /* 0x000f220000000800 */
[----:B------:R-:W-:Y:S01]  /*173d0*/  HMMA.16816.F32.BF16 R4, R4, R150, R112 ;  /* 0x000000960404723c */ /* 0x000fe20000041870 */
[----:B------:R-:W5:Y:S05]  /*173e0*/  LDSM.16.MT88.4 R112, [R195+0xe800] ;  /* 0x00e80000c370783b */ /* 0x000f6a0000004200 */
[C---:B------:R-:W-:Y:S01]  /*173f0*/  HMMA.16816.F32.BF16 R12, R100.reuse, R144, R12 ;  /* 0x00000090640c723c */ /* 0x040fe2000004180c */
[----:B------:R-:W-:Y:S05]  /*17400*/  MUFU.EX2 R228, R228 ;  /* 0x000000e400e47308 */ /* 0x000fea0000000800 */
[----:B--2---:R-:W-:Y:S03]  /*17410*/  HMMA.16816.F32.BF16 R80, R100, R108, R80 ;  /* 0x0000006c6450723c */ /* 0x004fe60000041850 */
[----:B------:R-:W2:Y:S01]  /*17420*/  MUFU.EX2 R247, R247 ;  /* 0x000000f700f77308 */ /* 0x000ea20000000800 */
[----:B----4-:R-:W-:-:S02]  /*17430*/  F2FP.BF16.F32.PACK_AB R224, R245, R232 ;  /* 0x000000e8f5e0723e */ /* 0x010fc400000010ff */
[C---:B------:R-:W-:Y:S01]  /*17440*/  HMMA.16816.F32.BF16 R88, R100.reuse, R110, R88 ;  /* 0x0000006e6458723c */ /* 0x040fe20000041858 */
[----:B------:R-:W4:Y:S04]  /*17450*/  LDSM.16.MT88.4 R108, [R196+0xf000] ;  /* 0x00f00000c46c783b */ /* 0x000f280000004200 */
[----:B------:R-:W-:Y:S01]  /*17460*/  MUFU.EX2 R230, R230 ;  /* 0x000000e600e67308 */ /* 0x000fe20000000800 */
[C---:B------:R-:W-:Y:S01]  /*17470*/  HMMA.16816.F32.BF16 R8, R100.reuse, R146, R8 ;  /* 0x000000926408723c */ /* 0x040fe20000041808 */
[----:B------:R-:W4:Y:S05]  /*17480*/  LDSM.16.MT88.4 R144, [R198+0xf000] ;  /* 0x00f00000c690783b */ /* 0x000f2a0000004200 */
[----:B-1----:R-:W-:Y:S01]  /*17490*/  HMMA.16816.F32.BF16 R84, R100, R104, R84 ;  /* 0x000000686454723c */ /* 0x002fe20000041854 */
[----:B------:R-:W1:Y:S01]  /*174a0*/  MUFU.EX2 R249, R249 ;  /* 0x000000f900f97308 */ /* 0x000e620000000800 */
[----:B--2---:R-:W-:-:S04]  /*174b0*/  F2FP.BF16.F32.PACK_AB R226, R247, R228 ;  /* 0x000000e4f7e2723e */ /* 0x004fc800000010ff */
[C---:B------:R-:W-:Y:S01]  /*174c0*/  HMMA.16816.F32.BF16 R92, R100.reuse, R106, R92 ;  /* 0x0000006a645c723c */ /* 0x040fe2000004185c */
[----:B------:R-:W-:Y:S01]  /*174d0*/  F2FP.BF16.F32.PACK_AB R104, R242, R237 ;  /* 0x000000edf268723e */ /* 0x000fe200000010ff */
[----:B------:R-:W-:Y:S01]  /*174e0*/  FADD.FTZ R237, R237, R236 ;  /* 0x000000eceded7221 */ /* 0x000fe20000010000 */
[----:B------:R-:W-:Y:S01]  /*174f0*/  F2FP.BF16.F32.PACK_AB R105, R246, R241 ;  /* 0x000000f1f669723e */ /* 0x000fe200000010ff */
[----:B------:R-:W-:Y:S01]  /*17500*/  MUFU.EX2 R220, R220 ;  /* 0x000000dc00dc7308 */ /* 0x000fe20000000800 */
[----:B------:R-:W-:Y:S01]  /*17510*/  FADD.FTZ R241, R241, R240 ;  /* 0x000000f0f1f17221 */ /* 0x000fe20000010000 */
[----:B------:R-:W-:Y:S01]  /*17520*/  HMMA.16816.F32.BF16 R28, R100, R128, R28 ;  /* 0x00000080641c723c */ /* 0x000fe2000004181c */
[----:B------:R-:W-:Y:S01]  /*17530*/  F2FP.BF16.F32.PACK_AB R106, R244, R239 ;  /* 0x000000eff46a723e */ /* 0x000fe200000010ff */
[----:B------:R-:W-:Y:S01]  /*17540*/  FADD.FTZ R242, R242, R237 ;  /* 0x000000edf2f27221 */ /* 0x000fe20000010000 */
[----:B------:R-:W-:Y:S01]  /*17550*/  F2FP.BF16.F32.PACK_AB R107, R248, R243 ;  /* 0x000000f3f86b723e */ /* 0x000fe200000010ff */
[----:B------:R-:W-:-:S02]  /*17560*/  FADD.FTZ R246, R246, R241 ;  /* 0x000000f1f6f67221 */ /* 0x000fc40000010000 */
[----:B------:R-:W-:Y:S01]  /*17570*/  HMMA.16816.F32.BF16 R24, R100, R130, R24 ;  /* 0x000000826418723c */ /* 0x000fe20000041818 */
[----:B------:R-:W2:Y:S01]  /*17580*/  MUFU.EX2 R223, R223 ;  /* 0x000000df00df7308 */ /* 0x000ea20000000800 */
[----:B-1----:R-:W-:Y:S01]  /*17590*/  F2FP.BF16.F32.PACK_AB R225, R249, R230 ;  /* 0x000000e6f9e1723e */ /* 0x002fe200000010ff */
[----:B------:R-:W-:-:S03]  /*175a0*/  FADD.FTZ R3, R239, R242 ;  /* 0x000000f2ef037221 */ /* 0x000fc60000010000 */
[----:B---3--:R-:W-:Y:S01]  /*175b0*/  HMMA.16816.F32.BF16 R128, R104, R124, R12 ;  /* 0x0000007c6880723c */ /* 0x008fe2000004180c */
[----:B------:R-:W1:Y:S01]  /*175c0*/  LDSM.16.MT88.4 R12, [R198+0x11000] ;  /* 0x01100000c60c783b */ /* 0x000e620000004200 */
[----:B------:R-:W-:-:S04]  /*175d0*/  FADD.FTZ R3, R244, R3 ;  /* 0x00000003f4037221 */ /* 0x000fc80000010000 */
[----:B-----5:R-:W-:Y:S01]  /*175e0*/  HMMA.16816.F32.BF16 R68, R100, R112, R68 ;  /* 0x000000706444723c */ /* 0x020fe20000041844 */
[----:B------:R-:W-:Y:S01]  /*175f0*/  FADD.FTZ R232, R232, R3 ;  /* 0x00000003e8e87221 */ /* 0x000fe20000010000 */
[----:B------:R-:W-:-:S03]  /*17600*/  MOV R3, R201 ;  /* 0x000000c900037202 */ /* 0x000fc60000000f00 */
[----:B------:R-:W-:Y:S01]  /*17610*/  FADD.FTZ R245, R245, R232 ;  /* 0x000000e8f5f57221 */ /* 0x000fe20000010000 */
[----:B------:R-:W-:Y:S01]  /*17620*/  HMMA.16816.F32.BF16 R64, R100, R114, R64 ;  /* 0x000000726440723c */ /* 0x000fe20000041840 */
[----:B------:R-:W3:Y:S01]  /*17630*/  LDSM.16.MT88.4 R112, [R197+0xf000] ;  /* 0x00f00000c570783b */ /* 0x000ee20000004200 */
[----:B--2---:R-:W-:Y:S01]  /*17640*/  F2FP.BF16.F32.PACK_AB R227, R223, R220 ;  /* 0x000000dcdfe3723e */ /* 0x004fe200000010ff */
[----:B------:R-:W-:-:S03]  /*17650*/  FADD.FTZ R228, R228, R245 ;  /* 0x000000f5e4e47221 */ /* 0x000fc60000010000 */
[----:B------:R-:W-:Y:S01]  /*17660*/  HMMA.16816.F32.BF16 R20, R100, R140, R20 ;  /* 0x0000008c6414723c */ /* 0x000fe20000041814 */
[----:B------:R-:W-:-:S05]  /*17670*/  FADD.FTZ R221, R247, R228 ;  /* 0x000000e4f7dd7221 */ /* 0x000fca0000010000 */
[C---:B------:R-:W-:Y:S06]  /*17680*/  HMMA.16816.F32.BF16 R16, R100.reuse, R142, R16 ;  /* 0x0000008e6410723c */ /* 0x040fec0000041810 */
[C---:B------:R-:W-:Y:S06]  /*17690*/  HMMA.16816.F32.BF16 R44, R100.reuse, R120, R44 ;  /* 0x00000078642c723c */ /* 0x040fec000004182c */
[C---:B------:R-:W-:Y:S01]  /*176a0*/  HMMA.16816.F32.BF16 R40, R100.reuse, R122, R40 ;  /* 0x0000007a6428723c */ /* 0x040fe20000041828 */
[----:B------:R-:W2:Y:S05]  /*176b0*/  LDSM.16.MT88.4 R120, [R195+0x10800] ;  /* 0x01080000c378783b */ /* 0x000eaa0000004200 */
        /* <DEDUP_REMOVED lines=9> */
[C---:B------:R-:W-:Y:S06]  /*17750*/  HMMA.16816.F32.BF16 R172, R104.reuse, R168, R20 ;  /* 0x000000a868ac723c */ /* 0x040fec0000041814 */
[C---:B----4-:R-:W-:Y:S06]  /*17760*/  HMMA.16816.F32.BF16 R32, R104.reuse, R108, R60 ;  /* 0x0000006c6820723c */ /* 0x050fec000004183c */
[C---:B------:R-:W-:Y:S01]  /*17770*/  HMMA.16816.F32.BF16 R28, R104.reuse, R110, R56 ;  /* 0x0000006e681c723c */ /* 0x040fe20000041838 */
[----:B------:R-:W4:Y:S04]  /*17780*/  LDSM.16.MT88.4 R108, [R196+0x11000] ;  /* 0x01100000c46c783b */ /* 0x000f280000004200 */
[----:B------:R-:W-:Y:S01]  /*17790*/  LDSM.16.MT88.4 R56, [R195+0xd800] ;  /* 0x00d80000c338783b */ /* 0x000fe20000004200 */
[C---:B------:R-:W-:Y:S06]  /*177a0*/  HMMA.16816.F32.BF16 R168, R104.reuse, R170, R16 ;  /* 0x000000aa68a8723c */ /* 0x040fec0000041810 */
[C---:B------:R-:W-:Y:S01]  /*177b0*/  HMMA.16816.F32.BF16 R148, R104.reuse, R144, R44 ;  /* 0x000000906894723c */ /* 0x040fe2000004182c */
[----:B------:R-:W4:Y:S05]  /*177c0*/  LDSM.16.MT88.4 R44, [R195+0x11000] ;  /* 0x01100000c32c783b */ /* 0x000f2a0000004200 */
[C---:B-1----:R-:W-:Y:S06]  /*177d0*/  HMMA.16816.F32.BF16 R16, R104.reuse, R12, R76 ;  /* 0x0000000c6810723c */ /* 0x042fec000004184c */
[C---:B---3--:R-:W-:Y:S06]  /*177e0*/  HMMA.16816.F32.BF16 R140, R104.reuse, R112, R52 ;  /* 0x00000070688c723c */ /* 0x048fec0000041834 */
[C---:B------:R-:W-:Y:S01]  /*177f0*/  HMMA.16816.F32.BF16 R12, R104.reuse, R14, R72 ;  /* 0x0000000e680c723c */ /* 0x040fe20000041848 */
[----:B------:R-:W1:Y:S05]  /*17800*/  LDSM.16.MT88.4 R72, [R197+0xf800] ;  /* 0x00f80000c548783b */ /* 0x000e6a0000004200 */
[----:B------:R-:W-:Y:S01]  /*17810*/  HMMA.16816.F32.BF16 R112, R104, R114, R48 ;  /* 0x000000726870723c */ /* 0x000fe20000041830 */
[----:B------:R-:W3:Y:S05]  /*17820*/  LDSM.16.MT88.4 R48, [R196+0xd800] ;  /* 0x00d80000c430783b */ /* 0x000eea0000004200 */
[C---:B--2---:R-:W-:Y:S06]  /*17830*/  HMMA.16816.F32.BF16 R96, R100.reuse, R120, R96 ;  /* 0x000000786460723c */ /* 0x044fec0000041860 */
[----:B------:R-:W-:Y:S06]  /*17840*/  HMMA.16816.F32.BF16 R4, R100, R122, R4 ;  /* 0x0000007a6404723c */ /* 0x000fec0000041804 */
[C---:B------:R-:W-:Y:S06]  /*17850*/  HMMA.16816.F32.BF16 R160, R104.reuse, R162, R24 ;  /* 0x000000a268a0723c */ /* 0x040fec0000041818 */
[C---:B-----5:R-:W-:Y:S06]  /*17860*/  HMMA.16816.F32.BF16 R24, R104.reuse, R116, R68 ;  /* 0x000000746818723c */ /* 0x060fec0000041844 */
[C---:B------:R-:W-:Y:S01]  /*17870*/  HMMA.16816.F32.BF16 R20, R104.reuse, R118, R64 ;  /* 0x000000766814723c */ /* 0x040fe20000041840 */
[----:B------:R-:W-:Y:S05]  /*17880*/  LDSM.16.MT88.4 R64, [R198+0xf800] ;  /* 0x00f80000c640783b */ /* 0x000fea0000004200 */
[C---:B------:R-:W-:Y:S01]  /*17890*/  HMMA.16816.F32.BF16 R100, R104.reuse, R8, R80 ;  /* 0x000000086864723c */ /* 0x040fe20000041850 */
[----:B------:R-:W-:Y:S05]  /*178a0*/  LDSM.16.MT88.4 R80, [R196+0xf800] ;  /* 0x00f80000c450783b */ /* 0x000fea0000004200 */
[C---:B----4-:R-:W-:Y:S06]  /*178b0*/  HMMA.16816.F32.BF16 R120, R104.reuse, R108, R84 ;  /* 0x0000006c6878723c */ /* 0x050fec0000041854 */
        /* <DEDUP_REMOVED lines=10> */
[C---:B---3--:R-:W-:Y:S06]  /*17960*/  HMMA.16816.F32.BF16 R44, R224.reuse, R48, R164 ;  /* 0x00000030e02c723c */ /* 0x048fec00000418a4 */
        /* <DEDUP_REMOVED lines=31> */
.L_x_2525:
[----:B------:R-:W-:-:S13]  /*17b60*/  ISETP.GE.AND P0, PT, R211, 0x1, PT ;  /* 0x00000001d300780c */ /* 0x000fda0003f06270 */
[----:B------:R-:W-:Y:S05]  /*17b70*/  @!P0 BRA `(.L_x_2534) ;  /* 0x0000003400248947 */ /* 0x000fea0003800000 */
[----:B------:R-:W-:Y:S01]  /*17b80*/  SHF.L.U64.HI R216, R134, 0x5, R135 ;  /* 0x0000000586d87819 */ /* 0x000fe20000010287 */
[C---:B------:R-:W-:Y:S01]  /*17b90*/  IMAD.SHL.U32 R215, R136.reuse, 0x20, RZ ;  /* 0x0000002088d77824 */ /* 0x040fe200078e00ff */
[----:B------:R-:W-:Y:S01]  /*17ba0*/  SHF.L.U64.HI R214, R136, 0x5, R137 ;  /* 0x0000000588d67819 */ /* 0x000fe20000010289 */
[----:B------:R-:W-:Y:S01]  /*17bb0*/  IMAD.SHL.U32 R217, R134, 0x20, RZ ;  /* 0x0000002086d97824 */ /* 0x000fe200078e00ff */
[----:B------:R-:W-:Y:S01]  /*17bc0*/  MOV R0, R3 ;  /* 0x0000000300007202 */ /* 0x000fe20000000f00 */
[----:B------:R-:W-:-:S07]  /*17bd0*/  IMAD.MOV.U32 R135, RZ, RZ, R132 ;  /* 0x000000ffff877224 */ /* 0x000fce00078e0084 */
.L_x_2543:
        /* <DEDUP_REMOVED lines=80> */
.L_x_2536:
[----:B--2---:R-:W-:Y:S02]  /*180e0*/  R2UR UR4, R132 ;  /* 0x00000000840472ca */ /* 0x004fe400000e0000 */
[----:B------:R-:W-:Y:S11]  /*180f0*/  R2UR UR5, R133 ;  /* 0x00000000850572ca */ /* 0x000ff600000e0000 */
[----:B------:R-:W-:Y:S02]  /*18100*/  @!UPT UIADD3 URZ, URZ, URZ, URZ ;  /* 0x0000003f3f3ff290 */ /* 0x000fe4000fffe03f */
[----:B-1----:R-:W2:Y:S02]  /*18110*/  LD.E R8, desc[UR4][R2.64+0x40] ;  /* 0x0000400402087980 */ /* 0x002ea4000c101900 */
[----:B--2---:R-:W-:Y:S05]  /*18120*/  IMAD.U32 R8, R8, -0x40, RZ ;  /* 0xffffffc008087824 */ /* 0x004fea00078e00ff */
[----:B------:R-:W-:Y:S02]  /*18130*/  SHF.R.S32.HI R7, RZ, 0x1f, R8 ;  /* 0x0000001fff077819 */ /* 0x000fe40000011408 */
.L_x_2537:
[----:B------:R-:W-:Y:S05]  /*18140*/  BSYNC B0 ;  /* 0x0000000000007941 */ /* 0x000fea0003800000 */
.L_x_2535:
[----:B------:R-:W-:Y:S01]  /*18150*/  R2UR UR10, R132 ;  /* 0x00000000840a72ca */ /* 0x000fe200000e0000 */
[----:B------:R-:W-:Y:S01]  /*18160*/  BSSY B1, `(.L_x_2538) ;  /* 0x000014b000017945 */ /* 0x000fe20003800000 */
[C---:B------:R-:W-:Y:S02]  /*18170*/  R2UR UR11, R133.reuse ;  /* 0x00000000850b72ca */ /* 0x040fe400000e0000 */
[----:B------:R-:W-:Y:S02]  /*18180*/  LEA R202, P0, R8, R202, 0x1 ;  /* 0x000000ca08ca7211 */ /* 0x000fe400078008ff */
[----:B------:R-:W-:Y:S02]  /*18190*/  R2UR UR8, R132 ;  /* 0x00000000840872ca */ /* 0x000fe400000e0000 */
[C---:B------:R-:W-:Y:S02]  /*181a0*/  R2UR UR9, R133.reuse ;  /* 0x00000000850972ca */ /* 0x040fe400000e0000 */
[----:B------:R-:W-:Y:S02]  /*181b0*/  LEA.HI.X R203, R8, R203, R7, 0x1, P0 ;  /* 0x000000cb08cb7211 */ /* 0x000fe400000f0c07 */
[C---:B------:R-:W-:Y:S02]  /*181c0*/  R2UR UR4, R132.reuse ;  /* 0x00000000840472ca */ /* 0x040fe400000e0000 */
[C---:B------:R-:W-:Y:S01]  /*181d0*/  R2UR UR5, R133.reuse ;  /* 0x00000000850572ca */ /* 0x040fe200000e0000 */
[----:B------:R-:W-:Y:S01]  /*181e0*/  @!PT LDS RZ, [RZ] ;  /* 0x00000000fffff984 */ /* 0x000fe20000000800 */
[----:B------:R-:W-:Y:S01]  /*181f0*/  @!PT LDS RZ, [RZ] ;  /* 0x00000000fffff984 */ /* 0x000fe20000000800 */
[----:B------:R-:W-:Y:S01]  /*18200*/  @!PT LDS RZ, [RZ] ;  /* 0x00000000fffff984 */ /* 0x000fe20000000800 */
[----:B------:R-:W-:Y:S01]  /*18210*/  LDGSTS.E.BYPASS.LTC128B.128 [R209+0xc000], desc[UR10][R202.64] ;  /* 0x0c000000cad17fae */ /* 0x000fe2000b901d4a */
[C---:B------:R-:W-:Y:S02]  /*18220*/  R2UR UR22, R132.reuse ;  /* 0x00000000841672ca */ /* 0x040fe400000e0000 */
[----:B------:R-:W-:Y:S02]  /*18230*/  R2UR UR23, R133 ;  /* 0x00000000851772ca */ /* 0x000fe400000e0000 */
[----:B------:R-:W-:Y:S01]  /*18240*/  IADD3 R12, P0, R215, R202, RZ ;  /* 0x000000cad70c7210 */ /* 0x000fe20007f1e0ff */
[----:B------:R-:W-:Y:S01]  /*18250*/  LDGSTS.E.BYPASS.LTC128B.128 [R209+0xe000], desc[UR8][R202.64+0x80] ;  /* 0x0e000080cad17fae */ /* 0x000fe2000b901d48 */
[----:B------:R-:W-:Y:S02]  /*18260*/  R2UR UR20, R132 ;  /* 0x00000000841472ca */ /* 0x000fe400000e0000 */
[C---:B------:R-:W-:Y:S01]  /*18270*/  R2UR UR21, R133.reuse ;  /* 0x00000000851572ca */ /* 0x040fe200000e0000 */
[----:B------:R-:W-:Y:S01]  /*18280*/  IMAD.X R13, R214, 0x1, R203, P0 ;  /* 0x00000001d60d7824 */ /* 0x000fe200000e06cb */
[C---:B------:R-:W-:Y:S01]  /*18290*/  R2UR UR18, R132.reuse ;  /* 0x00000000841272ca */ /* 0x040fe200000e0000 */
[----:B------:R-:W-:Y:S01]  /*182a0*/  LDGSTS.E.BYPASS.LTC128B.128 [R209+0x10000], desc[UR4][R202.64+0x100] ;  /* 0x10000100cad17fae */ /* 0x000fe2000b901d44 */
[C---:B------:R-:W-:Y:S02]  /*182b0*/  R2UR UR19, R133.reuse ;  /* 0x00000000851372ca */ /* 0x040fe400000e0000 */
[C---:B------:R-:W-:Y:S01]  /*182c0*/  R2UR UR16, R132.reuse ;  /* 0x00000000841072ca */ /* 0x040fe200000e0000 */
[----:B------:R-:W-:Y:S01]  /*182d0*/  LDGSTS.E.BYPASS.LTC128B.128 [R209+0xc800], desc[UR22][R12.64] ;  /* 0x0c8000000cd17fae */ /* 0x000fe2000b901d56 */
[----:B------:R-:W-:Y:S02]  /*182e0*/  R2UR UR17, R133 ;  /* 0x00000000851172ca */ /* 0x000fe400000e0000 */
[----:B------:R-:W-:Y:S02]  /*182f0*/  IADD3 R6, P0, R215, R12, RZ ;  /* 0x0000000cd7067210 */ /* 0x000fe40007f1e0ff */
[----:B------:R-:W-:Y:S01]  /*18300*/  R2UR UR14, R132 ;  /* 0x00000000840e72ca */ /* 0x000fe200000e0000 */
[----:B------:R-:W-:Y:S01]  /*18310*/  LDGSTS.E.BYPASS.LTC128B.128 [R209+0xe800], desc[UR20][R12.64+0x80] ;  /* 0x0e8000800cd17fae */ /* 0x000fe2000b901d54 */
[C---:B------:R-:W-:Y:S01]  /*18320*/  R2UR UR15, R133.reuse ;  /* 0x00000000850f72ca */ /* 0x040fe200000e0000 */
[----:B------:R-:W-:Y:S01]  /*18330*/  IMAD.X R7, R214, 0x1, R13, P0 ;  /* 0x00000001d6077824 */ /* 0x000fe200000e060d */
[----:B------:R-:W-:Y:S01]  /*18340*/  R2UR UR12, R132 ;  /* 0x00000000840c72ca */ /* 0x000fe200000e0000 */
[----:B------:R-:W-:Y:S01]  /*18350*/  LDGSTS.E.BYPASS.LTC128B.128 [R209+0x10800], desc[UR18][R12.64+0x100] ;  /* 0x108001000cd17fae */ /* 0x000fe2000b901d52 */
        /* <DEDUP_REMOVED lines=11> */
[----:B------:R-:W1:Y:S04]  /*18410*/  LDSM.16.M88.4 R8, [R193+0x6000] ;  /* 0x00600000c108783b */ /* 0x000e680000000200 */
[----:B------:R-:W2:Y:S04]  /*18420*/  LDSM.16.M88.4 R16, [R193+0x6800] ;  /* 0x00680000c110783b */ /* 0x000ea80000000200 */
[----:B------:R-:W3:Y:S04]  /*18430*/  LDSM.16.M88.4 R24, [R193+0x7000] ;  /* 0x00700000c118783b */ /* 0x000ee80000000200 */
[----:B------:R-:W4:Y:S04]  /*18440*/  LDSM.16.M88.4 R136, [R193+0x7800] ;  /* 0x00780000c188783b */ /* 0x000f280000000200 */
[----:B------:R-:W0:Y:S04]  /*18450*/  LDGDEPBAR ;  /* 0x00000000000079af */ /* 0x000e280000000000 */
[----:B------:R-:W-:Y:S04]  /*18460*/  LDSM.16.M88.4 R140, [R192] ;  /* 0x00000000c08c783b */ /* 0x000fe80000000200 */
[----:B------:R-:W5:Y:S04]  /*18470*/  LDSM.16.M88.4 R144, [R191] ;  /* 0x00000000bf90783b */ /* 0x000f680000000200 */
        /* <DEDUP_REMOVED lines=13> */
[C---:B----4-:R-:W-:Y:S06]  /*18550*/  HMMA.16816.F32.BF16 R28, R32.reuse, R136, RZ ;  /* 0x00000088201c723c */ /* 0x050fec00000418ff */
[----:B------:R-:W-:Y:S01]  /*18560*/  HMMA.16816.F32.BF16 R32, R32, R138, RZ ;  /* 0x0000008a2020723c */ /* 0x000fe200000418ff */
[----:B------:R-:W2:Y:S05]  /*18570*/  LDSM.16.M88.4 R136, [R188+0x7000] ;  /* 0x00700000bc88783b */ /* 0x000eaa0000000200 */
[C---:B-----5:R-:W-:Y:S06]  /*18580*/  HMMA.16816.F32.BF16 R4, R140.reuse, R144, R4 ;  /* 0x000000908c04723c */ /* 0x060fec0000041804 */
[C---:B------:R-:W-:Y:S01]  /*18590*/  HMMA.16816.F32.BF16 R8, R140.reuse, R146, R8 ;  /* 0x000000928c08723c */ /* 0x040fe20000041808 */
[----:B------:R-:W-:Y:S05]  /*185a0*/  LDSM.16.M88.4 R144, [R189] ;  /* 0x00000000bd90783b */ /* 0x000fea0000000200 */
[C---:B------:R-:W-:Y:S06]  /*185b0*/  HMMA.16816.F32.BF16 R12, R140.reuse, R148, R12 ;  /* 0x000000948c0c723c */ /* 0x040fec000004180c */
        /* <DEDUP_REMOVED lines=121> */
[C---:B------:R-:W-:Y:S06]  /*18d50*/  HMMA.16816.F32.BF16 R28, R160.reuse, R172, R28 ;  /* 0x000000aca01c723c */ /* 0x040fec000004181c */
[----:B------:R-:W-:Y:S06]  /*18d60*/  HMMA.16816.F32.BF16 R32, R160, R174, R32 ;  /* 0x000000aea020723c */ /* 0x000fec0000041820 */
        /* <DEDUP_REMOVED lines=60> */
[----:B------:R-:W-:Y:S02]  /*19130*/  LOP3.LUT R134, RZ, R143, RZ, 0x33, !PT ;  /* 0x0000008fff867212 */ /* 0x000fe400078e33ff */
[----:B------:R-:W-:Y:S07]  /*19140*/  ISETP.NE.AND P2, PT, R143, RZ, PT ;  /* 0x000000ff8f00720c */ /* 0x000fee0003f45270 */
        /* <DEDUP_REMOVED lines=26> */
.L_x_2541:
[----:B------:R-:W-:Y:S02]  /*192f0*/  R2UR UR4, R132 ;  /* 0x00000000840472ca */ /* 0x000fe400000e0000 */
[----:B------:R-:W-:Y:S11]  /*19300*/  R2UR UR5, R133 ;  /* 0x00000000850572ca */ /* 0x000ff600000e0000 */
[----:B------:R-:W-:Y:S02]  /*19310*/  @!UPT UIADD3 URZ, URZ, URZ, URZ ;  /* 0x0000003f3f3ff290 */ /* 0x000fe4000fffe03f */
[----:B------:R-:W2:Y:S02]  /*19320*/  LD.E R140, desc[UR4][R2.64+0x38] ;  /* 0x00003804028c7980 */ /* 0x000ea4000c101900 */
[----:B--2---:R-:W-:Y:S05]  /*19330*/  IMAD.U32 R140, R140, -0x40, RZ ;  /* 0xffffffc08c8c7824 */ /* 0x004fea00078e00ff */
[----:B------:R-:W-:Y:S02]  /*19340*/  SHF.R.S32.HI R139, RZ, 0x1f, R140 ;  /* 0x0000001fff8b7819 */ /* 0x000fe4000001148c */
.L_x_2542:
[----:B------:R-:W-:Y:S05]  /*19350*/  BSYNC B0 ;  /* 0x0000000000007941 */ /* 0x000fea0003800000 */
.L_x_2540:
[----:B------:R-:W-:Y:S02]  /*19360*/  LEA R200, P0, R140, R200, 0x1 ;  /* 0x000000c88cc87211 */ /* 0x000fe400078008ff */
[----:B------:R-:W-:Y:S02]  /*19370*/  R2UR UR10, R132 ;  /* 0x00000000840a72ca */ /* 0x000fe400000e0000 */
[C---:B------:R-:W-:Y:S02]  /*19380*/  R2UR UR11, R133.reuse ;  /* 0x00000000850b72ca */ /* 0x040fe400000e0000 */
[----:B------:R-:W-:Y:S02]  /*19390*/  LEA.HI.X R199, R140, R199, R139, 0x1, P0 ;  /* 0x000000c78cc77211 */ /* 0x000fe400000f0c8b */
[C---:B------:R-:W-:Y:S02]  /*193a0*/  R2UR UR8, R132.reuse ;  /* 0x00000000840872ca */ /* 0x040fe400000e0000 */
[C---:B------:R-:W-:Y:S01]  /*193b0*/  R2UR UR9, R133.reuse ;  /* 0x00000000850972ca */ /* 0x040fe200000e0000 */
[--C-:B------:R-:W-:Y:S01]  /*193c0*/  IMAD.MOV.U32 R201, RZ, RZ, R199.reuse ;  /* 0x000000ffffc97224 */ /* 0x100fe200078e00c7 */
[C---:B------:R-:W-:Y:S02]  /*193d0*/  R2UR UR4, R132.reuse ;  /* 0x00000000840472ca */ /* 0x040fe400000e0000 */
[C---:B------:R-:W-:Y:S02]  /*193e0*/  R2UR UR5, R133.reuse ;  /* 0x00000000850572ca */ /* 0x040fe400000e0000 */
[C---:B------:R-:W-:Y:S01]  /*193f0*/  R2UR UR22, R132.reuse ;  /* 0x00000000841672ca */ /* 0x040fe200000e0000 */
[----:B------:R-:W-:Y:S01]  /*19400*/  @!PT LDS RZ, [RZ] ;  /* 0x00000000fffff984 */ /* 0x000fe20000000800 */
[----:B------:R-:W-:Y:S01]  /*19410*/  @!PT LDS RZ, [RZ] ;  /* 0x00000000fffff984 */ /* 0x000fe20000000800 */
[----:B------:R-:W-:Y:S01]  /*19420*/  @!PT LDS RZ, [RZ] ;  /* 0x00000000fffff984 */ /* 0x000fe20000000800 */
[----:B------:R1:W-:Y:S01]  /*19430*/  LDGSTS.E.BYPASS.LTC128B.128 [R209+0x6000], desc[UR10][R200.64] ;  /* 0x06000000c8d17fae */ /* 0x0003e2000b901d4a */
[----:B------:R-:W-:Y:S02]  /*19440*/  R2UR UR23, R133 ;  /* 0x00000000851772ca */ /* 0x000fe400000e0000 */
[----:B------:R-:W-:Y:S02]  /*19450*/  IADD3 R140, P0, R217, R200, RZ ;  /* 0x000000c8d98c7210 */ /* 0x000fe40007f1e0ff */
[----:B------:R-:W-:Y:S01]  /*19460*/  R2UR UR20, R132 ;  /* 0x00000000841472ca */ /* 0x000fe200000e0000 */
[----:B------:R1:W-:Y:S01]  /*19470*/  LDGSTS.E.BYPASS.LTC128B.128 [R209+0x8000], desc[UR8][R200.64+0x80] ;  /* 0x08000080c8d17fae */ /* 0x0003e2000b901d48 */
[C---:B------:R-:W-:Y:S01]  /*19480*/  R2UR UR21, R133.reuse ;  /* 0x00000000851572ca */ /* 0x040fe200000e0000 */
[----:B------:R-:W-:Y:S01]  /*19490*/  IMAD.X R141, R216, 0x1, R199, P0 ;  /* 0x00000001d88d7824 */ /* 0x000fe200000e06c7 */
[C---:B------:R-:W-:Y:S01]  /*194a0*/  R2UR UR18, R132.reuse ;  /* 0x00000000841272ca */ /* 0x040fe200000e0000 */
[----:B------:R1:W-:Y:S01]  /*194b0*/  LDGSTS.E.BYPASS.LTC128B.128 [R209+0xa000], desc[UR4][R200.64+0x100] ;  /* 0x0a000100c8d17fae */ /* 0x0003e2000b901d44 */
[C---:B------:R-:W-:Y:S02]  /*194c0*/  R2UR UR19, R133.reuse ;  /* 0x00000000851372ca */ /* 0x040fe400000e0000 */
[C---:B------:R-:W-:Y:S01]  /*194d0*/  R2UR UR16, R132.reuse ;  /* 0x00000000841072ca */ /* 0x040fe200000e0000 */
[----:B------:R1:W-:Y:S01]  /*194e0*/  LDGSTS.E.BYPASS.LTC128B.128 [R209+0x6800], desc[UR22][R140.64] ;  /* 0x068000008cd17fae */ /* 0x0003e2000b901d56 */
[----:B------:R-:W-:Y:S02]  /*194f0*/  R2UR UR17, R133 ;  /* 0x00000000851172ca */ /* 0x000fe400000e0000 */
[----:B------:R-:W-:Y:S02]  /*19500*/  IADD3 R138, P0, R217, R140, RZ ;  /* 0x0000008cd98a7210 */ /* 0x000fe40007f1e0ff */
[----:B------:R-:W-:Y:S01]  /*19510*/  R2UR UR14, R132 ;  /* 0x00000000840e72ca */ /* 0x000fe200000e0000 */
[----:B------:R1:W-:Y:S01]  /*19520*/  LDGSTS.E.BYPASS.LTC128B.128 [R209+0x8800], desc[UR20][R140.64+0x80] ;  /* 0x088000808cd17fae */ /* 0x0003e2000b901d54 */
[C---:B------:R-:W-:Y:S01]  /*19530*/  R2UR UR15, R133.reuse ;  /* 0x00000000850f72ca */ /* 0x040fe200000e0000 */
[----:B------:R-:W-:Y:S01]  /*19540*/  IMAD.X R139, R216, 0x1, R141, P0 ;  /* 0x00000001d88b7824 */ /* 0x000fe200000e068d */
[----:B------:R-:W-:Y:S01]  /*19550*/  R2UR UR12, R132 ;  /* 0x00000000840c72ca */ /* 0x000fe200000e0000 */
[----:B------:R1:W-:Y:S01]  /*19560*/  LDGSTS.E.BYPASS.LTC128B.128 [R209+0xa800], desc[UR18][R140.64+0x100] ;  /* 0x0a8001008cd17fae */ /* 0x0003e2000b901d52 */
[----:B------:R-:W-:Y:S02]  /*19570*/  R2UR UR13, R133 ;  /* 0x00000000850d72ca */ /* 0x000fe400000e0000 */
[----:B------:R-:W-:Y:S01]  /*19580*/  IADD3 R136, P0, R217, R138, RZ ;  /* 0x0000008ad9887210 */ /* 0x000fe20007f1e0ff */
[----:B------:R1:W-:Y:S04]  /*19590*/  LDGSTS.E.BYPASS.LTC128B.128 [R209+0x7000], desc[UR16][R138.64] ;  /* 0x070000008ad17fae */ /* 0x0003e8000b901d50 */
[----:B------:R-:W-:Y:S02]  /*195a0*/  IMAD.X R137, R216, 0x1, R139, P0 ;  /* 0x00000001d8897824 */ /* 0x000fe400000e068b */
[----:B------:R1:W-:Y:S04]  /*195b0*/  LDGSTS.E.BYPASS.LTC128B.128 [R209+0x9000], desc[UR14][R138.64+0x80] ;  /* 0x090000808ad17fae */ /* 0x0003e8000b901d4e */
[----:B------:R1:W-:Y:S04]  /*195c0*/  LDGSTS.E.BYPASS.LTC128B.128 [R209+0xb000], desc[UR12][R138.64+0x100] ;  /* 0x0b0001008ad17fae */ /* 0x0003e8000b901d4c */
[----:B------:R1:W-:Y:S04]  /*195d0*/  LDGSTS.E.BYPASS.LTC128B.128 [R209+0x7800], desc[UR10][R136.64] ;  /* 0x0780000088d17fae */ /* 0x0003e8000b901d4a */
[----:B------:R1:W-:Y:S04]  /*195e0*/  LDGSTS.E.BYPASS.LTC128B.128 [R209+0x9800], desc[UR8][R136.64+0x80] ;  /* 0x0980008088d17fae */ /* 0x0003e8000b901d48 */
[----:B------:R1:W-:Y:S04]  /*195f0*/  LDGSTS.E.BYPASS.LTC128B.128 [R209+0xb800], desc[UR4][R136.64+0x100] ;  /* 0x0b80010088d17fae */ /* 0x0003e8000b901d44 */
[----:B------:R-:W0:Y:S02]  /*19600*/  LDGDEPBAR ;  /* 0x00000000000079af */ /* 0x000e240000000000 */
.L_x_2539:
[----:B------:R-:W-:Y:S05]  /*19610*/  BSYNC B1 ;  /* 0x0000000000017941 */ /* 0x000fea0003800000 */
.L_x_2538:
        /* <DEDUP_REMOVED lines=415> */
.L_x_2534:
        /* <DEDUP_REMOVED lines=14> */
.L_x_2560:
        /* <DEDUP_REMOVED lines=135> */
[----:B------:R-:W-:Y:S01]  /*1b960*/  FMUL.FTZ R78, R0, R78 ;  /* 0x0000004e004e7220 */ /* 0x000fe20000410000 */
[----:B------:R-:W-:Y:S01]  /*1b970*/  IADD3 R25, R19, R18, RZ ;  /* 0x0000001213197210 */ /* 0x000fe20007ffe0ff */
[----:B------:R-:W-:Y:S01]  /*1b980*/  STS [R19], R36 ;  /* 0x0000002413007388 */ /* 0x000fe20000000800 */
[----:B------:R-:W-:Y:S01]  /*1b990*/  ISETP.NE.AND P0, PT, R210, -0x1, PT ;  /* 0xffffffffd200780c */ /* 0x000fe20003f05270 */
        /* <DEDUP_REMOVED lines=67> */
[----:B------:R-:W-:Y:S01]  /*1bdd0*/  @!P0 R2UR UR8, R6 ;  /* 0x00000000060882ca */ /* 0x000fe200000e0000 */
[----:B------:R-:W-:Y:S01]  /*1bde0*/  STS [R15+0x2000], R72 ;  /* 0x002000480f007388 */ /* 0x000fe20000000800 */
[----:B------:R-:W-:Y:S02]  /*1bdf0*/  @!P0 R2UR UR9, R7 ;  /* 0x00000000070982ca */ /* 0x000fe400000e0000 */
        /* <DEDUP_REMOVED lines=33> */
[----:B-1----:R-:W4:Y:S04]  /*1c010*/  LD.E.U8 R9, desc[UR4][R10.64+0x1c8] ;  /* 0x0001c8040a097980 */ /* 0x002f28000c101100 */
[----:B------:R-:W4:Y:S04]  /*1c020*/  @!P0 LD.E.64 R28, desc[UR8][R10.64+0x80] ;  /* 0x000080080a1c8980 */ /* 0x000f28000c101b00 */
[----:B------:R-:W4:Y:S01]  /*1c030*/  LD.E.64 R60, desc[UR10][R10.64+0x88] ;  /* 0x0000880a0a3c7980 */ /* 0x000f22000c101b00 */
[----:B--2---:R-:W1:Y:S01]  /*1c040*/  @P4 MUFU.LG2 R17, R8 ;  /* 0x0000000800114308 */ /* 0x004e620000000c00 */
[----:B------:R-:W-:Y:S01]  /*1c050*/  @!P0 SHF.R.S32.HI R16, RZ, 0x1f, R206 ;  /* 0x0000001fff108819 */ /* 0x000fe200000114ce */
[----:B------:R-:W-:Y:S01]  /*1c060*/  BSSY B0, `(.L_x_2545) ;  /* 0x0000026000007945 */ /* 0x000fe20003800000 */
[----:B------:R2:W5:Y:S05]  /*1c070*/  LD.E.64 R66, desc[UR4][R10.64+0x90] ;  /* 0x000090040a427980 */ /* 0x00056a000c101b00 */
[----:B------:R-:W2:Y:S01]  /*1c080*/  @P3 MUFU.LG2 R18, R13 ;  /* 0x0000000d00123308 */ /* 0x000ea20000000c00 */
[----:B---3--:R-:W-:Y:S01]  /*1c090*/  MOV R0, 0x7f800000 ;  /* 0x7f80000000007802 */ /* 0x008fe20000000f00 */
[----:B-1----:R-:W-:-:S04]  /*1c0a0*/  @P4 FMUL.FTZ R17, R17, 0.69314718246459960938 ;  /* 0x3f31721811114820 */ /* 0x002fc80000410000 */
[----:B-----5:R-:W-:Y:S01]  /*1c0b0*/  @P4 FFMA.FTZ R0, R4, R132, R17 ;  /* 0x0000008404004223 */ /* 0x020fe20000010011 */
[----:B--2---:R-:W-:Y:S01]  /*1c0c0*/  @P3 FMUL.FTZ R18, R18, 0.69314718246459960938 ;  /* 0x3f31721812123820 */ /* 0x004fe20000410000 */
[----:B----4-:R-:W-:Y:S01]  /*1c0d0*/  ISETP.NE.AND P1, PT, R9, RZ, PT ;  /* 0x000000ff0900720c */ /* 0x010fe20003f25270 */
[----:B------:R-:W-:-:S04]  /*1c0e0*/  @!P0 IMAD R15, R29, R206, RZ ;  /* 0x000000ce1d0f8224 */ /* 0x000fc800078e02ff */
[----:B------:R-:W-:Y:S02]  /*1c0f0*/  @!P0 IMAD R15, R28, R16, R15 ;  /* 0x000000101c0f8224 */ /* 0x000fe400078e020f */
[-C--:B------:R-:W-:Y:S02]  /*1c100*/  @P0 IMAD R16, R61, R210.reuse, RZ ;  /* 0x000000d23d100224 */ /* 0x080fe400078e02ff */
[----:B------:R-:W-:-:S04]  /*1c110*/  @P0 IMAD.WIDE.U32 R20, R60, R210, RZ ;  /* 0x000000d23c140225 */ /* 0x000fc800078e00ff */
[----:B------:R-:W-:Y:S01]  /*1c120*/  @!P0 IMAD.WIDE.U32 R28, R28, R206, RZ ;  /* 0x000000ce1c1c8225 */ /* 0x000fe200078e00ff */
[----:B------:R-:W-:Y:S02]  /*1c130*/  @P0 IADD3 R8, R21, R16, RZ ;  /* 0x0000001015080210 */ /* 0x000fe40007ffe0ff */
[----:B------:R-:W-:Y:S01]  /*1c140*/  MOV R9, 0x7f800000 ;  /* 0x7f80000000097802 */ /* 0x000fe20000000f00 */
[----:B------:R-:W-:Y:S01]  /*1c150*/  @P3 FFMA.FTZ R9, R4, R3, R18 ;  /* 0x0000000304093223 */ /* 0x000fe20000010012 */
        /* <DEDUP_REMOVED lines=14> */
.L_x_2546:
        /* <DEDUP_REMOVED lines=8> */
.L_x_2547:
[----:B------:R-:W-:Y:S05]  /*1c2c0*/  BSYNC B0 ;  /* 0x0000000000007941 */ /* 0x000fea0003800000 */
.L_x_2545:
[----:B------:R-:W1:Y:S01]  /*1c2d0*/  S2R R13, SR_TID.X ;  /* 0x00000000000d7919 */ /* 0x000e620000002100 */
[----:B------:R-:W-:Y:S02]  /*1c2e0*/  R2UR UR4, R6 ;  /* 0x00000000060472ca */ /* 0x000fe400000e0000 */
[----:B------:R-:W-:Y:S02]  /*1c2f0*/  R2UR UR5, R7 ;  /* 0x00000000070572ca */ /* 0x000fe400000e0000 */
[----:B------:R-:W-:-:S05]  /*1c300*/  LOP3.LUT R17, R12, 0xffffffe0, RZ, 0xc0, !PT ;  /* 0xffffffe00c117812 */ /* 0x000fca00078ec0ff */
[----:B------:R-:W-:Y:S01]  /*1c310*/  IMAD.IADD R12, R2, 0x1, -R17 ;  /* 0x00000001020c7824 */ /* 0x000fe200078e0a11 */
[----:B------:R-:W-:-:S04]  /*1c320*/  LEA.HI R17, R5, R2, RZ, 0x3 ;  /* 0x0000000205117211 */ /* 0x000fc800078f18ff */
[----:B------:R-:W-:Y:S01]  /*1c330*/  LOP3.LUT R17, R17, 0xfffffff8, RZ, 0xc0, !PT ;  /* 0xfffffff811117812 */ /* 0x000fe200078ec0ff */
[----:B------:R-:W5:Y:S04]  /*1c340*/  LD.E.64 R62, desc[UR4][R10.64+0x70] ;  /* 0x000070040a3e7980 */ /* 0x000f68000c101b00 */
[----:B------:R2:W5:Y:S01]  /*1c350*/  LD.E.64 R64, desc[UR4][R10.64+0xa0] ;  /* 0x0000a0040a407980 */ /* 0x000562000c101b00 */
[----:B------:R-:W-:Y:S01]  /*1c360*/  IMAD.IADD R18, R2, 0x1, -R17 ;  /* 0x0000000102127824 */ /* 0x000fe200078e0a11 */
[----:B------:R-:W-:Y:S01]  /*1c370*/  SHF.R.S32.HI R15, RZ, 0x1f, R205 ;  /* 0x0000001fff0f7819 */ /* 0x000fe200000114cd */
[----:B------:R-:W-:Y:S05]  /*1c380*/  WARPSYNC.ALL ;  /* 0x0000000000007948 */ /* 0x000fea0003800000 */
[----:B------:R-:W-:Y:S01]  /*1c390*/  IMAD.SHL.U32 R18, R18, 0x8, RZ ;  /* 0x0000000812127824 */ /* 0x000fe200078e00ff */
[----:B------:R-:W-:Y:S01]  /*1c3a0*/  BAR.SYNC.DEFER_BLOCKING 0x0 ;  /* 0x0000000000007b1d */ /* 0x000fe20000010000 */
[----:B------:R-:W-:Y:S01]  /*1c3b0*/  IMAD R3, R67, R205, RZ ;  /* 0x000000cd43037224 */ /* 0x000fe200078e02ff */
[----:B------:R-:W-:Y:S01]  /*1c3c0*/  LOP3.LUT P0, RZ, R12, 0x3, RZ, 0xc0, !PT ;  /* 0x000000030cff7812 */ /* 0x000fe2000780c0ff */
[----:B------:R-:W-:Y:S01]  /*1c3d0*/  IMAD.SHL.U32 R5, R207, 0x40, RZ ;  /* 0x00000040cf057824 */ /* 0x000fe200078e00ff */
[----:B-1----:R-:W-:Y:S01]  /*1c3e0*/  SHF.R.S32.HI R2, RZ, 0x1f, R13 ;  /* 0x0000001fff027819 */ /* 0x002fe2000001140d */
[----:B------:R-:W-:Y:S01]  /*1c3f0*/  IMAD R3, R66, R15, R3 ;  /* 0x0000000f42037224 */ /* 0x000fe200078e0203 */
[----:B------:R-:W-:Y:S01]  /*1c400*/  SHF.R.S32.HI R19, RZ, 0x1f, R18 ;  /* 0x0000001fff137819 */ /* 0x000fe20000011412 */
[----:B------:R-:W-:Y:S01]  /*1c410*/  BSSY B0, `(.L_x_2548) ;  /* 0x000003b000007945 */ /* 0x000fe20003800000 */
[----:B------:R-:W-:-:S02]  /*1c420*/  LEA.HI R2, R2, R13, RZ, 0x3 ;  /* 0x0000000d02027211 */ /* 0x000fc400078f18ff */
[----:B------:R-:W-:Y:S01]  /*1c430*/  SHF.R.S32.HI R15, RZ, 0x1f, R14 ;  /* 0x0000001fff0f7819 */ /* 0x000fe2000001140e */
[-C--:B------:R-:W-:Y:S01]  /*1c440*/  IMAD.WIDE.U32 R18, R60, R5.reuse, R18 ;  /* 0x000000053c127225 */ /* 0x080fe200078e0012 */
[----:B------:R-:W-:Y:S02]  /*1c450*/  SHF.R.S32.HI R12, RZ, 0x1f, R5 ;  /* 0x0000001fff0c7819 */ /* 0x000fe40000011405 */
[----:B------:R-:W-:Y:S02]  /*1c460*/  SHF.R.S32.HI R2, RZ, 0x3, R2 ;  /* 0x00000003ff027819 */ /* 0x000fe40000011402 */
[----:B--2---:R-:W-:Y:S01]  /*1c470*/  SHF.R.S32.HI R10, RZ, 0x1f, R13 ;  /* 0x0000001fff0a7819 */ /* 0x004fe2000001140d */
[----:B------:R-:W-:Y:S01]  /*1c480*/  IMAD R11, R61, R5, RZ ;  /* 0x000000053d0b7224 */ /* 0x000fe200078e02ff */
[----:B------:R-:W-:Y:S02]  /*1c490*/  LEA.HI R15, R15, R14, RZ, 0x2 ;  /* 0x0000000e0f0f7211 */ /* 0x000fe400078f10ff */
[----:B------:R-:W-:Y:S01]  /*1c4a0*/  LEA.HI R10, R10, R13, RZ, 0x5 ;  /* 0x0000000d0a0a7211 */ /* 0x000fe200078f28ff */
[----:B------:R-:W-:Y:S01]  /*1c4b0*/  IMAD R11, R60, R12, R11 ;  /* 0x0000000c3c0b7224 */ /* 0x000fe200078e020b */
[----:B------:R-:W-:Y:S01]  /*1c4c0*/  LOP3.LUT R15, R15, 0xffffffc, RZ, 0xc0, !PT ;  /* 0x0ffffffc0f0f7812 */ /* 0x000fe200078ec0ff */
[----:B------:R-:W-:Y:S01]  /*1c4d0*/  VIADD R12, R2, 0x10 ;  /* 0x00000010020c7836 */ /* 0x000fe20000000000 */
[----:B------:R-:W-:Y:S01]  /*1c4e0*/  LOP3.LUT R10, R10, 0xffffffe0, RZ, 0xc0, !PT ;  /* 0xffffffe00a0a7812 */ /* 0x000fe200078ec0ff */
[----:B------:R1:W2:Y:S01]  /*1c4f0*/  LDS.128 R52, [R209] ;  /* 0x00000000d1347984 */ /* 0x0002a20000000c00 */
[----:B------:R-:W-:Y:S01]  /*1c500*/  IADD3 R16, P1, R16, R18, RZ ;  /* 0x0000001210107210 */ /* 0x000fe20007f3e0ff */
[----:B------:R-:W-:-:S02]  /*1c510*/  IMAD.IADD R15, R14, 0x1, -R15 ;  /* 0x000000010e0f7824 */ /* 0x000fc400078e0a0f */
[----:B------:R-:W-:Y:S01]  /*1c520*/  IMAD.IADD R10, R13, 0x1, -R10 ;  /* 0x000000010d0a7824 */ /* 0x000fe200078e0a0a */
[----:B------:R-:W-:Y:S01]  /*1c530*/  IADD3.X R17, R8, R19, R11, P1, !PT ;  /* 0x0000001308117210 */ /* 0x000fe20000ffe40b */
[----:B------:R-:W-:Y:S01]  /*1c540*/  IMAD.IADD R13, R208, 0x1, -R5 ;  /* 0x00000001d00d7824 */ /* 0x000fe200078e0a05 */
[----:B------:R1:W3:Y:S01]  /*1c550*/  LDS.128 R48, [R209+0x800] ;  /* 0x00080000d1307984 */ /* 0x0002e20000000c00 */
[----:B------:R-:W-:Y:S01]  /*1c560*/  VIADD R8, R2, 0x30 ;  /* 0x0000003002087836 */ /* 0x000fe20000000000 */
[----:B------:R-:W-:Y:S01]  /*1c570*/  SHF.R.S32.HI R5, RZ, 0x1f, R10 ;  /* 0x0000001fff057819 */ /* 0x000fe2000001140a */
[----:B------:R-:W-:Y:S01]  /*1c580*/  IMAD.WIDE.U32 R66, R66, R205, R16 ;  /* 0x000000cd42427225 */ /* 0x000fe200078e0010 */
[-C--:B------:R-:W-:Y:S01]  /*1c590*/  ISETP.GE.AND P3, PT, R12, R13.reuse, PT ;  /* 0x0000000d0c00720c */ /* 0x080fe20003f66270 */
[----:B------:R1:W4:Y:S01]  /*1c5a0*/  LDS.128 R44, [R209+0x1000] ;  /* 0x00100000d12c7984 */ /* 0x0003220000000c00 */
[----:B------:R-:W-:Y:S01]  /*1c5b0*/  LEA.HI R5, R5, R10, RZ, 0x2 ;  /* 0x0000000a05057211 */ /* 0x000fe200078f10ff */
[C---:B------:R-:W-:Y:S01]  /*1c5c0*/  VIADD R10, R2.reuse, 0x20 ;  /* 0x00000020020a7836 */ /* 0x040fe20000000000 */
[----:B------:R-:W-:Y:S01]  /*1c5d0*/  ISETP.GE.AND P4, PT, R2, R13, PT ;  /* 0x0000000d0200720c */ /* 0x000fe20003f86270 */
[----:B------:R1:W1:Y:S01]  /*1c5e0*/  LDS.128 R40, [R209+0x1800] ;  /* 0x00180000d1287984 */ /* 0x0002620000000c00 */
[----:B------:R-:W-:-:S02]  /*1c5f0*/  SHF.R.S32.HI R12, RZ, 0x2, R5 ;  /* 0x00000002ff0c7819 */ /* 0x000fc40000011405 */
[-C--:B------:R-:W-:Y:S01]  /*1c600*/  ISETP.GE.AND P2, PT, R10, R13.reuse, PT ;  /* 0x0000000d0a00720c */ /* 0x080fe20003f46270 */
[----:B------:R1:W1:Y:S01]  /*1c610*/  LDS.128 R36, [R209+0x2000] ;  /* 0x00200000d1247984 */ /* 0x0002620000000c00 */
[----:B------:R-:W-:Y:S01]  /*1c620*/  ISETP.GE.AND P1, PT, R8, R13, PT ;  /* 0x0000000d0800720c */ /* 0x000fe20003f26270 */
[----:B------:R-:W-:Y:S02]  /*1c630*/  IMAD R5, R15, 0x10, R12 ;  /* 0x000000100f057824 */ /* 0x000fe400078e020c */
[----:B------:R1:W1:Y:S04]  /*1c640*/  LDS.128 R32, [R209+0x2800] ;  /* 0x00280000d1207984 */ /* 0x0002680000000c00 */
[----:B------:R1:W1:Y:S04]  /*1c650*/  LDS.128 R28, [R209+0x3000] ;  /* 0x00300000d11c7984 */ /* 0x0002680000000c00 */
[----:B------:R1:W1:Y:S04]  /*1c660*/  LDS.128 R24, [R209+0x3800] ;  /* 0x00380000d1187984 */ /* 0x0002680000000c00 */
[----:B------:R1:W1:Y:S04]  /*1c670*/  LDS.128 R20, [R209+0x4000] ;  /* 0x00400000d1147984 */ /* 0x0002680000000c00 */
[----:B------:R1:W1:Y:S04]  /*1c680*/  LDS.128 R16, [R209+0x4800] ;  /* 0x00480000d1107984 */ /* 0x0002680000000c00 */
[----:B------:R1:W1:Y:S04]  /*1c690*/  LDS.128 R12, [R209+0x5000] ;  /* 0x00500000d10c7984 */ /* 0x0002680000000c00 */
[----:B------:R1:W1:Y:S01]  /*1c6a0*/  LDS.128 R56, [R209+0x5800] ;  /* 0x00580000d1387984 */ /* 0x0002620000000c00 */
[----:B--23--:R-:W-:Y:S05]  /*1c6b0*/  @P0 BRA `(.L_x_2549) ;  /* 0x0000000000400947 */ /* 0x00cfea0003800000 */
        /* <DEDUP_REMOVED lines=16> */
.L_x_2549:
[----:B------:R-:W-:Y:S05]  /*1c7c0*/  BSYNC B0 ;  /* 0x0000000000007941 */ /* 0x000fea0003800000 */
.L_x_2548:
[----:B------:R-:W-:Y:S01]  /*1c7d0*/  BSSY B0, `(.L_x_2550) ;  /* 0x0000014000007945 */ /* 0x000fe20003800000 */
[----:B--2---:R-:W-:Y:S02]  /*1c7e0*/  SHF.R.S32.HI R0, RZ, 0x1f, R2 ;  /* 0x0000001fff007819 */ /* 0x004fe40000011402 */
[----:B------:R-:W-:Y:S01]  /*1c7f0*/  IADD3 R9, R67, R3, RZ ;  /* 0x0000000343097210 */ /* 0x000fe20007ffe0ff */
[----:B------:R-:W-:Y:S06]  /*1c800*/  @P4 BRA `(.L_x_2551) ;  /* 0x0000000000404947 */ /* 0x000fec0003800000 */
[----:B------:R-:W-:Y:S01]  /*1c810*/  IMAD R3, R61, R2, RZ ;  /* 0x000000023d037224 */ /* 0x000fe200078e02ff */
[----:B------:R-:W-:Y:S01]  /*1c820*/  R2UR UR10, R6 ;  /* 0x00000000060a72ca */ /* 0x000fe200000e0000 */
[----:B------:R-:W-:Y:S01]  /*1c830*/  IMAD.MOV.U32 R8, RZ, RZ, R66 ;  /* 0x000000ffff087224 */ /* 0x000fe200078e0042 */
[C---:B------:R-:W-:Y:S01]  /*1c840*/  R2UR UR11, R7.reuse ;  /* 0x00000000070b72ca */ /* 0x040fe200000e0000 */
[----:B------:R-:W-:Y:S01]  /*1c850*/  IMAD R3, R60, R0, R3 ;  /* 0x000000003c037224 */ /* 0x000fe200078e0203 */
[----:B------:R-:W-:Y:S01]  /*1c860*/  R2UR UR8, R6 ;  /* 0x00000000060872ca */ /* 0x000fe200000e0000 */
[----:B------:R-:W-:Y:S01]  /*1c870*/  IMAD.WIDE.U32 R4, R2, R60, R8 ;  /* 0x0000003c02047225 */ /* 0x000fe200078e0008 */
[----:B------:R-:W-:Y:S02]  /*1c880*/  R2UR UR9, R7 ;  /* 0x00000000070972ca */ /* 0x000fe400000e0000 */
[----:B------:R-:W-:Y:S01]  /*1c890*/  R2UR UR4, R6 ;  /* 0x00000000060472ca */ /* 0x000fe200000e0000 */
[----:B------:R-:W-:Y:S01]  /*1c8a0*/  IMAD.IADD R3, R5, 0x1, R3 ;  /* 0x0000000105037824 */ /* 0x000fe200078e0203 */
[----:B------:R-:W-:-:S02]  /*1c8b0*/  R2UR UR5, R7 ;  /* 0x00000000070572ca */ /* 0x000fc400000e0000 */
[----:B-----5:R-:W-:-:S04]  /*1c8c0*/  LEA R10, P0, R4, R62, 0x1 ;  /* 0x0000003e040a7211 */ /* 0x020fc800078008ff */
[----:B------:R-:W-:-:S05]  /*1c8d0*/  LEA.HI.X R11, R4, R63, R3, 0x1, P0 ;  /* 0x0000003f040b7211 */ /* 0x000fca00000f0c03 */
[----:B------:R2:W-:Y:S04]  /*1c8e0*/  ST.E.128 desc[UR10][R10.64], R52 ;  /* 0x000000340a007985 */ /* 0x0005e8000c101d0a */
[----:B-1----:R2:W-:Y:S04]  /*1c8f0*/  ST.E.128 desc[UR8][R10.64+0x80], R36 ;  /* 0x000080240a007985 */ /* 0x0025e8000c101d08 */
[----:B------:R2:W-:Y:S02]  /*1c900*/  ST.E.128 desc[UR4][R10.64+0x100], R20 ;  /* 0x000100140a007985 */ /* 0x0005e4000c101d04 */
.L_x_2551:
[----:B------:R-:W-:Y:S05]  /*1c910*/  BSYNC B0 ;  /* 0x0000000000007941 */ /* 0x000fea0003800000 */
.L_x_2550:
[----:B------:R-:W-:Y:S04]  /*1c920*/  BSSY B0, `(.L_x_2552) ;  /* 0x0000015000007945 */ /* 0x000fe80003800000 */
[----:B------:R-:W-:Y:S05]  /*1c930*/  @P3 BRA `(.L_x_2553) ;  /* 0x00000000004c3947 */ /* 0x000fea0003800000 */
[----:B------:R-:W-:Y:S01]  /*1c940*/  IADD3 R5, P0, R2, 0x10, RZ ;  /* 0x0000001002057810 */ /* 0x000fe20007f1e0ff */
[----:B--2---:R-:W-:Y:S01]  /*1c950*/  IMAD.MOV.U32 R10, RZ, RZ, R66 ;  /* 0x000000ffff0a7224 */ /* 0x004fe200078e0042 */
[C---:B------:R-:W-:Y:S01]  /*1c960*/  R2UR UR10, R6.reuse ;  /* 0x00000000060a72ca */ /* 0x040fe200000e0000 */
[----:B------:R-:W-:Y:S01]  /*1c970*/  IMAD.MOV.U32 R11, RZ, RZ, R9 ;  /* 0x000000ffff0b7224 */ /* 0x000fe200078e0009 */
[C---:B------:R-:W-:Y:S01]  /*1c980*/  R2UR UR11, R7.reuse ;  /* 0x00000000070b72ca */ /* 0x040fe200000e0000 */
[----:B------:R-:W-:Y:S01]  /*1c990*/  IMAD.X R3, RZ, RZ, R0, P0 ;  /* 0x000000ffff037224 */ /* 0x000fe200000e0600 */
[----:B------:R-:W-:Y:S01]  /*1c9a0*/  R2UR UR8, R6 ;  /* 0x00000000060872ca */ /* 0x000fe200000e0000 */
[----:B------:R-:W-:Y:S01]  /*1c9b0*/  IMAD.WIDE.U32 R10, R60, R5, R10 ;  /* 0x000000053c0a7225 */ /* 0x000fe200078e000a */
[----:B------:R-:W-:Y:S02]  /*1c9c0*/  R2UR UR9, R7 ;  /* 0x00000000070972ca */ /* 0x000fe400000e0000 */
[----:B------:R-:W-:Y:S01]  /*1c9d0*/  R2UR UR4, R6 ;  /* 0x00000000060472ca */ /* 0x000fe200000e0000 */
[----:B------:R-:W-:Y:S01]  /*1c9e0*/  IMAD R3, R3, R60, RZ ;  /* 0x0000003c03037224 */ /* 0x000fe200078e02ff */
[----:B------:R-:W-:-:S02]  /*1c9f0*/  R2UR UR5, R7 ;  /* 0x00000000070572ca */ /* 0x000fc400000e0000 */
[----:B-----5:R-:W-:Y:S01]  /*1ca00*/  LEA R4, P0, R10, R62, 0x1 ;  /* 0x0000003e0a047211 */ /* 0x020fe200078008ff */
[----:B------:R-:W-:-:S04]  /*1ca10*/  IMAD R3, R61, R5, R3 ;  /* 0x000000053d037224 */ /* 0x000fc800078e0203 */
[----:B------:R-:W-:-:S05]  /*1ca20*/  IMAD.IADD R3, R11, 0x1, R3 ;  /* 0x000000010b037824 */ /* 0x000fca00078e0203 */
[----:B------:R-:W-:-:S05]  /*1ca30*/  LEA.HI.X R5, R10, R63, R3, 0x1, P0 ;  /* 0x0000003f0a057211 */ /* 0x000fca00000f0c03 */
[----:B------:R3:W-:Y:S04]  /*1ca40*/  ST.E.128 desc[UR10][R4.64], R48 ;  /* 0x0000003004007985 */ /* 0x0007e8000c101d0a */
[----:B-1----:R3:W-:Y:S04]  /*1ca50*/  ST.E.128 desc[UR8][R4.64+0x80], R32 ;  /* 0x0000802004007985 */ /* 0x0027e8000c101d08 */
[----:B------:R3:W-:Y:S02]  /*1ca60*/  ST.E.128 desc[UR4][R4.64+0x100], R16 ;  /* 0x0001001004007985 */ /* 0x0007e4000c101d04 */
.L_x_2553:
[----:B------:R-:W-:Y:S05]  /*1ca70*/  BSYNC B0 ;  /* 0x0000000000007941 */ /* 0x000fea0003800000 */
.L_x_2552:
[----:B------:R-:W-:Y:S04]  /*1ca80*/  BSSY B0, `(.L_x_2554) ;  /* 0x0000015000007945 */ /* 0x000fe80003800000 */
[----:B------:R-:W-:Y:S05]  /*1ca90*/  @P2 BRA `(.L_x_2555) ;  /* 0x00000000004c2947 */ /* 0x000fea0003800000 */
[----:B---3--:R-:W-:Y:S01]  /*1caa0*/  IADD3 R5, P0, R2, 0x20, RZ ;  /* 0x0000002002057810 */ /* 0x008fe20007f1e0ff */
        /* <DEDUP_REMOVED lines=15> */
[----:B----4-:R2:W-:Y:S04]  /*1cba0*/  ST.E.128 desc[UR10][R4.64], R44 ;  /* 0x0000002c04007985 */ /* 0x0105e8000c101d0a */
[----:B-1----:R2:W-:Y:S04]  /*1cbb0*/  ST.E.128 desc[UR8][R4.64+0x80], R28 ;  /* 0x0000801c04007985 */ /* 0x0025e8000c101d08 */
[----:B------:R2:W-:Y:S02]  /*1cbc0*/  ST.E.128 desc[UR4][R4.64+0x100], R12 ;  /* 0x0001000c04007985 */ /* 0x0005e4000c101d04 */
.L_x_2555:
[----:B------:R-:W-:Y:S05]  /*1cbd0*/  BSYNC B0 ;  /* 0x0000000000007941 */ /* 0x000fea0003800000 */
.L_x_2554:
[----:B------:R-:W-:-:S04]  /*1cbe0*/  MOV R205, 0x0 ;  /* 0x0000000000cd7802 */ /* 0x000fc80000000f00 */
[----:B-12345:R-:W-:Y:S05]  /*1cbf0*/  @P1 RET.REL.NODEC R204 `(_ZN5flash24flash_fwd_splitkv_kernelI23Flash_fwd_kernel_traitsILi192ELi64ELi64ELi4ELb0ELb0EN7cutlass10bfloat16_tE19Flash_kernel_traitsILi192ELi64ELi64ELi4ES3_EELb1ELb0ELb0ELb0ELb1ELb0ELb0ELb1EEEvNS_16Flash_fwd_paramsE) ;  /* 0xfffffe34cc001950 */ /* 0x03efea0003c3ffff */
[----:B------:R-:W-:Y:S01]  /*1cc00*/  IADD3 R3, P0, R2, 0x30, RZ ;  /* 0x0000003002037810 */ /* 0x000fe20007f1e0ff */
[----:B------:R-:W-:Y:S01]  /*1cc10*/  IMAD.MOV.U32 R8, RZ, RZ, R66 ;  /* 0x000000ffff087224 */ /* 0x000fe200078e0042 */
[C---:B------:R-:W-:Y:S01]  /*1cc20*/  R2UR UR10, R6.reuse ;  /* 0x00000000060a72ca */ /* 0x040fe200000e0000 */
[----:B------:R-:W-:Y:S01]  /*1cc30*/  IMAD.MOV.U32 R205, RZ, RZ, 0x0 ;  /* 0x00000000ffcd7424 */ /* 0x000fe200078e00ff */
        /* <DEDUP_REMOVED lines=8> */
[----:B------:R-:W-:Y:S01]  /*1ccc0*/  LEA R2, P0, R8, R62, 0x1 ;  /* 0x0000003e08027211 */ /* 0x000fe200078008ff */
[----:B------:R-:W-:-:S04]  /*1ccd0*/  IMAD R5, R61, R3, R5 ;  /* 0x000000033d057224 */ /* 0x000fc800078e0205 */
[----:B------:R-:W-:-:S05]  /*1cce0*/  IMAD.IADD R5, R9, 0x1, R5 ;  /* 0x0000000109057824 */ /* 0x000fca00078e0205 */
[----:B------:R-:W-:-:S05]  /*1ccf0*/  LEA.HI.X R3, R8, R63, R5, 0x1, P0 ;  /* 0x0000003f08037211 */ /* 0x000fca00000f0c05 */
[----:B------:R-:W-:Y:S04]  /*1cd00*/  ST.E.128 desc[UR10][R2.64], R40 ;  /* 0x0000002802007985 */ /* 0x000fe8000c101d0a */
[----:B------:R-:W-:Y:S04]  /*1cd10*/  ST.E.128 desc[UR8][R2.64+0x80], R24 ;  /* 0x0000801802007985 */ /* 0x000fe8000c101d08 */
[----:B------:R1:W-:Y:S02]  /*1cd20*/  ST.E.128 desc[UR4][R2.64+0x100], R56 ;  /* 0x0001003802007985 */ /* 0x0003e4000c101d04 */
[----:B-1----:R-:W-:Y:S05]  /*1cd30*/  RET.REL.NODEC R204 `(_ZN5flash24flash_fwd_splitkv_kernelI23Flash_fwd_kernel_traitsILi192ELi64ELi64ELi4ELb0ELb0EN7cutlass10bfloat16_tE19Flash_kernel_traitsILi192ELi64ELi64ELi4ES3_EELb1ELb0ELb0ELb0ELb1ELb0ELb0ELb1EEEvNS_16Flash_fwd_paramsE) ;  /* 0xfffffe30ccb07950 */ /* 0x002fea0003c3ffff */
.L_x_2544:
[----:B------:R-:W-:Y:S01]  /*1cd40*/  MOV R5, 0x2 ;  /* 0x0000000200057802 */ /* 0x000fe20000000f00 */
[----:B------:R-:W-:Y:S01]  /*1cd50*/  IMAD.MOV.U32 R0, RZ, RZ, 0x1f ;  /* 0x0000001fff007424 */ /* 0x000fe200078e00ff */
[----:B------:R-:W-:-:S07]  /*1cd60*/  MOV R2, 0xffffffff ;  /* 0xffffffff00027802 */ /* 0x000fce0000000f00 */
[----:B-1---5:R-:W-:Y:S05]  /*1cd70*/  WARPSYNC.COLLECTIVE R2, `(.L_x_2556) ;  /* 0x0000000002087348 */ /* 0x022fea0003c00000 */
[----:B------:R2:W3:Y:S02]  /*1cd80*/  SHFL.BFLY P0, R13, R221, R5, R0 ;  /* 0x0c000005dd0d7389 */ /* 0x0004e40000000000 */
[----:B-123-5:R-:W-:Y:S01]  /*1cd90*/  ENDCOLLECTIVE ;  /* 0x000000000000791b */ /* 0x02efe20003800000 */
.L_x_2556:
[----:B------:R-:W-:Y:S02]  /*1cda0*/  IMAD.MOV.U32 R8, RZ, RZ, R13 ;  /* 0x000000ffff087224 */ /* 0x000fe400078e000d */
[----:B------:R-:W-:Y:S02]  /*1cdb0*/  IMAD.MOV.U32 R5, RZ, RZ, 0x1 ;  /* 0x00000001ff057424 */ /* 0x000fe400078e00ff */
[----:B------:R-:W-:-:S05]  /*1cdc0*/  FADD.FTZ R9, R8, R221 ;  /* 0x000000dd08097221 */ /* 0x000fca0000010000 */
[----:B------:R-:W-:-:S07]  /*1cdd0*/  MOV R221, R9 ;  /* 0x0000000900dd7202 */ /* 0x000fce0000000f00 */
[----:B------:R-:W-:Y:S05]  /*1cde0*/  WARPSYNC.COLLECTIVE R2, `(.L_x_2557) ;  /* 0x0000000002087348 */ /* 0x000fea0003c00000 */
[----:B------:R1:W2:Y:S02]  /*1cdf0*/  SHFL.BFLY P0, R13, R221, R5, R0 ;  /* 0x0c000005dd0d7389 */ /* 0x0002a40000000000 */
[----:B-12---:R-:W-:Y:S01]  /*1ce00*/  ENDCOLLECTIVE ;  /* 0x000000000000791b */ /* 0x006fe20003800000 */
.L_x_2557:
[----:B------:R-:W-:Y:S01]  /*1ce10*/  MOV R221, R219 ;  /* 0x000000db00dd7202 */ /* 0x000fe20000000f00 */
[----:B------:R-:W-:Y:S01]  /*1ce20*/  IMAD.MOV.U32 R5, RZ, RZ, 0x2 ;  /* 0x00000002ff057424 */ /* 0x000fe200078e00ff */
[----:B------:R-:W-:-:S07]  /*1ce30*/  MOV R8, R13 ;  /* 0x0000000d00087202 */ /* 0x000fce0000000f00 */
[----:B------:R-:W-:Y:S05]  /*1ce40*/  WARPSYNC.COLLECTIVE R2, `(.L_x_2558) ;  /* 0x0000000002087348 */ /* 0x000fea0003c00000 */
[----:B------:R1:W2:Y:S02]  /*1ce50*/  SHFL.BFLY P0, R13, R221, R5, R0 ;  /* 0x0c000005dd0d7389 */ /* 0x0002a40000000000 */
[----:B-12---:R-:W-:Y:S01]  /*1ce60*/  ENDCOLLECTIVE ;  /* 0x000000000000791b */ /* 0x006fe20003800000 */
.L_x_2558:
[----:B------:R-:W-:Y:S01]  /*1ce70*/  FADD.FTZ R8, R9, R8 ;  /* 0x0000000809087221 */ /* 0x000fe20000010000 */
[----:B------:R-:W-:Y:S01]  /*1ce80*/  FADD.FTZ R12, R13, R219 ;  /* 0x000000db0d0c7221 */ /* 0x000fe20000010000 */
[----:B------:R-:W-:-:S04]  /*1ce90*/  MOV R5, 0x1 ;  /* 0x0000000100057802 */ /* 0x000fc80000000f00 */
[----:B------:R-:W-:-:S07]  /*1cea0*/  MOV R221, R12 ;  /* 0x0000000c00dd7202 */ /* 0x000fce0000000f00 */
[----:B------:R-:W-:Y:S05]  /*1ceb0*/  WARPSYNC.COLLECTIVE R2, `(.L_x_2559) ;  /* 0x0000000002087348 */ /* 0x000fea0003c00000 */
[----:B------:R1:W2:Y:S02]  /*1cec0*/  SHFL.BFLY P0, R13, R221, R5, R0 ;  /* 0x0c000005dd0d7389 */ /* 0x0002a40000000000 */
[----:B-12---:R-:W-:Y:S01]  /*1ced0*/  ENDCOLLECTIVE ;  /* 0x000000000000791b */ /* 0x006fe20003800000 */
.L_x_2559:
[----:B------:R-:W-:Y:S05]  /*1cee0*/  BRA `(.L_x_2560) ;  /* 0xffffffe000807947 */ /* 0x000fea000383ffff */
.L_x_2561:
        /* <DEDUP_REMOVED lines=9> */
.L_x_4458:


//--------------------- .text._ZN5flash24flash_fwd_splitkv_kernelI23Flash_fwd_kernel_traitsILi192ELi64ELi64ELi4ELb0ELb0EN7cutlass10bfloat16_tE19Flash_kernel_traitsILi192ELi64ELi64ELi4ES3_EELb1ELb0ELb0ELb0ELb1ELb1ELb0ELb1EEEvNS_16Flash_fwd_paramsE --------------------------
	.section	.text._ZN5flash24flash_fwd_splitkv_kernelI23Flash_fwd_kernel_traitsILi192ELi64ELi64ELi4ELb0ELb0EN7cutlass10bfloat16_tE19Flash_kernel_traitsILi192ELi64ELi64ELi4ES3_EELb1ELb0ELb0ELb0ELb1ELb1ELb0ELb1EEEvNS_16Flash_fwd_paramsE,"ax",@progbits
	.align	128
        .global         _ZN5flash24flash_fwd_splitkv_kernelI23Flash_fwd_kernel_traitsILi192ELi64ELi64ELi4ELb0ELb0EN7cutlass10bfloat16_tE19Flash_kernel_traitsILi192ELi64ELi64ELi4ES3_EELb1ELb0ELb0ELb0ELb1ELb1ELb0ELb1EEEvNS_16Flash_fwd_paramsE
        .type           _ZN5flash24flash_fwd_splitkv_kernelI23Flash_fwd_kernel_traitsILi192ELi64ELi64ELi4ELb0ELb0EN7cutlass10bfloat16_tE19Flash_kernel_traitsILi192ELi64ELi64ELi4ES3_EELb1ELb0ELb0ELb0ELb1ELb1ELb0ELb1EEEvNS_16Flash_fwd_paramsE,@function
        .size           _ZN5flash24flash_fwd_splitkv_kernelI23Flash_fwd_kernel_traitsILi192ELi64ELi64ELi4ELb0ELb0EN7cutlass10bfloat16_tE19Flash_kernel_traitsILi192ELi64ELi64ELi4ES3_EELb1ELb0ELb0ELb0ELb1ELb1ELb0ELb1EEEvNS_16Flash_fwd_paramsE,(.L_x_4459 - _ZN5flash24flash_fwd_splitkv_kernelI23Flash_fwd_kernel_traitsILi192ELi64ELi64ELi4ELb0ELb0EN7cutlass10bfloat16_tE19Flash_kernel_traitsILi192ELi64ELi64ELi4ES3_EELb1ELb0ELb0ELb0ELb1ELb1ELb0ELb1EEEvNS_16Flash_fwd_paramsE)
        .other          _ZN5flash24flash_fwd_splitkv_kernelI23Flash_fwd_kernel_traitsILi192ELi64ELi64ELi4ELb0ELb0EN7cutlass10bfloat16_tE19Flash_kernel_traitsILi192ELi64ELi64ELi4ES3_EELb1ELb0ELb0ELb0ELb1ELb1ELb0ELb1EEEvNS_16Flash_fwd_paramsE,@"STO_CUDA_ENTRY STV_DEFAULT"
_ZN5flash24flash_fwd_splitkv_kernelI23Flash_fwd_kernel_traitsILi192ELi64ELi64ELi4ELb0ELb0EN7cutlass10bfloat16_tE19Flash_kernel_traitsILi192ELi64ELi64ELi4ES3_EELb1ELb0ELb0ELb0ELb1ELb1ELb0ELb1EEEvNS_16Flash_fwd_paramsE:
.text._ZN5flash24flash_fwd_splitkv_kernelI23Flash_fwd_kernel_traitsILi192ELi64ELi64ELi4ELb0ELb0EN7cutlass10bfloat16_tE19Flash_kernel_traitsILi192ELi64ELi64ELi4ES3_EELb1ELb0ELb0ELb0ELb1ELb1ELb0ELb1EEEvNS_16Flash_fwd_paramsE:
[----:B------:R-:W-:Y:S01]  /*0000*/  LDC R1, c[0x0][0x28] ;  /* 0x00000a00ff017b82 */ /* 0x000fe20000000800 */
[----:B------:R-:W1:Y:S07]  /*0010*/  S2R R213, SR_CTAID.X ;  /* 0x0000000000d57919 */ /* 0x000e6e0000002500 */
[----:B------:R-:W2:Y:S01]  /*0020*/  LDC.64 R20, c[0x0][0x198] ;  /* 0x00006600ff147b82 */ /* 0x000ea20000000a00 */
[----:B------:R-:W-:Y:S01]  /*0030*/  BSSY B3, `(.L_x_2562) ;  /* 0x0000005000037945 */ /* 0x000fe20003800000 */
[----:B------:R-:W-:Y:S01]  /*0040*/  MOV R210, 0x80 ;  /* 0x0000008000d27802 */ /* 0x000fe20000000f00 */
[----:B------:R-:W3:Y:S01]  /*0050*/  S2R R212, SR_CTAID.Y ;  /* 0x0000000000d47919 */ /* 0x000ee20000002600 */
[----:B------:R-:W4:Y:S05]  /*0060*/  S2R R211, SR_CTAID.Z ;  /* 0x0000000000d37919 */ /* 0x000f2a0000002700 */
[----:B-1234-:R-:W-:Y:S05]  /*0070*/  CALL.REL.NOINC `($_ZN5flash24flash_fwd_splitkv_kernelI23Flash_fwd_kernel_traitsILi192ELi64ELi64ELi4ELb0ELb0EN7cutlass10bfloat16_tE19Flash_kernel_traitsILi192ELi64ELi64ELi4ES3_EELb1ELb0ELb0ELb0ELb1ELb1ELb0ELb1EEEvNS_16Flash_fwd_paramsE$_ZN5flash30compute_attn_1rowblock_splitkvI23Flash_fwd_kernel_traitsILi192ELi64ELi64ELi4ELb0ELb0EN7cutlass10bfloat16_tE19Flash_kernel_traitsILi192ELi64ELi64ELi4ES3_EELb1ELb0ELb0ELb0ELb1ELb1ELb0ELb1ENS_16Flash_fwd_paramsEEEvRKT8_iiiii) ;  /* 0x0000000000087944 */ /* 0x01efea0003c00000 */
[----:B------:R-:W-:Y:S05]  /*0080*/  BSYNC B3 ;  /* 0x0000000000037941 */ /* 0x000fea0003800000 */
.L_x_2562:
[----:B------:R-:W-:Y:S05]  /*0090*/  EXIT ;  /* 0x000000000000794d */ /* 0x000fea0003800000 */
        .type           $_ZN5flash24flash_fwd_splitkv_kernelI23Flash_fwd_kernel_traitsILi192ELi64ELi64ELi4ELb0ELb0EN7cutlass10bfloat16_tE19Flash_kernel_traitsILi192ELi64ELi64ELi4ES3_EELb1ELb0ELb0ELb0ELb1ELb1ELb0ELb1EEEvNS_16Flash_fwd_paramsE$_ZN5flash30compute_attn_1rowblock_splitkvI23Flash_fwd_kernel_traitsILi192ELi64ELi64ELi4ELb0ELb0EN7cutlass10bfloat16_tE19Flash_kernel_traitsILi192ELi64ELi64ELi4ES3_EELb1ELb0ELb0ELb0ELb1ELb1ELb0ELb1ENS_16Flash_fwd_paramsEEEvRKT8_iiiii,@function
        .size           $_ZN5flash24flash_fwd_splitkv_kernelI23Flash_fwd_kernel_traitsILi192ELi64ELi64ELi4ELb0ELb0EN7cutlass10bfloat16_tE19Flash_kernel_traitsILi192ELi64ELi64ELi4ES3_EELb1ELb0ELb0ELb0ELb1ELb1ELb0ELb1EEEvNS_16Flash_fwd_paramsE$_ZN5flash30compute_attn_1rowblock_splitkvI23Flash_fwd_kernel_traitsILi192ELi64ELi64ELi4ELb0ELb0EN7cutlass10bfloat16_tE19Flash_kernel_traitsILi192ELi64ELi64ELi4ES3_EELb1ELb0ELb0ELb0ELb1ELb1ELb0ELb1ENS_16Flash_fwd_paramsEEEvRKT8_iiiii,(.L_x_4459 - $_ZN5flash24flash_fwd_splitkv_kernelI23Flash_fwd_kernel_traitsILi192ELi64ELi64ELi4ELb0ELb0EN7cutlass10bfloat16_tE19Flash_kernel_traitsILi192ELi64ELi64ELi4ES3_EELb1ELb0ELb0ELb0ELb1ELb1ELb0ELb1EEEvNS_16Flash_fwd_paramsE$_ZN5flash30compute_attn_1rowblock_splitkvI23Flash_fwd_kernel_traitsILi192ELi64ELi64ELi4ELb0ELb0EN7cutlass10bfloat16_tE19Flash_kernel_traitsILi192ELi64ELi64ELi4ES3_EELb1ELb0ELb0ELb0ELb1ELb1ELb0ELb1ENS_16Flash_fwd_paramsEEEvRKT8_iiiii)
$_ZN5flash24flash_fwd_splitkv_kernelI23Flash_fwd_kernel_traitsILi192ELi64ELi64ELi4ELb0ELb0EN7cutlass10bfloat16_tE19Flash_kernel_traitsILi192ELi64ELi64ELi4ES3_EELb1ELb0ELb0ELb0ELb1ELb1ELb0ELb1EEEvNS_16Flash_fwd_paramsE$_ZN5flash30compute_attn_1rowblock_splitkvI23Flash_fwd_kernel_traitsILi192ELi64ELi64ELi4ELb0ELb0EN7cutlass10bfloat16_tE19Flash_kernel_traitsILi192ELi64ELi64ELi4ES3_EELb1ELb0ELb0ELb0ELb1ELb1ELb0ELb1ENS_16Flash_fwd_paramsEEEvRKT8_iiiii:
        /* <DEDUP_REMOVED lines=28> */
.L_x_2564:
[----:B------:R-:W-:Y:S05]  /*0260*/  BSYNC B0 ;  /* 0x0000000000007941 */ /* 0x000fea0003800000 */
.L_x_2563:
        /* <DEDUP_REMOVED lines=8> */
.L_x_2566:
[----:B------:R3:W5:Y:S02]  /*02f0*/  LD.E R76, desc[UR6][R20.64+0xb8] ;  /* 0x0000b806144c7980 */ /* 0x000764000c101900 */
.L_x_2567:
[----:B------:R-:W-:Y:S05]  /*0300*/  BSYNC B0 ;  /* 0x0000000000007941 */ /* 0x000fea0003800000 */
.L_x_2565:
        /* <DEDUP_REMOVED lines=10> */
.L_x_2569:
[----:B------:R-:W2:Y:S01]  /*03b0*/  LD.E.64 R2, desc[UR6][R20.64+0x108] ;  /* 0x0001080614027980 */ /* 0x000ea2000c101b00 */
[----:B------:R-:W-:Y:S01]  /*03c0*/  BSSY B0, `(.L_x_2571) ;  /* 0x0000006000007945 */ /* 0x000fe20003800000 */
[----:B------:R-:W-:Y:S01]  /*03d0*/  IMAD.MOV.U32 R57, RZ, RZ, RZ ;  /* 0x000000ffff397224 */ /* 0x000fe200078e00ff */
[----:B--2---:R-:W-:-:S04]  /*03e0*/  ISETP.NE.U32.AND P1, PT, R2, RZ, PT ;  /* 0x000000ff0200720c */ /* 0x004fc80003f25070 */
[----:B------:R-:W-:-:S13]  /*03f0*/  ISETP.NE.AND.EX P1, PT, R3, RZ, PT, P1 ;  /* 0x000000ff0300720c */ /* 0x000fda0003f25310 */
[----:B------:R-:W-:Y:S05]  /*0400*/  @!P1 BRA `(.L_x_2572) ;  /* 0x0000000000049947 */ /* 0x000fea0003800000 */
[----:B------:R2:W5:Y:S02]  /*0410*/  LD.E R57, desc[UR6][R20.64+0xbc] ;  /* 0x0000bc0614397980 */ /* 0x000564000c101900 */
.L_x_2572:
[----:B------:R-:W-:Y:S05]  /*0420*/  BSYNC B0 ;  /* 0x0000000000007941 */ /* 0x000fea0003800000 */
.L_x_2571:
[----:B-----5:R-:W-:Y:S02]  /*0430*/  IADD3 R57, R76, R57, RZ ;  /* 0x000000394c397210 */ /* 0x020fe40007ffe0ff */
.L_x_2570:
[----:B------:R-:W-:Y:S05]  /*0440*/  BSYNC B1 ;  /* 0x0000000000017941 */ /* 0x000fea0003800000 */
.L_x_2568:
[----:B------:R-:W-:Y:S01]  /*0450*/  IMAD.SHL.U32 R63, R213, 0x40, RZ ;  /* 0x00000040d53f7824 */ /* 0x000fe200078e00ff */
[----:B------:R-:W-:Y:S01]  /*0460*/  MOV R2, R210 ;  /* 0x000000d200027202 */ /* 0x000fe20000000f00 */
[----:B------:R-:W-:-:S03]  /*0470*/  IMAD.MOV.U32 R3, RZ, RZ, 0x0 ;  /* 0x00000000ff037424 */ /* 0x000fc600078e00ff */
[----:B------:R-:W-:-:S13]  /*0480*/  ISETP.GT.AND P1, PT, R214, R63, PT ;  /* 0x0000003fd600720c */ /* 0x000fda0003f24270 */
[----:B-1234-:R-:W-:Y:S05]  /*0490*/  @!P1 RET.REL.NODEC R2 `(_ZN5flash24flash_fwd_splitkv_kernelI23Flash_fwd_kernel_traitsILi192ELi64ELi64ELi4ELb0ELb0EN7cutlass10bfloat16_tE19Flash_kernel_traitsILi192ELi64ELi64ELi4ES3_EELb1ELb0ELb0ELb0ELb1ELb1ELb0ELb1EEEvNS_16Flash_fwd_paramsE) ;  /* 0xfffffff802d89950 */ /* 0x01efea0003c3ffff */
        /* <DEDUP_REMOVED lines=31> */
[----:B------:R-:W-:Y:S02]  /*0690*/  @!P0 SHF.R.S32.HI R4, RZ, 0x1f, R212 ;  /* 0x0000001fff048819 */ /* 0x000fe400000114d4 */
[----:B------:R-:W-:Y:S02]  /*06a0*/  SHF.R.S32.HI R5, RZ, 0x3, R5 ;  /* 0x00000003ff057819 */ /* 0x000fe40000011405 */
[----:B------:R-:W-:Y:S01]  /*06b0*/  SHF.R.S32.HI R9, RZ, 0x1f, R63 ;  /* 0x0000001fff097819 */ /* 0x000fe2000001143f */
[----:B-1----:R-:W-:-:S05]  /*06c0*/  IMAD.SHL.U32 R20, R59, 0x8, RZ ;  /* 0x000000083b147824 */ /* 0x002fca00078e00ff */
[----:B------:R-:W-:Y:S01]  /*06d0*/  SHF.R.S32.HI R21, RZ, 0x1f, R20 ;  /* 0x0000001fff157819 */ /* 0x000fe20000011414 */
[----:B------:R-:W-:Y:S01]  /*06e0*/  IMAD.IADD R214, R214, 0x1, -R63 ;  /* 0x00000001d6d67824 */ /* 0x000fe200078e0a3f */
[----:B------:R-:W-:Y:S04]  /*06f0*/  BSSY B0, `(.L_x_2574) ;  /* 0x000002e000007945 */ /* 0x000fe80003800000 */
        /* <DEDUP_REMOVED lines=27> */
[----:B------:R-:W-:Y:S02]  /*08b0*/  VIADD R21, R5, 0x20 ;  /* 0x0000002005157836 */ /* 0x000fe40000000000 */
[----:B------:R-:W-:-:S04]  /*08c0*/  IMAD.WIDE.U32 R22, R211, R6, R18 ;  /* 0x00000006d3167225 */ /* 0x000fc800078e0012 */
[----:B------:R-:W-:Y:S01]  /*08d0*/  IMAD R2, R6, R2, R3 ;  /* 0x0000000206027224 */ /* 0x000fe200078e0203 */
[-C--:B------:R-:W-:Y:S01]  /*08e0*/  ISETP.GE.AND P2, PT, R21, R214.reuse, PT ;  /* 0x000000d61500720c */ /* 0x080fe20003f46270 */
[----:B------:R-:W-:Y:S01]  /*08f0*/  VIADD R3, R5, 0x30 ;  /* 0x0000003005037836 */ /* 0x000fe20000000000 */
[----:B------:R-:W-:Y:S01]  /*0900*/  ISETP.GE.OR P4, PT, R21, R214, P3 ;  /* 0x000000d61500720c */ /* 0x000fe20001f86670 */
[----:B------:R-:W-:Y:S01]  /*0910*/  IMAD.IADD R25, R23, 0x1, R2 ;  /* 0x0000000117197824 */ /* 0x000fe200078e0202 */
[----:B------:R-:W-:Y:S11]  /*0920*/  @P1 BRA `(.L_x_2575) ;  /* 0x0000000000281947 */ /* 0x000ff60003800000 */
        /* <DEDUP_REMOVED lines=10> */
.L_x_2575:
[----:B------:R-:W-:Y:S05]  /*09d0*/  BSYNC B0 ;  /* 0x0000000000007941 */ /* 0x000fea0003800000 */
.L_x_2574:
        /* <DEDUP_REMOVED lines=20> */
.L_x_2577:
[----:B------:R-:W-:Y:S05]  /*0b20*/  BSYNC B0 ;  /* 0x0000000000007941 */ /* 0x000fea0003800000 */
.L_x_2576:
        /* <DEDUP_REMOVED lines=15> */
.L_x_2579:
[----:B------:R-:W-:Y:S05]  /*0c20*/  BSYNC B0 ;  /* 0x0000000000007941 */ /* 0x000fea0003800000 */
.L_x_2578:
        /* <DEDUP_REMOVED lines=15> */
.L_x_2581:
[----:B------:R-:W-:Y:S05]  /*0d20*/  BSYNC B0 ;  /* 0x0000000000007941 */ /* 0x000fea0003800000 */
.L_x_2580:
[----:B------:R-:W-:Y:S01]  /*0d30*/  MOV R211, 0x0 ;  /* 0x0000000000d37802 */ /* 0x000fe20000000f00 */
[----:B------:R-:W-:Y:S04]  /*0d40*/  @!P6 ST.E desc[UR6][R8.64], R11 ;  /* 0x0000000b0800e985 */ /* 0x000fe8000c101906 */
[----:B------:R-:W-:Y:S04]  /*0d50*/  @!P5 ST.E desc[UR6][R8.64+0x40], R7 ;  /* 0x000040070800d985 */ /* 0x000fe8000c101906 */
[----:B------:R1:W-:Y:S02]  /*0d60*/  @!P4 ST.E desc[UR6][R8.64+0x80], R3 ;  /* 0x000080030800c985 */ /* 0x0003e4000c101906 */
[----:B-123-5:R-:W-:Y:S05]  /*0d70*/  @P3 RET.REL.NODEC R210 `(_ZN5flash24flash_fwd_splitkv_kernelI23Flash_fwd_kernel_traitsILi192ELi64ELi64ELi4ELb0ELb0EN7cutlass10bfloat16_tE19Flash_kernel_traitsILi192ELi64ELi64ELi4ES3_EELb1ELb0ELb0ELb0ELb1ELb1ELb0ELb1EEEvNS_16Flash_fwd_paramsE) ;  /* 0xfffffff0d2a03950 */ /* 0x02efea0003c3ffff */
[----:B------:R-:W-:Y:S02]  /*0d80*/  MOV R3, 0x7f800000 ;  /* 0x7f80000000037802 */ /* 0x000fe40000000f00 */
[----:B------:R-:W-:-:S03]  /*0d90*/  MOV R211, 0x0 ;  /* 0x0000000000d37802 */ /* 0x000fc60000000f00 */
[----:B------:R1:W-:Y:S02]  /*0da0*/  ST.E desc[UR6][R8.64+0xc0], R3 ;  /* 0x0000c00308007985 */ /* 0x0003e4000c101906 */
[----:B-1----:R-:W-:Y:S05]  /*0db0*/  RET.REL.NODEC R210 `(_ZN5flash24flash_fwd_splitkv_kernelI23Flash_fwd_kernel_traitsILi192ELi64ELi64ELi4ELb0ELb0EN7cutlass10bfloat16_tE19Flash_kernel_traitsILi192ELi64ELi64ELi4ES3_EELb1ELb0ELb0ELb0ELb1ELb1ELb0ELb1EEEvNS_16Flash_fwd_paramsE) ;  /* 0xfffffff0d2907950 */ /* 0x002fea0003c3ffff */
.L_x_2573:
        /* <DEDUP_REMOVED lines=32> */
[----:B------:R-:W1:Y:S08]  /*0fc0*/  I2F.RP R4, R3 ;  /* 0x0000000300047306 */ /* 0x000e700000209400 */
[----:B-1---5:R-:W1:Y:S02]  /*0fd0*/  MUFU.RCP R10, R4 ;  /* 0x00000004000a7308 */ /* 0x022e640000001000 */
        /* <DEDUP_REMOVED lines=38> */
[----:B------:R-:W-:Y:S02]  /*1240*/  LOP3.LUT R3, R211, R6, RZ, 0x3c, !PT ;  /* 0x00000006d3037212 */ /* 0x000fe400078e3cff */
[----:B------:R-:W-:-:S09]  /*1250*/  IADD3 R9, -R9, RZ, RZ ;  /* 0x000000ff09097210 */ /* 0x000fd20007ffe1ff */
[----:B------:R-:W-:Y:S01]  /*1260*/  @!P2 IMAD.IADD R0, R0, 0x1, -R7 ;  /* 0x000000010000a824 */ /* 0x000fe200078e0a07 */
[----:B------:R-:W-:-:S04]  /*1270*/  ISETP.GE.AND P1, PT, R3, RZ, PT ;  /* 0x000000ff0300720c */ /* 0x000fc80003f26270 */
[----:B------:R-:W-:Y:S01]  /*1280*/  ISETP.GE.U32.AND P3, PT, R0, R7, PT ;  /* 0x000000070000720c */ /* 0x000fe20003f66070 */
[----:B------:R-:W-:Y:S01]  /*1290*/  @!P2 VIADD R4, R4, 0x1 ;  /* 0x000000010404a836 */ /* 0x000fe20000000000 */
[----:B------:R-:W-:Y:S01]  /*12a0*/  ISETP.NE.AND P2, PT, R6, RZ, PT ;  /* 0x000000ff0600720c */ /* 0x000fe20003f45270 */
[----:B------:R-:W-:-:S04]  /*12b0*/  IMAD R3, R8, R9, R5 ;  /* 0x0000000908037224 */ /* 0x000fc800078e0205 */
[----:B----4-:R-:W-:Y:S01]  /*12c0*/  IMAD R8, R135, R3, RZ ;  /* 0x0000000387087224 */ /* 0x010fe200078e02ff */
[----:B------:R-:W-:-:S05]  /*12d0*/  SHF.R.S32.HI R13, RZ, 0x1f, R3 ;  /* 0x0000001fff0d7819 */ /* 0x000fca0000011403 */
[----:B------:R-:W-:Y:S01]  /*12e0*/  @P3 IADD3 R4, R4, 0x1, RZ ;  /* 0x0000000104043810 */ /* 0x000fe20007ffe0ff */
[----:B------:R-:W-:-:S03]  /*12f0*/  IMAD R8, R134, R13, R8 ;  /* 0x0000000d86087224 */ /* 0x000fc600078e0208 */
[----:B------:R-:W-:Y:S02]  /*1300*/  @!P1 IADD3 R4, -R4, RZ, RZ ;  /* 0x000000ff04049210 */ /* 0x000fe40007ffe1ff */
[----:B------:R-:W-:-:S05]  /*1310*/  @!P2 LOP3.LUT R4, RZ, R6, RZ, 0x33, !PT ;  /* 0x00000006ff04a212 */ /* 0x000fca00078e33ff */
[----:B------:R-:W-:Y:S01]  /*1320*/  IMAD R6, R15, R4, RZ ;  /* 0x000000040f067224 */ /* 0x000fe200078e02ff */
[----:B--2---:R-:W-:Y:S01]  /*1330*/  SHF.R.S32.HI R0, RZ, 0x1f, R2 ;  /* 0x0000001fff007819 */ /* 0x004fe20000011402 */
[----:B------:R-:W-:-:S04]  /*1340*/  IMAD R7, R17, R2, RZ ;  /* 0x0000000211077224 */ /* 0x000fc800078e02ff */
[C---:B------:R-:W-:Y:S02]  /*1350*/  IMAD R7, R16.reuse, R0, R7 ;  /* 0x0000000010077224 */ /* 0x040fe400078e0207 */
[----:B------:R-:W-:-:S04]  /*1360*/  IMAD.WIDE.U32 R16, R16, R2, RZ ;  /* 0x0000000210107225 */ /* 0x000fc800078e00ff */
[----:B------:R-:W-:Y:S02]  /*1370*/  IMAD.IADD R17, R17, 0x1, R7 ;  /* 0x0000000111117824 */ /* 0x000fe400078e0207 */
[----:B------:R-:W-:Y:S02]  /*1380*/  IMAD R7, R11, R2, RZ ;  /* 0x000000020b077224 */ /* 0x000fe400078e02ff */
[----:B------:R-:W-:Y:S01]  /*1390*/  IMAD.WIDE.U32 R16, R3, R134, R16 ;  /* 0x0000008603107225 */ /* 0x000fe200078e0010 */
[----:B------:R-:W-:-:S03]  /*13a0*/  SHF.R.S32.HI R11, RZ, 0x1f, R4 ;  /* 0x0000001fff0b7819 */ /* 0x000fc60000011404 */
        /* <DEDUP_REMOVED lines=10> */
.L_x_2583:
        /* <DEDUP_REMOVED lines=27> */
[----:B------:R-:W-:-:S05]  /*1600*/  @P4 IADD3 R7, R11, R12, RZ ;  /* 0x0000000c0b074210 */ /* 0x000fca0007ffe0ff */
[----:B------:R-:W-:Y:S01]  /*1610*/  @!P1 IMAD.IADD R0, R0, 0x1, -R3 ;  /* 0x0000000100009824 */ /* 0x000fe200078e0a03 */
[----:B-----5:R-:W-:Y:S01]  /*1620*/  @!P4 SHF.R.S32.HI R6, RZ, 0x1f, R10 ;  /* 0x0000001fff06c819 */ /* 0x020fe2000001140a */
        /* <DEDUP_REMOVED lines=11> */
[----:B------:R-:W-:Y:S02]  /*16e0*/  @!P4 IADD3 R9, R19, R5, RZ ;  /* 0x000000051309c210 */ /* 0x000fe40007ffe0ff */
[----:B------:R-:W-:Y:S02]  /*16f0*/  ISETP.NE.AND P1, PT, R4, RZ, PT ;  /* 0x000000ff0400720c */ /* 0x000fe40003f25270 */
[----:B------:R-:W-:-:S02]  /*1700*/  LEA R5, R133, 0xffffffc0, 0x6 ;  /* 0xffffffc085057811 */ /* 0x000fc400078e30ff */
[----:B------:R-:W-:Y:S02]  /*1710*/  @P3 IADD3 R2, R2, 0x1, RZ ;  /* 0x0000000102023810 */ /* 0x000fe40007ffe0ff */
[----:B------:R-:W-:Y:S01]  /*1720*/  @P4 MOV R8, R24 ;  /* 0x0000001800084202 */ /* 0x000fe20000000f00 */
[----:B------:R-:W-:Y:S01]  /*1730*/  IMAD R7, R135, R5, RZ ;  /* 0x0000000587077224 */ /* 0x000fe200078e02ff */
[----:B------:R-:W-:Y:S02]  /*1740*/  @!P4 MOV R8, R18 ;  /* 0x000000120008c202 */ /* 0x000fe40000000f00 */
[----:B------:R-:W-:Y:S01]  /*1750*/  SHF.R.S32.HI R13, RZ, 0x1f, R5 ;  /* 0x0000001fff0d7819 */ /* 0x000fe20000011405 */
[----:B------:R-:W-:Y:S01]  /*1760*/  @!P4 IMAD R6, R139, R11, RZ ;  /* 0x0000000b8b06c224 */ /* 0x000fe200078e02ff */
[----:B------:R-:W-:Y:S02]  /*1770*/  @!P4 SHF.R.S32.HI R3, RZ, 0x1f, R11 ;  /* 0x0000001fff03c819 */ /* 0x000fe4000001140b */
[----:B------:R-:W-:Y:S01]  /*1780*/  MOV R0, R2 ;  /* 0x0000000200007202 */ /* 0x000fe20000000f00 */
[----:B------:R-:W-:-:S02]  /*1790*/  IMAD R7, R13, R134, R7 ;  /* 0x000000860d077224 */ /* 0x000fc400078e0207 */
[----:B------:R-:W-:-:S04]  /*17a0*/  IMAD.WIDE.U32 R8, R134, R5, R8 ;  /* 0x0000000586087225 */ /* 0x000fc800078e0008 */
[----:B------:R-:W-:Y:S01]  /*17b0*/  @!P4 IMAD.WIDE.U32 R18, R138, R11, RZ ;  /* 0x0000000b8a12c225 */ /* 0x000fe200078e00ff */
[----:B------:R-:W-:-:S03]  /*17c0*/  @P4 IADD3 R11, R11, R12, RZ ;  /* 0x0000000c0b0b4210 */ /* 0x000fc60007ffe0ff */
[----:B------:R-:W-:Y:S02]  /*17d0*/  @!P4 IMAD R3, R3, R138, R6 ;  /* 0x0000008a0303c224 */ /* 0x000fe400078e0206 */
[----:B------:R-:W-:Y:S01]  /*17e0*/  @!P2 IMAD.MOV R0, RZ, RZ, -R0 ;  /* 0x000000ffff00a224 */ /* 0x000fe200078e0a00 */
[----:B------:R-:W-:Y:S01]  /*17f0*/  @!P1 LOP3.LUT R0, RZ, R4, RZ, 0x33, !PT ;  /* 0x00000004ff009212 */ /* 0x000fe200078e33ff */
[----:B------:R-:W-:Y:S01]  /*1800*/  @!P4 IMAD.IADD R19, R19, 0x1, R3 ;  /* 0x000000011313c824 */ /* 0x000fe200078e0203 */
[----:B------:R-:W-:Y:S01]  /*1810*/  IADD3 R9, R9, R7, RZ ;  /* 0x0000000709097210 */ /* 0x000fe20007ffe0ff */
[-C--:B------:R-:W-:Y:S01]  /*1820*/  @P4 IMAD R3, R139, R11.reuse, RZ ;  /* 0x0000000b8b034224 */ /* 0x080fe200078e02ff */
[----:B------:R-:W-:Y:S01]  /*1830*/  @!P4 SHF.R.S32.HI R7, RZ, 0x1f, R10 ;  /* 0x0000001fff07c819 */ /* 0x000fe2000001140a */
[----:B------:R-:W-:Y:S01]  /*1840*/  @P4 IMAD.WIDE.U32 R22, R138, R11, RZ ;  /* 0x0000000b8a164225 */ /* 0x000fe200078e00ff */
[----:B------:R-:W-:-:S03]  /*1850*/  SHF.R.S32.HI R11, RZ, 0x1f, R0 ;  /* 0x0000001fff0b7819 */ /* 0x000fc60000011400 */
[----:B------:R-:W-:Y:S02]  /*1860*/  @!P4 IMAD R2, R17, R10, RZ ;  /* 0x0000000a1102c224 */ /* 0x000fe400078e02ff */
[----:B------:R-:W-:Y:S02]  /*1870*/  IMAD R4, R15, R0, RZ ;  /* 0x000000000f047224 */ /* 0x000fe400078e02ff */
[C---:B------:R-:W-:Y:S02]  /*1880*/  @!P4 IMAD R2, R16.reuse, R7, R2 ;  /* 0x000000071002c224 */ /* 0x040fe400078e0202 */
[----:B------:R-:W-:Y:S01]  /*1890*/  @!P4 IMAD.WIDE.U32 R16, R16, R10, R18 ;  /* 0x0000000a1010c225 */ /* 0x000fe200078e0012 */
[----:B------:R-:W-:-:S03]  /*18a0*/  @P4 IADD3 R15, R23, R3, RZ ;  /* 0x00000003170f4210 */ /* 0x000fc60007ffe0ff */
[----:B------:R-:W-:-:S04]  /*18b0*/  IMAD.WIDE.U32 R8, R14, R0, R8 ;  /* 0x000000000e087225 */ /* 0x000fc800078e0008 */
        /* <DEDUP_REMOVED lines=8> */
.L_x_2584:
[----:B------:R-:W-:Y:S05]  /*1940*/  BSYNC B0 ;  /* 0x0000000000007941 */ /* 0x000fea0003800000 */
.L_x_2582:
        /* <DEDUP_REMOVED lines=10> */
[----:B------:R-:W-:-:S05]  /*19f0*/  LOP3.LUT R68, R158, 0xfffffff8, RZ, 0xc0, !PT ;  /* 0xfffffff89e447812 */ /* 0x000fca00078ec0ff */
[----:B------:R-:W-:Y:S01]  /*1a00*/  IMAD.IADD R68, R59, 0x1, -R68 ;  /* 0x000000013b447824 */ /* 0x000fe200078e0a44 */
[----:B------:R-:W-:-:S03]  /*1a10*/  SHF.R.S32.HI R158, RZ, 0x3, R158 ;  /* 0x00000003ff9e7819 */ /* 0x000fc6000001149e */
[----:B------:R-:W-:Y:S02]  /*1a20*/  IMAD.SHL.U32 R18, R68, 0x8, RZ ;  /* 0x0000000844127824 */ /* 0x000fe400078e00ff */
[----:B------:R-:W-:-:S03]  /*1a30*/  IMAD R24, R13, R138, RZ ;  /* 0x0000008a0d187224 */ /* 0x000fc600078e02ff */
[----:B------:R-:W-:Y:S02]  /*1a40*/  IADD3 R14, P2, R18, R6, RZ ;  /* 0x00000006120e7210 */ /* 0x000fe40007f5e0ff */
[----:B------:R-:W-:Y:S01]  /*1a50*/  SHF.R.S32.HI R19, RZ, 0x1f, R18 ;  /* 0x0000001fff137819 */ /* 0x000fe20000011412 */
[----:B------:R-:W-:-:S03]  /*1a60*/  IMAD.SHL.U32 R13, R158, 0x40, RZ ;  /* 0x000000409e0d7824 */ /* 0x000fc600078e00ff */
[----:B------:R-:W-:Y:S02]  /*1a70*/  IADD3.X R15, R19, R15, RZ, P2, !PT ;  /* 0x0000000f130f7210 */ /* 0x000fe400017fe4ff */
[----:B------:R-:W-:Y:S01]  /*1a80*/  LOP3.LUT R13, R13, 0x1c0, RZ, 0xc0, !PT ;  /* 0x000001c00d0d7812 */ /* 0x000fe200078ec0ff */
[C---:B------:R-:W-:Y:S02]  /*1a90*/  IMAD R24, R3.reuse, R139, R24 ;  /* 0x0000008b03187224 */ /* 0x040fe400078e0218 */
[----:B------:R-:W-:Y:S01]  /*1aa0*/  IMAD.WIDE.U32 R14, R3, R138, R14 ;  /* 0x0000008a030e7225 */ /* 0x000fe200078e000e */
[----:B------:R-:W-:Y:S02]  /*1ab0*/  LEA.HI R3, R0, R59, RZ, 0x6 ;  /* 0x0000003b00037211 */ /* 0x000fe400078f30ff */
[----:B------:R-:W-:Y:S02]  /*1ac0*/  LOP3.LUT R156, R13, 0x38, R18, 0xf8, !PT ;  /* 0x000000380d9c7812 */ /* 0x000fe400078ef812 */
[----:B------:R-:W-:Y:S01]  /*1ad0*/  SHF.R.U32.HI R13, RZ, 0x3, R13 ;  /* 0x00000003ff0d7819 */ /* 0x000fe2000001160d */
[----:B------:R-:W-:Y:S01]  /*1ae0*/  IMAD.SHL.U32 R3, R3, 0x8, RZ ;  /* 0x0000000803037824 */ /* 0x000fe200078e00ff */
[----:B------:R-:W-:-:S02]  /*1af0*/  SHF.R.S32.HI R77, RZ, 0x1f, R212 ;  /* 0x0000001fff4d7819 */ /* 0x000fc400000114d4 */
[----:B------:R-:W-:-:S04]  /*1b00*/  LOP3.LUT R156, R156, R13, RZ, 0x3c, !PT ;  /* 0x0000000d9c9c7212 */ /* 0x000fc800078e3cff */
[----:B------:R-:W-:Y:S01]  /*1b10*/  LOP3.LUT R156, R156, 0xfffffe00, R3, 0xf8, !PT ;  /* 0xfffffe009c9c7812 */ /* 0x000fe200078ef803 */
[----:B------:R-:W-:Y:S01]  /*1b20*/  IMAD.IADD R25, R15, 0x1, R24 ;  /* 0x000000010f197824 */ /* 0x000fe200078e0218 */
[----:B------:R-:W-:Y:S01]  /*1b30*/  LEA.HI R75, R0, R59, RZ, 0x4 ;  /* 0x0000003b004b7211 */ /* 0x000fe200078f20ff */
[----:B------:R-:W-:Y:S02]  /*1b40*/  IMAD.MOV.U32 R24, RZ, RZ, R14 ;  /* 0x000000ffff187224 */ /* 0x000fe400078e000e */
[----:B------:R-:W-:Y:S01]  /*1b50*/  IMAD R6, R27, R4, RZ ;  /* 0x000000041b067224 */ /* 0x000fe200078e02ff */
[----:B------:R-:W-:Y:S01]  /*1b60*/  LOP3.LUT R14, R75, 0xfffffff0, RZ, 0xc0, !PT ;  /* 0xfffffff04b0e7812 */ /* 0x000fe200078ec0ff */
[----:B------:R-:W-:-:S04]  /*1b70*/  IMAD.WIDE.U32 R24, R4, R26, R24 ;  /* 0x0000001a04187225 */ /* 0x000fc800078e0018 */
[----:B------:R-:W-:Y:S01]  /*1b80*/  IMAD R6, R11, R26, R6 ;  /* 0x0000001a0b067224 */ /* 0x000fe200078e0206 */
[----:B------:R-:W-:-:S04]  /*1b90*/  IADD3 R15, -R14, R59, RZ ;  /* 0x0000003b0e0f7210 */ /* 0x000fc80007ffe1ff */
[----:B------:R-:W-:Y:S02]  /*1ba0*/  SHF.R.S32.HI R14, RZ, 0x1f, R15 ;  /* 0x0000001fff0e7819 */ /* 0x000fe4000001140f */
[----:B------:R-:W-:Y:S02]  /*1bb0*/  SHF.R.S32.HI R159, RZ, 0x1f, R158 ;  /* 0x0000001fff9f7819 */ /* 0x000fe4000001149e */
[----:B------:R-:W-:-:S04]  /*1bc0*/  LEA.HI R71, R14, R15, RZ, 0x3 ;  /* 0x0000000f0e477211 */ /* 0x000fc800078f18ff */
[----:B------:R-:W-:Y:S01]  /*1bd0*/  LOP3.LUT R74, R71, 0xfffffff8, RZ, 0xc0, !PT ;  /* 0xfffffff8474a7812 */ /* 0x000fe200078ec0ff */
[-C--:B------:R-:W-:Y:S02]  /*1be0*/  IMAD R207, R135, R158.reuse, RZ ;  /* 0x0000009e87cf7224 */ /* 0x080fe400078e02ff */
[----:B------:R-:W-:Y:S02]  /*1bf0*/  IMAD R209, R139, R158, RZ ;  /* 0x0000009e8bd17224 */ /* 0x000fe400078e02ff */
[----:B------:R-:W-:Y:S02]  /*1c00*/  IMAD.IADD R74, R15, 0x1, -R74 ;  /* 0x000000010f4a7824 */ /* 0x000fe400078e0a4a */
[C---:B------:R-:W-:Y:S02]  /*1c10*/  IMAD R207, R159.reuse, R134, R207 ;  /* 0x000000869fcf7224 */ /* 0x040fe400078e02cf */
[----:B------:R-:W-:Y:S01]  /*1c20*/  IMAD R209, R159, R138, R209 ;  /* 0x0000008a9fd17224 */ /* 0x000fe200078e02d1 */
[----:B------:R-:W-:Y:S01]  /*1c30*/  LEA.HI R62, R0, R59, RZ, 0x5 ;  /* 0x0000003b003e7211 */ /* 0x000fe200078f28ff */
[----:B------:R-:W-:-:S02]  /*1c40*/  IMAD.MOV.U32 R58, RZ, RZ, 0x10 ;  /* 0x00000010ff3a7424 */ /* 0x000fc400078e00ff */
[----:B------:R-:W-:Y:S01]  /*1c50*/  IMAD.MOV.U32 R56, RZ, RZ, 0x20 ;  /* 0x00000020ff387424 */ /* 0x000fe200078e00ff */
[----:B------:R-:W-:Y:S01]  /*1c60*/  SHF.L.U64.HI R73, R134, 0x4, R135 ;  /* 0x0000000486497819 */ /* 0x000fe20000010287 */
[----:B------:R-:W-:Y:S01]  /*1c70*/  IMAD.SHL.U32 R69, R138, 0x10, RZ ;  /* 0x000000108a457824 */ /* 0x000fe200078e00ff */
[----:B------:R-:W-:Y:S02]  /*1c80*/  SHF.L.U32 R72, R134, 0x4, RZ ;  /* 0x0000000486487819 */ /* 0x000fe400000006ff */
[----:B------:R-:W-:Y:S02]  /*1c90*/  SHF.L.U64.HI R70, R138, 0x4, R139 ;  /* 0x000000048a467819 */ /* 0x000fe4000001028b */
[----:B------:R-:W-:Y:S02]  /*1ca0*/  SHF.R.S32.HI R62, RZ, 0x5, R62 ;  /* 0x00000005ff3e7819 */ /* 0x000fe4000001143e */
[----:B------:R-:W-:Y:S01]  /*1cb0*/  SHF.L.U32 R78, R68, 0x2, RZ ;  /* 0x00000002444e7819 */ /* 0x000fe200000006ff */
[----:B--2---:R-:W-:-:S04]  /*1cc0*/  @P1 IMAD.WIDE.U32 R30, R164, R216, RZ ;  /* 0x000000d8a41e1225 */ /* 0x004fc800078e00ff */
[----:B---3--:R-:W-:-:S04]  /*1cd0*/  @!P1 IMAD R10, R29, R212, RZ ;  /* 0x000000d41d0a9224 */ /* 0x008fc800078e02ff */
[C---:B------:R-:W-:Y:S02]  /*1ce0*/  @!P1 IMAD R3, R28.reuse, R77, R10 ;  /* 0x0000004d1c039224 */ /* 0x040fe400078e020a */
[----:B------:R-:W-:-:S04]  /*1cf0*/  @!P1 IMAD.WIDE.U32 R28, R28, R212, RZ ;  /* 0x000000d41c1c9225 */ /* 0x000fc800078e00ff */
[----:B------:R-:W-:Y:S02]  /*1d00*/  @P1 IMAD.MOV.U32 R10, RZ, RZ, R30 ;  /* 0x000000ffff0a1224 */ /* 0x000fe400078e001e */
        /* <DEDUP_REMOVED lines=8> */
[----:B------:R-:W-:Y:S02]  /*1d90*/  IMAD R3, R22, R3, R10 ;  /* 0x0000000316037224 */ /* 0x000fe400078e020a */
[----:B------:R-:W-:Y:S01]  /*1da0*/  IMAD.WIDE.U32 R160, R211, R22, R26 ;  /* 0x00000016d3a07225 */ /* 0x000fe200078e001a */
[----:B------:R-:W-:-:S03]  /*1db0*/  IADD3 R14, P1, R18, R2, RZ ;  /* 0x00000002120e7210 */ /* 0x000fc60007f3e0ff */
[----:B------:R-:W-:Y:S02]  /*1dc0*/  IMAD.IADD R161, R161, 0x1, R3 ;  /* 0x00000001a1a17824 */ /* 0x000fe400078e0203 */
[----:B------:R-:W-:Y:S01]  /*1dd0*/  IMAD.WIDE R2, R213, 0x40, R158 ;  /* 0x00000040d5027825 */ /* 0x000fe200078e029e */
[----:B------:R-:W-:-:S03]  /*1de0*/  MOV R22, R24 ;  /* 0x0000001800167202 */ /* 0x000fc60000000f00 */
[----:B------:R-:W-:Y:S01]  /*1df0*/  IMAD R163, R3, R164, RZ ;  /* 0x000000a403a37224 */ /* 0x000fe200078e02ff */
[----:B------:R-:W-:Y:S01]  /*1e00*/  SHF.R.S32.HI R3, RZ, 0x1f, R76 ;  /* 0x0000001fff037819 */ /* 0x000fe2000001144c */
[----:B------:R-:W-:Y:S02]  /*1e10*/  IMAD.IADD R23, R25, 0x1, R6 ;  /* 0x0000000119177824 */ /* 0x000fe400078e0206 */
[----:B------:R-:W-:Y:S01]  /*1e20*/  IMAD.X R15, R19, 0x1, R7, P1 ;  /* 0x00000001130f7824 */ /* 0x000fe200008e0607 */
[----:B------:R-:W-:Y:S01]  /*1e30*/  LEA.HI R100, R3, R76, RZ, 0x6 ;  /* 0x0000004c03647211 */ /* 0x000fe200078f30ff */
[----:B------:R-:W-:-:S04]  /*1e40*/  IMAD.WIDE.U32 R6, R158, R138, R22 ;  /* 0x0000008a9e067225 */ /* 0x000fc800078e0016 */
        /* <DEDUP_REMOVED lines=11> */
[C---:B------:R-:W-:Y:S02]  /*1f00*/  IMAD R163, R2.reuse, R165, R163 ;  /* 0x000000a502a37224 */ /* 0x040fe400078e02a3 */
[----:B------:R-:W-:Y:S01]  /*1f10*/  IMAD.WIDE.U32 R160, R2, R164, R160 ;  /* 0x000000a402a07225 */ /* 0x000fe200078e00a0 */
[----:B------:R-:W-:Y:S02]  /*1f20*/  SEL R58, R58, 0xfffffff0, !P1 ;  /* 0xfffffff03a3a7807 */ /* 0x000fe40004800000 */
[----:B------:R-:W-:Y:S01]  /*1f30*/  SEL R56, R56, 0xffffffe0, !P2 ;  /* 0xffffffe038387807 */ /* 0x000fe20005000000 */
[----:B------:R-:W-:-:S02]  /*1f40*/  @!P0 IMAD.MOV.U32 R12, RZ, RZ, RZ ;  /* 0x000000ffff0c8224 */ /* 0x000fc400078e00ff */
[----:B------:R-:W-:-:S04]  /*1f50*/  IMAD.IADD R163, R161, 0x1, R163 ;  /* 0x00000001a1a37824 */ /* 0x000fc800078e02a3 */
        /* <DEDUP_REMOVED lines=13> */
[----:B------:R-:W-:Y:S01]  /*2030*/  SHF.R.S32.HI R13, RZ, 0x1f, R76 ;  /* 0x0000001fff0d7819 */ /* 0x000fe2000001144c */
[C---:B------:R-:W-:Y:S01]  /*2040*/  IMAD.SHL.U32 R97, R134.reuse, 0x20, RZ ;  /* 0x0000002086617824 */ /* 0x040fe200078e00ff */
[----:B------:R-:W-:Y:S01]  /*2050*/  SHF.L.U64.HI R98, R134, 0x5, R135 ;  /* 0x0000000586627819 */ /* 0x000fe20000010287 */
[C---:B------:R-:W-:Y:S01]  /*2060*/  IMAD.WIDE.U32 R168, R138.reuse, 0x60, RZ ;  /* 0x000000608aa87825 */ /* 0x040fe200078e00ff */
[----:B------:R-:W-:-:S03]  /*2070*/  SHF.L.U64.HI R84, R138, 0x5, R139 ;  /* 0x000000058a547819 */ /* 0x000fc6000001028b */
[----:B------:R-:W-:Y:S01]  /*2080*/  IMAD.SHL.U32 R83, R138, 0x20, RZ ;  /* 0x000000208a537824 */ /* 0x000fe200078e00ff */
[C---:B------:R-:W-:Y:S01]  /*2090*/  IADD3 R81, R158.reuse, 0x10, RZ ;  /* 0x000000109e517810 */ /* 0x040fe20007ffe0ff */
[C---:B------:R-:W-:Y:S01]  /*20a0*/  VIADD R80, R158.reuse, 0x20 ;  /* 0x000000209e507836 */ /* 0x040fe20000000000 */
[----:B------:R-:W-:Y:S01]  /*20b0*/  MOV R136, R208 ;  /* 0x000000d000887202 */ /* 0x000fe20000000f00 */
[----:B------:R-:W-:Y:S01]  /*20c0*/  VIADD R79, R158, 0x30 ;  /* 0x000000309e4f7836 */ /* 0x000fe20000000000 */
[----:B------:R-:W-:Y:S01]  /*20d0*/  SHF.L.U64.HI R84, R83, 0x1, R84 ;  /* 0x0000000153547819 */ /* 0x000fe20000010254 */
[----:B------:R-:W-:Y:S02]  /*20e0*/  IMAD.MOV.U32 R130, RZ, RZ, R206 ;  /* 0x000000ffff827224 */ /* 0x000fe400078e00ce */
[----:B------:R-:W-:Y:S02]  /*20f0*/  IMAD.MOV.U32 R131, RZ, RZ, R207 ;  /* 0x000000ffff837224 */ /* 0x000fe400078e00cf */
[----:B------:R-:W-:-:S02]  /*2100*/  IMAD.MOV.U32 R137, RZ, RZ, R209 ;  /* 0x000000ffff897224 */ /* 0x000fc400078e00d1 */
[----:B------:R-:W-:Y:S02]  /*2110*/  IMAD.SHL.U32 R83, R83, 0x2, RZ ;  /* 0x0000000253537824 */ /* 0x000fe400078e00ff */
        /* <DEDUP_REMOVED lines=24> */
[----:B------:R-:W-:Y:S01]  /*22a0*/  IMAD.WIDE.U32 R22, R22, R4, R26 ;  /* 0x0000000416167225 */ /* 0x000fe200078e001a */
[----:B-----5:R-:W-:-:S03]  /*22b0*/  IADD3 R4, R12, R5, RZ ;  /* 0x000000050c047210 */ /* 0x020fc60007ffe0ff */
        /* <DEDUP_REMOVED lines=10> */
[----:B------:R-:W-:Y:S01]  /*2360*/  IMAD.WIDE.U32 R12, R172, R3, R22 ;  /* 0x00000003ac0c7225 */ /* 0x000fe200078e0016 */
[----:B------:R-:W-:-:S03]  /*2370*/  SHF.R.S32.HI R2, RZ, 0x1f, R4 ;  /* 0x0000001fff027819 */ /* 0x000fc60000011404 */
[----:B------:R-:W-:Y:S01]  /*2380*/  IMAD.IADD R3, R78, 0x1, R5 ;  /* 0x000000014e037824 */ /* 0x000fe200078e0205 */
[----:B------:R-:W-:Y:S01]  /*2390*/  IADD3 R0, P3, R4, R5, RZ ;  /* 0x0000000504007210 */ /* 0x000fe20007f7e0ff */
[----:B------:R-:W-:Y:S01]  /*23a0*/  IMAD.IADD R121, R11, 0x1, R121 ;  /* 0x000000010b797824 */ /* 0x000fe200078e0279 */
[----:B------:R-:W-:Y:S01]  /*23b0*/  LEA R122, P1, R10, R16, 0x1 ;  /* 0x000000100a7a7211 */ /* 0x000fe200078208ff */
[----:B------:R-:W-:Y:S01]  /*23c0*/  IMAD.IADD R125, R13, 0x1, R125 ;  /* 0x000000010d7d7824 */ /* 0x000fe200078e027d */
[----:B------:R-:W-:Y:S02]  /*23d0*/  IADD3 R129, P2, R4, R3, RZ ;  /* 0x0000000304817210 */ /* 0x000fe40007f5e0ff */
[----:B------:R-:W-:Y:S02]  /*23e0*/  LEA R124, P0, R12, R14, 0x1 ;  /* 0x0000000e0c7c7211 */ /* 0x000fe400078008ff */
[----:B------:R-:W-:Y:S02]  /*23f0*/  LEA.HI.X.SX32 R5, R5, R2, 0x1, P3 ;  /* 0x0000000205057211 */ /* 0x000fe400018f0eff */
[----:B------:R-:W-:Y:S01]  /*2400*/  SHF.L.U32 R22, R0, 0x1, RZ ;  /* 0x0000000100167819 */ /* 0x000fe200000006ff */
[----:B------:R-:W-:Y:S01]  /*2410*/  IMAD.SHL.U32 R128, R129, 0x2, RZ ;  /* 0x0000000281807824 */ /* 0x000fe200078e00ff */
[----:B------:R-:W-:-:S02]  /*2420*/  LEA.HI.X R121, R10, R17, R121, 0x1, P1 ;  /* 0x000000110a797211 */ /* 0x000fc400008f0c79 */
[----:B------:R-:W-:Y:S02]  /*2430*/  LEA.HI.X R125, R12, R15, R125, 0x1, P0 ;  /* 0x0000000f0c7d7211 */ /* 0x000fe400000f0c7d */
[----:B------:R-:W-:Y:S02]  /*2440*/  LEA.HI.X.SX32 R2, R3, R2, 0x1, P2 ;  /* 0x0000000203027211 */ /* 0x000fe400010f0eff */
[----:B------:R-:W-:Y:S02]  /*2450*/  SHF.L.U64.HI R0, R0, 0x1, R5 ;  /* 0x0000000100007819 */ /* 0x000fe40000010205 */
[-C--:B------:R-:W-:Y:S02]  /*2460*/  IADD3 R60, P1, R8, R22.reuse, RZ ;  /* 0x00000016083c7210 */ /* 0x080fe40007f3e0ff */
[----:B------:R-:W-:Y:S02]  /*2470*/  IADD3 R22, P0, R6, R22, RZ ;  /* 0x0000001606167210 */ /* 0x000fe40007f1e0ff */
[----:B------:R-:W-:Y:S01]  /*2480*/  SHF.L.U64.HI R129, R129, 0x1, R2 ;  /* 0x0000000181817819 */ /* 0x000fe20000010202 */
[----:B------:R-:W-:Y:S01]  /*2490*/  IMAD.X R61, R9, 0x1, R0, P1 ;  /* 0x00000001093d7824 */ /* 0x000fe200008e0600 */
[----:B------:R-:W-:-:S02]  /*24a0*/  IADD3 R126, P3, R8, R128, RZ ;  /* 0x00000080087e7210 */ /* 0x000fc40007f7e0ff */
[----:B------:R-:W-:Y:S02]  /*24b0*/  IADD3 R128, P2, R6, R128, RZ ;  /* 0x0000008006807210 */ /* 0x000fe40007f5e0ff */
[----:B------:R-:W-:Y:S02]  /*24c0*/  IADD3.X R23, R7, R0, RZ, P0, !PT ;  /* 0x0000000007177210 */ /* 0x000fe400007fe4ff */
[----:B------:R-:W-:Y:S01]  /*24d0*/  IADD3 R0, P5, P4, R72, R72, R72 ;  /* 0x0000004848007210 */ /* 0x000fe20007cbe048 */
[--C-:B------:R-:W-:Y:S02]  /*24e0*/  IMAD.X R127, R9, 0x1, R129.reuse, P3 ;  /* 0x00000001097f7824 */ /* 0x100fe400018e0681 */
[----:B------:R-:W-:Y:S01]  /*24f0*/  IMAD.X R129, R7, 0x1, R129, P2 ;  /* 0x0000000107817824 */ /* 0x000fe200010e0681 */
[--C-:B------:R-:W-:Y:S02]  /*2500*/  IADD3 R93, P1, P0, -R97, 0x80, R0.reuse ;  /* 0x00000080615d7810 */ /* 0x100fe4000783e100 */
        /* <DEDUP_REMOVED lines=11> */
[C---:B------:R-:W-:Y:S01]  /*25c0*/  IMAD.X R92, R73.reuse, 0x1, R96, P1 ;  /* 0x00000001495c7824 */ /* 0x040fe200008e0660 */
[----:B------:R-:W-:Y:S01]  /*25d0*/  SHF.L.U64.HI R101, R172, 0x5, R173 ;  /* 0x00000005ac657819 */ /* 0x000fe200000102ad */
[----:B------:R-:W-:Y:S01]  /*25e0*/  IMAD.X R90, R73, 0x1, R94, P0 ;  /* 0x00000001495a7824 */ /* 0x000fe200000e065e */
[C---:B------:R-:W-:Y:S01]  /*25f0*/  IADD3 R88, P1, R72.reuse, R91, RZ ;  /* 0x0000005b48587210 */ /* 0x040fe20007f3e0ff */
[----:B------:R-:W-:Y:S01]  /*2600*/  VIADD R152, R157, 0x80 ;  /* 0x000000809d987836 */ /* 0x000fe20000000000 */
[----:B------:R-:W-:Y:S02]  /*2610*/  IADD3 R86, P0, R72, R89, RZ ;  /* 0x0000005948567210 */ /* 0x000fe40007f1e0ff */
[----:B------:R-:W-:-:S02]  /*2620*/  IADD3.X R108, R99, R99, R99, P3, P2 ;  /* 0x00000063636c7210 */ /* 0x000fc40001fe4463 */
[C-C-:B------:R-:W-:Y:S02]  /*2630*/  IADD3 R103, P5, P4, -R104.reuse, 0x40, R105.reuse ;  /* 0x0000004068677810 */ /* 0x140fe40007cbe169 */
[----:B------:R-:W-:Y:S01]  /*2640*/  IADD3 R105, P3, P2, -R104, 0x80, R105 ;  /* 0x0000008068697810 */ /* 0x000fe20007a7e169 */
[----:B------:R-:W-:Y:S01]  /*2650*/  VIADD R154, R157, 0x40 ;  /* 0x000000409d9a7836 */ /* 0x000fe20000000000 */
[----:B------:R-:W-:Y:S01]  /*2660*/  IADD3.X R85, R73, R90, RZ, P0, !PT ;  /* 0x0000005a49557210 */ /* 0x000fe200007fe4ff */
[----:B------:R-:W-:Y:S01]  /*2670*/  IMAD R3, R139, 0x60, RZ ;  /* 0x000000608b037824 */ /* 0x000fe200078e02ff */
[----:B------:R-:W-:Y:S01]  /*2680*/  IADD3.X R106, ~R101, RZ, R108, P5, P4 ;  /* 0x000000ff656a7210 */ /* 0x000fe20002fe856c */
[----:B------:R-:W-:Y:S01]  /*2690*/  IMAD.X R87, R73, 0x1, R92, P1 ;  /* 0x0000000149577824 */ /* 0x000fe200008e065c */
[----:B------:R-:W-:Y:S02]  /*26a0*/  IADD3.X R108, ~R101, RZ, R108, P3, P2 ;  /* 0x000000ff656c7210 */ /* 0x000fe40001fe456c */
[-C--:B------:R-:W-:Y:S01]  /*26b0*/  IADD3 R109, P0, R105, R102.reuse, RZ ;  /* 0x00000066696d7210 */ /* 0x080fe20007f1e0ff */
[----:B------:R-:W-:Y:S01]  /*26c0*/  IMAD.IADD R151, R157, 0x1, R154 ;  /* 0x000000019d977824 */ /* 0x000fe200078e029a */
[----:B------:R-:W-:-:S02]  /*26d0*/  IADD3 R107, P1, R103, R102, RZ ;  /* 0x00000066676b7210 */ /* 0x000fc40007f3e0ff */
[----:B------:R-:W-:Y:S01]  /*26e0*/  IADD3 R150, R157, R152, RZ ;  /* 0x000000989d967210 */ /* 0x000fe20007ffe0ff */
[----:B------:R-:W-:Y:S01]  /*26f0*/  IMAD.IADD R82, R169, 0x1, R3 ;  /* 0x00000001a9527824 */ /* 0x000fe200078e0203 */
[C-C-:B------:R-:W-:Y:S01]  /*2700*/  SHF.L.U64.HI R0, R170.reuse, 0x4, R171.reuse ;  /* 0x00000004aa007819 */ /* 0x140fe200000102ab */
[C---:B------:R-:W-:Y:S01]  /*2710*/  IMAD.SHL.U32 R119, R170.reuse, 0x20, RZ ;  /* 0x00000020aa777824 */ /* 0x040fe200078e00ff */
[C---:B------:R-:W-:Y:S01]  /*2720*/  SHF.L.U32 R117, R170.reuse, 0x4, RZ ;  /* 0x00000004aa757819 */ /* 0x040fe200000006ff */
[----:B------:R-:W-:Y:S01]  /*2730*/  IMAD R3, R171, 0x60, RZ ;  /* 0x00000060ab037824 */ /* 0x000fe200078e02ff */
[----:B------:R-:W-:Y:S01]  /*2740*/  SHF.L.U64.HI R118, R170, 0x5, R171 ;  /* 0x00000005aa767819 */ /* 0x000fe200000102ab */
[----:B------:R-:W-:Y:S01]  /*2750*/  IMAD.SHL.U32 R155, R153, 0x20, RZ ;  /* 0x00000020999b7824 */ /* 0x000fe200078e00ff */
[----:B------:R-:W-:Y:S01]  /*2760*/  IADD3.X R110, R106, R99, RZ, P1, !PT ;  /* 0x000000636a6e7210 */ /* 0x000fe20000ffe4ff */
[----:B------:R-:W-:Y:S01]  /*2770*/  IMAD.X R112, R108, 0x1, R99, P0 ;  /* 0x000000016c707824 */ /* 0x000fe200000e0663 */
[-C--:B------:R-:W-:Y:S01]  /*2780*/  IADD3 R114, P1, R107, R102.reuse, RZ ;  /* 0x000000666b727210 */ /* 0x080fe20007f3e0ff */
[----:B------:R-:W-:Y:S01]  /*2790*/  IMAD.WIDE.U32 R170, R170, 0x60, RZ ;  /* 0x00000060aaaa7825 */ /* 0x000fe200078e00ff */
[----:B------:R-:W-:-:S02]  /*27a0*/  IADD3 R116, P0, R109, R102, RZ ;  /* 0x000000666d747210 */ /* 0x000fc40007f1e0ff */
[----:B------:R-:W-:Y:S01]  /*27b0*/  IADD3 R149, R157, R151, RZ ;  /* 0x000000979d957210 */ /* 0x000fe20007ffe0ff */
[----:B------:R-:W-:Y:S02]  /*27c0*/  IMAD R153, R153, 0x30, RZ ;  /* 0x0000003099997824 */ /* 0x000fe400078e02ff */
[----:B------:R-:W-:Y:S01]  /*27d0*/  IMAD.IADD R148, R157, 0x1, R150 ;  /* 0x000000019d947824 */ /* 0x000fe200078e0296 */
[----:B------:R-:W-:Y:S01]  /*27e0*/  SHF.L.U64.HI R115, R117, 0x1, R0 ;  /* 0x0000000175737819 */ /* 0x000fe20000010200 */
[C---:B------:R-:W-:Y:S01]  /*27f0*/  VIADD R15, R18.reuse, 0x40 ;  /* 0x00000040120f7836 */ /* 0x040fe20000000000 */
        /* <DEDUP_REMOVED lines=17> */
.L_x_2633:
[----:B------:R-:W-:Y:S01]  /*2910*/  IMAD.SHL.U32 R17, R13, 0x40, RZ ;  /* 0x000000400d117824 */ /* 0x000fe200078e00ff */
[----:B------:R-:W-:Y:S01]  /*2920*/  BSSY B2, `(.L_x_2586) ;  /* 0x0000735000027945 */ /* 0x000fe20003800000 */
[----:B------:R-:W-:Y:S02]  /*2930*/  IMAD.MOV.U32 R123, RZ, RZ, R121 ;  /* 0x000000ffff7b7224 */ /* 0x000fe400078e0079 */
[----:B------:R-:W-:Y:S04]  /*2940*/  VIADD R16, R17, 0xffffffc0 ;  /* 0xffffffc011107836 */ /* 0x000fe80000000000 */
[--C-:B------:R-:W-:Y:S02]  /*2950*/  IMAD.IADD R176, R57, 0x1, -R16.reuse ;  /* 0x0000000139b07824 */ /* 0x100fe400078e0a10 */
[----:B------:R-:W-:Y:S03]  /*2960*/  IMAD.IADD R174, R76, 0x1, -R16 ;  /* 0x000000014cae7824 */ /* 0x000fe600078e0a10 */
[CC--:B------:R-:W-:Y:S02]  /*2970*/  ISETP.GE.AND P0, PT, R158.reuse, R176.reuse, PT ;  /* 0x000000b09e00720c */ /* 0x0c0fe40003f06270 */
[C---:B------:R-:W-:Y:S02]  /*2980*/  ISETP.GE.AND P1, PT, R81.reuse, R176, PT ;  /* 0x000000b05100720c */ /* 0x040fe40003f26270 */
[-C--:B------:R-:W-:Y:S02]  /*2990*/  ISETP.GE.AND P0, PT, R158, R174.reuse, !P0 ;  /* 0x000000ae9e00720c */ /* 0x080fe40004706270 */
[----:B------:R-:W-:Y:S11]  /*29a0*/  ISETP.GE.AND P1, PT, R81, R174, !P1 ;  /* 0x000000ae5100720c */ /* 0x000ff60004f26270 */
[----:B----4-:R-:W2:Y:S02]  /*29b0*/  @P0 LD.E.128 R28, desc[UR6][R122.64] ;  /* 0x000000067a1c0980 */ /* 0x010ea4000c101d00 */
[----:B------:R-:W-:Y:S05]  /*29c0*/  @P1 IADD3 R2, P2, R122, R117, RZ ;  /* 0x000000757a021210 */ /* 0x000fea0007f5e0ff */
        /* <DEDUP_REMOVED lines=195> */
.L_x_2590:
[----:B------:R-:W-:Y:S05]  /*3600*/  BSYNC B0 ;  /* 0x0000000000007941 */ /* 0x000fea0003800000 */
.L_x_2589:
        /* <DEDUP_REMOVED lines=155> */
.L_x_2592:
[----:B------:R-:W-:Y:S05]  /*3fc0*/  BSYNC B0 ;  /* 0x0000000000007941 */ /* 0x000fea0003800000 */
.L_x_2591:
        /* <DEDUP_REMOVED lines=155> */
.L_x_2594:
[----:B------:R-:W-:Y:S05]  /*4980*/  BSYNC B0 ;  /* 0x0000000000007941 */ /* 0x000fea0003800000 */
.L_x_2593:
        /* <DEDUP_REMOVED lines=158> */
.L_x_2596:
[----:B------:R-:W-:Y:S05]  /*5370*/  BSYNC B0 ;  /* 0x0000000000007941 */ /* 0x000fea0003800000 */
.L_x_2595:
[----:B------:R-:W5:Y:S02]  /*5380*/  LD.E R3, desc[UR6][R20.64+0xd0] ;  /* 0x0000d00614037980 */ /* 0x000f64000c101900 */
[----:B-----5:R-:W-:Y:S05]  /*5390*/  IMAD.U32 R3, R3, -0x20, RZ ;  /* 0xffffffe003037824 */ /* 0x020fea00078e00ff */
[C---:B------:R-:W-:Y:S02]  /*53a0*/  LEA R22, P1, R3.reuse, R22, 0x1 ;  /* 0x0000001603167211 */ /* 0x040fe400078208ff */
[C---:B------:R-:W-:Y:S02]  /*53b0*/  LEA R60, P0, R3.reuse, R60, 0x1 ;  /* 0x0000003c033c7211 */ /* 0x040fe400078008ff */
[C---:B------:R-:W-:Y:S02]  /*53c0*/  LEA.HI.X.SX32 R23, R3.reuse, R23, 0x1, P1 ;  /* 0x0000001703177211 */ /* 0x040fe400008f0eff */
[----:B------:R-:W-:Y:S01]  /*53d0*/  LEA.HI.X.SX32 R61, R3, R61, 0x1, P0 ;  /* 0x0000003d033d7211 */ /* 0x000fe200000f0eff */
[----:B------:R-:W-:Y:S05]  /*53e0*/  BRA `(.L_x_2597) ;  /* 0x0000004800207947 */ /* 0x000fea0003800000 */
.L_x_2588:
        /* <DEDUP_REMOVED lines=85> */
.L_x_2601:
[----:B------:R-:W-:Y:S05]  /*5940*/  BSYNC B0 ;  /* 0x0000000000007941 */ /* 0x000fea0003800000 */
.L_x_2600:
[----:B-----5:R2:W-:Y:S01]  /*5950*/  ST.E.128 desc[UR6][R130.64], R64 ;  /* 0x0000004082007985 */ /* 0x0205e2000c101d06 */
[----:B------:R-:W-:Y:S03]  /*5960*/  BSSY B0, `(.L_x_2602) ;  /* 0x0000051000007945 */ /* 0x000fe60003800000 */
[----:B------:R2:W5:Y:S01]  /*5970*/  LD.E.128 R48, desc[UR6][R124.64+0x80] ;  /* 0x000080067c307980 */ /* 0x000562000c101d00 */
[----:B------:R-:W-:Y:S05]  /*5980*/  @P1 BRA `(.L_x_2603) ;  /* 0x0000000400381947 */ /* 0x000fea0003800000 */
[----:B------:R-:W-:Y:S01]  /*5990*/  LEA.HI R178, R25, R25, RZ, 0x1 ;  /* 0x0000001919b27211 */ /* 0x000fe200078f08ff */
[----:B------:R-:W-:Y:S01]  /*59a0*/  IMAD.MOV.U32 R123, RZ, RZ, RZ ;  /* 0x000000ffff7b7224 */ /* 0x000fe200078e00ff */
[----:B--2---:R-:W-:Y:S01]  /*59b0*/  MOV R65, RZ ;  /* 0x000000ff00417202 */ /* 0x004fe20000000f00 */
[----:B-----5:R-:W-:Y:S01]  /*59c0*/  IMAD.U32 R39, R48, 0x10000, RZ ;  /* 0x0001000030277824 */ /* 0x020fe200078e00ff */
[----:B------:R-:W-:Y:S01]  /*59d0*/  SHF.R.S32.HI R178, RZ, 0x1, R178 ;  /* 0x00000001ffb27819 */ /* 0x000fe200000114b2 */
[----:B------:R-:W-:Y:S01]  /*59e0*/  IMAD.U32 R46, R50, 0x10000, RZ ;  /* 0x00010000322e7824 */ /* 0x000fe200078e00ff */
        /* <DEDUP_REMOVED lines=8> */
[----:B------:R-:W-:Y:S01]  /*5a70*/  @P1 IADD3 R123, -R178, RZ, RZ ;  /* 0x000000ffb27b1210 */ /* 0x000fe20007ffe1ff */
[--C-:B------:R-:W-:Y:S02]  /*5a80*/  @P1 IMAD.MOV R67, RZ, RZ, -R178.reuse ;  /* 0x000000ffff431224 */ /* 0x100fe400078e0ab2 */
[----:B------:R-:W-:Y:S03]  /*5a90*/  @P1 IMAD.MOV R65, RZ, RZ, -R178 ;  /* 0x000000ffff411224 */ /* 0x000fe600078e0ab2 */
[C---:B------:R-:W-:Y:S04]  /*5aa0*/  LEA R10, P0, R67.reuse, R124, 0x1 ;  /* 0x0000007c430a7211 */ /* 0x040fe800078008ff */
[----:B------:R-:W-:Y:S02]  /*5ab0*/  LEA.HI.X.SX32 R11, R67, R125, 0x1, P0 ;  /* 0x0000007d430b7211 */ /* 0x000fe400000f0eff */
[C---:B------:R-:W-:Y:S03]  /*5ac0*/  LEA R180, P0, R65.reuse, R126, 0x1 ;  /* 0x0000007e41b47211 */ /* 0x040fe600078008ff */
[----:B------:R-:W2:Y:S01]  /*5ad0*/  LD.E.128 R28, desc[UR6][R10.64+0x80] ;  /* 0x000080060a1c7980 */ /* 0x000ea2000c101d00 */
[----:B------:R-:W-:Y:S02]  /*5ae0*/  LEA.HI.X.SX32 R181, R65, R127, 0x1, P0 ;  /* 0x0000007f41b57211 */ /* 0x000fe400000f0eff */
[C---:B------:R-:W-:Y:S04]  /*5af0*/  LEA R44, P0, R123.reuse, R128, 0x1 ;  /* 0x000000807b2c7211 */ /* 0x040fe800078008ff */
[----:B------:R-:W-:Y:S01]  /*5b00*/  LEA.HI.X.SX32 R45, R123, R129, 0x1, P0 ;  /* 0x000000817b2d7211 */ /* 0x000fe200000f0eff */
[----:B------:R-:W3:Y:S08]  /*5b10*/  LD.E.128 R64, desc[UR6][R180.64+0x80] ;  /* 0x00008006b4407980 */ /* 0x000ef0000c101d00 */
        /* <DEDUP_REMOVED lines=53> */
.L_x_2603:
[----:B------:R-:W-:Y:S05]  /*5e70*/  BSYNC B0 ;  /* 0x0000000000007941 */ /* 0x000fea0003800000 */
.L_x_2602:
[----:B-----5:R3:W-:Y:S01]  /*5e80*/  ST.E.128 desc[UR6][R130.64+0x80], R48 ;  /* 0x0000803082007985 */ /* 0x0207e2000c101d06 */
[----:B------:R-:W-:Y:S01]  /*5e90*/  ISETP.GE.AND P0, PT, R14, R25, PT ;  /* 0x000000190e00720c */ /* 0x000fe20003f06270 */
[----:B------:R-:W-:Y:S02]  /*5ea0*/  BSSY B0, `(.L_x_2604) ;  /* 0x0000051000007945 */ /* 0x000fe40003800000 */
[----:B------:R3:W5:Y:S10]  /*5eb0*/  LD.E.128 R44, desc[UR6][R124.64+0x100] ;  /* 0x000100067c2c7980 */ /* 0x000774000c101d00 */
[----:B------:R-:W-:Y:S05]  /*5ec0*/  @P0 BRA `(.L_x_2605) ;  /* 0x0000000400380947 */ /* 0x000fea0003800000 */
[----:B------:R-:W-:Y:S01]  /*5ed0*/  LEA.HI R55, R25, R25, RZ, 0x1 ;  /* 0x0000001919377211 */ /* 0x000fe200078f08ff */
[----:B------:R-:W-:Y:S01]  /*5ee0*/  IMAD.MOV.U32 R175, RZ, RZ, RZ ;  /* 0x000000ffffaf7224 */ /* 0x000fe200078e00ff */
        /* <DEDUP_REMOVED lines=22> */
[----:B------:R4:W4:Y:S08]  /*6050*/  LD.E.128 R28, desc[UR6][R10.64+0x100] ;  /* 0x000100060a1c7980 */ /* 0x000930000c101d00 */
[----:B--2---:R-:W2:Y:S01]  /*6060*/  LD.E.128 R64, desc[UR6][R50.64+0x100] ;  /* 0x0001000632407980 */ /* 0x004ea2000c101d00 */
        /* <DEDUP_REMOVED lines=8> */
[C---:B------:R-:W-:Y:S01]  /*60f0*/  LOP3.LUT R37, R28.reuse, 0xffff0000, RZ, 0xc0, !PT ;  /* 0xffff00001c257812 */ /* 0x040fe200078ec0ff */
        /* <DEDUP_REMOVED lines=11> */
[C---:B--2---:R-:W-:Y:S01]  /*61b0*/  LOP3.LUT R40, R64.reuse, 0xffff0000, RZ, 0xc0, !PT ;  /* 0xffff000040287812 */ /* 0x044fe200078ec0ff */
        /* <DEDUP_REMOVED lines=31> */
.L_x_2605:
[----:B------:R-:W-:Y:S05]  /*63b0*/  BSYNC B0 ;  /* 0x0000000000007941 */ /* 0x000fea0003800000 */
.L_x_2604:
[----:B-----5:R4:W-:Y:S02]  /*63c0*/  ST.E.128 desc[UR6][R130.64+0x100], R44 ;  /* 0x0001002c82007985 */ /* 0x0209e4000c101d06 */
.L_x_2599:
[----:B------:R-:W-:Y:S05]  /*63d0*/  BSYNC B1 ;  /* 0x0000000000017941 */ /* 0x000fea0003800000 */
.L_x_2598:
[C---:B------:R-:W-:Y:S01]  /*63e0*/  ISETP.GE.AND P0, PT, R81.reuse, R176, PT ;  /* 0x000000b05100720c */ /* 0x040fe20003f06270 */
[----:B------:R-:W-:Y:S03]  /*63f0*/  BSSY B1, `(.L_x_2606) ;  /* 0x0000118000017945 */ /* 0x000fe60003800000 */
[----:B------:R-:W-:Y:S11]  /*6400*/  ISETP.GE.AND P0, PT, R81, R174, !P0 ;  /* 0x000000ae5100720c */ /* 0x000ff60004706270 */
[----:B------:R-:W-:Y:S02]  /*6410*/  @!UPT UIADD3 URZ, URZ, URZ, URZ ;  /* 0x0000003f3f3ff290 */ /* 0x000fe4000fffe03f */
[----:B------:R-:W-:Y:S05]  /*6420*/  @!P0 BRA `(.L_x_2607) ;  /* 0x0000001000508947 */ /* 0x000fea0003800000 */
[----:B------:R-:W-:Y:S01]  /*6430*/  LEA R178, P3, R102, R124, 0x1 ;  /* 0x0000007c66b27211 */ /* 0x000fe200078608ff */
        /* <DEDUP_REMOVED lines=22> */
[C---:B------:R-:W-:Y:S01]  /*65a0*/  LEA R10, P0, R66.reuse, R178, 0x1 ;  /* 0x000000b2420a7211 */ /* 0x040fe200078008ff */
[----:B---3--:R-:W-:Y:S01]  /*65b0*/  IMAD.MOV.U32 R178, RZ, RZ, RZ ;  /* 0x000000ffffb27224 */ /* 0x008fe200078e00ff */
        /* <DEDUP_REMOVED lines=20> */
[C---:B---3--:R-:W-:Y:S01]  /*6700*/  SHF.L.U32 R34, R64.reuse, 0x10, RZ ;  /* 0x0000001040227819 */ /* 0x048fe200000006ff */
[C---:B------:R-:W-:Y:S01]  /*6710*/  IMAD.U32 R30, R65.reuse, 0x10000, RZ ;  /* 0x00010000411e7824 */ /* 0x040fe200078e00ff */
[----:B------:R-:W-:Y:S02]  /*6720*/  LOP3.LUT R37, R64, 0xffff0000, RZ, 0xc0, !PT ;  /* 0xffff000040257812 */ /* 0x000fe400078ec0ff */
[----:B------:R-:W-:Y:S01]  /*6730*/  LOP3.LUT R35, R65, 0xffff0000, RZ, 0xc0, !PT ;  /* 0xffff000041237812 */ /* 0x000fe200078ec0ff */
        /* <DEDUP_REMOVED lines=41> */
.L_x_2609:
[----:B------:R-:W-:Y:S05]  /*69d0*/  BSYNC B0 ;  /* 0x0000000000007941 */ /* 0x000fea0003800000 */
.L_x_2608:
[----:B------:R-:W-:Y:S01]  /*69e0*/  LEA.HI.X R183, R72, R131, R73, 0x1, P2 ;  /* 0x0000008348b77211 */ /* 0x000fe200010f0c49 */
[----:B------:R-:W-:Y:S01]  /*69f0*/  BSSY B0, `(.L_x_2610) ;  /* 0x000005c000007945 */ /* 0x000fe20003800000 */
[----:B------:R-:W-:Y:S02]  /*6a00*/  LEA.HI.X R181, R103, R125, R106, 0x1, P1 ;  /* 0x0000007d67b57211 */ /* 0x000fe400008f0c6a */
[----:B------:R-:W-:Y:S01]  /*6a10*/  ISETP.GE.AND P2, PT, R15, R25, PT ;  /* 0x000000190f00720c */ /* 0x000fe20003f46270 */
[----:B-----5:R1:W-:Y:S01]  /*6a20*/  ST.E.128 desc[UR6][R182.64], R48 ;  /* 0x00000030b6007985 */ /* 0x0203e2000c101d06 */
[----:B------:R-:W-:Y:S02]  /*6a30*/  LEA R184, P3, R95, R130, 0x1 ;  /* 0x000000825fb87211 */ /* 0x000fe400078608ff */
[----:B---3--:R-:W-:Y:S01]  /*6a40*/  LEA R178, P0, R105, R124, 0x1 ;  /* 0x0000007c69b27211 */ /* 0x008fe200078008ff */
        /* <DEDUP_REMOVED lines=11> */
[----:B-1----:R-:W-:Y:S01]  /*6b00*/  IMAD.U32 R50, R67, 0x10000, RZ ;  /* 0x0001000043327824 */ /* 0x002fe200078e00ff */
        /* <DEDUP_REMOVED lines=10> */
[----:B------:R-:W-:Y:S01]  /*6bb0*/  LEA.HI.X.SX32 R180, R175, R145, 0x1, P2 ;  /* 0x00000091afb47211 */ /* 0x000fe200010f0eff */
[----:B------:R-:W-:Y:S01]  /*6bc0*/  IMAD.MOV.U32 R175, RZ, RZ, RZ ;  /* 0x000000ffffaf7224 */ /* 0x000fe200078e00ff */
[C---:B------:R-:W-:Y:S01]  /*6bd0*/  LEA R182, P0, R123.reuse, R126, 0x1 ;  /* 0x0000007e7bb67211 */ /* 0x040fe200078008ff */
[----:B------:R-:W2:Y:S01]  /*6be0*/  LD.E.128 R28, desc[UR6][R10.64] ;  /* 0x000000060a1c7980 */ /* 0x000ea2000c101d00 */
[----:B------:R-:W-:Y:S02]  /*6bf0*/  @P1 IADD3 R175, -R186, RZ, RZ ;  /* 0x000000ffbaaf1210 */ /* 0x000fe40007ffe1ff */
        /* <DEDUP_REMOVED lines=59> */
.L_x_2611:
[----:B------:R-:W-:Y:S05]  /*6fb0*/  BSYNC B0 ;  /* 0x0000000000007941 */ /* 0x000fea0003800000 */
.L_x_2610:
[----:B-----5:R2:W-:Y:S01]  /*6fc0*/  ST.E.128 desc[UR6][R184.64], R64 ;  /* 0x00000040b8007985 */ /* 0x0205e2000c101d06 */
[----:B------:R-:W-:Y:S01]  /*6fd0*/  ISETP.GE.AND P1, PT, R14, R25, PT ;  /* 0x000000190e00720c */ /* 0x000fe20003f26270 */
[----:B------:R-:W-:Y:S01]  /*6fe0*/  BSSY B0, `(.L_x_2612) ;  /* 0x0000057000007945 */ /* 0x000fe20003800000 */
[C---:B-1----:R-:W-:Y:S01]  /*6ff0*/  LEA R180, P0, R93.reuse, R130, 0x1 ;  /* 0x000000825db47211 */ /* 0x042fe200078008ff */
        /* <DEDUP_REMOVED lines=19> */
[----:B------:R-:W-:Y:S01]  /*7130*/  IMAD.MOV.U32 R178, RZ, RZ, RZ ;  /* 0x000000ffffb27224 */ /* 0x000fe200078e00ff */
[----:B------:R-:W-:Y:S02]  /*7140*/  IADD3 R64, P2, R152, R65, RZ ;  /* 0x0000004198407210 */ /* 0x000fe40007f5e0ff */
[----:B------:R-:W-:Y:S02]  /*7150*/  LEA.HI.X.SX32 R11, R67, R179, 0x1, P0 ;  /* 0x000000b3430b7211 */ /* 0x000fe400000f0eff */
[----:B------:R-:W-:Y:S02]  /*7160*/  LEA.HI.X.SX32 R65, R65, R143, 0x1, P2 ;  /* 0x0000008f41417211 */ /* 0x000fe400010f0eff */
[C---:B------:R-:W-:Y:S01]  /*7170*/  LEA R182, P0, R64.reuse, R126, 0x1 ;  /* 0x0000007e40b67211 */ /* 0x040fe200078008ff */
        /* <DEDUP_REMOVED lines=61> */
.L_x_2613:
[----:B------:R-:W-:Y:S05]  /*7550*/  BSYNC B0 ;  /* 0x0000000000007941 */ /* 0x000fea0003800000 */
.L_x_2612:
[----:B-----5:R1:W-:Y:S02]  /*7560*/  ST.E.128 desc[UR6][R180.64], R48 ;  /* 0x00000030b4007985 */ /* 0x0203e4000c101d06 */
.L_x_2607:
[----:B------:R-:W-:Y:S05]  /*7570*/  BSYNC B1 ;  /* 0x0000000000017941 */ /* 0x000fea0003800000 */
.L_x_2606:
        /* <DEDUP_REMOVED lines=9> */
[----:B-1----:R-:W-:Y:S02]  /*7610*/  LEA R180, P2, R97, R130, 0x1 ;  /* 0x0000008261b47211 */ /* 0x002fe400078408ff */
[----:B--2---:R-:W-:Y:S01]  /*7620*/  LEA R178, P1, R107, R124, 0x1 ;  /* 0x0000007c6bb27211 */ /* 0x004fe200078208ff */
        /* <DEDUP_REMOVED lines=18> */
[----:B-1----:R-:W-:Y:S01]  /*7750*/  IMAD.MOV.U32 R182, RZ, RZ, RZ ;  /* 0x000000ffffb67224 */ /* 0x002fe200078e00ff */
        /* <DEDUP_REMOVED lines=65> */
.L_x_2617:
[----:B------:R-:W-:Y:S05]  /*7b70*/  BSYNC B0 ;  /* 0x0000000000007941 */ /* 0x000fea0003800000 */
.L_x_2616:
[----:B------:R-:W-:Y:S01]  /*7b80*/  LEA.HI.X R181, R97, R131, R98, 0x1, P2 ;  /* 0x0000008361b57211 */ /* 0x000fe200010f0c62 */
[----:B------:R-:W-:Y:S01]  /*7b90*/  BSSY B0, `(.L_x_2618) ;  /* 0x000005c000007945 */ /* 0x000fe20003800000 */
[----:B------:R-:W-:Y:S02]  /*7ba0*/  LEA.HI.X R179, R107, R125, R110, 0x1, P1 ;  /* 0x0000007d6bb37211 */ /* 0x000fe400008f0c6e */
[----:B------:R-:W-:Y:S01]  /*7bb0*/  ISETP.GE.AND P2, PT, R15, R25, PT ;  /* 0x000000190f00720c */ /* 0x000fe20003f46270 */
[----:B-----5:R2:W-:Y:S01]  /*7bc0*/  ST.E.128 desc[UR6][R180.64], R48 ;  /* 0x00000030b4007985 */ /* 0x0205e2000c101d06 */
[----:B------:R-:W-:Y:S02]  /*7bd0*/  LEA R66, P3, R91, R130, 0x1 ;  /* 0x000000825b427211 */ /* 0x000fe400078608ff */
[----:B------:R-:W-:Y:S01]  /*7be0*/  LEA R64, P0, R109, R124, 0x1 ;  /* 0x0000007c6d407211 */ /* 0x000fe200078008ff */
        /* <DEDUP_REMOVED lines=24> */
[----:B------:R-:W3:Y:S03]  /*7d70*/  LD.E.128 R28, desc[UR6][R10.64] ;  /* 0x000000060a1c7980 */ /* 0x000ee6000c101d00 */
[----:B------:R-:W-:Y:S01]  /*7d80*/  LEA.HI.X R53, R2, R127, R3, 0x1, P0 ;  /* 0x0000007f02357211 */ /* 0x000fe200000f0c03 */
[----:B------:R-:W-:Y:S01]  /*7d90*/  IMAD.MOV.U32 R2, RZ, RZ, RZ ;  /* 0x000000ffff027224 */ /* 0x000fe200078e00ff */
[----:B------:R-:W-:Y:S04]  /*7da0*/  @P1 IADD3 R2, -R0, RZ, RZ ;  /* 0x000000ff00021210 */ /* 0x000fe80007ffe1ff */
[----:B------:R-:W-:Y:S01]  /*7db0*/  IADD3 R3, P0, R151, R2, RZ ;  /* 0x0000000297037210 */ /* 0x000fe20007f1e0ff */
[----:B------:R-:W4:Y:S03]  /*7dc0*/  LD.E.128 R52, desc[UR6][R52.64] ;  /* 0x0000000634347980 */ /* 0x000f26000c101d00 */
[----:B------:R-:W-:Y:S02]  /*7dd0*/  LEA.HI.X.SX32 R0, R2, R142, 0x1, P0 ;  /* 0x0000008e02007211 */ /* 0x000fe400000f0eff */
[C---:B--2---:R-:W-:Y:S04]  /*7de0*/  LEA R48, P0, R3.reuse, R128, 0x1 ;  /* 0x0000008003307211 */ /* 0x044fe800078008ff */
[----:B------:R-:W-:Y:S06]  /*7df0*/  LEA.HI.X R49, R3, R129, R0, 0x1, P0 ;  /* 0x0000008103317211 */ /* 0x000fec00000f0c00 */
[----:B------:R-:W2:Y:S01]  /*7e00*/  LD.E.128 R48, desc[UR6][R48.64] ;  /* 0x0000000630307980 */ /* 0x000ea2000c101d00 */
[C---:B---3--:R-:W-:Y:S01]  /*7e10*/  LOP3.LUT R11, R31.reuse, 0xffff0000, RZ, 0xc0, !PT ;  /* 0xffff00001f0b7812 */ /* 0x048fe200078ec0ff */
[----:B------:R-:W-:Y:S01]  /*7e20*/  IMAD.U32 R9, R31, 0x10000, RZ ;  /* 0x000100001f097824 */ /* 0x000fe200078e00ff */
[C---:B------:R-:W-:Y:S01]  /*7e30*/  SHF.L.U32 R26, R29.reuse, 0x10, RZ ;  /* 0x000000101d1a7819 */ /* 0x040fe200000006ff */
[----:B------:R-:W-:Y:S01]  /*7e40*/  IMAD.U32 R32, R28, 0x10000, RZ ;  /* 0x000100001c207824 */ /* 0x000fe200078e00ff */
[----:B------:R-:W-:Y:S01]  /*7e50*/  LOP3.LUT R27, R29, 0xffff0000, RZ, 0xc0, !PT ;  /* 0xffff00001d1b7812 */ /* 0x000fe200078ec0ff */
[C---:B------:R-:W-:Y:S01]  /*7e60*/  IMAD.U32 R24, R30.reuse, 0x10000, RZ ;  /* 0x000100001e187824 */ /* 0x040fe200078e00ff */
[----:B------:R-:W-:Y:S02]  /*7e70*/  LOP3.LUT R10, R30, 0xffff0000, RZ, 0xc0, !PT ;  /* 0xffff00001e0a7812 */ /* 0x000fe400078ec0ff */
[----:B------:R-:W-:Y:S02]  /*7e80*/  LOP3.LUT R28, R28, 0xffff0000, RZ, 0xc0, !PT ;  /* 0xffff00001c1c7812 */ /* 0x000fe400078ec0ff */
[C---:B----4-:R-:W-:Y:S01]  /*7e90*/  LOP3.LUT R7, R54.reuse, 0xffff0000, RZ, 0xc0, !PT ;  /* 0xffff000036077812 */ /* 0x050fe200078ec0ff */
        /* <DEDUP_REMOVED lines=14> */
[----:B--2---:R-:W-:Y:S01]  /*7f80*/  LOP3.LUT R34, R48, 0xffff0000, RZ, 0xc0, !PT ;  /* 0xffff000030227812 */ /* 0x004fe200078ec0ff */
        /* <DEDUP_REMOVED lines=28> */
.L_x_2619:
[----:B------:R-:W-:Y:S05]  /*8150*/  BSYNC B0 ;  /* 0x0000000000007941 */ /* 0x000fea0003800000 */
.L_x_2618:
        /* <DEDUP_REMOVED lines=32> */
[----:B------:R-:W4:Y:S03]  /*8360*/  LD.E.128 R48, desc[UR6][R48.64] ;  /* 0x0000000630307980 */ /* 0x000f26000c101d00 */
[----:B------:R-:W-:Y:S02]  /*8370*/  LEA.HI.X.SX32 R0, R0, R141, 0x1, P0 ;  /* 0x0000008d00007211 */ /* 0x000fe400000f0eff */
[C---:B------:R-:W-:Y:S04]  /*8380*/  LEA R42, P0, R27.reuse, R128, 0x1 ;  /* 0x000000801b2a7211 */ /* 0x040fe800078008ff */
[----:B------:R-:W-:Y:S05]  /*8390*/  LEA.HI.X R43, R27, R129, R0, 0x1, P0 ;  /* 0x000000811b2b7211 */ /* 0x000fea00000f0c00 */
[----:B---3--:R-:W3:Y:S01]  /*83a0*/  LD.E.128 R44, desc[UR6][R42.64] ;  /* 0x000000062a2c7980 */ /* 0x008ee2000c101d00 */
        /* <DEDUP_REMOVED lines=8> */
[C---:B----4-:R-:W-:Y:S01]  /*8430*/  SHF.L.U32 R7, R51.reuse, 0x10, RZ ;  /* 0x0000001033077819 */ /* 0x050fe200000006ff */
        /* <DEDUP_REMOVED lines=17> */
[----:B---3--:R-:W-:Y:S01]  /*8550*/  LOP3.LUT R10, R44, 0xffff0000, RZ, 0xc0, !PT ;  /* 0xffff00002c0a7812 */ /* 0x008fe200078ec0ff */
        /* <DEDUP_REMOVED lines=26> */
.L_x_2621:
[----:B------:R-:W-:Y:S05]  /*8700*/  BSYNC B0 ;  /* 0x0000000000007941 */ /* 0x000fea0003800000 */
.L_x_2620:
[----:B-----5:R4:W-:Y:S02]  /*8710*/  ST.E.128 desc[UR6][R52.64], R8 ;  /* 0x0000000834007985 */ /* 0x0209e4000c101d06 */
.L_x_2615:
[----:B------:R-:W-:Y:S05]  /*8720*/  BSYNC B1 ;  /* 0x0000000000017941 */ /* 0x000fea0003800000 */
.L_x_2614:
[C---:B------:R-:W-:Y:S01]  /*8730*/  ISETP.GE.AND P0, PT, R79.reuse, R176, PT ;  /* 0x000000b04f00720c */ /* 0x040fe20003f06270 */
[----:B------:R-:W-:Y:S03]  /*8740*/  BSSY B1, `(.L_x_2622) ;  /* 0x000011c000017945 */ /* 0x000fe60003800000 */
[----:B------:R-:W-:Y:S11]  /*8750*/  ISETP.GE.AND P0, PT, R79, R174, !P0 ;  /* 0x000000ae4f00720c */ /* 0x000ff60004706270 */
[----:B------:R-:W-:Y:S02]  /*8760*/  @!UPT UIADD3 URZ, URZ, URZ, URZ ;  /* 0x0000003f3f3ff290 */ /* 0x000fe4000fffe03f */
[----:B------:R-:W-:Y:S05]  /*8770*/  @!P0 BRA `(.L_x_2623) ;  /* 0x0000001000608947 */ /* 0x000fea0003800000 */
[-C--:B------:R-:W-:Y:S01]  /*8780*/  ISETP.GE.AND P4, PT, R18, R25.reuse, PT ;  /* 0x000000191200720c */ /* 0x080fe20003f86270 */
[----:B------:R-:W-:Y:S01]  /*8790*/  IMAD R0, R173, 0x60, RZ ;  /* 0x00000060ad007824 */ /* 0x000fe200078e02ff */
[----:B--23--:R-:W-:Y:S01]  /*87a0*/  LEA R64, P3, R114, R124, 0x1 ;  /* 0x0000007c72407211 */ /* 0x00cfe200078608ff */
[----:B------:R-:W-:Y:S01]  /*87b0*/  IMAD.WIDE.U32 R6, R172, 0x60, R124 ;  /* 0x00000060ac067825 */ /* 0x000fe200078e007c */
[----:B------:R-:W-:Y:S01]  /*87c0*/  LEA R54, P1, R88, R130, 0x1 ;  /* 0x0000008258367211 */ /* 0x000fe200078208ff */
[----:B------:R-:W-:Y:S01]  /*87d0*/  BSSY B0, `(.L_x_2624) ;  /* 0x000005f000007945 */ /* 0x000fe20003800000 */
[----:B----4-:R-:W-:Y:S01]  /*87e0*/  LEA R52, P0, R116, R124, 0x1 ;  /* 0x0000007c74347211 */ /* 0x010fe200078008ff */
[----:B------:R-:W-:Y:S01]  /*87f0*/  IMAD.IADD R7, R7, 0x1, R0 ;  /* 0x0000000107077824 */ /* 0x000fe200078e0200 */
[----:B------:R-:W-:Y:S01]  /*8800*/  ISETP.GE.AND P2, PT, R15, R25, PT ;  /* 0x000000190f00720c */ /* 0x000fe20003f46270 */
[----:B------:R-:W-:Y:S01]  /*8810*/  IMAD R3, R135, 0x60, RZ ;  /* 0x0000006087037824 */ /* 0x000fe200078e02ff */
[----:B------:R-:W-:Y:S01]  /*8820*/  LEA.HI.X R65, R114, R125, R111, 0x1, P3 ;  /* 0x0000007d72417211 */ /* 0x000fe200018f0c6f */
[----:B------:R-:W-:Y:S01]  /*8830*/  IMAD.WIDE.U32 R66, R134, 0x60, R130 ;  /* 0x0000006086427825 */ /* 0x000fe200078e0082 */
        /* <DEDUP_REMOVED lines=24> */
[C---:B-1----:R-:W-:Y:S01]  /*89c0*/  LEA R48, P0, R29.reuse, R126, 0x1 ;  /* 0x0000007e1d307211 */ /* 0x042fe200078008ff */
[----:B--2---:R-:W2:Y:S03]  /*89d0*/  LD.E.128 R4, desc[UR6][R2.64] ;  /* 0x0000000602047980 */ /* 0x004ea6000c101d00 */
        /* <DEDUP_REMOVED lines=62> */
.L_x_2625:
[----:B------:R-:W-:Y:S05]  /*8dc0*/  BSYNC B0 ;  /* 0x0000000000007941 */ /* 0x000fea0003800000 */
.L_x_2624:
[----:B-----5:R3:W-:Y:S01]  /*8dd0*/  ST.E.128 desc[UR6][R66.64], R8 ;  /* 0x0000000842007985 */ /* 0x0207e2000c101d06 */
[----:B------:R-:W-:Y:S03]  /*8de0*/  BSSY B0, `(.L_x_2626) ;  /* 0x0000055000007945 */ /* 0x000fe60003800000 */
[----:B------:R3:W5:Y:S01]  /*8df0*/  LD.E.128 R28, desc[UR6][R64.64] ;  /* 0x00000006401c7980 */ /* 0x000762000c101d00 */
[----:B------:R-:W-:Y:S05]  /*8e00*/  @P2 BRA `(.L_x_2627) ;  /* 0x0000000400482947 */ /* 0x000fea0003800000 */
[----:B------:R-:W-:Y:S01]  /*8e10*/  LEA.HI R0, R25, R25, RZ, 0x1 ;  /* 0x0000001919007211 */ /* 0x000fe200078f08ff */
[----:B---3--:R-:W-:Y:S01]  /*8e20*/  IMAD.MOV.U32 R9, RZ, RZ, RZ ;  /* 0x000000ffff097224 */ /* 0x008fe200078e00ff */
        /* <DEDUP_REMOVED lines=19> */
[C---:B-1----:R-:W-:Y:S01]  /*8f60*/  LEA R48, P0, R8.reuse, R126, 0x1 ;  /* 0x0000007e08307211 */ /* 0x042fe200078008ff */
[----:B--2---:R-:W2:Y:S03]  /*8f70*/  LD.E.128 R4, desc[UR6][R2.64] ;  /* 0x0000000602047980 */ /* 0x004ea6000c101d00 */
        /* <DEDUP_REMOVED lines=59> */
.L_x_2627:
[----:B------:R-:W-:Y:S05]  /*9330*/  BSYNC B0 ;  /* 0x0000000000007941 */ /* 0x000fea0003800000 */
.L_x_2626:
[----:B-----5:R4:W-:Y:S01]  /*9340*/  ST.E.128 desc[UR6][R54.64], R28 ;  /* 0x0000001c36007985 */ /* 0x0209e2000c101d06 */
[----:B------:R-:W-:Y:S01]  /*9350*/  ISETP.GE.AND P1, PT, R14, R25, PT ;  /* 0x000000190e00720c */ /* 0x000fe20003f26270 */
[----:B------:R-:W-:Y:S01]  /*9360*/  BSSY B0, `(.L_x_2628) ;  /* 0x0000058000007945 */ /* 0x000fe20003800000 */
[C---:B-1----:R-:W-:Y:S01]  /*9370*/  LEA R48, P0, R86.reuse, R130, 0x1 ;  /* 0x0000008256307211 */ /* 0x042fe200078008ff */
[----:B---3--:R4:W5:Y:S03]  /*9380*/  LD.E.128 R8, desc[UR6][R52.64] ;  /* 0x0000000634087980 */ /* 0x008966000c101d00 */
        /* <DEDUP_REMOVED lines=11> */
[--C-:B--2---:R-:W-:Y:S01]  /*9440*/  IMAD.MOV.U32 R7, RZ, RZ, R27.reuse ;  /* 0x000000ffff077224 */ /* 0x104fe200078e001b */
        /* <DEDUP_REMOVED lines=73> */
.L_x_2629:
[----:B------:R-:W-:Y:S05]  /*98e0*/  BSYNC B0 ;  /* 0x0000000000007941 */ /* 0x000fea0003800000 */
.L_x_2628:
[----:B-----5:R1:W-:Y:S02]  /*98f0*/  ST.E.128 desc[UR6][R48.64], R8 ;  /* 0x0000000830007985 */ /* 0x0203e4000c101d06 */
.L_x_2623:
[----:B------:R-:W-:Y:S05]  /*9900*/  BSYNC B1 ;  /* 0x0000000000017941 */ /* 0x000fea0003800000 */
.L_x_2622:
[----:B------:R-:W5:Y:S02]  /*9910*/  LD.E R3, desc[UR6][R20.64+0xd0] ;  /* 0x0000d00614037980 */ /* 0x000f64000c101900 */
[----:B-----5:R-:W-:Y:S05]  /*9920*/  IMAD.U32 R3, R3, -0x20, RZ ;  /* 0xffffffe003037824 */ /* 0x020fea00078e00ff */
[C---:B------:R-:W-:Y:S02]  /*9930*/  LEA R128, P1, R3.reuse, R128, 0x1 ;  /* 0x0000008003807211 */ /* 0x040fe400078208ff */
[C---:B------:R-:W-:Y:S02]  /*9940*/  LEA R126, P0, R3.reuse, R126, 0x1 ;  /* 0x0000007e037e7211 */ /* 0x040fe400078008ff */
[C---:B------:R-:W-:Y:S02]  /*9950*/  LEA.HI.X.SX32 R129, R3.reuse, R129, 0x1, P1 ;  /* 0x0000008103817211 */ /* 0x040fe400008f0eff */
[----:B------:R-:W-:Y:S01]  /*9960*/  LEA.HI.X.SX32 R127, R3, R127, 0x1, P0 ;  /* 0x0000007f037f7211 */ /* 0x000fe200000f0eff */
[----:B------:R-:W-:Y:S05]  /*9970*/  BRA `(.L_x_2597) ;  /* 0x0000000000bc7947 */ /* 0x000fea0003800000 */
.L_x_2587:
        /* <DEDUP_REMOVED lines=47> */
.L_x_2597:
[----:B------:R-:W-:Y:S05]  /*9c70*/  BSYNC B2 ;  /* 0x0000000000027941 */ /* 0x000fea0003800000 */
.L_x_2586:
        /* <DEDUP_REMOVED lines=12> */
[----:B----4-:R-:W-:Y:S01]  /*9d40*/  IMAD.MOV.U32 R10, RZ, RZ, RZ ;  /* 0x000000ffff0a7224 */ /* 0x010fe200078e00ff */
[----:B------:R-:W2:Y:S01]  /*9d50*/  LD.E R2, desc[UR6][R20.64+0x170] ;  /* 0x0001700614027980 */ /* 0x000ea2000c101900 */
[----:B------:R-:W-:Y:S02]  /*9d60*/  IADD3 R17, R17, -0x80, RZ ;  /* 0xffffff8011117810 */ /* 0x000fe40007ffe0ff */
[----:B------:R-:W-:Y:S01]  /*9d70*/  IABS R6, R16 ;  /* 0x0000001000067213 */ /* 0x000fe20000000000 */
[----:B------:R-:W3:Y:S01]  /*9d80*/  LD.E.64 R26, desc[UR6][R20.64+0x40] ;  /* 0x00004006141a7980 */ /* 0x000ee2000c101b00 */
[----:B------:R-:W-:Y:S05]  /*9d90*/  IABS R5, R17 ;  /* 0x0000001100057213 */ /* 0x000fea0000000000 */
[----:B------:R-:W4:Y:S01]  /*9da0*/  LD.E.64 R24, desc[UR6][R20.64+0x20] ;  /* 0x0000200614187980 */ /* 0x000f22000c101b00 */
        /* <DEDUP_REMOVED lines=11> */
[----:B------:R-:W5:Y:S04]  /*9e60*/  LD.E.64 R10, desc[UR6][R20.64+0x28] ;  /* 0x00002806140a7980 */ /* 0x000f68000c101b00 */
        /* <DEDUP_REMOVED lines=24> */
[CC--:B------:R-:W-:Y:S02]  /*9ff0*/  LEA R30, P1, R4.reuse, R218.reuse, 0x2 ;  /* 0x000000da041e7211 */ /* 0x0c0fe400078210ff */
        /* <DEDUP_REMOVED lines=14> */
[-C--:B------:R-:W-:Y:S02]  /*a0e0*/  IMAD R4, R25, R6.reuse, RZ ;  /* 0x0000000619047224 */ /* 0x080fe400078e02ff */
[----:B------:R-:W-:Y:S02]  /*a0f0*/  IMAD.IADD R17, R17, 0x1, R5 ;  /* 0x0000000111117824 */ /* 0x000fe400078e0205 */
[CC--:B------:R-:W-:Y:S02]  /*a100*/  IMAD R4, R24.reuse, R7.reuse, R4 ;  /* 0x0000000718047224 */ /* 0x0c0fe400078e0204 */
[----:B------:R-:W-:Y:S04]  /*a110*/  IMAD.WIDE.U32 R24, R24, R6, RZ ;  /* 0x0000000618187225 */ /* 0x000fe800078e00ff */
[----:B-----5:R-:W-:Y:S01]  /*a120*/  IMAD.WIDE.U32 R16, R6, R10, R16 ;  /* 0x0000000a06107225 */ /* 0x020fe200078e0010 */
[----:B------:R-:W-:Y:S03]  /*a130*/  IADD3 R25, R25, R4, RZ ;  /* 0x0000000419197210 */ /* 0x000fe60007ffe0ff */
[----:B------:R-:W-:Y:S01]  /*a140*/  IMAD R6, R11, R6, RZ ;  /* 0x000000060b067224 */ /* 0x000fe200078e02ff */
[----:B------:R-:W-:Y:S01]  /*a150*/  LEA R136, P1, R16, R136, 0x1 ;  /* 0x0000008810887211 */ /* 0x000fe200078208ff */
[----:B--2---:R-:W-:Y:S02]  /*a160*/  IMAD R4, R9, R0, RZ ;  /* 0x0000000009047224 */ /* 0x004fe400078e02ff */
        /* <DEDUP_REMOVED lines=9> */
.L_x_2631:
[----:B------:R-:W2:Y:S04]  /*a200*/  LD.E R5, desc[UR6][R20.64+0x40] ;  /* 0x0000400614057980 */ /* 0x000ea8000c101900 */
[----:B------:R-:W3:Y:S02]  /*a210*/  LD.E R3, desc[UR6][R20.64+0x38] ;  /* 0x0000380614037980 */ /* 0x000ee4000c101900 */
[----:B---3--:R-:W-:Y:S02]  /*a220*/  IMAD.U32 R3, R3, -0x40, RZ ;  /* 0xffffffc003037824 */ /* 0x008fe400078e00ff */
[----:B--2---:R-:W-:Y:S03]  /*a230*/  IMAD.U32 R5, R5, -0x40, RZ ;  /* 0xffffffc005057824 */ /* 0x004fe600078e00ff */
[----:B----4-:R-:W-:Y:S02]  /*a240*/  LEA R130, P0, R3, R130, 0x1 ;  /* 0x0000008203827211 */ /* 0x010fe400078008ff */
[----:B------:R-:W-:Y:S02]  /*a250*/  LEA R136, P1, R5, R136, 0x1 ;  /* 0x0000008805887211 */ /* 0x000fe400078208ff */
[----:B------:R-:W-:Y:S02]  /*a260*/  LEA.HI.X.SX32 R131, R3, R131, 0x1, P0 ;  /* 0x0000008303837211 */ /* 0x000fe400000f0eff */
[----:B------:R-:W-:Y:S09]  /*a270*/  LEA.HI.X.SX32 R137, R5, R137, 0x1, P1 ;  /* 0x0000008905897211 */ /* 0x000ff200008f0eff */
.L_x_2632:
[----:B------:R-:W-:Y:S05]  /*a280*/  BSYNC B0 ;  /* 0x0000000000007941 */ /* 0x000fea0003800000 */
.L_x_2630:
[----:B------:R-:W-:Y:S04]  /*a290*/  IADD3 R13, R13, -0x1, RZ ;  /* 0xffffffff0d0d7810 */ /* 0x000fe80007ffe0ff */
[----:B------:R-:W-:Y:S11]  /*a2a0*/  ISETP.GT.AND P0, PT, R13, R100, PT ;  /* 0x000000640d00720c */ /* 0x000ff60003f04270 */
[----:B------:R-:W-:Y:S02]  /*a2b0*/  @!UPT UIADD3 URZ, URZ, URZ, URZ ;  /* 0x0000003f3f3ff290 */ /* 0x000fe4000fffe03f */
[----:B------:R-:W-:Y:S05]  /*a2c0*/  @P0 BRA `(.L_x_2633) ;  /* 0xffffff8400900947 */ /* 0x000fea000383ffff */
.L_x_2585:
        /* <DEDUP_REMOVED lines=12> */
[----:B----4-:R-:W2:Y:S01]  /*a390*/  LD.E.64 R8, desc[UR6][R20.64+0xf0] ;  /* 0x0000f00614087980 */ /* 0x010ea2000c101b00 */
[----:B------:R-:W-:-:S03]  /*a3a0*/  IMAD.MOV.U32 R2, RZ, RZ, RZ ;  /* 0x000000ffff027224 */ /* 0x000fc600078e00ff */
[----:B------:R-:W3:Y:S04]  /*a3b0*/  LD.E.U8 R0, desc[UR6][R20.64+0x1b3] ;  /* 0x0001b30614007980 */ /* 0x000ee8000c101100 */
[----:B------:R1:W5:Y:S04]  /*a3c0*/  LD.E.64 R34, desc[UR6][R20.64+0x148] ;  /* 0x0001480614227980 */ /* 0x000368000c101b00 */
[----:B------:R1:W5:Y:S01]  /*a3d0*/  LD.E.64 R32, desc[UR6][R20.64+0x150] ;  /* 0x0001500614207980 */ /* 0x000362000c101b00 */
[----:B--2---:R-:W-:-:S04]  /*a3e0*/  ISETP.NE.U32.AND P1, PT, R8, RZ, PT ;  /* 0x000000ff0800720c */ /* 0x004fc80003f25070 */
[----:B------:R-:W-:-:S13]  /*a3f0*/  ISETP.NE.AND.EX P1, PT, R9, RZ, PT, P1 ;  /* 0x000000ff0900720c */ /* 0x000fda0003f25310 */
[----:B------:R-:W-:-:S04]  /*a400*/  @P1 LEA R10, P0, R212, R8, 0x2 ;  /* 0x00000008d40a1211 */ /* 0x000fc800078010ff */
[----:B------:R-:W-:-:S05]  /*a410*/  @P1 LEA.HI.X R11, R212, R9, R77, 0x2, P0 ;  /* 0x00000009d40b1211 */ /* 0x000fca00000f144d */
[----:B------:R-:W2:Y:S01]  /*a420*/  @P1 LD.E R2, desc[UR6][R10.64] ;  /* 0x000000060a021980 */ /* 0x000ea2000c101900 */
[----:B------:R-:W-:Y:S02]  /*a430*/  IADD3 R7, P1, R7, R160, RZ ;  /* 0x000000a007077210 */ /* 0x000fe40007f3e0ff */
[----:B------:R-:W-:-:S03]  /*a440*/  LEA.HI R17, R3, R3, RZ, 0x1 ;  /* 0x0000000303117211 */ /* 0x000fc600078f08ff */
[----:B------:R-:W-:Y:S01]  /*a450*/  IMAD.X R5, R5, 0x1, R163, P1 ;  /* 0x0000000105057824 */ /* 0x000fe200008e06a3 */
[CC--:B-----5:R-:W-:Y:S02]  /*a460*/  LEA R44, P1, R7.reuse, R166.reuse, 0x1 ;  /* 0x000000a6072c7211 */ /* 0x0e0fe400078208ff */
[----:B------:R-:W-:Y:S02]  /*a470*/  SHF.R.S32.HI R17, RZ, 0x1, R17 ;  /* 0x00000001ff117819 */ /* 0x000fe40000011411 */
[----:B---3--:R-:W-:Y:S01]  /*a480*/  ISETP.NE.AND P4, PT, R0, RZ, PT ;  /* 0x000000ff0000720c */ /* 0x008fe20003f85270 */
[----:B------:R-:W-:Y:S01]  /*a490*/  IMAD.MOV.U32 R162, RZ, RZ, R160 ;  /* 0x000000ffffa27224 */ /* 0x000fe200078e00a0 */
[----:B------:R-:W-:Y:S02]  /*a4a0*/  LEA R46, P2, R160, R166, 0x1 ;  /* 0x000000a6a02e7211 */ /* 0x000fe400078408ff */
[----:B------:R-:W-:Y:S02]  /*a4b0*/  LEA R9, P0, R164, R160, 0x5 ;  /* 0x000000a0a4097211 */ /* 0x000fe400078028ff */
[----:B------:R-:W-:Y:S01]  /*a4c0*/  LEA.HI.X R45, R7, R167, R5, 0x1, P1 ;  /* 0x000000a7072d7211 */ /* 0x000fe200008f0c05 */
[----:B------:R-:W-:Y:S01]  /*a4d0*/  IMAD R5, R158, R17, R78 ;  /* 0x000000119e057224 */ /* 0x000fe200078e024e */
[----:B------:R-:W-:Y:S01]  /*a4e0*/  LEA.HI.X R47, R160, R167, R163, 0x1, P2 ;  /* 0x000000a7a02f7211 */ /* 0x000fe200010f0ca3 */
[----:B------:R-:W-:Y:S01]  /*a4f0*/  IMAD R4, R165, 0x30, RZ ;  /* 0x00000030a5047824 */ /* 0x000fe200078e02ff */
[C---:B------:R-:W-:Y:S01]  /*a500*/  LEA.HI.X R6, R164.reuse, R163, R165, 0x5, P0 ;  /* 0x000000a3a4067211 */ /* 0x040fe200000f2ca5 */
[----:B------:R-:W-:Y:S01]  /*a510*/  IMAD.WIDE.U32 R162, R164, 0x30, R162 ;  /* 0x00000030a4a27825 */ /* 0x000fe200078e00a2 */
[----:B------:R-:W-:-:S03]  /*a520*/  LEA R36, P0, R9, R166, 0x1 ;  /* 0x000000a609247211 */ /* 0x000fc600078008ff */
[----:B------:R-:W-:Y:S02]  /*a530*/  IMAD.IADD R23, R214, 0x1, -R63 ;  /* 0x00000001d6177824 */ /* 0x000fe400078e0a3f */
[----:B------:R-:W-:Y:S01]  /*a540*/  IMAD.IADD R43, R78, 0x1, R5 ;  /* 0x000000014e2b7824 */ /* 0x000fe200078e0205 */
[----:B------:R-:W-:Y:S01]  /*a550*/  LEA.HI.X R37, R9, R167, R6, 0x1, P0 ;  /* 0x000000a709257211 */ /* 0x000fe200000f0c06 */
[----:B------:R-:W-:Y:S01]  /*a560*/  IMAD.IADD R7, R163, 0x1, R4 ;  /* 0x00000001a3077824 */ /* 0x000fe200078e0204 */
[----:B------:R-:W-:Y:S02]  /*a570*/  ISETP.GE.AND P0, PT, R158, R23, PT ;  /* 0x000000179e00720c */ /* 0x000fe40003f06270 */
[C---:B------:R-:W-:Y:S02]  /*a580*/  LEA R40, P1, R162.reuse, R166, 0x1 ;  /* 0x000000a6a2287211 */ /* 0x040fe400078208ff */
[----:B------:R-:W-:Y:S02]  /*a590*/  ISETP.GT.AND P0, PT, R59, -0x8, !P0 ;  /* 0xfffffff83b00780c */ /* 0x000fe40004704270 */
[----:B------:R-:W-:-:S02]  /*a5a0*/  LEA.HI.X R41, R162, R167, R7, 0x1, P1 ;  /* 0x000000a7a2297211 */ /* 0x000fc400008f0c07 */
        /* <DEDUP_REMOVED lines=61> */
.L_x_2640:
[----:B------:R-:W-:Y:S05]  /*a980*/  BSYNC B0 ;  /* 0x0000000000007941 */ /* 0x000fea0003800000 */
.L_x_2639:
        /* <DEDUP_REMOVED lines=43> */
.L_x_2642:
[----:B------:R-:W-:Y:S05]  /*ac40*/  BSYNC B0 ;  /* 0x0000000000007941 */ /* 0x000fea0003800000 */
.L_x_2641:
        /* <DEDUP_REMOVED lines=44> */
.L_x_2644:
[----:B------:R-:W-:Y:S05]  /*af10*/  BSYNC B0 ;  /* 0x0000000000007941 */ /* 0x000fea0003800000 */
.L_x_2643:
[----:B-----5:R2:W-:Y:S02]  /*af20*/  STS.128 [R215+0x4000], R8 ;  /* 0x00400008d7007388 */ /* 0x0205e40000000c00 */
.L_x_2638:
[----:B------:R-:W-:Y:S05]  /*af30*/  BSYNC B1 ;  /* 0x0000000000017941 */ /* 0x000fea0003800000 */
.L_x_2637:
        /* <DEDUP_REMOVED lines=58> */
.L_x_2648:
[----:B------:R-:W-:Y:S05]  /*b2e0*/  BSYNC B0 ;  /* 0x0000000000007941 */ /* 0x000fea0003800000 */
.L_x_2647:
        /* <DEDUP_REMOVED lines=42> */
.L_x_2650:
[----:B------:R-:W-:Y:S05]  /*b590*/  BSYNC B0 ;  /* 0x0000000000007941 */ /* 0x000fea0003800000 */
.L_x_2649:
        /* <DEDUP_REMOVED lines=44> */
.L_x_2652:
[----:B------:R-:W-:Y:S05]  /*b860*/  BSYNC B0 ;  /* 0x0000000000007941 */ /* 0x000fea0003800000 */
.L_x_2651:
[----:B-----5:R4:W-:Y:S02]  /*b870*/  STS.128 [R215+0x4800], R44 ;  /* 0x0048002cd7007388 */ /* 0x0209e40000000c00 */
.L_x_2646:
[----:B------:R-:W-:Y:S05]  /*b880*/  BSYNC B1 ;  /* 0x0000000000017941 */ /* 0x000fea0003800000 */
.L_x_2645:
        /* <DEDUP_REMOVED lines=58> */
.L_x_2656:
[----:B------:R-:W-:Y:S05]  /*bc30*/  BSYNC B0 ;  /* 0x0000000000007941 */ /* 0x000fea0003800000 */
.L_x_2655:
        /* <DEDUP_REMOVED lines=43> */
.L_x_2658:
[----:B------:R-:W-:Y:S05]  /*bef0*/  BSYNC B0 ;  /* 0x0000000000007941 */ /* 0x000fea0003800000 */
.L_x_2657:
        /* <DEDUP_REMOVED lines=44> */
.L_x_2660:
[----:B------:R-:W-:Y:S05]  /*c1c0*/  BSYNC B0 ;  /* 0x0000000000007941 */ /* 0x000fea0003800000 */
.L_x_2659:
[----:B-----5:R3:W-:Y:S02]  /*c1d0*/  STS.128 [R215+0x5000], R36 ;  /* 0x00500024d7007388 */ /* 0x0207e40000000c00 */
.L_x_2654:
[----:B------:R-:W-:Y:S05]  /*c1e0*/  BSYNC B1 ;  /* 0x0000000000017941 */ /* 0x000fea0003800000 */
.L_x_2653:
        /* <DEDUP_REMOVED lines=57> */
.L_x_2663:
[----:B------:R-:W-:Y:S05]  /*c580*/  BSYNC B0 ;  /* 0x0000000000007941 */ /* 0x000fea0003800000 */
.L_x_2662:
        /* <DEDUP_REMOVED lines=43> */
.L_x_2665:
[----:B------:R-:W-:Y:S05]  /*c840*/  BSYNC B0 ;  /* 0x0000000000007941 */ /* 0x000fea0003800000 */
.L_x_2664:
        /* <DEDUP_REMOVED lines=44> */
.L_x_2667:
[----:B------:R-:W-:Y:S05]  /*cb10*/  BSYNC B0 ;  /* 0x0000000000007941 */ /* 0x000fea0003800000 */
.L_x_2666:
[----:B-----5:R1:W-:Y:S01]  /*cb20*/  STS.128 [R215+0x5800], R40 ;  /* 0x00580028d7007388 */ /* 0x0203e20000000c00 */
[----:B------:R-:W-:Y:S05]  /*cb30*/  BRA `(.L_x_2661) ;  /* 0x00000044007c7947 */ /* 0x000fea0003800000 */
.L_x_2636:
        /* <DEDUP_REMOVED lines=87> */
.L_x_2671:
[----:B------:R-:W-:Y:S05]  /*d0b0*/  BSYNC B0 ;  /* 0x0000000000007941 */ /* 0x000fea0003800000 */
.L_x_2670:
        /* <DEDUP_REMOVED lines=83> */
.L_x_2673:
[----:B------:R-:W-:Y:S05]  /*d5f0*/  BSYNC B0 ;  /* 0x0000000000007941 */ /* 0x000fea0003800000 */
.L_x_2672:
        /* <DEDUP_REMOVED lines=85> */
.L_x_2675:
[----:B------:R-:W-:Y:S05]  /*db50*/  BSYNC B0 ;  /* 0x0000000000007941 */ /* 0x000fea0003800000 */
.L_x_2674:
[----:B-----5:R2:W-:Y:S02]  /*db60*/  STS.128 [R215+0x4000], R24 ;  /* 0x00400018d7007388 */ /* 0x0205e40000000c00 */
.L_x_2669:
[----:B------:R-:W-:Y:S05]  /*db70*/  BSYNC B1 ;  /* 0x0000000000017941 */ /* 0x000fea0003800000 */
.L_x_2668:
        /* <DEDUP_REMOVED lines=92> */
.L_x_2679:
[----:B------:R-:W-:Y:S05]  /*e140*/  BSYNC B0 ;  /* 0x0000000000007941 */ /* 0x000fea0003800000 */
.L_x_2678:
        /* <DEDUP_REMOVED lines=86> */
.L_x_2681:
[----:B------:R-:W-:Y:S05]  /*e6b0*/  BSYNC B0 ;  /* 0x0000000000007941 */ /* 0x000fea0003800000 */
.L_x_2680:
        /* <DEDUP_REMOVED lines=88> */
.L_x_2683:
[----:B------:R-:W-:Y:S05]  /*ec40*/  BSYNC B0 ;  /* 0x0000000000007941 */ /* 0x000fea0003800000 */
.L_x_2682:
[----:B-----5:R1:W-:Y:S02]  /*ec50*/  STS.128 [R215+0x4800], R4 ;  /* 0x00480004d7007388 */ /* 0x0203e40000000c00 */
.L_x_2677:
[----:B------:R-:W-:Y:S05]  /*ec60*/  BSYNC B1 ;  /* 0x0000000000017941 */ /* 0x000fea0003800000 */
.L_x_2676:
        /* <DEDUP_REMOVED lines=93> */
.L_x_2687:
[----:B------:R-:W-:Y:S05]  /*f240*/  BSYNC B0 ;  /* 0x0000000000007941 */ /* 0x000fea0003800000 */
.L_x_2686:
        /* <DEDUP_REMOVED lines=86> */
.L_x_2689:
[----:B------:R-:W-:Y:S05]  /*f7b0*/  BSYNC B0 ;  /* 0x0000000000007941 */ /* 0x000fea0003800000 */
.L_x_2688:
        /* <DEDUP_REMOVED lines=89> */
.L_x_2691:
[----:B------:R-:W-:Y:S05]  /*fd50*/  BSYNC B0 ;  /* 0x0000000000007941 */ /* 0x000fea0003800000 */
.L_x_2690:
[----:B-----5:R1:W-:Y:S02]  /*fd60*/  STS.128 [R215+0x5000], R8 ;  /* 0x00500008d7007388 */ /* 0x0203e40000000c00 */
.L_x_2685:
[----:B------:R-:W-:Y:S05]  /*fd70*/  BSYNC B1 ;  /* 0x0000000000017941 */ /* 0x000fea0003800000 */
.L_x_2684:
        /* <DEDUP_REMOVED lines=92> */
.L_x_2693:
[----:B------:R-:W-:Y:S05]  /*10340*/  BSYNC B0 ;  /* 0x0000000000007941 */ /* 0x000fea0003800000 */
.L_x_2692:
        /* <DEDUP_REMOVED lines=87> */
.L_x_2695:
[----:B------:R-:W-:Y:S05]  /*108c0*/  BSYNC B0 ;  /* 0x0000000000007941 */ /* 0x000fea0003800000 */
.L_x_2694:
        /* <DEDUP_REMOVED lines=91> */
.L_x_2697:
[----:B------:R-:W-:Y:S05]  /*10e80*/  BSYNC B0 ;  /* 0x0000000000007941 */ /* 0x000fea0003800000 */
.L_x_2696:
[----:B-----5:R1:W-:Y:S01]  /*10e90*/  STS.128 [R215+0x5800], R4 ;  /* 0x00580004d7007388 */ /* 0x0203e20000000c00 */
[----:B------:R-:W-:Y:S05]  /*10ea0*/  BRA `(.L_x_2661) ;  /* 0x0000000000a07947 */ /* 0x000fea0003800000 */
.L_x_2635:
        /* <DEDUP_REMOVED lines=8> */
[C---:B----45:R-:W-:Y:S02]  /*10f30*/  @!P6 LEA R8, P2, R160.reuse, R166, 0x1 ;  /* 0x000000a6a008e211 */ /* 0x070fe400078408ff */
        /* <DEDUP_REMOVED lines=31> */
.L_x_2661:
[----:B------:R-:W-:Y:S05]  /*11130*/  BSYNC B2 ;  /* 0x0000000000027941 */ /* 0x000fea0003800000 */
.L_x_2634:
[----:B------:R-:W-:Y:S02]  /*11140*/  VIADD R217, R133, 0xffffffff ;  /* 0xffffffff85d97836 */ /* 0x000fe40000000000 */
[----:B------:R-:W-:Y:S02]  /*11150*/  IMAD.SHL.U32 R200, R158, 0x8, RZ ;  /* 0x000000089ec87824 */ /* 0x000fe400078e00ff */
[----:B------:R-:W-:Y:S02]  /*11160*/  IMAD.SHL.U32 R22, R217, 0x40, RZ ;  /* 0x00000040d9167824 */ /* 0x000fe400078e00ff */
[----:B------:R-:W-:Y:S02]  /*11170*/  IMAD.SHL.U32 R61, R71, 0x40, RZ ;  /* 0x00000040473d7824 */ /* 0x000fe400078e00ff */
[----:B------:R-:W-:-:S03]  /*11180*/  IMAD.IADD R3, R57, 0x1, -R22 ;  /* 0x0000000139037824 */ /* 0x000fc600078e0a16 */
[----:B------:R-:W-:Y:S02]  /*11190*/  LOP3.LUT R61, R61, 0xfffffe00, RZ, 0xc0, !PT ;  /* 0xfffffe003d3d7812 */ /* 0x000fe400078ec0ff */
[-C--:B------:R-:W-:Y:S02]  /*111a0*/  ISETP.GE.AND P6, PT, R0, R3.reuse, PT ;  /* 0x000000030000720c */ /* 0x080fe40003fc6270 */
[-C--:B------:R-:W-:Y:S02]  /*111b0*/  ISETP.GE.AND P5, PT, R2, R3.reuse, PT ;  /* 0x000000030200720c */ /* 0x080fe40003fa6270 */
[-C--:B------:R-:W-:Y:S02]  /*111c0*/  ISETP.GE.AND P1, PT, R158, R3.reuse, PT ;  /* 0x000000039e00720c */ /* 0x080fe40003f26270 */
[-C--:B------:R-:W-:Y:S02]  /*111d0*/  ISETP.GE.AND P4, PT, R16, R3.reuse, PT ;  /* 0x000000031000720c */ /* 0x080fe40003f86270 */
[----:B------:R-:W-:-:S02]  /*111e0*/  ISETP.GE.AND P2, PT, R2, R3, PT ;  /* 0x000000030200720c */ /* 0x000fc40003f46270 */
[----:B------:R-:W-:Y:S02]  /*111f0*/  ISETP.GE.AND P3, PT, R0, R3, PT ;  /* 0x000000030000720c */ /* 0x000fe40003f66270 */
[----:B------:R-:W-:Y:S02]  /*11200*/  SHF.R.S32.HI R0, RZ, 0x4, R75 ;  /* 0x00000004ff007819 */ /* 0x000fe4000001144b */
[C---:B-1----:R-:W-:Y:S02]  /*11210*/  @!P6 LEA R4, P0, R72.reuse, R206, 0x1 ;  /* 0x000000ce4804e211 */ /* 0x042fe400078008ff */
[----:B------:R-:W-:Y:S01]  /*11220*/  LEA.HI R75, R75, R0, RZ, 0x1 ;  /* 0x000000004b4b7211 */ /* 0x000fe200078f08ff */
[----:B------:R-:W-:Y:S01]  /*11230*/  @!PT LDS RZ, [RZ] ;  /* 0x00000000fffff984 */ /* 0x000fe20000000800 */
[----:B------:R-:W-:Y:S01]  /*11240*/  @!PT LDS RZ, [RZ] ;  /* 0x00000000fffff984 */ /* 0x000fe20000000800 */
[----:B------:R-:W-:Y:S01]  /*11250*/  @!PT LDS RZ, [RZ] ;  /* 0x00000000fffff984 */ /* 0x000fe20000000800 */
[----:B------:R-:W-:Y:S01]  /*11260*/  @!P1 LDGSTS.E.BYPASS.LTC128B.128 [R215+0x6000], desc[UR6][R206.64] ;  /* 0x06000000ced79fae */ /* 0x000fe2000b901d46 */
[----:B------:R-:W-:Y:S01]  /*11270*/  @!P6 LEA.HI.X R5, R72, R207, R73, 0x1, P0 ;  /* 0x000000cf4805e211 */ /* 0x000fe200000f0c49 */
[----:B------:R-:W-:Y:S01]  /*11280*/  @!P4 IMAD R2, R135, 0x60, RZ ;  /* 0x000000608702c824 */ /* 0x000fe200078e02ff */
[C---:B--2---:R-:W-:Y:S01]  /*11290*/  @!P5 LEA R8, P0, R134.reuse, R206, 0x6 ;  /* 0x000000ce8608d211 */ /* 0x044fe200078030ff */
[----:B------:R-:W-:Y:S01]  /*112a0*/  @!P4 IMAD.WIDE.U32 R6, R134, 0x60, R206 ;  /* 0x000000608606c825 */ /* 0x000fe200078e00ce */
[----:B------:R-:W-:Y:S01]  /*112b0*/  @!P1 LDGSTS.E.BYPASS.LTC128B.128 [R215+0x8000], desc[UR6][R206.64+0x80] ;  /* 0x08000080ced79fae */ /* 0x000fe2000b901d46 */
[----:B------:R-:W-:-:S02]  /*112c0*/  LOP3.LUT R75, R75, 0xfffffffe, RZ, 0xc0, !PT ;  /* 0xfffffffe4b4b7812 */ /* 0x000fc400078ec0ff */
[----:B------:R-:W-:Y:S01]  /*112d0*/  @!P5 LEA.HI.X R9, R134, R207, R135, 0x6, P0 ;  /* 0x000000cf8609d211 */ /* 0x000fe200000f3487 */
[----:B------:R-:W-:Y:S01]  /*112e0*/  @!P1 LDGSTS.E.BYPASS.LTC128B.128 [R215+0xa000], desc[UR6][R206.64+0x100] ;  /* 0x0a000100ced79fae */ /* 0x000fe2000b901d46 */
[----:B------:R-:W-:Y:S01]  /*112f0*/  @!P4 IMAD.IADD R11, R2, 0x1, R7 ;  /* 0x00000001020bc824 */ /* 0x000fe200078e0207 */
[-C--:B------:R-:W-:Y:S01]  /*11300*/  ISETP.GE.AND P1, PT, R16, R3.reuse, PT ;  /* 0x000000031000720c */ /* 0x080fe20003f26270 */
[----:B------:R-:W-:Y:S01]  /*11310*/  @!P4 IMAD.MOV.U32 R10, RZ, RZ, R6 ;  /* 0x000000ffff0ac224 */ /* 0x000fe200078e0006 */
[----:B------:R-:W-:Y:S01]  /*11320*/  @!P6 LDGSTS.E.BYPASS.LTC128B.128 [R215+0x6800], desc[UR6][R4.64] ;  /* 0x0680000004d7efae */ /* 0x000fe2000b901d46 */
[----:B------:R-:W-:Y:S01]  /*11330*/  IMAD.IADD R75, R0, 0x1, -R75 ;  /* 0x00000001004b7824 */ /* 0x000fe200078e0a4b */
[----:B------:R-:W-:Y:S01]  /*11340*/  ISETP.GE.AND P0, PT, R158, R3, PT ;  /* 0x000000039e00720c */ /* 0x000fe20003f06270 */
[----:B------:R-:W-:Y:S01]  /*11350*/  IMAD.SHL.U32 R0, R68, 0x40, RZ ;  /* 0x0000004044007824 */ /* 0x000fe200078e00ff */
[----:B------:R-:W-:Y:S01]  /*11360*/  @!P6 LDGSTS.E.BYPASS.LTC128B.128 [R215+0x8800], desc[UR6][R4.64+0x80] ;  /* 0x0880008004d7efae */ /* 0x000fe2000b901d46 */
[----:B------:R-:W-:-:S03]  /*11370*/  IMAD.SHL.U32 R3, R74, 0x40, RZ ;  /* 0x000000404a037824 */ /* 0x000fc600078e00ff */
[----:B------:R1:W-:Y:S02]  /*11380*/  @!P6 LDGSTS.E.BYPASS.LTC128B.128 [R215+0xa800], desc[UR6][R4.64+0x100] ;  /* 0x0a80010004d7efae */ /* 0x0003e4000b901d46 */
[----:B------:R-:W-:Y:S01]  /*11390*/  LOP3.LUT R3, R3, 0x1c0, RZ, 0xc0, !PT ;  /* 0x000001c003037812 */ /* 0x000fe200078ec0ff */
[----:B------:R-:W-:Y:S01]  /*113a0*/  IMAD R201, R62, 0x400, R61 ;  /* 0x000004003ec97824 */ /* 0x000fe200078e023d */
[----:B------:R-:W-:Y:S01]  /*113b0*/  @!P5 LDGSTS.E.BYPASS.LTC128B.128 [R215+0x7000], desc[UR6][R8.64] ;  /* 0x0700000008d7dfae */ /* 0x000fe2000b901d46 */
[----:B------:R-:W-:-:S03]  /*113c0*/  @!P1 IMAD.WIDE.U32 R6, R138, 0x60, R208 ;  /* 0x000000608a069825 */ /* 0x000fc600078e00d0 */
[----:B------:R-:W-:Y:S04]  /*113d0*/  @!P5 LDGSTS.E.BYPASS.LTC128B.128 [R215+0x9000], desc[UR6][R8.64+0x80] ;  /* 0x0900008008d7dfae */ /* 0x000fe8000b901d46 */
[----:B------:R2:W-:Y:S04]  /*113e0*/  @!P5 LDGSTS.E.BYPASS.LTC128B.128 [R215+0xb000], desc[UR6][R8.64+0x100] ;  /* 0x0b00010008d7dfae */ /* 0x0005e8000b901d46 */
[----:B------:R-:W-:Y:S04]  /*113f0*/  @!P4 LDGSTS.E.BYPASS.LTC128B.128 [R215+0x7800], desc[UR6][R10.64] ;  /* 0x078000000ad7cfae */ /* 0x000fe8000b901d46 */
[----:B------:R-:W-:Y:S04]  /*11400*/  @!P4 LDGSTS.E.BYPASS.LTC128B.128 [R215+0x9800], desc[UR6][R10.64+0x80] ;  /* 0x098000800ad7cfae */ /* 0x000fe8000b901d46 */
[----:B------:R5:W-:Y:S01]  /*11410*/  @!P4 LDGSTS.E.BYPASS.LTC128B.128 [R215+0xb800], desc[UR6][R10.64+0x100] ;  /* 0x0b8001000ad7cfae */ /* 0x000be2000b901d46 */
[----:B-1----:R-:W-:-:S03]  /*11420*/  LOP3.LUT R5, R0, 0x1c0, RZ, 0xc0, !PT ;  /* 0x000001c000057812 */ /* 0x002fc600078ec0ff */
[----:B------:R-:W0:Y:S01]  /*11430*/  LDGDEPBAR ;  /* 0x00000000000079af */ /* 0x000e220000000000 */
[----:B------:R-:W-:Y:S01]  /*11440*/  IMAD.SHL.U32 R0, R75, 0x8, RZ ;  /* 0x000000084b007824 */ /* 0x000fe200078e00ff */
[----:B------:R-:W-:Y:S02]  /*11450*/  @!P3 LEA R4, P4, R69, R208, 0x1 ;  /* 0x000000d04504b211 */ /* 0x000fe400078808ff */
[----:B------:R-:W3:Y:S01]  /*11460*/  LD.E R2, desc[UR6][R20.64+0x188] ;  /* 0x0001880614027980 */ /* 0x000ee2000c101900 */
[----:B------:R-:W-:Y:S02]  /*11470*/  LOP3.LUT R200, R5, 0x8, R200, 0xf8, !PT ;  /* 0x0000000805c87812 */ /* 0x000fe400078ef8c8 */
[----:B------:R-:W-:Y:S02]  /*11480*/  SHF.R.U32.HI R5, RZ, 0x3, R5 ;  /* 0x00000003ff057819 */ /* 0x000fe40000011605 */
[----:B------:R-:W-:Y:S02]  /*11490*/  LOP3.LUT R0, R3, 0x8, R0, 0xf8, !PT ;  /* 0x0000000803007812 */ /* 0x000fe400078ef800 */
[----:B------:R-:W-:Y:S01]  /*114a0*/  SHF.R.U32.HI R3, RZ, 0x3, R3 ;  /* 0x00000003ff037819 */ /* 0x000fe20000011603 */
[----:B--2---:R-:W-:Y:S01]  /*114b0*/  @!P1 IMAD R8, R139, 0x60, RZ ;  /* 0x000000608b089824 */ /* 0x004fe200078e02ff */
[----:B------:R-:W-:-:S02]  /*114c0*/  LOP3.LUT R200, R200, R5, RZ, 0x3c, !PT ;  /* 0x00000005c8c87212 */ /* 0x000fc400078e3cff */
[----:B------:R-:W-:Y:S01]  /*114d0*/  @!P3 LEA.HI.X R5, R69, R209, R70, 0x1, P4 ;  /* 0x000000d14505b211 */ /* 0x000fe200020f0c46 */
[----:B------:R-:W-:Y:S01]  /*114e0*/  @!P1 IMAD.IADD R9, R8, 0x1, R7 ;  /* 0x0000000108099824 */ /* 0x000fe200078e0207 */
[----:B------:R-:W-:Y:S01]  /*114f0*/  LOP3.LUT R0, R0, R3, RZ, 0x3c, !PT ;  /* 0x0000000300007212 */ /* 0x000fe200078e3cff */
[----:B------:R-:W-:Y:S02]  /*11500*/  IMAD R200, R75, 0x200, R200 ;  /* 0x000002004bc87824 */ /* 0x000fe400078e02c8 */
[----:B------:R-:W-:Y:S01]  /*11510*/  @!P1 IMAD.MOV.U32 R8, RZ, RZ, R6 ;  /* 0x000000ffff089224 */ /* 0x000fe200078e0006 */
[----:B-----5:R-:W-:Y:S01]  /*11520*/  @!P2 LEA R10, P4, R138, R208, 0x6 ;  /* 0x000000d08a0aa211 */ /* 0x020fe200078830ff */
        /* <DEDUP_REMOVED lines=43> */
[----:B------:R-:W1:Y:S01]  /*117e0*/  LDSM.16.M88.4 R32, [R200+0x6000] ;  /* 0x00600000c820783b */ /* 0x000e620000000200 */
[----:B------:R-:W-:Y:S01]  /*117f0*/  R2P PR, R68, 0x6 ;  /* 0x0000000644007804 */ /* 0x000fe20000000000 */
[----:B------:R-:W-:-:S02]  /*11800*/  VIADD R3, R200, 0x6000 ;  /* 0x00006000c8037836 */ /* 0x000fc40000000000 */
[----:B------:R-:W-:Y:S01]  /*11810*/  VIADD R198, R200, 0x6020 ;  /* 0x00006020c8c67836 */ /* 0x000fe20000000000 */
[----:B------:R-:W5:Y:S01]  /*11820*/  LD.E R23, desc[UR6][R20.64+0x18c] ;  /* 0x00018c0614177980 */ /* 0x000f62000c101900 */
[----:B------:R-:W-:-:S03]  /*11830*/  IMAD R199, R58, 0x2, R201 ;  /* 0x000000023ac77824 */ /* 0x000fc600078e02c9 */
[----:B------:R-:W1:Y:S04]  /*11840*/  LDSM.16.M88.4 R52, [R200+0x6800] ;  /* 0x00680000c834783b */ /* 0x000e680000000200 */
[----:B------:R-:W-:Y:S01]  /*11850*/  LDSM.16.M88.4 R12, [R199] ;  /* 0x00000000c70c783b */ /* 0x000fe20000000200 */
[----:B------:R-:W-:-:S03]  /*11860*/  @P1 VIADD R198, R3, 0xffffffe0 ;  /* 0xffffffe003c61836 */ /* 0x000fc60000000000 */
[----:B------:R-:W1:Y:S04]  /*11870*/  LDSM.16.M88.4 R72, [R200+0x7000] ;  /* 0x00700000c848783b */ /* 0x000e680000000200 */
[----:B--2---:R-:W2:Y:S01]  /*11880*/  LDSM.16.M88.4 R8, [R198] ;  /* 0x00000000c608783b */ /* 0x004ea20000000200 */
[----:B------:R-:W-:-:S03]  /*11890*/  IMAD.MOV.U32 R3, RZ, RZ, 0x40 ;  /* 0x00000040ff037424 */ /* 0x000fc600078e00ff */
[----:B------:R-:W2:Y:S02]  /*118a0*/  LDSM.16.M88.4 R16, [R200+0x7800] ;  /* 0x00780000c810783b */ /* 0x000ea40000000200 */
[----:B------:R-:W-:Y:S01]  /*118b0*/  SEL R3, R3, 0xffffffc0, !P2 ;  /* 0xffffffc003037807 */ /* 0x000fe20005000000 */
[----:B------:R-:W-:Y:S01]  /*118c0*/  IMAD R197, R56, 0x2, R201 ;  /* 0x0000000238c57824 */ /* 0x000fe200078e02c9 */
[----:B------:R-:W-:Y:S03]  /*118d0*/  LDSM.16.M88.4 R84, [R198+0x800] ;  /* 0x00080000c654783b */ /* 0x000fe60000000200 */
[----:B------:R-:W-:Y:S01]  /*118e0*/  IMAD.IADD R195, R200, 0x1, R3 ;  /* 0x00000001c8c37824 */ /* 0x000fe200078e0203 */
[----:B------:R-:W-:Y:S04]  /*118f0*/  LDSM.16.M88.4 R92, [R197] ;  /* 0x00000000c55c783b */ /* 0x000fe80000000200 */
[----:B---34-:R-:W3:Y:S01]  /*11900*/  LDSM.16.M88.4 R28, [R195+0x6000] ;  /* 0x00600000c31c783b */ /* 0x018ee20000000200 */
[C---:B-1----:R-:W-:Y:S03]  /*11910*/  HMMA.16816.F32.BF16 R24, R4.reuse, R32, RZ ;  /* 0x000000200418723c */ /* 0x042fe600000418ff */
[----:B------:R-:W1:Y:S04]  /*11920*/  LDSM.16.M88.4 R80, [R198+0x1000] ;  /* 0x00100000c650783b */ /* 0x000e680000000200 */
[----:B------:R-:W4:Y:S01]  /*11930*/  LDSM.16.M88.4 R36, [R198+0x1800] ;  /* 0x00180000c624783b */ /* 0x000f220000000200 */
[----:B------:R-:W-:Y:S01]  /*11940*/  HMMA.16816.F32.BF16 R32, R4, R34, RZ ;  /* 0x000000220420723c */ /* 0x000fe200000418ff */
[----:B------:R-:W-:-:S02]  /*11950*/  IMAD R196, R56, 0x2, R199 ;  /* 0x0000000238c47824 */ /* 0x000fc400078e02c7 */
[----:B------:R-:W-:Y:S01]  /*11960*/  IMAD.IADD R191, R3, 0x1, R198 ;  /* 0x0000000103bf7824 */ /* 0x000fe200078e02c6 */
[----:B------:R-:W-:Y:S02]  /*11970*/  LDSM.16.M88.4 R48, [R195+0x7000] ;  /* 0x00700000c330783b */ /* 0x000fe40000000200 */
[C---:B------:R-:W-:Y:S02]  /*11980*/  HMMA.16816.F32.BF16 R40, R4.reuse, R52, RZ ;  /* 0x000000340428723c */ /* 0x040fe400000418ff */
[----:B------:R-:W-:Y:S04]  /*11990*/  LDSM.16.M88.4 R64, [R195+0x6800] ;  /* 0x00680000c340783b */ /* 0x000fe80000000200 */
[----:B------:R-:W-:Y:S01]  /*119a0*/  HMMA.16816.F32.BF16 R76, R4, R72, RZ ;  /* 0x00000048044c723c */ /* 0x000fe200000418ff */
[----:B------:R-:W-:Y:S04]  /*119b0*/  LDSM.16.M88.4 R44, [R195+0x7800] ;  /* 0x00780000c32c783b */ /* 0x000fe80000000200 */
[----:B------:R-:W-:Y:S01]  /*119c0*/  LDSM.16.M88.4 R96, [R199+0x2000] ;  /* 0x00200000c760783b */ /* 0x000fe20000000200 */
[C---:B--2---:R-:W-:Y:S03]  /*119d0*/  HMMA.16816.F32.BF16 R24, R12.reuse, R8, R24 ;  /* 0x000000080c18723c */ /* 0x044fe60000041818 */
[----:B------:R-:W-:Y:S03]  /*119e0*/  LDSM.16.M88.4 R88, [R197+0x2000] ;  /* 0x00200000c558783b */ /* 0x000fe60000000200 */
[----:B------:R-:W-:Y:S01]  /*119f0*/  HMMA.16816.F32.BF16 R32, R12, R10, R32 ;  /* 0x0000000a0c20723c */ /* 0x000fe20000041820 */
[----:B------:R-:W-:Y:S04]  /*11a00*/  LDSM.16.M88.4 R8, [R196] ;  /* 0x00000000c408783b */ /* 0x000fe80000000200 */
[----:B------:R-:W-:Y:S01]  /*11a10*/  LDSM.16.M88.4 R100, [R191+0x1000] ;  /* 0x00100000bf64783b */ /* 0x000fe20000000200 */
[C---:B------:R-:W-:Y:S03]  /*11a20*/  HMMA.16816.F32.BF16 R52, R4.reuse, R54, RZ ;  /* 0x000000360434723c */ /* 0x040fe600000418ff */
[----:B------:R-:W-:Y:S03]  /*11a30*/  LDSM.16.M88.4 R104, [R198+0x4000] ;  /* 0x00400000c668783b */ /* 0x000fe60000000200 */
[C---:B------:R-:W-:Y:S01]  /*11a40*/  HMMA.16816.F32.BF16 R72, R4.reuse, R74, RZ ;  /* 0x0000004a0448723c */ /* 0x040fe200000418ff */
[----:B------:R-:W-:Y:S04]  /*11a50*/  LDSM.16.M88.4 R108, [R191+0x2800] ;  /* 0x00280000bf6c783b */ /* 0x000fe80000000200 */
[----:B------:R-:W0:Y:S01]  /*11a60*/  LDGDEPBAR ;  /* 0x00000000000079af */ /* 0x000e220000000000 */
[C---:B------:R-:W-:Y:S06]  /*11a70*/  HMMA.16816.F32.BF16 R68, R4.reuse, R16, RZ ;  /* 0x000000100444723c */ /* 0x040fec00000418ff */
[----:B------:R-:W-:Y:S01]  /*11a80*/  HMMA.16816.F32.BF16 R4, R4, R18, RZ ;  /* 0x000000120404723c */ /* 0x000fe200000418ff */
[----:B------:R-:W2:Y:S05]  /*11a90*/  LDSM.16.M88.4 R16, [R191] ;  /* 0x00000000bf10783b */ /* 0x000eaa0000000200 */
[C---:B---3--:R-:W-:Y:S06]  /*11aa0*/  HMMA.16816.F32.BF16 R24, R92.reuse, R28, R24 ;  /* 0x0000001c5c18723c */ /* 0x048fec0000041818 */
[----:B------:R-:W-:Y:S01]  /*11ab0*/  HMMA.16816.F32.BF16 R32, R92, R30, R32 ;  /* 0x0000001e5c20723c */ /* 0x000fe20000041820 */
[----:B------:R-:W-:Y:S05]  /*11ac0*/  LDSM.16.M88.4 R28, [R191+0x800] ;  /* 0x00080000bf1c783b */ /* 0x000fea0000000200 */
[C---:B------:R-:W-:Y:S06]  /*11ad0*/  HMMA.16816.F32.BF16 R40, R12.reuse, R84, R40 ;  /* 0x000000540c28723c */ /* 0x040fec0000041828 */
[C---:B------:R-:W-:Y:S01]  /*11ae0*/  HMMA.16816.F32.BF16 R52, R12.reuse, R86, R52 ;  /* 0x000000560c34723c */ /* 0x040fe20000041834 */
[----:B------:R-:W-:Y:S05]  /*11af0*/  LDSM.16.M88.4 R84, [R200+0x9000] ;  /* 0x00900000c854783b */ /* 0x000fea0000000200 */
[C---:B-1----:R-:W-:Y:S06]  /*11b00*/  HMMA.16816.F32.BF16 R76, R12.reuse, R80, R76 ;  /* 0x000000500c4c723c */ /* 0x042fec000004184c */
[C---:B------:R-:W-:Y:S01]  /*11b10*/  HMMA.16816.F32.BF16 R72, R12.reuse, R82, R72 ;  /* 0x000000520c48723c */ /* 0x040fe20000041848 */
[----:B------:R-:W-:Y:S05]  /*11b20*/  LDSM.16.M88.4 R80, [R195+0x8000] ;  /* 0x00800000c350783b */ /* 0x000fea0000000200 */
[C---:B----4-:R-:W-:Y:S06]  /*11b30*/  HMMA.16816.F32.BF16 R68, R12.reuse, R36, R68 ;  /* 0x000000240c44723c */ /* 0x050fec0000041844 */
[----:B------:R-:W-:Y:S01]  /*11b40*/  HMMA.16816.F32.BF16 R4, R12, R38, R4 ;  /* 0x000000260c04723c */ /* 0x000fe20000041804 */
[----:B------:R-:W-:Y:S04]  /*11b50*/  LDSM.16.M88.4 R36, [R201+0x2000] ;  /* 0x00200000c924783b */ /* 0x000fe80000000200 */
[----:B------:R-:W1:Y:S01]  /*11b60*/  LDSM.16.M88.4 R12, [R200+0x8000] ;  /* 0x00800000c80c783b */ /* 0x000e620000000200 */
[C---:B--2---:R-:W-:Y:S06]  /*11b70*/  HMMA.16816.F32.BF16 R24, R8.reuse, R16, R24 ;  /* 0x000000100818723c */ /* 0x044fec0000041818 */
[----:B------:R-:W-:Y:S01]  /*11b80*/  HMMA.16816.F32.BF16 R32, R8, R18, R32 ;  /* 0x000000120820723c */ /* 0x000fe20000041820 */
[----:B------:R-:W-:Y:S05]  /*11b90*/  LDSM.16.M88.4 R16, [R191+0x1800] ;  /* 0x00180000bf10783b */ /* 0x000fea0000000200 */
[C---:B------:R-:W-:Y:S06]  /*11ba0*/  HMMA.16816.F32.BF16 R76, R92.reuse, R48, R76 ;  /* 0x000000305c4c723c */ /* 0x040fec000004184c */
[C---:B------:R-:W-:Y:S01]  /*11bb0*/  HMMA.16816.F32.BF16 R72, R92.reuse, R50, R72 ;  /* 0x000000325c48723c */ /* 0x040fe20000041848 */
[----:B------:R-:W2:Y:S05]  /*11bc0*/  LDSM.16.M88.4 R48, [R198+0x2000] ;  /* 0x00200000c630783b */ /* 0x000eaa0000000200 */
[C---:B------:R-:W-:Y:S06]  /*11bd0*/  HMMA.16816.F32.BF16 R40, R92.reuse, R64, R40 ;  /* 0x000000405c28723c */ /* 0x040fec0000041828 */
[----:B------:R-:W-:Y:S01]  /*11be0*/  HMMA.16816.F32.BF16 R52, R92, R66, R52 ;  /* 0x000000425c34723c */ /* 0x000fe20000041834 */
[----:B------:R-:W-:Y:S05]  /*11bf0*/  LDSM.16.M88.4 R64, [R196+0x2000] ;  /* 0x00200000c440783b */ /* 0x000fea0000000200 */
[C---:B-1----:R-:W-:Y:S06]  /*11c00*/  HMMA.16816.F32.BF16 R24, R36.reuse, R12, R24 ;  /* 0x0000000c2418723c */ /* 0x042fec0000041818 */
[----:B------:R-:W-:Y:S01]  /*11c10*/  HMMA.16816.F32.BF16 R32, R36, R14, R32 ;  /* 0x0000000e2420723c */ /* 0x000fe20000041820 */
[----:B------:R-:W-:Y:S05]  /*11c20*/  LDSM.16.M88.4 R12, [R198+0x2800] ;  /* 0x00280000c60c783b */ /* 0x000fea0000000200 */
[C---:B------:R-:W-:Y:S06]  /*11c30*/  HMMA.16816.F32.BF16 R68, R92.reuse, R44, R68 ;  /* 0x0000002c5c44723c */ /* 0x040fec0000041844 */
[----:B------:R-:W-:Y:S01]  /*11c40*/  HMMA.16816.F32.BF16 R92, R92, R46, R4 ;  /* 0x0000002e5c5c723c */ /* 0x000fe20000041804 */
[----:B------:R-:W1:Y:S04]  /*11c50*/  LDSM.16.M88.4 R4, [R200+0x8800] ;  /* 0x00880000c804783b */ /* 0x000e680000000200 */
[----:B------:R-:W-:Y:S01]  /*11c60*/  LDSM.16.M88.4 R44, [R200+0x9800] ;  /* 0x00980000c82c783b */ /* 0x000fe20000000200 */
[----:B--2---:R-:W-:Y:S06]  /*11c70*/  HMMA.16816.F32.BF16 R24, R96, R48, R24 ;  /* 0x000000306018723c */ /* 0x004fec0000041818 */
[C---:B------:R-:W-:Y:S06]  /*11c80*/  HMMA.16816.F32.BF16 R40, R8.reuse, R28, R40 ;  /* 0x0000001c0828723c */ /* 0x040fec0000041828 */
[----:B------:R-:W-:Y:S01]  /*11c90*/  HMMA.16816.F32.BF16 R52, R8, R30, R52 ;  /* 0x0000001e0834723c */ /* 0x000fe20000041834 */
[----:B------:R-:W2:Y:S05]  /*11ca0*/  LDSM.16.M88.4 R28, [R191+0x2000] ;  /* 0x00200000bf1c783b */ /* 0x000eaa0000000200 */
[----:B------:R-:W-:Y:S01]  /*11cb0*/  HMMA.16816.F32.BF16 R32, R96, R50, R32 ;  /* 0x000000326020723c */ /* 0x000fe20000041820 */
[----:B------:R-:W-:Y:S05]  /*11cc0*/  LDSM.16.M88.4 R48, [R201+0x4000] ;  /* 0x00400000c930783b */ /* 0x000fea0000000200 */
[----:B------:R-:W-:Y:S06]  /*11cd0*/  HMMA.16816.F32.BF16 R24, R88, R80, R24 ;  /* 0x000000505818723c */ /* 0x000fec0000041818 */
[----:B------:R-:W-:Y:S06]  /*11ce0*/  HMMA.16816.F32.BF16 R76, R8, R100, R76 ;  /* 0x00000064084c723c */ /* 0x000fec000004184c */
[C---:B-1----:R-:W-:Y:S06]  /*11cf0*/  HMMA.16816.F32.BF16 R40, R36.reuse, R4, R40 ;  /* 0x000000042428723c */ /* 0x042fec0000041828 */
[----:B------:R-:W-:Y:S01]  /*11d00*/  HMMA.16816.F32.BF16 R52, R36, R6, R52 ;  /* 0x000000062434723c */ /* 0x000fe20000041834 */
[----:B------:R-:W1:Y:S05]  /*11d10*/  LDSM.16.M88.4 R4, [R200+0xa000] ;  /* 0x00a00000c804783b */ /* 0x000e6a0000000200 */
[----:B------:R-:W-:Y:S01]  /*11d20*/  HMMA.16816.F32.BF16 R32, R88, R82, R32 ;  /* 0x000000525820723c */ /* 0x000fe20000041820 */
[----:B------:R-:W-:Y:S05]  /*11d30*/  LDSM.16.M88.4 R80, [R195+0x9800] ;  /* 0x00980000c350783b */ /* 0x000fea0000000200 */
[C---:B------:R-:W-:Y:S01]  /*11d40*/  HMMA.16816.F32.BF16 R72, R8.reuse, R102, R72 ;  /* 0x000000660848723c */ /* 0x040fe20000041848 */
[----:B------:R-:W-:Y:S05]  /*11d50*/  LDSM.16.M88.4 R100, [R198+0x3800] ;  /* 0x00380000c664783b */ /* 0x000fea0000000200 */
[C---:B------:R-:W-:Y:S06]  /*11d60*/  HMMA.16816.F32.BF16 R68, R8.reuse, R16, R68 ;  /* 0x000000100844723c */ /* 0x040fec0000041844 */
[----:B------:R-:W-:Y:S01]  /*11d70*/  HMMA.16816.F32.BF16 R92, R8, R18, R92 ;  /* 0x00000012085c723c */ /* 0x000fe2000004185c */
[----:B------:R-:W3:Y:S04]  /*11d80*/  LDSM.16.M88.4 R16, [R195+0x8800] ;  /* 0x00880000c310783b */ /* 0x000ee80000000200 */
[----:B------:R-:W4:Y:S01]  /*11d90*/  LDSM.16.M88.4 R8, [R198+0x3000] ;  /* 0x00300000c608783b */ /* 0x000f220000000200 */
[----:B--2---:R-:W-:Y:S06]  /*11da0*/  HMMA.16816.F32.BF16 R24, R64, R28, R24 ;  /* 0x0000001c4018723c */ /* 0x004fec0000041818 */
[C---:B------:R-:W-:Y:S06]  /*11db0*/  HMMA.16816.F32.BF16 R40, R96.reuse, R12, R40 ;  /* 0x0000000c6028723c */ /* 0x040fec0000041828 */
[----:B------:R-:W-:Y:S01]  /*11dc0*/  HMMA.16816.F32.BF16 R52, R96, R14, R52 ;  /* 0x0000000e6034723c */ /* 0x000fe20000041834 */
[----:B------:R-:W2:Y:S05]  /*11dd0*/  LDSM.16.M88.4 R12, [R199+0x4000] ;  /* 0x00400000c70c783b */ /* 0x000eaa0000000200 */
[----:B------:R-:W-:Y:S01]  /*11de0*/  HMMA.16816.F32.BF16 R32, R64, R30, R32 ;  /* 0x0000001e4020723c */ /* 0x000fe20000041820 */
[----:B------:R-:W-:Y:S05]  /*11df0*/  LDSM.16.M88.4 R28, [R195+0xa000] ;  /* 0x00a00000c31c783b */ /* 0x000fea0000000200 */
[C---:B------:R-:W-:Y:S06]  /*11e00*/  HMMA.16816.F32.BF16 R76, R36.reuse, R84, R76 ;  /* 0x00000054244c723c */ /* 0x040fec000004184c */
[----:B------:R-:W-:Y:S01]  /*11e10*/  HMMA.16816.F32.BF16 R72, R36, R86, R72 ;  /* 0x000000562448723c */ /* 0x000fe20000041848 */
[----:B------:R-:W-:Y:S05]  /*11e20*/  LDSM.16.M88.4 R84, [R195+0x9000] ;  /* 0x00900000c354783b */ /* 0x000fea0000000200 */
[----:B-1----:R-:W-:Y:S06]  /*11e30*/  HMMA.16816.F32.BF16 R24, R48, R4, R24 ;  /* 0x000000043018723c */ /* 0x002fec0000041818 */
[C---:B---3--:R-:W-:Y:S06]  /*11e40*/  HMMA.16816.F32.BF16 R40, R88.reuse, R16, R40 ;  /* 0x000000105828723c */ /* 0x048fec0000041828 */
[----:B------:R-:W-:Y:S01]  /*11e50*/  HMMA.16816.F32.BF16 R52, R88, R18, R52 ;  /* 0x000000125834723c */ /* 0x000fe20000041834 */
[----:B------:R-:W-:Y:S05]  /*11e60*/  LDSM.16.M88.4 R16, [R191+0x4000] ;  /* 0x00400000bf10783b */ /* 0x000fea0000000200 */
[----:B------:R-:W-:Y:S01]  /*11e70*/  HMMA.16816.F32.BF16 R32, R48, R6, R32 ;  /* 0x000000063020723c */ /* 0x000fe20000041820 */
[----:B------:R-:W-:Y:S05]  /*11e80*/  LDSM.16.M88.4 R4, [R196+0x4000] ;  /* 0x00400000c404783b */ /* 0x000fea0000000200 */
[C---:B----4-:R-:W-:Y:S06]  /*11e90*/  HMMA.16816.F32.BF16 R76, R96.reuse, R8, R76 ;  /* 0x00000008604c723c */ /* 0x050fec000004184c */
[----:B------:R-:W-:Y:S01]  /*11ea0*/  HMMA.16816.F32.BF16 R72, R96, R10, R72 ;  /* 0x0000000a6048723c */ /* 0x000fe20000041848 */
[----:B------:R-:W1:Y:S05]  /*11eb0*/  LDSM.16.M88.4 R8, [R197+0x4000] ;  /* 0x00400000c508783b */ /* 0x000e6a0000000200 */
[C---:B------:R-:W-:Y:S06]  /*11ec0*/  HMMA.16816.F32.BF16 R68, R36.reuse, R44, R68 ;  /* 0x0000002c2444723c */ /* 0x040fec0000041844 */
[----:B------:R-:W-:Y:S01]  /*11ed0*/  HMMA.16816.F32.BF16 R92, R36, R46, R92 ;  /* 0x0000002e245c723c */ /* 0x000fe2000004185c */
[----:B------:R-:W3:Y:S04]  /*11ee0*/  LDSM.16.M88.4 R44, [R200+0xa800] ;  /* 0x00a80000c82c783b */ /* 0x000ee80000000200 */
[----:B------:R-:W4:Y:S01]  /*11ef0*/  LDSM.16.M88.4 R36, [R198+0x4800] ;  /* 0x00480000c624783b */ /* 0x000f220000000200 */
[----:B--2---:R-:W-:Y:S06]  /*11f00*/  HMMA.16816.F32.BF16 R24, R12, R104, R24 ;  /* 0x000000680c18723c */ /* 0x004fec0000041818 */
[C---:B------:R-:W-:Y:S06]  /*11f10*/  HMMA.16816.F32.BF16 R40, R64.reuse, R108, R40 ;  /* 0x0000006c4028723c */ /* 0x040fec0000041828 */
[----:B------:R-:W-:Y:S06]  /*11f20*/  HMMA.16816.F32.BF16 R52, R64, R110, R52 ;  /* 0x0000006e4034723c */ /* 0x000fec0000041834 */
[----:B------:R-:W-:Y:S06]  /*11f30*/  HMMA.16816.F32.BF16 R32, R12, R106, R32 ;  /* 0x0000006a0c20723c */ /* 0x000fec0000041820 */
[----:B-1----:R-:W-:Y:S06]  /*11f40*/  HMMA.16816.F32.BF16 R24, R8, R28, R24 ;  /* 0x0000001c0818723c */ /* 0x002fec0000041818 */
[C---:B---3--:R-:W-:Y:S06]  /*11f50*/  HMMA.16816.F32.BF16 R40, R48.reuse, R44, R40 ;  /* 0x0000002c3028723c */ /* 0x048fec0000041828 */
[----:B------:R-:W-:Y:S01]  /*11f60*/  HMMA.16816.F32.BF16 R52, R48, R46, R52 ;  /* 0x0000002e3034723c */ /* 0x000fe20000041834 */
[----:B------:R-:W-:Y:S05]  /*11f70*/  LDSM.16.M88.4 R44, [R200+0xb000] ;  /* 0x00b00000c82c783b */ /* 0x000fea0000000200 */
[----:B------:R-:W-:Y:S01]  /*11f80*/  HMMA.16816.F32.BF16 R32, R8, R30, R32 ;  /* 0x0000001e0820723c */ /* 0x000fe20000041820 */
[----:B------:R-:W-:Y:S05]  /*11f90*/  LDSM.16.M88.4 R28, [R191+0x4800] ;  /* 0x00480000bf1c783b */ /* 0x000fea0000000200 */
[C---:B------:R-:W-:Y:S06]  /*11fa0*/  HMMA.16816.F32.BF16 R68, R96.reuse, R100, R68 ;  /* 0x000000646044723c */ /* 0x040fec0000041844 */
[----:B------:R-:W-:Y:S01]  /*11fb0*/  HMMA.16816.F32.BF16 R92, R96, R102, R92 ;  /* 0x00000066605c723c */ /* 0x000fe2000004185c */
[----:B------:R-:W-:Y:S05]  /*11fc0*/  LDSM.16.M88.4 R96, [R191+0x3000] ;  /* 0x00300000bf60783b */ /* 0x000fea0000000200 */
[----:B------:R-:W-:Y:S01]  /*11fd0*/  HMMA.16816.F32.BF16 R100, R88, R84, R76 ;  /* 0x000000545864723c */ /* 0x000fe2000004184c */
[----:B------:R-:W1:Y:S05]  /*11fe0*/  LDSM.16.M88.4 R76, [R195+0xa800] ;  /* 0x00a80000c34c783b */ /* 0x000e6a0000000200 */
[----:B------:R-:W-:Y:S06]  /*11ff0*/  HMMA.16816.F32.BF16 R24, R4, R16, R24 ;  /* 0x000000100418723c */ /* 0x000fec0000041818 */
[C---:B----4-:R-:W-:Y:S06]  /*12000*/  HMMA.16816.F32.BF16 R40, R12.reuse, R36, R40 ;  /* 0x000000240c28723c */ /* 0x050fec0000041828 */
[----:B------:R-:W-:Y:S01]  /*12010*/  HMMA.16816.F32.BF16 R52, R12, R38, R52 ;  /* 0x000000260c34723c */ /* 0x000fe20000041834 */
[----:B------:R-:W-:Y:S05]  /*12020*/  LDSM.16.M88.4 R36, [R198+0x5000] ;  /* 0x00500000c624783b */ /* 0x000fea0000000200 */
[----:B------:R-:W-:Y:S01]  /*12030*/  HMMA.16816.F32.BF16 R32, R4, R18, R32 ;  /* 0x000000120420723c */ /* 0x000fe20000041820 */
[----:B------:R-:W2:Y:S05]  /*12040*/  LDSM.16.M88.4 R16, [R191+0x3800] ;  /* 0x00380000bf10783b */ /* 0x000eaa0000000200 */
[----:B------:R-:W-:Y:S01]  /*12050*/  HMMA.16816.F32.BF16 R72, R88, R86, R72 ;  /* 0x000000565848723c */ /* 0x000fe20000041848 */
[----:B-----5:R-:W-:-:S05]  /*12060*/  FMUL.FTZ R25, R25, R23 ;  /* 0x0000001719197220 */ /* 0x020fca0000410000 */
[C---:B------:R-:W-:Y:S06]  /*12070*/  HMMA.16816.F32.BF16 R68, R88.reuse, R80, R68 ;  /* 0x000000505844723c */ /* 0x040fec0000041844 */
[----:B------:R-:W-:Y:S01]  /*12080*/  HMMA.16816.F32.BF16 R92, R88, R82, R92 ;  /* 0x00000052585c723c */ /* 0x000fe2000004185c */
[-C--:B------:R-:W-:Y:S01]  /*12090*/  FMUL.FTZ R3, R24, R23.reuse ;  /* 0x0000001718037220 */ /* 0x080fe20000410000 */
[----:B------:R-:W-:-:S04]  /*120a0*/  FMUL.FTZ R60, R26, R23 ;  /* 0x000000171a3c7220 */ /* 0x000fc80000410000 */
[C---:B-1----:R-:W-:Y:S01]  /*120b0*/  HMMA.16816.F32.BF16 R40, R8.reuse, R76, R40 ;  /* 0x0000004c0828723c */ /* 0x042fe20000041828 */
[----:B------:R1:W3:Y:S05]  /*120c0*/  MUFU.TANH R76, R25 ;  /* 0x00000019004c7308 */ /* 0x0002ea0000002400 */
[----:B------:R-:W-:Y:S01]  /*120d0*/  HMMA.16816.F32.BF16 R52, R8, R78, R52 ;  /* 0x0000004e0834723c */ /* 0x000fe20000041834 */
[----:B------:R-:W-:-:S05]  /*120e0*/  FMUL.FTZ R77, R27, R23 ;  /* 0x000000171b4d7220 */ /* 0x000fca0000410000 */
[C---:B------:R-:W-:Y:S01]  /*120f0*/  HMMA.16816.F32.BF16 R100, R64.reuse, R96, R100 ;  /* 0x000000604064723c */ /* 0x040fe20000041864 */
[----:B-1----:R-:W1:Y:S05]  /*12100*/  LDSM.16.M88.4 R24, [R200+0xb800] ;  /* 0x00b80000c818783b */ /* 0x002e6a0000000200 */
[C---:B------:R-:W-:Y:S01]  /*12110*/  HMMA.16816.F32.BF16 R96, R64.reuse, R98, R72 ;  /* 0x000000624060723c */ /* 0x040fe20000041848 */
[----:B------:R-:W-:Y:S05]  /*12120*/  LDSM.16.M88.4 R72, [R195+0xb000] ;  /* 0x00b00000c348783b */ /* 0x000fea0000000200 */
[C---:B--2---:R-:W-:Y:S06]  /*12130*/  HMMA.16816.F32.BF16 R68, R64.reuse, R16, R68 ;  /* 0x000000104044723c */ /* 0x044fec0000041844 */
[----:B------:R-:W-:Y:S01]  /*12140*/  HMMA.16816.F32.BF16 R92, R64, R18, R92 ;  /* 0x00000012405c723c */ /* 0x000fe2000004185c */
[----:B------:R-:W-:Y:S05]  /*12150*/  LDSM.16.M88.4 R16, [R195+0xb800] ;  /* 0x00b80000c310783b */ /* 0x000fea0000000200 */
[C---:B------:R-:W-:Y:S06]  /*12160*/  HMMA.16816.F32.BF16 R40, R4.reuse, R28, R40 ;  /* 0x0000001c0428723c */ /* 0x040fec0000041828 */
[----:B------:R-:W-:Y:S01]  /*12170*/  HMMA.16816.F32.BF16 R52, R4, R30, R52 ;  /* 0x0000001e0434723c */ /* 0x000fe20000041834 */
[----:B------:R-:W2:Y:S05]  /*12180*/  LDSM.16.M88.4 R28, [R198+0x5800] ;  /* 0x00580000c61c783b */ /* 0x000eaa0000000200 */
[C---:B------:R-:W-:Y:S06]  /*12190*/  HMMA.16816.F32.BF16 R100, R48.reuse, R44, R100 ;  /* 0x0000002c3064723c */ /* 0x040fec0000041864 */
[C---:B------:R-:W-:Y:S01]  /*121a0*/  HMMA.16816.F32.BF16 R96, R48.reuse, R46, R96 ;  /* 0x0000002e3060723c */ /* 0x040fe20000041860 */
[----:B------:R-:W4:Y:S05]  /*121b0*/  LDSM.16.M88.4 R44, [R191+0x5000] ;  /* 0x00500000bf2c783b */ /* 0x000f2a0000000200 */
[C---:B-1----:R-:W-:Y:S06]  /*121c0*/  HMMA.16816.F32.BF16 R68, R48.reuse, R24, R68 ;  /* 0x000000183044723c */ /* 0x042fec0000041844 */
[----:B------:R-:W-:Y:S01]  /*121d0*/  HMMA.16816.F32.BF16 R92, R48, R26, R92 ;  /* 0x0000001a305c723c */ /* 0x000fe2000004185c */
[----:B------:R-:W-:-:S04]  /*121e0*/  SHF.R.S32.HI R24, RZ, 0x1f, R59 ;  /* 0x0000001fff187819 */ /* 0x000fc8000001143b */
[----:B------:R-:W-:Y:S01]  /*121f0*/  LEA.HI R24, R24, R59, RZ, 0x5 ;  /* 0x0000003b18187211 */ /* 0x000fe200078f28ff */
[----:B------:R-:W-:Y:S03]  /*12200*/  HMMA.16816.F32.BF16 R100, R12, R36, R100 ;  /* 0x000000240c64723c */ /* 0x000fe60000041864 */
[----:B------:R-:W-:-:S05]  /*12210*/  LOP3.LUT R24, R24, 0xffffffe0, RZ, 0xc0, !PT ;  /* 0xffffffe018187812 */ /* 0x000fca00078ec0ff */
[----:B------:R-:W-:Y:S01]  /*12220*/  IMAD.IADD R24, R59, 0x1, -R24 ;  /* 0x000000013b187824 */ /* 0x000fe200078e0a18 */
[C---:B------:R-:W-:Y:S04]  /*12230*/  HMMA.16816.F32.BF16 R96, R12.reuse, R38, R96 ;  /* 0x000000260c60723c */ /* 0x040fe80000041860 */
[----:B------:R-:W-:Y:S02]  /*12240*/  SHF.R.S32.HI R25, RZ, 0x1f, R24 ;  /* 0x0000001fff197819 */ /* 0x000fe40000011418 */
[----:B--2---:R-:W-:Y:S02]  /*12250*/  HMMA.16816.F32.BF16 R68, R12, R28, R68 ;  /* 0x0000001c0c44723c */ /* 0x004fe40000041844 */
[----:B------:R-:W-:-:S04]  /*12260*/  LEA.HI R25, R25, R24, RZ, 0x2 ;  /* 0x0000001819197211 */ /* 0x000fc800078f10ff */
[----:B------:R-:W-:Y:S01]  /*12270*/  HMMA.16816.F32.BF16 R92, R12, R30, R92 ;  /* 0x0000001e0c5c723c */ /* 0x000fe2000004185c */
[----:B------:R-:W-:Y:S01]  /*12280*/  FMUL.FTZ R39, R43, R23 ;  /* 0x000000172b277220 */ /* 0x000fe20000410000 */
[----:B------:R-:W-:Y:S02]  /*12290*/  SHF.R.S32.HI R43, RZ, 0x2, R25 ;  /* 0x00000002ff2b7819 */ /* 0x000fe40000011419 */
[----:B------:R-:W1:Y:S02]  /*122a0*/  LDSM.16.M88.4 R24, [R191+0x5800] ;  /* 0x00580000bf18783b */ /* 0x000e640000000200 */
[C---:B------:R-:W-:Y:S06]  /*122b0*/  HMMA.16816.F32.BF16 R100, R8.reuse, R72, R100 ;  /* 0x000000480864723c */ /* 0x040fec0000041864 */
[C---:B------:R-:W-:Y:S06]  /*122c0*/  HMMA.16816.F32.BF16 R96, R8.reuse, R74, R96 ;  /* 0x0000004a0860723c */ /* 0x040fec0000041860 */
[----:B------:R-:W-:Y:S01]  /*122d0*/  HMMA.16816.F32.BF16 R68, R8, R16, R68 ;  /* 0x000000100844723c */ /* 0x000fe20000041844 */
[----:B------:R-:W-:-:S05]  /*122e0*/  IMAD R62, R62, 0x10, R43 ;  /* 0x000000103e3e7824 */ /* 0x000fca00078e022b */
[----:B------:R-:W-:Y:S01]  /*122f0*/  HMMA.16816.F32.BF16 R92, R8, R18, R92 ;  /* 0x00000012085c723c */ /* 0x000fe2000004185c */
[----:B------:R-:W-:Y:S01]  /*12300*/  IMAD.SHL.U32 R43, R59, 0x2, RZ ;  /* 0x000000023b2b7824 */ /* 0x000fe200078e00ff */
[----:B------:R-:W-:Y:S01]  /*12310*/  IADD3 R63, R62, 0x1, R63 ;  /* 0x000000013e3f7810 */ /* 0x000fe20007ffe03f */
[-C--:B------:R-:W-:Y:S01]  /*12320*/  FMUL.FTZ R32, R32, R23.reuse ;  /* 0x0000001720207220 */ /* 0x080fe20000410000 */
[-C--:B------:R-:W-:Y:S01]  /*12330*/  FMUL.FTZ R35, R35, R23.reuse ;  /* 0x0000001723237220 */ /* 0x080fe20000410000 */
[----:B------:R-:W-:Y:S01]  /*12340*/  FMUL.FTZ R36, R40, R23 ;  /* 0x0000001728247220 */ /* 0x000fe20000410000 */
[C---:B----4-:R-:W-:Y:S01]  /*12350*/  HMMA.16816.F32.BF16 R100, R4.reuse, R44, R100 ;  /* 0x0000002c0464723c */ /* 0x050fe20000041864 */
[----:B------:R-:W-:Y:S01]  /*12360*/  IADD3 R63, R57, R63, -R214 ;  /* 0x0000003f393f7210 */ /* 0x000fe20007ffe8d6 */
[-C--:B------:R-:W-:Y:S01]  /*12370*/  FMUL.FTZ R38, R42, R23.reuse ;  /* 0x000000172a267220 */ /* 0x080fe20000410000 */
[----:B------:R-:W-:Y:S01]  /*12380*/  LOP3.LUT R43, R43, 0x6, RZ, 0xc0, !PT ;  /* 0x000000062b2b7812 */ /* 0x000fe200078ec0ff */
[----:B------:R-:W2:Y:S01]  /*12390*/  MUFU.TANH R77, R77 ;  /* 0x0000004d004d7308 */ /* 0x000ea20000002400 */
[----:B------:R-:W-:Y:S01]  /*123a0*/  FMUL.FTZ R33, R33, R23 ;  /* 0x0000001721217220 */ /* 0x000fe20000410000 */
[----:B------:R-:W-:Y:S01]  /*123b0*/  HMMA.16816.F32.BF16 R96, R4, R46, R96 ;  /* 0x0000002e0460723c */ /* 0x000fe20000041860 */
[----:B------:R-:W-:-:S02]  /*123c0*/  IMAD.IADD R42, R2, 0x1, R63 ;  /* 0x00000001022a7824 */ /* 0x000fc400078e023f */
[-C--:B------:R-:W-:Y:S01]  /*123d0*/  FMUL.FTZ R37, R41, R23.reuse ;  /* 0x0000001729257220 */ /* 0x080fe20000410000 */
[----:B------:R-:W-:Y:S02]  /*123e0*/  IMAD.IADD R17, R22, 0x1, R43 ;  /* 0x0000000116117824 */ /* 0x000fe400078e022b */
[-C--:B------:R-:W-:Y:S01]  /*123f0*/  FMUL.FTZ R54, R54, R23.reuse ;  /* 0x0000001736367220 */ /* 0x080fe20000410000 */
[----:B------:R-:W-:Y:S01]  /*12400*/  FMUL.FTZ R29, R55, R23 ;  /* 0x00000017371d7220 */ /* 0x000fe20000410000 */
[----:B------:R-:W4:Y:S01]  /*12410*/  MUFU.TANH R32, R32 ;  /* 0x0000002000207308 */ /* 0x000f220000002400 */
[C---:B------:R-:W-:Y:S01]  /*12420*/  VIADD R12, R17.reuse, 0x8 ;  /* 0x00000008110c7836 */ /* 0x040fe20000000000 */
[----:B-1----:R-:W-:Y:S01]  /*12430*/  HMMA.16816.F32.BF16 R68, R4, R24, R68 ;  /* 0x000000180444723c */ /* 0x002fe20000041844 */
[C---:B------:R-:W-:Y:S01]  /*12440*/  VIMNMX R2, R42.reuse, R57, PT ;  /* 0x000000392a027248 */ /* 0x040fe20003fe0100 */
[----:B------:R-:W-:Y:S01]  /*12450*/  VIADD R16, R17, 0x1 ;  /* 0x0000000111107836 */ /* 0x000fe20000000000 */
[----:B------:R-:W-:Y:S01]  /*12460*/  VIADDMNMX R137, R42, 0x8, R57, PT ;  /* 0x000000082a897846 */ /* 0x000fe20003800139 */
[----:B------:R-:W-:Y:S01]  /*12470*/  FMUL.FTZ R34, R34, R23 ;  /* 0x0000001722227220 */ /* 0x000fe20000410000 */
[----:B------:R-:W-:-:S04]  /*12480*/  DEPBAR.LE SB0, 0x0 ;  /* 0x000080000000791a */ /* 0x000fc80000000000 */
[----:B------:R-:W1:Y:S01]  /*12490*/  MUFU.TANH R35, R35 ;  /* 0x0000002300237308 */ /* 0x000e620000002400 */
[----:B------:R-:W-:Y:S01]  /*124a0*/  HMMA.16816.F32.BF16 R24, R4, R26, R92 ;  /* 0x0000001a0418723c */ /* 0x000fe2000004185c */
[----:B------:R-:W-:Y:S01]  /*124b0*/  FMUL.FTZ R41, R53, R23 ;  /* 0x0000001735297220 */ /* 0x000fe20000410000 */
[----:B------:R-:W-:-:S05]  /*124c0*/  ISETP.GE.AND P5, PT, R12, R2, PT ;  /* 0x000000020c00720c */ /* 0x000fca0003fa6270 */
[----:B------:R-:W5:Y:S01]  /*124d0*/  MUFU.TANH R36, R36 ;  /* 0x0000002400247308 */ /* 0x000f620000002400 */
[----:B------:R-:W-:Y:S01]  /*124e0*/  ISETP.GE.AND P2, PT, R12, R137, PT ;  /* 0x000000890c00720c */ /* 0x000fe20003f46270 */
[----:B------:R-:W-:Y:S01]  /*124f0*/  VIADD R12, R17, 0x10 ;  /* 0x00000010110c7836 */ /* 0x000fe20000000000 */
[----:B------:R-:W-:Y:S01]  /*12500*/  ISETP.GE.AND P6, PT, R16, R2, PT ;  /* 0x000000021000720c */ /* 0x000fe20003fc6270 */
[----:B------:R-:W-:-:S04]  /*12510*/  FMUL.FTZ R100, R100, R23 ;  /* 0x0000001764647220 */ /* 0x000fc80000410000 */
[----:B------:R-:W5:Y:S01]  /*12520*/  MUFU.TANH R33, R33 ;  /* 0x0000002100217308 */ /* 0x000f620000002400 */
[----:B------:R-:W-:Y:S01]  /*12530*/  VIADD R13, R17, 0x9 ;  /* 0x00000009110d7836 */ /* 0x000fe20000000000 */
[----:B---3--:R-:W-:Y:S02]  /*12540*/  FSEL R76, R76, -INF , !P6 ;  /* 0xff8000004c4c7808 */ /* 0x008fe40007000000 */
[----:B------:R-:W-:-:S04]  /*12550*/  ISETP.GE.AND P3, PT, R12, R2, PT ;  /* 0x000000020c00720c */ /* 0x000fc80003f66270 */
[----:B------:R-:W3:Y:S01]  /*12560*/  MUFU.TANH R38, R38 ;  /* 0x0000002600267308 */ /* 0x000ee20000002400 */
[-C--:B------:R-:W-:Y:S01]  /*12570*/  ISETP.GE.AND P6, PT, R12, R137.reuse, PT ;  /* 0x000000890c00720c */ /* 0x080fe20003fc6270 */
[----:B------:R-:W-:Y:S01]  /*12580*/  VIADD R12, R17, 0x11 ;  /* 0x00000011110c7836 */ /* 0x000fe20000000000 */
[----:B------:R-:W-:Y:S01]  /*12590*/  ISETP.GE.AND P4, PT, R16, R137, PT ;  /* 0x000000891000720c */ /* 0x000fe20003f86270 */
[----:B------:R-:W-:-:S04]  /*125a0*/  FMUL.FTZ R101, R101, R23 ;  /* 0x0000001765657220 */ /* 0x000fc80000410000 */
[----:B------:R-:W-:Y:S01]  /*125b0*/  MUFU.TANH R41, R41 ;  /* 0x0000002900297308 */ /* 0x000fe20000002400 */
[----:B------:R-:W-:Y:S01]  /*125c0*/  FMUL.FTZ R102, R102, R23 ;  /* 0x0000001766667220 */ /* 0x000fe20000410000 */
[----:B------:R-:W-:Y:S01]  /*125d0*/  ISETP.GE.AND P1, PT, R13, R137, PT ;  /* 0x000000890d00720c */ /* 0x000fe20003f26270 */
[----:B------:R-:W-:-:S05]  /*125e0*/  VIADD R8, R17, 0x19 ;  /* 0x0000001911087836 */ /* 0x000fca0000000000 */
[----:B------:R-:W3:Y:S01]  /*125f0*/  MUFU.TANH R28, R54 ;  /* 0x00000036001c7308 */ /* 0x000ee20000002400 */
[----:B--2---:R-:W-:Y:S02]  /*12600*/  FSEL R42, R77, -INF , !P4 ;  /* 0xff8000004d2a7808 */ /* 0x004fe40006000000 */
[----:B----4-:R-:W-:-:S05]  /*12610*/  FSEL R32, R32, -INF , !P5 ;  /* 0xff80000020207808 */ /* 0x010fca0006800000 */
[----:B------:R-:W2:Y:S01]  /*12620*/  MUFU.TANH R37, R37 ;  /* 0x0000002500257308 */ /* 0x000ea20000002400 */
[C---:B------:R-:W-:Y:S02]  /*12630*/  ISETP.GE.AND P4, PT, R12.reuse, R2, PT ;  /* 0x000000020c00720c */ /* 0x040fe40003f86270 */
[----:B------:R-:W-:-:S05]  /*12640*/  ISETP.GE.AND P5, PT, R12, R137, PT ;  /* 0x000000890c00720c */ /* 0x000fca0003fa6270 */
[----:B------:R-:W4:Y:S01]  /*12650*/  MUFU.TANH R29, R29 ;  /* 0x0000001d001d7308 */ /* 0x000f220000002400 */
[----:B------:R-:W-:Y:S01]  /*12660*/  ISETP.GE.AND P0, PT, R13, R2, PT ;  /* 0x000000020d00720c */ /* 0x000fe20003f06270 */
[----:B------:R-:W-:-:S06]  /*12670*/  VIADD R12, R17, 0x18 ;  /* 0x00000018110c7836 */ /* 0x000fcc0000000000 */
[----:B------:R-:W4:Y:S01]  /*12680*/  MUFU.TANH R162, R100 ;  /* 0x0000006400a27308 */ /* 0x000f220000002400 */
[----:B-1----:R-:W-:Y:S02]  /*12690*/  FSEL R30, R35, -INF , !P1 ;  /* 0xff800000231e7808 */ /* 0x002fe40004800000 */
[----:B-----5:R-:W-:-:S05]  /*126a0*/  FSEL R18, R36, -INF , !P3 ;  /* 0xff80000024127808 */ /* 0x020fca0005800000 */
[----:B------:R-:W1:Y:S01]  /*126b0*/  MUFU.TANH R39, R39 ;  /* 0x0000002700277308 */ /* 0x000e620000002400 */
[----:B------:R-:W-:Y:S01]  /*126c0*/  ISETP.GE.AND P1, PT, R8, R2, PT ;  /* 0x000000020800720c */ /* 0x000fe20003f26270 */
[----:B------:R-:W-:Y:S01]  /*126d0*/  FMUL.FTZ R98, R98, R23 ;  /* 0x0000001762627220 */ /* 0x000fe20000410000 */
[----:B------:R-:W-:Y:S01]  /*126e0*/  ISETP.GE.AND P3, PT, R8, R137, PT ;  /* 0x000000890800720c */ /* 0x000fe20003f66270 */
[----:B------:R-:W-:-:S04]  /*126f0*/  VIADD R8, R17, 0x20 ;  /* 0x0000002011087836 */ /* 0x000fc80000000000 */
[----:B------:R-:W-:Y:S01]  /*12700*/  MUFU.TANH R228, R101 ;  /* 0x0000006500e47308 */ /* 0x000fe20000002400 */
[----:B------:R-:W-:Y:S01]  /*12710*/  FSEL R44, R33, -INF , !P0 ;  /* 0xff800000212c7808 */ /* 0x000fe20004000000 */
[----:B------:R-:W-:Y:S01]  /*12720*/  VIADD R4, R17, 0x28 ;  /* 0x0000002811047836 */ /* 0x000fe20000000000 */
[----:B------:R-:W-:-:S05]  /*12730*/  ISETP.GE.AND P0, PT, R12, R137, PT ;  /* 0x000000890c00720c */ /* 0x000fca0003f06270 */
[----:B------:R-:W5:Y:S01]  /*12740*/  MUFU.TANH R166, R102 ;  /* 0x0000006600a67308 */ /* 0x000f620000002400 */
[-C--:B------:R-:W-:Y:S01]  /*12750*/  FMUL.FTZ R40, R52, R23.reuse ;  /* 0x0000001734287220 */ /* 0x080fe20000410000 */
[----:B---3--:R-:W-:Y:S01]  /*12760*/  FSEL R10, R38, -INF , !P6 ;  /* 0xff800000260a7808 */ /* 0x008fe20007000000 */
[C---:B------:R-:W-:Y:S01]  /*12770*/  VIADD R5, R17.reuse, 0x29 ;  /* 0x0000002911057836 */ /* 0x040fe20000000000 */
[----:B------:R-:W-:Y:S01]  /*12780*/  ISETP.GE.AND P6, PT, R8, R2, PT ;  /* 0x000000020800720c */ /* 0x000fe20003fc6270 */
[----:B------:R-:W-:Y:S01]  /*12790*/  FMUL.FTZ R24, R24, R23 ;  /* 0x0000001718187220 */ /* 0x000fe20000410000 */
[----:B------:R-:W-:Y:S02]  /*127a0*/  VIADD R9, R17, 0x21 ;  /* 0x0000002111097836 */ /* 0x000fe40000000000 */
[----:B------:R-:W3:Y:S01]  /*127b0*/  MUFU.TANH R222, R98 ;  /* 0x0000006200de7308 */ /* 0x000ee20000002400 */
[----:B------:R-:W-:Y:S02]  /*127c0*/  FSEL R6, R28, -INF , !P0 ;  /* 0xff8000001c067808 */ /* 0x000fe40004000000 */
[----:B------:R-:W-:-:S02]  /*127d0*/  FSEL R14, R41, -INF , !P1 ;  /* 0xff800000290e7808 */ /* 0x000fc40004800000 */
[----:B--2---:R-:W-:-:S03]  /*127e0*/  FSEL R16, R37, -INF , !P4 ;  /* 0xff80000025107808 */ /* 0x004fc60006000000 */
[----:B------:R-:W2:Y:S01]  /*127f0*/  MUFU.TANH R34, R34 ;  /* 0x0000002200227308 */ /* 0x000ea20000002400 */
[CC--:B------:R-:W-:Y:S02]  /*12800*/  ISETP.GE.AND P0, PT, R4.reuse, R2.reuse, PT ;  /* 0x000000020400720c */ /* 0x0c0fe40003f06270 */
[----:B------:R-:W-:Y:S01]  /*12810*/  ISETP.GE.AND P1, PT, R4, R137, PT ;  /* 0x000000890400720c */ /* 0x000fe20003f26270 */
[----:B------:R-:W-:Y:S01]  /*12820*/  FMUL.FTZ R97, R97, R23 ;  /* 0x0000001761617220 */ /* 0x000fe20000410000 */
[----:B------:R-:W-:Y:S02]  /*12830*/  ISETP.GE.AND P4, PT, R8, R137, PT ;  /* 0x000000890800720c */ /* 0x000fe40003f86270 */
[----:B----4-:R-:W-:Y:S01]  /*12840*/  FSEL R4, R29, -INF , !P3 ;  /* 0xff8000001d047808 */ /* 0x010fe20005800000 */
[----:B------:R-:W4:Y:S01]  /*12850*/  MUFU.TANH R180, R24 ;  /* 0x0000001800b47308 */ /* 0x000f220000002400 */
[----:B------:R-:W-:Y:S01]  /*12860*/  FSEL R162, R162, -INF , !P6 ;  /* 0xff800000a2a27808 */ /* 0x000fe20007000000 */
[-C--:B------:R-:W-:Y:S01]  /*12870*/  FMUL.FTZ R103, R103, R23.reuse ;  /* 0x0000001767677220 */ /* 0x080fe20000410000 */
[----:B-1----:R-:W-:Y:S01]  /*12880*/  FSEL R8, R39, -INF , !P5 ;  /* 0xff80000027087808 */ /* 0x002fe20006800000 */
[----:B------:R-:W-:Y:S01]  /*12890*/  FMUL.FTZ R96, R96, R23 ;  /* 0x0000001760607220 */ /* 0x000fe20000410000 */
[----:B------:R-:W-:-:S02]  /*128a0*/  ISETP.GE.AND P3, PT, R5, R2, PT ;  /* 0x000000020500720c */ /* 0x000fc40003f66270 */
[----:B------:R-:W-:Y:S01]  /*128b0*/  ISETP.GE.AND P6, PT, R5, R137, PT ;  /* 0x000000890500720c */ /* 0x000fe20003fc6270 */
[----:B------:R-:W1:Y:S01]  /*128c0*/  MUFU.TANH R40, R40 ;  /* 0x0000002800287308 */ /* 0x000e620000002400 */
[-C--:B------:R-:W-:Y:S01]  /*128d0*/  ISETP.GE.AND P5, PT, R9, R2.reuse, PT ;  /* 0x000000020900720c */ /* 0x080fe20003fa6270 */
[----:B------:R-:W-:Y:S01]  /*128e0*/  VIADD R5, R17, 0x30 ;  /* 0x0000003011057836 */ /* 0x000fe20000000000 */
[----:B-----5:R-:W-:Y:S01]  /*128f0*/  FSEL R166, R166, -INF , !P4 ;  /* 0xff800000a6a67808 */ /* 0x020fe20006000000 */
[-C--:B------:R-:W-:Y:S01]  /*12900*/  FMUL.FTZ R99, R99, R23.reuse ;  /* 0x0000001763637220 */ /* 0x080fe20000410000 */
[----:B------:R-:W-:Y:S01]  /*12910*/  FSEL R228, R228, -INF , !P5 ;  /* 0xff800000e4e47808 */ /* 0x000fe20006800000 */
[-C--:B------:R-:W-:Y:S02]  /*12920*/  FMUL.FTZ R68, R68, R23.reuse ;  /* 0x0000001744447220 */ /* 0x080fe40000410000 */
[----:B------:R-:W5:Y:S01]  /*12930*/  MUFU.TANH R226, R97 ;  /* 0x0000006100e27308 */ /* 0x000f620000002400 */
[-C--:B------:R-:W-:Y:S01]  /*12940*/  FMUL.FTZ R69, R69, R23.reuse ;  /* 0x0000001745457220 */ /* 0x080fe20000410000 */
[-C--:B------:R-:W-:Y:S01]  /*12950*/  FMUL.FTZ R70, R70, R23.reuse ;  /* 0x0000001746467220 */ /* 0x080fe20000410000 */
[----:B------:R-:W-:Y:S01]  /*12960*/  FMUL.FTZ R71, R71, R23 ;  /* 0x0000001747477220 */ /* 0x000fe20000410000 */
[----:B------:R-:W-:-:S02]  /*12970*/  ISETP.GE.AND P4, PT, R5, R2, PT ;  /* 0x000000020500720c */ /* 0x000fc40003f86270 */
[----:B------:R-:W-:Y:S02]  /*12980*/  ISETP.GE.AND P5, PT, R5, R137, PT ;  /* 0x000000890500720c */ /* 0x000fe40003fa6270 */
[----:B------:R-:W5:Y:S01]  /*12990*/  MUFU.TANH R224, R103 ;  /* 0x0000006700e07308 */ /* 0x000f620000002400 */
[----:B------:R-:W-:Y:S01]  /*129a0*/  VIADD R5, R17, 0x38 ;  /* 0x0000003811057836 */ /* 0x000fe20000000000 */
[----:B---3--:R-:W-:-:S06]  /*129b0*/  FSEL R222, R222, -INF , !P1 ;  /* 0xff800000dede7808 */ /* 0x008fcc0004800000 */
[----:B------:R-:W3:Y:S01]  /*129c0*/  MUFU.TANH R164, R96 ;  /* 0x0000006000a47308 */ /* 0x000ee20000002400 */
[-C--:B------:R-:W-:Y:S01]  /*129d0*/  FMUL.FTZ R25, R25, R23.reuse ;  /* 0x0000001719197220 */ /* 0x080fe20000410000 */
[-C--:B------:R-:W-:Y:S01]  /*129e0*/  FMUL.FTZ R26, R26, R23.reuse ;  /* 0x000000171a1a7220 */ /* 0x080fe20000410000 */
[----:B------:R-:W-:Y:S01]  /*129f0*/  FMUL.FTZ R27, R27, R23 ;  /* 0x000000171b1b7220 */ /* 0x000fe20000410000 */
[----:B--2---:R-:W-:Y:S02]  /*12a00*/  FSEL R34, R34, -INF , !P2 ;  /* 0xff80000022227808 */ /* 0x004fe40005000000 */
[-C--:B------:R-:W-:Y:S02]  /*12a10*/  ISETP.GE.AND P1, PT, R5, R2.reuse, PT ;  /* 0x000000020500720c */ /* 0x080fe40003f26270 */
[----:B------:R-:W2:Y:S01]  /*12a20*/  MUFU.TANH R176, R99 ;  /* 0x0000006300b07308 */ /* 0x000ea20000002400 */
[----:B------:R-:W-:-:S07]  /*12a30*/  ISETP.GE.AND P2, PT, R12, R2, PT ;  /* 0x000000020c00720c */ /* 0x000fce0003f46270 */
[----:B------:R-:W2:Y:S01]  /*12a40*/  MUFU.TANH R220, R68 ;  /* 0x0000004400dc7308 */ /* 0x000ea20000002400 */
[----:B----4-:R-:W-:-:S07]  /*12a50*/  FSEL R180, R180, -INF , !P1 ;  /* 0xff800000b4b47808 */ /* 0x010fce0004800000 */
[----:B------:R-:W-:Y:S01]  /*12a60*/  MUFU.TANH R182, R69 ;  /* 0x0000004500b67308 */ /* 0x000fe20000002400 */
[----:B-1----:R-:W-:-:S07]  /*12a70*/  FSEL R12, R40, -INF , !P2 ;  /* 0xff800000280c7808 */ /* 0x002fce0005000000 */
[----:B------:R-:W1:Y:S01]  /*12a80*/  MUFU.TANH R178, R70 ;  /* 0x0000004600b27308 */ /* 0x000e620000002400 */
[----:B------:R-:W-:-:S07]  /*12a90*/  ISETP.GE.AND P1, PT, R133, 0x2, PT ;  /* 0x000000028500780c */ /* 0x000fce0003f26270 */
[----:B------:R-:W4:Y:S01]  /*12aa0*/  MUFU.TANH R174, R71 ;  /* 0x0000004700ae7308 */ /* 0x000f220000002400 */
[----:B------:R-:W-:Y:S01]  /*12ab0*/  ISETP.GE.AND P2, PT, R9, R137, PT ;  /* 0x000000890900720c */ /* 0x000fe20003f46270 */
[----:B------:R-:W-:-:S06]  /*12ac0*/  VIADD R7, R17, 0x31 ;  /* 0x0000003111077836 */ /* 0x000fcc0000000000 */
[----:B------:R-:W-:Y:S01]  /*12ad0*/  MUFU.TANH R3, R3 ;  /* 0x0000000300037308 */ /* 0x000fe20000002400 */
[----:B-----5:R-:W-:-:S07]  /*12ae0*/  FSEL R226, R226, -INF , !P3 ;  /* 0xff800000e2e27808 */ /* 0x020fce0005800000 */
[----:B------:R-:W-:Y:S01]  /*12af0*/  MUFU.TANH R60, R60 ;  /* 0x0000003c003c7308 */ /* 0x000fe20000002400 */
[----:B------:R-:W-:-:S07]  /*12b00*/  FSEL R224, R224, -INF , !P2 ;  /* 0xff800000e0e07808 */ /* 0x000fce0005000000 */
[----:B------:R-:W-:Y:S01]  /*12b10*/  MUFU.TANH R175, R25 ;  /* 0x0000001900af7308 */ /* 0x000fe20000002400 */
[----:B---3--:R-:W-:-:S07]  /*12b20*/  FSEL R164, R164, -INF , !P0 ;  /* 0xff800000a4a47808 */ /* 0x008fce0004000000 */
[----:B------:R-:W3:Y:S01]  /*12b30*/  MUFU.TANH R172, R26 ;  /* 0x0000001a00ac7308 */ /* 0x000ee20000002400 */
[----:B------:R-:W-:-:S07]  /*12b40*/  ISETP.GE.AND P3, PT, R5, R137, PT ;  /* 0x000000890500720c */ /* 0x000fce0003f66270 */
[----:B------:R-:W5:Y:S01]  /*12b50*/  MUFU.TANH R168, R27 ;  /* 0x0000001b00a87308 */ /* 0x000f620000002400 */
[----:B------:R-:W-:Y:S01]  /*12b60*/  ISETP.GE.AND P2, PT, R7, R2, PT ;  /* 0x000000020700720c */ /* 0x000fe20003f46270 */
[----:B------:R-:W-:Y:S01]  /*12b70*/  VIADD R5, R17, 0x39 ;  /* 0x0000003911057836 */ /* 0x000fe20000000000 */
[----:B------:R-:W-:Y:S02]  /*12b80*/  ISETP.GE.AND P0, PT, R7, R137, PT ;  /* 0x000000890700720c */ /* 0x000fe40003f06270 */
[----:B--2---:R-:W-:Y:S02]  /*12b90*/  FSEL R176, R176, -INF , !P6 ;  /* 0xff800000b0b07808 */ /* 0x004fe40007000000 */
[----:B------:R-:W-:Y:S02]  /*12ba0*/  FSEL R220, R220, -INF , !P4 ;  /* 0xff800000dcdc7808 */ /* 0x000fe40006000000 */
[----:B-1----:R-:W-:Y:S02]  /*12bb0*/  FSEL R178, R178, -INF , !P5 ;  /* 0xff800000b2b27808 */ /* 0x002fe40006800000 */
[----:B------:R-:W-:-:S02]  /*12bc0*/  FSEL R182, R182, -INF , !P2 ;  /* 0xff800000b6b67808 */ /* 0x000fc40005000000 */
[----:B----4-:R-:W-:Y:S01]  /*12bd0*/  FSEL R174, R174, -INF , !P0 ;  /* 0xff800000aeae7808 */ /* 0x010fe20004000000 */
[----:B------:R-:W-:Y:S01]  /*12be0*/  BSSY B1, `(.L_x_2698) ;  /* 0x0000076000017945 */ /* 0x000fe20003800000 */
[CC--:B------:R-:W-:Y:S02]  /*12bf0*/  ISETP.GE.AND P6, PT, R17.reuse, R2.reuse, PT ;  /* 0x000000021100720c */ /* 0x0c0fe40003fc6270 */
[-C--:B------:R-:W-:Y:S02]  /*12c00*/  ISETP.GE.AND P4, PT, R17, R137.reuse, PT ;  /* 0x000000891100720c */ /* 0x080fe40003f86270 */
[C---:B------:R-:W-:Y:S02]  /*12c10*/  ISETP.GE.AND P5, PT, R5.reuse, R2, PT ;  /* 0x000000020500720c */ /* 0x040fe40003fa6270 */
[----:B------:R-:W-:Y:S02]  /*12c20*/  ISETP.GE.AND P2, PT, R5, R137, PT ;  /* 0x000000890500720c */ /* 0x000fe40003f46270 */
[----:B------:R-:W-:Y:S01]  /*12c30*/  ISETP.NE.U32.AND P0, PT, R218, RZ, PT ;  /* 0x000000ffda00720c */ /* 0x000fe20003f05070 */
[----:B------:R-:W-:Y:S01]  /*12c40*/  VIADD R194, R198, 0x800 ;  /* 0x00000800c6c27836 */ /* 0x000fe20000000000 */
[----:B------:R-:W-:Y:S01]  /*12c50*/  LOP3.LUT R0, R0, R61, RZ, 0xfc, !PT ;  /* 0x0000003d00007212 */ /* 0x000fe200078efcff */
[C---:B------:R-:W-:Y:S01]  /*12c60*/  VIADD R193, R198.reuse, 0x1000 ;  /* 0x00001000c6c17836 */ /* 0x040fe20000000000 */
[----:B------:R-:W-:Y:S01]  /*12c70*/  ISETP.NE.AND.EX P0, PT, R219, RZ, PT, P0 ;  /* 0x000000ffdb00720c */ /* 0x000fe20003f05300 */
[----:B------:R-:W-:Y:S01]  /*12c80*/  VIADD R192, R198, 0x1800 ;  /* 0x00001800c6c07836 */ /* 0x000fe20000000000 */
[----:B---3--:R-:W-:Y:S01]  /*12c90*/  FSEL R172, R172, -INF , !P3 ;  /* 0xff800000acac7808 */ /* 0x008fe20005800000 */
[C---:B------:R-:W-:Y:S01]  /*12ca0*/  VIADD R190, R198.reuse, 0x2000 ;  /* 0x00002000c6be7836 */ /* 0x040fe20000000000 */
[----:B------:R-:W-:Y:S01]  /*12cb0*/  FSEL R24, R3, -INF , !P6 ;  /* 0xff80000003187808 */ /* 0x000fe20007000000 */
[----:B------:R-:W-:Y:S01]  /*12cc0*/  VIADD R189, R198, 0x2800 ;  /* 0x00002800c6bd7836 */ /* 0x000fe20000000000 */
[----:B------:R-:W-:Y:S01]  /*12cd0*/  FSEL R60, R60, -INF , !P4 ;  /* 0xff8000003c3c7808 */ /* 0x000fe20006000000 */
[C---:B------:R-:W-:Y:S01]  /*12ce0*/  VIADD R188, R198.reuse, 0x3000 ;  /* 0x00003000c6bc7836 */ /* 0x040fe20000000000 */
[----:B------:R-:W-:Y:S01]  /*12cf0*/  FSEL R175, R175, -INF , !P5 ;  /* 0xff800000afaf7808 */ /* 0x000fe20006800000 */
[----:B------:R-:W-:Y:S01]  /*12d00*/  VIADD R187, R198, 0x3800 ;  /* 0x00003800c6bb7836 */ /* 0x000fe20000000000 */
[----:B-----5:R-:W-:Y:S01]  /*12d10*/  FSEL R168, R168, -INF , !P2 ;  /* 0xff800000a8a87808 */ /* 0x020fe20005000000 */
[----:B------:R-:W-:-:S02]  /*12d20*/  VIADD R186, R198, 0x4000 ;  /* 0x00004000c6ba7836 */ /* 0x000fc40000000000 */
[C---:B------:R-:W-:Y:S02]  /*12d30*/  VIADD R185, R198.reuse, 0x4800 ;  /* 0x00004800c6b97836 */ /* 0x040fe40000000000 */
[C---:B------:R-:W-:Y:S02]  /*12d40*/  VIADD R184, R198.reuse, 0x5000 ;  /* 0x00005000c6b87836 */ /* 0x040fe40000000000 */
[----:B------:R-:W-:Y:S01]  /*12d50*/  VIADD R136, R198, 0x5800 ;  /* 0x00005800c6887836 */ /* 0x000fe20000000000 */
[----:B------:R-:W-:Y:S06]  /*12d60*/  BAR.SYNC.DEFER_BLOCKING 0x0 ;  /* 0x0000000000007b1d */ /* 0x000fec0000010000 */
[----:B------:R-:W-:Y:S05]  /*12d70*/  @!P1 BRA `(.L_x_2699) ;  /* 0x0000000400709947 */ /* 0x000fea0003800000 */
        /* <DEDUP_REMOVED lines=11> */
[-C--:B------:R-:W-:Y:S02]  /*12e30*/  LOP3.LUT R11, R11, R15.reuse, RZ, 0x3c, !PT ;  /* 0x0000000f0b0b7212 */ /* 0x080fe400078e3cff */
[----:B------:R-:W-:Y:S02]  /*12e40*/  ISETP.GE.AND P4, PT, R22, RZ, PT ;  /* 0x000000ff1600720c */ /* 0x000fe40003f86270 */
[----:B------:R-:W-:Y:S01]  /*12e50*/  LOP3.LUT R22, RZ, R15, RZ, 0x33, !PT ;  /* 0x0000000fff167212 */ /* 0x000fe200078e33ff */
        /* <DEDUP_REMOVED lines=19> */
[----:B------:R-:W-:Y:S01]  /*12f90*/  ISETP.GE.U32.AND P5, PT, R26, R7, PT ;  /* 0x000000071a00720c */ /* 0x000fe20003fa6070 */
[----:B------:R-:W3:Y:S01]  /*12fa0*/  LD.E.64 R28, desc[UR6][R20.64+0x38] ;  /* 0x00003806141c7980 */ /* 0x000ee2000c101b00 */
[----:B------:R-:W-:-:S02]  /*12fb0*/  @!P3 IADD3 R9, R9, 0x1, RZ ;  /* 0x000000010909b810 */ /* 0x000fc40007ffe0ff */
[----:B------:R-:W-:-:S07]  /*12fc0*/  ISETP.NE.AND P3, PT, R15, RZ, PT ;  /* 0x000000ff0f00720c */ /* 0x000fce0003f65270 */
        /* <DEDUP_REMOVED lines=25> */
.L_x_2701:
[----:B------:R-:W2:Y:S02]  /*13160*/  LD.E R5, desc[UR6][R20.64+0x38] ;  /* 0x0000380614057980 */ /* 0x000ea4000c101900 */
[----:B--2---:R-:W-:-:S04]  /*13170*/  LEA R5, -R5, RZ, 0x6 ;  /* 0x000000ff05057211 */ /* 0x004fc800078e31ff */
[----:B------:R-:W-:Y:S02]  /*13180*/  SHF.R.S32.HI R26, RZ, 0x1f, R5 ;  /* 0x0000001fff1a7819 */ /* 0x000fe40000011405 */
.L_x_2702:
[----:B------:R-:W-:Y:S05]  /*13190*/  BSYNC B0 ;  /* 0x0000000000007941 */ /* 0x000fea0003800000 */
.L_x_2700:
[C---:B------:R-:W-:Y:S01]  /*131a0*/  IMAD.SHL.U32 R3, R134.reuse, 0x20, RZ ;  /* 0x0000002086037824 */ /* 0x040fe200078e00ff */
[C---:B------:R-:W-:Y:S02]  /*131b0*/  LEA R206, P3, R5.reuse, R206, 0x1 ;  /* 0x000000ce05ce7211 */ /* 0x040fe400078608ff */
[----:B------:R-:W-:Y:S02]  /*131c0*/  SHF.L.U64.HI R22, R134, 0x5, R135 ;  /* 0x0000000586167819 */ /* 0x000fe40000010287 */
[----:B------:R-:W-:Y:S02]  /*131d0*/  IADD3 R28, P2, R206, R3, RZ ;  /* 0x00000003ce1c7210 */ /* 0x000fe40007f5e0ff */
        /* <DEDUP_REMOVED lines=22> */
.L_x_2699:
[----:B------:R-:W-:Y:S05]  /*13340*/  BSYNC B1 ;  /* 0x0000000000017941 */ /* 0x000fea0003800000 */
.L_x_2698:
        /* <DEDUP_REMOVED lines=32> */
[----:B------:R-:W4:Y:S03]  /*13550*/  SHFL.BFLY PT, R5, R22, 0x2, 0x1f ;  /* 0x0c401f0016057f89 */ /* 0x000f2600000e0000 */
[-C--:B------:R-:W-:Y:S01]  /*13560*/  LEA R204, R58, R205.reuse, 0x1 ;  /* 0x000000cd3acc7211 */ /* 0x080fe200078e08ff */
[----:B--2---:R-:W2:Y:S01]  /*13570*/  SHFL.BFLY PT, R20, R7, 0x2, 0x1f ;  /* 0x0c401f0007147f89 */ /* 0x004ea200000e0000 */
[C---:B------:R-:W-:Y:S02]  /*13580*/  LEA R203, R56.reuse, R205, 0x1 ;  /* 0x000000cd38cb7211 */ /* 0x040fe400078e08ff */
[----:B------:R-:W-:Y:S01]  /*13590*/  LEA R202, R56, R204, 0x1 ;  /* 0x000000cc38ca7211 */ /* 0x000fe200078e08ff */
[----:B------:R-:W-:Y:S04]  /*135a0*/  LDSM.16.MT88.4 R116, [R204+0xc000] ;  /* 0x00c00000cc74783b */ /* 0x000fe80000004200 */
[----:B------:R-:W-:Y:S04]  /*135b0*/  LDSM.16.MT88.4 R56, [R203+0xe000] ;  /* 0x00e00000cb38783b */ /* 0x000fe80000004200 */
[----:B------:R-:W-:Y:S04]  /*135c0*/  LDSM.16.MT88.4 R64, [R202+0xe000] ;  /* 0x00e00000ca40783b */ /* 0x000fe80000004200 */
[----:B------:R-:W-:Y:S01]  /*135d0*/  LDSM.16.MT88.4 R72, [R205+0x10000] ;  /* 0x01000000cd48783b */ /* 0x000fe20000004200 */
[----:B----4-:R-:W-:-:S03]  /*135e0*/  FMNMX.FTZ R5, R22, R5, !PT ;  /* 0x0000000516057209 */ /* 0x010fc60007810000 */
[----:B------:R-:W-:Y:S01]  /*135f0*/  LDSM.16.MT88.4 R80, [R204+0x10000] ;  /* 0x01000000cc50783b */ /* 0x000fe20000004200 */
[----:B--2---:R-:W-:-:S03]  /*13600*/  FMNMX.FTZ R20, R7, R20, !PT ;  /* 0x0000001407147209 */ /* 0x004fc60007810000 */
[----:B------:R-:W2:Y:S04]  /*13610*/  SHFL.BFLY PT, R132, R5, 0x1, 0x1f ;  /* 0x0c201f0005847f89 */ /* 0x000ea800000e0000 */
[----:B------:R-:W4:Y:S04]  /*13620*/  SHFL.BFLY PT, R3, R20, 0x1, 0x1f ;  /* 0x0c201f0014037f89 */ /* 0x000f2800000e0000 */
[----:B------:R-:W-:Y:S04]  /*13630*/  LDSM.16.MT88.4 R108, [R203+0xc000] ;  /* 0x00c00000cb6c783b */ /* 0x000fe80000004200 */
[----:B------:R-:W-:Y:S04]  /*13640*/  LDSM.16.MT88.4 R124, [R205+0xc000] ;  /* 0x00c00000cd7c783b */ /* 0x000fe80000004200 */
[----:B------:R-:W-:Y:S04]  /*13650*/  LDSM.16.MT88.4 R100, [R202+0xc000] ;  /* 0x00c00000ca64783b */ /* 0x000fe80000004200 */
[----:B------:R-:W-:Y:S01]  /*13660*/  LDSM.16.MT88.4 R48, [R204+0xe000] ;  /* 0x00e00000cc30783b */ /* 0x000fe20000004200 */
[----:B--2---:R-:W-:-:S03]  /*13670*/  FMNMX.FTZ R132, R5, R132, !PT ;  /* 0x0000008405847209 */ /* 0x004fc60007810000 */
[----:B------:R-:W-:Y:S01]  /*13680*/  LDSM.16.MT88.4 R88, [R203+0x10000] ;  /* 0x01000000cb58783b */ /* 0x000fe20000004200 */
[----:B----4-:R-:W-:-:S03]  /*13690*/  FMNMX.FTZ R3, R20, R3, !PT ;  /* 0x0000000314037209 */ /* 0x010fc60007810000 */
[----:B------:R-:W-:Y:S01]  /*136a0*/  LDSM.16.MT88.4 R144, [R202+0x10000] ;  /* 0x01000000ca90783b */ /* 0x000fe20000004200 */
[----:B------:R-:W-:-:S03]  /*136b0*/  FSETP.NEU.FTZ.AND P2, PT, R132, -INF , PT ;  /* 0xff8000008400780b */ /* 0x000fc60003f5d000 */
        /* <DEDUP_REMOVED lines=14> */
[----:B------:R-:W2:Y:S01]  /*137a0*/  LDSM.16.MT88.4 R40, [R205+0xe000] ;  /* 0x00e00000cd28783b */ /* 0x000ea20000004200 */
[-CC-:B------:R-:W-:Y:S01]  /*137b0*/  FFMA.FTZ R159, R34, R170.reuse, -R171.reuse ;  /* 0x000000aa229f7223 */ /* 0x180fe200000108ab */
[-C--:B------:R-:W-:Y:S01]  /*137c0*/  FFMA.FTZ R156, R30, R170.reuse, -R171 ;  /* 0x000000aa1e9c7223 */ /* 0x080fe200000108ab */
[----:B------:R-:W-:Y:S01]  /*137d0*/  MUFU.EX2 R161, R161 ;  /* 0x000000a100a17308 */ /* 0x000fe20000000800 */
[-C--:B------:R-:W-:Y:S01]  /*137e0*/  FFMA.FTZ R0, R14, R170.reuse, -R177 ;  /* 0x000000aa0e007223 */ /* 0x080fe200000108b1 */
[-CC-:B------:R-:W-:Y:S01]  /*137f0*/  FFMA.FTZ R153, R10, R170.reuse, -R171.reuse ;  /* 0x000000aa0a997223 */ /* 0x180fe200000108ab */
[-C--:B------:R-:W-:Y:S01]  /*13800*/  FFMA.FTZ R150, R8, R170.reuse, -R171 ;  /* 0x000000aa08967223 */ /* 0x080fe200000108ab */
[----:B------:R-:W3:Y:S01]  /*13810*/  LDSM.16.MT88.4 R12, [R204+0xc800] ;  /* 0x00c80000cc0c783b */ /* 0x000ee20000004200 */
[-CC-:B------:R-:W-:Y:S01]  /*13820*/  FFMA.FTZ R155, R18, R170.reuse, -R177.reuse ;  /* 0x000000aa129b7223 */ /* 0x180fe200000108b1 */
[-C--:B------:R-:W-:Y:S01]  /*13830*/  FFMA.FTZ R152, R16, R170.reuse, -R177 ;  /* 0x000000aa10987223 */ /* 0x080fe200000108b1 */
[-CC-:B------:R-:W-:Y:S01]  /*13840*/  FFMA.FTZ R149, R6, R170.reuse, -R171.reuse ;  /* 0x000000aa06957223 */ /* 0x180fe200000108ab */
[----:B------:R-:W4:Y:S01]  /*13850*/  MUFU.EX2 R158, R158 ;  /* 0x0000009e009e7308 */ /* 0x000f220000000800 */
[----:B------:R-:W5:Y:S01]  /*13860*/  LDSM.16.MT88.4 R8, [R205+0xe800] ;  /* 0x00e80000cd08783b */ /* 0x000f620000004200 */
[-C--:B------:R-:W-:Y:S01]  /*13870*/  FFMA.FTZ R148, R4, R170.reuse, -R171 ;  /* 0x000000aa04947223 */ /* 0x080fe200000108ab */
[-CC-:B------:R-:W-:Y:S01]  /*13880*/  FFMA.FTZ R162, R162, R170.reuse, -R177.reuse ;  /* 0x000000aaa2a27223 */ /* 0x180fe200000108b1 */
[-CC-:B------:R-:W-:Y:S01]  /*13890*/  FFMA.FTZ R165, R228, R170.reuse, -R177.reuse ;  /* 0x000000aae4a57223 */ /* 0x180fe200000108b1 */
[----:B------:R-:W5:Y:S01]  /*138a0*/  LDSM.16.MT88.4 R16, [R202+0xe800] ;  /* 0x00e80000ca10783b */ /* 0x000f620000004200 */
[-CC-:B------:R-:W-:Y:S01]  /*138b0*/  FFMA.FTZ R164, R164, R170.reuse, -R177.reuse ;  /* 0x000000aaa4a47223 */ /* 0x180fe200000108b1 */
[-C--:B------:R-:W-:Y:S01]  /*138c0*/  FFMA.FTZ R167, R226, R170.reuse, -R177 ;  /* 0x000000aae2a77223 */ /* 0x080fe200000108b1 */
[----:B------:R-:W-:Y:S01]  /*138d0*/  MUFU.EX2 R157, R157 ;  /* 0x0000009d009d7308 */ /* 0x000fe20000000800 */
[----:B------:R-:W-:Y:S01]  /*138e0*/  LDSM.16.MT88.4 R32, [R203+0xc800] ;  /* 0x00c80000cb20783b */ /* 0x000fe20000004200 */
[-CC-:B------:R-:W-:Y:S01]  /*138f0*/  FFMA.FTZ R166, R166, R170.reuse, -R171.reuse ;  /* 0x000000aaa6a67223 */ /* 0x180fe200000108ab */
[-CC-:B------:R-:W-:Y:S01]  /*13900*/  FFMA.FTZ R169, R224, R170.reuse, -R171.reuse ;  /* 0x000000aae0a97223 */ /* 0x180fe200000108ab */
[-CC-:B------:R-:W-:Y:S01]  /*13910*/  FFMA.FTZ R173, R222, R170.reuse, -R171.reuse ;  /* 0x000000aadead7223 */ /* 0x180fe200000108ab */
[----:B-1----:R-:W-:Y:S01]  /*13920*/  LDSM.16.MT88.4 R28, [R202+0xc800] ;  /* 0x00c80000ca1c783b */ /* 0x002fe20000004200 */
[-C--:B------:R-:W-:Y:S01]  /*13930*/  FFMA.FTZ R176, R176, R170.reuse, -R171 ;  /* 0x000000aab0b07223 */ /* 0x080fe200000108ab */
[-CC-:B------:R-:W-:Y:S01]  /*13940*/  FFMA.FTZ R227, R175, R170.reuse, -R177.reuse ;  /* 0x000000aaafe37223 */ /* 0x180fe200000108b1 */
[----:B------:R-:W1:Y:S01]  /*13950*/  MUFU.EX2 R154, R154 ;  /* 0x0000009a009a7308 */ /* 0x000e620000000800 */
[----:B----4-:R-:W-:Y:S01]  /*13960*/  F2FP.BF16.F32.PACK_AB R96, R158, R161 ;  /* 0x000000a19e60723e */ /* 0x010fe200000010ff */
[----:B------:R-:W-:Y:S01]  /*13970*/  LDSM.16.MT88.4 R24, [R204+0xe800] ;  /* 0x00e80000cc18783b */ /* 0x000fe20000004200 */
        /* <DEDUP_REMOVED lines=9> */
[----:B------:R-:W4:Y:S01]  /*13a10*/  MUFU.EX2 R163, R163 ;  /* 0x000000a300a37308 */ /* 0x000f220000000800 */
[----:B-1----:R-:W-:Y:S01]  /*13a20*/  F2FP.BF16.F32.PACK_AB R98, R154, R157 ;  /* 0x0000009d9a62723e */ /* 0x002fe200000010ff */
[----:B------:R-:W-:-:S04]  /*13a30*/  FADD.FTZ R157, R157, R158 ;  /* 0x0000009e9d9d7221 */ /* 0x000fc80000010000 */
[----:B------:R-:W-:Y:S02]  /*13a40*/  FADD.FTZ R154, R154, R157 ;  /* 0x0000009d9a9a7221 */ /* 0x000fe40000010000 */
[----:B------:R-:W-:Y:S08]  /*13a50*/  MUFU.EX2 R159, R159 ;  /* 0x0000009f009f7308 */ /* 0x000ff00000000800 */
[----:B------:R-:W1:Y:S01]  /*13a60*/  MUFU.EX2 R156, R156 ;  /* 0x0000009c009c7308 */ /* 0x000e620000000800 */
[----:B----4-:R-:W-:Y:S01]  /*13a70*/  F2FP.BF16.F32.PACK_AB R97, R163, R160 ;  /* 0x000000a0a361723e */ /* 0x010fe200000010ff */
[----:B------:R-:W-:-:S06]  /*13a80*/  FADD.FTZ R160, R160, R163 ;  /* 0x000000a3a0a07221 */ /* 0x000fcc0000010000 */
[----:B------:R-:W-:Y:S08]  /*13a90*/  MUFU.EX2 R155, R155 ;  /* 0x0000009b009b7308 */ /* 0x000ff00000000800 */
[----:B------:R-:W4:Y:S01]  /*13aa0*/  MUFU.EX2 R152, R152 ;  /* 0x0000009800987308 */ /* 0x000f220000000800 */
[----:B-1----:R-:W-:Y:S01]  /*13ab0*/  F2FP.BF16.F32.PACK_AB R99, R156, R159 ;  /* 0x0000009f9c63723e */ /* 0x002fe200000010ff */
[----:B------:R-:W-:-:S04]  /*13ac0*/  FADD.FTZ R159, R159, R160 ;  /* 0x000000a09f9f7221 */ /* 0x000fc80000010000 */
[----:B------:R-:W-:Y:S02]  /*13ad0*/  FADD.FTZ R156, R156, R159 ;  /* 0x0000009f9c9c7221 */ /* 0x000fe40000010000 */
[C---:B------:R-:W-:Y:S01]  /*13ae0*/  HMMA.16816.F32.BF16 R120, R96.reuse, R116, RZ ;  /* 0x000000746078723c */ /* 0x040fe200000418ff */
[----:B------:R-:W-:Y:S05]  /*13af0*/  MUFU.EX2 R151, R151 ;  /* 0x0000009700977308 */ /* 0x000fea0000000800 */
[C---:B--2---:R-:W-:Y:S03]  /*13b00*/  HMMA.16816.F32.BF16 R36, R96.reuse, R40, RZ ;  /* 0x000000286024723c */ /* 0x044fe600000418ff */
        /* <DEDUP_REMOVED lines=8> */
[----:B------:R-:W2:Y:S01]  /*13b90*/  MUFU.EX2 R150, R150 ;  /* 0x0000009600967308 */ /* 0x000ea20000000800 */
[----:B-1----:R-:W-:Y:S01]  /*13ba0*/  F2FP.BF16.F32.PACK_AB R6, R0, R151 ;  /* 0x000000970006723e */ /* 0x002fe200000010ff */
[----:B------:R-:W-:-:S03]  /*13bb0*/  FADD.FTZ R151, R151, R152 ;  /* 0x0000009897977221 */ /* 0x000fc60000010000 */
[C---:B------:R-:W-:Y:S01]  /*13bc0*/  HMMA.16816.F32.BF16 R60, R96.reuse, R64, RZ ;  /* 0x00000040603c723c */ /* 0x040fe200000418ff */
[----:B------:R-:W-:Y:S02]  /*13bd0*/  FADD.FTZ R151, R0, R151 ;  /* 0x0000009700977221 */ /* 0x000fe40000010000 */
[----:B------:R-:W-:Y:S03]  /*13be0*/  MUFU.EX2 R149, R149 ;  /* 0x0000009500957308 */ /* 0x000fe60000000800 */
[C---:B------:R-:W-:Y:S05]  /*13bf0*/  HMMA.16816.F32.BF16 R56, R96.reuse, R58, RZ ;  /* 0x0000003a6038723c */ /* 0x040fea00000418ff */
[----:B------:R-:W1:Y:S01]  /*13c00*/  MUFU.EX2 R148, R148 ;  /* 0x0000009400947308 */ /* 0x000e620000000800 */
[----:B--2---:R-:W-:Y:S01]  /*13c10*/  F2FP.BF16.F32.PACK_AB R5, R150, R153 ;  /* 0x000000999605723e */ /* 0x004fe200000010ff */
        /* <DEDUP_REMOVED lines=11> */
[C---:B---3--:R-:W-:Y:S01]  /*13cd0*/  HMMA.16816.F32.BF16 R120, R4.reuse, R12, R120 ;  /* 0x0000000c0478723c */ /* 0x048fe20000041878 */
[----:B------:R-:W-:Y:S05]  /*13ce0*/  MUFU.EX2 R164, R164 ;  /* 0x000000a400a47308 */ /* 0x000fea0000000800 */
[C---:B------:R-:W-:Y:S01]  /*13cf0*/  HMMA.16816.F32.BF16 R116, R4.reuse, R14, R116 ;  /* 0x0000000e0474723c */ /* 0x040fe20000041874 */
[----:B------:R-:W2:Y:S02]  /*13d00*/  LDSM.16.MT88.4 R12, [R205+0x10800] ;  /* 0x01080000cd0c783b */ /* 0x000ea40000004200 */
[----:B------:R-:W-:Y:S03]  /*13d10*/  MUFU.EX2 R167, R167 ;  /* 0x000000a700a77308 */ /* 0x000fe60000000800 */
[C---:B-----5:R-:W-:Y:S05]  /*13d20*/  HMMA.16816.F32.BF16 R36, R4.reuse, R8, R36 ;  /* 0x000000080424723c */ /* 0x060fea0000041824 */
        /* <DEDUP_REMOVED lines=145> */
[----:B------:R-:W-:Y:S05]  /*14640*/  @!P1 BRA `(.L_x_2703) ;  /* 0x0000003c00249947 */ /* 0x000fea0003800000 */
        /* <DEDUP_REMOVED lines=76> */
.L_x_2705:
[----:B--2---:R-:W-:Y:S02]  /*14b10*/  R2UR UR4, R236 ;  /* 0x00000000ec0472ca */ /* 0x004fe400000e0000 */
[----:B------:R-:W-:-:S13]  /*14b20*/  R2UR UR5, R237 ;  /* 0x00000000ed0572ca */ /* 0x000fda00000e0000 */
[----:B-1----:R-:W2:Y:S02]  /*14b30*/  LD.E R4, desc[UR4][R238.64+0x40] ;  /* 0x00004004ee047980 */ /* 0x002ea4000c101900 */
[----:B--2---:R-:W-:-:S05]  /*14b40*/  IMAD.U32 R4, R4, -0x40, RZ ;  /* 0xffffffc004047824 */ /* 0x004fca00078e00ff */
[----:B------:R-:W-:Y:S02]  /*14b50*/  SHF.R.S32.HI R0, RZ, 0x1f, R4 ;  /* 0x0000001fff007819 */ /* 0x000fe40000011404 */
.L_x_2706:
[----:B------:R-:W-:Y:S05]  /*14b60*/  BSYNC B0 ;  /* 0x0000000000007941 */ /* 0x000fea0003800000 */
.L_x_2704:
[----:B------:R-:W-:Y:S01]  /*14b70*/  LEA R208, P1, R4, R208, 0x1 ;  /* 0x000000d004d07211 */ /* 0x000fe200078208ff */
[----:B------:R-:W-:Y:S01]  /*14b80*/  IMAD.SHL.U32 R5, R138, 0x20, RZ ;  /* 0x000000208a057824 */ /* 0x000fe200078e00ff */
[----:B------:R-:W-:Y:S02]  /*14b90*/  R2UR UR10, R236 ;  /* 0x00000000ec0a72ca */ /* 0x000fe400000e0000 */
        /* <DEDUP_REMOVED lines=34> */
[----:B------:R-:W-:-:S02]  /*14dc0*/  IMAD.X R5, R0, 0x1, R7, P1 ;  /* 0x0000000100057824 */ /* 0x000fc400008e0607 */
[----:B------:R-:W-:Y:S04]  /*14dd0*/  LDGSTS.E.BYPASS.LTC128B.128 [R215+0xf000], desc[UR14][R6.64+0x80] ;  /* 0x0f00008006d77fae */ /* 0x000fe8000b901d4e */
[----:B------:R-:W-:Y:S04]  /*14de0*/  LDGSTS.E.BYPASS.LTC128B.128 [R215+0x11000], desc[UR12][R6.64+0x100] ;  /* 0x1100010006d77fae */ /* 0x000fe8000b901d4c */
[----:B------:R-:W-:Y:S04]  /*14df0*/  LDGSTS.E.BYPASS.LTC128B.128 [R215+0xd800], desc[UR10][R4.64] ;  /* 0x0d80000004d77fae */ /* 0x000fe8000b901d4a */
[----:B------:R-:W-:Y:S04]  /*14e00*/  LDGSTS.E.BYPASS.LTC128B.128 [R215+0xf800], desc[UR8][R4.64+0x80] ;  /* 0x0f80008004d77fae */ /* 0x000fe8000b901d48 */
[----:B------:R2:W-:Y:S04]  /*14e10*/  LDGSTS.E.BYPASS.LTC128B.128 [R215+0x11800], desc[UR4][R4.64+0x100] ;  /* 0x1180010004d77fae */ /* 0x0005e8000b901d44 */
[----:B------:R-:W-:Y:S04]  /*14e20*/  LDSM.16.M88.4 R172, [R201] ;  /* 0x00000000c9ac783b */ /* 0x000fe80000000200 */
[----:B------:R-:W3:Y:S04]  /*14e30*/  LDSM.16.M88.4 R24, [R200+0x6000] ;  /* 0x00600000c818783b */ /* 0x000ee80000000200 */
[----:B------:R-:W-:Y:S04]  /*14e40*/  LDSM.16.M88.4 R32, [R199] ;  /* 0x00000000c720783b */ /* 0x000fe80000000200 */
[----:B------:R-:W-:Y:S04]  /*14e50*/  LDSM.16.M88.4 R16, [R198] ;  /* 0x00000000c610783b */ /* 0x000fe80000000200 */
[----:B------:R-:W4:Y:S04]  /*14e60*/  LD.E R0, desc[UR4][R238.64+0x18c] ;  /* 0x00018c04ee007980 */ /* 0x000f28000c101900 */
[----:B------:R-:W5:Y:S04]  /*14e70*/  LDSM.16.M88.4 R160, [R200+0x6800] ;  /* 0x00680000c8a0783b */ /* 0x000f680000000200 */
[----:B------:R-:W5:Y:S04]  /*14e80*/  LDSM.16.M88.4 R152, [R200+0x7000] ;  /* 0x00700000c898783b */ /* 0x000f680000000200 */
[----:B------:R-:W5:Y:S04]  /*14e90*/  LDSM.16.M88.4 R20, [R200+0x7800] ;  /* 0x00780000c814783b */ /* 0x000f680000000200 */
[----:B-1----:R-:W-:Y:S04]  /*14ea0*/  LDSM.16.M88.4 R8, [R197] ;  /* 0x00000000c508783b */ /* 0x002fe80000000200 */
[----:B------:R-:W1:Y:S04]  /*14eb0*/  LDSM.16.M88.4 R148, [R195+0x6000] ;  /* 0x00600000c394783b */ /* 0x000e680000000200 */
[----:B------:R-:W1:Y:S01]  /*14ec0*/  LDSM.16.M88.4 R164, [R194] ;  /* 0x00000000c2a4783b */ /* 0x000e620000000200 */
[C---:B---3--:R-:W-:Y:S03]  /*14ed0*/  HMMA.16816.F32.BF16 R12, R172.reuse, R24, RZ ;  /* 0x00000018ac0c723c */ /* 0x048fe600000418ff */
[----:B--2---:R-:W2:Y:S04]  /*14ee0*/  LDSM.16.M88.4 R4, [R193] ;  /* 0x00000000c104783b */ /* 0x004ea80000000200 */
[----:B------:R-:W-:Y:S01]  /*14ef0*/  LDSM.16.M88.4 R28, [R191] ;  /* 0x00000000bf1c783b */ /* 0x000fe20000000200 */
[C---:B------:R-:W-:Y:S03]  /*14f00*/  HMMA.16816.F32.BF16 R24, R172.reuse, R26, RZ ;  /* 0x0000001aac18723c */ /* 0x040fe600000418ff */
[----:B------:R-:W-:Y:S04]  /*14f10*/  LDSM.16.M88.4 R180, [R192] ;  /* 0x00000000c0b4783b */ /* 0x000fe80000000200 */
[----:B------:R-:W-:Y:S01]  /*14f20*/  LDSM.16.M88.4 R144, [R195+0x6800] ;  /* 0x00680000c390783b */ /* 0x000fe20000000200 */
[----:B-----5:R-:W-:Y:S03]  /*14f30*/  HMMA.16816.F32.BF16 R140, R172, R160, RZ ;  /* 0x000000a0ac8c723c */ /* 0x020fe600000418ff */
[----:B------:R-:W-:Y:S04]  /*14f40*/  LDSM.16.M88.4 R168, [R195+0x7800] ;  /* 0x00780000c3a8783b */ /* 0x000fe80000000200 */
[----:B------:R-:W-:Y:S01]  /*14f50*/  LDSM.16.M88.4 R220, [R197+0x2000] ;  /* 0x00200000c5dc783b */ /* 0x000fe20000000200 */
[----:B------:R-:W-:Y:S03]  /*14f60*/  HMMA.16816.F32.BF16 R12, R32, R16, R12 ;  /* 0x00000010200c723c */ /* 0x000fe6000004180c */
[----:B------:R-:W-:Y:S04]  /*14f70*/  LDSM.16.M88.4 R228, [R195+0x8000] ;  /* 0x00800000c3e4783b */ /* 0x000fe80000000200 */
[----:B------:R-:W-:Y:S01]  /*14f80*/  LDSM.16.M88.4 R232, [R200+0x9000] ;  /* 0x00900000c8e8783b */ /* 0x000fe20000000200 */
[----:B------:R-:W-:Y:S03]  /*14f90*/  HMMA.16816.F32.BF16 R156, R172, R152, RZ ;  /* 0x00000098ac9c723c */ /* 0x000fe600000418ff */
[----:B------:R-:W0:Y:S03]  /*14fa0*/  LDGDEPBAR ;  /* 0x00000000000079af */ /* 0x000e260000000000 */
[----:B------:R-:W-:Y:S01]  /*14fb0*/  HMMA.16816.F32.BF16 R24, R32, R18, R24 ;  /* 0x000000122018723c */ /* 0x000fe20000041818 */
[----:B------:R-:W-:Y:S05]  /*14fc0*/  LDSM.16.M88.4 R16, [R195+0x7000] ;  /* 0x00700000c310783b */ /* 0x000fea0000000200 */
[C---:B------:R-:W-:Y:S06]  /*14fd0*/  HMMA.16816.F32.BF16 R160, R172.reuse, R162, RZ ;  /* 0x000000a2aca0723c */ /* 0x040fec00000418ff */
[C---:B------:R-:W-:Y:S06]  /*14fe0*/  HMMA.16816.F32.BF16 R152, R172.reuse, R154, RZ ;  /* 0x0000009aac98723c */ /* 0x040fec00000418ff */
[C---:B------:R-:W-:Y:S06]  /*14ff0*/  HMMA.16816.F32.BF16 R176, R172.reuse, R20, RZ ;  /* 0x00000014acb0723c */ /* 0x040fec00000418ff */
[----:B------:R-:W-:Y:S01]  /*15000*/  HMMA.16816.F32.BF16 R172, R172, R22, RZ ;  /* 0x00000016acac723c */ /* 0x000fe200000418ff */
[----:B------:R-:W3:Y:S05]  /*15010*/  LDSM.16.M88.4 R20, [R196] ;  /* 0x00000000c414783b */ /* 0x000eea0000000200 */
[C---:B-1----:R-:W-:Y:S06]  /*15020*/  HMMA.16816.F32.BF16 R12, R8.reuse, R148, R12 ;  /* 0x00000094080c723c */ /* 0x042fec000004180c */
[----:B------:R-:W-:Y:S01]  /*15030*/  HMMA.16816.F32.BF16 R24, R8, R150, R24 ;  /* 0x000000960818723c */ /* 0x000fe20000041818 */
[----:B------:R-:W-:Y:S05]  /*15040*/  LDSM.16.M88.4 R148, [R191+0x1000] ;  /* 0x00100000bf94783b */ /* 0x000fea0000000200 */
[C---:B------:R-:W-:Y:S06]  /*15050*/  HMMA.16816.F32.BF16 R140, R32.reuse, R164, R140 ;  /* 0x000000a4208c723c */ /* 0x040fec000004188c */
[C---:B------:R-:W-:Y:S01]  /*15060*/  HMMA.16816.F32.BF16 R160, R32.reuse, R166, R160 ;  /* 0x000000a620a0723c */ /* 0x040fe200000418a0 */
[----:B------:R-:W-:Y:S05]  /*15070*/  LDSM.16.M88.4 R164, [R200+0x8000] ;  /* 0x00800000c8a4783b */ /* 0x000fea0000000200 */
[C---:B--2---:R-:W-:Y:S06]  /*15080*/  HMMA.16816.F32.BF16 R156, R32.reuse, R4, R156 ;  /* 0x00000004209c723c */ /* 0x044fec000004189c */
[----:B------:R-:W-:Y:S01]  /*15090*/  HMMA.16816.F32.BF16 R152, R32, R6, R152 ;  /* 0x000000062098723c */ /* 0x000fe20000041898 */
[----:B------:R-:W1:Y:S05]  /*150a0*/  LDSM.16.M88.4 R4, [R201+0x2000] ;  /* 0x00200000c904783b */ /* 0x000e6a0000000200 */
[C---:B---3--:R-:W-:Y:S06]  /*150b0*/  HMMA.16816.F32.BF16 R12, R20.reuse, R28, R12 ;  /* 0x0000001c140c723c */ /* 0x048fec000004180c */
[----:B------:R-:W-:Y:S01]  /*150c0*/  HMMA.16816.F32.BF16 R24, R20, R30, R24 ;  /* 0x0000001e1418723c */ /* 0x000fe20000041818 */
[----:B------:R-:W-:Y:S05]  /*150d0*/  LDSM.16.M88.4 R28, [R191+0x1800] ;  /* 0x00180000bf1c783b */ /* 0x000fea0000000200 */
[C---:B------:R-:W-:Y:S06]  /*150e0*/  HMMA.16816.F32.BF16 R176, R32.reuse, R180, R176 ;  /* 0x000000b420b0723c */ /* 0x040fec00000418b0 */
[----:B------:R-:W-:Y:S01]  /*150f0*/  HMMA.16816.F32.BF16 R172, R32, R182, R172 ;  /* 0x000000b620ac723c */ /* 0x000fe200000418ac */
[----:B------:R-:W2:Y:S04]  /*15100*/  LDSM.16.M88.4 R32, [R191+0x800] ;  /* 0x00080000bf20783b */ /* 0x000ea80000000200 */
[----:B------:R-:W-:Y:S01]  /*15110*/  LDSM.16.M88.4 R180, [R200+0x9800] ;  /* 0x00980000c8b4783b */ /* 0x000fe20000000200 */
[C---:B------:R-:W-:Y:S06]  /*15120*/  HMMA.16816.F32.BF16 R140, R8.reuse, R144, R140 ;  /* 0x00000090088c723c */ /* 0x040fec000004188c */
[C---:B------:R-:W-:Y:S01]  /*15130*/  HMMA.16816.F32.BF16 R160, R8.reuse, R146, R160 ;  /* 0x0000009208a0723c */ /* 0x040fe200000418a0 */
[----:B------:R-:W-:Y:S05]  /*15140*/  LDSM.16.M88.4 R144, [R190] ;  /* 0x00000000be90783b */ /* 0x000fea0000000200 */
        /* <DEDUP_REMOVED lines=8> */
[----:B------:R-:W1:Y:S04]  /*151d0*/  LDSM.16.M88.4 R8, [R200+0x8800] ;  /* 0x00880000c808783b */ /* 0x000e680000000200 */
[----:B------:R-:W-:Y:S01]  /*151e0*/  LDSM.16.M88.4 R168, [R196+0x2000] ;  /* 0x00200000c4a8783b */ /* 0x000fe20000000200 */
[C---:B--2---:R-:W-:Y:S06]  /*151f0*/  HMMA.16816.F32.BF16 R140, R20.reuse, R32, R140 ;  /* 0x00000020148c723c */ /* 0x044fec000004188c */
[----:B------:R-:W-:Y:S01]  /*15200*/  HMMA.16816.F32.BF16 R160, R20, R34, R160 ;  /* 0x0000002214a0723c */ /* 0x000fe200000418a0 */
[----:B------:R-:W2:Y:S05]  /*15210*/  LDSM.16.M88.4 R32, [R189] ;  /* 0x00000000bd20783b */ /* 0x000eaa0000000200 */
[C---:B---3--:R-:W-:Y:S06]  /*15220*/  HMMA.16816.F32.BF16 R12, R16.reuse, R144, R12 ;  /* 0x00000090100c723c */ /* 0x048fec000004180c */
[----:B------:R-:W-:Y:S01]  /*15230*/  HMMA.16816.F32.BF16 R24, R16, R146, R24 ;  /* 0x000000921018723c */ /* 0x000fe20000041818 */
[----:B------:R-:W3:Y:S05]  /*15240*/  LDSM.16.M88.4 R144, [R188] ;  /* 0x00000000bc90783b */ /* 0x000eea0000000200 */
[C---:B------:R-:W-:Y:S06]  /*15250*/  HMMA.16816.F32.BF16 R156, R20.reuse, R148, R156 ;  /* 0x00000094149c723c */ /* 0x040fec000004189c */
[----:B------:R-:W-:Y:S01]  /*15260*/  HMMA.16816.F32.BF16 R152, R20, R150, R152 ;  /* 0x000000961498723c */ /* 0x000fe20000041898 */
[----:B------:R-:W-:Y:S05]  /*15270*/  LDSM.16.M88.4 R148, [R201+0x4000] ;  /* 0x00400000c994783b */ /* 0x000fea0000000200 */
[----:B-1----:R-:W-:Y:S06]  /*15280*/  HMMA.16816.F32.BF16 R140, R4, R8, R140 ;  /* 0x00000008048c723c */ /* 0x002fec000004188c */
[----:B------:R-:W-:Y:S06]  /*15290*/  HMMA.16816.F32.BF16 R12, R220, R228, R12 ;  /* 0x000000e4dc0c723c */ /* 0x000fec000004180c */
[----:B------:R-:W-:Y:S01]  /*152a0*/  HMMA.16816.F32.BF16 R160, R4, R10, R160 ;  /* 0x0000000a04a0723c */ /* 0x000fe200000418a0 */
[----:B------:R-:W-:Y:S05]  /*152b0*/  LDSM.16.M88.4 R8, [R200+0xa000] ;  /* 0x00a00000c808783b */ /* 0x000fea0000000200 */
[C---:B------:R-:W-:Y:S06]  /*152c0*/  HMMA.16816.F32.BF16 R176, R20.reuse, R28, R176 ;  /* 0x0000001c14b0723c */ /* 0x040fec00000418b0 */
[----:B------:R-:W-:Y:S01]  /*152d0*/  HMMA.16816.F32.BF16 R172, R20, R30, R172 ;  /* 0x0000001e14ac723c */ /* 0x000fe200000418ac */
[----:B------:R-:W1:Y:S04]  /*152e0*/  LDSM.16.M88.4 R28, [R195+0x8800] ;  /* 0x00880000c31c783b */ /* 0x000e680000000200 */
[----:B------:R-:W5:Y:S01]  /*152f0*/  LDSM.16.M88.4 R20, [R187] ;  /* 0x00000000bb14783b */ /* 0x000f620000000200 */
[----:B------:R-:W-:Y:S03]  /*15300*/  HMMA.16816.F32.BF16 R24, R220, R230, R24 ;  /* 0x000000e6dc18723c */ /* 0x000fe60000041818 */
[----:B------:R-:W-:Y:S03]  /*15310*/  LDSM.16.M88.4 R228, [R186] ;  /* 0x00000000bae4783b */ /* 0x000fe60000000200 */
[----:B------:R-:W-:Y:S06]  /*15320*/  HMMA.16816.F32.BF16 R156, R4, R232, R156 ;  /* 0x000000e8049c723c */ /* 0x000fec000004189c */
[----:B--2---:R-:W-:Y:S06]  /*15330*/  HMMA.16816.F32.BF16 R140, R16, R32, R140 ;  /* 0x00000020108c723c */ /* 0x004fec000004188c */
[----:B------:R-:W-:Y:S06]  /*15340*/  HMMA.16816.F32.BF16 R12, R168, R164, R12 ;  /* 0x000000a4a80c723c */ /* 0x000fec000004180c */
[----:B------:R-:W-:Y:S01]  /*15350*/  HMMA.16816.F32.BF16 R152, R4, R234, R152 ;  /* 0x000000ea0498723c */ /* 0x000fe20000041898 */
[----:B------:R-:W-:Y:S05]  /*15360*/  LDSM.16.M88.4 R232, [R191+0x2800] ;  /* 0x00280000bfe8783b */ /* 0x000fea0000000200 */
[----:B------:R-:W-:Y:S01]  /*15370*/  HMMA.16816.F32.BF16 R160, R16, R34, R160 ;  /* 0x0000002210a0723c */ /* 0x000fe200000418a0 */
[----:B------:R-:W-:Y:S05]  /*15380*/  LDSM.16.M88.4 R32, [R199+0x4000] ;  /* 0x00400000c720783b */ /* 0x000fea0000000200 */
[C---:B------:R-:W-:Y:S06]  /*15390*/  HMMA.16816.F32.BF16 R176, R4.reuse, R180, R176 ;  /* 0x000000b404b0723c */ /* 0x040fec00000418b0 */
[----:B------:R-:W-:Y:S01]  /*153a0*/  HMMA.16816.F32.BF16 R172, R4, R182, R172 ;  /* 0x000000b604ac723c */ /* 0x000fe200000418ac */
[----:B------:R-:W2:Y:S04]  /*153b0*/  LDSM.16.M88.4 R4, [R195+0x9000] ;  /* 0x00900000c304783b */ /* 0x000ea80000000200 */
[----:B------:R-:W-:Y:S01]  /*153c0*/  LDSM.16.M88.4 R180, [R195+0x9800] ;  /* 0x00980000c3b4783b */ /* 0x000fe20000000200 */
[----:B------:R-:W-:Y:S03]  /*153d0*/  HMMA.16816.F32.BF16 R24, R168, R166, R24 ;  /* 0x000000a6a818723c */ /* 0x000fe60000041818 */
[----:B------:R-:W4:Y:S03]  /*153e0*/  LDSM.16.M88.4 R164, [R191+0x3000] ;  /* 0x00300000bfa4783b */ /* 0x000f260000000200 */
[----:B---3--:R-:W-:Y:S06]  /*153f0*/  HMMA.16816.F32.BF16 R156, R16, R144, R156 ;  /* 0x00000090109c723c */ /* 0x008fec000004189c */
[----:B-1----:R-:W-:Y:S06]  /*15400*/  HMMA.16816.F32.BF16 R140, R220, R28, R140 ;  /* 0x0000001cdc8c723c */ /* 0x002fec000004188c */
[----:B------:R-:W-:Y:S06]  /*15410*/  HMMA.16816.F32.BF16 R12, R148, R8, R12 ;  /* 0x00000008940c723c */ /* 0x000fec000004180c */
[----:B------:R-:W-:Y:S01]  /*15420*/  HMMA.16816.F32.BF16 R152, R16, R146, R152 ;  /* 0x000000921098723c */ /* 0x000fe20000041898 */
[----:B------:R-:W1:Y:S05]  /*15430*/  LDSM.16.M88.4 R144, [R200+0xa800] ;  /* 0x00a80000c890783b */ /* 0x000e6a0000000200 */
[----:B------:R-:W-:Y:S01]  /*15440*/  HMMA.16816.F32.BF16 R160, R220, R30, R160 ;  /* 0x0000001edca0723c */ /* 0x000fe200000418a0 */
[----:B------:R-:W-:Y:S05]  /*15450*/  LDSM.16.M88.4 R28, [R185] ;  /* 0x00000000b91c783b */ /* 0x000fea0000000200 */
[----:B------:R-:W-:Y:S01]  /*15460*/  HMMA.16816.F32.BF16 R24, R148, R10, R24 ;  /* 0x0000000a9418723c */ /* 0x000fe20000041818 */
[----:B------:R-:W-:Y:S05]  /*15470*/  LDSM.16.M88.4 R8, [R196+0x4000] ;  /* 0x00400000c408783b */ /* 0x000fea0000000200 */
[C---:B-----5:R-:W-:Y:S06]  /*15480*/  HMMA.16816.F32.BF16 R176, R16.reuse, R20, R176 ;  /* 0x0000001410b0723c */ /* 0x060fec00000418b0 */
[----:B------:R-:W-:Y:S01]  /*15490*/  HMMA.16816.F32.BF16 R172, R16, R22, R172 ;  /* 0x0000001610ac723c */ /* 0x000fe200000418ac */
[----:B------:R-:W-:Y:S04]  /*154a0*/  LDSM.16.M88.4 R20, [R197+0x4000] ;  /* 0x00400000c514783b */ /* 0x000fe80000000200 */
[----:B------:R-:W3:Y:S01]  /*154b0*/  LDSM.16.M88.4 R16, [R195+0xa000] ;  /* 0x00a00000c310783b */ /* 0x000ee20000000200 */
[----:B--2---:R-:W-:Y:S06]  /*154c0*/  HMMA.16816.F32.BF16 R156, R220, R4, R156 ;  /* 0x00000004dc9c723c */ /* 0x004fec000004189c */
[----:B------:R-:W-:Y:S06]  /*154d0*/  HMMA.16816.F32.BF16 R140, R168, R232, R140 ;  /* 0x000000e8a88c723c */ /* 0x000fec000004188c */
[----:B------:R-:W-:Y:S06]  /*154e0*/  HMMA.16816.F32.BF16 R12, R32, R228, R12 ;  /* 0x000000e4200c723c */ /* 0x000fec000004180c */
[----:B------:R-:W-:Y:S01]  /*154f0*/  HMMA.16816.F32.BF16 R152, R220, R6, R152 ;  /* 0x00000006dc98723c */ /* 0x000fe20000041898 */
[----:B------:R-:W-:Y:S05]  /*15500*/  LDSM.16.M88.4 R4, [R191+0x4000] ;  /* 0x00400000bf04783b */ /* 0x000fea0000000200 */
[----:B------:R-:W-:Y:S06]  /*15510*/  HMMA.16816.F32.BF16 R160, R168, R234, R160 ;  /* 0x000000eaa8a0723c */ /* 0x000fec00000418a0 */
[----:B------:R-:W-:Y:S01]  /*15520*/  HMMA.16816.F32.BF16 R24, R32, R230, R24 ;  /* 0x000000e62018723c */ /* 0x000fe20000041818 */
[----:B------:R-:W2:Y:S05]  /*15530*/  LDSM.16.M88.4 R228, [R200+0xb000] ;  /* 0x00b00000c8e4783b */ /* 0x000eaa0000000200 */
[----:B----4-:R-:W-:Y:S06]  /*15540*/  HMMA.16816.F32.BF16 R156, R168, R164, R156 ;  /* 0x000000a4a89c723c */ /* 0x010fec000004189c */
[----:B-1----:R-:W-:Y:S06]  /*15550*/  HMMA.16816.F32.BF16 R140, R148, R144, R140 ;  /* 0x00000090948c723c */ /* 0x002fec000004188c */
[----:B---3--:R-:W-:Y:S06]  /*15560*/  HMMA.16816.F32.BF16 R12, R20, R16, R12 ;  /* 0x00000010140c723c */ /* 0x008fec000004180c */
[----:B------:R-:W-:Y:S01]  /*15570*/  HMMA.16816.F32.BF16 R160, R148, R146, R160 ;  /* 0x0000009294a0723c */ /* 0x000fe200000418a0 */
[----:B------:R-:W-:Y:S05]  /*15580*/  LDSM.16.M88.4 R144, [R191+0x4800] ;  /* 0x00480000bf90783b */ /* 0x000fea0000000200 */
[----:B------:R-:W-:Y:S01]  /*15590*/  HMMA.16816.F32.BF16 R152, R168, R166, R152 ;  /* 0x000000a6a898723c */ /* 0x000fe20000041898 */
[----:B------:R-:W1:Y:S05]  /*155a0*/  LDSM.16.M88.4 R164, [R191+0x3800] ;  /* 0x00380000bfa4783b */ /* 0x000e6a0000000200 */
[----:B------:R-:W-:Y:S01]  /*155b0*/  HMMA.16816.F32.BF16 R24, R20, R18, R24 ;  /* 0x000000121418723c */ /* 0x000fe20000041818 */
[----:B------:R-:W3:Y:S05]  /*155c0*/  LDSM.16.M88.4 R16, [R184] ;  /* 0x00000000b810783b */ /* 0x000eea0000000200 */
[C---:B------:R-:W-:Y:S06]  /*155d0*/  HMMA.16816.F32.BF16 R176, R220.reuse, R180, R176 ;  /* 0x000000b4dcb0723c */ /* 0x040fec00000418b0 */
[----:B------:R-:W-:Y:S01]  /*155e0*/  HMMA.16816.F32.BF16 R180, R220, R182, R172 ;  /* 0x000000b6dcb4723c */ /* 0x000fe200000418ac */
[----:B------:R-:W4:Y:S05]  /*155f0*/  LDSM.16.M88.4 R172, [R195+0xa800] ;  /* 0x00a80000c3ac783b */ /* 0x000f2a0000000200 */
[----:B--2---:R-:W-:Y:S06]  /*15600*/  HMMA.16816.F32.BF16 R156, R148, R228, R156 ;  /* 0x000000e4949c723c */ /* 0x004fec000004189c */
[----:B------:R-:W-:Y:S06]  /*15610*/  HMMA.16816.F32.BF16 R140, R32, R28, R140 ;  /* 0x0000001c208c723c */ /* 0x000fec000004188c */
[----:B------:R-:W-:Y:S06]  /*15620*/  HMMA.16816.F32.BF16 R12, R8, R4, R12 ;  /* 0x00000004080c723c */ /* 0x000fec000004180c */
[----:B------:R-:W-:Y:S01]  /*15630*/  HMMA.16816.F32.BF16 R160, R32, R30, R160 ;  /* 0x0000001e20a0723c */ /* 0x000fe200000418a0 */
[----:B------:R-:W2:Y:S05]  /*15640*/  LDSM.16.M88.4 R28, [R200+0xb800] ;  /* 0x00b80000c81c783b */ /* 0x000eaa0000000200 */
[----:B------:R-:W-:Y:S06]  /*15650*/  HMMA.16816.F32.BF16 R152, R148, R230, R152 ;  /* 0x000000e69498723c */ /* 0x000fec0000041898 */
[----:B------:R-:W-:Y:S01]  /*15660*/  HMMA.16816.F32.BF16 R24, R8, R6, R24 ;  /* 0x000000060818723c */ /* 0x000fe20000041818 */
[----:B------:R-:W5:Y:S05]  /*15670*/  LDSM.16.M88.4 R4, [R195+0xb000] ;  /* 0x00b00000c304783b */ /* 0x000f6a0000000200 */
[----:B-1----:R-:W-:Y:S01]  /*15680*/  HMMA.16816.F32.BF16 R176, R168, R164, R176 ;  /* 0x000000a4a8b0723c */ /* 0x002fe200000418b0 */
[-C--:B------:R-:W-:Y:S01]  /*15690*/  FMUL.FTZ R12, R12, R0.reuse ;  /* 0x000000000c0c7220 */ /* 0x080fe20000410000 */
[----:B------:R-:W-:-:S04]  /*156a0*/  FMUL.FTZ R13, R13, R0 ;  /* 0x000000000d0d7220 */ /* 0x000fc80000410000 */
[----:B---3--:R-:W-:Y:S06]  /*156b0*/  HMMA.16816.F32.BF16 R156, R32, R16, R156 ;  /* 0x00000010209c723c */ /* 0x008fec000004189c */
[----:B------:R-:W-:Y:S01]  /*156c0*/  HMMA.16816.F32.BF16 R180, R168, R166, R180 ;  /* 0x000000a6a8b4723c */ /* 0x000fe200000418b4 */
[----:B------:R-:W-:-:S05]  /*156d0*/  FMUL.FTZ R220, R14, R0 ;  /* 0x000000000edc7220 */ /* 0x000fca0000410000 */
[----:B----4-:R-:W-:Y:S01]  /*156e0*/  HMMA.16816.F32.BF16 R140, R20, R172, R140 ;  /* 0x000000ac148c723c */ /* 0x010fe2000004188c */
[----:B------:R-:W-:Y:S05]  /*156f0*/  MUFU.TANH R172, R12 ;  /* 0x0000000c00ac7308 */ /* 0x000fea0000002400 */
[----:B------:R-:W-:Y:S01]  /*15700*/  HMMA.16816.F32.BF16 R152, R32, R18, R152 ;  /* 0x000000122098723c */ /* 0x000fe20000041898 */
[----:B------:R-:W1:Y:S02]  /*15710*/  LDSM.16.M88.4 R16, [R136] ;  /* 0x000000008810783b */ /* 0x000e640000000200 */
[----:B------:R3:W4:Y:S03]  /*15720*/  MUFU.TANH R173, R13 ;  /* 0x0000000d00ad7308 */ /* 0x0007260000002400 */
[----:B------:R-:W-:Y:S07]  /*15730*/  HMMA.16816.F32.BF16 R160, R20, R174, R160 ;  /* 0x000000ae14a0723c */ /* 0x000fee00000418a0 */
[----:B------:R-:W-:-:S02]  /*15740*/  FMUL.FTZ R174, R15, R0 ;  /* 0x000000000fae7220 */ /* 0x000fc40000410000 */
[----:B---3--:R-:W3:Y:S01]  /*15750*/  LDSM.16.M88.4 R12, [R191+0x5000] ;  /* 0x00500000bf0c783b */ /* 0x008ee20000000200 */
[----:B--2---:R-:W-:Y:S01]  /*15760*/  HMMA.16816.F32.BF16 R176, R148, R28, R176 ;  /* 0x0000001c94b0723c */ /* 0x004fe200000418b0 */
[-C--:B------:R-:W-:Y:S01]  /*15770*/  FMUL.FTZ R24, R24, R0.reuse ;  /* 0x0000000018187220 */ /* 0x080fe20000410000 */
[-C--:B------:R-:W-:Y:S01]  /*15780*/  FMUL.FTZ R25, R25, R0.reuse ;  /* 0x0000000019197220 */ /* 0x080fe20000410000 */
[----:B------:R-:W-:-:S03]  /*15790*/  FMUL.FTZ R26, R26, R0 ;  /* 0x000000001a1a7220 */ /* 0x000fc60000410000 */
[----:B-----5:R-:W-:Y:S01]  /*157a0*/  HMMA.16816.F32.BF16 R156, R20, R4, R156 ;  /* 0x00000004149c723c */ /* 0x020fe2000004189c */
[----:B------:R-:W-:Y:S01]  /*157b0*/  MUFU.TANH R164, R26 ;  /* 0x0000001a00a47308 */ /* 0x000fe20000002400 */
[----:B------:R-:W-:-:S04]  /*157c0*/  FMUL.FTZ R165, R27, R0 ;  /* 0x000000001ba57220 */ /* 0x000fc80000410000 */
[----:B------:R-:W-:Y:S06]  /*157d0*/  HMMA.16816.F32.BF16 R180, R148, R30, R180 ;  /* 0x0000001e94b4723c */ /* 0x000fec00000418b4 */
[----:B------:R-:W-:Y:S01]  /*157e0*/  HMMA.16816.F32.BF16 R140, R8, R144, R140 ;  /* 0x00000090088c723c */ /* 0x000fe2000004188c */
[----:B------:R-:W-:Y:S08]  /*157f0*/  MUFU.TANH R144, R24 ;  /* 0x0000001800907308 */ /* 0x000ff00000002400 */
[----:B------:R2:W-:Y:S01]  /*15800*/  MUFU.TANH R145, R25 ;  /* 0x0000001900917308 */ /* 0x0005e20000002400 */
[----:B-1----:R-:W-:Y:S01]  /*15810*/  HMMA.16816.F32.BF16 R176, R32, R16, R176 ;  /* 0x0000001020b0723c */ /* 0x002fe200000418b0 */
[----:B--2---:R-:W1:Y:S05]  /*15820*/  LDSM.16.M88.4 R24, [R195+0xb800] ;  /* 0x00b80000c318783b */ /* 0x004e6a0000000200 */
[----:B---3--:R-:W-:Y:S01]  /*15830*/  HMMA.16816.F32.BF16 R156, R8, R12, R156 ;  /* 0x0000000c089c723c */ /* 0x008fe2000004189c */
[----:B------:R-:W2:Y:S05]  /*15840*/  S2R R13, SR_TID.X ;  /* 0x00000000000d7919 */ /* 0x000eaa0000002100 */
[----:B------:R-:W-:Y:S06]  /*15850*/  HMMA.16816.F32.BF16 R180, R32, R18, R180 ;  /* 0x0000001220b4723c */ /* 0x000fec00000418b4 */
[----:B------:R-:W-:Y:S01]  /*15860*/  HMMA.16816.F32.BF16 R152, R20, R6, R152 ;  /* 0x000000061498723c */ /* 0x000fe20000041898 */
[----:B------:R-:W3:Y:S05]  /*15870*/  LDSM.16.M88.4 R4, [R191+0x5800] ;  /* 0x00580000bf04783b */ /* 0x000eea0000000200 */
[----:B------:R-:W-:Y:S01]  /*15880*/  HMMA.16816.F32.BF16 R160, R8, R146, R160 ;  /* 0x0000009208a0723c */ /* 0x000fe200000418a0 */
[----:B------:R-:W5:Y:S01]  /*15890*/  MUFU.TANH R174, R174 ;  /* 0x000000ae00ae7308 */ /* 0x000f620000002400 */
[----:B------:R-:W-:-:S04]  /*158a0*/  FMUL.FTZ R221, R141, R0 ;  /* 0x000000008ddd7220 */ /* 0x000fc80000410000 */
[C---:B-1----:R-:W-:Y:S06]  /*158b0*/  HMMA.16816.F32.BF16 R176, R20.reuse, R24, R176 ;  /* 0x0000001814b0723c */ /* 0x042fec00000418b0 */
[----:B------:R-:W-:Y:S01]  /*158c0*/  HMMA.16816.F32.BF16 R180, R20, R26, R180 ;  /* 0x0000001a14b4723c */ /* 0x000fe200000418b4 */
[----:B--2---:R-:W-:Y:S02]  /*158d0*/  IMAD.SHL.U32 R13, R13, 0x2, RZ ;  /* 0x000000020d0d7824 */ /* 0x004fe400078e00ff */
[-C--:B------:R-:W-:Y:S01]  /*158e0*/  FMUL.FTZ R28, R142, R0.reuse ;  /* 0x000000008e1c7220 */ /* 0x080fe20000410000 */
[----:B------:R-:W1:Y:S01]  /*158f0*/  MUFU.TANH R165, R165 ;  /* 0x000000a500a57308 */ /* 0x000e620000002400 */
[-C--:B------:R-:W-:Y:S01]  /*15900*/  FMUL.FTZ R140, R140, R0.reuse ;  /* 0x000000008c8c7220 */ /* 0x080fe20000410000 */
[-C--:B------:R-:W-:Y:S01]  /*15910*/  FMUL.FTZ R156, R156, R0.reuse ;  /* 0x000000009c9c7220 */ /* 0x080fe20000410000 */
[----:B------:R-:W-:Y:S01]  /*15920*/  LOP3.LUT R16, R13, 0x6, RZ, 0xc0, !PT ;  /* 0x000000060d107812 */ /* 0x000fe200078ec0ff */
[----:B------:R-:W-:Y:S01]  /*15930*/  HMMA.16816.F32.BF16 R152, R8, R14, R152 ;  /* 0x0000000e0898723c */ /* 0x000fe20000041898 */
[----:B------:R-:W-:Y:S01]  /*15940*/  FMUL.FTZ R157, R157, R0 ;  /* 0x000000009d9d7220 */ /* 0x000fe20000410000 */
[----:B------:R-:W-:Y:S01]  /*15950*/  ISETP.GE.AND P1, PT, R133, 0x3, PT ;  /* 0x000000038500780c */ /* 0x000fe20003f26270 */
[----:B------:R-:W-:-:S04]  /*15960*/  DEPBAR.LE SB0, 0x0 ;  /* 0x000080000000791a */ /* 0x000fc80000000000 */
[----:B------:R-:W-:-:S03]  /*15970*/  IMAD R13, R217, 0x40, R16 ;  /* 0x00000040d90d7824 */ /* 0x000fc600078e0210 */
[C---:B---3--:R-:W-:Y:S01]  /*15980*/  HMMA.16816.F32.BF16 R176, R8.reuse, R4, R176 ;  /* 0x0000000408b0723c */ /* 0x048fe200000418b0 */
[----:B------:R-:W-:Y:S02]  /*15990*/  VIADD R16, R13, 0x1 ;  /* 0x000000010d107836 */ /* 0x000fe40000000000 */
[-C--:B------:R-:W-:Y:S01]  /*159a0*/  FMUL.FTZ R141, R143, R0.reuse ;  /* 0x000000008f8d7220 */ /* 0x080fe20000410000 */
[----:B------:R-:W-:Y:S02]  /*159b0*/  FMUL.FTZ R147, R160, R0 ;  /* 0x00000000a0937220 */ /* 0x000fe40000410000 */
[----:B------:R-:W-:Y:S01]  /*159c0*/  HMMA.16816.F32.BF16 R180, R8, R6, R180 ;  /* 0x0000000608b4723c */ /* 0x000fe200000418b4 */
[----:B------:R-:W-:Y:S01]  /*159d0*/  ISETP.GE.AND P5, PT, R16, R2, PT ;  /* 0x000000021000720c */ /* 0x000fe20003fa6270 */
[C---:B------:R-:W-:Y:S02]  /*159e0*/  VIADD R4, R13.reuse, 0x9 ;  /* 0x000000090d047836 */ /* 0x040fe40000000000 */
[----:B------:R-:W-:Y:S01]  /*159f0*/  VIADD R5, R13, 0x8 ;  /* 0x000000080d057836 */ /* 0x000fe20000000000 */
[----:B------:R-:W-:Y:S01]  /*15a00*/  MUFU.TANH R221, R221 ;  /* 0x000000dd00dd7308 */ /* 0x000fe20000002400 */
[-C--:B------:R-:W-:Y:S01]  /*15a10*/  FMUL.FTZ R12, R161, R0.reuse ;  /* 0x00000000a10c7220 */ /* 0x080fe20000410000 */
[----:B----4-:R-:W-:Y:S01]  /*15a20*/  FSEL R19, R173, -INF , !P5 ;  /* 0xff800000ad137808 */ /* 0x010fe20006800000 */
[----:B------:R-:W-:Y:S01]  /*15a30*/  FMUL.FTZ R162, R162, R0 ;  /* 0x00000000a2a27220 */ /* 0x000fe20000410000 */
[C---:B------:R-:W-:Y:S01]  /*15a40*/  ISETP.GE.AND P3, PT, R4.reuse, R2, PT ;  /* 0x000000020400720c */ /* 0x040fe20003f66270 */
[----:B------:R-:W-:Y:S01]  /*15a50*/  FMUL.FTZ R163, R163, R0 ;  /* 0x00000000a3a37220 */ /* 0x000fe20000410000 */
[----:B------:R-:W-:-:S02]  /*15a60*/  ISETP.GE.AND P5, PT, R4, R137, PT ;  /* 0x000000890400720c */ /* 0x000fc40003fa6270 */
[----:B------:R-:W2:Y:S01]  /*15a70*/  MUFU.TANH R28, R28 ;  /* 0x0000001c001c7308 */ /* 0x000ea20000002400 */
[----:B------:R-:W-:Y:S01]  /*15a80*/  ISETP.GE.AND P6, PT, R16, R137, PT ;  /* 0x000000891000720c */ /* 0x000fe20003fc6270 */
[----:B------:R-:W-:Y:S01]  /*15a90*/  VIADD R4, R13, 0x10 ;  /* 0x000000100d047836 */ /* 0x000fe20000000000 */
[----:B------:R-:W-:-:S05]  /*15aa0*/  ISETP.GE.AND P4, PT, R5, R2, PT ;  /* 0x000000020500720c */ /* 0x000fca0003f86270 */
[----:B------:R-:W3:Y:S01]  /*15ab0*/  MUFU.TANH R141, R141 ;  /* 0x0000008d008d7308 */ /* 0x000ee20000002400 */
[----:B------:R-:W-:Y:S01]  /*15ac0*/  ISETP.GE.AND P2, PT, R5, R137, PT ;  /* 0x000000890500720c */ /* 0x000fe20003f46270 */
[----:B------:R-:W-:-:S06]  /*15ad0*/  FMUL.FTZ R15, R158, R0 ;  /* 0x000000009e0f7220 */ /* 0x000fcc0000410000 */
[----:B------:R-:W4:Y:S01]  /*15ae0*/  MUFU.TANH R147, R147 ;  /* 0x0000009300937308 */ /* 0x000f220000002400 */
[----:B------:R-:W-:Y:S01]  /*15af0*/  FMUL.FTZ R14, R159, R0 ;  /* 0x000000009f0e7220 */ /* 0x000fe20000410000 */
[----:B-----5:R-:W-:-:S06]  /*15b00*/  FSEL R5, R174, -INF , !P6 ;  /* 0xff800000ae057808 */ /* 0x020fcc0007000000 */
[----:B------:R-:W5:Y:S01]  /*15b10*/  MUFU.TANH R235, R140 ;  /* 0x0000008c00eb7308 */ /* 0x000f620000002400 */
[----:B------:R-:W-:Y:S01]  /*15b20*/  FSEL R21, R144, -INF , !P4 ;  /* 0xff80000090157808 */ /* 0x000fe20006000000 */
[C---:B------:R-:W-:Y:S01]  /*15b30*/  VIADD R16, R13.reuse, 0x18 ;  /* 0x000000180d107836 */ /* 0x040fe20000000000 */
[C---:B------:R-:W-:Y:S02]  /*15b40*/  ISETP.GE.AND P6, PT, R4.reuse, R2, PT ;  /* 0x000000020400720c */ /* 0x040fe40003fc6270 */
[----:B------:R-:W-:Y:S01]  /*15b50*/  ISETP.GE.AND P4, PT, R4, R137, PT ;  /* 0x000000890400720c */ /* 0x000fe20003f86270 */
[----:B------:R-:W-:Y:S02]  /*15b60*/  VIADD R4, R13, 0x11 ;  /* 0x000000110d047836 */ /* 0x000fe40000000000 */
[----:B------:R-:W-:Y:S01]  /*15b70*/  MUFU.TANH R12, R12 ;  /* 0x0000000c000c7308 */ /* 0x000fe20000002400 */
[-C--:B------:R-:W-:Y:S01]  /*15b80*/  FMUL.FTZ R152, R152, R0.reuse ;  /* 0x0000000098987220 */ /* 0x080fe20000410000 */
[----:B------:R-:W-:-:S06]  /*15b90*/  FMUL.FTZ R149, R155, R0 ;  /* 0x000000009b957220 */ /* 0x000fcc0000410000 */
[----:B------:R-:W5:Y:S01]  /*15ba0*/  MUFU.TANH R233, R162 ;  /* 0x000000a200e97308 */ /* 0x000f620000002400 */
[----:B------:R-:W-:Y:S01]  /*15bb0*/  FMUL.FTZ R151, R154, R0 ;  /* 0x000000009a977220 */ /* 0x000fe20000410000 */
[----:B------:R-:W-:-:S06]  /*15bc0*/  FSEL R17, R164, -INF , !P2 ;  /* 0xff800000a4117808 */ /* 0x000fcc0005000000 */
[----:B------:R-:W5:Y:S01]  /*15bd0*/  MUFU.TANH R223, R163 ;  /* 0x000000a300df7308 */ /* 0x000f620000002400 */
[----:B------:R-:W-:Y:S01]  /*15be0*/  FSEL R23, R145, -INF , !P3 ;  /* 0xff80000091177808 */ /* 0x000fe20005800000 */
[----:B------:R-:W-:-:S06]  /*15bf0*/  FMUL.FTZ R173, R178, R0 ;  /* 0x00000000b2ad7220 */ /* 0x000fcc0000410000 */
[----:B------:R-:W5:Y:S01]  /*15c00*/  MUFU.TANH R231, R156 ;  /* 0x0000009c00e77308 */ /* 0x000f620000002400 */
[----:B-1----:R-:W-:Y:S01]  /*15c10*/  FSEL R165, R165, -INF , !P5 ;  /* 0xff800000a5a57808 */ /* 0x002fe20006800000 */
[----:B------:R-:W-:Y:S01]  /*15c20*/  FMUL.FTZ R176, R176, R0 ;  /* 0x00000000b0b07220 */ /* 0x000fe20000410000 */
[CC--:B------:R-:W-:Y:S01]  /*15c30*/  ISETP.GE.AND P2, PT, R4.reuse, R2.reuse, PT ;  /* 0x000000020400720c */ /* 0x0c0fe20003f46270 */
[C---:B------:R-:W-:Y:S01]  /*15c40*/  VIADD R7, R13.reuse, 0x19 ;  /* 0x000000190d077836 */ /* 0x040fe20000000000 */
[----:B------:R-:W-:Y:S01]  /*15c50*/  ISETP.GE.AND P3, PT, R4, R137, PT ;  /* 0x000000890400720c */ /* 0x000fe20003f66270 */
[----:B------:R-:W-:Y:S01]  /*15c60*/  VIADD R6, R13, 0x20 ;  /* 0x000000200d067836 */ /* 0x000fe20000000000 */
[----:B------:R-:W-:Y:S01]  /*15c70*/  ISETP.GE.AND P5, PT, R16, R2, PT ;  /* 0x000000021000720c */ /* 0x000fe20003fa6270 */
[----:B------:R-:W-:Y:S01]  /*15c80*/  MUFU.TANH R229, R157 ;  /* 0x0000009d00e57308 */ /* 0x000fe20000002400 */
[-C--:B------:R-:W-:Y:S01]  /*15c90*/  FMUL.FTZ R153, R153, R0.reuse ;  /* 0x0000000099997220 */ /* 0x080fe20000410000 */
[----:B------:R-:W-:Y:S01]  /*15ca0*/  FMUL.FTZ R177, R177, R0 ;  /* 0x00000000b1b17220 */ /* 0x000fe20000410000 */
[----:B--2---:R-:W-:-:S05]  /*15cb0*/  FSEL R143, R28, -INF , !P4 ;  /* 0xff8000001c8f7808 */ /* 0x004fca0006000000 */
[----:B------:R-:W1:Y:S01]  /*15cc0*/  MUFU.TANH R15, R15 ;  /* 0x0000000f000f7308 */ /* 0x000e620000002400 */
[----:B------:R-:W-:Y:S01]  /*15cd0*/  FSEL R221, R221, -INF , !P2 ;  /* 0xff800000dddd7808 */ /* 0x000fe20005000000 */
[----:B------:R-:W-:Y:S01]  /*15ce0*/  FMUL.FTZ R171, R179, R0 ;  /* 0x00000000b3ab7220 */ /* 0x000fe20000410000 */
[----:B---3--:R-:W-:-:S05]  /*15cf0*/  FSEL R141, R141, -INF , !P3 ;  /* 0xff8000008d8d7808 */ /* 0x008fca0005800000 */
[----:B------:R-:W2:Y:S01]  /*15d00*/  MUFU.TANH R14, R14 ;  /* 0x0000000e000e7308 */ /* 0x000ea20000002400 */
[----:B----4-:R-:W-:Y:S01]  /*15d10*/  FSEL R147, R147, -INF , !P5 ;  /* 0xff80000093937808 */ /* 0x010fe20006800000 */
[----:B------:R-:W-:Y:S01]  /*15d20*/  FMUL.FTZ R175, R180, R0 ;  /* 0x00000000b4af7220 */ /* 0x000fe20000410000 */
[----:B-----5:R-:W-:-:S05]  /*15d30*/  FSEL R235, R235, -INF , !P6 ;  /* 0xff800000ebeb7808 */ /* 0x020fca0007000000 */
[----:B------:R-:W3:Y:S01]  /*15d40*/  MUFU.TANH R159, R152 ;  /* 0x00000098009f7308 */ /* 0x000ee20000002400 */
[CC--:B------:R-:W-:Y:S02]  /*15d50*/  ISETP.GE.AND P4, PT, R7.reuse, R2.reuse, PT ;  /* 0x000000020700720c */ /* 0x0c0fe40003f86270 */
[-C--:B------:R-:W-:Y:S01]  /*15d60*/  ISETP.GE.AND P2, PT, R7, R137.reuse, PT ;  /* 0x000000890700720c */ /* 0x080fe20003f46270 */
[C---:B------:R-:W-:Y:S01]  /*15d70*/  VIADD R7, R13.reuse, 0x28 ;  /* 0x000000280d077836 */ /* 0x040fe20000000000 */
[C---:B------:R-:W-:Y:S02]  /*15d80*/  ISETP.GE.AND P3, PT, R6.reuse, R2, PT ;  /* 0x000000020600720c */ /* 0x040fe40003f66270 */
[-C--:B------:R-:W-:Y:S01]  /*15d90*/  ISETP.GE.AND P5, PT, R6, R137.reuse, PT ;  /* 0x000000890600720c */ /* 0x080fe20003fa6270 */
[----:B------:R-:W4:Y:S01]  /*15da0*/  MUFU.TANH R149, R149 ;  /* 0x0000009500957308 */ /* 0x000f220000002400 */
[----:B------:R-:W-:Y:S01]  /*15db0*/  ISETP.GE.AND P6, PT, R16, R137, PT ;  /* 0x000000891000720c */ /* 0x000fe20003fc6270 */
[----:B------:R-:W-:-:S02]  /*15dc0*/  VIADD R6, R13, 0x21 ;  /* 0x000000210d067836 */ /* 0x000fc40000000000 */
[----:B------:R-:W-:-:S04]  /*15dd0*/  FMUL.FTZ R170, R181, R0 ;  /* 0x00000000b5aa7220 */ /* 0x000fc80000410000 */
[----:B------:R-:W5:Y:S01]  /*15de0*/  MUFU.TANH R4, R176 ;  /* 0x000000b000047308 */ /* 0x000f620000002400 */
[-C--:B------:R-:W-:Y:S01]  /*15df0*/  FMUL.FTZ R167, R182, R0.reuse ;  /* 0x00000000b6a77220 */ /* 0x080fe20000410000 */
[----:B------:R-:W-:Y:S01]  /*15e00*/  FMUL.FTZ R166, R183, R0 ;  /* 0x00000000b7a67220 */ /* 0x000fe20000410000 */
[----:B------:R-:W-:-:S05]  /*15e10*/  FSEL R233, R233, -INF , !P6 ;  /* 0xff800000e9e97808 */ /* 0x000fca0007000000 */
[----:B------:R2:W-:Y:S01]  /*15e20*/  MUFU.TANH R157, R153 ;  /* 0x00000099009d7308 */ /* 0x0005e20000002400 */
[----:B------:R-:W-:Y:S02]  /*15e30*/  FSEL R145, R12, -INF , !P4 ;  /* 0xff8000000c917808 */ /* 0x000fe40006000000 */
[----:B------:R-:W-:-:S05]  /*15e40*/  FSEL R223, R223, -INF , !P2 ;  /* 0xff800000dfdf7808 */ /* 0x000fca0005000000 */
[----:B------:R-:W5:Y:S01]  /*15e50*/  MUFU.TANH R151, R151 ;  /* 0x0000009700977308 */ /* 0x000f620000002400 */
[----:B------:R-:W-:-:S07]  /*15e60*/  FSEL R231, R231, -INF , !P3 ;  /* 0xff800000e7e77808 */ /* 0x000fce0005800000 */
[----:B------:R-:W5:Y:S01]  /*15e70*/  MUFU.TANH R173, R173 ;  /* 0x000000ad00ad7308 */ /* 0x000f620000002400 */
[CC--:B------:R-:W-:Y:S02]  /*15e80*/  ISETP.GE.AND P6, PT, R6.reuse, R2.reuse, PT ;  /* 0x000000020600720c */ /* 0x0c0fe40003fc6270 */
[-C--:B------:R-:W-:Y:S01]  /*15e90*/  ISETP.GE.AND P4, PT, R6, R137.reuse, PT ;  /* 0x000000890600720c */ /* 0x080fe20003f86270 */
[----:B------:R-:W-:Y:S01]  /*15ea0*/  VIADD R6, R13, 0x29 ;  /* 0x000000290d067836 */ /* 0x000fe20000000000 */
[C---:B------:R-:W-:Y:S02]  /*15eb0*/  ISETP.GE.AND P2, PT, R7.reuse, R2, PT ;  /* 0x000000020700720c */ /* 0x040fe40003f46270 */
[----:B------:R-:W-:Y:S01]  /*15ec0*/  ISETP.GE.AND P3, PT, R7, R137, PT ;  /* 0x000000890700720c */ /* 0x000fe20003f66270 */
[----:B------:R-:W5:Y:S01]  /*15ed0*/  MUFU.TANH R177, R177 ;  /* 0x000000b100b17308 */ /* 0x000f620000002400 */
[----:B------:R-:W-:Y:S01]  /*15ee0*/  VIADD R7, R13, 0x30 ;  /* 0x000000300d077836 */ /* 0x000fe20000000000 */
[----:B-1----:R-:W-:-:S06]  /*15ef0*/  FSEL R155, R15, -INF , !P5 ;  /* 0xff8000000f9b7808 */ /* 0x002fcc0006800000 */
[----:B------:R-:W1:Y:S01]  /*15f00*/  MUFU.TANH R171, R171 ;  /* 0x000000ab00ab7308 */ /* 0x000e620000002400 */
[----:B------:R-:W-:-:S07]  /*15f10*/  FSEL R229, R229, -INF , !P6 ;  /* 0xff800000e5e57808 */ /* 0x000fce0007000000 */
[----:B------:R-:W1:Y:S01]  /*15f20*/  MUFU.TANH R175, R175 ;  /* 0x000000af00af7308 */ /* 0x000e620000002400 */
[----:B--2---:R-:W-:Y:S01]  /*15f30*/  FSEL R153, R14, -INF , !P4 ;  /* 0xff8000000e997808 */ /* 0x004fe20006000000 */
[----:B------:R-:W-:Y:S01]  /*15f40*/  VIADD R0, R13, 0x38 ;  /* 0x000000380d007836 */ /* 0x000fe20000000000 */
[C---:B------:R-:W-:Y:S02]  /*15f50*/  ISETP.GE.AND P5, PT, R6.reuse, R2, PT ;  /* 0x000000020600720c */ /* 0x040fe40003fa6270 */
[----:B------:R-:W-:-:S03]  /*15f60*/  ISETP.GE.AND P6, PT, R6, R137, PT ;  /* 0x000000890600720c */ /* 0x000fc60003fc6270 */
[----:B------:R-:W-:Y:S01]  /*15f70*/  MUFU.TANH R220, R220 ;  /* 0x000000dc00dc7308 */ /* 0x000fe20000002400 */
[----:B------:R-:W-:Y:S01]  /*15f80*/  ISETP.GE.AND P4, PT, R7, R2, PT ;  /* 0x000000020700720c */ /* 0x000fe20003f86270 */
[----:B------:R-:W-:Y:S01]  /*15f90*/  VIADD R6, R13, 0x31 ;  /* 0x000000310d067836 */ /* 0x000fe20000000000 */
[----:B---3--:R-:W-:Y:S02]  /*15fa0*/  FSEL R159, R159, -INF , !P2 ;  /* 0xff8000009f9f7808 */ /* 0x008fe40005000000 */
[----:B------:R-:W-:-:S03]  /*15fb0*/  ISETP.GE.AND P2, PT, R7, R137, PT ;  /* 0x000000890700720c */ /* 0x000fc60003f46270 */
[----:B------:R-:W-:Y:S01]  /*15fc0*/  MUFU.TANH R170, R170 ;  /* 0x000000aa00aa7308 */ /* 0x000fe20000002400 */
[----:B----4-:R-:W-:-:S07]  /*15fd0*/  FSEL R149, R149, -INF , !P6 ;  /* 0xff80000095957808 */ /* 0x010fce0007000000 */
[----:B------:R-:W2:Y:S01]  /*15fe0*/  MUFU.TANH R167, R167 ;  /* 0x000000a700a77308 */ /* 0x000ea20000002400 */
[----:B-----5:R-:W-:-:S07]  /*15ff0*/  FSEL R179, R4, -INF , !P4 ;  /* 0xff80000004b37808 */ /* 0x020fce0006000000 */
[----:B------:R-:W3:Y:S01]  /*16000*/  MUFU.TANH R166, R166 ;  /* 0x000000a600a67308 */ /* 0x000ee20000002400 */
[----:B------:R-:W-:Y:S02]  /*16010*/  FSEL R151, R151, -INF , !P3 ;  /* 0xff80000097977808 */ /* 0x000fe40005800000 */
[----:B------:R-:W-:Y:S01]  /*16020*/  FSEL R157, R157, -INF , !P5 ;  /* 0xff8000009d9d7808 */ /* 0x000fe20006800000 */
[----:B------:R-:W-:Y:S01]  /*16030*/  BAR.SYNC.DEFER_BLOCKING 0x0 ;  /* 0x0000000000007b1d */ /* 0x000fe20000010000 */
[CC--:B------:R-:W-:Y:S02]  /*16040*/  ISETP.GE.AND P6, PT, R13.reuse, R2.reuse, PT ;  /* 0x000000020d00720c */ /* 0x0c0fe40003fc6270 */
[C---:B------:R-:W-:Y:S01]  /*16050*/  ISETP.GE.AND P4, PT, R13.reuse, R137, PT ;  /* 0x000000890d00720c */ /* 0x040fe20003f86270 */
[----:B------:R-:W-:Y:S01]  /*16060*/  VIADD R13, R13, 0x39 ;  /* 0x000000390d0d7836 */ /* 0x000fe20000000000 */
[----:B------:R-:W-:Y:S02]  /*16070*/  FSEL R173, R173, -INF , !P2 ;  /* 0xff800000adad7808 */ /* 0x000fe40005000000 */
[----:B------:R-:W-:-:S02]  /*16080*/  ISETP.GE.AND P3, PT, R6, R2, PT ;  /* 0x000000020600720c */ /* 0x000fc40003f66270 */
[-C--:B------:R-:W-:Y:S02]  /*16090*/  ISETP.GE.AND P5, PT, R6, R137.reuse, PT ;  /* 0x000000890600720c */ /* 0x080fe40003fa6270 */
[C---:B------:R-:W-:Y:S02]  /*160a0*/  ISETP.GE.AND P2, PT, R0.reuse, R2, PT ;  /* 0x000000020000720c */ /* 0x040fe40003f46270 */
[----:B------:R-:W-:Y:S02]  /*160b0*/  FSEL R177, R177, -INF , !P3 ;  /* 0xff800000b1b17808 */ /* 0x000fe40005800000 */
[----:B-1----:R-:W-:Y:S02]  /*160c0*/  FSEL R171, R171, -INF , !P5 ;  /* 0xff800000abab7808 */ /* 0x002fe40006800000 */
[----:B------:R-:W-:Y:S01]  /*160d0*/  FSEL R175, R175, -INF , !P2 ;  /* 0xff800000afaf7808 */ /* 0x000fe20005000000 */
[----:B------:R-:W-:Y:S01]  /*160e0*/  BSSY B1, `(.L_x_2707) ;  /* 0x0000083000017945 */ /* 0x000fe20003800000 */
[----:B------:R-:W-:-:S02]  /*160f0*/  ISETP.GE.AND P3, PT, R0, R137, PT ;  /* 0x000000890000720c */ /* 0x000fc40003f66270 */
[C---:B------:R-:W-:Y:S02]  /*16100*/  ISETP.GE.AND P5, PT, R13.reuse, R2, PT ;  /* 0x000000020d00720c */ /* 0x040fe40003fa6270 */
[----:B------:R-:W-:Y:S02]  /*16110*/  ISETP.GE.AND P2, PT, R13, R137, PT ;  /* 0x000000890d00720c */ /* 0x000fe40003f46270 */
[----:B--2---:R-:W-:Y:S02]  /*16120*/  FSEL R167, R167, -INF , !P3 ;  /* 0xff800000a7a77808 */ /* 0x004fe40005800000 */
[----:B------:R-:W-:Y:S02]  /*16130*/  FSEL R9, R172, -INF , !P6 ;  /* 0xff800000ac097808 */ /* 0x000fe40007000000 */
[----:B------:R-:W-:Y:S02]  /*16140*/  FSEL R170, R170, -INF , !P5 ;  /* 0xff800000aaaa7808 */ /* 0x000fe40006800000 */
        /* <DEDUP_REMOVED lines=26> */
[----:B------:R-:W-:Y:S01]  /*162f0*/  ISETP.GE.AND P0, PT, R10, RZ, PT ;  /* 0x000000ff0a00720c */ /* 0x000fe20003f06270 */
        /* <DEDUP_REMOVED lines=47> */
.L_x_2710:
[----:B------:R-:W-:Y:S02]  /*165f0*/  R2UR UR4, R236 ;  /* 0x00000000ec0472ca */ /* 0x000fe400000e0000 */
[----:B------:R-:W-:-:S13]  /*16600*/  R2UR UR5, R237 ;  /* 0x00000000ed0572ca */ /* 0x000fda00000e0000 */
[----:B------:R-:W2:Y:S02]  /*16610*/  LD.E R2, desc[UR4][R238.64+0x38] ;  /* 0x00003804ee027980 */ /* 0x000ea4000c101900 */
[----:B--2---:R-:W-:-:S05]  /*16620*/  IMAD.U32 R2, R2, -0x40, RZ ;  /* 0xffffffc002027824 */ /* 0x004fca00078e00ff */
[----:B------:R-:W-:Y:S02]  /*16630*/  SHF.R.S32.HI R0, RZ, 0x1f, R2 ;  /* 0x0000001fff007819 */ /* 0x000fe40000011402 */
.L_x_2711:
[----:B------:R-:W-:Y:S05]  /*16640*/  BSYNC B0 ;  /* 0x0000000000007941 */ /* 0x000fea0003800000 */
.L_x_2709:
[----:B------:R-:W-:Y:S01]  /*16650*/  LEA R206, P0, R2, R206, 0x1 ;  /* 0x000000ce02ce7211 */ /* 0x000fe200078008ff */
[----:B------:R-:W-:Y:S01]  /*16660*/  IMAD.SHL.U32 R11, R134, 0x20, RZ ;  /* 0x00000020860b7824 */ /* 0x000fe200078e00ff */
[----:B------:R-:W-:Y:S02]  /*16670*/  R2UR UR10, R236 ;  /* 0x00000000ec0a72ca */ /* 0x000fe400000e0000 */
[----:B------:R-:W-:Y:S02]  /*16680*/  LEA.HI.X R207, R2, R207, R0, 0x1, P0 ;  /* 0x000000cf02cf7211 */ /* 0x000fe400000f0c00 */
[----:B------:R-:W-:Y:S02]  /*16690*/  R2UR UR11, R237 ;  /* 0x00000000ed0b72ca */ /* 0x000fe400000e0000 */
[----:B------:R-:W-:Y:S02]  /*166a0*/  SHF.L.U64.HI R0, R134, 0x5, R135 ;  /* 0x0000000586007819 */ /* 0x000fe40000010287 */
        /* <DEDUP_REMOVED lines=38> */
.L_x_2708:
[----:B------:R-:W-:Y:S05]  /*16910*/  BSYNC B1 ;  /* 0x0000000000017941 */ /* 0x000fea0003800000 */
.L_x_2707:
[----:B------:R-:W-:Y:S01]  /*16920*/  R2UR UR4, R236 ;  /* 0x00000000ec0472ca */ /* 0x000fe200000e0000 */
[----:B------:R-:W-:Y:S01]  /*16930*/  LDSM.16.MT88.4 R24, [R203+0xc000] ;  /* 0x00c00000cb18783b */ /* 0x000fe20000004200 */
        /* <DEDUP_REMOVED lines=93> */
[--C-:B------:R-:W-:Y:S01]  /*16f10*/  FFMA.FTZ R223, R223, R169, -R168.reuse ;  /* 0x000000a9dfdf7223 */ /* 0x100fe200000108a8 */
        /* <DEDUP_REMOVED lines=8> */
[-CC-:B------:R-:W-:Y:S01]  /*16fa0*/  FFMA.FTZ R222, R155, R169.reuse, -R168.reuse ;  /* 0x000000a99bde7223 */ /* 0x180fe200000108a8 */
[-C--:B------:R-:W-:Y:S01]  /*16fb0*/  FFMA.FTZ R233, R153, R169.reuse, -R168 ;  /* 0x000000a999e97223 */ /* 0x080fe200000108a8 */
[----:B------:R-:W1:Y:S01]  /*16fc0*/  MUFU.EX2 R2, R2 ;  /* 0x0000000200027308 */ /* 0x000e620000000800 */
[----:B-----5:R-:W-:Y:S01]  /*16fd0*/  F2FP.BF16.F32.PACK_AB R6, R133, R162 ;  /* 0x000000a28506723e */ /* 0x020fe200000010ff */
[----:B------:R-:W-:Y:S01]  /*16fe0*/  LDSM.16.MT88.4 R152, [R205+0xf000] ;  /* 0x00f00000cd98783b */ /* 0x000fe20000004200 */
[-CC-:B------:R-:W-:Y:S01]  /*16ff0*/  FFMA.FTZ R182, R231, R169.reuse, -R172.reuse ;  /* 0x000000a9e7b67223 */ /* 0x180fe200000108ac */
[-CC-:B------:R-:W-:Y:S01]  /*17000*/  FFMA.FTZ R229, R229, R169.reuse, -R172.reuse ;  /* 0x000000a9e5e57223 */ /* 0x180fe200000108ac */
        /* <DEDUP_REMOVED lines=45> */
[----:B------:R-:W-:-:S03]  /*172e0*/  FMUL.FTZ R97, R97, R132 ;  /* 0x0000008461617220 */ /* 0x000fc60000410000 */
[C---:B---3--:R-:W-:Y:S01]  /*172f0*/  HMMA.16816.F32.BF16 R12, R4.reuse, R8, R12 ;  /* 0x00000008040c723c */ /* 0x048fe2000004180c */
        /* <DEDUP_REMOVED lines=10> */
[----:B------:R-:W-:Y:S04]  /*173a0*/  MUFU.EX2 R178, R178 ;  /* 0x000000b200b27308 */ /* 0x000fe80000000800 */
[C---:B------:R-:W-:Y:S01]  /*173b0*/  HMMA.16816.F32.BF16 R100, R4.reuse, R32, R108 ;  /* 0x000000200464723c */ /* 0x040fe2000004186c */
[----:B------:R-:W2:Y:S03]  /*173c0*/  LDSM.16.MT88.4 R108, [R203+0xe000] ;  /* 0x00e00000cb6c783b */ /* 0x000ea60000004200 */
[----:B------:R-:W3:Y:S02]  /*173d0*/  MUFU.EX2 R221, R221 ;  /* 0x000000dd00dd7308 */ /* 0x000ee40000000800 */
[C---:B------:R-:W-:Y:S06]  /*173e0*/  HMMA.16816.F32.BF16 R32, R4.reuse, R34, R104 ;  /* 0x000000220420723c */ /* 0x040fec0000041868 */
        /* <DEDUP_REMOVED lines=67> */
[-C--:B------:R-:W-:Y:S01]  /*17820*/  FMUL.FTZ R81, R85, R132.reuse ;  /* 0x0000008455517220 */ /* 0x080fe20000410000 */
[----:B------:R-:W-:Y:S01]  /*17830*/  MUFU.EX2 R224, R224 ;  /* 0x000000e000e07308 */ /* 0x000fe20000000800 */
[C---:B--2---:R-:W-:Y:S01]  /*17840*/  HMMA.16816.F32.BF16 R76, R4.reuse, R108, R76 ;  /* 0x0000006c044c723c */ /* 0x044fe2000004184c */
[-C--:B------:R-:W-:Y:S01]  /*17850*/  FMUL.FTZ R114, R82, R3.reuse ;  /* 0x0000000352727220 */ /* 0x080fe20000410000 */
[-C--:B------:R-:W-:Y:S01]  /*17860*/  FMUL.FTZ R115, R83, R3.reuse ;  /* 0x0000000353737220 */ /* 0x080fe20000410000 */
[-C--:B------:R-:W-:Y:S01]  /*17870*/  FMUL.FTZ R82, R86, R3.reuse ;  /* 0x0000000356527220 */ /* 0x080fe20000410000 */
[-C--:B------:R-:W-:Y:S01]  /*17880*/  FMUL.FTZ R83, R87, R3.reuse ;  /* 0x0000000357537220 */ /* 0x080fe20000410000 */
[----:B------:R-:W-:Y:S01]  /*17890*/  FFMA.FTZ R132, R227, R132, R164 ;  /* 0x00000084e3847223 */ /* 0x000fe200000100a4 */
[----:B------:R-:W-:Y:S01]  /*178a0*/  FFMA.FTZ R3, R225, R3, R160 ;  /* 0x00000003e1037223 */ /* 0x000fe200000100a0 */
[----:B------:R-:W2:Y:S02]  /*178b0*/  MUFU.EX2 R235, R235 ;  /* 0x000000eb00eb7308 */ /* 0x000ea40000000800 */
[----:B------:R-:W-:Y:S01]  /*178c0*/  HMMA.16816.F32.BF16 R84, R4, R110, R112 ;  /* 0x0000006e0454723c */ /* 0x000fe20000041870 */
[----:B------:R-:W4:Y:S01]  /*178d0*/  LDSM.16.MT88.4 R112, [R204+0xe800] ;  /* 0x00e80000cc70783b */ /* 0x000f220000004200 */
[----:B------:R-:W-:Y:S01]  /*178e0*/  FADD.FTZ R137, R137, R132 ;  /* 0x0000008489897221 */ /* 0x000fe20000010000 */
[----:B------:R-:W-:Y:S01]  /*178f0*/  FADD.FTZ R3, R2, R3 ;  /* 0x0000000302037221 */ /* 0x000fe20000010000 */
[----:B------:R-:W-:Y:S01]  /*17900*/  MOV R132, R163 ;  /* 0x000000a300847202 */ /* 0x000fe20000000f00 */
[----:B------:R-:W2:Y:S01]  /*17910*/  LDSM.16.MT88.4 R108, [R203+0xe800] ;  /* 0x00e80000cb6c783b */ /* 0x000ea20000004200 */
[----:B------:R-:W-:Y:S01]  /*17920*/  MUFU.EX2 R171, R171 ;  /* 0x000000ab00ab7308 */ /* 0x000fe20000000800 */
[----:B------:R-:W-:Y:S01]  /*17930*/  FADD.FTZ R162, R162, R137 ;  /* 0x00000089a2a27221 */ /* 0x000fe20000010000 */
[----:B------:R-:W-:Y:S01]  /*17940*/  FADD.FTZ R0, R0, R3 ;  /* 0x0000000300007221 */ /* 0x000fe20000010000 */
[----:B------:R-:W-:-:S02]  /*17950*/  MOV R3, R161 ;  /* 0x000000a100037202 */ /* 0x000fc40000000f00 */
[----:B------:R-:W-:Y:S01]  /*17960*/  FADD.FTZ R133, R133, R162 ;  /* 0x000000a285857221 */ /* 0x000fe20000010000 */
[----:B------:R-:W-:Y:S01]  /*17970*/  FADD.FTZ R165, R165, R0 ;  /* 0x00000000a5a57221 */ /* 0x000fe20000010000 */
[C---:B-1----:R-:W-:Y:S01]  /*17980*/  HMMA.16816.F32.BF16 R80, R4.reuse, R104, R80 ;  /* 0x000000680450723c */ /* 0x042fe20000041850 */
[----:B------:R-:W-:Y:S05]  /*17990*/  MUFU.EX2 R167, R167 ;  /* 0x000000a700a77308 */ /* 0x000fea0000000800 */
        /* <DEDUP_REMOVED lines=146> */
[----:B------:R-:W-:-:S15]  /*182c0*/  HMMA.16816.F32.BF16 R96, R96, R18, R4 ;  /* 0x000000126060723c */ /* 0x000fde0000041804 */
[----:B------:R-:W-:-:S09]  /*182d0*/  NOP ;  /* 0x0000000000007918 */ /* 0x000fd20000000000 */
.L_x_2703:
[----:B------:R-:W-:-:S13]  /*182e0*/  ISETP.GE.AND P0, PT, R217, 0x1, PT ;  /* 0x00000001d900780c */ /* 0x000fda0003f06270 */
[----:B------:R-:W-:Y:S05]  /*182f0*/  @!P0 BRA `(.L_x_2712) ;  /* 0x0000003800188947 */ /* 0x000fea0003800000 */
[C---:B------:R-:W-:Y:S01]  /*18300*/  SHF.L.U64.HI R220, R138.reuse, 0x5, R139 ;  /* 0x000000058adc7819 */ /* 0x040fe2000001028b */
[----:B------:R-:W-:Y:S01]  /*18310*/  IMAD.SHL.U32 R221, R138, 0x20, RZ ;  /* 0x000000208add7824 */ /* 0x000fe200078e00ff */
[C---:B------:R-:W-:Y:S01]  /*18320*/  SHF.L.U64.HI R222, R134.reuse, 0x5, R135 ;  /* 0x0000000586de7819 */ /* 0x040fe20000010287 */
[----:B------:R-:W-:Y:S01]  /*18330*/  IMAD.SHL.U32 R223, R134, 0x20, RZ ;  /* 0x0000002086df7824 */ /* 0x000fe200078e00ff */
[----:B------:R-:W-:Y:S01]  /*18340*/  MOV R0, R3 ;  /* 0x0000000300007202 */ /* 0x000fe20000000f00 */
[----:B------:R-:W-:-:S07]  /*18350*/  IMAD.MOV.U32 R137, RZ, RZ, R132 ;  /* 0x000000ffff897224 */ /* 0x000fce00078e0084 */
.L_x_2721:
        /* <DEDUP_REMOVED lines=80> */
.L_x_2714:
[----:B-1----:R-:W-:Y:S02]  /*18860*/  R2UR UR4, R138 ;  /* 0x000000008a0472ca */ /* 0x002fe400000e0000 */
[----:B------:R-:W-:Y:S11]  /*18870*/  R2UR UR5, R139 ;  /* 0x000000008b0572ca */ /* 0x000ff600000e0000 */
[----:B------:R-:W-:Y:S02]  /*18880*/  @!UPT UIADD3 URZ, URZ, URZ, URZ ;  /* 0x0000003f3f3ff290 */ /* 0x000fe4000fffe03f */
[----:B--2---:R-:W2:Y:S02]  /*18890*/  LD.E R8, desc[UR4][R2.64+0x40] ;  /* 0x0000400402087980 */ /* 0x004ea4000c101900 */
[----:B--2---:R-:W-:Y:S05]  /*188a0*/  IMAD.U32 R8, R8, -0x40, RZ ;  /* 0xffffffc008087824 */ /* 0x004fea00078e00ff */
[----:B------:R-:W-:Y:S02]  /*188b0*/  SHF.R.S32.HI R7, RZ, 0x1f, R8 ;  /* 0x0000001fff077819 */ /* 0x000fe40000011408 */
.L_x_2715:
[----:B------:R-:W-:Y:S05]  /*188c0*/  BSYNC B0 ;  /* 0x0000000000007941 */ /* 0x000fea0003800000 */
.L_x_2713:
[----:B------:R-:W-:Y:S01]  /*188d0*/  R2UR UR10, R138 ;  /* 0x000000008a0a72ca */ /* 0x000fe200000e0000 */
[----:B------:R-:W-:Y:S01]  /*188e0*/  BSSY B1, `(.L_x_2716) ;  /* 0x0000188000017945 */ /* 0x000fe20003800000 */
[C---:B------:R-:W-:Y:S02]  /*188f0*/  R2UR UR11, R139.reuse ;  /* 0x000000008b0b72ca */ /* 0x040fe400000e0000 */
[----:B------:R-:W-:Y:S02]  /*18900*/  LEA R208, P0, R8, R208, 0x1 ;  /* 0x000000d008d07211 */ /* 0x000fe400078008ff */
[C---:B------:R-:W-:Y:S02]  /*18910*/  R2UR UR8, R138.reuse ;  /* 0x000000008a0872ca */ /* 0x040fe400000e0000 */
[C---:B------:R-:W-:Y:S02]  /*18920*/  R2UR UR9, R139.reuse ;  /* 0x000000008b0972ca */ /* 0x040fe400000e0000 */
[----:B------:R-:W-:Y:S02]  /*18930*/  R2UR UR4, R138 ;  /* 0x000000008a0472ca */ /* 0x000fe400000e0000 */
[C---:B------:R-:W-:Y:S02]  /*18940*/  R2UR UR5, R139.reuse ;  /* 0x000000008b0572ca */ /* 0x040fe400000e0000 */
[----:B------:R-:W-:Y:S02]  /*18950*/  LEA.HI.X R209, R8, R209, R7, 0x1, P0 ;  /* 0x000000d108d17211 */ /* 0x000fe400000f0c07 */
[C---:B------:R-:W-:Y:S02]  /*18960*/  R2UR UR22, R138.reuse ;  /* 0x000000008a1672ca */ /* 0x040fe400000e0000 */
[----:B------:R-:W-:Y:S01]  /*18970*/  R2UR UR23, R139 ;  /* 0x000000008b1772ca */ /* 0x000fe200000e0000 */
[----:B------:R-:W-:Y:S01]  /*18980*/  @!PT LDS RZ, [RZ] ;  /* 0x00000000fffff984 */ /* 0x000fe20000000800 */
[----:B------:R-:W-:Y:S01]  /*18990*/  @!PT LDS RZ, [RZ] ;  /* 0x00000000fffff984 */ /* 0x000fe20000000800 */
[----:B------:R-:W-:Y:S01]  /*189a0*/  @!PT LDS RZ, [RZ] ;  /* 0x00000000fffff984 */ /* 0x000fe20000000800 */
[----:B------:R-:W-:Y:S01]  /*189b0*/  LDGSTS.E.BYPASS.LTC128B.128 [R215+0xc000], desc[UR10][R208.64] ;  /* 0x0c000000d0d77fae */ /* 0x000fe2000b901d4a */
[----:B------:R-:W-:Y:S02]  /*189c0*/  IADD3 R6, P0, R221, R208, RZ ;  /* 0x000000d0dd067210 */ /* 0x000fe40007f1e0ff */
[----:B------:R-:W-:Y:S02]  /*189d0*/  R2UR UR20, R138 ;  /* 0x000000008a1472ca */ /* 0x000fe400000e0000 */
[----:B------:R-:W-:Y:S01]  /*189e0*/  LDGSTS.E.BYPASS.LTC128B.128 [R215+0xe000], desc[UR8][R208.64+0x80] ;  /* 0x0e000080d0d77fae */ /* 0x000fe2000b901d48 */
[C---:B------:R-:W-:Y:S02]  /*189f0*/  R2UR UR21, R139.reuse ;  /* 0x000000008b1572ca */ /* 0x040fe400000e0000 */
[----:B------:R-:W-:Y:S02]  /*18a00*/  IADD3.X R7, R220, R209, RZ, P0, !PT ;  /* 0x000000d1dc077210 */ /* 0x000fe400007fe4ff */
[----:B------:R-:W-:Y:S01]  /*18a10*/  LDGSTS.E.BYPASS.LTC128B.128 [R215+0x10000], desc[UR4][R208.64+0x100] ;  /* 0x10000100d0d77fae */ /* 0x000fe2000b901d44 */
[C---:B------:R-:W-:Y:S02]  /*18a20*/  R2UR UR18, R138.reuse ;  /* 0x000000008a1272ca */ /* 0x040fe400000e0000 */
[C---:B------:R-:W-:Y:S02]  /*18a30*/  R2UR UR19, R139.reuse ;  /* 0x000000008b1372ca */ /* 0x040fe400000e0000 */
[----:B------:R-:W-:Y:S01]  /*18a40*/  LDGSTS.E.BYPASS.LTC128B.128 [R215+0xc800], desc[UR22][R6.64] ;  /* 0x0c80000006d77fae */ /* 0x000fe2000b901d56 */
[C---:B------:R-:W-:Y:S02]  /*18a50*/  R2UR UR16, R138.reuse ;  /* 0x000000008a1072ca */ /* 0x040fe400000e0000 */
[----:B------:R-:W-:Y:S02]  /*18a60*/  R2UR UR17, R139 ;  /* 0x000000008b1172ca */ /* 0x000fe400000e0000 */
[----:B------:R-:W-:Y:S01]  /*18a70*/  IADD3 R4, P0, R221, R6, RZ ;  /* 0x00000006dd047210 */ /* 0x000fe20007f1e0ff */
[----:B------:R-:W-:Y:S01]  /*18a80*/  LDGSTS.E.BYPASS.LTC128B.128 [R215+0xe800], desc[UR20][R6.64+0x80] ;  /* 0x0e80008006d77fae */ /* 0x000fe2000b901d54 */
[----:B------:R-:W-:Y:S02]  /*18a90*/  R2UR UR14, R138 ;  /* 0x000000008a0e72ca */ /* 0x000fe400000e0000 */
[C---:B------:R-:W-:Y:S02]  /*18aa0*/  R2UR UR15, R139.reuse ;  /* 0x000000008b0f72ca */ /* 0x040fe400000e0000 */
[----:B------:R-:W-:Y:S01]  /*18ab0*/  IADD3.X R5, R220, R7, RZ, P0, !PT ;  /* 0x00000007dc057210 */ /* 0x000fe200007fe4ff */
[----:B------:R-:W-:Y:S01]  /*18ac0*/  LDGSTS.E.BYPASS.LTC128B.128 [R215+0x10800], desc[UR18][R6.64+0x100] ;  /* 0x1080010006d77fae */ /* 0x000fe2000b901d52 */
[----:B------:R-:W-:Y:S02]  /*18ad0*/  R2UR UR12, R138 ;  /* 0x000000008a0c72ca */ /* 0x000fe400000e0000 */
[----:B------:R-:W-:Y:S02]  /*18ae0*/  R2UR UR13, R139 ;  /* 0x000000008b0d72ca */ /* 0x000fe400000e0000 */
[----:B------:R-:W-:Y:S01]  /*18af0*/  LDGSTS.E.BYPASS.LTC128B.128 [R215+0xd000], desc[UR16][R4.64] ;  /* 0x0d00000004d77fae */ /* 0x000fe2000b901d50 */
[----:B------:R-:W-:Y:S04]  /*18b00*/  IADD3 R12, P0, R221, R4, RZ ;  /* 0x00000004dd0c7210 */ /* 0x000fe80007f1e0ff */
[----:B------:R-:W-:Y:S01]  /*18b10*/  IADD3.X R13, R220, R5, RZ, P0, !PT ;  /* 0x00000005dc0d7210 */ /* 0x000fe200007fe4ff */
[----:B------:R-:W-:Y:S01]  /*18b20*/  LDGSTS.E.BYPASS.LTC128B.128 [R215+0xf000], desc[UR14][R4.64+0x80] ;  /* 0x0f00008004d77fae */ /* 0x000fe2000b901d4e */
[----:B------:R-:W-:Y:S04]  /*18b30*/  ISETP.GE.AND P0, PT, R217, 0x2, PT ;  /* 0x00000002d900780c */ /* 0x000fe80003f06270 */
[----:B------:R1:W-:Y:S05]  /*18b40*/  LDGSTS.E.BYPASS.LTC128B.128 [R215+0x11000], desc[UR12][R4.64+0x100] ;  /* 0x1100010004d77fae */ /* 0x0003ea000b901d4c */
[----:B------:R-:W-:Y:S05]  /*18b50*/  LDGSTS.E.BYPASS.LTC128B.128 [R215+0xd800], desc[UR10][R12.64] ;  /* 0x0d8000000cd77fae */ /* 0x000fea000b901d4a */
[----:B------:R-:W-:Y:S05]  /*18b60*/  LDGSTS.E.BYPASS.LTC128B.128 [R215+0xf800], desc[UR8][R12.64+0x80] ;  /* 0x0f8000800cd77fae */ /* 0x000fea000b901d48 */
[----:B------:R2:W-:Y:S05]  /*18b70*/  LDGSTS.E.BYPASS.LTC128B.128 [R215+0x11800], desc[UR4][R12.64+0x100] ;  /* 0x118001000cd77fae */ /* 0x0005ea000b901d44 */
[----:B------:R-:W-:Y:S05]  /*18b80*/  LDSM.16.M88.4 R32, [R201] ;  /* 0x00000000c920783b */ /* 0x000fea0000000200 */
[----:B------:R-:W1:Y:S05]  /*18b90*/  LDSM.16.M88.4 R8, [R200+0x6000] ;  /* 0x00600000c808783b */ /* 0x000e6a0000000200 */
[----:B------:R-:W2:Y:S05]  /*18ba0*/  LDSM.16.M88.4 R16, [R200+0x6800] ;  /* 0x00680000c810783b */ /* 0x000eaa0000000200 */
[----:B------:R-:W3:Y:S05]  /*18bb0*/  LDSM.16.M88.4 R24, [R200+0x7000] ;  /* 0x00700000c818783b */ /* 0x000eea0000000200 */
[----:B------:R-:W4:Y:S05]  /*18bc0*/  LDSM.16.M88.4 R132, [R200+0x7800] ;  /* 0x00780000c884783b */ /* 0x000f2a0000000200 */
[----:B------:R-:W0:Y:S05]  /*18bd0*/  LDGDEPBAR ;  /* 0x00000000000079af */ /* 0x000e2a0000000000 */
[----:B------:R-:W-:Y:S05]  /*18be0*/  LDSM.16.M88.4 R140, [R199] ;  /* 0x00000000c78c783b */ /* 0x000fea0000000200 */
[----:B------:R-:W5:Y:S05]  /*18bf0*/  LDSM.16.M88.4 R144, [R198] ;  /* 0x00000000c690783b */ /* 0x000f6a0000000200 */
[----:B------:R-:W5:Y:S05]  /*18c00*/  LDSM.16.M88.4 R148, [R194] ;  /* 0x00000000c294783b */ /* 0x000f6a0000000200 */
[----:B------:R-:W5:Y:S01]  /*18c10*/  LDSM.16.M88.4 R152, [R193] ;  /* 0x00000000c198783b */ /* 0x000f620000000200 */
[C---:B-1----:R-:W-:Y:S04]  /*18c20*/  HMMA.16816.F32.BF16 R4, R32.reuse, R8, RZ ;  /* 0x000000082004723c */ /* 0x042fe800000418ff */
[----:B------:R-:W1:Y:S02]  /*18c30*/  LDSM.16.M88.4 R156, [R192] ;  /* 0x00000000c09c783b */ /* 0x000e640000000200 */
[C---:B------:R-:W-:Y:S03]  /*18c40*/  HMMA.16816.F32.BF16 R8, R32.reuse, R10, RZ ;  /* 0x0000000a2008723c */ /* 0x040fe600000418ff */
[----:B------:R-:W-:Y:S03]  /*18c50*/  LDSM.16.M88.4 R160, [R197] ;  /* 0x00000000c5a0783b */ /* 0x000fe60000000200 */
[C---:B--2---:R-:W-:Y:S02]  /*18c60*/  HMMA.16816.F32.BF16 R12, R32.reuse, R16, RZ ;  /* 0x00000010200c723c */ /* 0x044fe400000418ff */
[----:B------:R-:W2:Y:S04]  /*18c70*/  LDSM.16.M88.4 R164, [R195+0x6000] ;  /* 0x00600000c3a4783b */ /* 0x000ea80000000200 */
[C---:B------:R-:W-:Y:S01]  /*18c80*/  HMMA.16816.F32.BF16 R16, R32.reuse, R18, RZ ;  /* 0x000000122010723c */ /* 0x040fe200000418ff */
[----:B------:R-:W-:Y:S05]  /*18c90*/  LDSM.16.M88.4 R168, [R195+0x7000] ;  /* 0x00700000c3a8783b */ /* 0x000fea0000000200 */
[C---:B---3--:R-:W-:Y:S01]  /*18ca0*/  HMMA.16816.F32.BF16 R20, R32.reuse, R24, RZ ;  /* 0x000000182014723c */ /* 0x048fe200000418ff */
[----:B------:R-:W-:Y:S05]  /*18cb0*/  LDSM.16.M88.4 R172, [R195+0x7800] ;  /* 0x00780000c3ac783b */ /* 0x000fea0000000200 */
[C---:B------:R-:W-:Y:S01]  /*18cc0*/  HMMA.16816.F32.BF16 R24, R32.reuse, R26, RZ ;  /* 0x0000001a2018723c */ /* 0x040fe200000418ff */
[----:B------:R-:W-:Y:S05]  /*18cd0*/  LDSM.16.M88.4 R176, [R196] ;  /* 0x00000000c4b0783b */ /* 0x000fea0000000200 */
[C---:B----4-:R-:W-:Y:S01]  /*18ce0*/  HMMA.16816.F32.BF16 R28, R32.reuse, R132, RZ ;  /* 0x00000084201c723c */ /* 0x050fe200000418ff */
[----:B------:R-:W-:Y:S05]  /*18cf0*/  LDSM.16.M88.4 R180, [R191] ;  /* 0x00000000bfb4783b */ /* 0x000fea0000000200 */
[----:B------:R-:W-:Y:S01]  /*18d00*/  HMMA.16816.F32.BF16 R32, R32, R134, RZ ;  /* 0x000000862020723c */ /* 0x000fe200000418ff */
[----:B------:R-:W3:Y:S05]  /*18d10*/  LDSM.16.M88.4 R132, [R195+0x6800] ;  /* 0x00680000c384783b */ /* 0x000eea0000000200 */
[C---:B-----5:R-:W-:Y:S01]  /*18d20*/  HMMA.16816.F32.BF16 R4, R140.reuse, R144, R4 ;  /* 0x000000908c04723c */ /* 0x060fe20000041804 */
[----:B------:R-:W4:Y:S05]  /*18d30*/  LD.E R224, desc[UR4][R2.64+0x18c] ;  /* 0x00018c0402e07980 */ /* 0x000f2a000c101900 */
        /* <DEDUP_REMOVED lines=8> */
[C---:B-1----:R-:W-:Y:S06]  /*18dc0*/  HMMA.16816.F32.BF16 R28, R140.reuse, R156, R28 ;  /* 0x0000009c8c1c723c */ /* 0x042fec000004181c */
[----:B------:R-:W-:Y:S01]  /*18dd0*/  HMMA.16816.F32.BF16 R32, R140, R158, R32 ;  /* 0x0000009e8c20723c */ /* 0x000fe20000041820 */
[----:B------:R-:W1:Y:S05]  /*18de0*/  LDSM.16.M88.4 R140, [R191+0x800] ;  /* 0x00080000bf8c783b */ /* 0x000e6a0000000200 */
        /* <DEDUP_REMOVED lines=9> */
[----:B------:R-:W-:Y:S05]  /*18e80*/  LDSM.16.M88.4 R168, [R199+0x2000] ;  /* 0x00200000c7a8783b */ /* 0x000fea0000000200 */
[C---:B------:R-:W-:Y:S06]  /*18e90*/  HMMA.16816.F32.BF16 R28, R160.reuse, R172, R28 ;  /* 0x000000aca01c723c */ /* 0x040fec000004181c */
[----:B------:R-:W-:Y:S01]  /*18ea0*/  HMMA.16816.F32.BF16 R32, R160, R174, R32 ;  /* 0x000000aea020723c */ /* 0x000fe20000041820 */
[----:B------:R-:W5:Y:S05]  /*18eb0*/  LDSM.16.M88.4 R160, [R200+0x9000] ;  /* 0x00900000c8a0783b */ /* 0x000f6a0000000200 */
[C---:B------:R-:W-:Y:S01]  /*18ec0*/  HMMA.16816.F32.BF16 R4, R176.reuse, R180, R4 ;  /* 0x000000b4b004723c */ /* 0x040fe20000041804 */
[----:B------:R-:W5:Y:S05]  /*18ed0*/  LDSM.16.M88.4 R172, [R190] ;  /* 0x00000000beac783b */ /* 0x000f6a0000000200 */
        /* <DEDUP_REMOVED lines=10> */
[----:B------:R-:W1:Y:S05]  /*18f80*/  LDSM.16.M88.4 R148, [R187] ;  /* 0x00000000bb94783b */ /* 0x000e6a0000000200 */
[C---:B--2---:R-:W-:Y:S01]  /*18f90*/  HMMA.16816.F32.BF16 R4, R152.reuse, R156, R4 ;  /* 0x0000009c9804723c */ /* 0x044fe20000041804 */
[----:B------:R-:W2:Y:S05]  /*18fa0*/  LDSM.16.M88.4 R176, [R197+0x2000] ;  /* 0x00200000c5b0783b */ /* 0x000eaa0000000200 */
[C---:B------:R-:W-:Y:S01]  /*18fb0*/  HMMA.16816.F32.BF16 R8, R152.reuse, R158, R8 ;  /* 0x0000009e9808723c */ /* 0x040fe20000041808 */
[----:B------:R-:W-:Y:S05]  /*18fc0*/  LDSM.16.M88.4 R156, [R195+0x9800] ;  /* 0x00980000c39c783b */ /* 0x000fea0000000200 */
[C---:B---3--:R-:W-:Y:S06]  /*18fd0*/  HMMA.16816.F32.BF16 R12, R152.reuse, R132, R12 ;  /* 0x00000084980c723c */ /* 0x048fec000004180c */
[C---:B------:R-:W-:Y:S01]  /*18fe0*/  HMMA.16816.F32.BF16 R16, R152.reuse, R134, R16 ;  /* 0x000000869810723c */ /* 0x040fe20000041810 */
[----:B------:R-:W3:Y:S05]  /*18ff0*/  LDSM.16.M88.4 R132, [R195+0x8800] ;  /* 0x00880000c384783b */ /* 0x000eea0000000200 */
[C---:B-----5:R-:W-:Y:S06]  /*19000*/  HMMA.16816.F32.BF16 R20, R152.reuse, R160, R20 ;  /* 0x000000a09814723c */ /* 0x060fec0000041814 */
[C---:B------:R-:W-:Y:S01]  /*19010*/  HMMA.16816.F32.BF16 R24, R152.reuse, R162, R24 ;  /* 0x000000a29818723c */ /* 0x040fe20000041818 */
[----:B------:R-:W-:Y:S05]  /*19020*/  LDSM.16.M88.4 R160, [R196+0x2000] ;  /* 0x00200000c4a0783b */ /* 0x000fea0000000200 */
[C---:B------:R-:W-:Y:S06]  /*19030*/  HMMA.16816.F32.BF16 R28, R152.reuse, R164, R28 ;  /* 0x000000a4981c723c */ /* 0x040fec000004181c */
[----:B------:R-:W-:Y:S01]  /*19040*/  HMMA.16816.F32.BF16 R32, R152, R166, R32 ;  /* 0x000000a69820723c */ /* 0x000fe20000041820 */
[----:B------:R-:W5:Y:S05]  /*19050*/  LDSM.16.M88.4 R152, [R195+0x9000] ;  /* 0x00900000c398783b */ /* 0x000f6a0000000200 */
[C---:B------:R-:W-:Y:S01]  /*19060*/  HMMA.16816.F32.BF16 R4, R168.reuse, R172, R4 ;  /* 0x000000aca804723c */ /* 0x040fe20000041804 */
[----:B------:R-:W5:Y:S05]  /*19070*/  LDSM.16.M88.4 R164, [R191+0x2000] ;  /* 0x00200000bfa4783b */ /* 0x000f6a0000000200 */
        /* <DEDUP_REMOVED lines=10> */
[----:B------:R-:W1:Y:S05]  /*19120*/  LDSM.16.M88.4 R148, [R191+0x3800] ;  /* 0x00380000bf94783b */ /* 0x000e6a0000000200 */
[C---:B--2---:R-:W-:Y:S01]  /*19130*/  HMMA.16816.F32.BF16 R4, R176.reuse, R180, R4 ;  /* 0x000000b4b004723c */ /* 0x044fe20000041804 */
[----:B------:R-:W2:Y:S05]  /*19140*/  LDSM.16.M88.4 R168, [R201+0x4000] ;  /* 0x00400000c9a8783b */ /* 0x000eaa0000000200 */
[C---:B------:R-:W-:Y:S01]  /*19150*/  HMMA.16816.F32.BF16 R8, R176.reuse, R182, R8 ;  /* 0x000000b6b008723c */ /* 0x040fe20000041808 */
[----:B------:R-:W-:Y:S05]  /*19160*/  LDSM.16.M88.4 R180, [R186] ;  /* 0x00000000bab4783b */ /* 0x000fea0000000200 */
[C---:B---3--:R-:W-:Y:S06]  /*19170*/  HMMA.16816.F32.BF16 R12, R176.reuse, R132, R12 ;  /* 0x00000084b00c723c */ /* 0x048fec000004180c */
[C---:B------:R-:W-:Y:S01]  /*19180*/  HMMA.16816.F32.BF16 R16, R176.reuse, R134, R16 ;  /* 0x00000086b010723c */ /* 0x040fe20000041810 */
[----:B------:R-:W3:Y:S05]  /*19190*/  LDSM.16.M88.4 R132, [R200+0xa800] ;  /* 0x00a80000c884783b */ /* 0x000eea0000000200 */
[C---:B-----5:R-:W-:Y:S06]  /*191a0*/  HMMA.16816.F32.BF16 R20, R176.reuse, R152, R20 ;  /* 0x00000098b014723c */ /* 0x060fec0000041814 */
[C---:B------:R-:W-:Y:S01]  /*191b0*/  HMMA.16816.F32.BF16 R24, R176.reuse, R154, R24 ;  /* 0x0000009ab018723c */ /* 0x040fe20000041818 */
[----:B------:R-:W5:Y:S05]  /*191c0*/  LDSM.16.M88.4 R152, [R200+0xb000] ;  /* 0x00b00000c898783b */ /* 0x000f6a0000000200 */
[C---:B------:R-:W-:Y:S06]  /*191d0*/  HMMA.16816.F32.BF16 R28, R176.reuse, R156, R28 ;  /* 0x0000009cb01c723c */ /* 0x040fec000004181c */
[----:B------:R-:W-:Y:S01]  /*191e0*/  HMMA.16816.F32.BF16 R32, R176, R158, R32 ;  /* 0x0000009eb020723c */ /* 0x000fe20000041820 */
[----:B------:R-:W4:Y:S05]  /*191f0*/  LDSM.16.M88.4 R156, [R200+0xb800] ;  /* 0x00b80000c89c783b */ /* 0x000f2a0000000200 */
[C---:B------:R-:W-:Y:S01]  /*19200*/  HMMA.16816.F32.BF16 R4, R160.reuse, R164, R4 ;  /* 0x000000a4a004723c */ /* 0x040fe20000041804 */
[----:B------:R-:W4:Y:S05]  /*19210*/  LDSM.16.M88.4 R176, [R199+0x4000] ;  /* 0x00400000c7b0783b */ /* 0x000f2a0000000200 */
        /* <DEDUP_REMOVED lines=20> */
[----:B------:R-:W5:Y:S05]  /*19360*/  LDSM.16.M88.4 R152, [R195+0xb000] ;  /* 0x00b00000c398783b */ /* 0x000f6a0000000200 */
[C---:B----4-:R-:W-:Y:S06]  /*19370*/  HMMA.16816.F32.BF16 R28, R168.reuse, R156, R28 ;  /* 0x0000009ca81c723c */ /* 0x050fec000004181c */
[----:B------:R-:W-:Y:S01]  /*19380*/  HMMA.16816.F32.BF16 R32, R168, R158, R32 ;  /* 0x0000009ea820723c */ /* 0x000fe20000041820 */
[----:B------:R-:W4:Y:S05]  /*19390*/  LDSM.16.M88.4 R156, [R195+0xb800] ;  /* 0x00b80000c39c783b */ /* 0x000f2a0000000200 */
[----:B------:R-:W4:Y:S01]  /*193a0*/  LDSM.16.M88.4 R168, [R196+0x4000] ;  /* 0x00400000c4a8783b */ /* 0x000f220000000200 */
[C---:B------:R-:W-:Y:S06]  /*193b0*/  HMMA.16816.F32.BF16 R4, R176.reuse, R180, R4 ;  /* 0x000000b4b004723c */ /* 0x040fec0000041804 */
[C---:B------:R-:W-:Y:S06]  /*193c0*/  HMMA.16816.F32.BF16 R8, R176.reuse, R182, R8 ;  /* 0x000000b6b008723c */ /* 0x040fec0000041808 */
[C---:B-1----:R-:W-:Y:S06]  /*193d0*/  HMMA.16816.F32.BF16 R12, R176.reuse, R140, R12 ;  /* 0x0000008cb00c723c */ /* 0x042fec000004180c */
[C---:B------:R-:W-:Y:S06]  /*193e0*/  HMMA.16816.F32.BF16 R16, R176.reuse, R142, R16 ;  /* 0x0000008eb010723c */ /* 0x040fec0000041810 */
[C---:B------:R-:W-:Y:S06]  /*193f0*/  HMMA.16816.F32.BF16 R20, R176.reuse, R144, R20 ;  /* 0x00000090b014723c */ /* 0x040fec0000041814 */
[C---:B------:R-:W-:Y:S06]  /*19400*/  HMMA.16816.F32.BF16 R24, R176.reuse, R146, R24 ;  /* 0x00000092b018723c */ /* 0x040fec0000041818 */
[C---:B------:R-:W-:Y:S06]  /*19410*/  HMMA.16816.F32.BF16 R28, R176.reuse, R148, R28 ;  /* 0x00000094b01c723c */ /* 0x040fec000004181c */
[----:B------:R-:W-:Y:S06]  /*19420*/  HMMA.16816.F32.BF16 R32, R176, R150, R32 ;  /* 0x00000096b020723c */ /* 0x000fec0000041820 */
[C---:B--2---:R-:W-:Y:S06]  /*19430*/  HMMA.16816.F32.BF16 R4, R160.reuse, R164, R4 ;  /* 0x000000a4a004723c */ /* 0x044fec0000041804 */
[C---:B------:R-:W-:Y:S06]  /*19440*/  HMMA.16816.F32.BF16 R8, R160.reuse, R166, R8 ;  /* 0x000000a6a008723c */ /* 0x040fec0000041808 */
[C---:B---3--:R-:W-:Y:S06]  /*19450*/  HMMA.16816.F32.BF16 R12, R160.reuse, R132, R12 ;  /* 0x00000084a00c723c */ /* 0x048fec000004180c */
[C---:B------:R-:W-:Y:S01]  /*19460*/  HMMA.16816.F32.BF16 R16, R160.reuse, R134, R16 ;  /* 0x00000086a010723c */ /* 0x040fe20000041810 */
[----:B------:R-:W1:Y:S05]  /*19470*/  LDSM.16.M88.4 R132, [R191+0x4800] ;  /* 0x00480000bf84783b */ /* 0x000e6a0000000200 */
[C---:B-----5:R-:W-:Y:S06]  /*19480*/  HMMA.16816.F32.BF16 R20, R160.reuse, R152, R20 ;  /* 0x00000098a014723c */ /* 0x060fec0000041814 */
[C---:B------:R-:W-:Y:S06]  /*19490*/  HMMA.16816.F32.BF16 R24, R160.reuse, R154, R24 ;  /* 0x0000009aa018723c */ /* 0x040fec0000041818 */
[C---:B----4-:R-:W-:Y:S06]  /*194a0*/  HMMA.16816.F32.BF16 R28, R160.reuse, R156, R28 ;  /* 0x0000009ca01c723c */ /* 0x050fec000004181c */
[----:B------:R-:W-:Y:S06]  /*194b0*/  HMMA.16816.F32.BF16 R32, R160, R158, R32 ;  /* 0x0000009ea020723c */ /* 0x000fec0000041820 */
[C---:B------:R-:W-:Y:S06]  /*194c0*/  HMMA.16816.F32.BF16 R4, R168.reuse, R172, R4 ;  /* 0x000000aca804723c */ /* 0x040fec0000041804 */
[C---:B------:R-:W-:Y:S06]  /*194d0*/  HMMA.16816.F32.BF16 R8, R168.reuse, R174, R8 ;  /* 0x000000aea808723c */ /* 0x040fec0000041808 */
[C---:B-1----:R-:W-:Y:S06]  /*194e0*/  HMMA.16816.F32.BF16 R12, R168.reuse, R132, R12 ;  /* 0x00000084a80c723c */ /* 0x042fec000004180c */
        /* <DEDUP_REMOVED lines=121> */
[----:B------:R-:W-:Y:S02]  /*19c80*/  ISETP.NE.AND P2, PT, R12, RZ, PT ;  /* 0x000000ff0c00720c */ /* 0x000fe40003f45270 */
[----:B------:R-:W-:Y:S07]  /*19c90*/  LOP3.LUT R7, RZ, R12, RZ, 0x33, !PT ;  /* 0x0000000cff077212 */ /* 0x000fee00078e33ff */
[----:B------:R-:W-:Y:S02]  /*19ca0*/  @P3 VIADD R8, R8, 0x1 ;  /* 0x0000000108083836 */ /* 0x000fe40000000000 */
        /* <DEDUP_REMOVED lines=26> */
.L_x_2719:
[----:B------:R-:W-:Y:S02]  /*19e50*/  R2UR UR4, R138 ;  /* 0x000000008a0472ca */ /* 0x000fe400000e0000 */
[----:B------:R-:W-:Y:S11]  /*19e60*/  R2UR UR5, R139 ;  /* 0x000000008b0572ca */ /* 0x000ff600000e0000 */
[----:B------:R-:W-:Y:S02]  /*19e70*/  @!UPT UIADD3 URZ, URZ, URZ, URZ ;  /* 0x0000003f3f3ff290 */ /* 0x000fe4000fffe03f */
[----:B-1----:R-:W2:Y:S02]  /*19e80*/  LD.E R12, desc[UR4][R2.64+0x38] ;  /* 0x00003804020c7980 */ /* 0x002ea4000c101900 */
[----:B--2---:R-:W-:Y:S05]  /*19e90*/  IMAD.U32 R12, R12, -0x40, RZ ;  /* 0xffffffc00c0c7824 */ /* 0x004fea00078e00ff */
[----:B------:R-:W-:Y:S02]  /*19ea0*/  SHF.R.S32.HI R7, RZ, 0x1f, R12 ;  /* 0x0000001fff077819 */ /* 0x000fe4000001140c */
.L_x_2720:
[----:B------:R-:W-:Y:S05]  /*19eb0*/  BSYNC B0 ;  /* 0x0000000000007941 */ /* 0x000fea0003800000 */
.L_x_2718:
[C---:B------:R-:W-:Y:S02]  /*19ec0*/  R2UR UR10, R138.reuse ;  /* 0x000000008a0a72ca */ /* 0x040fe400000e0000 */
[C---:B------:R-:W-:Y:S02]  /*19ed0*/  R2UR UR11, R139.reuse ;  /* 0x000000008b0b72ca */ /* 0x040fe400000e0000 */
[----:B------:R-:W-:Y:S02]  /*19ee0*/  R2UR UR8, R138 ;  /* 0x000000008a0872ca */ /* 0x000fe400000e0000 */
[C---:B------:R-:W-:Y:S02]  /*19ef0*/  R2UR UR9, R139.reuse ;  /* 0x000000008b0972ca */ /* 0x040fe400000e0000 */
[----:B------:R-:W-:Y:S02]  /*19f00*/  LEA R206, P0, R12, R206, 0x1 ;  /* 0x000000ce0cce7211 */ /* 0x000fe400078008ff */
        /* <DEDUP_REMOVED lines=8> */
[----:B------:R2:W-:Y:S01]  /*19f90*/  LDGSTS.E.BYPASS.LTC128B.128 [R215+0x6000], desc[UR10][R206.64] ;  /* 0x06000000ced77fae */ /* 0x0005e2000b901d4a */
        /* <DEDUP_REMOVED lines=28> */
.L_x_2717:
[----:B------:R-:W-:Y:S05]  /*1a160*/  BSYNC B1 ;  /* 0x0000000000017941 */ /* 0x000fea0003800000 */
.L_x_2716:
[----:B------:R-:W-:Y:S01]  /*1a170*/  R2UR UR4, R138 ;  /* 0x000000008a0472ca */ /* 0x000fe200000e0000 */
[----:B-1----:R-:W-:Y:S01]  /*1a180*/  LDSM.16.MT88.4 R16, [R205+0xc000] ;  /* 0x00c00000cd10783b */ /* 0x002fe20000004200 */
[----:B------:R-:W-:Y:S02]  /*1a190*/  R2UR UR5, R139 ;  /* 0x000000008b0572ca */ /* 0x000fe400000e0000 */
[----:B--2---:R-:W-:Y:S02]  /*1a1a0*/  FMNMX.FTZ R5, R172, R137, !PT ;  /* 0x00000089ac057209 */ /* 0x004fe40007810000 */
        /* <DEDUP_REMOVED lines=61> */
[-CC-:B------:R-:W-:Y:S01]  /*1a580*/  FFMA.FTZ R137, R240, R134.reuse, -R151.reuse ;  /* 0x00000086f0897223 */ /* 0x180fe20000010897 */
[----:B------:R-:W2:Y:S01]  /*1a590*/  MUFU.EX2 R0, R0 ;  /* 0x0000000000007308 */ /* 0x000ea20000000800 */
[----:B------:R-:W3:Y:S01]  /*1a5a0*/  LDSM.16.MT88.4 R140, [R202+0xc000] ;  /* 0x00c00000ca8c783b */ /* 0x000ee20000004200 */
[-CC-:B------:R-:W-:Y:S01]  /*1a5b0*/  FFMA.FTZ R176, R176, R134.reuse, -R151.reuse ;  /* 0x00000086b0b07223 */ /* 0x180fe20000010897 */
[-CC-:B------:R-:W-:Y:S01]  /*1a5c0*/  FFMA.FTZ R179, R228, R134.reuse, -R151.reuse ;  /* 0x00000086e4b37223 */ /* 0x180fe20000010897 */
        /* <DEDUP_REMOVED lines=27> */
[-C--:B------:R-:W-:Y:S03]  /*1a780*/  FFMA.FTZ R235, R156, R134.reuse, -R151 ;  /* 0x000000869ceb7223 */ /* 0x080fe60000010897 */
[----:B------:R-:W4:Y:S01]  /*1a790*/  MUFU.EX2 R169, R169 ;  /* 0x000000a900a97308 */ /* 0x000f220000000800 */
[----:B-1----:R-:W-:Y:S01]  /*1a7a0*/  F2FP.BF16.F32.PACK_AB R128, R172, R175 ;  /* 0x000000afac80723e */ /* 0x002fe200000010ff */
[----:B------:R-:W1:Y:S01]  /*1a7b0*/  LDSM.16.MT88.4 R104, [R204+0xe000] ;  /* 0x00e00000cc68783b */ /* 0x000e620000004200 */
[-CC-:B------:R-:W-:Y:S01]  /*1a7c0*/  FFMA.FTZ R237, R152, R134.reuse, -R155.reuse ;  /* 0x0000008698ed7223 */ /* 0x180fe2000001089b */
[-C--:B------:R-:W-:Y:S01]  /*1a7d0*/  FFMA.FTZ R234, R153, R134.reuse, -R155 ;  /* 0x0000008699ea7223 */ /* 0x080fe2000001089b */
[-CC-:B------:R-:W-:Y:S01]  /*1a7e0*/  FFMA.FTZ R232, R150, R134.reuse, -R151.reuse ;  /* 0x0000008696e87223 */ /* 0x180fe20000010897 */
[-CC-:B------:R-:W-:Y:S01]  /*1a7f0*/  FFMA.FTZ R239, R148, R134.reuse, -R151.reuse ;  /* 0x0000008694ef7223 */ /* 0x180fe20000010897 */
[----:B------:R-:W-:Y:S03]  /*1a800*/  FFMA.FTZ R135, R135, R134, -R151 ;  /* 0x0000008687877223 */ /* 0x000fe60000010897 */
        /* <DEDUP_REMOVED lines=8> */
[----:B------:R-:W5:Y:S01]  /*1a890*/  MUFU.EX2 R170, R170 ;  /* 0x000000aa00aa7308 */ /* 0x000f620000000800 */
        /* <DEDUP_REMOVED lines=16> */
[----:B-----5:R-:W-:Y:S01]  /*1a9a0*/  F2FP.BF16.F32.PACK_AB R130, R170, R171 ;  /* 0x000000abaa82723e */ /* 0x020fe200000010ff */
        /* <DEDUP_REMOVED lines=24> */
[----:B------:R-:W-:Y:S01]  /*1ab30*/  FMUL.FTZ R74, R0, R74 ;  /* 0x0000004a004a7220 */ /* 0x000fe20000410000 */
        /* <DEDUP_REMOVED lines=25> */
[C---:B------:R-:W-:Y:S01]  /*1acd0*/  FMUL.FTZ R33, R2.reuse, R101 ;  /* 0x0000006502217220 */ /* 0x040fe20000410000 */
[C---:B------:R-:W-:Y:S01]  /*1ace0*/  FMUL.FTZ R80, R2.reuse, R80 ;  /* 0x0000005002507220 */ /* 0x040fe20000410000 */
[C---:B------:R-:W-:Y:S03]  /*1acf0*/  HMMA.16816.F32.BF16 R24, R128.reuse, R34, R24 ;  /* 0x000000228018723c */ /* 0x040fe60000041818 */
[----:B------:R-:W-:Y:S01]  /*1ad00*/  FMUL.FTZ R81, R2, R81 ;  /* 0x0000005102517220 */ /* 0x000fe20000410000 */
[C---:B------:R-:W-:Y:S01]  /*1ad10*/  FMUL.FTZ R82, R0.reuse, R82 ;  /* 0x0000005200527220 */ /* 0x040fe20000410000 */
[C---:B------:R-:W-:Y:S01]  /*1ad20*/  FMUL.FTZ R83, R0.reuse, R83 ;  /* 0x0000005300537220 */ /* 0x040fe20000410000 */
[C---:B---3--:R-:W-:Y:S01]  /*1ad30*/  HMMA.16816.F32.BF16 R28, R128.reuse, R140, R28 ;  /* 0x0000008c801c723c */ /* 0x048fe2000004181c */
[----:B------:R-:W-:Y:S04]  /*1ad40*/  MUFU.EX2 R228, R228 ;  /* 0x000000e400e47308 */ /* 0x000fe80000000800 */
[C---:B------:R-:W-:Y:S01]  /*1ad50*/  FMUL.FTZ R34, R0.reuse, R102 ;  /* 0x0000006600227220 */ /* 0x040fe20000410000 */
[----:B------:R-:W-:Y:S01]  /*1ad60*/  FMUL.FTZ R35, R0, R103 ;  /* 0x0000006700237220 */ /* 0x000fe20000410000 */
[C---:B------:R-:W-:Y:S01]  /*1ad70*/  FMUL.FTZ R84, R2.reuse, R84 ;  /* 0x0000005402547220 */ /* 0x040fe20000410000 */
[----:B------:R-:W3:Y:S03]  /*1ad80*/  LDSM.16.MT88.4 R100, [R202+0xe000] ;  /* 0x00e00000ca64783b */ /* 0x000ee60000004200 */
[----:B------:R-:W-:Y:S01]  /*1ad90*/  MUFU.EX2 R235, R235 ;  /* 0x000000eb00eb7308 */ /* 0x000fe20000000800 */
[----:B------:R-:W-:Y:S01]  /*1ada0*/  FMUL.FTZ R85, R2, R85 ;  /* 0x0000005502557220 */ /* 0x000fe20000410000 */
[C---:B------:R-:W-:Y:S01]  /*1adb0*/  FMUL.FTZ R86, R0.reuse, R86 ;  /* 0x0000005600567220 */ /* 0x040fe20000410000 */
[C---:B------:R-:W-:Y:S02]  /*1adc0*/  HMMA.16816.F32.BF16 R32, R128.reuse, R142, R32 ;  /* 0x0000008e8020723c */ /* 0x040fe40000041820 */
[----:B------:R-:W-:Y:S01]  /*1add0*/  LDSM.16.MT88.4 R140, [R204+0xe800] ;  /* 0x00e80000cc8c783b */ /* 0x000fe20000004200 */
[----:B------:R-:W-:Y:S01]  /*1ade0*/  FMUL.FTZ R87, R0, R87 ;  /* 0x0000005700577220 */ /* 0x000fe20000410000 */
[-C--:B------:R-:W-:Y:S02]  /*1adf0*/  FFMA.FTZ R181, R180, R134.reuse, -R155 ;  /* 0x00000086b4b57223 */ /* 0x080fe4000001089b */
[C---:B--2---:R-:W-:Y:S01]  /*1ae00*/  HMMA.16816.F32.BF16 R36, R128.reuse, R120, R36 ;  /* 0x000000788024723c */ /* 0x044fe20000041824 */
[----:B------:R-:W-:Y:S04]  /*1ae10*/  MUFU.EX2 R237, R237 ;  /* 0x000000ed00ed7308 */ /* 0x000fe80000000800 */
[-C--:B------:R-:W-:Y:S01]  /*1ae20*/  FFMA.FTZ R180, R146, R134.reuse, -R151 ;  /* 0x0000008692b47223 */ /* 0x080fe20000010897 */
[C---:B------:R-:W-:Y:S01]  /*1ae30*/  HMMA.16816.F32.BF16 R40, R128.reuse, R122, R40 ;  /* 0x0000007a8028723c */ /* 0x040fe20000041828 */
[----:B------:R-:W-:Y:S04]  /*1ae40*/  LDSM.16.MT88.4 R120, [R202+0xc800] ;  /* 0x00c80000ca78783b */ /* 0x000fe80000004200 */
[----:B------:R-:W-:Y:S01]  /*1ae50*/  MUFU.EX2 R181, R181 ;  /* 0x000000b500b57308 */ /* 0x000fe20000000800 */
[-CC-:B------:R-:W-:Y:S01]  /*1ae60*/  FFMA.FTZ R174, R174, R134.reuse, -R155.reuse ;  /* 0x00000086aeae7223 */ /* 0x180fe2000001089b */
[C---:B-1----:R-:W-:Y:S02]  /*1ae70*/  HMMA.16816.F32.BF16 R44, R128.reuse, R104, R44 ;  /* 0x00000068802c723c */ /* 0x042fe4000004182c */
[----:B------:R-:W-:Y:S02]  /*1ae80*/  LDSM.16.MT88.4 R144, [R203+0xe800] ;  /* 0x00e80000cb90783b */ /* 0x000fe40000004200 */
[-CC-:B------:R-:W-:Y:S02]  /*1ae90*/  FFMA.FTZ R177, R230, R134.reuse, -R155.reuse ;  /* 0x00000086e6b17223 */ /* 0x180fe4000001089b */
[C---:B------:R-:W-:Y:S02]  /*1aea0*/  HMMA.16816.F32.BF16 R48, R128.reuse, R106, R48 ;  /* 0x0000006a8030723c */ /* 0x040fe40000041830 */
[----:B------:R-:W-:Y:S02]  /*1aeb0*/  MUFU.EX2 R174, R174 ;  /* 0x000000ae00ae7308 */ /* 0x000fe40000000800 */
[----:B------:R-:W1:Y:S02]  /*1aec0*/  LDSM.16.MT88.4 R104, [R204+0x10000] ;  /* 0x01000000cc68783b */ /* 0x000e640000004200 */
[C---:B----4-:R-:W-:Y:S06]  /*1aed0*/  HMMA.16816.F32.BF16 R52, R128.reuse, R108, R52 ;  /* 0x0000006c8034723c */ /* 0x050fec0000041834 */
[----:B------:R-:W2:Y:S01]  /*1aee0*/  MUFU.EX2 R177, R177 ;  /* 0x000000b100b17308 */ /* 0x000ea20000000800 */
[-CC-:B------:R-:W-:Y:S01]  /*1aef0*/  FFMA.FTZ R230, R154, R134.reuse, -R155.reuse ;  /* 0x000000869ae67223 */ /* 0x180fe2000001089b */
[C---:B------:R-:W-:Y:S01]  /*1af00*/  HMMA.16816.F32.BF16 R56, R128.reuse, R110, R56 ;  /* 0x0000006e8038723c */ /* 0x040fe20000041838 */
[----:B------:R-:W-:Y:S02]  /*1af10*/  LDSM.16.MT88.4 R108, [R205+0xc800] ;  /* 0x00c80000cd6c783b */ /* 0x000fe40000004200 */
[--C-:B------:R-:W-:Y:S03]  /*1af20*/  FFMA.FTZ R178, R178, R134, -R155.reuse ;  /* 0x00000086b2b27223 */ /* 0x100fe6000001089b */
[C---:B---3--:R-:W-:Y:S02]  /*1af30*/  HMMA.16816.F32.BF16 R60, R128.reuse, R100, R60 ;  /* 0x00000064803c723c */ /* 0x048fe4000004183c */
[----:B------:R-:W-:Y:S03]  /*1af40*/  MUFU.EX2 R180, R180 ;  /* 0x000000b400b47308 */ /* 0x000fe60000000800 */
[C---:B------:R-:W-:Y:S01]  /*1af50*/  FMUL.FTZ R88, R2.reuse, R88 ;  /* 0x0000005802587220 */ /* 0x040fe20000410000 */
[C---:B------:R-:W-:Y:S01]  /*1af60*/  HMMA.16816.F32.BF16 R64, R128.reuse, R102, R64 ;  /* 0x000000668040723c */ /* 0x040fe20000041840 */
[----:B------:R-:W3:Y:S05]  /*1af70*/  LDSM.16.MT88.4 R100, [R203+0x10000] ;  /* 0x01000000cb64783b */ /* 0x000eea0000004200 */
[----:B------:R-:W4:Y:S01]  /*1af80*/  MUFU.EX2 R178, R178 ;  /* 0x000000b200b27308 */ /* 0x000f220000000800 */
[----:B------:R-:W-:Y:S01]  /*1af90*/  FMUL.FTZ R89, R2, R89 ;  /* 0x0000005902597220 */ /* 0x000fe20000410000 */
[C---:B------:R-:W-:Y:S03]  /*1afa0*/  HMMA.16816.F32.BF16 R68, R128.reuse, R112, R68 ;  /* 0x000000708044723c */ /* 0x040fe60000041844 */
[C---:B------:R-:W-:Y:S03]  /*1afb0*/  FMUL.FTZ R90, R0.reuse, R90 ;  /* 0x0000005a005a7220 */ /* 0x040fe60000410000 */
[C---:B------:R-:W-:Y:S01]  /*1afc0*/  HMMA.16816.F32.BF16 R72, R128.reuse, R114, R72 ;  /* 0x000000728048723c */ /* 0x040fe20000041848 */
[----:B------:R-:W-:Y:S01]  /*1afd0*/  LDSM.16.MT88.4 R112, [R204+0xc800] ;  /* 0x00c80000cc70783b */ /* 0x000fe20000004200 */
[----:B------:R-:W-:Y:S03]  /*1afe0*/  MUFU.EX2 R230, R230 ;  /* 0x000000e600e67308 */ /* 0x000fe60000000800 */
[----:B------:R-:W-:Y:S01]  /*1aff0*/  FMUL.FTZ R91, R0, R91 ;  /* 0x0000005b005b7220 */ /* 0x000fe20000410000 */
[C---:B------:R-:W-:Y:S01]  /*1b000*/  FMUL.FTZ R92, R2.reuse, R92 ;  /* 0x0000005c025c7220 */ /* 0x040fe20000410000 */
[----:B------:R-:W-:Y:S01]  /*1b010*/  FMUL.FTZ R93, R2, R93 ;  /* 0x0000005d025d7220 */ /* 0x000fe20000410000 */
[C---:B------:R-:W-:Y:S01]  /*1b020*/  FMUL.FTZ R94, R0.reuse, R94 ;  /* 0x0000005e005e7220 */ /* 0x040fe20000410000 */
[C---:B-1----:R-:W-:Y:S03]  /*1b030*/  HMMA.16816.F32.BF16 R76, R128.reuse, R104, R76 ;  /* 0x00000068804c723c */ /* 0x042fe6000004184c */
[----:B------:R-:W-:Y:S01]  /*1b040*/  MUFU.EX2 R232, R232 ;  /* 0x000000e800e87308 */ /* 0x000fe20000000800 */
[----:B------:R-:W-:Y:S01]  /*1b050*/  FMUL.FTZ R95, R0, R95 ;  /* 0x0000005f005f7220 */ /* 0x000fe20000410000 */
[C---:B------:R-:W-:Y:S01]  /*1b060*/  FMUL.FTZ R96, R2.reuse, R96 ;  /* 0x0000006002607220 */ /* 0x040fe20000410000 */
[----:B------:R-:W-:Y:S01]  /*1b070*/  FMUL.FTZ R97, R2, R97 ;  /* 0x0000006102617220 */ /* 0x000fe20000410000 */
[C---:B------:R-:W-:Y:S01]  /*1b080*/  HMMA.16816.F32.BF16 R80, R128.reuse, R106, R80 ;  /* 0x0000006a8050723c */ /* 0x040fe20000041850 */
[----:B------:R-:W1:Y:S05]  /*1b090*/  LDSM.16.MT88.4 R104, [R202+0x10000] ;  /* 0x01000000ca68783b */ /* 0x000e6a0000004200 */
[----:B------:R-:W-:Y:S01]  /*1b0a0*/  MUFU.EX2 R239, R239 ;  /* 0x000000ef00ef7308 */ /* 0x000fe20000000800 */
[C---:B------:R-:W-:Y:S01]  /*1b0b0*/  FMUL.FTZ R98, R0.reuse, R98 ;  /* 0x0000006200627220 */ /* 0x040fe20000410000 */
[----:B------:R-:W-:Y:S03]  /*1b0c0*/  FMUL.FTZ R99, R0, R99 ;  /* 0x0000006300637220 */ /* 0x000fe60000410000 */
[-CC-:B------:R-:W-:Y:S01]  /*1b0d0*/  FFMA.FTZ R224, R226, R134.reuse, -R155.reuse ;  /* 0x00000086e2e07223 */ /* 0x180fe2000001089b */
[-CC-:B------:R-:W-:Y:S02]  /*1b0e0*/  FFMA.FTZ R226, R162, R134.reuse, -R155.reuse ;  /* 0x00000086a2e27223 */ /* 0x180fe4000001089b */
[----:B------:R-:W-:Y:S01]  /*1b0f0*/  LDSM.16.MT88.4 R160, [R202+0xf800] ;  /* 0x00f80000caa0783b */ /* 0x000fe20000004200 */
[-C--:B------:R-:W-:Y:S01]  /*1b100*/  FFMA.FTZ R229, R182, R134.reuse, -R155 ;  /* 0x00000086b6e57223 */ /* 0x080fe2000001089b */
[-C--:B------:R-:W-:Y:S01]  /*1b110*/  FFMA.FTZ R182, R166, R134.reuse, -R151 ;  /* 0x00000086a6b67223 */ /* 0x080fe20000010897 */
[-C--:B------:R-:W-:Y:S01]  /*1b120*/  FFMA.FTZ R155, R149, R134.reuse, -R155 ;  /* 0x00000086959b7223 */ /* 0x080fe2000001089b */
[C---:B---3--:R-:W-:Y:S01]  /*1b130*/  HMMA.16816.F32.BF16 R84, R128.reuse, R100, R84 ;  /* 0x000000648054723c */ /* 0x048fe20000041854 */
[----:B------:R-:W-:Y:S02]  /*1b140*/  MUFU.EX2 R224, R224 ;  /* 0x000000e000e07308 */ /* 0x000fe40000000800 */
[----:B------:R-:W-:Y:S01]  /*1b150*/  FFMA.FTZ R134, R133, R134, -R151 ;  /* 0x0000008685867223 */ /* 0x000fe20000010897 */
[----:B------:R-:W-:Y:S01]  /*1b160*/  LDSM.16.MT88.4 R164, [R205+0x11800] ;  /* 0x01180000cda4783b */ /* 0x000fe20000004200 */
[----:B------:R-:W-:Y:S01]  /*1b170*/  FFMA.FTZ R175, R2, R227, R175 ;  /* 0x000000e302af7223 */ /* 0x000fe200000100af */
[C---:B------:R-:W-:Y:S05]  /*1b180*/  HMMA.16816.F32.BF16 R88, R128.reuse, R102, R88 ;  /* 0x000000668058723c */ /* 0x040fea0000041858 */
[----:B------:R3:W-:Y:S01]  /*1b190*/  MUFU.EX2 R241, R155 ;  /* 0x0000009b00f17308 */ /* 0x0007e20000000800 */
[----:B--2---:R-:W-:Y:S01]  /*1b1a0*/  F2FP.BF16.F32.PACK_AB R100, R177, R174 ;  /* 0x000000aeb164723e */ /* 0x004fe200000010ff */
[----:B------:R-:W-:Y:S01]  /*1b1b0*/  LDSM.16.MT88.4 R148, [R205+0xf800] ;  /* 0x00f80000cd94783b */ /* 0x000fe20000004200 */
[----:B------:R-:W-:Y:S03]  /*1b1c0*/  F2FP.BF16.F32.PACK_AB R101, R179, R176 ;  /* 0x000000b0b365723e */ /* 0x000fe600000010ff */
[----:B------:R-:W-:Y:S01]  /*1b1d0*/  FFMA.FTZ R173, R0, R225, R173 ;  /* 0x000000e100ad7223 */ /* 0x000fe200000100ad */
[----:B----4-:R-:W-:Y:S03]  /*1b1e0*/  F2FP.BF16.F32.PACK_AB R102, R181, R178 ;  /* 0x000000b2b566723e */ /* 0x010fe600000010ff */
[----:B------:R-:W2:Y:S01]  /*1b1f0*/  MUFU.EX2 R229, R229 ;  /* 0x000000e500e57308 */ /* 0x000ea20000000800 */
[----:B------:R-:W-:Y:S01]  /*1b200*/  F2FP.BF16.F32.PACK_AB R103, R183, R180 ;  /* 0x000000b4b767723e */ /* 0x000fe200000010ff */
[----:B------:R-:W-:Y:S01]  /*1b210*/  FADD.FTZ R172, R172, R175 ;  /* 0x000000afacac7221 */ /* 0x000fe20000010000 */
[----:B------:R-:W-:Y:S01]  /*1b220*/  IADD3 R0, R217, -0x1, RZ ;  /* 0xffffffffd9007810 */ /* 0x000fe20007ffe0ff */
[----:B------:R-:W-:Y:S03]  /*1b230*/  FADD.FTZ R173, R169, R173 ;  /* 0x000000ada9ad7221 */ /* 0x000fe60000010000 */
[----:B------:R-:W-:Y:S01]  /*1b240*/  MOV R217, R0 ;  /* 0x0000000000d97202 */ /* 0x000fe20000000f00 */
[----:B---3--:R-:W-:Y:S01]  /*1b250*/  LDSM.16.MT88.4 R152, [R204+0xf800] ;  /* 0x00f80000cc98783b */ /* 0x008fe20000004200 */
[C---:B-1----:R-:W-:Y:S01]  /*1b260*/  HMMA.16816.F32.BF16 R92, R128.reuse, R104, R92 ;  /* 0x00000068805c723c */ /* 0x042fe2000004185c */
[----:B------:R-:W1:Y:S02]  /*1b270*/  MUFU.EX2 R182, R182 ;  /* 0x000000b600b67308 */ /* 0x000e640000000800 */
[----:B------:R-:W-:Y:S01]  /*1b280*/  FADD.FTZ R168, R168, R173 ;  /* 0x000000ada8a87221 */ /* 0x000fe20000010000 */
[----:B------:R-:W-:Y:S02]  /*1b290*/  MOV R0, R3 ;  /* 0x0000000300007202 */ /* 0x000fe40000000f00 */
[----:B------:R-:W-:Y:S01]  /*1b2a0*/  HMMA.16816.F32.BF16 R96, R128, R106, R96 ;  /* 0x0000006a8060723c */ /* 0x000fe20000041860 */
[----:B------:R-:W3:Y:S04]  /*1b2b0*/  LDSM.16.MT88.4 R104, [R202+0xe800] ;  /* 0x00e80000ca68783b */ /* 0x000ee80000004200 */
[----:B------:R-:W4:Y:S01]  /*1b2c0*/  MUFU.EX2 R226, R226 ;  /* 0x000000e200e27308 */ /* 0x000f220000000800 */
[----:B------:R-:W-:Y:S01]  /*1b2d0*/  FADD.FTZ R137, R137, R168 ;  /* 0x000000a889897221 */ /* 0x000fe20000010000 */
[C---:B------:R-:W-:Y:S02]  /*1b2e0*/  HMMA.16816.F32.BF16 R4, R100.reuse, R108, R4 ;  /* 0x0000006c6404723c */ /* 0x040fe40000041804 */
[----:B------:R-:W-:Y:S06]  /*1b2f0*/  LDSM.16.MT88.4 R128, [R202+0xd000] ;  /* 0x00d00000ca80783b */ /* 0x000fec0000004200 */
[----:B------:R-:W5:Y:S01]  /*1b300*/  MUFU.EX2 R234, R234 ;  /* 0x000000ea00ea7308 */ /* 0x000f620000000800 */
[C---:B------:R-:W-:Y:S01]  /*1b310*/  HMMA.16816.F32.BF16 R8, R100.reuse, R110, R8 ;  /* 0x0000006e6408723c */ /* 0x040fe20000041808 */
[----:B------:R-:W2:Y:S05]  /*1b320*/  LDSM.16.MT88.4 R108, [R205+0x10800] ;  /* 0x01080000cd6c783b */ /* 0x000eaa0000004200 */
[C---:B------:R-:W-:Y:S03]  /*1b330*/  HMMA.16816.F32.BF16 R12, R100.reuse, R112, R12 ;  /* 0x00000070640c723c */ /* 0x040fe6000004180c */
[----:B------:R-:W-:Y:S02]  /*1b340*/  MUFU.EX2 R135, R135 ;  /* 0x0000008700877308 */ /* 0x000fe40000000800 */
[----:B------:R-:W-:Y:S01]  /*1b350*/  FADD.FTZ R176, R176, R137 ;  /* 0x00000089b0b07221 */ /* 0x000fe20000010000 */
[C---:B------:R-:W-:Y:S01]  /*1b360*/  HMMA.16816.F32.BF16 R16, R100.reuse, R114, R16 ;  /* 0x000000726410723c */ /* 0x040fe20000041810 */
[----:B------:R-:W1:Y:S06]  /*1b370*/  LDSM.16.MT88.4 R112, [R204+0x10800] ;  /* 0x01080000cc70783b */ /* 0x000e6c0000004200 */
[----:B------:R-:W5:Y:S01]  /*1b380*/  MUFU.EX2 R134, R134 ;  /* 0x0000008600867308 */ /* 0x000f620000000800 */
[----:B------:R-:W-:Y:S01]  /*1b390*/  FADD.FTZ R179, R179, R176 ;  /* 0x000000b0b3b37221 */ /* 0x000fe20000010000 */
[C---:B------:R-:W-:Y:S03]  /*1b3a0*/  HMMA.16816.F32.BF16 R20, R100.reuse, R116, R20 ;  /* 0x000000746414723c */ /* 0x040fe60000041814 */
[----:B------:R-:W-:Y:S03]  /*1b3b0*/  FADD.FTZ R180, R180, R179 ;  /* 0x000000b3b4b47221 */ /* 0x000fe60000010000 */
[C---:B------:R-:W-:Y:S01]  /*1b3c0*/  HMMA.16816.F32.BF16 R24, R100.reuse, R118, R24 ;  /* 0x000000766418723c */ /* 0x040fe20000041818 */
[----:B------:R-:W5:Y:S04]  /*1b3d0*/  LDSM.16.MT88.4 R116, [R203+0x10800] ;  /* 0x01080000cb74783b */ /* 0x000f680000004200 */
        /* <DEDUP_REMOVED lines=17> */
[C---:B--2---:R-:W-:Y:S06]  /*1b4f0*/  HMMA.16816.F32.BF16 R68, R100.reuse, R108, R68 ;  /* 0x0000006c6444723c */ /* 0x044fec0000041844 */
[C---:B------:R-:W-:Y:S05]  /*1b500*/  HMMA.16816.F32.BF16 R72, R100.reuse, R110, R72 ;  /* 0x0000006e6448723c */ /* 0x040fea0000041848 */
[----:B------:R-:W-:Y:S01]  /*1b510*/  F2FP.BF16.F32.PACK_AB R108, R229, R224 ;  /* 0x000000e0e56c723e */ /* 0x000fe200000010ff */
[C---:B-1----:R-:W-:Y:S05]  /*1b520*/  HMMA.16816.F32.BF16 R76, R100.reuse, R112, R76 ;  /* 0x00000070644c723c */ /* 0x042fea000004184c */
[----:B------:R-:W-:Y:S01]  /*1b530*/  F2FP.BF16.F32.PACK_AB R109, R231, R182 ;  /* 0x000000b6e76d723e */ /* 0x000fe200000010ff */
[C---:B------:R-:W-:Y:S01]  /*1b540*/  HMMA.16816.F32.BF16 R80, R100.reuse, R114, R80 ;  /* 0x000000726450723c */ /* 0x040fe20000041850 */
[----:B------:R-:W1:Y:S04]  /*1b550*/  LDSM.16.MT88.4 R112, [R203+0xd000] ;  /* 0x00d00000cb70783b */ /* 0x000e680000004200 */
[----:B----4-:R-:W-:Y:S01]  /*1b560*/  F2FP.BF16.F32.PACK_AB R110, R233, R226 ;  /* 0x000000e2e96e723e */ /* 0x010fe200000010ff */
[C---:B-----5:R-:W-:Y:S05]  /*1b570*/  HMMA.16816.F32.BF16 R84, R100.reuse, R116, R84 ;  /* 0x000000746454723c */ /* 0x060fea0000041854 */
        /* <DEDUP_REMOVED lines=85> */
[C---:B-1----:R-:W-:Y:S06]  /*1bad0*/  HMMA.16816.F32.BF16 R76, R140.reuse, R4, R76 ;  /* 0x000000048c4c723c */ /* 0x042fec000004184c */
[C---:B------:R-:W-:Y:S06]  /*1bae0*/  HMMA.16816.F32.BF16 R80, R140.reuse, R6, R80 ;  /* 0x000000068c50723c */ /* 0x040fec0000041850 */
[C---:B--2---:R-:W-:Y:S06]  /*1baf0*/  HMMA.16816.F32.BF16 R84, R140.reuse, R8, R84 ;  /* 0x000000088c54723c */ /* 0x044fec0000041854 */
[C---:B------:R-:W-:Y:S06]  /*1bb00*/  HMMA.16816.F32.BF16 R88, R140.reuse, R10, R88 ;  /* 0x0000000a8c58723c */ /* 0x040fec0000041858 */
[C---:B---3--:R-:W-:Y:S06]  /*1bb10*/  HMMA.16816.F32.BF16 R92, R140.reuse, R12, R92 ;  /* 0x0000000c8c5c723c */ /* 0x048fec000004185c */
[----:B------:R-:W-:Y:S01]  /*1bb20*/  HMMA.16816.F32.BF16 R96, R140, R14, R96 ;  /* 0x0000000e8c60723c */ /* 0x000fe20000041860 */
[----:B------:R-:W-:Y:S11]  /*1bb30*/  @!UPT UIADD3 URZ, URZ, URZ, URZ ;  /* 0x0000003f3f3ff290 */ /* 0x000ff6000fffe03f */
[----:B------:R-:W-:Y:S01]  /*1bb40*/  @!UPT UIADD3 URZ, URZ, URZ, URZ ;  /* 0x0000003f3f3ff290 */ /* 0x000fe2000fffe03f */
[----:B------:R-:W-:Y:S11]  /*1bb50*/  @P0 BRA `(.L_x_2721) ;  /* 0xffffffc800000947 */ /* 0x000ff6000383ffff */
.L_x_2712:
        /* <DEDUP_REMOVED lines=14> */
.L_x_2738:
        /* <DEDUP_REMOVED lines=243> */
[----:B--2---:R-:W2:Y:S04]  /*1cb70*/  @!P0 LD.E.64 R18, desc[UR8][R6.64+0x80] ;  /* 0x0000800806128980 */ /* 0x004ea8000c101b00 */
[----:B------:R-:W2:Y:S01]  /*1cb80*/  LD.E.64 R60, desc[UR10][R6.64+0x88] ;  /* 0x0000880a063c7980 */ /* 0x000ea2000c101b00 */
[----:B------:R-:W1:Y:S08]  /*1cb90*/  @P4 MUFU.LG2 R17, R8 ;  /* 0x0000000800114308 */ /* 0x000e700000000c00 */
[----:B------:R-:W1:Y:S01]  /*1cba0*/  @P3 MUFU.LG2 R13, R13 ;  /* 0x0000000d000d3308 */ /* 0x000e620000000c00 */
[----:B------:R-:W-:Y:S01]  /*1cbb0*/  @!P0 SHF.R.S32.HI R16, RZ, 0x1f, R212 ;  /* 0x0000001fff108819 */ /* 0x000fe200000114d4 */
[----:B------:R2:W5:Y:S01]  /*1cbc0*/  LD.E.64 R66, desc[UR4][R6.64+0x90] ;  /* 0x0000900406427980 */ /* 0x000562000c101b00 */
[----:B------:R-:W-:Y:S01]  /*1cbd0*/  BSSY B0, `(.L_x_2723) ;  /* 0x0000024000007945 */ /* 0x000fe20003800000 */
[----:B---3--:R-:W-:Y:S01]  /*1cbe0*/  MOV R0, 0x7f800000 ;  /* 0x7f80000000007802 */ /* 0x008fe20000000f00 */
[----:B-1----:R-:W-:-:S04]  /*1cbf0*/  @P4 FMUL.FTZ R17, R17, 0.69314718246459960938 ;  /* 0x3f31721811114820 */ /* 0x002fc80000410000 */
[----:B-----5:R-:W-:Y:S01]  /*1cc00*/  @P4 FFMA.FTZ R0, R4, R132, R17 ;  /* 0x0000008404004223 */ /* 0x020fe20000010011 */
[----:B------:R-:W-:Y:S01]  /*1cc10*/  @P3 FMUL.FTZ R8, R13, 0.69314718246459960938 ;  /* 0x3f3172180d083820 */ /* 0x000fe20000410000 */
[----:B----4-:R-:W-:Y:S01]  /*1cc20*/  ISETP.NE.AND P1, PT, R9, RZ, PT ;  /* 0x000000ff0900720c */ /* 0x010fe20003f25270 */
[----:B--2---:R-:W-:-:S04]  /*1cc30*/  @!P0 IMAD R15, R19, R212, RZ ;  /* 0x000000d4130f8224 */ /* 0x004fc800078e02ff */
        /* <DEDUP_REMOVED lines=21> */
.L_x_2724:
        /* <DEDUP_REMOVED lines=8> */
.L_x_2725:
[----:B------:R-:W-:Y:S05]  /*1ce10*/  BSYNC B0 ;  /* 0x0000000000007941 */ /* 0x000fea0003800000 */
.L_x_2723:
[----:B------:R-:W1:Y:S01]  /*1ce20*/  S2R R4, SR_TID.X ;  /* 0x0000000000047919 */ /* 0x000e620000002100 */
[----:B------:R-:W-:Y:S02]  /*1ce30*/  R2UR UR4, R10 ;  /* 0x000000000a0472ca */ /* 0x000fe400000e0000 */
[----:B------:R-:W-:Y:S02]  /*1ce40*/  R2UR UR5, R11 ;  /* 0x000000000b0572ca */ /* 0x000fe400000e0000 */
[----:B------:R-:W-:-:S05]  /*1ce50*/  LOP3.LUT R17, R12, 0xffffffe0, RZ, 0xc0, !PT ;  /* 0xffffffe00c117812 */ /* 0x000fca00078ec0ff */
[----:B------:R-:W-:Y:S01]  /*1ce60*/  IMAD.IADD R12, R2, 0x1, -R17 ;  /* 0x00000001020c7824 */ /* 0x000fe200078e0a11 */
[----:B------:R-:W-:-:S04]  /*1ce70*/  LEA.HI R17, R5, R2, RZ, 0x3 ;  /* 0x0000000205117211 */ /* 0x000fc800078f18ff */
[----:B------:R-:W-:Y:S01]  /*1ce80*/  LOP3.LUT R17, R17, 0xfffffff8, RZ, 0xc0, !PT ;  /* 0xfffffff811117812 */ /* 0x000fe200078ec0ff */
[----:B------:R-:W5:Y:S01]  /*1ce90*/  LD.E.64 R62, desc[UR4][R6.64+0x70] ;  /* 0x00007004063e7980 */ /* 0x000f62000c101b00 */
[----:B------:R-:W-:-:S03]  /*1cea0*/  SHF.R.S32.HI R15, RZ, 0x1f, R211 ;  /* 0x0000001fff0f7819 */ /* 0x000fc600000114d3 */
[----:B------:R2:W5:Y:S01]  /*1ceb0*/  LD.E.64 R64, desc[UR4][R6.64+0xa0] ;  /* 0x0000a00406407980 */ /* 0x000562000c101b00 */
[----:B------:R-:W-:Y:S01]  /*1cec0*/  IMAD R3, R67, R211, RZ ;  /* 0x000000d343037224 */ /* 0x000fe200078e02ff */
[----:B------:R-:W-:Y:S05]  /*1ced0*/  WARPSYNC.ALL ;  /* 0x0000000000007948 */ /* 0x000fea0003800000 */
[----:B------:R-:W-:Y:S01]  /*1cee0*/  IMAD.IADD R2, R2, 0x1, -R17 ;  /* 0x0000000102027824 */ /* 0x000fe200078e0a11 */
[----:B------:R-:W-:Y:S01]  /*1cef0*/  BAR.SYNC.DEFER_BLOCKING 0x0 ;  /* 0x0000000000007b1d */ /* 0x000fe20000010000 */
[----:B------:R-:W-:Y:S01]  /*1cf00*/  IMAD R3, R66, R15, R3 ;  /* 0x0000000f42037224 */ /* 0x000fe200078e0203 */
[----:B------:R-:W-:Y:S01]  /*1cf10*/  SHF.R.S32.HI R15, RZ, 0x1f, R14 ;  /* 0x0000001fff0f7819 */ /* 0x000fe2000001140e */
[----:B------:R-:W-:Y:S01]  /*1cf20*/  IMAD.SHL.U32 R5, R213, 0x40, RZ ;  /* 0x00000040d5057824 */ /* 0x000fe200078e00ff */
[----:B-1----:R-:W-:Y:S01]  /*1cf30*/  SHF.R.S32.HI R17, RZ, 0x1f, R4 ;  /* 0x0000001fff117819 */ /* 0x002fe20000011404 */
[----:B------:R-:W-:Y:S01]  /*1cf40*/  IMAD.SHL.U32 R18, R2, 0x8, RZ ;  /* 0x0000000802127824 */ /* 0x000fe200078e00ff */
[----:B------:R-:W-:Y:S01]  /*1cf50*/  LOP3.LUT P0, RZ, R12, 0x3, RZ, 0xc0, !PT ;  /* 0x000000030cff7812 */ /* 0x000fe2000780c0ff */
[----:B------:R-:W-:Y:S01]  /*1cf60*/  BSSY B0, `(.L_x_2726) ;  /* 0x000003b000007945 */ /* 0x000fe20003800000 */
[----:B------:R-:W-:-:S02]  /*1cf70*/  LEA.HI R2, R17, R4, RZ, 0x3 ;  /* 0x0000000411027211 */ /* 0x000fc400078f18ff */
[----:B------:R-:W-:Y:S01]  /*1cf80*/  LEA.HI R12, R15, R14, RZ, 0x2 ;  /* 0x0000000e0f0c7211 */ /* 0x000fe200078f10ff */
[-C--:B------:R-:W-:Y:S01]  /*1cf90*/  IMAD R15, R61, R5.reuse, RZ ;  /* 0x000000053d0f7224 */ /* 0x080fe200078e02ff */
[----:B------:R-:W-:Y:S02]  /*1cfa0*/  SHF.R.S32.HI R19, RZ, 0x1f, R18 ;  /* 0x0000001fff137819 */ /* 0x000fe40000011412 */
[----:B------:R-:W-:Y:S02]  /*1cfb0*/  SHF.R.S32.HI R2, RZ, 0x3, R2 ;  /* 0x00000003ff027819 */ /* 0x000fe40000011402 */
[----:B--2---:R-:W-:Y:S01]  /*1cfc0*/  SHF.R.S32.HI R7, RZ, 0x1f, R4 ;  /* 0x0000001fff077819 */ /* 0x004fe20000011404 */
[----:B------:R-:W-:Y:S01]  /*1cfd0*/  IMAD.WIDE.U32 R18, R60, R5, R18 ;  /* 0x000000053c127225 */ /* 0x000fe200078e0012 */
[----:B------:R-:W-:Y:S02]  /*1cfe0*/  SHF.R.S32.HI R6, RZ, 0x1f, R5 ;  /* 0x0000001fff067819 */ /* 0x000fe40000011405 */
[----:B------:R-:W-:-:S02]  /*1cff0*/  LEA.HI R7, R7, R4, RZ, 0x5 ;  /* 0x0000000407077211 */ /* 0x000fc400078f28ff */
[----:B------:R-:W-:Y:S01]  /*1d000*/  IADD3 R16, P1, R16, R18, RZ ;  /* 0x0000001210107210 */ /* 0x000fe20007f3e0ff */
[----:B------:R-:W-:Y:S01]  /*1d010*/  IMAD R6, R60, R6, R15 ;  /* 0x000000063c067224 */ /* 0x000fe200078e020f */
[----:B------:R-:W-:Y:S01]  /*1d020*/  LOP3.LUT R7, R7, 0xffffffe0, RZ, 0xc0, !PT ;  /* 0xffffffe007077812 */ /* 0x000fe200078ec0ff */
[----:B------:R1:W2:Y:S01]  /*1d030*/  LDS.128 R48, [R215] ;  /* 0x00000000d7307984 */ /* 0x0002a20000000c00 */
[----:B------:R-:W-:Y:S01]  /*1d040*/  LOP3.LUT R15, R12, 0xffffffc, RZ, 0xc0, !PT ;  /* 0x0ffffffc0c0f7812 */ /* 0x000fe200078ec0ff */
[----:B------:R-:W-:Y:S01]  /*1d050*/  IMAD.IADD R12, R214, 0x1, -R5 ;  /* 0x00000001d60c7824 */ /* 0x000fe200078e0a05 */
[----:B------:R-:W-:Y:S01]  /*1d060*/  IADD3.X R17, R13, R19, R6, P1, !PT ;  /* 0x000000130d117210 */ /* 0x000fe20000ffe406 */
[----:B------:R-:W-:Y:S01]  /*1d070*/  IMAD.IADD R7, R4, 0x1, -R7 ;  /* 0x0000000104077824 */ /* 0x000fe200078e0a07 */
[----:B------:R1:W3:Y:S01]  /*1d080*/  LDS.128 R44, [R215+0x800] ;  /* 0x00080000d72c7984 */ /* 0x0002e20000000c00 */
[C---:B------:R-:W-:Y:S01]  /*1d090*/  VIADD R5, R2.reuse, 0x10 ;  /* 0x0000001002057836 */ /* 0x040fe20000000000 */
[-C--:B------:R-:W-:Y:S01]  /*1d0a0*/  ISETP.GE.AND P4, PT, R2, R12.reuse, PT ;  /* 0x0000000c0200720c */ /* 0x080fe20003f86270 */
[----:B------:R-:W-:Y:S01]  /*1d0b0*/  IMAD.IADD R15, R14, 0x1, -R15 ;  /* 0x000000010e0f7824 */ /* 0x000fe200078e0a0f */
[----:B------:R-:W-:Y:S01]  /*1d0c0*/  SHF.R.S32.HI R4, RZ, 0x1f, R7 ;  /* 0x0000001fff047819 */ /* 0x000fe20000011407 */
[----:B------:R-:W-:Y:S01]  /*1d0d0*/  IMAD.WIDE.U32 R66, R66, R211, R16 ;  /* 0x000000d342427225 */ /* 0x000fe200078e0010 */
[----:B------:R-:W-:Y:S01]  /*1d0e0*/  ISETP.GE.AND P3, PT, R5, R12, PT ;  /* 0x0000000c0500720c */ /* 0x000fe20003f66270 */
[----:B------:R1:W4:Y:S01]  /*1d0f0*/  LDS.128 R40, [R215+0x1000] ;  /* 0x00100000d7287984 */ /* 0x0003220000000c00 */
[----:B------:R-:W-:Y:S01]  /*1d100*/  LEA.HI R4, R4, R7, RZ, 0x2 ;  /* 0x0000000704047211 */ /* 0x000fe200078f10ff */
[----:B------:R-:W-:-:S02]  /*1d110*/  VIADD R5, R2, 0x20 ;  /* 0x0000002002057836 */ /* 0x000fc40000000000 */
[----:B------:R-:W-:Y:S01]  /*1d120*/  VIADD R7, R2, 0x30 ;  /* 0x0000003002077836 */ /* 0x000fe20000000000 */
[----:B------:R-:W-:Y:S01]  /*1d130*/  SHF.R.S32.HI R4, RZ, 0x2, R4 ;  /* 0x00000002ff047819 */ /* 0x000fe20000011404 */
[----:B------:R1:W1:Y:S01]  /*1d140*/  LDS.128 R36, [R215+0x1800] ;  /* 0x00180000d7247984 */ /* 0x0002620000000c00 */
[-C--:B------:R-:W-:Y:S02]  /*1d150*/  ISETP.GE.AND P2, PT, R5, R12.reuse, PT ;  /* 0x0000000c0500720c */ /* 0x080fe40003f46270 */
[----:B------:R-:W-:Y:S01]  /*1d160*/  ISETP.GE.AND P1, PT, R7, R12, PT ;  /* 0x0000000c0700720c */ /* 0x000fe20003f26270 */
        /* <DEDUP_REMOVED lines=9> */
[----:B--234-:R-:W-:Y:S05]  /*1d200*/  @P0 BRA `(.L_x_2727) ;  /* 0x0000000000400947 */ /* 0x01cfea0003800000 */
[C---:B------:R-:W-:Y:S02]  /*1d210*/  IMAD R57, R213.reuse, -0x40, R214 ;  /* 0xffffffc0d5397824 */ /* 0x040fe400078e02d6 */
[C---:B------:R-:W-:Y:S02]  /*1d220*/  VIADD R58, R56.reuse, 0x8 ;  /* 0x00000008383a7836 */ /* 0x040fe40000000000 */
        /* <DEDUP_REMOVED lines=14> */
.L_x_2727:
[----:B------:R-:W-:Y:S05]  /*1d310*/  BSYNC B0 ;  /* 0x0000000000007941 */ /* 0x000fea0003800000 */
.L_x_2726:
        /* <DEDUP_REMOVED lines=20> */
.L_x_2729:
[----:B------:R-:W-:Y:S05]  /*1d460*/  BSYNC B0 ;  /* 0x0000000000007941 */ /* 0x000fea0003800000 */
.L_x_2728:
[----:B------:R-:W-:Y:S04]  /*1d470*/  BSSY B0, `(.L_x_2730) ;  /* 0x0000015000007945 */ /* 0x000fe80003800000 */
[----:B------:R-:W-:Y:S05]  /*1d480*/  @P3 BRA `(.L_x_2731) ;  /* 0x00000000004c3947 */ /* 0x000fea0003800000 */
[----:B------:R-:W-:Y:S01]  /*1d490*/  IADD3 R9, P0, R2, 0x10, RZ ;  /* 0x0000001002097810 */ /* 0x000fe20007f1e0ff */
[----:B-12---:R-:W-:Y:S01]  /*1d4a0*/  IMAD.MOV.U32 R16, RZ, RZ, R66 ;  /* 0x000000ffff107224 */ /* 0x006fe200078e0042 */
        /* <DEDUP_REMOVED lines=15> */
[----:B------:R3:W-:Y:S04]  /*1d5a0*/  ST.E.128 desc[UR8][R8.64+0x80], R28 ;  /* 0x0000801c08007985 */ /* 0x0007e8000c101d08 */
[----:B------:R3:W-:Y:S02]  /*1d5b0*/  ST.E.128 desc[UR4][R8.64+0x100], R12 ;  /* 0x0001000c08007985 */ /* 0x0007e4000c101d04 */
.L_x_2731:
[----:B------:R-:W-:Y:S05]  /*1d5c0*/  BSYNC B0 ;  /* 0x0000000000007941 */ /* 0x000fea0003800000 */
.L_x_2730:
[----:B------:R-:W-:Y:S04]  /*1d5d0*/  BSSY B0, `(.L_x_2732) ;  /* 0x0000015000007945 */ /* 0x000fe80003800000 */
[----:B------:R-:W-:Y:S05]  /*1d5e0*/  @P2 BRA `(.L_x_2733) ;  /* 0x00000000004c2947 */ /* 0x000fea0003800000 */
[----:B---3--:R-:W-:Y:S01]  /*1d5f0*/  IADD3 R9, P0, R2, 0x20, RZ ;  /* 0x0000002002097810 */ /* 0x008fe20007f1e0ff */
[----:B-1----:R-:W-:Y:S01]  /*1d600*/  IMAD.MOV.U32 R12, RZ, RZ, R66 ;  /* 0x000000ffff0c7224 */ /* 0x002fe200078e0042 */
        /* <DEDUP_REMOVED lines=17> */
.L_x_2733:
[----:B------:R-:W-:Y:S05]  /*1d720*/  BSYNC B0 ;  /* 0x0000000000007941 */ /* 0x000fea0003800000 */
.L_x_2732:
[----:B------:R-:W-:-:S04]  /*1d730*/  MOV R211, 0x0 ;  /* 0x0000000000d37802 */ /* 0x000fc80000000f00 */
[----:B-12345:R-:W-:Y:S05]  /*1d740*/  @P1 RET.REL.NODEC R210 `(_ZN5flash24flash_fwd_splitkv_kernelI23Flash_fwd_kernel_traitsILi192ELi64ELi64ELi4ELb0ELb0EN7cutlass10bfloat16_tE19Flash_kernel_traitsILi192ELi64ELi64ELi4ES3_EELb1ELb0ELb0ELb0ELb1ELb1ELb0ELb1EEEvNS_16Flash_fwd_paramsE) ;  /* 0xfffffe28d22c1950 */ /* 0x03efea0003c3ffff */
[----:B------:R-:W-:Y:S01]  /*1d750*/  IADD3 R3, P0, R2, 0x30, RZ ;  /* 0x0000003002037810 */ /* 0x000fe20007f1e0ff */
[----:B------:R-:W-:Y:S01]  /*1d760*/  IMAD.MOV.U32 R6, RZ, RZ, R66 ;  /* 0x000000ffff067224 */ /* 0x000fe200078e0042 */
[C---:B------:R-:W-:Y:S01]  /*1d770*/  R2UR UR10, R10.reuse ;  /* 0x000000000a0a72ca */ /* 0x040fe200000e0000 */
[----:B------:R-:W-:Y:S01]  /*1d780*/  IMAD.MOV.U32 R7, RZ, RZ, R57 ;  /* 0x000000ffff077224 */ /* 0x000fe200078e0039 */
[C---:B------:R-:W-:Y:S01]  /*1d790*/  R2UR UR11, R11.reuse ;  /* 0x000000000b0b72ca */ /* 0x040fe200000e0000 */
[----:B------:R-:W-:Y:S01]  /*1d7a0*/  IMAD.X R5, RZ, RZ, R0, P0 ;  /* 0x000000ffff057224 */ /* 0x000fe200000e0600 */
[----:B------:R-:W-:Y:S01]  /*1d7b0*/  R2UR UR8, R10 ;  /* 0x000000000a0872ca */ /* 0x000fe200000e0000 */
[-C--:B------:R-:W-:Y:S01]  /*1d7c0*/  IMAD.WIDE.U32 R6, R60, R3.reuse, R6 ;  /* 0x000000033c067225 */ /* 0x080fe200078e0006 */
[----:B------:R-:W-:Y:S02]  /*1d7d0*/  R2UR UR9, R11 ;  /* 0x000000000b0972ca */ /* 0x000fe400000e0000 */
[----:B------:R-:W-:Y:S01]  /*1d7e0*/  R2UR UR4, R10 ;  /* 0x000000000a0472ca */ /* 0x000fe200000e0000 */
[----:B------:R-:W-:Y:S01]  /*1d7f0*/  IMAD R5, R5, R60, RZ ;  /* 0x0000003c05057224 */ /* 0x000fe200078e02ff */
[----:B------:R-:W-:Y:S01]  /*1d800*/  R2UR UR5, R11 ;  /* 0x000000000b0572ca */ /* 0x000fe200000e0000 */
[----:B------:R-:W-:Y:S01]  /*1d810*/  IMAD.MOV.U32 R211, RZ, RZ, 0x0 ;  /* 0x00000000ffd37424 */ /* 0x000fe200078e00ff */
[----:B------:R-:W-:Y:S01]  /*1d820*/  LEA R2, P0, R6, R62, 0x1 ;  /* 0x0000003e06027211 */ /* 0x000fe200078008ff */
[----:B------:R-:W-:-:S04]  /*1d830*/  IMAD R5, R61, R3, R5 ;  /* 0x000000033d057224 */ /* 0x000fc800078e0205 */
[----:B------:R-:W-:-:S05]  /*1d840*/  IMAD.IADD R5, R7, 0x1, R5 ;  /* 0x0000000107057824 */ /* 0x000fca00078e0205 */
[----:B------:R-:W-:-:S05]  /*1d850*/  LEA.HI.X R3, R6, R63, R5, 0x1, P0 ;  /* 0x0000003f06037211 */ /* 0x000fca00000f0c05 */
[----:B------:R-:W-:Y:S04]  /*1d860*/  ST.E.128 desc[UR10][R2.64], R36 ;  /* 0x0000002402007985 */ /* 0x000fe8000c101d0a */
[----:B------:R-:W-:Y:S04]  /*1d870*/  ST.E.128 desc[UR8][R2.64+0x80], R20 ;  /* 0x0000801402007985 */ /* 0x000fe8000c101d08 */
[----:B------:R1:W-:Y:S02]  /*1d880*/  ST.E.128 desc[UR4][R2.64+0x100], R52 ;  /* 0x0001003402007985 */ /* 0x0003e4000c101d04 */
[----:B-1----:R-:W-:Y:S05]  /*1d890*/  RET.REL.NODEC R210 `(_ZN5flash24flash_fwd_splitkv_kernelI23Flash_fwd_kernel_traitsILi192ELi64ELi64ELi4ELb0ELb0EN7cutlass10bfloat16_tE19Flash_kernel_traitsILi192ELi64ELi64ELi4ES3_EELb1ELb0ELb0ELb0ELb1ELb1ELb0ELb1EEEvNS_16Flash_fwd_paramsE) ;  /* 0xfffffe24d2d87950 */ /* 0x002fea0003c3ffff */
.L_x_2722:
[----:B------:R-:W-:Y:S01]  /*1d8a0*/  MOV R5, 0x2 ;  /* 0x0000000200057802 */ /* 0x000fe20000000f00 */
[----:B------:R-:W-:Y:S01]  /*1d8b0*/  IMAD.MOV.U32 R0, RZ, RZ, 0x1f ;  /* 0x0000001fff007424 */ /* 0x000fe200078e00ff */
[----:B------:R-:W-:-:S07]  /*1d8c0*/  MOV R2, 0xffffffff ;  /* 0xffffffff00027802 */ /* 0x000fce0000000f00 */
[----:B-1---5:R-:W-:Y:S05]  /*1d8d0*/  WARPSYNC.COLLECTIVE R2, `(.L_x_2734) ;  /* 0x0000000002087348 */ /* 0x022fea0003c00000 */
[----:B------:R2:W3:Y:S02]  /*1d8e0*/  SHFL.BFLY P0, R13, R227, R5, R0 ;  /* 0x0c000005e30d7389 */ /* 0x0004e40000000000 */
[----:B-123-5:R-:W-:Y:S01]  /*1d8f0*/  ENDCOLLECTIVE ;  /* 0x000000000000791b */ /* 0x02efe20003800000 */
.L_x_2734:
[----:B------:R-:W-:Y:S02]  /*1d900*/  IMAD.MOV.U32 R8, RZ, RZ, R13 ;  /* 0x000000ffff087224 */ /* 0x000fe400078e000d */
[----:B------:R-:W-:Y:S02]  /*1d910*/  IMAD.MOV.U32 R5, RZ, RZ, 0x1 ;  /* 0x00000001ff057424 */ /* 0x000fe400078e00ff */
[----:B------:R-:W-:-:S05]  /*1d920*/  FADD.FTZ R9, R8, R227 ;  /* 0x000000e308097221 */ /* 0x000fca0000010000 */
[----:B------:R-:W-:-:S07]  /*1d930*/  MOV R227, R9 ;  /* 0x0000000900e37202 */ /* 0x000fce0000000f00 */
[----:B------:R-:W-:Y:S05]  /*1d940*/  WARPSYNC.COLLECTIVE R2, `(.L_x_2735) ;  /* 0x0000000002087348 */ /* 0x000fea0003c00000 */
[----:B------:R1:W2:Y:S02]  /*1d950*/  SHFL.BFLY P0, R13, R227, R5, R0 ;  /* 0x0c000005e30d7389 */ /* 0x0002a40000000000 */
[----:B-12---:R-:W-:Y:S01]  /*1d960*/  ENDCOLLECTIVE ;  /* 0x000000000000791b */ /* 0x006fe20003800000 */
.L_x_2735:
[----:B------:R-:W-:Y:S01]  /*1d970*/  MOV R227, R225 ;  /* 0x000000e100e37202 */ /* 0x000fe20000000f00 */
[----:B------:R-:W-:Y:S01]  /*1d980*/  IMAD.MOV.U32 R5, RZ, RZ, 0x2 ;  /* 0x00000002ff057424 */ /* 0x000fe200078e00ff */
[----:B------:R-:W-:-:S07]  /*1d990*/  MOV R8, R13 ;  /* 0x0000000d00087202 */ /* 0x000fce0000000f00 */
[----:B------:R-:W-:Y:S05]  /*1d9a0*/  WARPSYNC.COLLECTIVE R2, `(.L_x_2736) ;  /* 0x0000000002087348 */ /* 0x000fea0003c00000 */
[----:B------:R1:W2:Y:S02]  /*1d9b0*/  SHFL.BFLY P0, R13, R227, R5, R0 ;  /* 0x0c000005e30d7389 */ /* 0x0002a40000000000 */
[----:B-12---:R-:W-:Y:S01]  /*1d9c0*/  ENDCOLLECTIVE ;  /* 0x000000000000791b */ /* 0x006fe20003800000 */
.L_x_2736:
[----:B------:R-:W-:Y:S01]  /*1d9d0*/  FADD.FTZ R8, R9, R8 ;  /* 0x0000000809087221 */ /* 0x000fe20000010000 */
[----:B------:R-:W-:Y:S01]  /*1d9e0*/  FADD.FTZ R12, R13, R225 ;  /* 0x000000e10d0c7221 */ /* 0x000fe20000010000 */
[----:B------:R-:W-:-:S04]  /*1d9f0*/  MOV R5, 0x1 ;  /* 0x0000000100057802 */ /* 0x000fc80000000f00 */
[----:B------:R-:W-:-:S07]  /*1da00*/  MOV R227, R12 ;  /* 0x0000000c00e37202 */ /* 0x000fce0000000f00 */
[----:B------:R-:W-:Y:S05]  /*1da10*/  WARPSYNC.COLLECTIVE R2, `(.L_x_2737) ;  /* 0x0000000002087348 */ /* 0x000fea0003c00000 */
[----:B------:R1:W2:Y:S02]  /*1da20*/  SHFL.BFLY P0, R13, R227, R5, R0 ;  /* 0x0c000005e30d7389 */ /* 0x0002a40000000000 */
[----:B-12---:R-:W-:Y:S01]  /*1da30*/  ENDCOLLECTIVE ;  /* 0x000000000000791b */ /* 0x006fe20003800000 */
.L_x_2737:
[----:B------:R-:W-:Y:S05]  /*1da40*/  BRA `(.L_x_2738) ;  /* 0xffffffe0007c7947 */ /* 0x000fea000383ffff */
.L_x_2739:
        /* <DEDUP_REMOVED lines=11> */
.L_x_4459:


//--------------------- .text._ZN5flash24flash_fwd_splitkv_kernelI23Flash_fwd_kernel_traitsILi192ELi64ELi64ELi4ELb0ELb0EN7cutlass10bfloat16_tE19Flash_kernel_traitsILi192ELi64ELi64ELi4ES3_EELb1ELb0ELb1ELb0ELb0ELb0ELb0ELb1EEEvNS_16Flash_fwd_paramsE --------------------------
	.section	.text._ZN5flash24flash_fwd_splitkv_kernelI23Flash_fwd_kernel_traitsILi192ELi64ELi64ELi4ELb0ELb0EN7cutlass10bfloat16_tE19Flash_kernel_traitsILi192ELi64ELi64ELi4ES3_EELb1ELb0ELb1ELb0ELb0ELb0ELb0ELb1EEEvNS_16Flash_fwd_paramsE,"ax",@progbits
	.align	128
        .global         _ZN5flash24flash_fwd_splitkv_kernelI23Flash_fwd_kernel_traitsILi192ELi64ELi64ELi4ELb0ELb0EN7cutlass10bfloat16_tE19Flash_kernel_traitsILi192ELi64ELi64ELi4ES3_EELb1ELb0ELb1ELb0ELb0ELb0ELb0ELb1EEEvNS_16Flash_fwd_paramsE
        .type           _ZN5flash24flash_fwd_splitkv_kernelI23Flash_fwd_kernel_traitsILi192ELi64ELi64ELi4ELb0ELb0EN7cutlass10bfloat16_tE19Flash_kernel_traitsILi192ELi64ELi64ELi4ES3_EELb1ELb0ELb1ELb0ELb0ELb0ELb0ELb1EEEvNS_16Flash_fwd_paramsE,@function
        .size           _ZN5flash24flash_fwd_splitkv_kernelI23Flash_fwd_kernel_traitsILi192ELi64ELi64ELi4ELb0ELb0EN7cutlass10bfloat16_tE19Flash_kernel_traitsILi192ELi64ELi64ELi4ES3_EELb1ELb0ELb1ELb0ELb0ELb0ELb0ELb1EEEvNS_16Flash_fwd_paramsE,(.L_x_4460 - _ZN5flash24flash_fwd_splitkv_kernelI23Flash_fwd_kernel_traitsILi192ELi64ELi64ELi4ELb0ELb0EN7cutlass10bfloat16_tE19Flash_kernel_traitsILi192ELi64ELi64ELi4ES3_EELb1ELb0ELb1ELb0ELb0ELb0ELb0ELb1EEEvNS_16Flash_fwd_paramsE)
        .other          _ZN5flash24flash_fwd_splitkv_kernelI23Flash_fwd_kernel_traitsILi192ELi64ELi64ELi4ELb0ELb0EN7cutlass10bfloat16_tE19Flash_kernel_traitsILi192ELi64ELi64ELi4ES3_EELb1ELb0ELb1ELb0ELb0ELb0ELb0ELb1EEEvNS_16Flash_fwd_paramsE,@"STO_CUDA_ENTRY STV_DEFAULT"
_ZN5flash24flash_fwd_splitkv_kernelI23Flash_fwd_kernel_traitsILi192ELi64ELi64ELi4ELb0ELb0EN7cutlass10bfloat16_tE19Flash_kernel_traitsILi192ELi64ELi64ELi4ES3_EELb1ELb0ELb1ELb0ELb0ELb0ELb0ELb1EEEvNS_16Flash_fwd_paramsE:
.text._ZN5flash24flash_fwd_splitkv_kernelI23Flash_fwd_kernel_traitsILi192ELi64ELi64ELi4ELb0ELb0EN7cutlass10bfloat16_tE19Flash_kernel_traitsILi192ELi64ELi64ELi4ES3_EELb1ELb0ELb1ELb0ELb0ELb0ELb0ELb1EEEvNS_16Flash_fwd_paramsE:
[----:B------:R-:W-:Y:S01]  /*0000*/  LDC R1, c[0x0][0x28] ;  /* 0x00000a00ff017b82 */ /* 0x000fe20000000800 */
[----:B------:R-:W1:Y:S07]  /*0010*/  S2R R211, SR_CTAID.X ;  /* 0x0000000000d37919 */ /* 0x000e6e0000002500 */
[----:B------:R-:W2:Y:S01]  /*0020*/  LDC.64 R12, c[0x0][0x198] ;  /* 0x00006600ff0c7b82 */ /* 0x000ea20000000a00 */
[----:B------:R-:W-:Y:S01]  /*0030*/  BSSY B4, `(.L_x_2740) ;  /* 0x0000005000047945 */ /* 0x000fe20003800000 */
[----:B------:R-:W-:Y:S01]  /*0040*/  MOV R208, 0x80 ;  /* 0x0000008000d07802 */ /* 0x000fe20000000f00 */
[----:B------:R-:W3:Y:S01]  /*0050*/  S2R R209, SR_CTAID.Y ;  /* 0x0000000000d17919 */ /* 0x000ee20000002600 */
[----:B------:R-:W4:Y:S05]  /*0060*/  S2R R210, SR_CTAID.Z ;  /* 0x0000000000d27919 */ /* 0x000f2a0000002700 */
[----:B-1234-:R-:W-:Y:S05]  /*0070*/  CALL.REL.NOINC `($_ZN5flash24flash_fwd_splitkv_kernelI23Flash_fwd_kernel_traitsILi192ELi64ELi64ELi4ELb0ELb0EN7cutlass10bfloat16_tE19Flash_kernel_traitsILi192ELi64ELi64ELi4ES3_EELb1ELb0ELb1ELb0ELb0ELb0ELb0ELb1EEEvNS_16Flash_fwd_paramsE$_ZN5flash30compute_attn_1rowblock_splitkvI23Flash_fwd_kernel_traitsILi192ELi64ELi64ELi4ELb0ELb0EN7cutlass10bfloat16_tE19Flash_kernel_traitsILi192ELi64ELi64ELi4ES3_EELb1ELb0ELb1ELb0ELb0ELb0ELb0ELb1ENS_16Flash_fwd_paramsEEEvRKT8_iiiii) ;  /* 0x0000000000087944 */ /* 0x01efea0003c00000 */
[----:B------:R-:W-:Y:S05]  /*0080*/  BSYNC B4 ;  /* 0x0000000000047941 */ /* 0x000fea0003800000 */
.L_x_2740:
[----:B------:R-:W-:Y:S05]  /*0090*/  EXIT ;  /* 0x000000000000794d */ /* 0x000fea0003800000 */
        .type           $_ZN5flash24flash_fwd_splitkv_kernelI23Flash_fwd_kernel_traitsILi192ELi64ELi64ELi4ELb0ELb0EN7cutlass10bfloat16_tE19Flash_kernel_traitsILi192ELi64ELi64ELi4ES3_EELb1ELb0ELb1ELb0ELb0ELb0ELb0ELb1EEEvNS_16Flash_fwd_paramsE$_ZN5flash30compute_attn_1rowblock_splitkvI23Flash_fwd_kernel_traitsILi192ELi64ELi64ELi4ELb0ELb0EN7cutlass10bfloat16_tE19Flash_kernel_traitsILi192ELi64ELi64ELi4ES3_EELb1ELb0ELb1ELb0ELb0ELb0ELb0ELb1ENS_16Flash_fwd_paramsEEEvRKT8_iiiii,@function
        .size           $_ZN5flash24flash_fwd_splitkv_kernelI23Flash_fwd_kernel_traitsILi192ELi64ELi64ELi4ELb0ELb0EN7cutlass10bfloat16_tE19Flash_kernel_traitsILi192ELi64ELi64ELi4ES3_EELb1ELb0ELb1ELb0ELb0ELb0ELb0ELb1EEEvNS_16Flash_fwd_paramsE$_ZN5flash30compute_attn_1rowblock_splitkvI23Flash_fwd_kernel_traitsILi192ELi64ELi64ELi4ELb0ELb0EN7cutlass10bfloat16_tE19Flash_kernel_traitsILi192ELi64ELi64ELi4ES3_EELb1ELb0ELb1ELb0ELb0ELb0ELb0ELb1ENS_16Flash_fwd_paramsEEEvRKT8_iiiii,(.L_x_4460 - $_ZN5flash24flash_fwd_splitkv_kernelI23Flash_fwd_kernel_traitsILi192ELi64ELi64ELi4ELb0ELb0EN7cutlass10bfloat16_tE19Flash_kernel_traitsILi192ELi64ELi64ELi4ES3_EELb1ELb0ELb1ELb0ELb0ELb0ELb0ELb1EEEvNS_16Flash_fwd_paramsE$_ZN5flash30compute_attn_1rowblock_splitkvI23Flash_fwd_kernel_traitsILi192ELi64ELi64ELi4ELb0ELb0EN7cutlass10bfloat16_tE19Flash_kernel_traitsILi192ELi64ELi64ELi4ES3_EELb1ELb0ELb1ELb0ELb0ELb0ELb0ELb1ENS_16Flash_fwd_paramsEEEvRKT8_iiiii)
$_ZN5flash24flash_fwd_splitkv_kernelI23Flash_fwd_kernel_traitsILi192ELi64ELi64ELi4ELb0ELb0EN7cutlass10bfloat16_tE19Flash_kernel_traitsILi192ELi64ELi64ELi4ES3_EELb1ELb0ELb1ELb0ELb0ELb0ELb0ELb1EEEvNS_16Flash_fwd_paramsE$_ZN5flash30compute_attn_1rowblock_splitkvI23Flash_fwd_kernel_traitsILi192ELi64ELi64ELi4ELb0ELb0EN7cutlass10bfloat16_tE19Flash_kernel_traitsILi192ELi64ELi64ELi4ES3_EELb1ELb0ELb1ELb0ELb0ELb0ELb0ELb1ENS_16Flash_fwd_paramsEEEvRKT8_iiiii:
        /* <DEDUP_REMOVED lines=27> */
.L_x_2742:
[----:B------:R-:W-:Y:S05]  /*0250*/  BSYNC B0 ;  /* 0x0000000000007941 */ /* 0x000fea0003800000 */
.L_x_2741:
        /* <DEDUP_REMOVED lines=8> */
.L_x_2744:
[----:B------:R3:W5:Y:S02]  /*02e0*/  LD.E R3, desc[UR6][R12.64+0xb8] ;  /* 0x0000b8060c037980 */ /* 0x000764000c101900 */
.L_x_2745:
[----:B------:R-:W-:Y:S05]  /*02f0*/  BSYNC B0 ;  /* 0x0000000000007941 */ /* 0x000fea0003800000 */
.L_x_2743:
        /* <DEDUP_REMOVED lines=10> */
.L_x_2747:
[----:B------:R-:W2:Y:S01]  /*03a0*/  LD.E.64 R2, desc[UR6][R12.64+0x108] ;  /* 0x000108060c027980 */ /* 0x000ea2000c101b00 */
[----:B------:R-:W-:Y:S01]  /*03b0*/  BSSY B0, `(.L_x_2749) ;  /* 0x0000006000007945 */ /* 0x000fe20003800000 */
[----:B------:R-:W-:Y:S01]  /*03c0*/  IMAD.MOV.U32 R69, RZ, RZ, RZ ;  /* 0x000000ffff457224 */ /* 0x000fe200078e00ff */
[----:B--2---:R-:W-:-:S04]  /*03d0*/  ISETP.NE.U32.AND P0, PT, R2, RZ, PT ;  /* 0x000000ff0200720c */ /* 0x004fc80003f05070 */
[----:B------:R-:W-:-:S13]  /*03e0*/  ISETP.NE.AND.EX P0, PT, R3, RZ, PT, P0 ;  /* 0x000000ff0300720c */ /* 0x000fda0003f05300 */
[----:B------:R-:W-:Y:S05]  /*03f0*/  @!P0 BRA `(.L_x_2750) ;  /* 0x0000000000048947 */ /* 0x000fea0003800000 */
[----:B------:R2:W5:Y:S02]  /*0400*/  LD.E R69, desc[UR6][R12.64+0xbc] ;  /* 0x0000bc060c457980 */ /* 0x000564000c101900 */
.L_x_2750:
[----:B------:R-:W-:Y:S05]  /*0410*/  BSYNC B0 ;  /* 0x0000000000007941 */ /* 0x000fea0003800000 */
.L_x_2749:
[----:B-----5:R-:W-:Y:S02]  /*0420*/  IADD3 R69, R76, R69, RZ ;  /* 0x000000454c457210 */ /* 0x020fe40007ffe0ff */
.L_x_2748:
[----:B------:R-:W-:Y:S05]  /*0430*/  BSYNC B1 ;  /* 0x0000000000017941 */ /* 0x000fea0003800000 */
.L_x_2746:
[----:B------:R-:W-:Y:S01]  /*0440*/  IMAD.SHL.U32 R57, R211, 0x40, RZ ;  /* 0x00000040d3397824 */ /* 0x000fe200078e00ff */
[----:B------:R-:W-:Y:S01]  /*0450*/  MOV R2, R208 ;  /* 0x000000d000027202 */ /* 0x000fe20000000f00 */
[----:B------:R-:W-:-:S03]  /*0460*/  IMAD.MOV.U32 R3, RZ, RZ, 0x0 ;  /* 0x00000000ff037424 */ /* 0x000fc600078e00ff */
[----:B------:R-:W-:-:S13]  /*0470*/  ISETP.GT.AND P0, PT, R212, R57, PT ;  /* 0x00000039d400720c */ /* 0x000fda0003f04270 */
[----:B-123--:R-:W-:Y:S05]  /*0480*/  @!P0 RET.REL.NODEC R2 `(_ZN5flash24flash_fwd_splitkv_kernelI23Flash_fwd_kernel_traitsILi192ELi64ELi64ELi4ELb0ELb0EN7cutlass10bfloat16_tE19Flash_kernel_traitsILi192ELi64ELi64ELi4ES3_EELb1ELb0ELb1ELb0ELb0ELb0ELb0ELb1EEEvNS_16Flash_fwd_paramsE) ;  /* 0xfffffff802dc8950 */ /* 0x00efea0003c3ffff */
        /* <DEDUP_REMOVED lines=39> */
[----:B------:R-:W-:Y:S02]  /*0700*/  ISETP.NE.AND P3, PT, R73, RZ, PT ;  /* 0x000000ff4900720c */ /* 0x000fe40003f65270 */
[----:B------:R-:W-:Y:S01]  /*0710*/  IADD3 R21, R24, 0x40, RZ ;  /* 0x0000004018157810 */ /* 0x000fe20007ffe0ff */
[-C--:B--2---:R-:W-:Y:S02]  /*0720*/  @P0 IMAD R11, R7, R213.reuse, RZ ;  /* 0x000000d5070b0224 */ /* 0x084fe400078e02ff */
[----:B------:R-:W-:-:S04]  /*0730*/  @P0 IMAD.WIDE.U32 R18, R6, R213, RZ ;  /* 0x000000d506120225 */ /* 0x000fc800078e00ff */
[----:B------:R-:W-:Y:S01]  /*0740*/  @P0 IMAD.MOV.U32 R10, RZ, RZ, R18 ;  /* 0x000000ffff0a0224 */ /* 0x000fe200078e0012 */
[----:B------:R-:W-:Y:S01]  /*0750*/  @P0 IADD3 R11, R19, R11, RZ ;  /* 0x0000000b130b0210 */ /* 0x000fe20007ffe0ff */
[-C--:B----4-:R-:W-:Y:S02]  /*0760*/  @!P0 IMAD R15, R17, R209.reuse, RZ ;  /* 0x000000d1110f8224 */ /* 0x090fe400078e02ff */
[----:B------:R-:W-:-:S04]  /*0770*/  @!P0 IMAD.WIDE.U32 R18, R16, R209, RZ ;  /* 0x000000d110128225 */ /* 0x000fc800078e00ff */
[----:B------:R-:W-:Y:S02]  /*0780*/  @!P0 IMAD R14, R16, R14, R15 ;  /* 0x0000000e100e8224 */ /* 0x000fe400078e020f */
[----:B-1----:R-:W-:Y:S02]  /*0790*/  IMAD R13, R7, R57, RZ ;  /* 0x00000039070d7224 */ /* 0x002fe400078e02ff */
[----:B------:R-:W-:-:S04]  /*07a0*/  IMAD.WIDE.U32 R16, R57, R6, R24 ;  /* 0x0000000639107225 */ /* 0x000fc800078e0018 */
        /* <DEDUP_REMOVED lines=14> */
[----:B------:R-:W-:Y:S01]  /*0890*/  SHF.R.S32.HI R15, RZ, 0x1f, R9 ;  /* 0x0000001fff0f7819 */ /* 0x000fe20000011409 */
[----:B------:R-:W-:Y:S01]  /*08a0*/  VIADD R19, R24, 0x80 ;  /* 0x0000008018137836 */ /* 0x000fe20000000000 */
        /* <DEDUP_REMOVED lines=15> */
.L_x_2753:
[----:B------:R-:W-:Y:S05]  /*09a0*/  BSYNC B0 ;  /* 0x0000000000007941 */ /* 0x000fea0003800000 */
.L_x_2752:
        /* <DEDUP_REMOVED lines=19> */
.L_x_2755:
[----:B------:R-:W-:Y:S05]  /*0ae0*/  BSYNC B0 ;  /* 0x0000000000007941 */ /* 0x000fea0003800000 */
.L_x_2754:
        /* <DEDUP_REMOVED lines=21> */
.L_x_2757:
[----:B------:R-:W-:Y:S05]  /*0c40*/  BSYNC B0 ;  /* 0x0000000000007941 */ /* 0x000fea0003800000 */
.L_x_2756:
        /* <DEDUP_REMOVED lines=29> */
.L_x_2759:
[----:B------:R-:W-:Y:S05]  /*0e20*/  BSYNC B0 ;  /* 0x0000000000007941 */ /* 0x000fea0003800000 */
.L_x_2758:
[----:B------:R-:W-:Y:S01]  /*0e30*/  MOV R209, 0x0 ;  /* 0x0000000000d17802 */ /* 0x000fe20000000f00 */
[----:B------:R-:W-:Y:S04]  /*0e40*/  @!P6 ST.E desc[UR6][R10.64], R4 ;  /* 0x000000040a00e985 */ /* 0x000fe8000c101906 */
[----:B------:R-:W-:Y:S04]  /*0e50*/  @!P5 ST.E desc[UR6][R10.64+0x40], R3 ;  /* 0x000040030a00d985 */ /* 0x000fe8000c101906 */
[----:B------:R1:W-:Y:S02]  /*0e60*/  @!P4 ST.E desc[UR6][R10.64+0x80], R0 ;  /* 0x000080000a00c985 */ /* 0x0003e4000c101906 */
[----:B-12---:R-:W-:Y:S05]  /*0e70*/  @P3 RET.REL.NODEC R208 `(_ZN5flash24flash_fwd_splitkv_kernelI23Flash_fwd_kernel_traitsILi192ELi64ELi64ELi4ELb0ELb0EN7cutlass10bfloat16_tE19Flash_kernel_traitsILi192ELi64ELi64ELi4ES3_EELb1ELb0ELb1ELb0ELb0ELb0ELb0ELb1EEEvNS_16Flash_fwd_paramsE) ;  /* 0xfffffff0d0603950 */ /* 0x006fea0003c3ffff */
[----:B------:R-:W-:Y:S02]  /*0e80*/  MOV R3, 0x7f800000 ;  /* 0x7f80000000037802 */ /* 0x000fe40000000f00 */
[----:B------:R-:W-:-:S03]  /*0e90*/  MOV R209, 0x0 ;  /* 0x0000000000d17802 */ /* 0x000fc60000000f00 */
[----:B------:R1:W-:Y:S02]  /*0ea0*/  ST.E desc[UR6][R10.64+0xc0], R3 ;  /* 0x0000c0030a007985 */ /* 0x0003e4000c101906 */
[----:B-1----:R-:W-:Y:S05]  /*0eb0*/  RET.REL.NODEC R208 `(_ZN5flash24flash_fwd_splitkv_kernelI23Flash_fwd_kernel_traitsILi192ELi64ELi64ELi4ELb0ELb0EN7cutlass10bfloat16_tE19Flash_kernel_traitsILi192ELi64ELi64ELi4ES3_EELb1ELb0ELb1ELb0ELb0ELb0ELb0ELb1EEEvNS_16Flash_fwd_paramsE) ;  /* 0xfffffff0d0507950 */ /* 0x002fea0003c3ffff */
.L_x_2751:
        /* <DEDUP_REMOVED lines=36> */
[----:B------:R-:W1:Y:S01]  /*1100*/  F2I.FTZ.U32.TRUNC.NTZ R9, R8 ;  /* 0x0000000800097305 */ /* 0x000e62000021f000 */
[----:B------:R-:W-:Y:S02]  /*1110*/  IABS R0, R4 ;  /* 0x0000000400007213 */ /* 0x000fe40000000000 */
[----:B-1----:R-:W-:Y:S01]  /*1120*/  IADD3 R7, RZ, -R9, RZ ;  /* 0x80000009ff077210 */ /* 0x002fe20007ffe0ff */
[----:B------:R-:W-:-:S04]  /*1130*/  IMAD.MOV.U32 R8, RZ, RZ, RZ ;  /* 0x000000ffff087224 */ /* 0x000fc800078e00ff */
[----:B------:R-:W-:-:S04]  /*1140*/  IMAD R7, R7, R6, RZ ;  /* 0x0000000607077224 */ /* 0x000fc800078e02ff */
[----:B------:R-:W-:Y:S01]  /*1150*/  IMAD.HI.U32 R7, R9, R7, R8 ;  /* 0x0000000709077227 */ /* 0x000fe200078e0008 */
[----:B------:R-:W-:-:S05]  /*1160*/  IADD3 R0, RZ, -R0, RZ ;  /* 0x80000000ff007210 */ /* 0x000fca0007ffe0ff */
        /* <DEDUP_REMOVED lines=29> */
[----:B------:R-:W-:-:S11]  /*1340*/  LOP3.LUT R6, R210, R3, RZ, 0x3c, !PT ;  /* 0x00000003d2067212 */ /* 0x000fd600078e3cff */
[----:B------:R-:W-:Y:S01]  /*1350*/  @!P2 IMAD.IADD R0, R0, 0x1, -R7 ;  /* 0x000000010000a824 */ /* 0x000fe200078e0a07 */
[----:B------:R-:W-:-:S04]  /*1360*/  ISETP.GE.AND P0, PT, R6, RZ, PT ;  /* 0x000000ff0600720c */ /* 0x000fc80003f06270 */
[----:B------:R-:W-:Y:S01]  /*1370*/  ISETP.GE.U32.AND P3, PT, R0, R7, PT ;  /* 0x000000070000720c */ /* 0x000fe20003f66070 */
[----:B------:R-:W-:Y:S01]  /*1380*/  @!P2 VIADD R11, R11, 0x1 ;  /* 0x000000010b0ba836 */ /* 0x000fe20000000000 */
[----:B------:R-:W-:Y:S02]  /*1390*/  IADD3 R9, -R9, RZ, RZ ;  /* 0x000000ff09097210 */ /* 0x000fe40007ffe1ff */
[----:B------:R-:W-:-:S03]  /*13a0*/  ISETP.NE.AND P2, PT, R3, RZ, PT ;  /* 0x000000ff0300720c */ /* 0x000fc60003f45270 */
[----:B------:R-:W-:-:S06]  /*13b0*/  IMAD R9, R4, R9, R5 ;  /* 0x0000000904097224 */ /* 0x000fcc00078e0205 */
[----:B------:R-:W-:Y:S01]  /*13c0*/  @P3 IADD3 R11, R11, 0x1, RZ ;  /* 0x000000010b0b3810 */ /* 0x000fe20007ffe0ff */
[----:B----4-:R-:W-:-:S03]  /*13d0*/  IMAD R4, R67, R9, RZ ;  /* 0x0000000943047224 */ /* 0x010fc600078e02ff */
[----:B------:R-:W-:Y:S02]  /*13e0*/  @!P0 IADD3 R11, -R11, RZ, RZ ;  /* 0x000000ff0b0b8210 */ /* 0x000fe40007ffe1ff */
[----:B------:R-:W-:-:S04]  /*13f0*/  @!P2 LOP3.LUT R11, RZ, R3, RZ, 0x33, !PT ;  /* 0x00000003ff0ba212 */ /* 0x000fc800078e33ff */
[----:B------:R-:W-:Y:S02]  /*1400*/  SHF.R.S32.HI R8, RZ, 0x1f, R11 ;  /* 0x0000001fff087819 */ /* 0x000fe4000001140b */
[----:B--2---:R-:W-:Y:S01]  /*1410*/  SHF.R.S32.HI R0, RZ, 0x1f, R2 ;  /* 0x0000001fff007819 */ /* 0x004fe20000011402 */
[----:B------:R-:W-:-:S04]  /*1420*/  IMAD R7, R19, R2, RZ ;  /* 0x0000000213077224 */ /* 0x000fc800078e02ff */
[C---:B------:R-:W-:Y:S02]  /*1430*/  IMAD R7, R18.reuse, R0, R7 ;  /* 0x0000000012077224 */ /* 0x040fe400078e0207 */
[----:B------:R-:W-:-:S04]  /*1440*/  IMAD.WIDE.U32 R18, R18, R2, RZ ;  /* 0x0000000212127225 */ /* 0x000fc800078e00ff */
[----:B------:R-:W-:Y:S01]  /*1450*/  IMAD.IADD R19, R19, 0x1, R7 ;  /* 0x0000000113137824 */ /* 0x000fe200078e0207 */
[----:B------:R-:W-:Y:S01]  /*1460*/  SHF.R.S32.HI R7, RZ, 0x1f, R9 ;  /* 0x0000001fff077819 */ /* 0x000fe20000011409 */
[----:B------:R-:W-:Y:S02]  /*1470*/  IMAD R3, R15, R2, RZ ;  /* 0x000000020f037224 */ /* 0x000fe400078e02ff */
[----:B------:R-:W-:-:S04]  /*1480*/  IMAD.WIDE.U32 R18, R9, R66, R18 ;  /* 0x0000004209127225 */ /* 0x000fc800078e0012 */
[----:B------:R-:W-:Y:S02]  /*1490*/  IMAD R4, R66, R7, R4 ;  /* 0x0000000742047224 */ /* 0x000fe400078e0204 */
[----:B------:R-:W-:Y:S02]  /*14a0*/  IMAD R15, R17, R11, RZ ;  /* 0x0000000b110f7224 */ /* 0x000fe400078e02ff */
[----:B------:R-:W-:Y:S02]  /*14b0*/  IMAD.IADD R19, R19, 0x1, R4 ;  /* 0x0000000113137824 */ /* 0x000fe400078e0204 */
        /* <DEDUP_REMOVED lines=9> */
.L_x_2761:
        /* <DEDUP_REMOVED lines=9> */
[----:B------:R-:W-:-:S02]  /*15e0*/  @P4 IADD3 R6, R14, R15, RZ ;  /* 0x0000000f0e064210 */ /* 0x000fc40007ffe0ff */
        /* <DEDUP_REMOVED lines=12> */
[----:B------:R-:W-:Y:S01]  /*16b0*/  IMAD R0, R2, R7, R0 ;  /* 0x0000000702007224 */ /* 0x000fe200078e0200 */
[----:B------:R-:W-:-:S04]  /*16c0*/  @!P4 SHF.R.S32.HI R4, RZ, 0x1f, R14 ;  /* 0x0000001fff04c819 */ /* 0x000fc8000001140e */
[----:B------:R-:W-:Y:S01]  /*16d0*/  ISETP.GT.U32.AND P0, PT, R3, R0, PT ;  /* 0x000000000300720c */ /* 0x000fe20003f04070 */
[-C--:B---3--:R-:W-:Y:S02]  /*16e0*/  @!P4 IMAD R5, R67, R14.reuse, RZ ;  /* 0x0000000e4305c224 */ /* 0x088fe400078e02ff */
[----:B------:R-:W-:-:S04]  /*16f0*/  @!P4 IMAD.WIDE.U32 R10, R66, R14, RZ ;  /* 0x0000000e420ac225 */ /* 0x000fc800078e00ff */
[----:B------:R-:W-:Y:S01]  /*1700*/  @!P4 IMAD R4, R4, R66, R5 ;  /* 0x000000420404c224 */ /* 0x000fe200078e0205 */
[----:B-----5:R-:W-:Y:S01]  /*1710*/  @!P4 SHF.R.S32.HI R5, RZ, 0x1f, R8 ;  /* 0x0000001fff05c819 */ /* 0x020fe20000011408 */
[----:B------:R-:W-:-:S04]  /*1720*/  @P4 IMAD.WIDE.U32 R26, R66, R6, RZ ;  /* 0x00000006421a4225 */ /* 0x000fc800078e00ff */
[----:B------:R-:W-:Y:S01]  /*1730*/  @!P4 IMAD.IADD R7, R11, 0x1, R4 ;  /* 0x000000010b07c824 */ /* 0x000fe200078e0204 */
[-C--:B------:R-:W-:Y:S01]  /*1740*/  @!P0 IADD3 R0, R0, -R3.reuse, RZ ;  /* 0x8000000300008210 */ /* 0x080fe20007ffe0ff */
[----:B------:R-:W-:Y:S01]  /*1750*/  @P4 IMAD R11, R67, R6, RZ ;  /* 0x00000006430b4224 */ /* 0x000fe200078e02ff */
[----:B------:R-:W-:Y:S01]  /*1760*/  @!P4 MOV R6, R10 ;  /* 0x0000000a0006c202 */ /* 0x000fe20000000f00 */
[-C--:B----4-:R-:W-:Y:S01]  /*1770*/  @!P4 IMAD R4, R23, R8.reuse, RZ ;  /* 0x000000081704c224 */ /* 0x090fe200078e02ff */
[----:B------:R-:W-:Y:S02]  /*1780*/  ISETP.GE.U32.AND P3, PT, R0, R3, PT ;  /* 0x000000030000720c */ /* 0x000fe40003f66070 */
[----:B------:R-:W-:Y:S01]  /*1790*/  LOP3.LUT R0, R210, R9, RZ, 0x3c, !PT ;  /* 0x00000009d2007212 */ /* 0x000fe200078e3cff */
[C---:B------:R-:W-:Y:S02]  /*17a0*/  @!P4 IMAD R4, R22.reuse, R5, R4 ;  /* 0x000000051604c224 */ /* 0x040fe400078e0204 */
[----:B------:R-:W-:Y:S01]  /*17b0*/  @!P4 IMAD.WIDE.U32 R6, R22, R8, R6 ;  /* 0x000000081606c225 */ /* 0x000fe200078e0006 */
[----:B------:R-:W-:-:S02]  /*17c0*/  @P4 IADD3 R11, R27, R11, RZ ;  /* 0x0000000b1b0b4210 */ /* 0x000fc40007ffe0ff */
[----:B------:R-:W-:Y:S02]  /*17d0*/  @!P4 SHF.R.S32.HI R3, RZ, 0x1f, R14 ;  /* 0x0000001fff03c819 */ /* 0x000fe4000001140e */
[----:B------:R-:W-:Y:S01]  /*17e0*/  @!P4 IADD3 R11, R7, R4, RZ ;  /* 0x00000004070bc210 */ /* 0x000fe20007ffe0ff */
[----:B------:R-:W-:Y:S01]  /*17f0*/  @!P4 IMAD R4, R65, R14, RZ ;  /* 0x0000000e4104c224 */ /* 0x000fe200078e02ff */
[----:B------:R-:W-:Y:S02]  /*1800*/  ISETP.GE.AND P2, PT, R0, RZ, PT ;  /* 0x000000ff0000720c */ /* 0x000fe40003f46270 */
[----:B------:R-:W-:Y:S02]  /*1810*/  @!P0 IADD3 R2, R2, 0x1, RZ ;  /* 0x0000000102028810 */ /* 0x000fe40007ffe0ff */
[----:B------:R-:W-:Y:S01]  /*1820*/  ISETP.NE.AND P0, PT, R9, RZ, PT ;  /* 0x000000ff0900720c */ /* 0x000fe20003f05270 */
[----:B------:R-:W-:Y:S01]  /*1830*/  @P4 IMAD.MOV.U32 R10, RZ, RZ, R26 ;  /* 0x000000ffff0a4224 */ /* 0x000fe200078e001a */
[----:B------:R-:W-:Y:S01]  /*1840*/  LEA R5, R134, 0xffffffc0, 0x6 ;  /* 0xffffffc086057811 */ /* 0x000fe200078e30ff */
[----:B------:R-:W-:Y:S01]  /*1850*/  @!P4 IMAD.MOV.U32 R10, RZ, RZ, R6 ;  /* 0x000000ffff0ac224 */ /* 0x000fe200078e0006 */
[----:B------:R-:W-:Y:S01]  /*1860*/  @P3 IADD3 R2, R2, 0x1, RZ ;  /* 0x0000000102023810 */ /* 0x000fe20007ffe0ff */
[----:B------:R-:W-:-:S02]  /*1870*/  @!P4 IMAD R3, R3, R64, R4 ;  /* 0x000000400303c224 */ /* 0x000fc400078e0204 */
[----:B------:R-:W-:Y:S01]  /*1880*/  @!P4 IMAD.WIDE.U32 R28, R64, R14, RZ ;  /* 0x0000000e401cc225 */ /* 0x000fe200078e00ff */
[----:B------:R-:W-:-:S03]  /*1890*/  SHF.R.S32.HI R7, RZ, 0x1f, R5 ;  /* 0x0000001fff077819 */ /* 0x000fc60000011405 */
[----:B------:R-:W-:Y:S01]  /*18a0*/  IMAD.WIDE.U32 R22, R66, R5, R10 ;  /* 0x0000000542167225 */ /* 0x000fe200078e000a */
[----:B------:R-:W-:Y:S02]  /*18b0*/  MOV R11, R2 ;  /* 0x00000002000b7202 */ /* 0x000fe40000000f00 */
[----:B------:R-:W-:Y:S01]  /*18c0*/  @!P4 IADD3 R29, R29, R3, RZ ;  /* 0x000000031d1dc210 */ /* 0x000fe20007ffe0ff */
[----:B------:R-:W-:Y:S01]  /*18d0*/  IMAD R6, R67, R5, RZ ;  /* 0x0000000543067224 */ /* 0x000fe200078e02ff */
[----:B------:R-:W-:Y:S01]  /*18e0*/  @!P4 SHF.R.S32.HI R3, RZ, 0x1f, R8 ;  /* 0x0000001fff03c819 */ /* 0x000fe20000011408 */
[----:B------:R-:W-:Y:S01]  /*18f0*/  @!P4 IMAD R0, R19, R8, RZ ;  /* 0x000000081300c224 */ /* 0x000fe200078e02ff */
[----:B------:R-:W-:Y:S01]  /*1900*/  @!P2 IADD3 R11, -R11, RZ, RZ ;  /* 0x000000ff0b0ba210 */ /* 0x000fe20007ffe1ff */
[----:B------:R-:W-:Y:S01]  /*1910*/  IMAD R6, R7, R66, R6 ;  /* 0x0000004207067224 */ /* 0x000fe200078e0206 */
[----:B------:R-:W-:Y:S01]  /*1920*/  @!P0 LOP3.LUT R11, RZ, R9, RZ, 0x33, !PT ;  /* 0x00000009ff0b8212 */ /* 0x000fe200078e33ff */
[----:B------:R-:W-:-:S02]  /*1930*/  @P4 IMAD.IADD R14, R14, 0x1, R15 ;  /* 0x000000010e0e4824 */ /* 0x000fc400078e020f */
[C---:B------:R-:W-:Y:S02]  /*1940*/  @!P4 IMAD R0, R18.reuse, R3, R0 ;  /* 0x000000031200c224 */ /* 0x040fe400078e0200 */
[----:B------:R-:W-:Y:S01]  /*1950*/  @!P4 IMAD.WIDE.U32 R18, R18, R8, R28 ;  /* 0x000000081212c225 */ /* 0x000fe200078e001c */
[----:B------:R-:W-:-:S03]  /*1960*/  SHF.R.S32.HI R8, RZ, 0x1f, R11 ;  /* 0x0000001fff087819 */ /* 0x000fc6000001140b */
[----:B------:R-:W-:Y:S02]  /*1970*/  IMAD.IADD R23, R23, 0x1, R6 ;  /* 0x0000000117177824 */ /* 0x000fe400078e0206 */
[----:B------:R-:W-:Y:S02]  /*1980*/  IMAD R3, R17, R11, RZ ;  /* 0x0000000b11037224 */ /* 0x000fe400078e02ff */
[-C--:B------:R-:W-:Y:S02]  /*1990*/  @P4 IMAD R27, R65, R14.reuse, RZ ;  /* 0x0000000e411b4224 */ /* 0x080fe400078e02ff */
[----:B------:R-:W-:-:S04]  /*19a0*/  @P4 IMAD.WIDE.U32 R14, R64, R14, RZ ;  /* 0x0000000e400e4225 */ /* 0x000fc800078e00ff */
[----:B------:R-:W-:Y:S01]  /*19b0*/  IMAD.WIDE.U32 R22, R16, R11, R22 ;  /* 0x0000000b10167225 */ /* 0x000fe200078e0016 */
[----:B------:R-:W-:-:S03]  /*19c0*/  @P4 IADD3 R27, R15, R27, RZ ;  /* 0x0000001b0f1b4210 */ /* 0x000fc60007ffe0ff */
[----:B------:R-:W-:Y:S01]  /*19d0*/  IMAD R3, R16, R8, R3 ;  /* 0x0000000810037224 */ /* 0x000fe200078e0203 */
[----:B------:R-:W-:Y:S01]  /*19e0*/  @!P4 IADD3 R27, R19, R0, RZ ;  /* 0x00000000131bc210 */ /* 0x000fe20007ffe0ff */
[----:B------:R-:W-:Y:S01]  /*19f0*/  @P4 IMAD.MOV.U32 R2, RZ, RZ, R14 ;  /* 0x000000ffff024224 */ /* 0x000fe200078e000e */
[----:B------:R-:W-:Y:S01]  /*1a00*/  @!P4 MOV R2, R18 ;  /* 0x000000120002c202 */ /* 0x000fe20000000f00 */
[----:B------:R-:W-:Y:S01]  /*1a10*/  IMAD.MOV.U32 R0, RZ, RZ, R22 ;  /* 0x000000ffff007224 */ /* 0x000fe200078e0016 */
[----:B------:R-:W-:Y:S02]  /*1a20*/  IADD3 R3, R23, R3, RZ ;  /* 0x0000000317037210 */ /* 0x000fe40007ffe0ff */
[----:B-1----:R-:W-:Y:S02]  /*1a30*/  MOV R9, R5 ;  /* 0x0000000500097202 */ /* 0x002fe40000000f00 */
.L_x_2762:
[----:B------:R-:W-:Y:S05]  /*1a40*/  BSYNC B0 ;  /* 0x0000000000007941 */ /* 0x000fea0003800000 */
.L_x_2760:
[----:B------:R-:W-:Y:S01]  /*1a50*/  ISETP.NE.AND P0, PT, R213, -0x1, PT ;  /* 0xffffffffd500780c */ /* 0x000fe20003f05270 */
[----:B------:R-:W2:Y:S04]  /*1a60*/  LD.E.64 R172, desc[UR6][R12.64+0x30] ;  /* 0x000030060cac7980 */ /* 0x000ea8000c101b00 */
[----:B------:R-:W3:Y:S04]  /*1a70*/  LD.E.64 R22, desc[UR6][R12.64+0x48] ;  /* 0x000048060c167980 */ /* 0x000ee8000c101b00 */
[----:B------:R-:W4:Y:S04]  /*1a80*/  LD.E R79, desc[UR6][R12.64+0xc0] ;  /* 0x0000c0060c4f7980 */ /* 0x000f28000c101900 */
[----:B------:R-:W3:Y:S04]  /*1a90*/  @!P0 LD.E.64 R18, desc[UR6][R12.64+0x18] ;  /* 0x000018060c128980 */ /* 0x000ee8000c101b00 */
[----:B------:R-:W4:Y:S04]  /*1aa0*/  LD.E.64 R14, desc[UR6][R12.64+0x10] ;  /* 0x000010060c0e7980 */ /* 0x000f28000c101b00 */
[----:B------:R1:W5:Y:S04]  /*1ab0*/  @P1 LD.E R20, desc[UR6][R20.64] ;  /* 0x0000000614141980 */ /* 0x000368000c101900 */
[----:B------:R-:W4:Y:S04]  /*1ac0*/  LD.E.64 R166, desc[UR6][R12.64+0x8] ;  /* 0x000008060ca67980 */ /* 0x000f28000c101b00 */
[----:B------:R2:W5:Y:S01]  /*1ad0*/  LD.E.64 R174, desc[UR6][R12.64] ;  /* 0x000000060cae7980 */ /* 0x000562000c101b00 */
[----:B------:R-:W-:-:S04]  /*1ae0*/  SHF.R.S32.HI R68, RZ, 0x1f, R73 ;  /* 0x0000001fff447819 */ /* 0x000fc80000011449 */
[----:B------:R-:W-:-:S04]  /*1af0*/  LEA.HI R158, R68, R73, RZ, 0x3 ;  /* 0x00000049449e7211 */ /* 0x000fc800078f18ff */
[----:B------:R-:W-:Y:S02]  /*1b00*/  LOP3.LUT R70, R158, 0xfffffff8, RZ, 0xc0, !PT ;  /* 0xfffffff89e467812 */ /* 0x000fe400078ec0ff */
[----:B------:R-:W-:-:S03]  /*1b10*/  LEA.HI R4, R68, R73, RZ, 0x4 ;  /* 0x0000004944047211 */ /* 0x000fc600078f20ff */
[----:B------:R-:W-:Y:S01]  /*1b20*/  IMAD.IADD R70, R73, 0x1, -R70 ;  /* 0x0000000149467824 */ /* 0x000fe200078e0a46 */
[----:B------:R-:W-:-:S03]  /*1b30*/  LOP3.LUT R6, R4, 0xfffffff0, RZ, 0xc0, !PT ;  /* 0xfffffff004067812 */ /* 0x000fc600078ec0ff */
[----:B------:R-:W-:Y:S02]  /*1b40*/  IMAD.SHL.U32 R16, R70, 0x8, RZ ;  /* 0x0000000846107824 */ /* 0x000fe400078e00ff */
[----:B-1----:R-:W-:-:S03]  /*1b50*/  IMAD.IADD R21, R73, 0x1, -R6 ;  /* 0x0000000149157824 */ /* 0x002fc600078e0a06 */
[----:B------:R-:W-:Y:S02]  /*1b60*/  IADD3 R28, P2, R16, R2, RZ ;  /* 0x00000002101c7210 */ /* 0x000fe40007f5e0ff */
[----:B------:R-:W-:Y:S01]  /*1b70*/  SHF.R.S32.HI R17, RZ, 0x1f, R16 ;  /* 0x0000001fff117819 */ /* 0x000fe20000011410 */
[----:B------:R-:W-:Y:S01]  /*1b80*/  IMAD R2, R7, R64, RZ ;  /* 0x0000004007027224 */ /* 0x000fe200078e02ff */
[----:B------:R-:W-:-:S03]  /*1b90*/  SHF.R.S32.HI R6, RZ, 0x1f, R21 ;  /* 0x0000001fff067819 */ /* 0x000fc60000011415 */
[----:B------:R-:W-:Y:S01]  /*1ba0*/  IMAD.X R29, R17, 0x1, R27, P2 ;  /* 0x00000001111d7824 */ /* 0x000fe200010e061b */
[----:B------:R-:W-:Y:S01]  /*1bb0*/  SHF.R.S32.HI R71, RZ, 0x4, R4 ;  /* 0x00000004ff477819 */ /* 0x000fe20000011404 */
[C---:B------:R-:W-:Y:S02]  /*1bc0*/  IMAD R2, R9.reuse, R65, R2 ;  /* 0x0000004109027224 */ /* 0x040fe400078e0202 */
[----:B------:R-:W-:Y:S01]  /*1bd0*/  IMAD.WIDE.U32 R28, R9, R64, R28 ;  /* 0x00000040091c7225 */ /* 0x000fe200078e001c */
[----:B------:R-:W-:Y:S02]  /*1be0*/  LEA.HI R9, R6, R21, RZ, 0x3 ;  /* 0x0000001506097211 */ /* 0x000fe400078f18ff */
[----:B------:R-:W-:Y:S02]  /*1bf0*/  SHF.R.S32.HI R158, RZ, 0x3, R158 ;  /* 0x00000003ff9e7819 */ /* 0x000fe4000001149e */
[----:B------:R-:W-:Y:S02]  /*1c00*/  LOP3.LUT R6, R9, 0xfffffff8, RZ, 0xc0, !PT ;  /* 0xfffffff809067812 */ /* 0x000fe400078ec0ff */
[----:B------:R-:W-:Y:S01]  /*1c10*/  LEA.HI R4, R4, R71, RZ, 0x1 ;  /* 0x0000004704047211 */ /* 0x000fe200078f08ff */
[----:B------:R-:W-:-:S02]  /*1c20*/  IMAD.SHL.U32 R7, R158, 0x40, RZ ;  /* 0x000000409e077824 */ /* 0x000fc400078e00ff */
[----:B------:R-:W-:Y:S01]  /*1c30*/  IMAD.IADD R6, R21, 0x1, -R6 ;  /* 0x0000000115067824 */ /* 0x000fe200078e0a06 */
[----:B------:R-:W-:Y:S02]  /*1c40*/  LOP3.LUT R4, R4, 0xfffffffe, RZ, 0xc0, !PT ;  /* 0xfffffffe04047812 */ /* 0x000fe400078ec0ff */
[----:B------:R-:W-:Y:S01]  /*1c50*/  LOP3.LUT R7, R7, 0x1c0, RZ, 0xc0, !PT ;  /* 0x000001c007077812 */ /* 0x000fe200078ec0ff */
[----:B------:R-:W-:Y:S02]  /*1c60*/  IMAD.SHL.U32 R55, R6, 0x40, RZ ;  /* 0x0000004006377824 */ /* 0x000fe400078e00ff */
[----:B------:R-:W-:Y:S01]  /*1c70*/  IMAD.IADD R71, R71, 0x1, -R4 ;  /* 0x0000000147477824 */ /* 0x000fe200078e0a04 */
[----:B------:R-:W-:Y:S02]  /*1c80*/  LOP3.LUT R27, R7, 0x38, R16, 0xf8, !PT ;  /* 0x00000038071b7812 */ /* 0x000fe400078ef810 */
[----:B------:R-:W-:Y:S01]  /*1c90*/  SHF.R.U32.HI R156, RZ, 0x3, R7 ;  /* 0x00000003ff9c7819 */ /* 0x000fe20000011607 */
[----:B------:R-:W-:Y:S01]  /*1ca0*/  IMAD.SHL.U32 R4, R71, 0x8, RZ ;  /* 0x0000000847047824 */ /* 0x000fe200078e00ff */
[----:B------:R-:W-:-:S02]  /*1cb0*/  LEA.HI R7, R68, R73, RZ, 0x6 ;  /* 0x0000004944077211 */ /* 0x000fc400078f30ff */
[----:B------:R-:W-:Y:S02]  /*1cc0*/  LOP3.LUT R55, R55, 0x1c0, RZ, 0xc0, !PT ;  /* 0x000001c037377812 */ /* 0x000fe400078ec0ff */
[----:B------:R-:W-:Y:S01]  /*1cd0*/  SHF.R.S32.HI R72, RZ, 0x1f, R209 ;  /* 0x0000001fff487819 */ /* 0x000fe200000114d1 */
[----:B------:R-:W-:Y:S01]  /*1ce0*/  IMAD.SHL.U32 R7, R7, 0x8, RZ ;  /* 0x0000000807077824 */ /* 0x000fe200078e00ff */
[----:B------:R-:W-:Y:S02]  /*1cf0*/  LOP3.LUT R4, R55, 0x8, R4, 0xf8, !PT ;  /* 0x0000000837047812 */ /* 0x000fe400078ef804 */
[----:B------:R-:W-:Y:S02]  /*1d00*/  SHF.R.U32.HI R55, RZ, 0x3, R55 ;  /* 0x00000003ff377819 */ /* 0x000fe40000011637 */
[----:B------:R-:W-:Y:S01]  /*1d10*/  LOP3.LUT R156, R27, R156, RZ, 0x3c, !PT ;  /* 0x0000009c1b9c7212 */ /* 0x000fe200078e3cff */
[----:B------:R-:W-:Y:S01]  /*1d20*/  IMAD.IADD R27, R29, 0x1, R2 ;  /* 0x000000011d1b7824 */ /* 0x000fe200078e0202 */
[----:B------:R-:W-:Y:S01]  /*1d30*/  LOP3.LUT R55, R4, R55, RZ, 0x3c, !PT ;  /* 0x0000003704377212 */ /* 0x000fe200078e3cff */
[----:B------:R-:W-:Y:S01]  /*1d40*/  IMAD.MOV.U32 R26, RZ, RZ, R28 ;  /* 0x000000ffff1a7224 */ /* 0x000fe200078e001c */
[----:B------:R-:W-:Y:S01]  /*1d50*/  LOP3.LUT R156, R156, 0xfffffe00, R7, 0xf8, !PT ;  /* 0xfffffe009c9c7812 */ /* 0x000fe200078ef807 */
[----:B------:R-:W-:-:S02]  /*1d60*/  IMAD R7, R25, R11, RZ ;  /* 0x0000000b19077224 */ /* 0x000fc400078e02ff */
[----:B------:R-:W-:Y:S02]  /*1d70*/  IMAD.SHL.U32 R10, R9, 0x40, RZ ;  /* 0x00000040090a7824 */ /* 0x000fe400078e00ff */
[-C--:B------:R-:W-:Y:S01]  /*1d80*/  IMAD R2, R8, R24.reuse, R7 ;  /* 0x0000001808027224 */ /* 0x080fe200078e0207 */
[C---:B------:R-:W-:Y:S01]  /*1d90*/  LOP3.LUT P5, RZ, R6.reuse, 0x4, RZ, 0xc0, !PT ;  /* 0x0000000406ff7812 */ /* 0x040fe200078ac0ff */
[----:B------:R-:W-:Y:S01]  /*1da0*/  IMAD.WIDE.U32 R24, R11, R24, R26 ;  /* 0x000000180b187225 */ /* 0x000fe200078e001a */
[----:B------:R-:W-:Y:S02]  /*1db0*/  LOP3.LUT P4, RZ, R6, 0x2, RZ, 0xc0, !PT ;  /* 0x0000000206ff7812 */ /* 0x000fe4000788c0ff */
[----:B------:R-:W-:Y:S02]  /*1dc0*/  SHF.R.S32.HI R157, RZ, 0x1f, R210 ;  /* 0x0000001fff9d7819 */ /* 0x000fe400000114d2 */
[----:B------:R-:W-:Y:S01]  /*1dd0*/  LOP3.LUT R55, R55, 0xfffffe00, R10, 0xf8, !PT ;  /* 0xfffffe0037377812 */ /* 0x000fe200078ef80a */
[----:B------:R-:W-:Y:S01]  /*1de0*/  VIADD R10, R16, 0x40 ;  /* 0x00000040100a7836 */ /* 0x000fe20000000000 */
[----:B------:R-:W-:Y:S01]  /*1df0*/  IADD3 R25, R25, R2, RZ ;  /* 0x0000000219197210 */ /* 0x000fe20007ffe0ff */
[----:B------:R-:W-:Y:S01]  /*1e00*/  IMAD R165, R65, R158, RZ ;  /* 0x0000009e41a57224 */ /* 0x000fe200078e02ff */
[----:B------:R-:W-:-:S02]  /*1e10*/  SHF.R.S32.HI R159, RZ, 0x1f, R158 ;  /* 0x0000001fff9f7819 */ /* 0x000fc4000001149e */
[----:B------:R-:W-:-:S03]  /*1e20*/  SHF.R.S32.HI R99, RZ, 0x1f, R76 ;  /* 0x0000001fff637819 */ /* 0x000fc6000001144c */
[----:B------:R-:W-:Y:S01]  /*1e30*/  IMAD R165, R159, R64, R165 ;  /* 0x000000409fa57224 */ /* 0x000fe200078e02a5 */
[----:B------:R-:W-:-:S04]  /*1e40*/  LEA.HI R99, R99, R76, RZ, 0x6 ;  /* 0x0000004c63637211 */ /* 0x000fc800078f30ff */
[----:B------:R-:W-:-:S04]  /*1e50*/  SHF.R.S32.HI R99, RZ, 0x6, R99 ;  /* 0x00000006ff637819 */ /* 0x000fc80000011463 */
        /* <DEDUP_REMOVED lines=17> */
[----:B--2---:R-:W-:-:S04]  /*1f70*/  @P0 IMAD.WIDE.U32 R28, R172, R213, RZ ;  /* 0x000000d5ac1c0225 */ /* 0x004fc800078e00ff */
[----:B------:R-:W-:Y:S02]  /*1f80*/  @P0 IMAD.MOV.U32 R9, RZ, RZ, R28 ;  /* 0x000000ffff090224 */ /* 0x000fe400078e001c */
[----:B---3--:R-:W-:-:S04]  /*1f90*/  @!P0 IMAD R19, R19, R209, RZ ;  /* 0x000000d113138224 */ /* 0x008fc800078e02ff */
[C---:B------:R-:W-:Y:S02]  /*1fa0*/  @!P0 IMAD R4, R18.reuse, R72, R19 ;  /* 0x0000004812048224 */ /* 0x040fe400078e0213 */
[----:B------:R-:W-:-:S04]  /*1fb0*/  @!P0 IMAD.WIDE.U32 R18, R18, R209, RZ ;  /* 0x000000d112128225 */ /* 0x000fc800078e00ff */
[----:B------:R-:W-:Y:S02]  /*1fc0*/  @!P0 IMAD.MOV.U32 R9, RZ, RZ, R18 ;  /* 0x000000ffff098224 */ /* 0x000fe400078e0012 */
[----:B------:R-:W-:-:S03]  /*1fd0*/  @P0 IMAD R7, R173, R213, RZ ;  /* 0x000000d5ad070224 */ /* 0x000fc600078e02ff */
[----:B------:R-:W-:Y:S01]  /*1fe0*/  IADD3 R6, P2, R16, R9, RZ ;  /* 0x0000000910067210 */ /* 0x000fe20007f5e0ff */
[----:B------:R-:W-:Y:S02]  /*1ff0*/  @P0 IMAD.IADD R7, R29, 0x1, R7 ;  /* 0x000000011d070824 */ /* 0x000fe400078e0207 */
[----:B------:R-:W-:Y:S02]  /*2000*/  @!P0 IMAD.IADD R7, R19, 0x1, R4 ;  /* 0x0000000113078824 */ /* 0x000fe400078e0204 */
[----:B------:R-:W-:Y:S02]  /*2010*/  IMAD R9, R23, R210, RZ ;  /* 0x000000d217097224 */ /* 0x000fe400078e02ff */
[----:B------:R-:W-:Y:S02]  /*2020*/  IMAD.X R7, R17, 0x1, R7, P2 ;  /* 0x0000000111077824 */ /* 0x000fe400010e0607 */
[----:B------:R-:W-:Y:S01]  /*2030*/  IMAD R2, R22, R157, R9 ;  /* 0x0000009d16027224 */ /* 0x000fe200078e0209 */
[----:B----4-:R-:W-:Y:S01]  /*2040*/  ISETP.GE.AND P0, PT, R10, R79, PT ;  /* 0x0000004f0a00720c */ /* 0x010fe20003f06270 */
[----:B------:R-:W-:-:S04]  /*2050*/  IMAD.WIDE.U32 R22, R210, R22, R6 ;  /* 0x00000016d2167225 */ /* 0x000fc800078e0006 */
[----:B------:R-:W-:Y:S01]  /*2060*/  IMAD.WIDE.U32 R6, R158, R64, R24 ;  /* 0x000000409e067225 */ /* 0x000fe200078e0018 */
[----:B------:R-:W-:-:S03]  /*2070*/  SEL R4, RZ, 0xffffffff, P0 ;  /* 0xffffffffff047807 */ /* 0x000fc60000000000 */
[----:B------:R-:W-:Y:S01]  /*2080*/  IMAD.IADD R165, R7, 0x1, R165 ;  /* 0x0000000107a57824 */ /* 0x000fe200078e02a5 */
[----:B------:R-:W-:Y:S01]  /*2090*/  LEA R164, P0, R6, R14, 0x1 ;  /* 0x0000000e06a47211 */ /* 0x000fe200078008ff */
[----:B------:R-:W-:-:S03]  /*20a0*/  @!P1 IMAD.MOV.U32 R20, RZ, RZ, RZ ;  /* 0x000000ffff149224 */ /* 0x000fc600078e00ff */
[----:B------:R-:W-:Y:S02]  /*20b0*/  LEA.HI.X R165, R6, R15, R165, 0x1, P0 ;  /* 0x0000000f06a57211 */ /* 0x000fe400000f0ca5 */
[----:B------:R-:W-:Y:S02]  /*20c0*/  IADD3 R160, P0, R16, R0, RZ ;  /* 0x0000000010a07210 */ /* 0x000fe40007f1e0ff */
[----:B------:R-:W-:Y:S01]  /*20d0*/  ISETP.GT.AND P1, PT, R134, R99, PT ;  /* 0x000000638600720c */ /* 0x000fe20003f24270 */
[C---:B------:R-:W-:Y:S01]  /*20e0*/  VIADD R9, R16.reuse, 0x80 ;  /* 0x0000008010097836 */ /* 0x040fe20000000000 */
[-C--:B------:R-:W-:Y:S01]  /*20f0*/  ISETP.GE.AND P3, PT, R16, R79.reuse, PT ;  /* 0x0000004f1000720c */ /* 0x080fe20003f66270 */
[----:B------:R-:W-:Y:S02]  /*2100*/  IMAD.X R161, R17, 0x1, R3, P0 ;  /* 0x0000000111a17824 */ /* 0x000fe400000e0603 */
[----:B------:R-:W-:Y:S01]  /*2110*/  IMAD.SHL.U32 R4, R4, 0x2, RZ ;  /* 0x0000000204047824 */ /* 0x000fe200078e00ff */
[----:B------:R-:W-:Y:S01]  /*2120*/  ISETP.GE.AND P2, PT, R9, R79, PT ;  /* 0x0000004f0900720c */ /* 0x000fe20003f46270 */
[----:B------:R-:W-:Y:S01]  /*2130*/  IMAD R171, R169, R172, RZ ;  /* 0x000000aca9ab7224 */ /* 0x000fe200078e02ff */
[----:B------:R-:W-:Y:S01]  /*2140*/  SEL R7, RZ, 0x1, P3 ;  /* 0x00000001ff077807 */ /* 0x000fe20001800000 */
[----:B------:R-:W-:-:S04]  /*2150*/  IMAD.WIDE.U32 R160, R158, R66, R160 ;  /* 0x000000429ea07225 */ /* 0x000fc800078e00a0 */
[----:B------:R-:W-:Y:S01]  /*2160*/  IMAD.IADD R23, R23, 0x1, R2 ;  /* 0x0000000117177824 */ /* 0x000fe200078e0202 */
[----:B------:R-:W-:Y:S01]  /*2170*/  LOP3.LUT R4, R4, 0x2, R7, 0xe2, !PT ;  /* 0x0000000204047812 */ /* 0x000fe200078ee207 */
[----:B------:R-:W-:Y:S01]  /*2180*/  IMAD R171, R168, R173, R171 ;  /* 0x000000ada8ab7224 */ /* 0x000fe200078e02ab */
[----:B------:R-:W-:Y:S01]  /*2190*/  SEL R75, RZ, 0x4, P2 ;  /* 0x00000004ff4b7807 */ /* 0x000fe20001000000 */
[----:B------:R-:W-:Y:S01]  /*21a0*/  IMAD.IADD R163, R161, 0x1, R163 ;  /* 0x00000001a1a37824 */ /* 0x000fe200078e02a3 */
[----:B------:R-:W-:Y:S01]  /*21b0*/  LEA R206, P0, R160, R166, 0x1 ;  /* 0x000000a6a0ce7211 */ /* 0x000fe200078008ff */
[----:B------:R-:W-:Y:S01]  /*21c0*/  IMAD.WIDE.U32 R168, R168, R172, R22 ;  /* 0x000000aca8a87225 */ /* 0x000fe200078e0016 */
[----:B------:R-:W-:Y:S02]  /*21d0*/  LOP3.LUT R75, R4, R75, RZ, 0xfc, !PT ;  /* 0x0000004b044b7212 */ /* 0x000fe400078efcff */
[----:B------:R-:W-:Y:S01]  /*21e0*/  LEA.HI.X R207, R160, R167, R163, 0x1, P0 ;  /* 0x000000a7a0cf7211 */ /* 0x000fe200000f0ca3 */
[----:B------:R-:W-:Y:S01]  /*21f0*/  IMAD.IADD R171, R169, 0x1, R171 ;  /* 0x00000001a9ab7824 */ /* 0x000fe200078e02ab */
[----:B------:R-:W-:Y:S07]  /*2200*/  @!P1 BRA `(.L_x_2763) ;  /* 0x0000008c00689947 */ /* 0x000fee0003800000 */
        /* <DEDUP_REMOVED lines=13> */
[C---:B------:R-:W-:Y:S01]  /*22e0*/  IMAD.WIDE.U32 R176, R64.reuse, 0x60, RZ ;  /* 0x0000006040b07825 */ /* 0x040fe200078e00ff */
        /* <DEDUP_REMOVED lines=96> */
[----:B------:R-:W-:Y:S01]  /*28f0*/  IMAD.IADD R147, R155, 0x1, R150 ;  /* 0x000000019b937824 */ /* 0x000fe200078e0296 */
        /* <DEDUP_REMOVED lines=29> */
[--C-:B------:R-:W-:Y:S01]  /*2ad0*/  IMAD.X R104, R103, 0x1, R100.reuse, P3 ;  /* 0x0000000167687824 */ /* 0x100fe200018e0664 */
        /* <DEDUP_REMOVED lines=11> */
.L_x_2857:
[----:B------:R-:W-:Y:S01]  /*2b90*/  IMAD.SHL.U32 R15, R11, 0x40, RZ ;  /* 0x000000400b0f7824 */ /* 0x000fe200078e00ff */
[----:B------:R-:W-:Y:S01]  /*2ba0*/  BSSY B0, `(.L_x_2764) ;  /* 0x0000017000007945 */ /* 0x000fe20003800000 */
[----:B-----5:R-:W-:Y:S02]  /*2bb0*/  IMAD.MOV.U32 R123, RZ, RZ, R121 ;  /* 0x000000ffff7b7224 */ /* 0x020fe400078e0079 */
[----:B------:R-:W-:Y:S04]  /*2bc0*/  VIADD R14, R15, 0xffffffc0 ;  /* 0xffffffc00f0e7836 */ /* 0x000fe80000000000 */
[--C-:B------:R-:W-:Y:S02]  /*2bd0*/  IMAD.IADD R185, R69, 0x1, -R14.reuse ;  /* 0x0000000145b97824 */ /* 0x100fe400078e0a0e */
[----:B---3--:R-:W-:Y:S03]  /*2be0*/  IMAD.IADD R183, R76, 0x1, -R14 ;  /* 0x000000014cb77824 */ /* 0x008fe600078e0a0e */
        /* <DEDUP_REMOVED lines=8> */
[----:B------:R-:W-:Y:S10]  /*2c70*/  @!P2 BRA `(.L_x_2765) ;  /* 0x000000000024a947 */ /* 0x000ff40003800000 */
        /* <DEDUP_REMOVED lines=9> */
.L_x_2765:
[----:B------:R-:W-:Y:S05]  /*2d10*/  BSYNC B0 ;  /* 0x0000000000007941 */ /* 0x000fea0003800000 */
.L_x_2764:
        /* <DEDUP_REMOVED lines=15> */
.L_x_2767:
[----:B------:R-:W-:Y:S05]  /*2e10*/  BSYNC B0 ;  /* 0x0000000000007941 */ /* 0x000fea0003800000 */
.L_x_2766:
        /* <DEDUP_REMOVED lines=15> */
.L_x_2769:
[----:B------:R-:W-:Y:S05]  /*2f10*/  BSYNC B0 ;  /* 0x0000000000007941 */ /* 0x000fea0003800000 */
.L_x_2768:
        /* <DEDUP_REMOVED lines=15> */
.L_x_2771:
[----:B------:R-:W-:Y:S05]  /*3010*/  BSYNC B0 ;  /* 0x0000000000007941 */ /* 0x000fea0003800000 */
.L_x_2770:
        /* <DEDUP_REMOVED lines=66> */
.L_x_2778:
[----:B------:R-:W-:Y:S05]  /*3440*/  BSYNC B0 ;  /* 0x0000000000007941 */ /* 0x000fea0003800000 */
.L_x_2777:
        /* <DEDUP_REMOVED lines=48> */
.L_x_2780:
[----:B------:R-:W-:Y:S05]  /*3750*/  BSYNC B0 ;  /* 0x0000000000007941 */ /* 0x000fea0003800000 */
.L_x_2779:
        /* <DEDUP_REMOVED lines=47> */
.L_x_2776:
[----:B------:R-:W-:Y:S05]  /*3a50*/  BSYNC B1 ;  /* 0x0000000000017941 */ /* 0x000fea0003800000 */
.L_x_2775:
        /* <DEDUP_REMOVED lines=65> */
.L_x_2784:
[----:B------:R-:W-:Y:S05]  /*3e70*/  BSYNC B0 ;  /* 0x0000000000007941 */ /* 0x000fea0003800000 */
.L_x_2783:
        /* <DEDUP_REMOVED lines=51> */
.L_x_2786:
[----:B------:R-:W-:Y:S05]  /*41b0*/  BSYNC B0 ;  /* 0x0000000000007941 */ /* 0x000fea0003800000 */
.L_x_2785:
        /* <DEDUP_REMOVED lines=50> */
.L_x_2782:
[----:B------:R-:W-:Y:S05]  /*44e0*/  BSYNC B1 ;  /* 0x0000000000017941 */ /* 0x000fea0003800000 */
.L_x_2781:
        /* <DEDUP_REMOVED lines=65> */
.L_x_2790:
[----:B------:R-:W-:Y:S05]  /*4900*/  BSYNC B0 ;  /* 0x0000000000007941 */ /* 0x000fea0003800000 */
.L_x_2789:
        /* <DEDUP_REMOVED lines=51> */
.L_x_2792:
[----:B------:R-:W-:Y:S05]  /*4c40*/  BSYNC B0 ;  /* 0x0000000000007941 */ /* 0x000fea0003800000 */
.L_x_2791:
        /* <DEDUP_REMOVED lines=50> */
.L_x_2788:
[----:B------:R-:W-:Y:S05]  /*4f70*/  BSYNC B1 ;  /* 0x0000000000017941 */ /* 0x000fea0003800000 */
.L_x_2787:
        /* <DEDUP_REMOVED lines=67> */
.L_x_2796:
[----:B------:R-:W-:Y:S05]  /*53b0*/  BSYNC B0 ;  /* 0x0000000000007941 */ /* 0x000fea0003800000 */
.L_x_2795:
        /* <DEDUP_REMOVED lines=51> */
.L_x_2798:
[----:B------:R-:W-:Y:S05]  /*56f0*/  BSYNC B0 ;  /* 0x0000000000007941 */ /* 0x000fea0003800000 */
.L_x_2797:
        /* <DEDUP_REMOVED lines=50> */
.L_x_2794:
[----:B------:R-:W-:Y:S05]  /*5a20*/  BSYNC B1 ;  /* 0x0000000000017941 */ /* 0x000fea0003800000 */
.L_x_2793:
[----:B------:R-:W2:Y:S02]  /*5a30*/  LD.E R3, desc[UR6][R12.64+0xd0] ;  /* 0x0000d0060c037980 */ /* 0x000ea4000c101900 */
[----:B--2---:R-:W-:Y:S05]  /*5a40*/  IMAD.U32 R3, R3, -0x20, RZ ;  /* 0xffffffe003037824 */ /* 0x004fea00078e00ff */
[C---:B------:R-:W-:Y:S02]  /*5a50*/  LEA R18, P1, R3.reuse, R18, 0x1 ;  /* 0x0000001203127211 */ /* 0x040fe400078208ff */
[C---:B------:R-:W-:Y:S02]  /*5a60*/  LEA R58, P0, R3.reuse, R58, 0x1 ;  /* 0x0000003a033a7211 */ /* 0x040fe400078008ff */
[C---:B------:R-:W-:Y:S02]  /*5a70*/  LEA.HI.X.SX32 R19, R3.reuse, R19, 0x1, P1 ;  /* 0x0000001303137211 */ /* 0x040fe400008f0eff */
[----:B------:R-:W-:Y:S01]  /*5a80*/  LEA.HI.X.SX32 R59, R3, R59, 0x1, P0 ;  /* 0x0000003b033b7211 */ /* 0x000fe200000f0eff */
[----:B------:R-:W-:Y:S05]  /*5a90*/  BRA `(.L_x_2799) ;  /* 0x0000004c00a87947 */ /* 0x000fea0003800000 */
.L_x_2774:
        /* <DEDUP_REMOVED lines=89> */
.L_x_2805:
[----:B------:R-:W-:Y:S05]  /*6030*/  BSYNC B0 ;  /* 0x0000000000007941 */ /* 0x000fea0003800000 */
.L_x_2804:
[----:B-----5:R2:W-:Y:S02]  /*6040*/  ST.E.128 desc[UR6][R130.64], R48 ;  /* 0x0000003082007985 */ /* 0x0205e4000c101d06 */
.L_x_2803:
[----:B------:R-:W-:Y:S05]  /*6050*/  BSYNC B1 ;  /* 0x0000000000017941 */ /* 0x000fea0003800000 */
.L_x_2802:
        /* <DEDUP_REMOVED lines=87> */
.L_x_2809:
[----:B------:R-:W-:Y:S05]  /*65d0*/  BSYNC B0 ;  /* 0x0000000000007941 */ /* 0x000fea0003800000 */
.L_x_2808:
[----:B-----5:R3:W-:Y:S02]  /*65e0*/  ST.E.128 desc[UR6][R130.64+0x80], R48 ;  /* 0x0000803082007985 */ /* 0x0207e4000c101d06 */
.L_x_2807:
[----:B------:R-:W-:Y:S05]  /*65f0*/  BSYNC B1 ;  /* 0x0000000000017941 */ /* 0x000fea0003800000 */
.L_x_2806:
        /* <DEDUP_REMOVED lines=86> */
.L_x_2811:
[----:B------:R-:W-:Y:S05]  /*6b60*/  BSYNC B0 ;  /* 0x0000000000007941 */ /* 0x000fea0003800000 */
.L_x_2810:
[----:B-----5:R4:W-:Y:S02]  /*6b70*/  ST.E.128 desc[UR6][R130.64+0x100], R48 ;  /* 0x0001003082007985 */ /* 0x0209e4000c101d06 */
.L_x_2801:
[----:B------:R-:W-:Y:S05]  /*6b80*/  BSYNC B2 ;  /* 0x0000000000027941 */ /* 0x000fea0003800000 */
.L_x_2800:
        /* <DEDUP_REMOVED lines=9> */
[C---:B------:R-:W-:Y:S01]  /*6c20*/  LEA R190, P0, R101.reuse, R124, 0x1 ;  /* 0x0000007c65be7211 */ /* 0x040fe200078008ff */
        /* <DEDUP_REMOVED lines=89> */
.L_x_2817:
[----:B------:R-:W-:Y:S05]  /*71c0*/  BSYNC B0 ;  /* 0x0000000000007941 */ /* 0x000fea0003800000 */
.L_x_2816:
[----:B-----5:R3:W-:Y:S02]  /*71d0*/  ST.E.128 desc[UR6][R186.64], R48 ;  /* 0x00000030ba007985 */ /* 0x0207e4000c101d06 */
.L_x_2815:
[----:B------:R-:W-:Y:S05]  /*71e0*/  BSYNC B1 ;  /* 0x0000000000017941 */ /* 0x000fea0003800000 */
.L_x_2814:
        /* <DEDUP_REMOVED lines=94> */
.L_x_2821:
[----:B------:R-:W-:Y:S05]  /*77d0*/  BSYNC B0 ;  /* 0x0000000000007941 */ /* 0x000fea0003800000 */
.L_x_2820:
[----:B-----5:R3:W-:Y:S02]  /*77e0*/  ST.E.128 desc[UR6][R186.64], R48 ;  /* 0x00000030ba007985 */ /* 0x0207e4000c101d06 */
.L_x_2819:
[----:B------:R-:W-:Y:S05]  /*77f0*/  BSYNC B1 ;  /* 0x0000000000017941 */ /* 0x000fea0003800000 */
.L_x_2818:
        /* <DEDUP_REMOVED lines=93> */
.L_x_2823:
[----:B------:R-:W-:Y:S05]  /*7dd0*/  BSYNC B0 ;  /* 0x0000000000007941 */ /* 0x000fea0003800000 */
.L_x_2822:
[----:B-----5:R3:W-:Y:S02]  /*7de0*/  ST.E.128 desc[UR6][R186.64], R48 ;  /* 0x00000030ba007985 */ /* 0x0207e4000c101d06 */
.L_x_2813:
[----:B------:R-:W-:Y:S05]  /*7df0*/  BSYNC B2 ;  /* 0x0000000000027941 */ /* 0x000fea0003800000 */
.L_x_2812:
        /* <DEDUP_REMOVED lines=99> */
.L_x_2829:
[----:B------:R-:W-:Y:S05]  /*8430*/  BSYNC B0 ;  /* 0x0000000000007941 */ /* 0x000fea0003800000 */
.L_x_2828:
[----:B-----5:R3:W-:Y:S02]  /*8440*/  ST.E.128 desc[UR6][R186.64], R48 ;  /* 0x00000030ba007985 */ /* 0x0207e4000c101d06 */
.L_x_2827:
[----:B------:R-:W-:Y:S05]  /*8450*/  BSYNC B1 ;  /* 0x0000000000017941 */ /* 0x000fea0003800000 */
.L_x_2826:
        /* <DEDUP_REMOVED lines=94> */
.L_x_2833:
[----:B------:R-:W-:Y:S05]  /*8a40*/  BSYNC B0 ;  /* 0x0000000000007941 */ /* 0x000fea0003800000 */
.L_x_2832:
[----:B-----5:R3:W-:Y:S02]  /*8a50*/  ST.E.128 desc[UR6][R186.64], R48 ;  /* 0x00000030ba007985 */ /* 0x0207e4000c101d06 */
.L_x_2831:
[----:B------:R-:W-:Y:S05]  /*8a60*/  BSYNC B1 ;  /* 0x0000000000017941 */ /* 0x000fea0003800000 */
.L_x_2830:
        /* <DEDUP_REMOVED lines=93> */
.L_x_2835:
[----:B------:R-:W-:Y:S05]  /*9040*/  BSYNC B0 ;  /* 0x0000000000007941 */ /* 0x000fea0003800000 */
.L_x_2834:
[----:B-----5:R3:W-:Y:S02]  /*9050*/  ST.E.128 desc[UR6][R186.64], R48 ;  /* 0x00000030ba007985 */ /* 0x0207e4000c101d06 */
.L_x_2825:
[----:B------:R-:W-:Y:S05]  /*9060*/  BSYNC B2 ;  /* 0x0000000000027941 */ /* 0x000fea0003800000 */
.L_x_2824:
        /* <DEDUP_REMOVED lines=11> */
[----:B------:R-:W-:Y:S01]  /*9120*/  IMAD.WIDE.U32 R188, R180, 0x60, R124 ;  /* 0x00000060b4bc7825 */ /* 0x000fe200078e007c */
[----:B------:R-:W-:Y:S03]  /*9130*/  BSSY B0, `(.L_x_2840) ;  /* 0x0000059000007945 */ /* 0x000fe60003800000 */
[----:B------:R-:W-:Y:S01]  /*9140*/  IMAD R3, R67, 0x60, RZ ;  /* 0x0000006043037824 */ /* 0x000fe200078e02ff */
[----:B------:R-:W-:Y:S01]  /*9150*/  IADD3 R189, R189, R0, RZ ;  /* 0x00000000bdbd7210 */ /* 0x000fe20007ffe0ff */
[----:B------:R-:W-:Y:S04]  /*9160*/  IMAD.WIDE.U32 R182, R66, 0x60, R130 ;  /* 0x0000006042b67825 */ /* 0x000fe800078e0082 */
[----:B--234-:R2:W5:Y:S01]  /*9170*/  LD.E.128 R48, desc[UR6][R188.64] ;  /* 0x00000006bc307980 */ /* 0x01c562000c101d00 */
        /* <DEDUP_REMOVED lines=84> */
.L_x_2841:
[----:B------:R-:W-:Y:S05]  /*96c0*/  BSYNC B0 ;  /* 0x0000000000007941 */ /* 0x000fea0003800000 */
.L_x_2840:
[----:B-----5:R3:W-:Y:S02]  /*96d0*/  ST.E.128 desc[UR6][R182.64], R48 ;  /* 0x00000030b6007985 */ /* 0x0207e4000c101d06 */
.L_x_2839:
[----:B------:R-:W-:Y:S05]  /*96e0*/  BSYNC B1 ;  /* 0x0000000000017941 */ /* 0x000fea0003800000 */
.L_x_2838:
        /* <DEDUP_REMOVED lines=94> */
.L_x_2845:
[----:B------:R-:W-:Y:S05]  /*9cd0*/  BSYNC B0 ;  /* 0x0000000000007941 */ /* 0x000fea0003800000 */
.L_x_2844:
[----:B-----5:R3:W-:Y:S02]  /*9ce0*/  ST.E.128 desc[UR6][R182.64], R48 ;  /* 0x00000030b6007985 */ /* 0x0207e4000c101d06 */
.L_x_2843:
[----:B------:R-:W-:Y:S05]  /*9cf0*/  BSYNC B1 ;  /* 0x0000000000017941 */ /* 0x000fea0003800000 */
.L_x_2842:
[----:B------:R-:W-:Y:S11]  /*9d00*/  ISETP.GE.AND P0, PT, R9, R123, PT ;  /* 0x0000007b0900720c */ /* 0x000ff60003f06270 */
[----:B------:R-:W-:Y:S02]  /*9d10*/  @!UPT UIADD3 URZ, URZ, URZ, URZ ;  /* 0x0000003f3f3ff290 */ /* 0x000fe4000fffe03f */
[----:B------:R-:W-:Y:S05]  /*9d20*/  @P0 BRA `(.L_x_2837) ;  /* 0x0000000400700947 */ /* 0x000fea0003800000 */
[----:B---3--:R-:W-:Y:S01]  /*9d30*/  LEA R186, P0, R115, R124, 0x1 ;  /* 0x0000007c73ba7211 */ /* 0x008fe200078008ff */
[----:B------:R-:W-:Y:S01]  /*9d40*/  BSSY B0, `(.L_x_2846) ;  /* 0x0000059000007945 */ /* 0x000fe20003800000 */
[----:B------:R-:W-:Y:S02]  /*9d50*/  ISETP.GE.AND P1, PT, R9, R21, PT ;  /* 0x000000150900720c */ /* 0x000fe40003f26270 */
[----:B------:R-:W-:Y:S02]  /*9d60*/  LEA.HI.X R187, R115, R125, R114, 0x1, P0 ;  /* 0x0000007d73bb7211 */ /* 0x000fe400000f0c72 */
[C---:B------:R-:W-:Y:S03]  /*9d70*/  LEA R182, P0, R86.reuse, R130, 0x1 ;  /* 0x0000008256b67211 */ /* 0x040fe600078008ff */
        /* <DEDUP_REMOVED lines=85> */
.L_x_2847:
[----:B------:R-:W-:Y:S05]  /*a2d0*/  BSYNC B0 ;  /* 0x0000000000007941 */ /* 0x000fea0003800000 */
.L_x_2846:
[----:B-----5:R3:W-:Y:S02]  /*a2e0*/  ST.E.128 desc[UR6][R182.64], R48 ;  /* 0x00000030b6007985 */ /* 0x0207e4000c101d06 */
.L_x_2837:
[----:B------:R-:W-:Y:S05]  /*a2f0*/  BSYNC B2 ;  /* 0x0000000000027941 */ /* 0x000fea0003800000 */
.L_x_2836:
[----:B------:R-:W4:Y:S02]  /*a300*/  LD.E R3, desc[UR6][R12.64+0xd0] ;  /* 0x0000d0060c037980 */ /* 0x000f24000c101900 */
[----:B----4-:R-:W-:Y:S05]  /*a310*/  IMAD.U32 R3, R3, -0x20, RZ ;  /* 0xffffffe003037824 */ /* 0x010fea00078e00ff */
[C---:B------:R-:W-:Y:S02]  /*a320*/  LEA R128, P1, R3.reuse, R128, 0x1 ;  /* 0x0000008003807211 */ /* 0x040fe400078208ff */
[C---:B------:R-:W-:Y:S02]  /*a330*/  LEA R126, P0, R3.reuse, R126, 0x1 ;  /* 0x0000007e037e7211 */ /* 0x040fe400078008ff */
[C---:B------:R-:W-:Y:S02]  /*a340*/  LEA.HI.X.SX32 R129, R3.reuse, R129, 0x1, P1 ;  /* 0x0000008103817211 */ /* 0x040fe400008f0eff */
[----:B------:R-:W-:Y:S01]  /*a350*/  LEA.HI.X.SX32 R127, R3, R127, 0x1, P0 ;  /* 0x0000007f037f7211 */ /* 0x000fe200000f0eff */
[----:B------:R-:W-:Y:S05]  /*a360*/  BRA `(.L_x_2799) ;  /* 0x0000000400747947 */ /* 0x000fea0003800000 */
.L_x_2773:
        /* <DEDUP_REMOVED lines=18> */
.L_x_2849:
[----:B------:R-:W-:Y:S05]  /*a490*/  BSYNC B0 ;  /* 0x0000000000007941 */ /* 0x000fea0003800000 */
.L_x_2848:
        /* <DEDUP_REMOVED lines=24> */
.L_x_2851:
[----:B------:R-:W-:Y:S05]  /*a620*/  BSYNC B0 ;  /* 0x0000000000007941 */ /* 0x000fea0003800000 */
.L_x_2850:
        /* <DEDUP_REMOVED lines=24> */
.L_x_2853:
[----:B------:R-:W-:Y:S05]  /*a7b0*/  BSYNC B0 ;  /* 0x0000000000007941 */ /* 0x000fea0003800000 */
.L_x_2852:
        /* <DEDUP_REMOVED lines=24> */
.L_x_2799:
[----:B------:R-:W-:Y:S05]  /*a940*/  BSYNC B3 ;  /* 0x0000000000037941 */ /* 0x000fea0003800000 */
.L_x_2772:
        /* <DEDUP_REMOVED lines=89> */
.L_x_2855:
        /* <DEDUP_REMOVED lines=8> */
.L_x_2856:
[----:B------:R-:W-:Y:S05]  /*af60*/  BSYNC B0 ;  /* 0x0000000000007941 */ /* 0x000fea0003800000 */
.L_x_2854:
[----:B------:R-:W-:Y:S04]  /*af70*/  IADD3 R11, R11, -0x1, RZ ;  /* 0xffffffff0b0b7810 */ /* 0x000fe80007ffe0ff */
[----:B------:R-:W-:Y:S11]  /*af80*/  ISETP.GT.AND P0, PT, R11, R99, PT ;  /* 0x000000630b00720c */ /* 0x000ff60003f04270 */
[----:B------:R-:W-:Y:S02]  /*af90*/  @!UPT UIADD3 URZ, URZ, URZ, URZ ;  /* 0x0000003f3f3ff290 */ /* 0x000fe4000fffe03f */
[----:B------:R-:W-:Y:S05]  /*afa0*/  @P0 BRA `(.L_x_2857) ;  /* 0xffffff7800f80947 */ /* 0x000fea000383ffff */
.L_x_2763:
        /* <DEDUP_REMOVED lines=28> */
[CC--:B-----5:R-:W-:Y:S02]  /*b170*/  LEA R48, P2, R168.reuse, R174.reuse, 0x1 ;  /* 0x000000aea8307211 */ /* 0x0e0fe400078408ff */
        /* <DEDUP_REMOVED lines=81> */
.L_x_2866:
[----:B------:R-:W-:Y:S05]  /*b690*/  BSYNC B0 ;  /* 0x0000000000007941 */ /* 0x000fea0003800000 */
.L_x_2865:
[----:B-----5:R3:W-:Y:S02]  /*b6a0*/  STS.128 [R216], R20 ;  /* 0x00000014d8007388 */ /* 0x0207e40000000c00 */
.L_x_2864:
[----:B------:R-:W-:Y:S05]  /*b6b0*/  BSYNC B1 ;  /* 0x0000000000017941 */ /* 0x000fea0003800000 */
.L_x_2863:
        /* <DEDUP_REMOVED lines=46> */
.L_x_2870:
[----:B------:R-:W-:Y:S05]  /*b9a0*/  BSYNC B0 ;  /* 0x0000000000007941 */ /* 0x000fea0003800000 */
.L_x_2869:
[----:B-----5:R1:W-:Y:S02]  /*b9b0*/  STS.128 [R216+0x2000], R20 ;  /* 0x00200014d8007388 */ /* 0x0203e40000000c00 */
.L_x_2868:
[----:B------:R-:W-:Y:S05]  /*b9c0*/  BSYNC B1 ;  /* 0x0000000000017941 */ /* 0x000fea0003800000 */
.L_x_2867:
        /* <DEDUP_REMOVED lines=45> */
.L_x_2872:
[----:B------:R-:W-:Y:S05]  /*bca0*/  BSYNC B0 ;  /* 0x0000000000007941 */ /* 0x000fea0003800000 */
.L_x_2871:
[----:B-----5:R3:W-:Y:S02]  /*bcb0*/  STS.128 [R216+0x4000], R20 ;  /* 0x00400014d8007388 */ /* 0x0207e40000000c00 */
.L_x_2862:
[----:B------:R-:W-:Y:S05]  /*bcc0*/  BSYNC B2 ;  /* 0x0000000000027941 */ /* 0x000fea0003800000 */
.L_x_2861:
        /* <DEDUP_REMOVED lines=59> */
.L_x_2878:
[----:B------:R-:W-:Y:S05]  /*c080*/  BSYNC B0 ;  /* 0x0000000000007941 */ /* 0x000fea0003800000 */
.L_x_2877:
[----:B-----5:R3:W-:Y:S02]  /*c090*/  STS.128 [R216+0x800], R20 ;  /* 0x00080014d8007388 */ /* 0x0207e40000000c00 */
.L_x_2876:
[----:B------:R-:W-:Y:S05]  /*c0a0*/  BSYNC B1 ;  /* 0x0000000000017941 */ /* 0x000fea0003800000 */
.L_x_2875:
        /* <DEDUP_REMOVED lines=46> */
.L_x_2882:
[----:B------:R-:W-:Y:S05]  /*c390*/  BSYNC B0 ;  /* 0x0000000000007941 */ /* 0x000fea0003800000 */
.L_x_2881:
[----:B-----5:R3:W-:Y:S02]  /*c3a0*/  STS.128 [R216+0x2800], R20 ;  /* 0x00280014d8007388 */ /* 0x0207e40000000c00 */
.L_x_2880:
[----:B------:R-:W-:Y:S05]  /*c3b0*/  BSYNC B1 ;  /* 0x0000000000017941 */ /* 0x000fea0003800000 */
.L_x_2879:
        /* <DEDUP_REMOVED lines=45> */
.L_x_2884:
[----:B------:R-:W-:Y:S05]  /*c690*/  BSYNC B0 ;  /* 0x0000000000007941 */ /* 0x000fea0003800000 */
.L_x_2883:
[----:B-----5:R1:W-:Y:S02]  /*c6a0*/  STS.128 [R216+0x4800], R44 ;  /* 0x0048002cd8007388 */ /* 0x0203e40000000c00 */
.L_x_2874:
[----:B------:R-:W-:Y:S05]  /*c6b0*/  BSYNC B2 ;  /* 0x0000000000027941 */ /* 0x000fea0003800000 */
.L_x_2873:
        /* <DEDUP_REMOVED lines=60> */
.L_x_2890:
[----:B------:R-:W-:Y:S05]  /*ca80*/  BSYNC B0 ;  /* 0x0000000000007941 */ /* 0x000fea0003800000 */
.L_x_2889:
[----:B-----5:R1:W-:Y:S02]  /*ca90*/  STS.128 [R216+0x1000], R20 ;  /* 0x00100014d8007388 */ /* 0x0203e40000000c00 */
.L_x_2888:
[----:B------:R-:W-:Y:S05]  /*caa0*/  BSYNC B1 ;  /* 0x0000000000017941 */ /* 0x000fea0003800000 */
.L_x_2887:
        /* <DEDUP_REMOVED lines=46> */
.L_x_2894:
[----:B------:R-:W-:Y:S05]  /*cd90*/  BSYNC B0 ;  /* 0x0000000000007941 */ /* 0x000fea0003800000 */
.L_x_2893:
[----:B-----5:R3:W-:Y:S02]  /*cda0*/  STS.128 [R216+0x3000], R20 ;  /* 0x00300014d8007388 */ /* 0x0207e40000000c00 */
.L_x_2892:
[----:B------:R-:W-:Y:S05]  /*cdb0*/  BSYNC B1 ;  /* 0x0000000000017941 */ /* 0x000fea0003800000 */
.L_x_2891:
        /* <DEDUP_REMOVED lines=45> */
.L_x_2896:
[----:B------:R-:W-:Y:S05]  /*d090*/  BSYNC B0 ;  /* 0x0000000000007941 */ /* 0x000fea0003800000 */
.L_x_2895:
[----:B-----5:R3:W-:Y:S02]  /*d0a0*/  STS.128 [R216+0x5000], R20 ;  /* 0x00500014d8007388 */ /* 0x0207e40000000c00 */
.L_x_2886:
[----:B------:R-:W-:Y:S05]  /*d0b0*/  BSYNC B2 ;  /* 0x0000000000027941 */ /* 0x000fea0003800000 */
.L_x_2885:
        /* <DEDUP_REMOVED lines=26> */
[----:B------:R-:W-:Y:S02]  /*d260*/  SHF.L.U32 R26, R23, 0x10, RZ ;  /* 0x00000010171a7819 */ /* 0x000fe400000006ff */
[----:B------:R-:W-:-:S02]  /*d270*/  SHF.L.U32 R16, R20, 0x10, RZ ;  /* 0x0000001014107819 */ /* 0x000fc400000006ff */
[----:B------:R-:W-:Y:S02]  /*d280*/  LOP3.LUT R28, R20, 0xffff0000, RZ, 0xc0, !PT ;  /* 0xffff0000141c7812 */ /* 0x000fe400078ec0ff */
        /* <DEDUP_REMOVED lines=11> */
[----:B------:R-:W-:Y:S01]  /*d340*/  FMUL.FTZ R23, R23, R20 ;  /* 0x0000001417177220 */ /* 0x000fe20000410000 */
[----:B------:R-:W-:Y:S01]  /*d350*/  SHF.L.U32 R15, R15, 0x10, RZ ;  /* 0x000000100f0f7819 */ /* 0x000fe200000006ff */
[----:B------:R-:W-:Y:S01]  /*d360*/  FFMA.FTZ R5, R5, R19, R0 ;  /* 0x0000001305057223 */ /* 0x000fe20000010000 */
[----:B------:R-:W-:Y:S01]  /*d370*/  SHF.L.U32 R19, R2, 0x10, RZ ;  /* 0x0000001002137819 */ /* 0x000fe200000006ff */
[----:B------:R-:W-:-:S02]  /*d380*/  IMAD.U32 R21, R14, 0x10000, RZ ;  /* 0x000100000e157824 */ /* 0x000fc400078e00ff */
[C---:B------:R-:W-:Y:S01]  /*d390*/  FFMA.FTZ R29, R26.reuse, R20, -R29 ;  /* 0x000000141a1d7223 */ /* 0x040fe2000001081d */
[----:B------:R-:W-:Y:S01]  /*d3a0*/  FFMA.FTZ R26, R26, R17, R23 ;  /* 0x000000111a1a7223 */ /* 0x000fe20000010017 */
[----:B------:R-:W-:Y:S01]  /*d3b0*/  FMUL.FTZ R0, R22, R3 ;  /* 0x0000000316007220 */ /* 0x000fe20000410000 */
        /* <DEDUP_REMOVED lines=11> */
.L_x_2901:
[----:B------:R-:W-:Y:S05]  /*d470*/  BSYNC B0 ;  /* 0x0000000000007941 */ /* 0x000fea0003800000 */
.L_x_2900:
[----:B-----5:R3:W-:Y:S02]  /*d480*/  STS.128 [R216+0x1800], R20 ;  /* 0x00180014d8007388 */ /* 0x0207e40000000c00 */
.L_x_2899:
[----:B------:R-:W-:Y:S05]  /*d490*/  BSYNC B1 ;  /* 0x0000000000017941 */ /* 0x000fea0003800000 */
.L_x_2898:
[----:B------:R-:W-:Y:S01]  /*d4a0*/  ISETP.GE.AND P0, PT, R10, R11, PT ;  /* 0x0000000b0a00720c */ /* 0x000fe20003f06270 */
[----:B------:R-:W-:-:S12]  /*d4b0*/  BSSY B1, `(.L_x_2902) ;  /* 0x0000031000017945 */ /* 0x000fd80003800000 */
[----:B------:R1:W-:Y:S01]  /*d4c0*/  @P0 STS.128 [R216+0x3800], RZ ;  /* 0x003800ffd8000388 */ /* 0x0003e20000000c00 */
[----:B------:R-:W-:Y:S05]  /*d4d0*/  @P0 BRA `(.L_x_2903) ;  /* 0x0000000000b80947 */ /* 0x000fea0003800000 */
[----:B------:R1:W5:Y:S01]  /*d4e0*/  LD.E.128 R16, desc[UR6][R40.64+0x80] ;  /* 0x0000800628107980 */ /* 0x000362000c101d00 */
[----:B------:R-:W-:Y:S01]  /*d4f0*/  ISETP.GE.AND P0, PT, R10, R7, PT ;  /* 0x000000070a00720c */ /* 0x000fe20003f06270 */
[----:B------:R-:W-:-:S12]  /*d500*/  BSSY B0, `(.L_x_2904) ;  /* 0x000002a000007945 */ /* 0x000fd80003800000 */
[----:B------:R-:W-:Y:S05]  /*d510*/  @P0 BRA `(.L_x_2905) ;  /* 0x0000000000a00947 */ /* 0x000fea0003800000 */
[----:B------:R-:W2:Y:S04]  /*d520*/  LD.E.64 R2, desc[UR6][R30.64+0x40] ;  /* 0x000040061e027980 */ /* 0x000ea8000c101b00 */
[----:B------:R-:W4:Y:S01]  /*d530*/  LD.E.64 R14, desc[UR6][R24.64+0x40] ;  /* 0x00004006180e7980 */ /* 0x000f22000c101b00 */
[C---:B-1-3-5:R-:W-:Y:S01]  /*d540*/  IMAD.U32 R23, R19.reuse, 0x10000, RZ ;  /* 0x0001000013177824 */ /* 0x06afe200078e00ff */
[----:B------:R-:W-:Y:S02]  /*d550*/  LOP3.LUT R22, R19, 0xffff0000, RZ, 0xc0, !PT ;  /* 0xffff000013167812 */ /* 0x000fe400078ec0ff */
[C---:B------:R-:W-:Y:S02]  /*d560*/  LOP3.LUT R0, R17.reuse, 0xffff0000, RZ, 0xc0, !PT ;  /* 0xffff000011007812 */ /* 0x040fe400078ec0ff */
[----:B------:R-:W-:-:S02]  /*d570*/  SHF.L.U32 R5, R17, 0x10, RZ ;  /* 0x0000001011057819 */ /* 0x000fc400000006ff */
[C---:B------:R-:W-:Y:S02]  /*d580*/  SHF.L.U32 R10, R16.reuse, 0x10, RZ ;  /* 0x00000010100a7819 */ /* 0x040fe400000006ff */
[----:B------:R-:W-:Y:S02]  /*d590*/  LOP3.LUT R27, R16, 0xffff0000, RZ, 0xc0, !PT ;  /* 0xffff0000101b7812 */ /* 0x000fe400078ec0ff */
[C---:B------:R-:W-:Y:S02]  /*d5a0*/  SHF.L.U32 R26, R18.reuse, 0x10, RZ ;  /* 0x00000010121a7819 */ /* 0x040fe400000006ff */
[----:B------:R-:W-:Y:S02]  /*d5b0*/  LOP3.LUT R28, R18, 0xffff0000, RZ, 0xc0, !PT ;  /* 0xffff0000121c7812 */ /* 0x000fe400078ec0ff */
[C---:B--2---:R-:W-:Y:S01]  /*d5c0*/  LOP3.LUT R19, R2.reuse, 0xffff0000, RZ, 0xc0, !PT ;  /* 0xffff000002137812 */ /* 0x044fe200078ec0ff */
[----:B------:R-:W-:Y:S01]  /*d5d0*/  IMAD.U32 R2, R2, 0x10000, RZ ;  /* 0x0001000002027824 */ /* 0x000fe200078e00ff */
[----:B------:R-:W-:-:S02]  /*d5e0*/  LOP3.LUT R17, R3, 0xffff0000, RZ, 0xc0, !PT ;  /* 0xffff000003117812 */ /* 0x000fc400078ec0ff */
[----:B----4-:R-:W-:Y:S01]  /*d5f0*/  LOP3.LUT R21, R14, 0xffff0000, RZ, 0xc0, !PT ;  /* 0xffff00000e157812 */ /* 0x010fe200078ec0ff */
[----:B------:R-:W-:Y:S01]  /*d600*/  FMUL.FTZ R16, R0, R19 ;  /* 0x0000001300107220 */ /* 0x000fe20000410000 */
[----:B------:R-:W-:Y:S01]  /*d610*/  LOP3.LUT R20, R15, 0xffff0000, RZ, 0xc0, !PT ;  /* 0xffff00000f147812 */ /* 0x000fe200078ec0ff */
[----:B------:R-:W-:Y:S01]  /*d620*/  FMUL.FTZ R18, R22, R17 ;  /* 0x0000001116127220 */ /* 0x000fe20000410000 */
[----:B------:R-:W-:Y:S01]  /*d630*/  SHF.L.U32 R14, R14, 0x10, RZ ;  /* 0x000000100e0e7819 */ /* 0x000fe200000006ff */
[-C--:B------:R-:W-:Y:S01]  /*d640*/  FMUL.FTZ R0, R0, R21.reuse ;  /* 0x0000001500007220 */ /* 0x080fe20000410000 */
[----:B------:R-:W-:Y:S01]  /*d650*/  SHF.L.U32 R3, R3, 0x10, RZ ;  /* 0x0000001003037819 */ /* 0x000fe200000006ff */
[----:B------:R-:W-:Y:S01]  /*d660*/  FFMA.FTZ R16, R5, R21, -R16 ;  /* 0x0000001505107223 */ /* 0x000fe20000010810 */
[----:B------:R-:W-:Y:S01]  /*d670*/  FMUL.FTZ R22, R22, R20 ;  /* 0x0000001416167220 */ /* 0x000fe20000410000 */
[----:B------:R-:W-:Y:S02]  /*d680*/  IMAD.U32 R15, R15, 0x10000, RZ ;  /* 0x000100000f0f7824 */ /* 0x000fe400078e00ff */
[----:B------:R-:W-:Y:S01]  /*d690*/  FFMA.FTZ R5, R5, R19, R0 ;  /* 0x0000001305057223 */ /* 0x000fe20000010000 */
[C---:B------:R-:W-:Y:S01]  /*d6a0*/  FMUL.FTZ R19, R27.reuse, R2 ;  /* 0x000000021b137220 */ /* 0x040fe20000410000 */
[----:B------:R-:W-:Y:S01]  /*d6b0*/  FMUL.FTZ R27, R27, R14 ;  /* 0x0000000e1b1b7220 */ /* 0x000fe20000410000 */
[C---:B------:R-:W-:Y:S01]  /*d6c0*/  FMUL.FTZ R21, R28.reuse, R3 ;  /* 0x000000031c157220 */ /* 0x040fe20000410000 */
[C---:B------:R-:W-:Y:S01]  /*d6d0*/  FFMA.FTZ R18, R23.reuse, R20, -R18 ;  /* 0x0000001417127223 */ /* 0x040fe20000010812 */
[----:B------:R-:W-:Y:S01]  /*d6e0*/  FFMA.FTZ R17, R23, R17, R22 ;  /* 0x0000001117117223 */ /* 0x000fe20000010016 */
        /* <DEDUP_REMOVED lines=10> */
[----:B------:R-:W-:Y:S02]  /*d790*/  MOV R19, R0 ;  /* 0x0000000000137202 */ /* 0x000fe40000000f00 */
.L_x_2905:
[----:B------:R-:W-:Y:S05]  /*d7a0*/  BSYNC B0 ;  /* 0x0000000000007941 */ /* 0x000fea0003800000 */
.L_x_2904:
[----:B-----5:R1:W-:Y:S02]  /*d7b0*/  STS.128 [R216+0x3800], R16 ;  /* 0x00380010d8007388 */ /* 0x0203e40000000c00 */
.L_x_2903:
[----:B------:R-:W-:Y:S05]  /*d7c0*/  BSYNC B1 ;  /* 0x0000000000017941 */ /* 0x000fea0003800000 */
.L_x_2902:
        /* <DEDUP_REMOVED lines=45> */
.L_x_2907:
[----:B------:R-:W-:Y:S05]  /*daa0*/  BSYNC B0 ;  /* 0x0000000000007941 */ /* 0x000fea0003800000 */
.L_x_2906:
[----:B-----5:R1:W-:Y:S01]  /*dab0*/  STS.128 [R216+0x5800], R40 ;  /* 0x00580028d8007388 */ /* 0x0203e20000000c00 */
[----:B------:R-:W-:Y:S05]  /*dac0*/  BRA `(.L_x_2897) ;  /* 0x0000004c00787947 */ /* 0x000fea0003800000 */
.L_x_2860:
        /* <DEDUP_REMOVED lines=89> */
.L_x_2913:
[----:B------:R-:W-:Y:S05]  /*e060*/  BSYNC B0 ;  /* 0x0000000000007941 */ /* 0x000fea0003800000 */
.L_x_2912:
[----:B-----5:R3:W-:Y:S02]  /*e070*/  STS.128 [R216], R32 ;  /* 0x00000020d8007388 */ /* 0x0207e40000000c00 */
.L_x_2911:
[----:B------:R-:W-:Y:S05]  /*e080*/  BSYNC B1 ;  /* 0x0000000000017941 */ /* 0x000fea0003800000 */
.L_x_2910:
        /* <DEDUP_REMOVED lines=87> */
.L_x_2917:
[----:B------:R-:W-:Y:S05]  /*e600*/  BSYNC B0 ;  /* 0x0000000000007941 */ /* 0x000fea0003800000 */
.L_x_2916:
[----:B-----5:R1:W-:Y:S02]  /*e610*/  STS.128 [R216+0x2000], R32 ;  /* 0x00200020d8007388 */ /* 0x0203e40000000c00 */
.L_x_2915:
[----:B------:R-:W-:Y:S05]  /*e620*/  BSYNC B1 ;  /* 0x0000000000017941 */ /* 0x000fea0003800000 */
.L_x_2914:
        /* <DEDUP_REMOVED lines=86> */
.L_x_2919:
[----:B------:R-:W-:Y:S05]  /*eb90*/  BSYNC B0 ;  /* 0x0000000000007941 */ /* 0x000fea0003800000 */
.L_x_2918:
[----:B-----5:R3:W-:Y:S02]  /*eba0*/  STS.128 [R216+0x4000], R32 ;  /* 0x00400020d8007388 */ /* 0x0207e40000000c00 */
.L_x_2909:
[----:B------:R-:W-:Y:S05]  /*ebb0*/  BSYNC B2 ;  /* 0x0000000000027941 */ /* 0x000fea0003800000 */
.L_x_2908:
        /* <DEDUP_REMOVED lines=94> */
.L_x_2925:
[----:B------:R-:W-:Y:S05]  /*f1a0*/  BSYNC B0 ;  /* 0x0000000000007941 */ /* 0x000fea0003800000 */
.L_x_2924:
[----:B-----5:R3:W-:Y:S02]  /*f1b0*/  STS.128 [R216+0x800], R32 ;  /* 0x00080020d8007388 */ /* 0x0207e40000000c00 */
.L_x_2923:
[----:B------:R-:W-:Y:S05]  /*f1c0*/  BSYNC B1 ;  /* 0x0000000000017941 */ /* 0x000fea0003800000 */
.L_x_2922:
        /* <DEDUP_REMOVED lines=90> */
.L_x_2929:
[----:B------:R-:W-:Y:S05]  /*f770*/  BSYNC B0 ;  /* 0x0000000000007941 */ /* 0x000fea0003800000 */
.L_x_2928:
[----:B-----5:R3:W-:Y:S02]  /*f780*/  STS.128 [R216+0x2800], R32 ;  /* 0x00280020d8007388 */ /* 0x0207e40000000c00 */
.L_x_2927:
[----:B------:R-:W-:Y:S05]  /*f790*/  BSYNC B1 ;  /* 0x0000000000017941 */ /* 0x000fea0003800000 */
.L_x_2926:
        /* <DEDUP_REMOVED lines=90> */
.L_x_2931:
[----:B------:R-:W-:Y:S05]  /*fd40*/  BSYNC B0 ;  /* 0x0000000000007941 */ /* 0x000fea0003800000 */
.L_x_2930:
[----:B-----5:R1:W-:Y:S02]  /*fd50*/  STS.128 [R216+0x4800], R20 ;  /* 0x00480014d8007388 */ /* 0x0203e40000000c00 */
.L_x_2921:
[----:B------:R-:W-:Y:S05]  /*fd60*/  BSYNC B2 ;  /* 0x0000000000027941 */ /* 0x000fea0003800000 */
.L_x_2920:
        /* <DEDUP_REMOVED lines=95> */
.L_x_2937:
[----:B------:R-:W-:Y:S05]  /*10360*/  BSYNC B0 ;  /* 0x0000000000007941 */ /* 0x000fea0003800000 */
.L_x_2936:
[----:B-----5:R3:W-:Y:S02]  /*10370*/  STS.128 [R216+0x1000], R32 ;  /* 0x00100020d8007388 */ /* 0x0207e40000000c00 */
.L_x_2935:
[----:B------:R-:W-:Y:S05]  /*10380*/  BSYNC B1 ;  /* 0x0000000000017941 */ /* 0x000fea0003800000 */
.L_x_2934:
        /* <DEDUP_REMOVED lines=90> */
.L_x_2941:
[----:B------:R-:W-:Y:S05]  /*10930*/  BSYNC B0 ;  /* 0x0000000000007941 */ /* 0x000fea0003800000 */
.L_x_2940:
[----:B-----5:R3:W-:Y:S02]  /*10940*/  STS.128 [R216+0x3000], R32 ;  /* 0x00300020d8007388 */ /* 0x0207e40000000c00 */
.L_x_2939:
[----:B------:R-:W-:Y:S05]  /*10950*/  BSYNC B1 ;  /* 0x0000000000017941 */ /* 0x000fea0003800000 */
.L_x_2938:
[----:B------:R-:W-:-:S13]  /*10960*/  ISETP.GE.AND P0, PT, R9, R11, PT ;  /* 0x0000000b0900720c */ /* 0x000fda0003f06270 */
        /* <DEDUP_REMOVED lines=30> */
[C---:B-1----:R-:W-:Y:S01]  /*10b50*/  IMAD.U32 R42, R35.reuse, 0x10000, RZ ;  /* 0x00010000232a7824 */ /* 0x042fe200078e00ff */
        /* <DEDUP_REMOVED lines=57> */
.L_x_2943:
[----:B------:R-:W-:Y:S05]  /*10ef0*/  BSYNC B0 ;  /* 0x0000000000007941 */ /* 0x000fea0003800000 */
.L_x_2942:
[----:B-----5:R3:W-:Y:S02]  /*10f00*/  STS.128 [R216+0x5000], R32 ;  /* 0x00500020d8007388 */ /* 0x0207e40000000c00 */
.L_x_2933:
[----:B------:R-:W-:Y:S05]  /*10f10*/  BSYNC B2 ;  /* 0x0000000000027941 */ /* 0x000fea0003800000 */
.L_x_2932:
        /* <DEDUP_REMOVED lines=21> */
[----:B------:R-:W-:Y:S01]  /*11070*/  LEA.HI.X.SX32 R19, R14, R3, 0x1, P1 ;  /* 0x000000030e137211 */ /* 0x000fe200008f0eff */
[----:B------:R-:W-:Y:S01]  /*11080*/  IMAD.MOV.U32 R14, RZ, RZ, RZ ;  /* 0x000000ffff0e7224 */ /* 0x000fe200078e00ff */
[----:B------:R-:W-:Y:S02]  /*11090*/  LEA R24, P1, R25, R36, 0x1 ;  /* 0x0000002419187211 */ /* 0x000fe400078208ff */
[----:B------:R-:W-:Y:S02]  /*110a0*/  @P0 IADD3 R14, -R15, RZ, RZ ;  /* 0x000000ff0f0e0210 */ /* 0x000fe40007ffe1ff */
[----:B------:R-:W-:Y:S02]  /*110b0*/  LEA.HI.X R25, R25, R37, R19, 0x1, P1 ;  /* 0x0000002519197211 */ /* 0x000fe400008f0c13 */
[----:B------:R-:W-:Y:S01]  /*110c0*/  IADD3 R5, P1, R14, R5, RZ ;  /* 0x000000050e057210 */ /* 0x000fe20007f3e0ff */
[----:B------:R-:W-:-:S03]  /*110d0*/  IMAD.WIDE R16, R17, 0x2, R40 ;  /* 0x0000000211107825 */ /* 0x000fc600078e0228 */
[----:B------:R-:W-:Y:S01]  /*110e0*/  LEA.HI.X.SX32 R3, R14, R3, 0x1, P1 ;  /* 0x000000030e037211 */ /* 0x000fe200008f0eff */
[----:B------:R-:W2:Y:S01]  /*110f0*/  LD.E.128 R24, desc[UR6][R24.64] ;  /* 0x0000000618187980 */ /* 0x000ea2000c101d00 */
[----:B------:R-:W-:-:S03]  /*11100*/  LEA R28, P1, R5, R38, 0x1 ;  /* 0x00000026051c7211 */ /* 0x000fc600078208ff */
[----:B------:R-:W4:Y:S01]  /*11110*/  LD.E.128 R16, desc[UR6][R16.64] ;  /* 0x0000000610107980 */ /* 0x000f22000c101d00 */
[----:B------:R-:W-:-:S06]  /*11120*/  LEA.HI.X R29, R5, R39, R3, 0x1, P1 ;  /* 0x00000027051d7211 */ /* 0x000fcc00008f0c03 */
[----:B------:R-:W4:Y:S01]  /*11130*/  LD.E.128 R28, desc[UR6][R28.64] ;  /* 0x000000061c1c7980 */ /* 0x000f22000c101d00 */
[C---:B-----5:R-:W-:Y:S01]  /*11140*/  IMAD.U32 R14, R20.reuse, 0x10000, RZ ;  /* 0x00010000140e7824 */ /* 0x060fe200078e00ff */
[----:B------:R-:W-:Y:S01]  /*11150*/  LOP3.LUT R5, R20, 0xffff0000, RZ, 0xc0, !PT ;  /* 0xffff000014057812 */ /* 0x000fe200078ec0ff */
[C---:B---3--:R-:W-:Y:S01]  /*11160*/  IMAD.U32 R33, R21.reuse, 0x10000, RZ ;  /* 0x0001000015217824 */ /* 0x048fe200078e00ff */
[----:B------:R-:W-:Y:S01]  /*11170*/  LOP3.LUT R3, R21, 0xffff0000, RZ, 0xc0, !PT ;  /* 0xffff000015037812 */ /* 0x000fe200078ec0ff */
[C---:B------:R-:W-:Y:S01]  /*11180*/  IMAD.U32 R35, R23.reuse, 0x10000, RZ ;  /* 0x0001000017237824 */ /* 0x040fe200078e00ff */
[----:B------:R-:W-:Y:S02]  /*11190*/  LOP3.LUT R20, R23, 0xffff0000, RZ, 0xc0, !PT ;  /* 0xffff000017147812 */ /* 0x000fe400078ec0ff */
[C---:B------:R-:W-:Y:S02]  /*111a0*/  SHF.L.U32 R32, R22.reuse, 0x10, RZ ;  /* 0x0000001016207819 */ /* 0x040fe400000006ff */
[----:B------:R-:W-:-:S02]  /*111b0*/  LOP3.LUT R21, R22, 0xffff0000, RZ, 0xc0, !PT ;  /* 0xffff000016157812 */ /* 0x000fc400078ec0ff */
[C---:B--2---:R-:W-:Y:S01]  /*111c0*/  SHF.L.U32 R34, R24.reuse, 0x10, RZ ;  /* 0x0000001018227819 */ /* 0x044fe200000006ff */
[----:B------:R-:W-:Y:S01]  /*111d0*/  IMAD.U32 R22, R25, 0x10000, RZ ;  /* 0x0001000019167824 */ /* 0x000fe200078e00ff */
        /* <DEDUP_REMOVED lines=8> */
[----:B------:R-:W-:Y:S01]  /*11260*/  LOP3.LUT R26, R27, 0xffff0000, RZ, 0xc0, !PT ;  /* 0xffff00001b1a7812 */ /* 0x000fe200078ec0ff */
[C---:B----4-:R-:W-:Y:S01]  /*11270*/  IMAD.U32 R27, R17.reuse, 0x10000, RZ ;  /* 0x00010000111b7824 */ /* 0x050fe200078e00ff */
[----:B------:R-:W-:Y:S01]  /*11280*/  LOP3.LUT R44, R17, 0xffff0000, RZ, 0xc0, !PT ;  /* 0xffff0000112c7812 */ /* 0x000fe200078ec0ff */
        /* <DEDUP_REMOVED lines=16> */
[----:B------:R-:W-:Y:S01]  /*11390*/  FMUL.FTZ R44, R44, R43 ;  /* 0x0000002b2c2c7220 */ /* 0x000fe20000410000 */
[----:B------:R-:W-:Y:S01]  /*113a0*/  FMUL.FTZ R18, R18, R25 ;  /* 0x0000001912127220 */ /* 0x000fe20000410000 */
[C---:B------:R-:W-:Y:S01]  /*113b0*/  SHF.L.U32 R25, R28.reuse, 0x10, RZ ;  /* 0x000000101c197819 */ /* 0x040fe200000006ff */
[----:B------:R-:W-:Y:S01]  /*113c0*/  FMUL.FTZ R47, R47, R42 ;  /* 0x0000002a2f2f7220 */ /* 0x000fe20000410000 */
        /* <DEDUP_REMOVED lines=20> */
.L_x_2947:
[----:B------:R-:W-:Y:S05]  /*11510*/  BSYNC B0 ;  /* 0x0000000000007941 */ /* 0x000fea0003800000 */
.L_x_2946:
[----:B-----5:R1:W-:Y:S02]  /*11520*/  STS.128 [R216+0x1800], R20 ;  /* 0x00180014d8007388 */ /* 0x0203e40000000c00 */
.L_x_2945:
[----:B------:R-:W-:Y:S05]  /*11530*/  BSYNC B1 ;  /* 0x0000000000017941 */ /* 0x000fea0003800000 */
.L_x_2944:
        /* <DEDUP_REMOVED lines=8> */
[----:B------:R-:W-:Y:S01]  /*115c0*/  ISETP.GE.AND P0, PT, R10, R15, PT ;  /* 0x0000000f0a00720c */ /* 0x000fe20003f06270 */
[----:B------:R-:W-:Y:S02]  /*115d0*/  IMAD.MOV.U32 R10, RZ, RZ, 0x30 ;  /* 0x00000030ff0a7424 */ /* 0x000fe400078e00ff */
[----:B-1----:R-:W-:Y:S02]  /*115e0*/  IMAD.MOV.U32 R21, RZ, RZ, R15 ;  /* 0x000000ffff157224 */ /* 0x002fe400078e000f */
        /* <DEDUP_REMOVED lines=8> */
[----:B------:R-:W-:Y:S01]  /*11670*/  MOV R10, RZ ;  /* 0x000000ff000a7202 */ /* 0x000fe20000000f00 */
[----:B------:R-:W-:Y:S01]  /*11680*/  @P0 IMAD.MOV R10, RZ, RZ, -R15 ;  /* 0x000000ffff0a0224 */ /* 0x000fe200078e0a0f */
[----:B------:R-:W-:Y:S01]  /*11690*/  LEA R24, P1, R25, R36, 0x1 ;  /* 0x0000002419187211 */ /* 0x000fe200078208ff */
[----:B------:R-:W-:-:S03]  /*116a0*/  IMAD.WIDE R20, R21, 0x2, R40 ;  /* 0x0000000215147825 */ /* 0x000fc600078e0228 */
[----:B------:R-:W-:Y:S02]  /*116b0*/  LEA.HI.X R25, R25, R37, R23, 0x1, P1 ;  /* 0x0000002519197211 */ /* 0x000fe400008f0c17 */
[C---:B------:R-:W-:Y:S01]  /*116c0*/  IADD3 R5, P1, R10.reuse, R5, RZ ;  /* 0x000000050a057210 */ /* 0x040fe20007f3e0ff */
[----:B------:R-:W2:Y:S03]  /*116d0*/  LD.E.128 R20, desc[UR6][R20.64+0x80] ;  /* 0x0000800614147980 */ /* 0x000ea6000c101d00 */
[----:B------:R-:W-:Y:S01]  /*116e0*/  LEA.HI.X.SX32 R3, R10, R3, 0x1, P1 ;  /* 0x000000030a037211 */ /* 0x000fe200008f0eff */
[----:B------:R-:W4:Y:S01]  /*116f0*/  LD.E.128 R24, desc[UR6][R24.64] ;  /* 0x0000000618187980 */ /* 0x000f22000c101d00 */
[----:B------:R-:W-:-:S04]  /*11700*/  LEA R28, P1, R5, R38, 0x1 ;  /* 0x00000026051c7211 */ /* 0x000fc800078208ff */
[----:B------:R-:W-:-:S06]  /*11710*/  LEA.HI.X R29, R5, R39, R3, 0x1, P1 ;  /* 0x00000027051d7211 */ /* 0x000fcc00008f0c03 */
[----:B------:R-:W4:Y:S01]  /*11720*/  LD.E.128 R28, desc[UR6][R28.64] ;  /* 0x000000061c1c7980 */ /* 0x000f22000c101d00 */
[C---:B-----5:R-:W-:Y:S01]  /*11730*/  IMAD.U32 R10, R16.reuse, 0x10000, RZ ;  /* 0x00010000100a7824 */ /* 0x060fe200078e00ff */
[----:B------:R-:W-:Y:S02]  /*11740*/  LOP3.LUT R5, R16, 0xffff0000, RZ, 0xc0, !PT ;  /* 0xffff000010057812 */ /* 0x000fe400078ec0ff */
[C---:B------:R-:W-:Y:S02]  /*11750*/  LOP3.LUT R3, R17.reuse, 0xffff0000, RZ, 0xc0, !PT ;  /* 0xffff000011037812 */ /* 0x040fe400078ec0ff */
[----:B---3--:R-:W-:Y:S01]  /*11760*/  SHF.L.U32 R32, R17, 0x10, RZ ;  /* 0x0000001011207819 */ /* 0x008fe200000006ff */
[C---:B------:R-:W-:Y:S01]  /*11770*/  IMAD.U32 R17, R18.reuse, 0x10000, RZ ;  /* 0x0001000012117824 */ /* 0x040fe200078e00ff */
[----:B------:R-:W-:Y:S02]  /*11780*/  LOP3.LUT R16, R18, 0xffff0000, RZ, 0xc0, !PT ;  /* 0xffff000012107812 */ /* 0x000fe400078ec0ff */
[----:B------:R-:W-:-:S02]  /*11790*/  LOP3.LUT R14, R19, 0xffff0000, RZ, 0xc0, !PT ;  /* 0xffff0000130e7812 */ /* 0x000fc400078ec0ff */
[----:B------:R-:W-:Y:S01]  /*117a0*/  SHF.L.U32 R34, R19, 0x10, RZ ;  /* 0x0000001013227819 */ /* 0x000fe200000006ff */
[----:B--2---:R-:W-:Y:S01]  /*117b0*/  IMAD.U32 R44, R20, 0x10000, RZ ;  /* 0x00010000142c7824 */ /* 0x004fe200078e00ff */
[C---:B----4-:R-:W-:Y:S02]  /*117c0*/  LOP3.LUT R19, R24.reuse, 0xffff0000, RZ, 0xc0, !PT ;  /* 0xffff000018137812 */ /* 0x050fe400078ec0ff */
[C---:B------:R-:W-:Y:S02]  /*117d0*/  SHF.L.U32 R18, R25.reuse, 0x10, RZ ;  /* 0x0000001019127819 */ /* 0x040fe400000006ff */
[----:B------:R-:W-:Y:S01]  /*117e0*/  LOP3.LUT R42, R25, 0xffff0000, RZ, 0xc0, !PT ;  /* 0xffff0000192a7812 */ /* 0x000fe200078ec0ff */
[----:B------:R-:W-:Y:S01]  /*117f0*/  IMAD.U32 R33, R24, 0x10000, RZ ;  /* 0x0001000018217824 */ /* 0x000fe200078e00ff */
[C---:B------:R-:W-:Y:S01]  /*11800*/  LOP3.LUT R25, R26.reuse, 0xffff0000, RZ, 0xc0, !PT ;  /* 0xffff00001a197812 */ /* 0x040fe200078ec0ff */
[----:B------:R-:W-:Y:S01]  /*11810*/  IMAD.U32 R35, R26, 0x10000, RZ ;  /* 0x000100001a237824 */ /* 0x000fe200078e00ff */
        /* <DEDUP_REMOVED lines=12> */
[C---:B------:R-:W-:Y:S01]  /*118e0*/  SHF.L.U32 R21, R23.reuse, 0x10, RZ ;  /* 0x0000001017157819 */ /* 0x040fe200000006ff */
[----:B------:R-:W-:Y:S01]  /*118f0*/  FMUL.FTZ R20, R20, R19 ;  /* 0x0000001314147220 */ /* 0x000fe20000410000 */
[----:B------:R-:W-:Y:S01]  /*11900*/  LOP3.LUT R23, R23, 0xffff0000, RZ, 0xc0, !PT ;  /* 0xffff000017177812 */ /* 0x000fe200078ec0ff */
[----:B------:R-:W-:Y:S01]  /*11910*/  FMUL.FTZ R27, R27, R18 ;  /* 0x000000121b1b7220 */ /* 0x000fe20000410000 */
[----:B------:R-:W-:Y:S01]  /*11920*/  @!P0 FADD.FTZ R26, -R26, -RZ ;  /* 0x800000ff1a1a8221 */ /* 0x000fe20000010100 */
[----:B------:R-:W-:Y:S01]  /*11930*/  @!P0 FADD.FTZ R24, -R24, -RZ ;  /* 0x800000ff18188221 */ /* 0x000fe20000010100 */
[----:B------:R-:W-:Y:S01]  /*11940*/  FMUL.FTZ R25, R22, R25 ;  /* 0x0000001916197220 */ /* 0x000fe20000410000 */
[----:B------:R-:W-:Y:S01]  /*11950*/  LOP3.LUT R19, R28, 0xffff0000, RZ, 0xc0, !PT ;  /* 0xffff00001c137812 */ /* 0x000fe200078ec0ff */
[----:B------:R-:W-:Y:S01]  /*11960*/  FMUL.FTZ R33, R44, R33 ;  /* 0x000000212c217220 */ /* 0x000fe20000410000 */
[----:B------:R-:W-:Y:S01]  /*11970*/  SHF.L.U32 R18, R29, 0x10, RZ ;  /* 0x000000101d127819 */ /* 0x000fe200000006ff */
[----:B------:R-:W-:Y:S01]  /*11980*/  @!P0 FADD.FTZ R35, -R35, -RZ ;  /* 0x800000ff23238221 */ /* 0x000fe20000010100 */
[----:B------:R-:W-:Y:S01]  /*11990*/  IMAD.U32 R22, R28, 0x10000, RZ ;  /* 0x000100001c167824 */ /* 0x000fe200078e00ff */
[----:B------:R-:W-:Y:S01]  /*119a0*/  LOP3.LUT R29, R29, 0xffff0000, RZ, 0xc0, !PT ;  /* 0xffff00001d1d7812 */ /* 0x000fe200078ec0ff */
[----:B------:R-:W-:Y:S01]  /*119b0*/  FMUL.FTZ R42, R43, R42 ;  /* 0x0000002a2b2a7220 */ /* 0x000fe20000410000 */
[----:B------:R-:W-:Y:S01]  /*119c0*/  FMUL.FTZ R23, R23, R26 ;  /* 0x0000001a17177220 */ /* 0x000fe20000410000 */
[----:B------:R-:W-:Y:S01]  /*119d0*/  FMUL.FTZ R21, R21, R24 ;  /* 0x0000001815157220 */ /* 0x000fe20000410000 */
[C---:B------:R-:W-:Y:S01]  /*119e0*/  IMAD.U32 R28, R30.reuse, 0x10000, RZ ;  /* 0x000100001e1c7824 */ /* 0x040fe200078e00ff */
[----:B------:R-:W-:Y:S01]  /*119f0*/  LOP3.LUT R26, R30, 0xffff0000, RZ, 0xc0, !PT ;  /* 0xffff00001e1a7812 */ /* 0x000fe200078ec0ff */
[----:B------:R-:W-:Y:S01]  /*11a00*/  FMUL.FTZ R46, R46, R35 ;  /* 0x000000232e2e7220 */ /* 0x000fe20000410000 */
[C---:B------:R-:W-:Y:S01]  /*11a10*/  SHF.L.U32 R24, R31.reuse, 0x10, RZ ;  /* 0x000000101f187819 */ /* 0x040fe200000006ff */
        /* <DEDUP_REMOVED lines=11> */
[----:B------:R-:W-:Y:S01]  /*11ad0*/  F2FP.BF16.F32.PACK_AB R18, R16, R17 ;  /* 0x000000111012723e */ /* 0x000fe200000010ff */
[----:B------:R-:W-:Y:S01]  /*11ae0*/  IMAD.MOV.U32 R16, RZ, RZ, R5 ;  /* 0x000000ffff107224 */ /* 0x000fe200078e0005 */
[----:B------:R-:W-:Y:S02]  /*11af0*/  F2FP.BF16.F32.PACK_AB R19, R14, R21 ;  /* 0x000000150e13723e */ /* 0x000fe400000010ff */
[----:B------:R-:W-:Y:S02]  /*11b00*/  MOV R17, R10 ;  /* 0x0000000a00117202 */ /* 0x000fe40000000f00 */
.L_x_2951:
[----:B------:R-:W-:Y:S05]  /*11b10*/  BSYNC B0 ;  /* 0x0000000000007941 */ /* 0x000fea0003800000 */
.L_x_2950:
[----:B-----5:R1:W-:Y:S02]  /*11b20*/  STS.128 [R216+0x3800], R16 ;  /* 0x00380010d8007388 */ /* 0x0203e40000000c00 */
.L_x_2949:
[----:B------:R-:W-:Y:S05]  /*11b30*/  BSYNC B1 ;  /* 0x0000000000017941 */ /* 0x000fea0003800000 */
.L_x_2948:
        /* <DEDUP_REMOVED lines=45> */
[----:B------:R-:W-:Y:S01]  /*11e10*/  LOP3.LUT R17, R22, 0xffff0000, RZ, 0xc0, !PT ;  /* 0xffff000016117812 */ /* 0x000fe200078ec0ff */
[----:B---3--:R-:W-:Y:S01]  /*11e20*/  IMAD.U32 R34, R26, 0x10000, RZ ;  /* 0x000100001a227824 */ /* 0x008fe200078e00ff */
[----:B------:R-:W-:-:S02]  /*11e30*/  SHF.L.U32 R15, R23, 0x10, RZ ;  /* 0x00000010170f7819 */ /* 0x000fc400000006ff */
[----:B------:R-:W-:Y:S01]  /*11e40*/  LOP3.LUT R32, R23, 0xffff0000, RZ, 0xc0, !PT ;  /* 0xffff000017207812 */ /* 0x000fe200078ec0ff */
[C---:B------:R-:W-:Y:S01]  /*11e50*/  IMAD.U32 R23, R24.reuse, 0x10000, RZ ;  /* 0x0001000018177824 */ /* 0x040fe200078e00ff */
        /* <DEDUP_REMOVED lines=42> */
.L_x_2953:
[----:B------:R-:W-:Y:S05]  /*12100*/  BSYNC B0 ;  /* 0x0000000000007941 */ /* 0x000fea0003800000 */
.L_x_2952:
[----:B-----5:R1:W-:Y:S01]  /*12110*/  STS.128 [R216+0x5800], R16 ;  /* 0x00580010d8007388 */ /* 0x0203e20000000c00 */
[----:B------:R-:W-:Y:S05]  /*12120*/  BRA `(.L_x_2897) ;  /* 0x0000000400e07947 */ /* 0x000fea0003800000 */
.L_x_2859:
        /* <DEDUP_REMOVED lines=35> */
.L_x_2955:
[----:B------:R-:W-:Y:S05]  /*12360*/  BSYNC B0 ;  /* 0x0000000000007941 */ /* 0x000fea0003800000 */
.L_x_2954:
        /* <DEDUP_REMOVED lines=27> */
.L_x_2957:
[----:B------:R-:W-:Y:S05]  /*12520*/  BSYNC B0 ;  /* 0x0000000000007941 */ /* 0x000fea0003800000 */
.L_x_2956:
        /* <DEDUP_REMOVED lines=27> */
.L_x_2959:
[----:B------:R-:W-:Y:S05]  /*126e0*/  BSYNC B0 ;  /* 0x0000000000007941 */ /* 0x000fea0003800000 */
.L_x_2958:
        /* <DEDUP_REMOVED lines=28> */
.L_x_2897:
[----:B------:R-:W-:Y:S05]  /*128b0*/  BSYNC B3 ;  /* 0x0000000000037941 */ /* 0x000fea0003800000 */
.L_x_2858:
[----:B------:R-:W-:Y:S01]  /*128c0*/  VIADD R217, R134, 0xffffffff ;  /* 0xffffffff86d97836 */ /* 0x000fe20000000000 */
[----:B------:R-:W-:Y:S01]  /*128d0*/  BSSY B0, `(.L_x_2960) ;  /* 0x000001c000007945 */ /* 0x000fe20003800000 */
[----:B------:R-:W-:-:S03]  /*128e0*/  LOP3.LUT R218, R75, 0xff, RZ, 0xc0, !PT ;  /* 0x000000ff4bda7812 */ /* 0x000fc600078ec0ff */
[----:B-1-3--:R-:W-:-:S05]  /*128f0*/  SHF.L.U32 R14, R217, 0x6, RZ ;  /* 0x00000006d90e7819 */ /* 0x00afca00000006ff */
[----:B------:R-:W-:-:S05]  /*12900*/  IMAD.IADD R5, R69, 0x1, -R14 ;  /* 0x0000000145057824 */ /* 0x000fca00078e0a0e */
[----:B------:R-:W-:-:S13]  /*12910*/  ISETP.GE.AND P0, PT, R158, R5, PT ;  /* 0x000000059e00720c */ /* 0x000fda0003f06270 */
[----:B------:R-:W-:Y:S05]  /*12920*/  @P0 BRA `(.L_x_2961) ;  /* 0x0000000000580947 */ /* 0x000fea0003800000 */
[C---:B------:R-:W-:Y:S02]  /*12930*/  LOP3.LUT R0, R218.reuse, 0x1, RZ, 0xc0, !PT ;  /* 0x00000001da007812 */ /* 0x040fe400078ec0ff */
[----:B------:R-:W-:Y:S02]  /*12940*/  R2P PR, R218, 0x6 ;  /* 0x00000006da007804 */ /* 0x000fe40000000000 */
[----:B------:R-:W-:-:S13]  /*12950*/  ISETP.NE.U32.AND P0, PT, R0, 0x1, PT ;  /* 0x000000010000780c */ /* 0x000fda0003f05070 */
[----:B--2-4-:R-:W-:Y:S02]  /*12960*/  @!P0 IMAD.MOV.U32 R2, RZ, RZ, R206 ;  /* 0x000000ffff028224 */ /* 0x014fe400078e00ce */
        /* <DEDUP_REMOVED lines=17> */
.L_x_2962:
[----:B------:R2:W-:Y:S02]  /*12a80*/  STS.128 [R216+0xa000], RZ ;  /* 0x00a000ffd8007388 */ /* 0x0005e40000000c00 */
.L_x_2961:
[----:B------:R-:W-:Y:S05]  /*12a90*/  BSYNC B0 ;  /* 0x0000000000007941 */ /* 0x000fea0003800000 */
.L_x_2960:
[----:B------:R-:W-:Y:S01]  /*12aa0*/  ISETP.GE.AND P0, PT, R6, R5, PT ;  /* 0x000000050600720c */ /* 0x000fe20003f06270 */
[----:B------:R-:W-:-:S12]  /*12ab0*/  BSSY B0, `(.L_x_2963) ;  /* 0x000001f000007945 */ /* 0x000fd80003800000 */
[----:B------:R-:W-:Y:S05]  /*12ac0*/  @P0 BRA `(.L_x_2964) ;  /* 0x0000000000740947 */ /* 0x000fea0003800000 */
[C---:B------:R-:W-:Y:S02]  /*12ad0*/  LOP3.LUT R0, R218.reuse, 0x1, RZ, 0xc0, !PT ;  /* 0x00000001da007812 */ /* 0x040fe400078ec0ff */
[----:B------:R-:W-:Y:S02]  /*12ae0*/  LOP3.LUT P0, RZ, R218, 0x2, RZ, 0xc0, !PT ;  /* 0x00000002daff7812 */ /* 0x000fe4000780c0ff */
[----:B------:R-:W-:Y:S02]  /*12af0*/  ISETP.NE.U32.AND P1, PT, R0, 0x1, PT ;  /* 0x000000010000780c */ /* 0x000fe40003f25070 */
[----:B------:R-:W-:-:S05]  /*12b00*/  IADD3 R7, P2, R204, R160, RZ ;  /* 0x000000a0cc077210 */ /* 0x000fca0007f5e0ff */
[----:B-12-4-:R-:W-:-:S04]  /*12b10*/  IMAD.X R3, R205, 0x1, R163, P2 ;  /* 0x00000001cd037824 */ /* 0x016fc800010e06a3 */
        /* <DEDUP_REMOVED lines=23> */
.L_x_2965:
[----:B------:R2:W-:Y:S02]  /*12c90*/  STS.128 [R216+0xa800], RZ ;  /* 0x00a800ffd8007388 */ /* 0x0005e40000000c00 */
.L_x_2964:
[----:B------:R-:W-:Y:S05]  /*12ca0*/  BSYNC B0 ;  /* 0x0000000000007941 */ /* 0x000fea0003800000 */
.L_x_2963:
        /* <DEDUP_REMOVED lines=8> */
[C-C-:B-12-4-:R-:W-:Y:S02]  /*12d30*/  SHF.L.U64.HI R2, R66.reuse, 0x5, R67.reuse ;  /* 0x0000000542027819 */ /* 0x156fe40000010243 */
        /* <DEDUP_REMOVED lines=24> */
.L_x_2968:
[----:B------:R2:W-:Y:S02]  /*12ec0*/  STS.128 [R216+0xb000], RZ ;  /* 0x00b000ffd8007388 */ /* 0x0005e40000000c00 */
.L_x_2967:
[----:B------:R-:W-:Y:S05]  /*12ed0*/  BSYNC B0 ;  /* 0x0000000000007941 */ /* 0x000fea0003800000 */
.L_x_2966:
        /* <DEDUP_REMOVED lines=10> */
[----:B-12-4-:R-:W-:-:S04]  /*12f80*/  IMAD.IADD R3, R163, 0x1, R0 ;  /* 0x00000001a3037824 */ /* 0x016fc800078e0200 */
[-C--:B------:R-:W-:Y:S02]  /*12f90*/  @P2 LEA R16, P4, R162, R166.reuse, 0x1 ;  /* 0x000000a6a2102211 */ /* 0x080fe400078808ff */
        /* <DEDUP_REMOVED lines=21> */
.L_x_2970:
[----:B------:R-:W-:Y:S05]  /*130f0*/  BSYNC B0 ;  /* 0x0000000000007941 */ /* 0x000fea0003800000 */
.L_x_2969:
[----:B------:R-:W3:Y:S04]  /*13100*/  LD.E.64 R18, desc[UR6][R12.64+0x1c0] ;  /* 0x0001c0060c127980 */ /* 0x000ee8000c101b00 */
[----:B-12---:R-:W2:Y:S01]  /*13110*/  LD.E.64 R10, desc[UR6][R12.64+0x1b8] ;  /* 0x0001b8060c0a7980 */ /* 0x006ea2000c101b00 */
[----:B------:R-:W-:-:S03]  /*13120*/  IMAD.MOV.U32 R156, RZ, RZ, R210 ;  /* 0x000000ffff9c7224 */ /* 0x000fc600078e00d2 */
[----:B----4-:R-:W4:Y:S04]  /*13130*/  LD.E R2, desc[UR6][R12.64+0xd8] ;  /* 0x0000d8060c027980 */ /* 0x010f28000c101900 */
[----:B------:R-:W0:Y:S04]  /*13140*/  LDGDEPBAR ;  /* 0x00000000000079af */ /* 0x000e280000000000 */
[----:B------:R1:W5:Y:S01]  /*13150*/  LD.E R0, desc[UR6][R12.64+0x188] ;  /* 0x000188060c007980 */ /* 0x000362000c101900 */
[----:B---3--:R-:W-:Y:S02]  /*13160*/  IMAD R3, R19, R209, RZ ;  /* 0x000000d113037224 */ /* 0x008fe400078e02ff */
[----:B------:R-:W-:-:S04]  /*13170*/  IMAD.WIDE.U32 R16, R209, R18, R156 ;  /* 0x00000012d1107225 */ /* 0x000fc800078e009c */
[----:B------:R-:W-:Y:S01]  /*13180*/  IMAD R3, R18, R72, R3 ;  /* 0x0000004812037224 */ /* 0x000fe200078e0203 */
[----:B--2---:R-:W-:-:S03]  /*13190*/  LEA R10, P0, R16, R10, 0x2 ;  /* 0x0000000a100a7211 */ /* 0x004fc600078010ff */
[----:B------:R-:W-:-:S05]  /*131a0*/  IMAD.IADD R3, R17, 0x1, R3 ;  /* 0x0000000111037824 */ /* 0x000fca00078e0203 */
[----:B------:R-:W-:-:S05]  /*131b0*/  LEA.HI.X R11, R16, R11, R3, 0x2, P0 ;  /* 0x0000000b100b7211 */ /* 0x000fca00000f1403 */
[----:B------:R-:W2:Y:S01]  /*131c0*/  LD.E R3, desc[UR6][R10.64] ;  /* 0x000000060a037980 */ /* 0x000ea2000c101900 */
[----:B------:R-:W-:-:S04]  /*131d0*/  DEPBAR.LE SB0, 0x0 ;  /* 0x000080000000791a */ /* 0x000fc80000000000 */
[----:B------:R-:W-:Y:S01]  /*131e0*/  BAR.SYNC.DEFER_BLOCKING 0x0 ;  /* 0x0000000000007b1d */ /* 0x000fe20000010000 */
[----:B------:R-:W-:-:S05]  /*131f0*/  ISETP.GE.AND P0, PT, R158, R5, PT ;  /* 0x000000059e00720c */ /* 0x000fca0003f06270 */
[----:B----4-:R-:W2:Y:S01]  /*13200*/  MUFU.RCP R2, R2 ;  /* 0x0000000200027308 */ /* 0x010ea20000001000 */
[----:B------:R-:W-:Y:S01]  /*13210*/  SHF.R.S32.HI R15, RZ, 0x1f, R74 ;  /* 0x0000001fff0f7819 */ /* 0x000fe2000001144a */
[----:B------:R-:W-:-:S06]  /*13220*/  IMAD.SHL.U32 R220, R73, 0x2, RZ ;  /* 0x0000000249dc7824 */ /* 0x000fcc00078e00ff */
[----:B------:R1:W-:Y:S04]  /*13230*/  @P0 STS.128 [R216+0xc000], RZ ;  /* 0x00c000ffd8000388 */ /* 0x0003e80000000c00 */
[----:B------:R1:W-:Y:S04]  /*13240*/  @P0 STS.128 [R216+0xe000], RZ ;  /* 0x00e000ffd8000388 */ /* 0x0003e80000000c00 */
[----:B------:R1:W-:Y:S01]  /*13250*/  @P0 STS.128 [R216+0x10000], RZ ;  /* 0x010000ffd8000388 */ /* 0x0003e20000000c00 */
[----:B------:R-:W-:Y:S01]  /*13260*/  LEA.HI R15, R15, R74, RZ, 0x2 ;  /* 0x0000004a0f0f7211 */ /* 0x000fe200078f10ff */
[----:B------:R-:W-:Y:S01]  /*13270*/  BSSY B0, `(.L_x_2971) ;  /* 0x000001b000007945 */ /* 0x000fe20003800000 */
[----:B------:R-:W-:-:S02]  /*13280*/  LOP3.LUT R220, R220, 0x6, RZ, 0xc0, !PT ;  /* 0x00000006dcdc7812 */ /* 0x000fc400078ec0ff */
[----:B------:R-:W-:Y:S01]  /*13290*/  SHF.R.S32.HI R15, RZ, 0x2, R15 ;  /* 0x00000002ff0f7819 */ /* 0x000fe2000001140f */
[----:B--2---:R-:W-:Y:S01]  /*132a0*/  FMUL.FTZ R3, R3, R2 ;  /* 0x0000000203037220 */ /* 0x004fe20000410000 */
[----:B-1----:R-:W-:Y:S06]  /*132b0*/  @P0 BRA `(.L_x_2972) ;  /* 0x0000000000580947 */ /* 0x002fec0003800000 */
        /* <DEDUP_REMOVED lines=21> */
.L_x_2973:
[----:B------:R2:W-:Y:S02]  /*13410*/  STS.128 [R216+0x10000], RZ ;  /* 0x010000ffd8007388 */ /* 0x0005e40000000c00 */
.L_x_2972:
[----:B------:R-:W-:Y:S05]  /*13420*/  BSYNC B0 ;  /* 0x0000000000007941 */ /* 0x000fea0003800000 */
.L_x_2971:
        /* <DEDUP_REMOVED lines=10> */
[C---:B-1----:R-:W-:Y:S02]  /*134d0*/  @!P2 LEA R10, P3, R202.reuse, R164, 0x1 ;  /* 0x000000a4ca0aa211 */ /* 0x042fe400078608ff */
        /* <DEDUP_REMOVED lines=21> */
.L_x_2976:
[----:B------:R1:W-:Y:S02]  /*13630*/  STS.128 [R216+0x10800], RZ ;  /* 0x010800ffd8007388 */ /* 0x0003e40000000c00 */
.L_x_2975:
[----:B------:R-:W-:Y:S05]  /*13640*/  BSYNC B0 ;  /* 0x0000000000007941 */ /* 0x000fea0003800000 */
.L_x_2974:
        /* <DEDUP_REMOVED lines=10> */
[----:B-1----:R-:W-:-:S09]  /*136f0*/  SHF.L.U64.HI R6, R64, 0x5, R65 ;  /* 0x0000000540067819 */ /* 0x002fd20000010241 */
[CC--:B------:R-:W-:Y:S02]  /*13700*/  @P1 LEA R8, P0, R2.reuse, R164.reuse, 0x1 ;  /* 0x000000a402081211 */ /* 0x0c0fe400078008ff */
        /* <DEDUP_REMOVED lines=22> */
.L_x_2979:
[----:B------:R1:W-:Y:S02]  /*13870*/  STS.128 [R216+0x11000], RZ ;  /* 0x011000ffd8007388 */ /* 0x0003e40000000c00 */
.L_x_2978:
[----:B------:R-:W-:Y:S05]  /*13880*/  BSYNC B0 ;  /* 0x0000000000007941 */ /* 0x000fea0003800000 */
.L_x_2977:
        /* <DEDUP_REMOVED lines=35> */
.L_x_2982:
[----:B------:R1:W-:Y:S02]  /*13ac0*/  STS.128 [R216+0x11800], RZ ;  /* 0x011800ffd8007388 */ /* 0x0003e40000000c00 */
.L_x_2981:
[----:B------:R-:W-:Y:S05]  /*13ad0*/  BSYNC B0 ;  /* 0x0000000000007941 */ /* 0x000fea0003800000 */
.L_x_2980:
[C---:B------:R-:W-:Y:S01]  /*13ae0*/  IMAD.SHL.U32 R2, R70.reuse, 0x40, RZ ;  /* 0x0000004046027824 */ /* 0x040fe200078e00ff */
[----:B------:R-:W-:Y:S01]  /*13af0*/  R2P PR, R70, 0x6 ;  /* 0x0000000646007804 */ /* 0x000fe20000000000 */
[----:B------:R-:W-:Y:S01]  /*13b00*/  IMAD.SHL.U32 R158, R158, 0x8, RZ ;  /* 0x000000089e9e7824 */ /* 0x000fe200078e00ff */
[----:B------:R-:W0:Y:S01]  /*13b10*/  LDGDEPBAR ;  /* 0x00000000000079af */ /* 0x000e220000000000 */
[----:B------:R-:W-:Y:S01]  /*13b20*/  IMAD R197, R68, 0x400, R55 ;  /* 0x0000040044c57824 */ /* 0x000fe200078e0237 */
[----:B-1----:R-:W-:Y:S01]  /*13b30*/  LOP3.LUT R5, R2, 0x1c0, RZ, 0xc0, !PT ;  /* 0x000001c002057812 */ /* 0x002fe200078ec0ff */
[----:B------:R-:W-:Y:S01]  /*13b40*/  IMAD R68, R68, 0x10, R15 ;  /* 0x0000001044447824 */ /* 0x000fe200078e020f */
[----:B------:R-:W-:Y:S01]  /*13b50*/  BSSY B1, `(.L_x_2983) ;  /* 0x00001e1000017945 */ /* 0x000fe20003800000 */
[----:B------:R-:W-:Y:S01]  /*13b60*/  IMAD.IADD R53, R14, 0x1, R220 ;  /* 0x000000010e357824 */ /* 0x000fe200078e02dc */
[----:B------:R-:W-:Y:S02]  /*13b70*/  LOP3.LUT R158, R5, 0x8, R158, 0xf8, !PT ;  /* 0x00000008059e7812 */ /* 0x000fe400078ef89e */
[----:B------:R-:W-:-:S02]  /*13b80*/  SHF.R.U32.HI R5, RZ, 0x3, R5 ;  /* 0x00000003ff057819 */ /* 0x000fc40000011605 */
[----:B------:R-:W-:Y:S02]  /*13b90*/  LEA R197, R197, UR4, 0x1 ;  /* 0x00000004c5c57c11 */ /* 0x000fe4000f8e08ff */
[----:B------:R-:W-:Y:S02]  /*13ba0*/  LOP3.LUT R196, R158, R5, RZ, 0x3c, !PT ;  /* 0x000000059ec47212 */ /* 0x000fe400078e3cff */
[----:B------:R-:W-:Y:S01]  /*13bb0*/  IADD3 R68, R68, 0x1, R57 ;  /* 0x0000000144447810 */ /* 0x000fe20007ffe039 */
[----:B------:R-:W-:Y:S01]  /*13bc0*/  LDSM.16.M88.4 R72, [R197] ;  /* 0x00000000c548783b */ /* 0x000fe20000000200 */
[--C-:B------:R-:W-:Y:S02]  /*13bd0*/  IMAD R195, R56, 0x2, R197.reuse ;  /* 0x0000000238c37824 */ /* 0x100fe400078e02c5 */
[----:B------:R-:W-:Y:S02]  /*13be0*/  IMAD R196, R71, 0x200, R196 ;  /* 0x0000020047c47824 */ /* 0x000fe400078e02c4 */
[C---:B------:R-:W-:Y:S01]  /*13bf0*/  IMAD R193, R54.reuse, 0x2, R197 ;  /* 0x0000000236c17824 */ /* 0x040fe200078e02c5 */
[----:B------:R-:W-:Y:S01]  /*13c00*/  LDSM.16.M88.4 R88, [R195] ;  /* 0x00000000c358783b */ /* 0x000fe20000000200 */
[----:B------:R-:W-:Y:S01]  /*13c10*/  IMAD R192, R54, 0x2, R195 ;  /* 0x0000000236c07824 */ /* 0x000fe200078e02c3 */
[----:B------:R-:W-:-:S02]  /*13c20*/  LEA R196, R196, UR4, 0x1 ;  /* 0x00000004c4c47c11 */ /* 0x000fc4000f8e08ff */
[----:B------:R-:W-:Y:S03]  /*13c30*/  LDSM.16.M88.4 R84, [R193] ;  /* 0x00000000c154783b */ /* 0x000fe60000000200 */
[C---:B------:R-:W-:Y:S01]  /*13c40*/  VIADD R2, R196.reuse, 0x6000 ;  /* 0x00006000c4027836 */ /* 0x040fe20000000000 */
[----:B------:R-:W1:Y:S01]  /*13c50*/  LDSM.16.M88.4 R44, [R196+0x6000] ;  /* 0x00600000c42c783b */ /* 0x000e620000000200 */
[----:B------:R-:W-:Y:S02]  /*13c60*/  VIADD R194, R196, 0x6020 ;  /* 0x00006020c4c27836 */ /* 0x000fe40000000000 */
[----:B------:R-:W-:Y:S01]  /*13c70*/  @P1 VIADD R194, R2, 0xffffffe0 ;  /* 0xffffffe002c21836 */ /* 0x000fe20000000000 */
[----:B------:R-:W2:Y:S01]  /*13c80*/  LDSM.16.M88.4 R4, [R196+0x7800] ;  /* 0x00780000c404783b */ /* 0x000ea20000000200 */
[----:B------:R-:W-:Y:S02]  /*13c90*/  IMAD.MOV.U32 R2, RZ, RZ, 0x40 ;  /* 0x00000040ff027424 */ /* 0x000fe400078e00ff */
[C---:B------:R-:W-:Y:S01]  /*13ca0*/  VIADD R190, R194.reuse, 0x800 ;  /* 0x00000800c2be7836 */ /* 0x040fe20000000000 */
[----:B------:R-:W3:Y:S01]  /*13cb0*/  LDSM.16.M88.4 R36, [R196+0x6800] ;  /* 0x00680000c424783b */ /* 0x000ee20000000200 */
[----:B------:R-:W-:-:S02]  /*13cc0*/  VIADD R189, R194, 0x1000 ;  /* 0x00001000c2bd7836 */ /* 0x000fc40000000000 */
[C---:B------:R-:W-:Y:S01]  /*13cd0*/  VIADD R188, R194.reuse, 0x1800 ;  /* 0x00001800c2bc7836 */ /* 0x040fe20000000000 */
[----:B------:R-:W4:Y:S01]  /*13ce0*/  LDSM.16.M88.4 R28, [R196+0x7000] ;  /* 0x00700000c41c783b */ /* 0x000f220000000200 */
[C---:B------:R-:W-:Y:S02]  /*13cf0*/  VIADD R186, R194.reuse, 0x2000 ;  /* 0x00002000c2ba7836 */ /* 0x040fe40000000000 */
[C---:B------:R-:W-:Y:S01]  /*13d00*/  VIADD R185, R194.reuse, 0x2800 ;  /* 0x00002800c2b97836 */ /* 0x040fe20000000000 */
[----:B------:R-:W4:Y:S01]  /*13d10*/  LDSM.16.M88.4 R8, [R194] ;  /* 0x00000000c208783b */ /* 0x000f220000000200 */
[C---:B------:R-:W-:Y:S02]  /*13d20*/  VIADD R184, R194.reuse, 0x3000 ;  /* 0x00003000c2b87836 */ /* 0x040fe40000000000 */
[C---:B------:R-:W-:Y:S01]  /*13d30*/  VIADD R183, R194.reuse, 0x3800 ;  /* 0x00003800c2b77836 */ /* 0x040fe20000000000 */
[----:B-----5:R-:W4:Y:S01]  /*13d40*/  LDSM.16.M88.4 R20, [R194+0x800] ;  /* 0x00080000c214783b */ /* 0x020f220000000200 */
[----:B------:R-:W-:-:S02]  /*13d50*/  VIADD R182, R194, 0x4000 ;  /* 0x00004000c2b67836 */ /* 0x000fc40000000000 */
[C---:B------:R-:W-:Y:S01]  /*13d60*/  VIADD R181, R194.reuse, 0x4800 ;  /* 0x00004800c2b57836 */ /* 0x040fe20000000000 */
[----:B------:R-:W4:Y:S01]  /*13d70*/  LDSM.16.M88.4 R16, [R194+0x1000] ;  /* 0x00100000c210783b */ /* 0x000f220000000200 */
[C---:B------:R-:W-:Y:S02]  /*13d80*/  VIADD R180, R194.reuse, 0x5000 ;  /* 0x00005000c2b47836 */ /* 0x040fe40000000000 */
[----:B------:R-:W-:Y:S01]  /*13d90*/  VIADD R138, R194, 0x5800 ;  /* 0x00005800c28a7836 */ /* 0x000fe20000000000 */
[----:B------:R-:W4:Y:S04]  /*13da0*/  LDSM.16.M88.4 R92, [R194+0x1800] ;  /* 0x00180000c25c783b */ /* 0x000f280000000200 */
[----:B------:R-:W-:Y:S01]  /*13db0*/  LDSM.16.M88.4 R76, [R192] ;  /* 0x00000000c04c783b */ /* 0x000fe20000000200 */
[C---:B-1----:R-:W-:Y:S06]  /*13dc0*/  HMMA.16816.F32.BF16 R48, R72.reuse, R44, RZ ;  /* 0x0000002c4830723c */ /* 0x042fec00000418ff */
[C---:B------:R-:W-:Y:S06]  /*13dd0*/  HMMA.16816.F32.BF16 R44, R72.reuse, R46, RZ ;  /* 0x0000002e482c723c */ /* 0x040fec00000418ff */
[C---:B--2---:R-:W-:Y:S06]  /*13de0*/  HMMA.16816.F32.BF16 R24, R72.reuse, R4, RZ ;  /* 0x000000044818723c */ /* 0x044fec00000418ff */
[----:B---3--:R-:W-:Y:S01]  /*13df0*/  HMMA.16816.F32.BF16 R40, R72, R36, RZ ;  /* 0x000000244828723c */ /* 0x008fe200000418ff */
[----:B------:R-:W-:-:S05]  /*13e00*/  SEL R5, R2, 0xffffffc0, !P2 ;  /* 0xffffffc002057807 */ /* 0x000fca0005000000 */
[----:B------:R-:W-:Y:S01]  /*13e10*/  IMAD.IADD R191, R196, 0x1, R5 ;  /* 0x00000001c4bf7824 */ /* 0x000fe200078e0205 */
[----:B----4-:R-:W-:Y:S01]  /*13e20*/  HMMA.16816.F32.BF16 R32, R72, R28, RZ ;  /* 0x0000001c4820723c */ /* 0x010fe200000418ff */
[----:B------:R-:W-:-:S03]  /*13e30*/  IMAD.IADD R187, R5, 0x1, R194 ;  /* 0x0000000105bb7824 */ /* 0x000fc600078e02c2 */
[----:B------:R-:W1:Y:S02]  /*13e40*/  LDSM.16.M88.4 R64, [R191+0x6000] ;  /* 0x00600000bf40783b */ /* 0x000e640000000200 */
[C---:B------:R-:W-:Y:S02]  /*13e50*/  HMMA.16816.F32.BF16 R36, R72.reuse, R38, RZ ;  /* 0x000000264824723c */ /* 0x040fe400000418ff */
[----:B------:R-:W-:Y:S04]  /*13e60*/  LDSM.16.M88.4 R60, [R191+0x7000] ;  /* 0x00700000bf3c783b */ /* 0x000fe80000000200 */
[----:B------:R-:W-:Y:S01]  /*13e70*/  HMMA.16816.F32.BF16 R28, R72, R30, RZ ;  /* 0x0000001e481c723c */ /* 0x000fe200000418ff */
[----:B------:R-:W-:Y:S05]  /*13e80*/  LDSM.16.M88.4 R80, [R191+0x7800] ;  /* 0x00780000bf50783b */ /* 0x000fea0000000200 */
[C---:B------:R-:W-:Y:S06]  /*13e90*/  HMMA.16816.F32.BF16 R48, R88.reuse, R8, R48 ;  /* 0x000000085830723c */ /* 0x040fec0000041830 */
[----:B------:R-:W-:Y:S01]  /*13ea0*/  HMMA.16816.F32.BF16 R44, R88, R10, R44 ;  /* 0x0000000a582c723c */ /* 0x000fe2000004182c */
[----:B------:R-:W2:Y:S05]  /*13eb0*/  LDSM.16.M88.4 R8, [R191+0x6800] ;  /* 0x00680000bf08783b */ /* 0x000eaa0000000200 */
[----:B------:R-:W-:Y:S01]  /*13ec0*/  HMMA.16816.F32.BF16 R72, R72, R6, RZ ;  /* 0x000000064848723c */ /* 0x000fe200000418ff */
[----:B------:R-:W-:Y:S05]  /*13ed0*/  LDSM.16.M88.4 R4, [R187+0x1000] ;  /* 0x00100000bb04783b */ /* 0x000fea0000000200 */
        /* <DEDUP_REMOVED lines=8> */
[----:B------:R-:W-:Y:S04]  /*13f60*/  LDSM.16.M88.4 R88, [R187+0x1800] ;  /* 0x00180000bb58783b */ /* 0x000fe80000000200 */
[----:B------:R-:W-:Y:S01]  /*13f70*/  LDSM.16.M88.4 R92, [R187+0x3800] ;  /* 0x00380000bb5c783b */ /* 0x000fe20000000200 */
[C---:B-1----:R-:W-:Y:S06]  /*13f80*/  HMMA.16816.F32.BF16 R48, R84.reuse, R64, R48 ;  /* 0x000000405430723c */ /* 0x042fec0000041830 */
[C---:B------:R-:W-:Y:S01]  /*13f90*/  HMMA.16816.F32.BF16 R44, R84.reuse, R66, R44 ;  /* 0x00000042542c723c */ /* 0x040fe2000004182c */
[----:B------:R-:W-:Y:S05]  /*13fa0*/  LDSM.16.M88.4 R64, [R197+0x2000] ;  /* 0x00200000c540783b */ /* 0x000fea0000000200 */
[C---:B--2---:R-:W-:Y:S06]  /*13fb0*/  HMMA.16816.F32.BF16 R40, R84.reuse, R8, R40 ;  /* 0x000000085428723c */ /* 0x044fec0000041828 */
[C---:B------:R-:W-:Y:S01]  /*13fc0*/  HMMA.16816.F32.BF16 R36, R84.reuse, R10, R36 ;  /* 0x0000000a5424723c */ /* 0x040fe20000041824 */
[----:B------:R-:W1:Y:S05]  /*13fd0*/  LDSM.16.M88.4 R8, [R196+0x8000] ;  /* 0x00800000c408783b */ /* 0x000e6a0000000200 */
        /* <DEDUP_REMOVED lines=13> */
[C---:B----4-:R-:W-:Y:S06]  /*140b0*/  HMMA.16816.F32.BF16 R40, R76.reuse, R16, R40 ;  /* 0x000000104c28723c */ /* 0x050fec0000041828 */
[----:B------:R-:W-:Y:S01]  /*140c0*/  HMMA.16816.F32.BF16 R36, R76, R18, R36 ;  /* 0x000000124c24723c */ /* 0x000fe20000041824 */
[----:B------:R-:W4:Y:S05]  /*140d0*/  LDSM.16.M88.4 R16, [R194+0x2800] ;  /* 0x00280000c210783b */ /* 0x000f2a0000000200 */
[C---:B-1----:R-:W-:Y:S06]  /*140e0*/  HMMA.16816.F32.BF16 R48, R64.reuse, R8, R48 ;  /* 0x000000084030723c */ /* 0x042fec0000041830 */
[----:B------:R-:W-:Y:S01]  /*140f0*/  HMMA.16816.F32.BF16 R44, R64, R10, R44 ;  /* 0x0000000a402c723c */ /* 0x000fe2000004182c */
[----:B------:R-:W1:Y:S05]  /*14100*/  LDSM.16.M88.4 R8, [R194+0x3000] ;  /* 0x00300000c208783b */ /* 0x000e6a0000000200 */
        /* <DEDUP_REMOVED lines=8> */
[----:B------:R-:W-:Y:S01]  /*14190*/  HMMA.16816.F32.BF16 R28, R64, R74, R28 ;  /* 0x0000004a401c723c */ /* 0x000fe2000004181c */
[----:B------:R-:W2:Y:S05]  /*141a0*/  LDSM.16.M88.4 R72, [R191+0x8800] ;  /* 0x00880000bf48783b */ /* 0x000eaa0000000200 */
[C---:B---3--:R-:W-:Y:S06]  /*141b0*/  HMMA.16816.F32.BF16 R48, R4.reuse, R20, R48 ;  /* 0x000000140430723c */ /* 0x048fec0000041830 */
[----:B------:R-:W-:Y:S01]  /*141c0*/  HMMA.16816.F32.BF16 R44, R4, R22, R44 ;  /* 0x00000016042c723c */ /* 0x000fe2000004182c */
[----:B------:R-:W3:Y:S05]  /*141d0*/  LDSM.16.M88.4 R20, [R191+0x9000] ;  /* 0x00900000bf14783b */ /* 0x000eea0000000200 */
[C---:B------:R-:W-:Y:S06]  /*141e0*/  HMMA.16816.F32.BF16 R24, R64.reuse, R80, R24 ;  /* 0x000000504018723c */ /* 0x040fec0000041818 */
[----:B------:R-:W-:Y:S01]  /*141f0*/  HMMA.16816.F32.BF16 R84, R64, R82, R84 ;  /* 0x000000524054723c */ /* 0x000fe20000041854 */
[----:B------:R-:W3:Y:S04]  /*14200*/  LDSM.16.M88.4 R64, [R191+0x9800] ;  /* 0x00980000bf40783b */ /* 0x000ee80000000200 */
[----:B------:R-:W-:Y:S01]  /*14210*/  LDSM.16.M88.4 R80, [R192+0x2000] ;  /* 0x00200000c050783b */ /* 0x000fe20000000200 */
[C---:B----4-:R-:W-:Y:S06]  /*14220*/  HMMA.16816.F32.BF16 R40, R4.reuse, R16, R40 ;  /* 0x000000100428723c */ /* 0x050fec0000041828 */
[C---:B------:R-:W-:Y:S01]  /*14230*/  HMMA.16816.F32.BF16 R36, R4.reuse, R18, R36 ;  /* 0x000000120424723c */ /* 0x040fe20000041824 */
[----:B------:R-:W-:Y:S05]  /*14240*/  LDSM.16.M88.4 R16, [R187+0x2000] ;  /* 0x00200000bb10783b */ /* 0x000fea0000000200 */
[C---:B-1----:R-:W-:Y:S06]  /*14250*/  HMMA.16816.F32.BF16 R32, R4.reuse, R8, R32 ;  /* 0x000000080420723c */ /* 0x042fec0000041820 */
        /* <DEDUP_REMOVED lines=15> */
[C---:B------:R-:W-:Y:S06]  /*14350*/  HMMA.16816.F32.BF16 R24, R60.reuse, R64, R24 ;  /* 0x000000403c18723c */ /* 0x040fec0000041818 */
[----:B------:R-:W-:Y:S01]  /*14360*/  HMMA.16816.F32.BF16 R84, R60, R66, R84 ;  /* 0x000000423c54723c */ /* 0x000fe20000041854 */
[----:B------:R-:W3:Y:S04]  /*14370*/  LDSM.16.M88.4 R64, [R196+0xb000] ;  /* 0x00b00000c440783b */ /* 0x000ee80000000200 */
[----:B------:R-:W3:Y:S01]  /*14380*/  LDSM.16.M88.4 R60, [R196+0xb800] ;  /* 0x00b80000c43c783b */ /* 0x000ee20000000200 */
[C---:B-1----:R-:W-:Y:S06]  /*14390*/  HMMA.16816.F32.BF16 R40, R80.reuse, R8, R40 ;  /* 0x000000085028723c */ /* 0x042fec0000041828 */
[C---:B------:R-:W-:Y:S01]  /*143a0*/  HMMA.16816.F32.BF16 R36, R80.reuse, R10, R36 ;  /* 0x0000000a5024723c */ /* 0x040fe20000041824 */
[----:B------:R-:W1:Y:S05]  /*143b0*/  LDSM.16.M88.4 R8, [R194+0x4800] ;  /* 0x00480000c208783b */ /* 0x000e6a0000000200 */
[C---:B------:R-:W-:Y:S06]  /*143c0*/  HMMA.16816.F32.BF16 R44, R80.reuse, R18, R44 ;  /* 0x00000012502c723c */ /* 0x040fec000004182c */
[C---:B------:R-:W-:Y:S01]  /*143d0*/  HMMA.16816.F32.BF16 R48, R80.reuse, R16, R48 ;  /* 0x000000105030723c */ /* 0x040fe20000041830 */
[----:B------:R-:W1:Y:S05]  /*143e0*/  LDSM.16.M88.4 R16, [R194+0x4000] ;  /* 0x00400000c210783b */ /* 0x000e6a0000000200 */
[C---:B----4-:R-:W-:Y:S06]  /*143f0*/  HMMA.16816.F32.BF16 R32, R80.reuse, R4, R32 ;  /* 0x000000045020723c */ /* 0x050fec0000041820 */
[C---:B------:R-:W-:Y:S01]  /*14400*/  HMMA.16816.F32.BF16 R28, R80.reuse, R6, R28 ;  /* 0x00000006501c723c */ /* 0x040fe2000004181c */
[----:B------:R-:W4:Y:S05]  /*14410*/  LDSM.16.M88.4 R4, [R194+0x5000] ;  /* 0x00500000c204783b */ /* 0x000f2a0000000200 */
        /* <DEDUP_REMOVED lines=9> */
[----:B------:R-:W2:Y:S05]  /*144b0*/  LDSM.16.M88.4 R76, [R191+0xa000] ;  /* 0x00a00000bf4c783b */ /* 0x000eaa0000000200 */
        /* <DEDUP_REMOVED lines=10> */
[C---:B------:R-:W-:Y:S06]  /*14560*/  HMMA.16816.F32.BF16 R44, R88.reuse, R18, R44 ;  /* 0x00000012582c723c */ /* 0x040fec000004182c */
[C---:B------:R-:W-:Y:S01]  /*14570*/  HMMA.16816.F32.BF16 R48, R88.reuse, R16, R48 ;  /* 0x000000105830723c */ /* 0x040fe20000041830 */
[----:B------:R-:W-:Y:S05]  /*14580*/  LDSM.16.M88.4 R16, [R187+0x4800] ;  /* 0x00480000bb10783b */ /* 0x000fea0000000200 */
[C---:B----4-:R-:W-:Y:S06]  /*14590*/  HMMA.16816.F32.BF16 R32, R88.reuse, R4, R32 ;  /* 0x000000045820723c */ /* 0x050fec0000041820 */
[C---:B------:R-:W-:Y:S01]  /*145a0*/  HMMA.16816.F32.BF16 R28, R88.reuse, R6, R28 ;  /* 0x00000006581c723c */ /* 0x040fe2000004181c */
[----:B------:R-:W1:Y:S05]  /*145b0*/  LDSM.16.M88.4 R4, [R192+0x4000] ;  /* 0x00400000c004783b */ /* 0x000e6a0000000200 */
[C---:B------:R-:W-:Y:S06]  /*145c0*/  HMMA.16816.F32.BF16 R24, R88.reuse, R92, R24 ;  /* 0x0000005c5818723c */ /* 0x040fec0000041818 */
[----:B------:R-:W-:Y:S06]  /*145d0*/  HMMA.16816.F32.BF16 R84, R88, R94, R84 ;  /* 0x0000005e5854723c */ /* 0x000fec0000041854 */
[C---:B--2---:R-:W-:Y:S06]  /*145e0*/  HMMA.16816.F32.BF16 R40, R80.reuse, R72, R40 ;  /* 0x000000485028723c */ /* 0x044fec0000041828 */
[----:B------:R-:W-:Y:S01]  /*145f0*/  HMMA.16816.F32.BF16 R72, R80, R74, R36 ;  /* 0x0000004a5048723c */ /* 0x000fe20000041824 */
[----:B------:R-:W2:Y:S01]  /*14600*/  LDSM.16.M88.4 R36, [R187+0x5800] ;  /* 0x00580000bb24783b */ /* 0x000ea20000000200 */
[----:B------:R-:W-:-:S04]  /*14610*/  DEPBAR.LE SB0, 0x0 ;  /* 0x000080000000791a */ /* 0x000fc80000000000 */
[C---:B------:R-:W-:Y:S06]  /*14620*/  HMMA.16816.F32.BF16 R44, R80.reuse, R78, R44 ;  /* 0x0000004e502c723c */ /* 0x040fec000004182c */
[C---:B------:R-:W-:Y:S06]  /*14630*/  HMMA.16816.F32.BF16 R48, R80.reuse, R76, R48 ;  /* 0x0000004c5030723c */ /* 0x040fec0000041830 */
[C---:B---3--:R-:W-:Y:S06]  /*14640*/  HMMA.16816.F32.BF16 R32, R80.reuse, R64, R32 ;  /* 0x000000405020723c */ /* 0x048fec0000041820 */
[C---:B------:R-:W-:Y:S06]  /*14650*/  HMMA.16816.F32.BF16 R24, R80.reuse, R60, R24 ;  /* 0x0000003c5018723c */ /* 0x040fec0000041818 */
[C---:B------:R-:W-:Y:S06]  /*14660*/  HMMA.16816.F32.BF16 R28, R80.reuse, R66, R28 ;  /* 0x00000042501c723c */ /* 0x040fec000004181c */
[----:B------:R-:W-:Y:S06]  /*14670*/  HMMA.16816.F32.BF16 R84, R80, R62, R84 ;  /* 0x0000003e5054723c */ /* 0x000fec0000041854 */
[C---:B-1----:R-:W-:Y:S06]  /*14680*/  HMMA.16816.F32.BF16 R44, R4.reuse, R22, R44 ;  /* 0x00000016042c723c */ /* 0x042fec000004182c */
[C---:B------:R-:W-:Y:S06]  /*14690*/  HMMA.16816.F32.BF16 R48, R4.reuse, R20, R48 ;  /* 0x000000140430723c */ /* 0x040fec0000041830 */
[C---:B------:R-:W-:Y:S06]  /*146a0*/  HMMA.16816.F32.BF16 R32, R4.reuse, R8, R32 ;  /* 0x000000080420723c */ /* 0x040fec0000041820 */
[----:B--2---:R-:W-:Y:S01]  /*146b0*/  HMMA.16816.F32.BF16 R24, R4, R36, R24 ;  /* 0x000000240418723c */ /* 0x004fe20000041818 */
[----:B------:R-:W-:-:S05]  /*146c0*/  IADD3 R9, R69, R68, -R212 ;  /* 0x0000004445097210 */ /* 0x000fca0007ffe8d4 */
[----:B------:R-:W-:Y:S01]  /*146d0*/  IMAD.IADD R2, R0, 0x1, R9 ;  /* 0x0000000100027824 */ /* 0x000fe200078e0209 */
[C---:B------:R-:W-:Y:S01]  /*146e0*/  HMMA.16816.F32.BF16 R40, R4.reuse, R16, R40 ;  /* 0x000000100428723c */ /* 0x040fe20000041828 */
[C---:B------:R-:W-:Y:S02]  /*146f0*/  VIADD R37, R53.reuse, 0x8 ;  /* 0x0000000835257836 */ /* 0x040fe40000000000 */
[----:B------:R-:W-:Y:S01]  /*14700*/  VIADD R9, R53, 0x1 ;  /* 0x0000000135097836 */ /* 0x000fe20000000000 */
[C---:B------:R-:W-:Y:S02]  /*14710*/  VIMNMX R0, R2.reuse, R69, PT ;  /* 0x0000004502007248 */ /* 0x040fe40003fe0100 */
[----:B------:R-:W-:Y:S01]  /*14720*/  HMMA.16816.F32.BF16 R72, R4, R18, R72 ;  /* 0x000000120448723c */ /* 0x000fe20000041848 */
[----:B------:R-:W-:Y:S01]  /*14730*/  VIADDMNMX R2, R2, 0x8, R69, PT ;  /* 0x0000000802027846 */ /* 0x000fe20003800145 */
[----:B------:R-:W-:Y:S01]  /*14740*/  BAR.SYNC.DEFER_BLOCKING 0x0 ;  /* 0x0000000000007b1d */ /* 0x000fe20000010000 */
[----:B------:R-:W-:-:S02]  /*14750*/  ISETP.GE.AND P5, PT, R37, R0, PT ;  /* 0x000000002500720c */ /* 0x000fc40003fa6270 */
[----:B------:R-:W-:Y:S01]  /*14760*/  ISETP.GE.AND P2, PT, R37, R2, PT ;  /* 0x000000022500720c */ /* 0x000fe20003f46270 */
[C---:B------:R-:W-:Y:S01]  /*14770*/  HMMA.16816.F32.BF16 R28, R4.reuse, R10, R28 ;  /* 0x0000000a041c723c */ /* 0x040fe2000004181c */
[----:B------:R-:W-:Y:S02]  /*14780*/  I2FP.F32.S32 R37, R37 ;  /* 0x0000002500257245 */ /* 0x000fe40000201400 */
[----:B------:R-:W-:Y:S02]  /*14790*/  I2FP.F32.S32 R8, R9 ;  /* 0x0000000900087245 */ /* 0x000fe40000201400 */
[----:B------:R-:W-:Y:S01]  /*147a0*/  ISETP.GE.AND P1, PT, R9, R0, PT ;  /* 0x000000000900720c */ /* 0x000fe20003f26270 */
[----:B------:R-:W-:Y:S01]  /*147b0*/  HMMA.16816.F32.BF16 R84, R4, R38, R84 ;  /* 0x000000260454723c */ /* 0x000fe20000041854 */
[CC--:B------:R-:W-:Y:S01]  /*147c0*/  FFMA.FTZ R44, R3.reuse, R37.reuse, R44 ;  /* 0x00000025032c7223 */ /* 0x0c0fe2000001002c */
[C---:B------:R-:W-:Y:S01]  /*147d0*/  FFMA.FTZ R49, R3.reuse, R8, R49 ;  /* 0x0000000803317223 */ /* 0x040fe20000010031 */
[----:B------:R-:W-:Y:S01]  /*147e0*/  FFMA.FTZ R37, R3, R37, R46 ;  /* 0x0000002503257223 */ /* 0x000fe2000001002e */
[----:B------:R-:W-:Y:S01]  /*147f0*/  VIADD R11, R53, 0x10 ;  /* 0x00000010350b7836 */ /* 0x000fe20000000000 */
[----:B------:R-:W-:Y:S01]  /*14800*/  ISETP.GE.AND P3, PT, R9, R2, PT ;  /* 0x000000020900720c */ /* 0x000fe20003f66270 */
[----:B------:R-:W-:Y:S01]  /*14810*/  VIADD R9, R53, 0x11 ;  /* 0x0000001135097836 */ /* 0x000fe20000000000 */
[----:B------:R-:W-:Y:S01]  /*14820*/  FSEL R49, R49, -INF , !P1 ;  /* 0xff80000031317808 */ /* 0x000fe20004800000 */
[----:B------:R-:W-:Y:S01]  /*14830*/  VIADD R5, R53, 0x9 ;  /* 0x0000000935057836 */ /* 0x000fe20000000000 */
[----:B------:R-:W-:Y:S01]  /*14840*/  FSEL R37, R37, -INF , !P2 ;  /* 0xff80000025257808 */ /* 0x000fe20005000000 */
[----:B------:R-:W-:Y:S01]  /*14850*/  VIADD R7, R53, 0x18 ;  /* 0x0000001835077836 */ /* 0x000fe20000000000 */
[----:B------:R-:W-:Y:S01]  /*14860*/  ISETP.GE.AND P4, PT, R11, R0, PT ;  /* 0x000000000b00720c */ /* 0x000fe20003f86270 */
[----:B------:R-:W-:Y:S01]  /*14870*/  FFMA.FTZ R39, R3, R8, R51 ;  /* 0x0000000803277223 */ /* 0x000fe20000010033 */
[----:B------:R-:W-:Y:S01]  /*14880*/  I2FP.F32.S32 R4, R5 ;  /* 0x0000000500047245 */ /* 0x000fe20000201400 */
[----:B------:R-:W-:Y:S01]  /*14890*/  VIADD R51, R53, 0x20 ;  /* 0x0000002035337836 */ /* 0x000fe20000000000 */
[----:B------:R-:W-:-:S02]  /*148a0*/  ISETP.GE.AND P0, PT, R5, R0, PT ;  /* 0x000000000500720c */ /* 0x000fc40003f06270 */
[----:B------:R-:W-:Y:S01]  /*148b0*/  ISETP.GE.AND P6, PT, R5, R2, PT ;  /* 0x000000020500720c */ /* 0x000fe20003fc6270 */
[----:B------:R-:W-:Y:S01]  /*148c0*/  FFMA.FTZ R45, R3, R4, R45 ;  /* 0x00000004032d7223 */ /* 0x000fe2000001002d */
[----:B------:R-:W-:Y:S01]  /*148d0*/  VIADD R5, R53, 0x19 ;  /* 0x0000001935057836 */ /* 0x000fe20000000000 */
[----:B------:R-:W-:Y:S01]  /*148e0*/  ISETP.GE.AND P1, PT, R11, R2, PT ;  /* 0x000000020b00720c */ /* 0x000fe20003f26270 */
[----:B------:R-:W-:Y:S01]  /*148f0*/  FFMA.FTZ R23, R3, R4, R47 ;  /* 0x0000000403177223 */ /* 0x000fe2000001002f */
[----:B------:R-:W-:Y:S02]  /*14900*/  ISETP.GE.AND P2, PT, R7, R0, PT ;  /* 0x000000000700720c */ /* 0x000fe40003f46270 */
[----:B------:R-:W-:Y:S02]  /*14910*/  FSEL R45, R45, -INF , !P0 ;  /* 0xff8000002d2d7808 */ /* 0x000fe40004000000 */
[----:B------:R-:W-:Y:S02]  /*14920*/  ISETP.GE.AND P0, PT, R7, R2, PT ;  /* 0x000000020700720c */ /* 0x000fe40003f06270 */
[----:B------:R-:W-:-:S02]  /*14930*/  I2FP.F32.S32 R11, R11 ;  /* 0x0000000b000b7245 */ /* 0x000fc40000201400 */
[----:B------:R-:W-:Y:S02]  /*14940*/  I2FP.F32.S32 R7, R7 ;  /* 0x0000000700077245 */ /* 0x000fe40000201400 */
[----:B------:R-:W-:Y:S01]  /*14950*/  I2FP.F32.S32 R6, R9 ;  /* 0x0000000900067245 */ /* 0x000fe20000201400 */
[C---:B------:R-:W-:Y:S01]  /*14960*/  FFMA.FTZ R19, R3.reuse, R11, R40 ;  /* 0x0000000b03137223 */ /* 0x040fe20000010028 */
[----:B------:R-:W-:Y:S01]  /*14970*/  I2FP.F32.S32 R4, R5 ;  /* 0x0000000500047245 */ /* 0x000fe20000201400 */
[-C--:B------:R-:W-:Y:S01]  /*14980*/  FFMA.FTZ R17, R3, R7.reuse, R72 ;  /* 0x0000000703117223 */ /* 0x080fe20000010048 */
[----:B------:R-:W-:Y:S01]  /*14990*/  FSEL R39, R39, -INF , !P3 ;  /* 0xff80000027277808 */ /* 0x000fe20005800000 */
[C---:B------:R-:W-:Y:S01]  /*149a0*/  FFMA.FTZ R21, R3.reuse, R6, R41 ;  /* 0x0000000603157223 */ /* 0x040fe20000010029 */
[----:B------:R-:W-:Y:S01]  /*149b0*/  FSEL R47, R44, -INF , !P5 ;  /* 0xff8000002c2f7808 */ /* 0x000fe20006800000 */
[----:B------:R-:W-:Y:S01]  /*149c0*/  FFMA.FTZ R7, R3, R7, R74 ;  /* 0x0000000703077223 */ /* 0x000fe2000001004a */
[----:B------:R-:W-:Y:S01]  /*149d0*/  ISETP.GE.AND P3, PT, R9, R0, PT ;  /* 0x000000000900720c */ /* 0x000fe20003f66270 */
[----:B------:R-:W-:Y:S01]  /*149e0*/  FFMA.FTZ R15, R3, R4, R73 ;  /* 0x00000004030f7223 */ /* 0x000fe20000010049 */
[----:B------:R-:W-:Y:S01]  /*149f0*/  ISETP.GE.AND P5, PT, R9, R2, PT ;  /* 0x000000020900720c */ /* 0x000fe20003fa6270 */
[----:B------:R-:W-:Y:S01]  /*14a00*/  FFMA.FTZ R9, R3, R6, R43 ;  /* 0x0000000603097223 */ /* 0x000fe2000001002b */
[----:B------:R-:W-:Y:S01]  /*14a10*/  FSEL R23, R23, -INF , !P6 ;  /* 0xff80000017177808 */ /* 0x000fe20007000000 */
[----:B------:R-:W-:Y:S01]  /*14a20*/  VIADD R41, R53, 0x28 ;  /* 0x0000002835297836 */ /* 0x000fe20000000000 */
[----:B------:R-:W-:Y:S01]  /*14a30*/  ISETP.GE.AND P6, PT, R5, R0, PT ;  /* 0x000000000500720c */ /* 0x000fe20003fc6270 */
[----:B------:R-:W-:Y:S01]  /*14a40*/  VIADD R43, R53, 0x21 ;  /* 0x00000021352b7836 */ /* 0x000fe20000000000 */
[----:B------:R-:W-:Y:S01]  /*14a50*/  FSEL R19, R19, -INF , !P4 ;  /* 0xff80000013137808 */ /* 0x000fe20006000000 */
[----:B------:R-:W-:Y:S01]  /*14a60*/  FFMA.FTZ R11, R3, R11, R42 ;  /* 0x0000000b030b7223 */ /* 0x000fe2000001002a */
[----:B------:R-:W-:Y:S01]  /*14a70*/  ISETP.GE.AND P4, PT, R5, R2, PT ;  /* 0x000000020500720c */ /* 0x000fe20003f86270 */
[----:B------:R-:W-:Y:S01]  /*14a80*/  FFMA.FTZ R5, R3, R4, R75 ;  /* 0x0000000403057223 */ /* 0x000fe2000001004b */
[----:B------:R-:W-:-:S02]  /*14a90*/  FSEL R7, R7, -INF , !P0 ;  /* 0xff80000007077808 */ /* 0x000fc40004000000 */
[----:B------:R-:W-:Y:S02]  /*14aa0*/  FSEL R15, R15, -INF , !P6 ;  /* 0xff8000000f0f7808 */ /* 0x000fe40007000000 */
[C---:B------:R-:W-:Y:S02]  /*14ab0*/  ISETP.GE.AND P0, PT, R41.reuse, R0, PT ;  /* 0x000000002900720c */ /* 0x040fe40003f06270 */
[----:B------:R-:W-:Y:S02]  /*14ac0*/  ISETP.GE.AND P6, PT, R41, R2, PT ;  /* 0x000000022900720c */ /* 0x000fe40003fc6270 */
[----:B------:R-:W-:Y:S02]  /*14ad0*/  I2FP.F32.S32 R4, R43 ;  /* 0x0000002b00047245 */ /* 0x000fe40000201400 */
[----:B------:R-:W-:Y:S02]  /*14ae0*/  I2FP.F32.S32 R41, R41 ;  /* 0x0000002900297245 */ /* 0x000fe40000201400 */
[----:B------:R-:W-:Y:S01]  /*14af0*/  FSEL R11, R11, -INF , !P1 ;  /* 0xff8000000b0b7808 */ /* 0x000fe20004800000 */
[----:B------:R-:W-:Y:S01]  /*14b00*/  FFMA.FTZ R33, R3, R4, R33 ;  /* 0x0000000403217223 */ /* 0x000fe20000010021 */
[----:B------:R-:W-:Y:S01]  /*14b10*/  FSEL R21, R21, -INF , !P3 ;  /* 0xff80000015157808 */ /* 0x000fe20005800000 */
[-C--:B------:R-:W-:Y:S01]  /*14b20*/  FFMA.FTZ R28, R3, R41.reuse, R28 ;  /* 0x00000029031c7223 */ /* 0x080fe2000001001c */
[----:B------:R-:W-:Y:S01]  /*14b30*/  FSEL R9, R9, -INF , !P5 ;  /* 0xff80000009097808 */ /* 0x000fe20006800000 */
[----:B------:R-:W-:Y:S01]  /*14b40*/  FFMA.FTZ R30, R3, R41, R30 ;  /* 0x00000029031e7223 */ /* 0x000fe2000001001e */
[----:B------:R-:W-:Y:S01]  /*14b50*/  FSEL R17, R17, -INF , !P2 ;  /* 0xff80000011117808 */ /* 0x000fe20005000000 */
[----:B------:R-:W-:Y:S01]  /*14b60*/  VIADD R41, R53, 0x31 ;  /* 0x0000003135297836 */ /* 0x000fe20000000000 */
[----:B------:R-:W-:Y:S01]  /*14b70*/  ISETP.GE.AND P1, PT, R51, R0, PT ;  /* 0x000000003300720c */ /* 0x000fe20003f26270 */
[----:B------:R-:W-:Y:S01]  /*14b80*/  FFMA.FTZ R35, R3, R4, R35 ;  /* 0x0000000403237223 */ /* 0x000fe20000010023 */
[----:B------:R-:W-:-:S02]  /*14b90*/  ISETP.GE.AND P3, PT, R51, R2, PT ;  /* 0x000000023300720c */ /* 0x000fc40003f66270 */
[----:B------:R-:W-:Y:S01]  /*14ba0*/  I2FP.F32.S32 R6, R51 ;  /* 0x0000003300067245 */ /* 0x000fe20000201400 */
[----:B------:R-:W-:Y:S01]  /*14bb0*/  VIADD R51, R53, 0x29 ;  /* 0x0000002935337836 */ /* 0x000fe20000000000 */
[C---:B------:R-:W-:Y:S02]  /*14bc0*/  ISETP.GE.AND P5, PT, R43.reuse, R0, PT ;  /* 0x000000002b00720c */ /* 0x040fe40003fa6270 */
[----:B------:R-:W-:Y:S01]  /*14bd0*/  ISETP.GE.AND P2, PT, R43, R2, PT ;  /* 0x000000022b00720c */ /* 0x000fe20003f46270 */
[----:B------:R-:W-:Y:S02]  /*14be0*/  VIADD R43, R53, 0x30 ;  /* 0x00000030352b7836 */ /* 0x000fe40000000000 */
[CC--:B------:R-:W-:Y:S01]  /*14bf0*/  FFMA.FTZ R32, R3.reuse, R6.reuse, R32 ;  /* 0x0000000603207223 */ /* 0x0c0fe20000010020 */
[----:B------:R-:W-:Y:S01]  /*14c00*/  FFMA.FTZ R34, R3, R6, R34 ;  /* 0x0000000603227223 */ /* 0x000fe20000010022 */
[----:B------:R-:W-:Y:S02]  /*14c10*/  FSEL R229, R33, -INF , !P5 ;  /* 0xff80000021e57808 */ /* 0x000fe40006800000 */
[----:B------:R-:W-:-:S02]  /*14c20*/  I2FP.F32.S32 R6, R51 ;  /* 0x0000003300067245 */ /* 0x000fc40000201400 */
[----:B------:R-:W-:Y:S02]  /*14c30*/  I2FP.F32.S32 R33, R43 ;  /* 0x0000002b00217245 */ /* 0x000fe40000201400 */
[----:B------:R-:W-:Y:S01]  /*14c40*/  I2FP.F32.S32 R4, R41 ;  /* 0x0000002900047245 */ /* 0x000fe20000201400 */
[C---:B------:R-:W-:Y:S01]  /*14c50*/  FFMA.FTZ R31, R3.reuse, R6, R31 ;  /* 0x00000006031f7223 */ /* 0x040fe2000001001f */
[----:B------:R-:W-:Y:S01]  /*14c60*/  FSEL R159, R32, -INF , !P1 ;  /* 0xff800000209f7808 */ /* 0x000fe20004800000 */
[CC--:B------:R-:W-:Y:S01]  /*14c70*/  FFMA.FTZ R24, R3.reuse, R33.reuse, R24 ;  /* 0x0000002103187223 */ /* 0x0c0fe20000010018 */
[----:B------:R-:W-:Y:S01]  /*14c80*/  FSEL R163, R34, -INF , !P3 ;  /* 0xff80000022a37808 */ /* 0x000fe20005800000 */
[----:B------:R-:W-:Y:S01]  /*14c90*/  FFMA.FTZ R173, R3, R4, R27 ;  /* 0x0000000403ad7223 */ /* 0x000fe2000001001b */
[----:B------:R-:W-:Y:S01]  /*14ca0*/  ISETP.GE.AND P1, PT, R51, R2, PT ;  /* 0x000000023300720c */ /* 0x000fe20003f26270 */
[----:B------:R-:W-:Y:S01]  /*14cb0*/  VIADD R27, R53, 0x38 ;  /* 0x00000038351b7836 */ /* 0x000fe20000000000 */
[----:B------:R-:W-:Y:S01]  /*14cc0*/  ISETP.GE.AND P3, PT, R43, R0, PT ;  /* 0x000000002b00720c */ /* 0x000fe20003f66270 */
[----:B------:R-:W-:Y:S01]  /*14cd0*/  FFMA.FTZ R29, R3, R6, R29 ;  /* 0x00000006031d7223 */ /* 0x000fe2000001001d */
[----:B------:R-:W-:Y:S01]  /*14ce0*/  FSEL R175, R31, -INF , !P1 ;  /* 0xff8000001faf7808 */ /* 0x000fe20004800000 */
[C---:B------:R-:W-:Y:S01]  /*14cf0*/  FFMA.FTZ R219, R3.reuse, R4, R25 ;  /* 0x0000000403db7223 */ /* 0x040fe20000010019 */
[----:B------:R-:W-:Y:S01]  /*14d00*/  FSEL R221, R24, -INF , !P3 ;  /* 0xff80000018dd7808 */ /* 0x000fe20005800000 */
[----:B------:R-:W-:Y:S01]  /*14d10*/  FFMA.FTZ R26, R3, R33, R26 ;  /* 0x00000021031a7223 */ /* 0x000fe2000001001a */
[----:B------:R-:W-:-:S02]  /*14d20*/  ISETP.GE.AND P1, PT, R27, R0, PT ;  /* 0x000000001b00720c */ /* 0x000fc40003f26270 */
[----:B------:R-:W-:Y:S02]  /*14d30*/  ISETP.GE.AND P3, PT, R27, R2, PT ;  /* 0x000000021b00720c */ /* 0x000fe40003f66270 */
[----:B------:R-:W-:Y:S02]  /*14d40*/  I2FP.F32.S32 R27, R27 ;  /* 0x0000001b001b7245 */ /* 0x000fe40000201400 */
[----:B------:R-:W-:Y:S02]  /*14d50*/  FSEL R5, R5, -INF , !P4 ;  /* 0xff80000005057808 */ /* 0x000fe40006000000 */
[----:B------:R-:W-:Y:S01]  /*14d60*/  ISETP.GE.AND P4, PT, R51, R0, PT ;  /* 0x000000003300720c */ /* 0x000fe20003f86270 */
[CC--:B------:R-:W-:Y:S01]  /*14d70*/  FFMA.FTZ R84, R3.reuse, R27.reuse, R84 ;  /* 0x0000001b03547223 */ /* 0x0c0fe20000010054 */
[----:B------:R-:W-:Y:S01]  /*14d80*/  FSEL R223, R30, -INF , !P6 ;  /* 0xff8000001edf7808 */ /* 0x000fe20007000000 */
[----:B------:R-:W-:Y:S01]  /*14d90*/  FFMA.FTZ R86, R3, R27, R86 ;  /* 0x0000001b03567223 */ /* 0x000fe20000010056 */
[----:B------:R-:W-:-:S02]  /*14da0*/  FSEL R227, R29, -INF , !P4 ;  /* 0xff8000001de37808 */ /* 0x000fc40006000000 */
[----:B------:R-:W-:Y:S02]  /*14db0*/  I2FP.F32.S32 R25, R53 ;  /* 0x0000003500197245 */ /* 0x000fe40000201400 */
[C---:B------:R-:W-:Y:S02]  /*14dc0*/  ISETP.GE.AND P6, PT, R53.reuse, R0, PT ;  /* 0x000000003500720c */ /* 0x040fe40003fc6270 */
[C---:B------:R-:W-:Y:S01]  /*14dd0*/  ISETP.GE.AND P4, PT, R53.reuse, R2, PT ;  /* 0x000000023500720c */ /* 0x040fe20003f86270 */
[----:B------:R-:W-:Y:S01]  /*14de0*/  VIADD R53, R53, 0x39 ;  /* 0x0000003935357836 */ /* 0x000fe20000000000 */
[----:B------:R-:W-:Y:S01]  /*14df0*/  FSEL R179, R84, -INF , !P1 ;  /* 0xff80000054b37808 */ /* 0x000fe20004800000 */
[CC--:B------:R-:W-:Y:S01]  /*14e00*/  FFMA.FTZ R27, R3.reuse, R25.reuse, R48 ;  /* 0x00000019031b7223 */ /* 0x0c0fe20000010030 */
[----:B------:R-:W-:Y:S01]  /*14e10*/  ISETP.GE.AND P1, PT, R134, 0x2, PT ;  /* 0x000000028600780c */ /* 0x000fe20003f26270 */
[----:B------:R-:W-:Y:S01]  /*14e20*/  FFMA.FTZ R25, R3, R25, R50 ;  /* 0x0000001903197223 */ /* 0x000fe20000010032 */
[----:B------:R-:W-:-:S02]  /*14e30*/  FSEL R225, R35, -INF , !P2 ;  /* 0xff80000023e17808 */ /* 0x000fc40005000000 */
[----:B------:R-:W-:Y:S02]  /*14e40*/  FSEL R161, R28, -INF , !P0 ;  /* 0xff8000001ca17808 */ /* 0x000fe40004000000 */
[----:B------:R-:W-:Y:S02]  /*14e50*/  I2FP.F32.S32 R4, R53 ;  /* 0x0000003500047245 */ /* 0x000fe40000201400 */
[----:B------:R-:W-:Y:S02]  /*14e60*/  ISETP.GE.AND P5, PT, R43, R2, PT ;  /* 0x000000022b00720c */ /* 0x000fe40003fa6270 */
[----:B------:R-:W-:Y:S01]  /*14e70*/  ISETP.GE.AND P2, PT, R41, R0, PT ;  /* 0x000000002900720c */ /* 0x000fe20003f46270 */
[----:B------:R-:W-:Y:S01]  /*14e80*/  FFMA.FTZ R85, R3, R4, R85 ;  /* 0x0000000403557223 */ /* 0x000fe20000010055 */
[----:B------:R-:W-:Y:S01]  /*14e90*/  ISETP.GE.AND P0, PT, R41, R2, PT ;  /* 0x000000022900720c */ /* 0x000fe20003f06270 */
[----:B------:R-:W-:Y:S01]  /*14ea0*/  FFMA.FTZ R87, R3, R4, R87 ;  /* 0x0000000403577223 */ /* 0x000fe20000010057 */
[----:B------:R-:W-:-:S02]  /*14eb0*/  FSEL R177, R26, -INF , !P5 ;  /* 0xff8000001ab17808 */ /* 0x000fc40006800000 */
[----:B------:R-:W-:Y:S02]  /*14ec0*/  FSEL R219, R219, -INF , !P2 ;  /* 0xff800000dbdb7808 */ /* 0x000fe40005000000 */
[----:B------:R-:W-:Y:S02]  /*14ed0*/  FSEL R173, R173, -INF , !P0 ;  /* 0xff800000adad7808 */ /* 0x000fe40004000000 */
[C---:B------:R-:W-:Y:S02]  /*14ee0*/  ISETP.GE.AND P5, PT, R53.reuse, R0, PT ;  /* 0x000000003500720c */ /* 0x040fe40003fa6270 */
[----:B------:R-:W-:Y:S02]  /*14ef0*/  ISETP.GE.AND P2, PT, R53, R2, PT ;  /* 0x000000023500720c */ /* 0x000fe40003f46270 */
[----:B------:R-:W-:Y:S02]  /*14f00*/  ISETP.NE.U32.AND P0, PT, R214, RZ, PT ;  /* 0x000000ffd600720c */ /* 0x000fe40003f05070 */
[----:B------:R-:W-:-:S02]  /*14f10*/  FSEL R171, R86, -INF , !P3 ;  /* 0xff80000056ab7808 */ /* 0x000fc40005800000 */
[----:B------:R-:W-:Y:S02]  /*14f20*/  ISETP.NE.AND.EX P0, PT, R215, RZ, PT, P0 ;  /* 0x000000ffd700720c */ /* 0x000fe40003f05300 */
[----:B------:R-:W-:Y:S02]  /*14f30*/  FSEL R27, R27, -INF , !P6 ;  /* 0xff8000001b1b7808 */ /* 0x000fe40007000000 */
[----:B------:R-:W-:Y:S02]  /*14f40*/  FSEL R25, R25, -INF , !P4 ;  /* 0xff80000019197808 */ /* 0x000fe40006000000 */
[----:B------:R-:W-:Y:S02]  /*14f50*/  FSEL R174, R85, -INF , !P5 ;  /* 0xff80000055ae7808 */ /* 0x000fe40006800000 */
[----:B------:R-:W-:Y:S01]  /*14f60*/  FSEL R167, R87, -INF , !P2 ;  /* 0xff80000057a77808 */ /* 0x000fe20005000000 */
[----:B------:R-:W-:Y:S06]  /*14f70*/  @!P1 BRA `(.L_x_2984) ;  /* 0x0000000800789947 */ /* 0x000fec0003800000 */
[----:B------:R-:W-:Y:S04]  /*14f80*/  BSSY B0, `(.L_x_2985) ;  /* 0x0000041000007945 */ /* 0x000fe80003800000 */
[----:B------:R-:W-:Y:S05]  /*14f90*/  @!P0 BRA `(.L_x_2986) ;  /* 0x0000000000f08947 */ /* 0x000fea0003800000 */
[----:B------:R-:W2:Y:S01]  /*14fa0*/  LD.E R31, desc[UR6][R12.64+0x170] ;  /* 0x000170060c1f7980 */ /* 0x000ea2000c101900 */
[C---:B------:R-:W-:Y:S02]  /*14fb0*/  IADD3 R16, R14.reuse, -0x40, RZ ;  /* 0xffffffc00e107810 */ /* 0x040fe40007ffe0ff */
[----:B------:R-:W-:Y:S01]  /*14fc0*/  IABS R6, R14 ;  /* 0x0000000e00067213 */ /* 0x000fe20000000000 */
[----:B------:R-:W3:Y:S01]  /*14fd0*/  LD.E.64 R40, desc[UR6][R12.64+0x20] ;  /* 0x000020060c287980 */ /* 0x000ee2000c101b00 */
[----:B------:R-:W-:Y:S02]  /*14fe0*/  IABS R4, R16 ;  /* 0x0000001000047213 */ /* 0x000fe40000000000 */
[-C--:B--2---:R-:W-:Y:S02]  /*14ff0*/  IABS R8, R31.reuse ;  /* 0x0000001f00087213 */ /* 0x084fe40000000000 */
[-C--:B------:R-:W-:Y:S02]  /*15000*/  IABS R29, R31.reuse ;  /* 0x0000001f001d7213 */ /* 0x080fe40000000000 */
[----:B------:R-:W1:Y:S01]  /*15010*/  I2F.RP R10, R8 ;  /* 0x00000008000a7306 */ /* 0x000e620000209400 */
[----:B------:R-:W-:-:S02]  /*15020*/  LOP3.LUT R14, R14, R31, RZ, 0x3c, !PT ;  /* 0x0000001f0e0e7212 */ /* 0x000fc400078e3cff */
[----:B------:R-:W-:Y:S02]  /*15030*/  IADD3 R29, RZ, -R29, RZ ;  /* 0x8000001dff1d7210 */ /* 0x000fe40007ffe0ff */
[----:B------:R-:W-:Y:S02]  /*15040*/  LOP3.LUT R16, R16, R31, RZ, 0x3c, !PT ;  /* 0x0000001f10107212 */ /* 0x000fe400078e3cff */
        /* <DEDUP_REMOVED lines=37> */
[-C--:B--2---:R-:W-:Y:S02]  /*152a0*/  IMAD R6, R35, R8.reuse, RZ ;  /* 0x0000000823067224 */ /* 0x084fe400078e02ff */
[----:B------:R-:W-:-:S04]  /*152b0*/  IMAD.WIDE.U32 R32, R34, R8, RZ ;  /* 0x0000000822207225 */ /* 0x000fc800078e00ff */
[----:B------:R-:W-:-:S04]  /*152c0*/  IMAD R6, R34, R31, R6 ;  /* 0x0000001f22067224 */ /* 0x000fc800078e0206 */
[----:B------:R-:W-:Y:S01]  /*152d0*/  IMAD.IADD R33, R33, 0x1, R6 ;  /* 0x0000000121217824 */ /* 0x000fe200078e0206 */
[----:B----4-:R-:W-:-:S04]  /*152e0*/  IADD3 R29, -R29, R4, RZ ;  /* 0x000000041d1d7210 */ /* 0x010fc80007ffe1ff */
[----:B------:R-:W-:Y:S01]  /*152f0*/  SHF.R.S32.HI R4, RZ, 0x1f, R29 ;  /* 0x0000001fff047819 */ /* 0x000fe2000001141d */
[----:B---3--:R-:W-:Y:S02]  /*15300*/  IMAD R31, R41, R29, RZ ;  /* 0x0000001d291f7224 */ /* 0x008fe400078e02ff */
[----:B------:R-:W-:-:S04]  /*15310*/  IMAD.WIDE.U32 R32, R29, R40, R32 ;  /* 0x000000281d207225 */ /* 0x000fc800078e0020 */
[----:B------:R-:W-:Y:S02]  /*15320*/  IMAD R4, R40, R4, R31 ;  /* 0x0000000428047224 */ /* 0x000fe400078e021f */
[----:B------:R-:W-:-:S03]  /*15330*/  IMAD.MOV.U32 R29, RZ, RZ, R32 ;  /* 0x000000ffff1d7224 */ /* 0x000fc600078e0020 */
[----:B------:R-:W-:Y:S01]  /*15340*/  IADD3 R4, R33, R4, RZ ;  /* 0x0000000421047210 */ /* 0x000fe20007ffe0ff */
[----:B------:R-:W-:Y:S05]  /*15350*/  BRA `(.L_x_2987) ;  /* 0x00000000000c7947 */ /* 0x000fea0003800000 */
.L_x_2986:
[----:B------:R-:W2:Y:S02]  /*15360*/  LD.E R29, desc[UR6][R12.64+0x38] ;  /* 0x000038060c1d7980 */ /* 0x000ea4000c101900 */
[----:B--2---:R-:W-:-:S04]  /*15370*/  LEA R29, -R29, RZ, 0x6 ;  /* 0x000000ff1d1d7211 */ /* 0x004fc800078e31ff */
[----:B------:R-:W-:Y:S02]  /*15380*/  SHF.R.S32.HI R4, RZ, 0x1f, R29 ;  /* 0x0000001fff047819 */ /* 0x000fe4000001141d */
.L_x_2987:
[----:B------:R-:W-:Y:S05]  /*15390*/  BSYNC B0 ;  /* 0x0000000000007941 */ /* 0x000fea0003800000 */
.L_x_2985:
        /* <DEDUP_REMOVED lines=12> */
[----:B------:R1:W-:Y:S01]  /*15460*/  @P6 LDGSTS.E.BYPASS.LTC128B.128 [R216+0x6000], desc[UR6][R40.64] ;  /* 0x0600000028d86fae */ /* 0x0003e2000b901d46 */
[CCC-:B------:R-:W-:Y:S02]  /*15470*/  @P6 LEA.HI.X R35, R31.reuse, R207.reuse, R6.reuse, 0x1, P2 ;  /* 0x000000cf1f236211 */ /* 0x1c0fe400010f0c06 */
[C---:B------:R-:W-:Y:S01]  /*15480*/  @P5 LEA.HI.X R33, R31.reuse, R207, R6, 0x1, P3 ;  /* 0x000000cf1f215211 */ /* 0x040fe200018f0c06 */
[----:B------:R1:W-:Y:S01]  /*15490*/  @!P6 STS.128 [R216+0x6000], RZ ;  /* 0x006000ffd800e388 */ /* 0x0003e20000000c00 */
[----:B------:R-:W-:-:S02]  /*154a0*/  @P4 LEA R30, P2, R31, R206, 0x1 ;  /* 0x000000ce1f1e4211 */ /* 0x000fc400078408ff */
[C---:B------:R-:W-:Y:S01]  /*154b0*/  IADD3 R29, P3, R31.reuse, R204, RZ ;  /* 0x000000cc1f1d7210 */ /* 0x040fe20007f7e0ff */
[----:B------:R-:W-:Y:S01]  /*154c0*/  @!PT LDS RZ, [RZ] ;  /* 0x00000000fffff984 */ /* 0x000fe20000000800 */
[----:B------:R-:W-:Y:S01]  /*154d0*/  @!PT LDS RZ, [RZ] ;  /* 0x00000000fffff984 */ /* 0x000fe20000000800 */
[----:B------:R-:W-:Y:S01]  /*154e0*/  @!PT LDS RZ, [RZ] ;  /* 0x00000000fffff984 */ /* 0x000fe20000000800 */
[----:B------:R1:W-:Y:S01]  /*154f0*/  @P5 LDGSTS.E.BYPASS.LTC128B.128 [R216+0x8000], desc[UR6][R40.64+0x80] ;  /* 0x0800008028d85fae */ /* 0x0003e2000b901d46 */
[-C--:B------:R-:W-:Y:S02]  /*15500*/  @P4 LEA.HI.X R31, R31, R207.reuse, R6, 0x1, P2 ;  /* 0x000000cf1f1f4211 */ /* 0x080fe400010f0c06 */
[CC--:B------:R-:W-:Y:S01]  /*15510*/  @P6 LEA R50, P2, R29.reuse, R206.reuse, 0x1 ;  /* 0x000000ce1d326211 */ /* 0x0c0fe200078408ff */
[----:B------:R-:W-:Y:S01]  /*15520*/  IMAD.X R6, R6, 0x1, R205, P3 ;  /* 0x0000000106067824 */ /* 0x000fe200018e06cd */
[C---:B------:R-:W-:Y:S01]  /*15530*/  @P5 LEA R42, P3, R29.reuse, R206, 0x1 ;  /* 0x000000ce1d2a5211 */ /* 0x040fe200078608ff */
[----:B------:R1:W-:Y:S03]  /*15540*/  @!P5 STS.128 [R216+0x8000], RZ ;  /* 0x008000ffd800d388 */ /* 0x0003e60000000c00 */
[CCC-:B------:R-:W-:Y:S01]  /*15550*/  @P6 LEA.HI.X R51, R29.reuse, R207.reuse, R6.reuse, 0x1, P2 ;  /* 0x000000cf1d336211 */ /* 0x1c0fe200010f0c06 */
[----:B------:R-:W-:Y:S01]  /*15560*/  @!PT LDS RZ, [RZ] ;  /* 0x00000000fffff984 */ /* 0x000fe20000000800 */
[----:B------:R-:W-:Y:S01]  /*15570*/  @!PT LDS RZ, [RZ] ;  /* 0x00000000fffff984 */ /* 0x000fe20000000800 */
[----:B------:R-:W-:Y:S01]  /*15580*/  @!PT LDS RZ, [RZ] ;  /* 0x00000000fffff984 */ /* 0x000fe20000000800 */
[----:B------:R1:W-:Y:S01]  /*15590*/  @P4 LDGSTS.E.BYPASS.LTC128B.128 [R216+0xa000], desc[UR6][R40.64+0x100] ;  /* 0x0a00010028d84fae */ /* 0x0003e2000b901d46 */
[----:B------:R-:W-:-:S02]  /*155a0*/  @P5 LEA.HI.X R43, R29, R207, R6, 0x1, P3 ;  /* 0x000000cf1d2b5211 */ /* 0x000fc400018f0c06 */
[C---:B------:R-:W-:Y:S01]  /*155b0*/  @P4 LEA R28, P2, R29.reuse, R206, 0x1 ;  /* 0x000000ce1d1c4211 */ /* 0x040fe200078408ff */
[----:B------:R1:W-:Y:S01]  /*155c0*/  @!P4 STS.128 [R216+0xa000], RZ ;  /* 0x00a000ffd800c388 */ /* 0x0003e20000000c00 */
[C---:B------:R-:W-:Y:S02]  /*155d0*/  IADD3 R4, P3, R29.reuse, R204, RZ ;  /* 0x000000cc1d047210 */ /* 0x040fe40007f7e0ff */
[-C--:B------:R-:W-:Y:S01]  /*155e0*/  @P4 LEA.HI.X R29, R29, R207.reuse, R6, 0x1, P2 ;  /* 0x000000cf1d1d4211 */ /* 0x080fe200010f0c06 */
[----:B------:R-:W-:Y:S01]  /*155f0*/  @!PT LDS RZ, [RZ] ;  /* 0x00000000fffff984 */ /* 0x000fe20000000800 */
[----:B------:R-:W-:Y:S01]  /*15600*/  @!PT LDS RZ, [RZ] ;  /* 0x00000000fffff984 */ /* 0x000fe20000000800 */
[----:B------:R-:W-:Y:S01]  /*15610*/  @!PT LDS RZ, [RZ] ;  /* 0x00000000fffff984 */ /* 0x000fe20000000800 */
[----:B------:R1:W-:Y:S01]  /*15620*/  @P6 LDGSTS.E.BYPASS.LTC128B.128 [R216+0x6800], desc[UR6][R34.64] ;  /* 0x0680000022d86fae */ /* 0x0003e2000b901d46 */
[-C--:B------:R-:W-:Y:S01]  /*15630*/  @P6 LEA R58, P2, R4, R206.reuse, 0x1 ;  /* 0x000000ce043a6211 */ /* 0x080fe200078408ff */
[----:B------:R-:W-:Y:S01]  /*15640*/  IMAD.X R6, R6, 0x1, R205, P3 ;  /* 0x0000000106067824 */ /* 0x000fe200018e06cd */
[CC--:B------:R-:W-:Y:S01]  /*15650*/  @P5 LEA R52, P3, R4.reuse, R206.reuse, 0x1 ;  /* 0x000000ce04345211 */ /* 0x0c0fe200078608ff */
[----:B------:R1:W-:Y:S03]  /*15660*/  @!P6 STS.128 [R216+0x6800], RZ ;  /* 0x006800ffd800e388 */ /* 0x0003e60000000c00 */
[CC--:B------:R-:W-:Y:S01]  /*15670*/  @P6 LEA.HI.X R59, R4.reuse, R207.reuse, R6, 0x1, P2 ;  /* 0x000000cf043b6211 */ /* 0x0c0fe200010f0c06 */
[----:B------:R-:W-:Y:S01]  /*15680*/  @!PT LDS RZ, [RZ] ;  /* 0x00000000fffff984 */ /* 0x000fe20000000800 */
[----:B------:R-:W-:Y:S01]  /*15690*/  @!PT LDS RZ, [RZ] ;  /* 0x00000000fffff984 */ /* 0x000fe20000000800 */
[----:B------:R-:W-:Y:S01]  /*156a0*/  @!PT LDS RZ, [RZ] ;  /* 0x00000000fffff984 */ /* 0x000fe20000000800 */
[----:B------:R1:W-:Y:S01]  /*156b0*/  @P5 LDGSTS.E.BYPASS.LTC128B.128 [R216+0x8800], desc[UR6][R32.64+0x80] ;  /* 0x0880008020d85fae */ /* 0x0003e2000b901d46 */
[C---:B------:R-:W-:Y:S01]  /*156c0*/  @P4 LEA R60, P2, R4.reuse, R206, 0x1 ;  /* 0x000000ce043c4211 */ /* 0x040fe200078408ff */
[----:B------:R-:W-:Y:S01]  /*156d0*/  IMAD.MOV.U32 R206, RZ, RZ, R40 ;  /* 0x000000ffffce7224 */ /* 0x000fe200078e0028 */
[CCC-:B------:R-:W-:Y:S01]  /*156e0*/  @P5 LEA.HI.X R53, R4.reuse, R207.reuse, R6.reuse, 0x1, P3 ;  /* 0x000000cf04355211 */ /* 0x1c0fe200018f0c06 */
[----:B------:R1:W-:Y:S01]  /*156f0*/  @!P5 STS.128 [R216+0x8800], RZ ;  /* 0x008800ffd800d388 */ /* 0x0003e20000000c00 */
[----:B------:R-:W-:Y:S01]  /*15700*/  @P4 LEA.HI.X R61, R4, R207, R6, 0x1, P2 ;  /* 0x000000cf043d4211 */ /* 0x000fe200010f0c06 */
[----:B------:R-:W-:-:S02]  /*15710*/  IMAD.MOV.U32 R207, RZ, RZ, R41 ;  /* 0x000000ffffcf7224 */ /* 0x000fc400078e0029 */
        /* <DEDUP_REMOVED lines=36> */
.L_x_2984:
[----:B------:R-:W-:Y:S05]  /*15960*/  BSYNC B1 ;  /* 0x0000000000017941 */ /* 0x000fea0003800000 */
.L_x_2983:
        /* <DEDUP_REMOVED lines=46> */
[----:B------:R-:W4:Y:S04]  /*15c50*/  LDSM.16.MT88.4 R104, [R200+0x10000] ;  /* 0x01000000c868783b */ /* 0x000f280000004200 */
[----:B------:R-:W-:Y:S04]  /*15c60*/  LDSM.16.MT88.4 R124, [R201+0xc000] ;  /* 0x00c00000c97c783b */ /* 0x000fe80000004200 */
[----:B------:R-:W-:Y:S04]  /*15c70*/  LDSM.16.MT88.4 R56, [R198+0xc000] ;  /* 0x00c00000c638783b */ /* 0x000fe80000004200 */
[----:B------:R-:W-:Y:S01]  /*15c80*/  LDSM.16.MT88.4 R72, [R200+0xe000] ;  /* 0x00e00000c848783b */ /* 0x000fe20000004200 */
[----:B-1----:R-:W-:-:S03]  /*15c90*/  FMNMX.FTZ R133, R4, R133, !PT ;  /* 0x0000008504857209 */ /* 0x002fc60007810000 */
[----:B------:R-:W-:Y:S01]  /*15ca0*/  LDSM.16.MT88.4 R120, [R199+0x10000] ;  /* 0x01000000c778783b */ /* 0x000fe20000004200 */
[----:B--2---:R-:W-:-:S03]  /*15cb0*/  FMNMX.FTZ R132, R13, R132, !PT ;  /* 0x000000840d847209 */ /* 0x004fc60007810000 */
[----:B------:R-:W-:Y:S01]  /*15cc0*/  LDSM.16.MT88.4 R144, [R198+0x10000] ;  /* 0x01000000c690783b */ /* 0x000fe20000004200 */
[----:B------:R-:W-:-:S03]  /*15cd0*/  FSETP.NEU.FTZ.AND P2, PT, R133, -INF , PT ;  /* 0xff8000008500780b */ /* 0x000fc60003f5d000 */
        /* <DEDUP_REMOVED lines=17> */
[----:B------:R-:W-:Y:S01]  /*15df0*/  MUFU.EX2 R158, R158 ;  /* 0x0000009e009e7308 */ /* 0x000fe20000000800 */
[-CC-:B------:R-:W-:Y:S01]  /*15e00*/  FFMA.FTZ R150, R11, R169.reuse, -R168.reuse ;  /* 0x000000a90b967223 */ /* 0x180fe200000108a8 */
[-C--:B------:R-:W-:Y:S01]  /*15e10*/  FFMA.FTZ R139, R9, R169.reuse, -R168 ;  /* 0x000000a9098b7223 */ /* 0x080fe200000108a8 */
[----:B------:R-:W1:Y:S01]  /*15e20*/  LDSM.16.MT88.4 R12, [R200+0xc800] ;  /* 0x00c80000c80c783b */ /* 0x000e620000004200 */
[-CC-:B------:R-:W-:Y:S01]  /*15e30*/  FFMA.FTZ R152, R19, R169.reuse, -R176.reuse ;  /* 0x000000a913987223 */ /* 0x180fe200000108b0 */
[-CC-:B------:R-:W-:Y:S01]  /*15e40*/  FFMA.FTZ R149, R21, R169.reuse, -R176.reuse ;  /* 0x000000a915957223 */ /* 0x180fe200000108b0 */
[-C--:B------:R-:W-:Y:S01]  /*15e50*/  FFMA.FTZ R148, R17, R169.reuse, -R176 ;  /* 0x000000a911947223 */ /* 0x080fe200000108b0 */
[----:B------:R-:W2:Y:S01]  /*15e60*/  LDSM.16.MT88.4 R8, [R201+0xe800] ;  /* 0x00e80000c908783b */ /* 0x000ea20000004200 */
[----:B------:R-:W3:Y:S01]  /*15e70*/  MUFU.EX2 R155, R155 ;  /* 0x0000009b009b7308 */ /* 0x000ee20000000800 */
[-CC-:B------:R-:W-:Y:S01]  /*15e80*/  FFMA.FTZ R137, R7, R169.reuse, -R168.reuse ;  /* 0x000000a907897223 */ /* 0x180fe200000108a8 */
[-C--:B------:R-:W-:Y:S01]  /*15e90*/  FFMA.FTZ R136, R5, R169.reuse, -R168 ;  /* 0x000000a905887223 */ /* 0x080fe200000108a8 */
[----:B------:R-:W5:Y:S01]  /*15ea0*/  LDSM.16.MT88.4 R48, [R199+0xc000] ;  /* 0x00c00000c730783b */ /* 0x000f620000004200 */
[-CC-:B------:R-:W-:Y:S01]  /*15eb0*/  FFMA.FTZ R159, R159, R169.reuse, -R176.reuse ;  /* 0x000000a99f9f7223 */ /* 0x180fe200000108b0 */
[-CC-:B------:R-:W-:Y:S01]  /*15ec0*/  FFMA.FTZ R162, R229, R169.reuse, -R176.reuse ;  /* 0x000000a9e5a27223 */ /* 0x180fe200000108b0 */
[-CC-:B------:R-:W-:Y:S01]  /*15ed0*/  FFMA.FTZ R161, R161, R169.reuse, -R176.reuse ;  /* 0x000000a9a1a17223 */ /* 0x180fe200000108b0 */
[----:B------:R-:W5:Y:S01]  /*15ee0*/  LDSM.16.MT88.4 R20, [R199+0xe800] ;  /* 0x00e80000c714783b */ /* 0x000f620000004200 */
[----:B------:R-:W-:Y:S01]  /*15ef0*/  MUFU.EX2 R154, R154 ;  /* 0x0000009a009a7308 */ /* 0x000fe20000000800 */
[-C--:B------:R-:W-:Y:S01]  /*15f00*/  FFMA.FTZ R166, R227, R169.reuse, -R176 ;  /* 0x000000a9e3a67223 */ /* 0x080fe200000108b0 */
[-CC-:B------:R-:W-:Y:S01]  /*15f10*/  FFMA.FTZ R163, R163, R169.reuse, -R168.reuse ;  /* 0x000000a9a3a37223 */ /* 0x180fe200000108a8 */
[----:B------:R-:W5:Y:S01]  /*15f20*/  LDSM.16.MT88.4 R16, [R198+0xe800] ;  /* 0x00e80000c610783b */ /* 0x000f620000004200 */
[-CC-:B------:R-:W-:Y:S01]  /*15f30*/  FFMA.FTZ R170, R225, R169.reuse, -R168.reuse ;  /* 0x000000a9e1aa7223 */ /* 0x180fe200000108a8 */
[-CC-:B------:R-:W-:Y:S01]  /*15f40*/  FFMA.FTZ R172, R223, R169.reuse, -R168.reuse ;  /* 0x000000a9dfac7223 */ /* 0x180fe200000108a8 */
[-C--:B------:R-:W-:Y:S01]  /*15f50*/  FFMA.FTZ R175, R175, R169.reuse, -R168 ;  /* 0x000000a9afaf7223 */ /* 0x080fe200000108a8 */
[----:B------:R-:W-:Y:S01]  /*15f60*/  LDSM.16.MT88.4 R24, [R200+0xe800] ;  /* 0x00e80000c818783b */ /* 0x000fe20000004200 */
[----:B------:R-:W4:Y:S01]  /*15f70*/  MUFU.EX2 R151, R151 ;  /* 0x0000009700977308 */ /* 0x000f220000000800 */
        /* <DEDUP_REMOVED lines=12> */
[----:B----4-:R-:W-:Y:S01]  /*16040*/  F2FP.BF16.F32.PACK_AB R114, R151, R154 ;  /* 0x0000009a9772723e */ /* 0x010fe200000010ff */
[----:B------:R-:W-:-:S04]  /*16050*/  FADD.FTZ R154, R154, R155 ;  /* 0x0000009b9a9a7221 */ /* 0x000fc80000010000 */
[----:B------:R-:W-:Y:S02]  /*16060*/  FADD.FTZ R151, R151, R154 ;  /* 0x0000009a97977221 */ /* 0x000fe40000010000 */
[----:B------:R-:W-:Y:S08]  /*16070*/  MUFU.EX2 R156, R156 ;  /* 0x0000009c009c7308 */ /* 0x000ff00000000800 */
[----:B------:R-:W4:Y:S01]  /*16080*/  MUFU.EX2 R153, R153 ;  /* 0x0000009900997308 */ /* 0x000f220000000800 */
[----:B---3--:R-:W-:Y:S01]  /*16090*/  F2FP.BF16.F32.PACK_AB R113, R160, R157 ;  /* 0x0000009da071723e */ /* 0x008fe200000010ff */
[----:B------:R-:W-:-:S06]  /*160a0*/  FADD.FTZ R157, R157, R160 ;  /* 0x000000a09d9d7221 */ /* 0x000fcc0000010000 */
[----:B------:R-:W-:Y:S08]  /*160b0*/  MUFU.EX2 R152, R152 ;  /* 0x0000009800987308 */ /* 0x000ff00000000800 */
[----:B------:R-:W3:Y:S01]  /*160c0*/  MUFU.EX2 R149, R149 ;  /* 0x0000009500957308 */ /* 0x000ee20000000800 */
[----:B----4-:R-:W-:Y:S01]  /*160d0*/  F2FP.BF16.F32.PACK_AB R115, R153, R156 ;  /* 0x0000009c9973723e */ /* 0x010fe200000010ff */
[----:B------:R-:W-:-:S04]  /*160e0*/  FADD.FTZ R156, R156, R157 ;  /* 0x0000009d9c9c7221 */ /* 0x000fc80000010000 */
[----:B------:R-:W-:Y:S02]  /*160f0*/  FADD.FTZ R153, R153, R156 ;  /* 0x0000009c99997221 */ /* 0x000fe40000010000 */
[C---:B------:R-:W-:Y:S01]  /*16100*/  HMMA.16816.F32.BF16 R36, R112.reuse, R40, RZ ;  /* 0x000000287024723c */ /* 0x040fe200000418ff */
[----:B------:R-:W-:Y:S05]  /*16110*/  MUFU.EX2 R148, R148 ;  /* 0x0000009400947308 */ /* 0x000fea0000000800 */
[C---:B------:R-:W-:Y:S03]  /*16120*/  HMMA.16816.F32.BF16 R60, R112.reuse, R64, RZ ;  /* 0x00000040703c723c */ /* 0x040fe600000418ff */
[----:B------:R-:W4:Y:S01]  /*16130*/  MUFU.EX2 R135, R135 ;  /* 0x0000008700877308 */ /* 0x000f220000000800 */
        /* <DEDUP_REMOVED lines=8> */
[----:B----4-:R-:W-:Y:S01]  /*161c0*/  F2FP.BF16.F32.PACK_AB R6, R135, R148 ;  /* 0x000000948706723e */ /* 0x010fe200000010ff */
[----:B------:R-:W-:-:S03]  /*161d0*/  FADD.FTZ R148, R148, R149 ;  /* 0x0000009594947221 */ /* 0x000fc60000010000 */
[C---:B------:R-:W-:Y:S01]  /*161e0*/  HMMA.16816.F32.BF16 R84, R112.reuse, R88, RZ ;  /* 0x000000587054723c */ /* 0x040fe200000418ff */
[----:B------:R-:W-:Y:S02]  /*161f0*/  FADD.FTZ R148, R135, R148 ;  /* 0x0000009487947221 */ /* 0x000fe40000010000 */
[----:B------:R-:W-:Y:S03]  /*16200*/  MUFU.EX2 R137, R137 ;  /* 0x0000008900897308 */ /* 0x000fe60000000800 */
[C---:B------:R-:W-:Y:S05]  /*16210*/  HMMA.16816.F32.BF16 R80, R112.reuse, R82, RZ ;  /* 0x000000527050723c */ /* 0x040fea00000418ff */
[----:B------:R-:W4:Y:S01]  /*16220*/  MUFU.EX2 R136, R136 ;  /* 0x0000008800887308 */ /* 0x000f220000000800 */
[----:B---3--:R-:W-:Y:S01]  /*16230*/  F2FP.BF16.F32.PACK_AB R5, R139, R150 ;  /* 0x000000968b05723e */ /* 0x008fe200000010ff */
[----:B------:R-:W-:Y:S01]  /*16240*/  HMMA.16816.F32.BF16 R88, R112, R90, RZ ;  /* 0x0000005a7058723c */ /* 0x000fe200000418ff */
[----:B------:R-:W-:-:S04]  /*16250*/  FADD.FTZ R150, R150, R153 ;  /* 0x0000009996967221 */ /* 0x000fc80000010000 */
[----:B------:R-:W-:Y:S01]  /*16260*/  FADD.FTZ R150, R139, R150 ;  /* 0x000000968b967221 */ /* 0x000fe20000010000 */
[C---:B------:R-:W-:Y:S01]  /*16270*/  HMMA.16816.F32.BF16 R92, R112.reuse, R96, RZ ;  /* 0x00000060705c723c */ /* 0x040fe200000418ff */
[----:B------:R-:W-:Y:S05]  /*16280*/  MUFU.EX2 R159, R159 ;  /* 0x0000009f009f7308 */ /* 0x000fea0000000800 */
[----:B------:R-:W-:Y:S01]  /*16290*/  HMMA.16816.F32.BF16 R100, R112, R104, RZ ;  /* 0x000000687064723c */ /* 0x000fe200000418ff */
[----:B----4-:R-:W-:Y:S02]  /*162a0*/  F2FP.BF16.F32.PACK_AB R7, R136, R137 ;  /* 0x000000898807723e */ /* 0x010fe400000010ff */
[----:B------:R-:W3:Y:S01]  /*162b0*/  MUFU.EX2 R162, R162 ;  /* 0x000000a200a27308 */ /* 0x000ee20000000800 */
        /* <DEDUP_REMOVED lines=8> */
[C---:B--2---:R-:W-:Y:S05]  /*16340*/  HMMA.16816.F32.BF16 R60, R4.reuse, R8, R60 ;  /* 0x00000008043c723c */ /* 0x044fea000004183c */
[----:B------:R-:W-:Y:S01]  /*16350*/  MUFU.EX2 R163, R163 ;  /* 0x000000a300a37308 */ /* 0x000fe20000000800 */
[----:B------:R-:W-:Y:S01]  /*16360*/  HMMA.16816.F32.BF16 R64, R4, R10, R64 ;  /* 0x0000000a0440723c */ /* 0x000fe20000041840 */
[----:B------:R-:W2:Y:S05]  /*16370*/  LDSM.16.MT88.4 R8, [R200+0x10800] ;  /* 0x01080000c808783b */ /* 0x000eaa0000004200 */
[C---:B------:R-:W-:Y:S01]  /*16380*/  HMMA.16816.F32.BF16 R104, R112.reuse, R106, RZ ;  /* 0x0000006a7068723c */ /* 0x040fe200000418ff */
[----:B------:R-:W4:Y:S05]  /*16390*/  MUFU.EX2 R170, R170 ;  /* 0x000000aa00aa7308 */ /* 0x000f2a0000000800 */
[----:B-----5:R-:W-:Y:S03]  /*163a0*/  HMMA.16816.F32.BF16 R44, R112, R48, RZ ;  /* 0x00000030702c723c */ /* 0x020fe600000418ff */
[----:B------:R-:W-:Y:S03]  /*163b0*/  MUFU.EX2 R172, R172 ;  /* 0x000000ac00ac7308 */ /* 0x000fe60000000800 */
[C---:B------:R-:W-:Y:S05]  /*163c0*/  HMMA.16816.F32.BF16 R76, R4.reuse, R20, R76 ;  /* 0x00000014044c723c */ /* 0x040fea000004184c */
[----:B------:R-:W5:Y:S01]  /*163d0*/  MUFU.EX2 R175, R175 ;  /* 0x000000af00af7308 */ /* 0x000f620000000800 */
[C---:B------:R-:W-:Y:S01]  /*163e0*/  HMMA.16816.F32.BF16 R80, R4.reuse, R22, R80 ;  /* 0x000000160450723c */ /* 0x040fe20000041850 */
[----:B------:R-:W3:Y:S05]  /*163f0*/  LDSM.16.MT88.4 R20, [R199+0x10800] ;  /* 0x01080000c714783b */ /* 0x000eea0000004200 */
[C---:B------:R-:W-:Y:S01]  /*16400*/  HMMA.16816.F32.BF16 R84, R4.reuse, R16, R84 ;  /* 0x000000100454723c */ /* 0x040fe20000041854 */
[----:B------:R-:W-:Y:S05]  /*16410*/  MUFU.EX2 R178, R178 ;  /* 0x000000b200b27308 */ /* 0x000fea0000000800 */
[----:B------:R-:W-:Y:S01]  /*16420*/  HMMA.16816.F32.BF16 R88, R4, R18, R88 ;  /* 0x000000120458723c */ /* 0x000fe20000041858 */
[----:B------:R-:W4:Y:S02]  /*16430*/  LDSM.16.MT88.4 R16, [R198+0x10800] ;  /* 0x01080000c610783b */ /* 0x000f240000004200 */
[----:B------:R-:W5:Y:S03]  /*16440*/  MUFU.EX2 R219, R219 ;  /* 0x000000db00db7308 */ /* 0x000f660000000800 */
[----:B------:R-:W-:Y:S05]  /*16450*/  HMMA.16816.F32.BF16 R48, R112, R50, RZ ;  /* 0x000000327030723c */ /* 0x000fea00000418ff */
[----:B------:R-:W-:Y:S01]  /*16460*/  MUFU.EX2 R179, R179 ;  /* 0x000000b300b37308 */ /* 0x000fe20000000800 */
[C---:B-1----:R-:W-:Y:S06]  /*16470*/  HMMA.16816.F32.BF16 R92, R4.reuse, R12, R92 ;  /* 0x0000000c045c723c */ /* 0x042fec000004185c */
[C---:B------:R-:W-:Y:S01]  /*16480*/  HMMA.16816.F32.BF16 R96, R4.reuse, R14, R96 ;  /* 0x0000000e0460723c */ /* 0x040fe20000041860 */
[----:B------:R-:W1:Y:S01]  /*16490*/  LDSM.16.MT88.4 R12, [R199+0xd000] ;  /* 0x00d00000c70c783b */ /* 0x000e620000004200 */
[----:B------:R-:W-:Y:S04]  /*164a0*/  MUFU.EX2 R174, R174 ;  /* 0x000000ae00ae7308 */ /* 0x000fe80000000800 */
[C---:B--2---:R-:W-:Y:S04]  /*164b0*/  HMMA.16816.F32.BF16 R100, R4.reuse, R8, R100 ;  /* 0x000000080464723c */ /* 0x044fe80000041864 */
[----:B------:R-:W-:Y:S02]  /*164c0*/  MUFU.EX2 R176, R176 ;  /* 0x000000b000b07308 */ /* 0x000fe40000000800 */
[----:B------:R-:W-:Y:S01]  /*164d0*/  HMMA.16816.F32.BF16 R104, R4, R10, R104 ;  /* 0x0000000a0468723c */ /* 0x000fe20000041868 */
[----:B------:R-:W2:Y:S05]  /*164e0*/  LDSM.16.MT88.4 R8, [R199+0xf000] ;  /* 0x00f00000c708783b */ /* 0x000eaa0000004200 */
[C---:B------:R-:W-:Y:S01]  /*164f0*/  HMMA.16816.F32.BF16 R128, R112.reuse, R124, RZ ;  /* 0x0000007c7080723c */ /* 0x040fe200000418ff */
[----:B------:R-:W2:Y:S05]  /*16500*/  MUFU.EX2 R173, R173 ;  /* 0x000000ad00ad7308 */ /* 0x000eaa0000000800 */
[C---:B------:R-:W-:Y:S03]  /*16510*/  HMMA.16816.F32.BF16 R52, R112.reuse, R56, RZ ;  /* 0x000000387034723c */ /* 0x040fe600000418ff */
[----:B------:R-:W-:Y:S03]  /*16520*/  MUFU.EX2 R171, R171 ;  /* 0x000000ab00ab7308 */ /* 0x000fe60000000800 */
[C---:B------:R-:W-:Y:S05]  /*16530*/  HMMA.16816.F32.BF16 R68, R112.reuse, R72, RZ ;  /* 0x000000487044723c */ /* 0x040fea00000418ff */
[----:B------:R-:W2:Y:S01]  /*16540*/  MUFU.EX2 R168, R168 ;  /* 0x000000a800a87308 */ /* 0x000ea20000000800 */
        /* <DEDUP_REMOVED lines=41> */
[C---:B--2---:R-:W-:Y:S06]  /*167e0*/  HMMA.16816.F32.BF16 R76, R4.reuse, R8, R76 ;  /* 0x00000008044c723c */ /* 0x044fec000004184c */
[C---:B------:R-:W-:Y:S01]  /*167f0*/  HMMA.16816.F32.BF16 R80, R4.reuse, R10, R80 ;  /* 0x0000000a0450723c */ /* 0x040fe20000041850 */
[----:B------:R-:W2:Y:S05]  /*16800*/  LDSM.16.MT88.4 R8, [R199+0x11000] ;  /* 0x01100000c708783b */ /* 0x000eaa0000004200 */
[C---:B---3--:R-:W-:Y:S06]  /*16810*/  HMMA.16816.F32.BF16 R84, R4.reuse, R20, R84 ;  /* 0x000000140454723c */ /* 0x048fec0000041854 */
[C---:B------:R-:W-:Y:S01]  /*16820*/  HMMA.16816.F32.BF16 R88, R4.reuse, R22, R88 ;  /* 0x000000160458723c */ /* 0x040fe20000041858 */
[----:B------:R-:W3:Y:S05]  /*16830*/  LDSM.16.MT88.4 R20, [R198+0x11000] ;  /* 0x01100000c614783b */ /* 0x000eea0000004200 */
[C---:B----4-:R-:W-:Y:S06]  /*16840*/  HMMA.16816.F32.BF16 R92, R4.reuse, R16, R92 ;  /* 0x00000010045c723c */ /* 0x050fec000004185c */
[C---:B------:R-:W-:Y:S01]  /*16850*/  HMMA.16816.F32.BF16 R96, R4.reuse, R18, R96 ;  /* 0x000000120460723c */ /* 0x040fe20000041860 */
[----:B------:R-:W4:Y:S05]  /*16860*/  LDSM.16.MT88.4 R16, [R201+0xd800] ;  /* 0x00d80000c910783b */ /* 0x000f2a0000004200 */
[C---:B-1----:R-:W-:Y:S06]  /*16870*/  HMMA.16816.F32.BF16 R100, R4.reuse, R12, R100 ;  /* 0x0000000c0464723c */ /* 0x042fec0000041864 */
[C---:B------:R-:W-:Y:S01]  /*16880*/  HMMA.16816.F32.BF16 R104, R4.reuse, R14, R104 ;  /* 0x0000000e0468723c */ /* 0x040fe20000041868 */
[----:B------:R-:W1:Y:S05]  /*16890*/  LDSM.16.MT88.4 R12, [R200+0xd800] ;  /* 0x00d80000c80c783b */ /* 0x000e6a0000004200 */
[C---:B--2---:R-:W-:Y:S06]  /*168a0*/  HMMA.16816.F32.BF16 R108, R4.reuse, R8, R108 ;  /* 0x00000008046c723c */ /* 0x044fec000004186c */
[C---:B------:R-:W-:Y:S01]  /*168b0*/  HMMA.16816.F32.BF16 R120, R4.reuse, R10, R120 ;  /* 0x0000000a0478723c */ /* 0x040fe20000041878 */
[----:B------:R-:W2:Y:S05]  /*168c0*/  LDSM.16.MT88.4 R8, [R199+0xf800] ;  /* 0x00f80000c708783b */ /* 0x000eaa0000004200 */
        /* <DEDUP_REMOVED lines=15> */
[C---:B---3--:R-:W-:Y:S06]  /*169c0*/  HMMA.16816.F32.BF16 R116, R4.reuse, R20, R116 ;  /* 0x000000140474723c */ /* 0x048fec0000041874 */
[----:B------:R-:W-:Y:S01]  /*169d0*/  HMMA.16816.F32.BF16 R112, R4, R22, R112 ;  /* 0x000000160470723c */ /* 0x000fe20000041870 */
[----:B------:R-:W3:Y:S06]  /*169e0*/  LDSM.16.MT88.4 R20, [R201+0x11800] ;  /* 0x01180000c914783b */ /* 0x000eec0000004200 */
        /* <DEDUP_REMOVED lines=33> */
[C---:B----4-:R-:W-:Y:S06]  /*16c00*/  HMMA.16816.F32.BF16 R100, R4.reuse, R16, R100 ;  /* 0x000000100464723c */ /* 0x050fec0000041864 */
[C---:B------:R-:W-:Y:S06]  /*16c10*/  HMMA.16816.F32.BF16 R104, R4.reuse, R18, R104 ;  /* 0x000000120468723c */ /* 0x040fec0000041868 */
[C---:B-1----:R-:W-:Y:S06]  /*16c20*/  HMMA.16816.F32.BF16 R108, R4.reuse, R12, R108 ;  /* 0x0000000c046c723c */ /* 0x042fec000004186c */
[C---:B------:R-:W-:Y:S06]  /*16c30*/  HMMA.16816.F32.BF16 R120, R4.reuse, R14, R120 ;  /* 0x0000000e0478723c */ /* 0x040fec0000041878 */
[C---:B--2---:R-:W-:Y:S06]  /*16c40*/  HMMA.16816.F32.BF16 R116, R4.reuse, R8, R116 ;  /* 0x000000080474723c */ /* 0x044fec0000041874 */
        /* <DEDUP_REMOVED lines=80> */
.L_x_2990:
[----:B-1----:R-:W-:Y:S02]  /*17150*/  R2UR UR4, R222 ;  /* 0x00000000de0472ca */ /* 0x002fe400000e0000 */
[----:B------:R-:W-:-:S13]  /*17160*/  R2UR UR5, R223 ;  /* 0x00000000df0572ca */ /* 0x000fda00000e0000 */
[----:B--2---:R-:W2:Y:S02]  /*17170*/  LD.E R5, desc[UR4][R136.64+0x40] ;  /* 0x0000400488057980 */ /* 0x004ea4000c101900 */
[----:B--2---:R-:W-:-:S05]  /*17180*/  IMAD.U32 R5, R5, -0x40, RZ ;  /* 0xffffffc005057824 */ /* 0x004fca00078e00ff */
[----:B------:R-:W-:Y:S02]  /*17190*/  SHF.R.S32.HI R4, RZ, 0x1f, R5 ;  /* 0x0000001fff047819 */ /* 0x000fe40000011405 */
.L_x_2991:
[----:B------:R-:W-:Y:S05]  /*171a0*/  BSYNC B0 ;  /* 0x0000000000007941 */ /* 0x000fea0003800000 */
.L_x_2989:
        /* <DEDUP_REMOVED lines=121> */
[----:B------:R-:W-:Y:S04]  /*17940*/  LDSM.16.M88.4 R24, [R195] ;  /* 0x00000000c318783b */ /* 0x000fe80000000200 */
[----:B------:R-:W-:Y:S04]  /*17950*/  LDSM.16.M88.4 R4, [R194] ;  /* 0x00000000c204783b */ /* 0x000fe80000000200 */
[----:B------:R-:W3:Y:S04]  /*17960*/  LDSM.16.M88.4 R148, [R196+0x6800] ;  /* 0x00680000c494783b */ /* 0x000ee80000000200 */
[----:B------:R-:W4:Y:S04]  /*17970*/  LDSM.16.M88.4 R140, [R196+0x7000] ;  /* 0x00700000c48c783b */ /* 0x000f280000000200 */
[----:B------:R-:W-:Y:S04]  /*17980*/  LDSM.16.M88.4 R160, [R193] ;  /* 0x00000000c1a0783b */ /* 0x000fe80000000200 */
[----:B--2---:R-:W2:Y:S04]  /*17990*/  LDSM.16.M88.4 R28, [R191+0x6000] ;  /* 0x00600000bf1c783b */ /* 0x004ea80000000200 */
[----:B------:R-:W5:Y:S04]  /*179a0*/  LDSM.16.M88.4 R164, [R196+0x7800] ;  /* 0x00780000c4a4783b */ /* 0x000f680000000200 */
[----:B------:R-:W5:Y:S04]  /*179b0*/  LDSM.16.M88.4 R32, [R190] ;  /* 0x00000000be20783b */ /* 0x000f680000000200 */
[----:B------:R-:W5:Y:S01]  /*179c0*/  LDSM.16.M88.4 R232, [R189] ;  /* 0x00000000bde8783b */ /* 0x000f620000000200 */
[C---:B-1----:R-:W-:Y:S03]  /*179d0*/  HMMA.16816.F32.BF16 R16, R172.reuse, R12, RZ ;  /* 0x0000000cac10723c */ /* 0x042fe600000418ff */
[----:B------:R-:W-:Y:S04]  /*179e0*/  LDSM.16.M88.4 R20, [R192] ;  /* 0x00000000c014783b */ /* 0x000fe80000000200 */
[----:B------:R-:W-:Y:S01]  /*179f0*/  LDSM.16.M88.4 R156, [R188] ;  /* 0x00000000bc9c783b */ /* 0x000fe20000000200 */
[C---:B------:R-:W-:Y:S03]  /*17a00*/  HMMA.16816.F32.BF16 R12, R172.reuse, R14, RZ ;  /* 0x0000000eac0c723c */ /* 0x040fe600000418ff */
[----:B------:R-:W-:Y:S03]  /*17a10*/  LDSM.16.M88.4 R8, [R191+0x6800] ;  /* 0x00680000bf08783b */ /* 0x000fe60000000200 */
[C---:B---3--:R-:W-:Y:S01]  /*17a20*/  HMMA.16816.F32.BF16 R152, R172.reuse, R148, RZ ;  /* 0x00000094ac98723c */ /* 0x048fe200000418ff */
[----:B------:R-:W-:Y:S04]  /*17a30*/  LDSM.16.M88.4 R228, [R191+0x7000] ;  /* 0x00700000bfe4783b */ /* 0x000fe80000000200 */
[----:B------:R-:W-:Y:S01]  /*17a40*/  LDSM.16.M88.4 R224, [R191+0x7800] ;  /* 0x00780000bfe0783b */ /* 0x000fe20000000200 */
[----:B------:R-:W-:Y:S03]  /*17a50*/  HMMA.16816.F32.BF16 R148, R172, R150, RZ ;  /* 0x00000096ac94723c */ /* 0x000fe600000418ff */
[----:B------:R-:W-:Y:S03]  /*17a60*/  LDSM.16.M88.4 R168, [R187+0x1000] ;  /* 0x00100000bba8783b */ /* 0x000fe60000000200 */
[----:B------:R-:W-:Y:S01]  /*17a70*/  HMMA.16816.F32.BF16 R16, R24, R4, R16 ;  /* 0x000000041810723c */ /* 0x000fe20000041810 */
[----:B------:R-:W0:Y:S05]  /*17a80*/  LDGDEPBAR ;  /* 0x00000000000079af */ /* 0x000e2a0000000000 */
[----:B----4-:R-:W-:Y:S06]  /*17a90*/  HMMA.16816.F32.BF16 R144, R172, R140, RZ ;  /* 0x0000008cac90723c */ /* 0x010fec00000418ff */
[----:B------:R-:W-:Y:S01]  /*17aa0*/  HMMA.16816.F32.BF16 R12, R24, R6, R12 ;  /* 0x00000006180c723c */ /* 0x000fe2000004180c */
[----:B------:R-:W1:Y:S05]  /*17ab0*/  LDSM.16.M88.4 R4, [R187] ;  /* 0x00000000bb04783b */ /* 0x000e6a0000000200 */
[----:B------:R-:W-:Y:S06]  /*17ac0*/  HMMA.16816.F32.BF16 R140, R172, R142, RZ ;  /* 0x0000008eac8c723c */ /* 0x000fec00000418ff */
[----:B--2---:R-:W-:Y:S06]  /*17ad0*/  HMMA.16816.F32.BF16 R16, R160, R28, R16 ;  /* 0x0000001ca010723c */ /* 0x004fec0000041810 */
[C---:B-----5:R-:W-:Y:S06]  /*17ae0*/  HMMA.16816.F32.BF16 R176, R172.reuse, R164, RZ ;  /* 0x000000a4acb0723c */ /* 0x060fec00000418ff */
[----:B------:R-:W-:Y:S01]  /*17af0*/  HMMA.16816.F32.BF16 R172, R172, R166, RZ ;  /* 0x000000a6acac723c */ /* 0x000fe200000418ff */
[----:B------:R-:W-:Y:S05]  /*17b00*/  LDSM.16.M88.4 R164, [R197+0x2000] ;  /* 0x00200000c5a4783b */ /* 0x000fea0000000200 */
[C---:B------:R-:W-:Y:S06]  /*17b10*/  HMMA.16816.F32.BF16 R152, R24.reuse, R32, R152 ;  /* 0x000000201898723c */ /* 0x040fec0000041898 */
[C---:B------:R-:W-:Y:S01]  /*17b20*/  HMMA.16816.F32.BF16 R148, R24.reuse, R34, R148 ;  /* 0x000000221894723c */ /* 0x040fe20000041894 */
[----:B------:R-:W-:Y:S05]  /*17b30*/  LDSM.16.M88.4 R32, [R187+0x800] ;  /* 0x00080000bb20783b */ /* 0x000fea0000000200 */
[----:B------:R-:W-:Y:S06]  /*17b40*/  HMMA.16816.F32.BF16 R144, R24, R232, R144 ;  /* 0x000000e81890723c */ /* 0x000fec0000041890 */
[----:B------:R-:W-:Y:S01]  /*17b50*/  HMMA.16816.F32.BF16 R12, R160, R30, R12 ;  /* 0x0000001ea00c723c */ /* 0x000fe2000004180c */
[----:B------:R-:W2:Y:S05]  /*17b60*/  LDSM.16.M88.4 R28, [R196+0x8000] ;  /* 0x00800000c41c783b */ /* 0x000eaa0000000200 */
[----:B------:R-:W-:Y:S01]  /*17b70*/  HMMA.16816.F32.BF16 R140, R24, R234, R140 ;  /* 0x000000ea188c723c */ /* 0x000fe2000004188c */
[----:B------:R-:W-:Y:S05]  /*17b80*/  LDSM.16.M88.4 R232, [R196+0x9000] ;  /* 0x00900000c4e8783b */ /* 0x000fea0000000200 */
[----:B-1----:R-:W-:Y:S06]  /*17b90*/  HMMA.16816.F32.BF16 R16, R20, R4, R16 ;  /* 0x000000041410723c */ /* 0x002fec0000041810 */
[C---:B------:R-:W-:Y:S06]  /*17ba0*/  HMMA.16816.F32.BF16 R176, R24.reuse, R156, R176 ;  /* 0x0000009c18b0723c */ /* 0x040fec00000418b0 */
[----:B------:R-:W-:Y:S01]  /*17bb0*/  HMMA.16816.F32.BF16 R172, R24, R158, R172 ;  /* 0x0000009e18ac723c */ /* 0x000fe200000418ac */
[----:B------:R-:W-:Y:S04]  /*17bc0*/  LDSM.16.M88.4 R24, [R195+0x2000] ;  /* 0x00200000c318783b */ /* 0x000fe80000000200 */
[----:B------:R-:W-:Y:S01]  /*17bd0*/  LDSM.16.M88.4 R156, [R187+0x1800] ;  /* 0x00180000bb9c783b */ /* 0x000fe20000000200 */
[C---:B------:R-:W-:Y:S06]  /*17be0*/  HMMA.16816.F32.BF16 R152, R160.reuse, R8, R152 ;  /* 0x00000008a098723c */ /* 0x040fec0000041898 */
[C---:B------:R-:W-:Y:S01]  /*17bf0*/  HMMA.16816.F32.BF16 R148, R160.reuse, R10, R148 ;  /* 0x0000000aa094723c */ /* 0x040fe20000041894 */
[----:B------:R-:W-:Y:S05]  /*17c00*/  LDSM.16.M88.4 R8, [R196+0x8800] ;  /* 0x00880000c408783b */ /* 0x000fea0000000200 */
[----:B------:R-:W-:Y:S06]  /*17c10*/  HMMA.16816.F32.BF16 R144, R160, R228, R144 ;  /* 0x000000e4a090723c */ /* 0x000fec0000041890 */
[----:B------:R-:W-:Y:S01]  /*17c20*/  HMMA.16816.F32.BF16 R12, R20, R6, R12 ;  /* 0x00000006140c723c */ /* 0x000fe2000004180c */
[----:B------:R-:W1:Y:S05]  /*17c30*/  LDSM.16.M88.4 R4, [R186] ;  /* 0x00000000ba04783b */ /* 0x000e6a0000000200 */
[----:B------:R-:W-:Y:S01]  /*17c40*/  HMMA.16816.F32.BF16 R140, R160, R230, R140 ;  /* 0x000000e6a08c723c */ /* 0x000fe2000004188c */
[----:B------:R-:W-:Y:S05]  /*17c50*/  LDSM.16.M88.4 R228, [R193+0x2000] ;  /* 0x00200000c1e4783b */ /* 0x000fea0000000200 */
[----:B--2---:R-:W-:Y:S06]  /*17c60*/  HMMA.16816.F32.BF16 R16, R164, R28, R16 ;  /* 0x0000001ca410723c */ /* 0x004fec0000041810 */
[C---:B------:R-:W-:Y:S06]  /*17c70*/  HMMA.16816.F32.BF16 R176, R160.reuse, R224, R176 ;  /* 0x000000e0a0b0723c */ /* 0x040fec00000418b0 */
[----:B------:R-:W-:Y:S01]  /*17c80*/  HMMA.16816.F32.BF16 R172, R160, R226, R172 ;  /* 0x000000e2a0ac723c */ /* 0x000fe200000418ac */
[----:B------:R-:W-:Y:S04]  /*17c90*/  LDSM.16.M88.4 R224, [R196+0x9800] ;  /* 0x00980000c4e0783b */ /* 0x000fe80000000200 */
[----:B------:R-:W-:Y:S01]  /*17ca0*/  LDSM.16.M88.4 R160, [R184] ;  /* 0x00000000b8a0783b */ /* 0x000fe20000000200 */
[C---:B------:R-:W-:Y:S06]  /*17cb0*/  HMMA.16816.F32.BF16 R152, R20.reuse, R32, R152 ;  /* 0x000000201498723c */ /* 0x040fec0000041898 */
[C---:B------:R-:W-:Y:S01]  /*17cc0*/  HMMA.16816.F32.BF16 R148, R20.reuse, R34, R148 ;  /* 0x000000221494723c */ /* 0x040fe20000041894 */
[----:B------:R-:W-:Y:S05]  /*17cd0*/  LDSM.16.M88.4 R32, [R185] ;  /* 0x00000000b920783b */ /* 0x000fea0000000200 */
        /* <DEDUP_REMOVED lines=8> */
[----:B------:R-:W-:Y:S04]  /*17d60*/  LDSM.16.M88.4 R156, [R183] ;  /* 0x00000000b79c783b */ /* 0x000fe80000000200 */
[----:B------:R-:W-:Y:S01]  /*17d70*/  LDSM.16.M88.4 R20, [R191+0x9000] ;  /* 0x00900000bf14783b */ /* 0x000fe20000000200 */
[C---:B------:R-:W-:Y:S06]  /*17d80*/  HMMA.16816.F32.BF16 R152, R164.reuse, R8, R152 ;  /* 0x00000008a498723c */ /* 0x040fec0000041898 */
[C---:B------:R-:W-:Y:S01]  /*17d90*/  HMMA.16816.F32.BF16 R148, R164.reuse, R10, R148 ;  /* 0x0000000aa494723c */ /* 0x040fe20000041894 */
[----:B------:R-:W-:Y:S05]  /*17da0*/  LDSM.16.M88.4 R8, [R191+0x8800] ;  /* 0x00880000bf08783b */ /* 0x000fea0000000200 */
[----:B------:R-:W-:Y:S06]  /*17db0*/  HMMA.16816.F32.BF16 R144, R164, R232, R144 ;  /* 0x000000e8a490723c */ /* 0x000fec0000041890 */
[----:B------:R-:W-:Y:S01]  /*17dc0*/  HMMA.16816.F32.BF16 R12, R24, R6, R12 ;  /* 0x00000006180c723c */ /* 0x000fe2000004180c */
[----:B------:R-:W1:Y:S05]  /*17dd0*/  LDSM.16.M88.4 R4, [R187+0x2000] ;  /* 0x00200000bb04783b */ /* 0x000e6a0000000200 */
[----:B------:R-:W-:Y:S06]  /*17de0*/  HMMA.16816.F32.BF16 R140, R164, R234, R140 ;  /* 0x000000eaa48c723c */ /* 0x000fec000004188c */
[----:B--2---:R-:W-:Y:S06]  /*17df0*/  HMMA.16816.F32.BF16 R16, R228, R28, R16 ;  /* 0x0000001ce410723c */ /* 0x004fec0000041810 */
        /* <DEDUP_REMOVED lines=9> */
[----:B------:R-:W2:Y:S05]  /*17e90*/  LDSM.16.M88.4 R28, [R196+0xa000] ;  /* 0x00a00000c41c783b */ /* 0x000eaa0000000200 */
[----:B------:R-:W-:Y:S01]  /*17ea0*/  HMMA.16816.F32.BF16 R140, R24, R162, R140 ;  /* 0x000000a2188c723c */ /* 0x000fe2000004188c */
[----:B------:R-:W3:Y:S05]  /*17eb0*/  LDSM.16.M88.4 R160, [R187+0x3000] ;  /* 0x00300000bba0783b */ /* 0x000eea0000000200 */
        /* <DEDUP_REMOVED lines=12> */
[----:B------:R-:W4:Y:S05]  /*17f80*/  LDSM.16.M88.4 R20, [R196+0xb000] ;  /* 0x00b00000c414783b */ /* 0x000f2a0000000200 */
[----:B--2---:R-:W-:Y:S06]  /*17f90*/  HMMA.16816.F32.BF16 R16, R32, R28, R16 ;  /* 0x0000001c2010723c */ /* 0x004fec0000041810 */
[C---:B------:R-:W-:Y:S06]  /*17fa0*/  HMMA.16816.F32.BF16 R176, R228.reuse, R224, R176 ;  /* 0x000000e0e4b0723c */ /* 0x040fec00000418b0 */
[----:B------:R-:W-:Y:S01]  /*17fb0*/  HMMA.16816.F32.BF16 R172, R228, R226, R172 ;  /* 0x000000e2e4ac723c */ /* 0x000fe200000418ac */
[----:B------:R-:W-:Y:S05]  /*17fc0*/  LDSM.16.M88.4 R228, [R196+0xb800] ;  /* 0x00b80000c4e4783b */ /* 0x000fea0000000200 */
[C---:B------:R-:W-:Y:S06]  /*17fd0*/  HMMA.16816.F32.BF16 R152, R168.reuse, R164, R152 ;  /* 0x000000a4a898723c */ /* 0x040fec0000041898 */
[C---:B------:R-:W-:Y:S01]  /*17fe0*/  HMMA.16816.F32.BF16 R148, R168.reuse, R166, R148 ;  /* 0x000000a6a894723c */ /* 0x040fe20000041894 */
[----:B------:R-:W-:Y:S05]  /*17ff0*/  LDSM.16.M88.4 R164, [R193+0x4000] ;  /* 0x00400000c1a4783b */ /* 0x000fea0000000200 */
[C---:B---3--:R-:W-:Y:S01]  /*18000*/  HMMA.16816.F32.BF16 R224, R168.reuse, R160, R144 ;  /* 0x000000a0a8e0723c */ /* 0x048fe20000041890 */
[----:B------:R-:W2:Y:S05]  /*18010*/  LDSM.16.M88.4 R144, [R191+0xa000] ;  /* 0x00a00000bf90783b */ /* 0x000eaa0000000200 */
[----:B------:R-:W-:Y:S01]  /*18020*/  HMMA.16816.F32.BF16 R140, R168, R162, R140 ;  /* 0x000000a2a88c723c */ /* 0x000fe2000004188c */
[----:B------:R-:W-:Y:S05]  /*18030*/  LDSM.16.M88.4 R160, [R192+0x4000] ;  /* 0x00400000c0a0783b */ /* 0x000fea0000000200 */
[----:B------:R-:W-:Y:S01]  /*18040*/  HMMA.16816.F32.BF16 R12, R32, R30, R12 ;  /* 0x0000001e200c723c */ /* 0x000fe2000004180c */
[----:B------:R-:W3:Y:S05]  /*18050*/  LDSM.16.M88.4 R28, [R181] ;  /* 0x00000000b51c783b */ /* 0x000eea0000000200 */
[----:B-1----:R-:W-:Y:S06]  /*18060*/  HMMA.16816.F32.BF16 R16, R8, R4, R16 ;  /* 0x000000040810723c */ /* 0x002fec0000041810 */
[C---:B------:R-:W-:Y:S06]  /*18070*/  HMMA.16816.F32.BF16 R176, R168.reuse, R156, R176 ;  /* 0x0000009ca8b0723c */ /* 0x040fec00000418b0 */
[----:B------:R-:W-:Y:S01]  /*18080*/  HMMA.16816.F32.BF16 R172, R168, R158, R172 ;  /* 0x0000009ea8ac723c */ /* 0x000fe200000418ac */
[----:B------:R-:W1:Y:S05]  /*18090*/  LDSM.16.M88.4 R156, [R187+0x4000] ;  /* 0x00400000bb9c783b */ /* 0x000e6a0000000200 */
[C---:B----4-:R-:W-:Y:S06]  /*180a0*/  HMMA.16816.F32.BF16 R224, R32.reuse, R20, R224 ;  /* 0x0000001420e0723c */ /* 0x050fec00000418e0 */
[----:B------:R-:W-:Y:S01]  /*180b0*/  HMMA.16816.F32.BF16 R140, R32, R22, R140 ;  /* 0x00000016208c723c */ /* 0x000fe2000004188c */
[----:B------:R-:W4:Y:S05]  /*180c0*/  LDSM.16.M88.4 R20, [R138] ;  /* 0x000000008a14783b */ /* 0x000f2a0000000200 */
[----:B------:R-:W-:Y:S01]  /*180d0*/  HMMA.16816.F32.BF16 R12, R8, R6, R12 ;  /* 0x00000006080c723c */ /* 0x000fe2000004180c */
[----:B------:R-:W-:Y:S05]  /*180e0*/  LDSM.16.M88.4 R4, [R191+0xa800] ;  /* 0x00a80000bf04783b */ /* 0x000fea0000000200 */
[C---:B------:R-:W-:Y:S06]  /*180f0*/  HMMA.16816.F32.BF16 R152, R32.reuse, R24, R152 ;  /* 0x000000182098723c */ /* 0x040fec0000041898 */
[----:B------:R-:W-:Y:S01]  /*18100*/  HMMA.16816.F32.BF16 R148, R32, R26, R148 ;  /* 0x0000001a2094723c */ /* 0x000fe20000041894 */
[----:B------:R-:W5:Y:S05]  /*18110*/  LDSM.16.M88.4 R24, [R180] ;  /* 0x00000000b418783b */ /* 0x000f6a0000000200 */
[----:B--2---:R-:W-:Y:S06]  /*18120*/  HMMA.16816.F32.BF16 R16, R164, R144, R16 ;  /* 0x00000090a410723c */ /* 0x004fec0000041810 */
[----:B------:R-:W-:Y:S06]  /*18130*/  HMMA.16816.F32.BF16 R176, R32, R228, R176 ;  /* 0x000000e420b0723c */ /* 0x000fec00000418b0 */
[----:B------:R-:W-:Y:S06]  /*18140*/  HMMA.16816.F32.BF16 R12, R164, R146, R12 ;  /* 0x00000092a40c723c */ /* 0x000fec000004180c */
[----:B---3--:R-:W-:Y:S06]  /*18150*/  HMMA.16816.F32.BF16 R152, R8, R28, R152 ;  /* 0x0000001c0898723c */ /* 0x008fec0000041898 */
[----:B------:R-:W-:Y:S01]  /*18160*/  HMMA.16816.F32.BF16 R172, R32, R230, R172 ;  /* 0x000000e620ac723c */ /* 0x000fe200000418ac */
[----:B------:R-:W-:Y:S05]  /*18170*/  LDSM.16.M88.4 R32, [R187+0x4800] ;  /* 0x00480000bb20783b */ /* 0x000fea0000000200 */
[----:B-1----:R-:W-:Y:S06]  /*18180*/  HMMA.16816.F32.BF16 R16, R160, R156, R16 ;  /* 0x0000009ca010723c */ /* 0x002fec0000041810 */
[C---:B------:R-:W-:Y:S01]  /*18190*/  HMMA.16816.F32.BF16 R148, R8.reuse, R30, R148 ;  /* 0x0000001e0894723c */ /* 0x040fe20000041894 */
[----:B------:R-:W1:Y:S05]  /*181a0*/  LDSM.16.M88.4 R28, [R191+0xb000] ;  /* 0x00b00000bf1c783b */ /* 0x000e6a0000000200 */
[C---:B----4-:R-:W-:Y:S06]  /*181b0*/  HMMA.16816.F32.BF16 R176, R8.reuse, R20, R176 ;  /* 0x0000001408b0723c */ /* 0x050fec00000418b0 */
[----:B-----5:R-:W-:Y:S01]  /*181c0*/  HMMA.16816.F32.BF16 R224, R8, R24, R224 ;  /* 0x0000001808e0723c */ /* 0x020fe200000418e0 */
[----:B------:R-:W-:-:S05]  /*181d0*/  IMAD R21, R217, 0x40, R220 ;  /* 0x00000040d9157824 */ /* 0x000fca00078e02dc */
[----:B------:R-:W-:Y:S01]  /*181e0*/  HMMA.16816.F32.BF16 R12, R160, R158, R12 ;  /* 0x0000009ea00c723c */ /* 0x000fe2000004180c */
[----:B------:R-:W-:-:S05]  /*181f0*/  VIADD R25, R21, 0x1 ;  /* 0x0000000115197836 */ /* 0x000fca0000000000 */
[----:B------:R-:W-:Y:S01]  /*18200*/  I2FP.F32.S32 R20, R25 ;  /* 0x0000001900147245 */ /* 0x000fe20000201400 */
[----:B------:R-:W-:Y:S01]  /*18210*/  HMMA.16816.F32.BF16 R152, R164, R4, R152 ;  /* 0x00000004a498723c */ /* 0x000fe20000041898 */
[C---:B------:R-:W-:Y:S02]  /*18220*/  ISETP.GE.AND P6, PT, R25.reuse, R0, PT ;  /* 0x000000001900720c */ /* 0x040fe40003fc6270 */
[----:B------:R-:W-:Y:S01]  /*18230*/  ISETP.GE.AND P4, PT, R25, R2, PT ;  /* 0x000000021900720c */ /* 0x000fe20003f86270 */
[CC--:B------:R-:W-:Y:S01]  /*18240*/  FFMA.FTZ R17, R3.reuse, R20.reuse, R17 ;  /* 0x0000001403117223 */ /* 0x0c0fe20000010011 */
[----:B------:R-:W-:Y:S01]  /*18250*/  FFMA.FTZ R19, R3, R20, R19 ;  /* 0x0000001403137223 */ /* 0x000fe20000010013 */
[----:B------:R-:W-:Y:S03]  /*18260*/  HMMA.16816.F32.BF16 R140, R8, R26, R140 ;  /* 0x0000001a088c723c */ /* 0x000fe6000004188c */
[----:B------:R-:W-:-:S02]  /*18270*/  FSEL R17, R17, -INF , !P6 ;  /* 0xff80000011117808 */ /* 0x000fc40007000000 */
[----:B------:R-:W-:Y:S01]  /*18280*/  FSEL R19, R19, -INF , !P4 ;  /* 0xff80000013137808 */ /* 0x000fe20006000000 */
[----:B------:R-:W-:Y:S01]  /*18290*/  HMMA.16816.F32.BF16 R172, R8, R22, R172 ;  /* 0x0000001608ac723c */ /* 0x000fe200000418ac */
[----:B------:R-:W-:-:S05]  /*182a0*/  VIADD R27, R21, 0x9 ;  /* 0x00000009151b7836 */ /* 0x000fca0000000000 */
[C---:B------:R-:W-:Y:S01]  /*182b0*/  HMMA.16816.F32.BF16 R148, R164.reuse, R6, R148 ;  /* 0x00000006a494723c */ /* 0x040fe20000041894 */
[----:B------:R-:W-:Y:S01]  /*182c0*/  VIADD R9, R21, 0x8 ;  /* 0x0000000815097836 */ /* 0x000fe20000000000 */
[----:B------:R-:W2:Y:S01]  /*182d0*/  LDSM.16.M88.4 R4, [R187+0x5000] ;  /* 0x00500000bb04783b */ /* 0x000ea20000000200 */
[----:B------:R-:W-:Y:S02]  /*182e0*/  I2FP.F32.S32 R20, R27 ;  /* 0x0000001b00147245 */ /* 0x000fe40000201400 */
[-C--:B------:R-:W-:Y:S01]  /*182f0*/  ISETP.GE.AND P4, PT, R27, R0.reuse, PT ;  /* 0x000000001b00720c */ /* 0x080fe20003f86270 */
[----:B-1----:R-:W-:Y:S01]  /*18300*/  HMMA.16816.F32.BF16 R224, R164, R28, R224 ;  /* 0x0000001ca4e0723c */ /* 0x002fe200000418e0 */
[----:B------:R-:W-:Y:S01]  /*18310*/  ISETP.GE.AND P5, PT, R9, R0, PT ;  /* 0x000000000900720c */ /* 0x000fe20003fa6270 */
[CC--:B------:R-:W-:Y:S01]  /*18320*/  FFMA.FTZ R13, R3.reuse, R20.reuse, R13 ;  /* 0x00000014030d7223 */ /* 0x0c0fe2000001000d */
[----:B------:R-:W-:Y:S01]  /*18330*/  I2FP.F32.S32 R25, R9 ;  /* 0x0000000900197245 */ /* 0x000fe20000201400 */
[----:B------:R-:W-:Y:S01]  /*18340*/  FFMA.FTZ R15, R3, R20, R15 ;  /* 0x00000014030f7223 */ /* 0x000fe2000001000f */
[----:B------:R-:W-:Y:S01]  /*18350*/  ISETP.GE.AND P6, PT, R9, R2, PT ;  /* 0x000000020900720c */ /* 0x000fe20003fc6270 */
[----:B------:R-:W-:Y:S01]  /*18360*/  HMMA.16816.F32.BF16 R152, R160, R32, R152 ;  /* 0x00000020a098723c */ /* 0x000fe20000041898 */
[----:B------:R-:W1:Y:S01]  /*18370*/  LDSM.16.M88.4 R8, [R191+0xb800] ;  /* 0x00b80000bf08783b */ /* 0x000e620000000200 */
[CC--:B------:R-:W-:Y:S01]  /*18380*/  FFMA.FTZ R12, R3.reuse, R25.reuse, R12 ;  /* 0x00000019030c7223 */ /* 0x0c0fe2000001000c */
[----:B------:R-:W-:Y:S01]  /*18390*/  FFMA.FTZ R25, R3, R25, R14 ;  /* 0x0000001903197223 */ /* 0x000fe2000001000e */
[----:B------:R-:W-:-:S02]  /*183a0*/  FSEL R29, R13, -INF , !P4 ;  /* 0xff8000000d1d7808 */ /* 0x000fc40006000000 */
[----:B------:R-:W-:Y:S01]  /*183b0*/  HMMA.16816.F32.BF16 R140, R164, R30, R140 ;  /* 0x0000001ea48c723c */ /* 0x000fe2000004188c */
[----:B------:R-:W-:Y:S01]  /*183c0*/  FSEL R23, R12, -INF , !P5 ;  /* 0xff8000000c177808 */ /* 0x000fe20006800000 */
[----:B------:R-:W-:Y:S01]  /*183d0*/  VIADD R33, R21, 0x11 ;  /* 0x0000001115217836 */ /* 0x000fe20000000000 */
[----:B------:R-:W-:Y:S01]  /*183e0*/  ISETP.GE.AND P5, PT, R27, R2, PT ;  /* 0x000000021b00720c */ /* 0x000fe20003fa6270 */
[----:B------:R-:W-:Y:S01]  /*183f0*/  VIADD R27, R21, 0x10 ;  /* 0x00000010151b7836 */ /* 0x000fe20000000000 */
[----:B------:R-:W-:Y:S01]  /*18400*/  FSEL R25, R25, -INF , !P6 ;  /* 0xff80000019197808 */ /* 0x000fe20007000000 */
[----:B------:R-:W-:Y:S01]  /*18410*/  HMMA.16816.F32.BF16 R148, R160, R34, R148 ;  /* 0x00000022a094723c */ /* 0x000fe20000041894 */
[----:B------:R-:W-:Y:S01]  /*18420*/  VIADD R31, R21, 0x18 ;  /* 0x00000018151f7836 */ /* 0x000fe20000000000 */
[----:B------:R-:W-:Y:S02]  /*18430*/  I2FP.F32.S32 R22, R33 ;  /* 0x0000002100167245 */ /* 0x000fe40000201400 */
[----:B------:R-:W-:-:S02]  /*18440*/  ISETP.GE.AND P6, PT, R27, R0, PT ;  /* 0x000000001b00720c */ /* 0x000fc40003fc6270 */
[----:B------:R-:W-:Y:S02]  /*18450*/  I2FP.F32.S32 R20, R27 ;  /* 0x0000001b00147245 */ /* 0x000fe40000201400 */
[----:B------:R-:W-:Y:S02]  /*18460*/  ISETP.GE.AND P4, PT, R27, R2, PT ;  /* 0x000000021b00720c */ /* 0x000fe40003f86270 */
[----:B------:R-:W-:Y:S02]  /*18470*/  FSEL R27, R15, -INF , !P5 ;  /* 0xff8000000f1b7808 */ /* 0x000fe40006800000 */
[----:B------:R-:W3:Y:S01]  /*18480*/  LDSM.16.M88.4 R12, [R187+0x5800] ;  /* 0x00580000bb0c783b */ /* 0x000ee20000000200 */
[CC--:B------:R-:W-:Y:S01]  /*18490*/  FFMA.FTZ R152, R3.reuse, R20.reuse, R152 ;  /* 0x0000001403987223 */ /* 0x0c0fe20000010098 */
[C---:B------:R-:W-:Y:S01]  /*184a0*/  FFMA.FTZ R154, R3.reuse, R20, R154 ;  /* 0x00000014039a7223 */ /* 0x040fe2000001009a */
[CC--:B------:R-:W-:Y:S01]  /*184b0*/  FFMA.FTZ R135, R3.reuse, R22.reuse, R155 ;  /* 0x0000001603877223 */ /* 0x0c0fe2000001009b */
[----:B------:R-:W-:Y:S01]  /*184c0*/  FFMA.FTZ R147, R3, R22, R153 ;  /* 0x0000001603937223 */ /* 0x000fe20000010099 */
[----:B------:R-:W-:Y:S01]  /*184d0*/  ISETP.GE.AND P5, PT, R33, R0, PT ;  /* 0x000000002100720c */ /* 0x000fe20003fa6270 */
[----:B--2---:R-:W-:Y:S01]  /*184e0*/  HMMA.16816.F32.BF16 R224, R160, R4, R224 ;  /* 0x00000004a0e0723c */ /* 0x004fe200000418e0 */
[----:B------:R-:W-:Y:S01]  /*184f0*/  FSEL R235, R152, -INF , !P6 ;  /* 0xff80000098eb7808 */ /* 0x000fe20007000000 */
[----:B------:R-:W-:-:S04]  /*18500*/  DEPBAR.LE SB0, 0x0 ;  /* 0x000080000000791a */ /* 0x000fc80000000000 */
[----:B------:R-:W-:Y:S01]  /*18510*/  FSEL R239, R154, -INF , !P4 ;  /* 0xff8000009aef7808 */ /* 0x000fe20006000000 */
[----:B------:R-:W-:Y:S01]  /*18520*/  VIADD R5, R21, 0x19 ;  /* 0x0000001915057836 */ /* 0x000fe20000000000 */
[----:B------:R-:W-:Y:S01]  /*18530*/  I2FP.F32.S32 R4, R31 ;  /* 0x0000001f00047245 */ /* 0x000fe20000201400 */
[----:B------:R-:W-:Y:S01]  /*18540*/  HMMA.16816.F32.BF16 R140, R160, R6, R140 ;  /* 0x00000006a08c723c */ /* 0x000fe2000004188c */
[----:B------:R-:W-:Y:S02]  /*18550*/  ISETP.GE.AND P6, PT, R33, R2, PT ;  /* 0x000000022100720c */ /* 0x000fe40003fc6270 */
[----:B------:R-:W-:Y:S01]  /*18560*/  ISETP.GE.AND P4, PT, R31, R0, PT ;  /* 0x000000001f00720c */ /* 0x000fe20003f86270 */
[----:B------:R-:W-:Y:S01]  /*18570*/  FFMA.FTZ R145, R3, R4, R148 ;  /* 0x0000000403917223 */ /* 0x000fe20000010094 */
[----:B------:R-:W-:Y:S01]  /*18580*/  FSEL R135, R135, -INF , !P6 ;  /* 0xff80000087877808 */ /* 0x000fe20007000000 */
[C---:B-1----:R-:W-:Y:S01]  /*18590*/  HMMA.16816.F32.BF16 R176, R164.reuse, R8, R176 ;  /* 0x00000008a4b0723c */ /* 0x042fe200000418b0 */
[----:B------:R-:W-:Y:S01]  /*185a0*/  ISETP.GE.AND P6, PT, R5, R0, PT ;  /* 0x000000000500720c */ /* 0x000fe20003fc6270 */
[----:B------:R-:W-:Y:S01]  /*185b0*/  FFMA.FTZ R150, R3, R4, R150 ;  /* 0x0000000403967223 */ /* 0x000fe20000010096 */
[----:B------:R-:W-:Y:S01]  /*185c0*/  FSEL R145, R145, -INF , !P4 ;  /* 0xff80000091917808 */ /* 0x000fe20006000000 */
[----:B------:R-:W-:Y:S01]  /*185d0*/  VIADD R7, R21, 0x28 ;  /* 0x0000002815077836 */ /* 0x000fe20000000000 */
[----:B------:R-:W-:Y:S01]  /*185e0*/  BAR.SYNC.DEFER_BLOCKING 0x0 ;  /* 0x0000000000007b1d */ /* 0x000fe20000010000 */
[----:B------:R-:W-:Y:S01]  /*185f0*/  ISETP.GE.AND P4, PT, R5, R2, PT ;  /* 0x000000020500720c */ /* 0x000fe20003f86270 */
[----:B------:R-:W-:Y:S01]  /*18600*/  HMMA.16816.F32.BF16 R172, R164, R10, R172 ;  /* 0x0000000aa4ac723c */ /* 0x000fe200000418ac */
[----:B------:R-:W-:Y:S01]  /*18610*/  I2FP.F32.S32 R8, R5 ;  /* 0x0000000500087245 */ /* 0x000fe20000201400 */
[----:B------:R-:W-:Y:S01]  /*18620*/  VIADD R5, R21, 0x20 ;  /* 0x0000002015057836 */ /* 0x000fe20000000000 */
[----:B------:R-:W-:-:S02]  /*18630*/  FSEL R147, R147, -INF , !P5 ;  /* 0xff80000093937808 */ /* 0x000fc40006800000 */
[----:B------:R-:W-:Y:S01]  /*18640*/  ISETP.GE.AND P5, PT, R31, R2, PT ;  /* 0x000000021f00720c */ /* 0x000fe20003fa6270 */
[CC--:B------:R-:W-:Y:S01]  /*18650*/  FFMA.FTZ R149, R3.reuse, R8.reuse, R149 ;  /* 0x0000000803957223 */ /* 0x0c0fe20000010095 */
[----:B------:R-:W-:Y:S01]  /*18660*/  I2FP.F32.S32 R4, R5 ;  /* 0x0000000500047245 */ /* 0x000fe20000201400 */
[----:B------:R-:W-:Y:S01]  /*18670*/  FFMA.FTZ R151, R3, R8, R151 ;  /* 0x0000000803977223 */ /* 0x000fe20000010097 */
[----:B------:R-:W-:Y:S01]  /*18680*/  FSEL R171, R150, -INF , !P5 ;  /* 0xff80000096ab7808 */ /* 0x000fe20006800000 */
[----:B------:R-:W-:Y:S01]  /*18690*/  IMAD.MOV.U32 R164, RZ, RZ, R236 ;  /* 0x000000ffffa47224 */ /* 0x000fe200078e00ec */
[----:B------:R-:W-:Y:S01]  /*186a0*/  FSEL R243, R149, -INF , !P6 ;  /* 0xff80000095f37808 */ /* 0x000fe20007000000 */
[----:B------:R-:W-:Y:S01]  /*186b0*/  FFMA.FTZ R159, R3, R4, R224 ;  /* 0x00000004039f7223 */ /* 0x000fe200000100e0 */
[----:B------:R-:W-:Y:S01]  /*186c0*/  ISETP.GE.AND P5, PT, R5, R0, PT ;  /* 0x000000000500720c */ /* 0x000fe20003fa6270 */
[----:B------:R-:W-:Y:S01]  /*186d0*/  FFMA.FTZ R155, R3, R4, R226 ;  /* 0x00000004039b7223 */ /* 0x000fe200000100e2 */
[----:B------:R-:W-:Y:S01]  /*186e0*/  ISETP.GE.AND P6, PT, R5, R2, PT ;  /* 0x000000020500720c */ /* 0x000fe20003fc6270 */
[----:B------:R-:W-:Y:S01]  /*186f0*/  VIADD R5, R21, 0x21 ;  /* 0x0000002115057836 */ /* 0x000fe20000000000 */
[----:B------:R-:W-:Y:S01]  /*18700*/  FSEL R241, R151, -INF , !P4 ;  /* 0xff80000097f17808 */ /* 0x000fe20006000000 */
[----:B---3--:R-:W-:Y:S01]  /*18710*/  HMMA.16816.F32.BF16 R176, R160, R12, R176 ;  /* 0x0000000ca0b0723c */ /* 0x008fe200000418b0 */
[----:B------:R-:W-:Y:S01]  /*18720*/  FSEL R159, R159, -INF , !P5 ;  /* 0xff8000009f9f7808 */ /* 0x000fe20006800000 */
[----:B------:R-:W-:Y:S01]  /*18730*/  IMAD.MOV.U32 R165, RZ, RZ, R237 ;  /* 0x000000ffffa57224 */ /* 0x000fe200078e00ed */
[----:B------:R-:W-:-:S02]  /*18740*/  ISETP.GE.AND P4, PT, R5, R0, PT ;  /* 0x000000000500720c */ /* 0x000fc40003f86270 */
[----:B------:R-:W-:Y:S01]  /*18750*/  I2FP.F32.S32 R6, R5 ;  /* 0x0000000500067245 */ /* 0x000fe20000201400 */
[----:B------:R-:W-:Y:S01]  /*18760*/  HMMA.16816.F32.BF16 R172, R160, R14, R172 ;  /* 0x0000000ea0ac723c */ /* 0x000fe200000418ac */
[----:B------:R-:W-:Y:S01]  /*18770*/  ISETP.GE.AND P5, PT, R5, R2, PT ;  /* 0x000000020500720c */ /* 0x000fe20003fa6270 */
[----:B------:R-:W-:Y:S01]  /*18780*/  VIADD R5, R21, 0x29 ;  /* 0x0000002915057836 */ /* 0x000fe20000000000 */
[----:B------:R-:W-:Y:S01]  /*18790*/  I2FP.F32.S32 R4, R7 ;  /* 0x0000000700047245 */ /* 0x000fe20000201400 */
[-C--:B------:R-:W-:Y:S01]  /*187a0*/  FFMA.FTZ R151, R3, R6.reuse, R227 ;  /* 0x0000000603977223 */ /* 0x080fe200000100e3 */
[----:B------:R-:W-:Y:S01]  /*187b0*/  FSEL R155, R155, -INF , !P6 ;  /* 0xff8000009b9b7808 */ /* 0x000fe20007000000 */
[----:B------:R-:W-:Y:S01]  /*187c0*/  FFMA.FTZ R169, R3, R6, R225 ;  /* 0x0000000603a97223 */ /* 0x000fe200000100e1 */
[----:B------:R-:W-:Y:S01]  /*187d0*/  ISETP.GE.AND P6, PT, R7, R0, PT ;  /* 0x000000000700720c */ /* 0x000fe20003fc6270 */
[CC--:B------:R-:W-:Y:S01]  /*187e0*/  FFMA.FTZ R140, R3.reuse, R4.reuse, R140 ;  /* 0x00000004038c7223 */ /* 0x0c0fe2000001008c */
[----:B------:R-:W-:Y:S01]  /*187f0*/  FFMA.FTZ R142, R3, R4, R142 ;  /* 0x00000004038e7223 */ /* 0x000fe2000001008e */
[----:B------:R-:W-:-:S02]  /*18800*/  I2FP.F32.S32 R4, R5 ;  /* 0x0000000500047245 */ /* 0x000fc40000201400 */
[----:B------:R-:W-:Y:S02]  /*18810*/  FSEL R151, R151, -INF , !P5 ;  /* 0xff80000097977808 */ /* 0x000fe40006800000 */
[----:B------:R-:W-:Y:S01]  /*18820*/  FSEL R157, R140, -INF , !P6 ;  /* 0xff8000008c9d7808 */ /* 0x000fe20007000000 */
[-C--:B------:R-:W-:Y:S01]  /*18830*/  FFMA.FTZ R141, R3, R4.reuse, R141 ;  /* 0x00000004038d7223 */ /* 0x080fe2000001008d */
[----:B------:R-:W-:Y:S01]  /*18840*/  FSEL R169, R169, -INF , !P4 ;  /* 0xff800000a9a97808 */ /* 0x000fe20006000000 */
[----:B------:R-:W-:Y:S01]  /*18850*/  FFMA.FTZ R143, R3, R4, R143 ;  /* 0x00000004038f7223 */ /* 0x000fe2000001008f */
[C---:B------:R-:W-:Y:S02]  /*18860*/  ISETP.GE.AND P5, PT, R5.reuse, R0, PT ;  /* 0x000000000500720c */ /* 0x040fe40003fa6270 */
[-C--:B------:R-:W-:Y:S01]  /*18870*/  ISETP.GE.AND P6, PT, R5, R2.reuse, PT ;  /* 0x000000020500720c */ /* 0x080fe20003fc6270 */
[----:B------:R-:W-:Y:S01]  /*18880*/  VIADD R5, R21, 0x30 ;  /* 0x0000003015057836 */ /* 0x000fe20000000000 */
[----:B------:R-:W-:-:S02]  /*18890*/  ISETP.GE.AND P4, PT, R7, R2, PT ;  /* 0x000000020700720c */ /* 0x000fc40003f86270 */
[----:B------:R-:W-:Y:S02]  /*188a0*/  FSEL R161, R141, -INF , !P5 ;  /* 0xff8000008da17808 */ /* 0x000fe40006800000 */
[----:B------:R-:W-:Y:S02]  /*188b0*/  FSEL R149, R142, -INF , !P4 ;  /* 0xff8000008e957808 */ /* 0x000fe40006000000 */
[C---:B------:R-:W-:Y:S02]  /*188c0*/  ISETP.GE.AND P4, PT, R5.reuse, R0, PT ;  /* 0x000000000500720c */ /* 0x040fe40003f86270 */
[----:B------:R-:W-:Y:S02]  /*188d0*/  I2FP.F32.S32 R7, R5 ;  /* 0x0000000500077245 */ /* 0x000fe40000201400 */
[----:B------:R-:W-:Y:S01]  /*188e0*/  ISETP.GE.AND P5, PT, R5, R2, PT ;  /* 0x000000020500720c */ /* 0x000fe20003fa6270 */
[----:B------:R-:W-:Y:S01]  /*188f0*/  VIADD R5, R21, 0x31 ;  /* 0x0000003115057836 */ /* 0x000fe20000000000 */
[----:B------:R-:W-:Y:S01]  /*18900*/  FSEL R153, R143, -INF , !P6 ;  /* 0xff8000008f997808 */ /* 0x000fe20007000000 */
[CC--:B------:R-:W-:Y:S01]  /*18910*/  FFMA.FTZ R176, R3.reuse, R7.reuse, R176 ;  /* 0x0000000703b07223 */ /* 0x0c0fe200000100b0 */
[----:B------:R-:W-:Y:S01]  /*18920*/  FFMA.FTZ R178, R3, R7, R178 ;  /* 0x0000000703b27223 */ /* 0x000fe200000100b2 */
[----:B------:R-:W-:Y:S01]  /*18930*/  VIADD R7, R21, 0x38 ;  /* 0x0000003815077836 */ /* 0x000fe20000000000 */
[----:B------:R-:W-:-:S02]  /*18940*/  I2FP.F32.S32 R4, R5 ;  /* 0x0000000500047245 */ /* 0x000fc40000201400 */
[----:B------:R-:W-:Y:S02]  /*18950*/  ISETP.GE.AND P6, PT, R5, R0, PT ;  /* 0x000000000500720c */ /* 0x000fe40003fc6270 */
[----:B------:R-:W-:Y:S01]  /*18960*/  FSEL R233, R176, -INF , !P4 ;  /* 0xff800000b0e97808 */ /* 0x000fe20006000000 */
[CC--:B------:R-:W-:Y:S01]  /*18970*/  FFMA.FTZ R177, R3.reuse, R4.reuse, R177 ;  /* 0x0000000403b17223 */ /* 0x0c0fe200000100b1 */
[----:B------:R-:W-:Y:S01]  /*18980*/  FFMA.FTZ R179, R3, R4, R179 ;  /* 0x0000000403b37223 */ /* 0x000fe200000100b3 */
[----:B------:R-:W-:Y:S02]  /*18990*/  I2FP.F32.S32 R4, R7 ;  /* 0x0000000700047245 */ /* 0x000fe40000201400 */
[----:B------:R-:W-:Y:S01]  /*189a0*/  ISETP.GE.AND P4, PT, R5, R2, PT ;  /* 0x000000020500720c */ /* 0x000fe20003f86270 */
[----:B------:R-:W-:Y:S01]  /*189b0*/  VIADD R5, R21, 0x39 ;  /* 0x0000003915057836 */ /* 0x000fe20000000000 */
[----:B------:R-:W-:Y:S01]  /*189c0*/  FSEL R229, R178, -INF , !P5 ;  /* 0xff800000b2e57808 */ /* 0x000fe20006800000 */
[CC--:B------:R-:W-:Y:S01]  /*189d0*/  FFMA.FTZ R172, R3.reuse, R4.reuse, R172 ;  /* 0x0000000403ac7223 */ /* 0x0c0fe200000100ac */
[----:B------:R-:W-:Y:S01]  /*189e0*/  FFMA.FTZ R174, R3, R4, R174 ;  /* 0x0000000403ae7223 */ /* 0x000fe200000100ae */
[----:B------:R-:W-:-:S02]  /*189f0*/  I2FP.F32.S32 R4, R21 ;  /* 0x0000001500047245 */ /* 0x000fc40000201400 */
[----:B------:R-:W-:Y:S02]  /*18a00*/  FSEL R231, R177, -INF , !P6 ;  /* 0xff800000b1e77808 */ /* 0x000fe40007000000 */
[C---:B------:R-:W-:Y:S02]  /*18a10*/  ISETP.GE.AND P5, PT, R7.reuse, R0, PT ;  /* 0x000000000700720c */ /* 0x040fe40003fa6270 */
[----:B------:R-:W-:Y:S01]  /*18a20*/  ISETP.GE.AND P6, PT, R7, R2, PT ;  /* 0x000000020700720c */ /* 0x000fe20003fc6270 */
[----:B------:R-:W-:Y:S01]  /*18a30*/  FFMA.FTZ R7, R3, R4, R16 ;  /* 0x0000000403077223 */ /* 0x000fe20000010010 */
[----:B------:R-:W-:Y:S02]  /*18a40*/  FSEL R227, R179, -INF , !P4 ;  /* 0xff800000b3e37808 */ /* 0x000fe40006000000 */
[----:B------:R-:W-:Y:S02]  /*18a50*/  ISETP.GE.AND P4, PT, R21, R0, PT ;  /* 0x000000001500720c */ /* 0x000fe40003f86270 */
[----:B------:R-:W-:-:S02]  /*18a60*/  I2FP.F32.S32 R6, R5 ;  /* 0x0000000500067245 */ /* 0x000fc40000201400 */
[----:B------:R-:W-:Y:S02]  /*18a70*/  FSEL R176, R174, -INF , !P6 ;  /* 0xff800000aeb07808 */ /* 0x000fe40007000000 */
[----:B------:R-:W-:Y:S01]  /*18a80*/  FSEL R7, R7, -INF , !P4 ;  /* 0xff80000007077808 */ /* 0x000fe20006000000 */
[----:B------:R-:W-:Y:S01]  /*18a90*/  FFMA.FTZ R173, R3, R6, R173 ;  /* 0x0000000603ad7223 */ /* 0x000fe200000100ad */
[----:B------:R-:W-:Y:S01]  /*18aa0*/  ISETP.GE.AND P6, PT, R5, R0, PT ;  /* 0x000000000500720c */ /* 0x000fe20003fc6270 */
[----:B------:R-:W-:Y:S01]  /*18ab0*/  FFMA.FTZ R175, R3, R6, R175 ;  /* 0x0000000603af7223 */ /* 0x000fe200000100af */
[----:B------:R-:W-:Y:S01]  /*18ac0*/  ISETP.GE.AND P4, PT, R5, R2, PT ;  /* 0x000000020500720c */ /* 0x000fe20003f86270 */
[----:B------:R-:W-:Y:S01]  /*18ad0*/  FFMA.FTZ R5, R3, R4, R18 ;  /* 0x0000000403057223 */ /* 0x000fe20000010012 */
[----:B------:R-:W-:Y:S02]  /*18ae0*/  FSEL R228, R172, -INF , !P5 ;  /* 0xff800000ace47808 */ /* 0x000fe40006800000 */
[----:B------:R-:W-:-:S02]  /*18af0*/  ISETP.GE.AND P5, PT, R21, R2, PT ;  /* 0x000000021500720c */ /* 0x000fc40003fa6270 */
        /* <DEDUP_REMOVED lines=18> */
[----:B------:R-:W-:Y:S02]  /*18c20*/  R2UR UR9, R223 ;  /* 0x00000000df0972ca */ /* 0x000fe400000e0000 */
[-C--:B--2---:R-:W-:Y:S02]  /*18c30*/  IABS R6, R13.reuse ;  /* 0x0000000d00067213 */ /* 0x084fe40000000000 */
[----:B------:R-:W-:-:S02]  /*18c40*/  IABS R9, R13 ;  /* 0x0000000d00097213 */ /* 0x000fc40000000000 */
[----:B------:R-:W1:Y:S01]  /*18c50*/  I2F.RP R8, R6 ;  /* 0x0000000600087306 */ /* 0x000e620000209400 */
[-C--:B------:R-:W-:Y:S02]  /*18c60*/  LOP3.LUT R0, R0, R13.reuse, RZ, 0x3c, !PT ;  /* 0x0000000d00007212 */ /* 0x080fe400078e3cff */
[----:B------:R-:W-:Y:S01]  /*18c70*/  IMAD.MOV R9, RZ, RZ, -R9 ;  /* 0x000000ffff097224 */ /* 0x000fe200078e0a09 */
[----:B------:R-:W-:Y:S02]  /*18c80*/  LOP3.LUT R10, R10, R13, RZ, 0x3c, !PT ;  /* 0x0000000d0a0a7212 */ /* 0x000fe400078e3cff */
[----:B------:R-:W-:Y:S02]  /*18c90*/  ISETP.GE.AND P4, PT, R0, RZ, PT ;  /* 0x000000ff0000720c */ /* 0x000fe40003f86270 */
        /* <DEDUP_REMOVED lines=21> */
[----:B------:R-:W-:Y:S01]  /*18df0*/  ISETP.NE.AND P3, PT, R13, RZ, PT ;  /* 0x000000ff0d00720c */ /* 0x000fe20003f65270 */
[----:B------:R-:W3:Y:S01]  /*18e00*/  LD.E.64 R14, desc[UR4][R136.64+0x38] ;  /* 0x00003804880e7980 */ /* 0x000ee2000c101b00 */
        /* <DEDUP_REMOVED lines=16> */
[----:B------:R-:W-:-:S04]  /*18f10*/  IMAD R2, R14, R11, R2 ;  /* 0x0000000b0e027224 */ /* 0x000fc800078e0202 */
[----:B------:R-:W-:Y:S02]  /*18f20*/  IMAD.IADD R13, R13, 0x1, R2 ;  /* 0x000000010d0d7824 */ /* 0x000fe400078e0202 */
[----:B----4-:R-:W-:-:S04]  /*18f30*/  IMAD.IADD R9, R0, 0x1, -R9 ;  /* 0x0000000100097824 */ /* 0x010fc800078e0a09 */
[----:B--2---:R-:W-:Y:S01]  /*18f40*/  IMAD R11, R21, R9, RZ ;  /* 0x00000009150b7224 */ /* 0x004fe200078e02ff */
[----:B------:R-:W-:Y:S01]  /*18f50*/  SHF.R.S32.HI R0, RZ, 0x1f, R9 ;  /* 0x0000001fff007819 */ /* 0x000fe20000011409 */
[----:B------:R-:W-:-:S04]  /*18f60*/  IMAD.WIDE.U32 R12, R9, R20, R12 ;  /* 0x00000014090c7225 */ /* 0x000fc800078e000c */
[----:B------:R-:W-:-:S05]  /*18f70*/  IMAD R0, R20, R0, R11 ;  /* 0x0000000014007224 */ /* 0x000fca00078e020b */
[----:B------:R-:W-:Y:S01]  /*18f80*/  IADD3 R4, R13, R0, RZ ;  /* 0x000000000d047210 */ /* 0x000fe20007ffe0ff */
[----:B------:R-:W-:Y:S01]  /*18f90*/  IMAD.MOV.U32 R13, RZ, RZ, R12 ;  /* 0x000000ffff0d7224 */ /* 0x000fe200078e000c */
[----:B------:R-:W-:Y:S05]  /*18fa0*/  BRA `(.L_x_2996) ;  /* 0x0000000000147947 */ /* 0x000fea0003800000 */
.L_x_2995:
[----:B------:R-:W-:Y:S02]  /*18fb0*/  R2UR UR4, R222 ;  /* 0x00000000de0472ca */ /* 0x000fe400000e0000 */
[----:B------:R-:W-:-:S13]  /*18fc0*/  R2UR UR5, R223 ;  /* 0x00000000df0572ca */ /* 0x000fda00000e0000 */
[----:B------:R-:W2:Y:S02]  /*18fd0*/  LD.E R13, desc[UR4][R136.64+0x38] ;  /* 0x00003804880d7980 */ /* 0x000ea4000c101900 */
[----:B--2---:R-:W-:-:S05]  /*18fe0*/  IMAD.U32 R13, R13, -0x40, RZ ;  /* 0xffffffc00d0d7824 */ /* 0x004fca00078e00ff */
[----:B------:R-:W-:Y:S02]  /*18ff0*/  SHF.R.S32.HI R4, RZ, 0x1f, R13 ;  /* 0x0000001fff047819 */ /* 0x000fe4000001140d */
.L_x_2996:
[----:B------:R-:W-:Y:S05]  /*19000*/  BSYNC B0 ;  /* 0x0000000000007941 */ /* 0x000fea0003800000 */
.L_x_2994:
        /* <DEDUP_REMOVED lines=119> */
.L_x_2993:
[----:B------:R-:W-:Y:S05]  /*19780*/  BSYNC B1 ;  /* 0x0000000000017941 */ /* 0x000fea0003800000 */
.L_x_2992:
        /* <DEDUP_REMOVED lines=43> */
[----:B-1----:R-:W-:-:S03]  /*19a40*/  FMNMX.FTZ R222, R9, R222, !PT ;  /* 0x000000de09de7209 */ /* 0x002fc60007810000 */
[----:B------:R-:W-:Y:S01]  /*19a50*/  LDSM.16.MT88.4 R8, [R201+0xc000] ;  /* 0x00c00000c908783b */ /* 0x000fe20000004200 */
[----:B---3--:R-:W-:Y:S02]  /*19a60*/  FMNMX.FTZ R167, R0, R167, !PT ;  /* 0x000000a700a77209 */ /* 0x008fe40007810000 */
[C---:B------:R-:W-:Y:S02]  /*19a70*/  FSETP.NEU.FTZ.AND P1, PT, R222.reuse, -INF , PT ;  /* 0xff800000de00780b */ /* 0x040fe40003f3d000 */
[----:B------:R-:W-:Y:S02]  /*19a80*/  FSETP.NEU.FTZ.AND P0, PT, R167, -INF , PT ;  /* 0xff800000a700780b */ /* 0x000fe40003f1d000 */
        /* <DEDUP_REMOVED lines=43> */
[----:B------:R-:W4:Y:S01]  /*19d40*/  MUFU.EX2 R137, R137 ;  /* 0x0000008900897308 */ /* 0x000f220000000800 */
        /* <DEDUP_REMOVED lines=16> */
[----:B----4-:R-:W-:Y:S01]  /*19e50*/  F2FP.BF16.F32.PACK_AB R6, R137, R166 ;  /* 0x000000a68906723e */ /* 0x010fe200000010ff */
[-C--:B------:R-:W-:Y:S01]  /*19e60*/  FMUL.FTZ R77, R93, R225.reuse ;  /* 0x000000e15d4d7220 */ /* 0x080fe20000410000 */
[-C--:B------:R-:W-:Y:S01]  /*19e70*/  FMUL.FTZ R84, R108, R225.reuse ;  /* 0x000000e16c547220 */ /* 0x080fe20000410000 */
[-C--:B------:R-:W-:Y:S01]  /*19e80*/  FMUL.FTZ R85, R109, R225.reuse ;  /* 0x000000e16d557220 */ /* 0x080fe20000410000 */
[-C--:B------:R-:W-:Y:S01]  /*19e90*/  FMUL.FTZ R92, R120, R225.reuse ;  /* 0x000000e1785c7220 */ /* 0x080fe20000410000 */
[----:B------:R-:W-:Y:S01]  /*19ea0*/  FMUL.FTZ R93, R121, R225 ;  /* 0x000000e1795d7220 */ /* 0x000fe20000410000 */
[-CC-:B------:R-:W-:Y:S01]  /*19eb0*/  FFMA.FTZ R235, R147, R179.reuse, -R230.reuse ;  /* 0x000000b393eb7223 */ /* 0x180fe200000108e6 */
[----:B------:R-:W-:Y:S01]  /*19ec0*/  MUFU.EX2 R0, R0 ;  /* 0x0000000000007308 */ /* 0x000fe20000000800 */
[----:B------:R-:W-:Y:S01]  /*19ed0*/  FFMA.FTZ R234, R145, R179, -R230 ;  /* 0x000000b391ea7223 */ /* 0x000fe200000108e6 */
[-C--:B------:R-:W-:Y:S01]  /*19ee0*/  FMUL.FTZ R80, R80, R225.reuse ;  /* 0x000000e150507220 */ /* 0x080fe20000410000 */
[----:B------:R-:W-:Y:S01]  /*19ef0*/  LDSM.16.MT88.4 R144, [R198+0x10000] ;  /* 0x01000000c690783b */ /* 0x000fe20000004200 */
[----:B------:R-:W-:Y:S01]  /*19f00*/  FMUL.FTZ R81, R81, R225 ;  /* 0x000000e151517220 */ /* 0x000fe20000410000 */
[-C--:B------:R-:W-:Y:S01]  /*19f10*/  FFMA.FTZ R236, R239, R179.reuse, -R178 ;  /* 0x000000b3efec7223 */ /* 0x080fe200000108b2 */
[-C--:B------:R-:W-:Y:S01]  /*19f20*/  FFMA.FTZ R237, R243, R179.reuse, -R230 ;  /* 0x000000b3f3ed7223 */ /* 0x080fe200000108e6 */
[-CC-:B------:R-:W-:Y:S01]  /*19f30*/  FFMA.FTZ R239, R135, R179.reuse, -R178.reuse ;  /* 0x000000b387ef7223 */ /* 0x180fe200000108b2 */
[----:B------:R-:W4:Y:S01]  /*19f40*/  MUFU.EX2 R223, R223 ;  /* 0x000000df00df7308 */ /* 0x000f220000000800 */
[----:B-1----:R-:W-:Y:S01]  /*19f50*/  F2FP.BF16.F32.PACK_AB R5, R2, R136 ;  /* 0x000000880205723e */ /* 0x002fe200000010ff */
[-CC-:B------:R-:W-:Y:S01]  /*19f60*/  FFMA.FTZ R238, R171, R179.reuse, -R178.reuse ;  /* 0x000000b3abee7223 */ /* 0x180fe200000108b2 */
[----:B------:R-:W-:Y:S01]  /*19f70*/  FFMA.FTZ R241, R241, R179, -R178 ;  /* 0x000000b3f1f17223 */ /* 0x000fe200000108b2 */
[-C--:B------:R-:W-:Y:S01]  /*19f80*/  FMUL.FTZ R96, R96, R225.reuse ;  /* 0x000000e160607220 */ /* 0x080fe20000410000 */
[-C--:B------:R-:W-:Y:S01]  /*19f90*/  FMUL.FTZ R97, R97, R225.reuse ;  /* 0x000000e161617220 */ /* 0x080fe20000410000 */
[-C--:B------:R-:W-:Y:S01]  /*19fa0*/  FMUL.FTZ R112, R112, R225.reuse ;  /* 0x000000e170707220 */ /* 0x080fe20000410000 */
[----:B------:R-:W-:Y:S01]  /*19fb0*/  FMUL.FTZ R113, R113, R225 ;  /* 0x000000e171717220 */ /* 0x000fe20000410000 */
[----:B------:R-:W1:Y:S01]  /*19fc0*/  MUFU.EX2 R224, R224 ;  /* 0x000000e000e07308 */ /* 0x000e620000000800 */
[-CC-:B------:R-:W-:Y:S01]  /*19fd0*/  FFMA.FTZ R240, R159, R179.reuse, -R230.reuse ;  /* 0x000000b39ff07223 */ /* 0x180fe200000108e6 */
[-CC-:B------:R-:W-:Y:S01]  /*19fe0*/  FFMA.FTZ R243, R169, R179.reuse, -R230.reuse ;  /* 0x000000b3a9f37223 */ /* 0x180fe200000108e6 */
[-CC-:B------:R-:W-:Y:S01]  /*19ff0*/  FFMA.FTZ R242, R157, R179.reuse, -R230.reuse ;  /* 0x000000b39df27223 */ /* 0x180fe200000108e6 */
[-C--:B------:R-:W-:Y:S01]  /*1a000*/  FFMA.FTZ R245, R161, R179.reuse, -R230 ;  /* 0x000000b3a1f57223 */ /* 0x080fe200000108e6 */
[-CC-:B------:R-:W-:Y:S01]  /*1a010*/  FFMA.FTZ R244, R155, R179.reuse, -R178.reuse ;  /* 0x000000b39bf47223 */ /* 0x180fe200000108b2 */
[-CC-:B------:R-:W-:Y:S01]  /*1a020*/  FFMA.FTZ R247, R151, R179.reuse, -R178.reuse ;  /* 0x000000b397f77223 */ /* 0x180fe200000108b2 */
[-CC-:B------:R-:W-:Y:S01]  /*1a030*/  FFMA.FTZ R246, R149, R179.reuse, -R178.reuse ;  /* 0x000000b395f67223 */ /* 0x180fe200000108b2 */
[----:B------:R-:W-:Y:S01]  /*1a040*/  MUFU.EX2 R232, R232 ;  /* 0x000000e800e87308 */ /* 0x000fe20000000800 */
[----:B----4-:R-:W-:Y:S01]  /*1a050*/  F2FP.BF16.F32.PACK_AB R7, R223, R0 ;  /* 0x00000000df07723e */ /* 0x010fe200000010ff */
[-C--:B------:R-:W-:Y:S01]  /*1a060*/  FFMA.FTZ R249, R153, R179.reuse, -R178 ;  /* 0x000000b399f97223 */ /* 0x080fe200000108b2 */
[----:B------:R-:W-:Y:S01]  /*1a070*/  LDSM.16.MT88.4 R132, [R200+0xc800] ;  /* 0x00c80000c884783b */ /* 0x000fe20000004200 */
[-CC-:B------:R-:W-:Y:S01]  /*1a080*/  FFMA.FTZ R248, R231, R179.reuse, -R230.reuse ;  /* 0x000000b3e7f87223 */ /* 0x180fe200000108e6 */
[-CC-:B------:R-:W-:Y:S01]  /*1a090*/  FFMA.FTZ R231, R226, R179.reuse, -R230.reuse ;  /* 0x000000b3e2e77223 */ /* 0x180fe200000108e6 */
[-CC-:B------:R-:W-:Y:S01]  /*1a0a0*/  FFMA.FTZ R233, R233, R179.reuse, -R230.reuse ;  /* 0x000000b3e9e97223 */ /* 0x180fe200000108e6 */
[----:B------:R-:W-:Y:S01]  /*1a0b0*/  LDSM.16.MT88.4 R168, [R200+0xd000] ;  /* 0x00d00000c8a8783b */ /* 0x000fe20000004200 */
[----:B------:R-:W4:Y:S01]  /*1a0c0*/  MUFU.EX2 R235, R235 ;  /* 0x000000eb00eb7308 */ /* 0x000f220000000800 */
        /* <DEDUP_REMOVED lines=46> */
[----:B------:R-:W-:Y:S01]  /*1a3b0*/  LDSM.16.MT88.4 R128, [R200+0x10000] ;  /* 0x01000000c880783b */ /* 0x000fe20000004200 */
[-C--:B------:R-:W-:Y:S01]  /*1a3c0*/  FMUL.FTZ R82, R82, R224.reuse ;  /* 0x000000e052527220 */ /* 0x080fe20000410000 */
[-C--:B------:R-:W-:Y:S01]  /*1a3d0*/  FMUL.FTZ R83, R83, R224.reuse ;  /* 0x000000e053537220 */ /* 0x080fe20000410000 */
[----:B------:R-:W-:Y:S01]  /*1a3e0*/  MUFU.EX2 R234, R234 ;  /* 0x000000ea00ea7308 */ /* 0x000fe20000000800 */
[C---:B------:R-:W-:Y:S01]  /*1a3f0*/  HMMA.16816.F32.BF16 R32, R4.reuse, R34, R56 ;  /* 0x000000220420723c */ /* 0x040fe20000041838 */
[----:B------:R-:W5:Y:S01]  /*1a400*/  LDSM.16.MT88.4 R56, [R199+0xe000] ;  /* 0x00e00000c738783b */ /* 0x000f620000004200 */
[-C--:B------:R-:W-:Y:S01]  /*1a410*/  FMUL.FTZ R98, R98, R224.reuse ;  /* 0x000000e062627220 */ /* 0x080fe20000410000 */
[-C--:B------:R-:W-:Y:S01]  /*1a420*/  FMUL.FTZ R99, R99, R224.reuse ;  /* 0x000000e063637220 */ /* 0x080fe20000410000 */
[-C--:B------:R-:W-:Y:S01]  /*1a430*/  FMUL.FTZ R114, R114, R224.reuse ;  /* 0x000000e072727220 */ /* 0x080fe20000410000 */
[-C--:B------:R-:W-:Y:S01]  /*1a440*/  FMUL.FTZ R115, R115, R224.reuse ;  /* 0x000000e073737220 */ /* 0x080fe20000410000 */
[C---:B-1----:R-:W-:Y:S01]  /*1a450*/  HMMA.16816.F32.BF16 R44, R4.reuse, R40, R44 ;  /* 0x00000028042c723c */ /* 0x042fe2000004182c */
[----:B------:R-:W-:Y:S01]  /*1a460*/  MUFU.EX2 R237, R237 ;  /* 0x000000ed00ed7308 */ /* 0x000fe20000000800 */
[----:B------:R-:W-:Y:S01]  /*1a470*/  LDSM.16.MT88.4 R108, [R200+0xe800] ;  /* 0x00e80000c86c783b */ /* 0x000fe20000004200 */
[-C--:B------:R-:W-:Y:S01]  /*1a480*/  FFMA.FTZ R228, R228, R179.reuse, -R230 ;  /* 0x000000b3e4e47223 */ /* 0x080fe200000108e6 */
[-CC-:B------:R-:W-:Y:S01]  /*1a490*/  FFMA.FTZ R226, R229, R179.reuse, -R178.reuse ;  /* 0x000000b3e5e27223 */ /* 0x180fe200000108b2 */
[-CC-:B------:R-:W-:Y:S01]  /*1a4a0*/  FFMA.FTZ R227, R227, R179.reuse, -R178.reuse ;  /* 0x000000b3e3e37223 */ /* 0x180fe200000108b2 */
[C---:B------:R-:W-:Y:S01]  /*1a4b0*/  HMMA.16816.F32.BF16 R40, R4.reuse, R42, R64 ;  /* 0x0000002a0428723c */ /* 0x040fe20000041840 */
[----:B------:R-:W1:Y:S01]  /*1a4c0*/  LDSM.16.MT88.4 R64, [R198+0xe000] ;  /* 0x00e00000c640783b */ /* 0x000e620000004200 */
[-CC-:B------:R-:W-:Y:S01]  /*1a4d0*/  FFMA.FTZ R229, R176, R179.reuse, -R178.reuse ;  /* 0x000000b3b0e57223 */ /* 0x180fe200000108b2 */
[----:B------:R-:W-:Y:S01]  /*1a4e0*/  MUFU.EX2 R236, R236 ;  /* 0x000000ec00ec7308 */ /* 0x000fe20000000800 */
[----:B------:R-:W-:Y:S01]  /*1a4f0*/  FFMA.FTZ R230, R177, R179, -R178 ;  /* 0x000000b3b1e67223 */ /* 0x000fe200000108b2 */
[----:B------:R-:W-:Y:S01]  /*1a500*/  LDSM.16.MT88.4 R120, [R201+0xe800] ;  /* 0x00e80000c978783b */ /* 0x000fe20000004200 */
[C---:B--2---:R-:W-:Y:S01]  /*1a510*/  HMMA.16816.F32.BF16 R52, R4.reuse, R48, R52 ;  /* 0x000000300434723c */ /* 0x044fe20000041834 */
[----:B------:R-:W-:Y:S01]  /*1a520*/  FFMA.FTZ R220, R221, R225, R220 ;  /* 0x000000e1dddc7223 */ /* 0x000fe200000100dc */
[----:B------:R-:W-:Y:S01]  /*1a530*/  FFMA.FTZ R219, R219, R224, R136 ;  /* 0x000000e0dbdb7223 */ /* 0x000fe20000010088 */
[----:B------:R-:W-:Y:S02]  /*1a540*/  LDSM.16.MT88.4 R156, [R199+0xd000] ;  /* 0x00d00000c79c783b */ /* 0x000fe40000004200 */
[----:B------:R-:W2:Y:S01]  /*1a550*/  MUFU.EX2 R239, R239 ;  /* 0x000000ef00ef7308 */ /* 0x000ea20000000800 */
[----:B------:R-:W-:Y:S01]  /*1a560*/  HMMA.16816.F32.BF16 R48, R4, R50, R72 ;  /* 0x000000320430723c */ /* 0x000fe20000041848 */
[----:B------:R-:W2:Y:S01]  /*1a570*/  LDSM.16.MT88.4 R72, [R201+0x10000] ;  /* 0x01000000c948783b */ /* 0x000ea20000004200 */
[----:B------:R-:W-:Y:S01]  /*1a580*/  FADD.FTZ R139, R139, R220 ;  /* 0x000000dc8b8b7221 */ /* 0x000fe20000010000 */
[----:B------:R-:W-:-:S02]  /*1a590*/  FADD.FTZ R219, R2, R219 ;  /* 0x000000db02db7221 */ /* 0x000fc40000010000 */
[----:B------:R-:W-:Y:S01]  /*1a5a0*/  LDSM.16.MT88.4 R148, [R198+0xd000] ;  /* 0x00d00000c694783b */ /* 0x000fe20000004200 */
[----:B---3--:R-:W-:Y:S01]  /*1a5b0*/  HMMA.16816.F32.BF16 R84, R4, R124, R84 ;  /* 0x0000007c0454723c */ /* 0x008fe20000041854 */
[----:B------:R-:W-:Y:S01]  /*1a5c0*/  MUFU.EX2 R238, R238 ;  /* 0x000000ee00ee7308 */ /* 0x000fe20000000800 */
[----:B------:R-:W-:Y:S01]  /*1a5d0*/  FADD.FTZ R166, R166, R139 ;  /* 0x0000008ba6a67221 */ /* 0x000fe20000010000 */
[----:B------:R-:W-:-:S03]  /*1a5e0*/  FADD.FTZ R0, R0, R219 ;  /* 0x000000db00007221 */ /* 0x000fc60000010000 */
[C---:B------:R-:W-:Y:S01]  /*1a5f0*/  HMMA.16816.F32.BF16 R92, R4.reuse, R126, R92 ;  /* 0x0000007e045c723c */ /* 0x040fe2000004185c */
[----:B------:R-:W3:Y:S01]  /*1a600*/  LDSM.16.MT88.4 R124, [R198+0xc800] ;  /* 0x00c80000c67c783b */ /* 0x000ee20000004200 */
[----:B------:R-:W-:Y:S01]  /*1a610*/  FADD.FTZ R137, R137, R166 ;  /* 0x000000a689897221 */ /* 0x000fe20000010000 */
[----:B------:R-:W2:Y:S01]  /*1a620*/  MUFU.EX2 R241, R241 ;  /* 0x000000f100f17308 */ /* 0x000ea20000000800 */
[----:B------:R-:W-:Y:S02]  /*1a630*/  FADD.FTZ R223, R223, R0 ;  /* 0x00000000dfdf7221 */ /* 0x000fe40000010000 */
[C---:B-----5:R-:W-:Y:S05]  /*1a640*/  HMMA.16816.F32.BF16 R60, R4.reuse, R56, R60 ;  /* 0x00000038043c723c */ /* 0x060fea000004183c */
[----:B------:R-:W-:Y:S01]  /*1a650*/  MUFU.EX2 R240, R240 ;  /* 0x000000f000f07308 */ /* 0x000fe20000000800 */
[C---:B------:R-:W-:Y:S06]  /*1a660*/  HMMA.16816.F32.BF16 R56, R4.reuse, R58, R80 ;  /* 0x0000003a0438723c */ /* 0x040fec0000041850 */
[C---:B-1----:R-:W-:Y:S01]  /*1a670*/  HMMA.16816.F32.BF16 R68, R4.reuse, R64, R68 ;  /* 0x000000400444723c */ /* 0x042fe20000041844 */
[-C--:B------:R-:W-:Y:S01]  /*1a680*/  FMUL.FTZ R80, R100, R225.reuse ;  /* 0x000000e164507220 */ /* 0x080fe20000410000 */
[-C--:B------:R-:W-:Y:S01]  /*1a690*/  FMUL.FTZ R81, R101, R225.reuse ;  /* 0x000000e165517220 */ /* 0x080fe20000410000 */
[-C--:B------:R-:W-:Y:S01]  /*1a6a0*/  FMUL.FTZ R82, R102, R224.reuse ;  /* 0x000000e066527220 */ /* 0x080fe20000410000 */
[----:B------:R-:W-:Y:S01]  /*1a6b0*/  FMUL.FTZ R83, R103, R224 ;  /* 0x000000e067537220 */ /* 0x000fe20000410000 */
[----:B----4-:R-:W-:Y:S01]  /*1a6c0*/  F2FP.BF16.F32.PACK_AB R100, R235, R232 ;  /* 0x000000e8eb64723e */ /* 0x010fe200000010ff */
[C---:B------:R-:W-:Y:S01]  /*1a6d0*/  HMMA.16816.F32.BF16 R64, R4.reuse, R66, R88 ;  /* 0x000000420440723c */ /* 0x040fe20000041858 */
[----:B--2---:R-:W-:Y:S01]  /*1a6e0*/  F2FP.BF16.F32.PACK_AB R101, R239, R236 ;  /* 0x000000ecef65723e */ /* 0x004fe200000010ff */
[----:B------:R-:W-:Y:S01]  /*1a6f0*/  MUFU.EX2 R243, R243 ;  /* 0x000000f300f37308 */ /* 0x000fe20000000800 */
[----:B------:R-:W-:Y:S01]  /*1a700*/  F2FP.BF16.F32.PACK_AB R102, R237, R234 ;  /* 0x000000eaed66723e */ /* 0x000fe200000010ff */
[----:B------:R-:W-:Y:S01]  /*1a710*/  FADD.FTZ R232, R232, R137 ;  /* 0x00000089e8e87221 */ /* 0x000fe20000010000 */
[----:B------:R-:W-:Y:S01]  /*1a720*/  F2FP.BF16.F32.PACK_AB R103, R241, R238 ;  /* 0x000000eef167723e */ /* 0x000fe200000010ff */
[C---:B------:R-:W-:Y:S01]  /*1a730*/  HMMA.16816.F32.BF16 R76, R4.reuse, R72, R76 ;  /* 0x00000048044c723c */ /* 0x040fe2000004184c */
[-C--:B------:R-:W-:Y:S01]  /*1a740*/  FMUL.FTZ R88, R104, R225.reuse ;  /* 0x000000e168587220 */ /* 0x080fe20000410000 */
[----:B------:R-:W-:Y:S01]  /*1a750*/  FMUL.FTZ R89, R105, R225 ;  /* 0x000000e169597220 */ /* 0x000fe20000410000 */
[-C--:B------:R-:W-:Y:S01]  /*1a760*/  FMUL.FTZ R90, R106, R224.reuse ;  /* 0x000000e06a5a7220 */ /* 0x080fe20000410000 */
[----:B------:R-:W-:Y:S01]  /*1a770*/  FMUL.FTZ R91, R107, R224 ;  /* 0x000000e06b5b7220 */ /* 0x000fe20000410000 */
[----:B------:R-:W-:Y:S01]  /*1a780*/  MUFU.EX2 R242, R242 ;  /* 0x000000f200f27308 */ /* 0x000fe20000000800 */
[----:B------:R-:W1:Y:S01]  /*1a790*/  LDSM.16.MT88.4 R104, [R199+0xe800] ;  /* 0x00e80000c768783b */ /* 0x000e620000004200 */
[----:B------:R-:W-:Y:S01]  /*1a7a0*/  HMMA.16816.F32.BF16 R72, R4, R74, R96 ;  /* 0x0000004a0448723c */ /* 0x000fe20000041860 */
[----:B------:R-:W-:Y:S01]  /*1a7b0*/  FADD.FTZ R236, R236, R223 ;  /* 0x000000dfecec7221 */ /* 0x000fe20000010000 */
[----:B------:R-:W-:-:S03]  /*1a7c0*/  FADD.FTZ R235, R235, R232 ;  /* 0x000000e8ebeb7221 */ /* 0x000fc60000010000 */
[----:B------:R-:W-:Y:S01]  /*1a7d0*/  FADD.FTZ R239, R239, R236 ;  /* 0x000000ecefef7221 */ /* 0x000fe20000010000 */
[C---:B------:R-:W-:Y:S01]  /*1a7e0*/  HMMA.16816.F32.BF16 R80, R4.reuse, R128, R80 ;  /* 0x000000800450723c */ /* 0x040fe20000041850 */
[-C--:B------:R-:W-:Y:S01]  /*1a7f0*/  FMUL.FTZ R96, R116, R225.reuse ;  /* 0x000000e174607220 */ /* 0x080fe20000410000 */
[----:B------:R-:W-:Y:S01]  /*1a800*/  FMUL.FTZ R97, R117, R225 ;  /* 0x000000e175617220 */ /* 0x000fe20000410000 */
[-C--:B------:R-:W-:Y:S01]  /*1a810*/  FMUL.FTZ R98, R118, R224.reuse ;  /* 0x000000e076627220 */ /* 0x080fe20000410000 */
[----:B------:R-:W-:Y:S01]  /*1a820*/  FMUL.FTZ R99, R119, R224 ;  /* 0x000000e077637220 */ /* 0x000fe20000410000 */
[----:B------:R-:W-:Y:S01]  /*1a830*/  MUFU.EX2 R245, R245 ;  /* 0x000000f500f57308 */ /* 0x000fe20000000800 */
[----:B------:R-:W-:Y:S01]  /*1a840*/  HMMA.16816.F32.BF16 R88, R4, R130, R88 ;  /* 0x000000820458723c */ /* 0x000fe20000041858 */
[----:B------:R-:W2:Y:S01]  /*1a850*/  LDSM.16.MT88.4 R128, [R199+0xc800] ;  /* 0x00c80000c780783b */ /* 0x000ea20000004200 */
[----:B------:R-:W-:Y:S01]  /*1a860*/  FADD.FTZ R234, R234, R235 ;  /* 0x000000ebeaea7221 */ /* 0x000fe20000010000 */
[----:B------:R-:W-:-:S02]  /*1a870*/  FADD.FTZ R238, R238, R239 ;  /* 0x000000efeeee7221 */ /* 0x000fc40000010000 */
[----:B------:R-:W-:Y:S01]  /*1a880*/  LDSM.16.MT88.4 R116, [R201+0x10800] ;  /* 0x01080000c974783b */ /* 0x000fe20000004200 */
[----:B------:R-:W-:Y:S01]  /*1a890*/  HMMA.16816.F32.BF16 R96, R4, R144, R96 ;  /* 0x000000900460723c */ /* 0x000fe20000041860 */
[----:B------:R-:W-:Y:S01]  /*1a8a0*/  MUFU.EX2 R244, R244 ;  /* 0x000000f400f47308 */ /* 0x000fe20000000800 */
[----:B------:R-:W-:Y:S01]  /*1a8b0*/  FADD.FTZ R237, R237, R234 ;  /* 0x000000eaeded7221 */ /* 0x000fe20000010000 */
[----:B------:R-:W-:-:S03]  /*1a8c0*/  FADD.FTZ R241, R241, R238 ;  /* 0x000000eef1f17221 */ /* 0x000fc60000010000 */
[C---:B---3--:R-:W-:Y:S03]  /*1a8d0*/  HMMA.16816.F32.BF16 R36, R100.reuse, R124, R36 ;  /* 0x0000007c6424723c */ /* 0x048fe60000041824 */
[----:B------:R-:W-:Y:S03]  /*1a8e0*/  MUFU.EX2 R247, R247 ;  /* 0x000000f700f77308 */ /* 0x000fe60000000800 */
[----:B------:R-:W-:Y:S01]  /*1a8f0*/  HMMA.16816.F32.BF16 R32, R100, R126, R32 ;  /* 0x0000007e6420723c */ /* 0x000fe20000041820 */
[----:B------:R-:W-:Y:S04]  /*1a900*/  LDSM.16.MT88.4 R124, [R201+0xd000] ;  /* 0x00d00000c97c783b */ /* 0x000fe80000004200 */
[----:B------:R-:W-:Y:S01]  /*1a910*/  MUFU.EX2 R246, R246 ;  /* 0x000000f600f67308 */ /* 0x000fe20000000800 */
[----:B------:R-:W-:Y:S01]  /*1a920*/  HMMA.16816.F32.BF16 R4, R4, R146, R112 ;  /* 0x000000920404723c */ /* 0x000fe20000041870 */
[----:B------:R-:W-:Y:S05]  /*1a930*/  LDSM.16.MT88.4 R112, [R198+0xe800] ;  /* 0x00e80000c670783b */ /* 0x000fea0000004200 */
[C---:B-1----:R-:W-:Y:S01]  /*1a940*/  HMMA.16816.F32.BF16 R60, R100.reuse, R104, R60 ;  /* 0x00000068643c723c */ /* 0x042fe2000004183c */
[----:B------:R-:W-:Y:S05]  /*1a950*/  MUFU.EX2 R249, R249 ;  /* 0x000000f900f97308 */ /* 0x000fea0000000800 */
[C---:B------:R-:W-:Y:S01]  /*1a960*/  HMMA.16816.F32.BF16 R56, R100.reuse, R106, R56 ;  /* 0x0000006a6438723c */ /* 0x040fe20000041838 */
[----:B------:R-:W1:Y:S02]  /*1a970*/  LDSM.16.MT88.4 R104, [R199+0x10800] ;  /* 0x01080000c768783b */ /* 0x000e640000004200 */
[----:B------:R-:W-:Y:S03]  /*1a980*/  MUFU.EX2 R233, R233 ;  /* 0x000000e900e97308 */ /* 0x000fe60000000800 */
[C---:B------:R-:W-:Y:S05]  /*1a990*/  HMMA.16816.F32.BF16 R12, R100.reuse, R140, R12 ;  /* 0x0000008c640c723c */ /* 0x040fea000004180c */
[----:B------:R-:W3:Y:S01]  /*1a9a0*/  MUFU.EX2 R248, R248 ;  /* 0x000000f800f87308 */ /* 0x000ee20000000800 */
[C---:B--2---:R-:W-:Y:S06]  /*1a9b0*/  HMMA.16816.F32.BF16 R28, R100.reuse, R128, R28 ;  /* 0x00000080641c723c */ /* 0x044fec000004181c */
[C---:B------:R-:W-:Y:S01]  /*1a9c0*/  HMMA.16816.F32.BF16 R24, R100.reuse, R130, R24 ;  /* 0x000000826418723c */ /* 0x040fe20000041818 */
[----:B------:R-:W-:Y:S05]  /*1a9d0*/  MUFU.EX2 R228, R228 ;  /* 0x000000e400e47308 */ /* 0x000fea0000000800 */
[----:B------:R-:W-:Y:S03]  /*1a9e0*/  HMMA.16816.F32.BF16 R52, R100, R108, R52 ;  /* 0x0000006c6434723c */ /* 0x000fe60000041834 */
[----:B------:R-:W2:Y:S01]  /*1a9f0*/  MUFU.EX2 R231, R231 ;  /* 0x000000e700e77308 */ /* 0x000ea20000000800 */
[----:B---3--:R-:W-:-:S02]  /*1aa00*/  F2FP.BF16.F32.PACK_AB R176, R248, R233 ;  /* 0x000000e9f8b0723e */ /* 0x008fc400000010ff */
[C---:B------:R-:W-:Y:S01]  /*1aa10*/  HMMA.16816.F32.BF16 R48, R100.reuse, R110, R48 ;  /* 0x0000006e6430723c */ /* 0x040fe20000041830 */
[----:B------:R-:W3:Y:S04]  /*1aa20*/  LDSM.16.MT88.4 R108, [R200+0x10800] ;  /* 0x01080000c86c783b */ /* 0x000ee80000004200 */
[----:B------:R-:W-:Y:S01]  /*1aa30*/  MUFU.EX2 R226, R226 ;  /* 0x000000e200e27308 */ /* 0x000fe20000000800 */
[C---:B------:R-:W-:Y:S01]  /*1aa40*/  HMMA.16816.F32.BF16 R8, R100.reuse, R142, R8 ;  /* 0x0000008e6408723c */ /* 0x040fe20000041808 */
[----:B------:R-:W-:Y:S05]  /*1aa50*/  LDSM.16.MT88.4 R140, [R201+0xf000] ;  /* 0x00f00000c98c783b */ /* 0x000fea0000004200 */
        /* <DEDUP_REMOVED lines=15> */
[----:B------:R-:W-:Y:S01]  /*1ab50*/  LDSM.16.MT88.4 R120, [R198+0x10800] ;  /* 0x01080000c678783b */ /* 0x000fe20000004200 */
[----:B------:R-:W2:Y:S01]  /*1ab60*/  MUFU.EX2 R230, R230 ;  /* 0x000000e600e67308 */ /* 0x000ea20000000800 */
[----:B-1----:R-:W-:Y:S01]  /*1ab70*/  F2FP.BF16.F32.PACK_AB R177, R227, R226 ;  /* 0x000000e2e3b1723e */ /* 0x002fe200000010ff */
[----:B------:R-:W-:Y:S01]  /*1ab80*/  FADD.FTZ R0, R242, R243 ;  /* 0x000000f3f2007221 */ /* 0x000fe20000010000 */
[----:B------:R-:W-:Y:S01]  /*1ab90*/  FADD.FTZ R246, R246, R247 ;  /* 0x000000f7f6f67221 */ /* 0x000fe20000010000 */
[----:B------:R-:W-:Y:S01]  /*1aba0*/  HMMA.16816.F32.BF16 R128, R104, R124, R12 ;  /* 0x0000007c6880723c */ /* 0x000fe2000004180c */
[----:B------:R-:W1:Y:S01]  /*1abb0*/  LDSM.16.MT88.4 R12, [R201+0x11000] ;  /* 0x01100000c90c783b */ /* 0x000e620000004200 */
[----:B------:R-:W-:Y:S01]  /*1abc0*/  FADD.FTZ R0, R245, R0 ;  /* 0x00000000f5007221 */ /* 0x000fe20000010000 */
[----:B------:R-:W-:-:S03]  /*1abd0*/  FADD.FTZ R249, R249, R246 ;  /* 0x000000f6f9f97221 */ /* 0x000fc60000010000 */
[----:B------:R-:W-:Y:S01]  /*1abe0*/  HMMA.16816.F32.BF16 R68, R100, R112, R68 ;  /* 0x000000706444723c */ /* 0x000fe20000041844 */
[----:B------:R-:W-:Y:S01]  /*1abf0*/  FADD.FTZ R233, R233, R0 ;  /* 0x00000000e9e97221 */ /* 0x000fe20000010000 */
[----:B------:R-:W-:-:S03]  /*1ac00*/  FADD.FTZ R226, R226, R249 ;  /* 0x000000f9e2e27221 */ /* 0x000fc60000010000 */
[----:B------:R-:W-:Y:S01]  /*1ac10*/  FADD.FTZ R233, R248, R233 ;  /* 0x000000e9f8e97221 */ /* 0x000fe20000010000 */
[C---:B------:R-:W-:Y:S01]  /*1ac20*/  HMMA.16816.F32.BF16 R64, R100.reuse, R114, R64 ;  /* 0x000000726440723c */ /* 0x040fe20000041840 */
[----:B------:R-:W4:Y:S01]  /*1ac30*/  LDSM.16.MT88.4 R112, [R200+0xf000] ;  /* 0x00f00000c870783b */ /* 0x000f220000004200 */
[----:B--2---:R-:W-:Y:S01]  /*1ac40*/  F2FP.BF16.F32.PACK_AB R179, R230, R229 ;  /* 0x000000e5e6b3723e */ /* 0x004fe200000010ff */
[----:B------:R-:W-:Y:S01]  /*1ac50*/  FADD.FTZ R226, R227, R226 ;  /* 0x000000e2e3e27221 */ /* 0x000fe20000010000 */
[----:B------:R-:W-:Y:S02]  /*1ac60*/  FADD.FTZ R228, R228, R233 ;  /* 0x000000e9e4e47221 */ /* 0x000fe40000010000 */
[----:B------:R-:W-:Y:S01]  /*1ac70*/  HMMA.16816.F32.BF16 R20, R100, R132, R20 ;  /* 0x000000846414723c */ /* 0x000fe20000041814 */
[----:B------:R-:W-:Y:S01]  /*1ac80*/  FADD.FTZ R219, R229, R226 ;  /* 0x000000e2e5db7221 */ /* 0x000fe20000010000 */
[----:B------:R-:W-:-:S03]  /*1ac90*/  FADD.FTZ R221, R231, R228 ;  /* 0x000000e4e7dd7221 */ /* 0x000fc60000010000 */
[----:B------:R-:W-:Y:S01]  /*1aca0*/  FADD.FTZ R219, R230, R219 ;  /* 0x000000dbe6db7221 */ /* 0x000fe20000010000 */
[C---:B------:R-:W-:Y:S06]  /*1acb0*/  HMMA.16816.F32.BF16 R16, R100.reuse, R134, R16 ;  /* 0x000000866410723c */ /* 0x040fec0000041810 */
[C---:B------:R-:W-:Y:S06]  /*1acc0*/  HMMA.16816.F32.BF16 R76, R100.reuse, R116, R76 ;  /* 0x00000074644c723c */ /* 0x040fec000004184c */
[----:B------:R-:W-:Y:S01]  /*1acd0*/  HMMA.16816.F32.BF16 R72, R100, R118, R72 ;  /* 0x000000766448723c */ /* 0x000fe20000041848 */
[----:B------:R-:W-:Y:S05]  /*1ace0*/  LDSM.16.MT88.4 R116, [R198+0xf000] ;  /* 0x00f00000c674783b */ /* 0x000fea0000004200 */
[C---:B------:R-:W-:Y:S06]  /*1acf0*/  HMMA.16816.F32.BF16 R172, R104.reuse, R168, R20 ;  /* 0x000000a868ac723c */ /* 0x040fec0000041814 */
[----:B------:R-:W-:Y:S06]  /*1ad00*/  HMMA.16816.F32.BF16 R168, R104, R170, R16 ;  /* 0x000000aa68a8723c */ /* 0x000fec0000041810 */
[C---:B---3--:R-:W-:Y:S06]  /*1ad10*/  HMMA.16816.F32.BF16 R80, R100.reuse, R108, R80 ;  /* 0x0000006c6450723c */ /* 0x048fec0000041850 */
[----:B------:R-:W-:Y:S01]  /*1ad20*/  HMMA.16816.F32.BF16 R88, R100, R110, R88 ;  /* 0x0000006e6458723c */ /* 0x000fe20000041858 */
[----:B------:R-:W2:Y:S05]  /*1ad30*/  LDSM.16.MT88.4 R108, [R199+0xf000] ;  /* 0x00f00000c76c783b */ /* 0x000eaa0000004200 */
[----:B-1----:R-:W-:Y:S06]  /*1ad40*/  HMMA.16816.F32.BF16 R16, R104, R12, R76 ;  /* 0x0000000c6810723c */ /* 0x002fec000004184c */
[C---:B------:R-:W-:Y:S06]  /*1ad50*/  HMMA.16816.F32.BF16 R96, R100.reuse, R120, R96 ;  /* 0x000000786460723c */ /* 0x040fec0000041860 */
[----:B------:R-:W-:Y:S01]  /*1ad60*/  HMMA.16816.F32.BF16 R4, R100, R122, R4 ;  /* 0x0000007a6404723c */ /* 0x000fe20000041804 */
[----:B------:R-:W-:Y:S05]  /*1ad70*/  LDSM.16.MT88.4 R120, [R199+0x11000] ;  /* 0x01100000c778783b */ /* 0x000fea0000004200 */
[C---:B------:R-:W-:Y:S01]  /*1ad80*/  HMMA.16816.F32.BF16 R124, R104.reuse, R126, R8 ;  /* 0x0000007e687c723c */ /* 0x040fe20000041808 */
[----:B------:R-:W1:Y:S05]  /*1ad90*/  LDSM.16.MT88.4 R8, [R200+0x11000] ;  /* 0x01100000c808783b */ /* 0x000e6a0000004200 */
[C---:B------:R-:W-:Y:S01]  /*1ada0*/  HMMA.16816.F32.BF16 R144, R104.reuse, R140, R44 ;  /* 0x0000008c6890723c */ /* 0x040fe2000004182c */
[----:B------:R-:W3:Y:S05]  /*1adb0*/  LDSM.16.MT88.4 R44, [R198+0x11000] ;  /* 0x01100000c62c783b */ /* 0x000eea0000004200 */
[C---:B----4-:R-:W-:Y:S06]  /*1adc0*/  HMMA.16816.F32.BF16 R132, R104.reuse, R112, R52 ;  /* 0x000000706884723c */ /* 0x050fec0000041834 */
[C---:B------:R-:W-:Y:S01]  /*1add0*/  HMMA.16816.F32.BF16 R12, R104.reuse, R14, R72 ;  /* 0x0000000e680c723c */ /* 0x040fe20000041848 */
[----:B------:R-:W4:Y:S05]  /*1ade0*/  LDSM.16.MT88.4 R72, [R200+0xf800] ;  /* 0x00f80000c848783b */ /* 0x000f2a0000004200 */
        /* <DEDUP_REMOVED lines=13> */
[C---:B-1----:R-:W-:Y:S01]  /*1aec0*/  HMMA.16816.F32.BF16 R100, R104.reuse, R8, R80 ;  /* 0x000000086864723c */ /* 0x042fe20000041850 */
[----:B------:R-:W-:Y:S05]  /*1aed0*/  LDSM.16.MT88.4 R80, [R199+0xf800] ;  /* 0x00f80000c750783b */ /* 0x000fea0000004200 */
[C---:B------:R-:W-:Y:S06]  /*1aee0*/  HMMA.16816.F32.BF16 R108, R104.reuse, R120, R84 ;  /* 0x00000078686c723c */ /* 0x040fec0000041854 */
[C---:B---3--:R-:W-:Y:S01]  /*1aef0*/  HMMA.16816.F32.BF16 R116, R104.reuse, R44, R96 ;  /* 0x0000002c6874723c */ /* 0x048fe20000041860 */
[----:B------:R-:W-:Y:S05]  /*1af00*/  LDSM.16.MT88.4 R96, [R201+0x11800] ;  /* 0x01180000c960783b */ /* 0x000fea0000004200 */
[----:B------:R-:W-:Y:S06]  /*1af10*/  HMMA.16816.F32.BF16 R4, R104, R46, R4 ;  /* 0x0000002e6804723c */ /* 0x000fec0000041804 */
[----:B----4-:R-:W-:Y:S06]  /*1af20*/  HMMA.16816.F32.BF16 R68, R176, R72, R132 ;  /* 0x00000048b044723c */ /* 0x010fec0000041884 */
[----:B------:R-:W-:Y:S01]  /*1af30*/  HMMA.16816.F32.BF16 R140, R104, R142, R40 ;  /* 0x0000008e688c723c */ /* 0x000fe20000041828 */
[----:B------:R-:W1:Y:S01]  /*1af40*/  LDSM.16.MT88.4 R40, [R200+0xd800] ;  /* 0x00d80000c828783b */ /* 0x000e620000004200 */
[----:B------:R-:W-:-:S02]  /*1af50*/  MOV R132, R167 ;  /* 0x000000a700847202 */ /* 0x000fc40000000f00 */
[----:B------:R-:W-:Y:S02]  /*1af60*/  MOV R133, R222 ;  /* 0x000000de00857202 */ /* 0x000fe40000000f00 */
[C---:B------:R-:W-:Y:S01]  /*1af70*/  HMMA.16816.F32.BF16 R8, R104.reuse, R10, R88 ;  /* 0x0000000a6808723c */ /* 0x040fe20000041858 */
[----:B------:R-:W2:Y:S05]  /*1af80*/  LDSM.16.MT88.4 R88, [R198+0xf800] ;  /* 0x00f80000c658783b */ /* 0x000eaa0000004200 */
        /* <DEDUP_REMOVED lines=28> */
.L_x_2988:
[----:B------:R-:W-:-:S13]  /*1b150*/  ISETP.GE.AND P0, PT, R217, 0x1, PT ;  /* 0x00000001d900780c */ /* 0x000fda0003f06270 */
[----:B------:R-:W-:Y:S05]  /*1b160*/  @!P0 BRA `(.L_x_2997) ;  /* 0x0000004000648947 */ /* 0x000fea0003800000 */
[----:B------:R-:W-:Y:S02]  /*1b170*/  MOV R135, R132 ;  /* 0x0000008400877202 */ /* 0x000fe40000000f00 */
[----:B------:R-:W-:-:S07]  /*1b180*/  MOV R0, R133 ;  /* 0x0000008500007202 */ /* 0x000fce0000000f00 */
.L_x_3006:
        /* <DEDUP_REMOVED lines=39> */
[----:B------:R-:W-:Y:S02]  /*1b400*/  ISETP.GE.AND P0, PT, R2, RZ, PT ;  /* 0x000000ff0200720c */ /* 0x000fe40003f06270 */
[----:B------:R-:W-:Y:S01]  /*1b410*/  LOP3.LUT R2, RZ, R11, RZ, 0x33, !PT ;  /* 0x0000000bff027212 */ /* 0x000fe200078e33ff */
        /* <DEDUP_REMOVED lines=40> */
.L_x_2999:
[----:B--2---:R-:W-:Y:S02]  /*1b6a0*/  R2UR UR4, R136 ;  /* 0x00000000880472ca */ /* 0x004fe400000e0000 */
[----:B------:R-:W-:Y:S11]  /*1b6b0*/  R2UR UR5, R137 ;  /* 0x00000000890572ca */ /* 0x000ff600000e0000 */
[----:B------:R-:W-:Y:S02]  /*1b6c0*/  @!UPT UIADD3 URZ, URZ, URZ, URZ ;  /* 0x0000003f3f3ff290 */ /* 0x000fe4000fffe03f */
[----:B-1----:R-:W2:Y:S02]  /*1b6d0*/  LD.E R8, desc[UR4][R132.64+0x40] ;  /* 0x0000400484087980 */ /* 0x002ea4000c101900 */
[----:B--2---:R-:W-:Y:S05]  /*1b6e0*/  IMAD.U32 R8, R8, -0x40, RZ ;  /* 0xffffffc008087824 */ /* 0x004fea00078e00ff */
[----:B------:R-:W-:Y:S02]  /*1b6f0*/  SHF.R.S32.HI R4, RZ, 0x1f, R8 ;  /* 0x0000001fff047819 */ /* 0x000fe40000011408 */
.L_x_3000:
[----:B------:R-:W-:Y:S05]  /*1b700*/  BSYNC B0 ;  /* 0x0000000000007941 */ /* 0x000fea0003800000 */
.L_x_2998:
        /* <DEDUP_REMOVED lines=32> */
[-CC-:B------:R-:W-:Y:S02]  /*1b910*/  @P3 LEA.HI.X R9, R7, R165.reuse, R4.reuse, 0x1, P1 ;  /* 0x000000a507093211 */ /* 0x180fe400008f0c04 */
[----:B------:R-:W-:Y:S01]  /*1b920*/  @P2 R2UR UR9, R137 ;  /* 0x00000000890922ca */ /* 0x000fe200000e0000 */
[----:B------:R-:W-:Y:S01]  /*1b930*/  @!PT LDS RZ, [RZ] ;  /* 0x00000000fffff984 */ /* 0x000fe20000000800 */
[----:B------:R-:W-:Y:S01]  /*1b940*/  @!PT LDS RZ, [RZ] ;  /* 0x00000000fffff984 */ /* 0x000fe20000000800 */
[----:B------:R-:W-:Y:S01]  /*1b950*/  @!PT LDS RZ, [RZ] ;  /* 0x00000000fffff984 */ /* 0x000fe20000000800 */
[----:B------:R-:W-:Y:S01]  /*1b960*/  @P2 LDGSTS.E.BYPASS.LTC128B.128 [R216+0x10000], desc[UR4][R222.64+0x100] ;  /* 0x10000100ded82fae */ /* 0x000fe2000b901d44 */
[C---:B------:R-:W-:Y:S02]  /*1b970*/  @P2 LEA R6, P0, R7.reuse, R164, 0x1 ;  /* 0x000000a407062211 */ /* 0x040fe400078008ff */
        /* <DEDUP_REMOVED lines=9> */
[--C-:B------:R-:W-:Y:S01]  /*1ba10*/  IMAD.X R4, R4, 0x1, R203.reuse, P5 ;  /* 0x0000000104047824 */ /* 0x100fe200028e06cb */
        /* <DEDUP_REMOVED lines=12> */
[-CC-:B------:R-:W-:Y:S01]  /*1bae0*/  @P3 LEA.HI.X R15, R5, R165.reuse, R4.reuse, 0x1, P1 ;  /* 0x000000a5050f3211 */ /* 0x180fe200008f0c04 */
[----:B------:R-:W-:Y:S01]  /*1baf0*/  @!PT LDS RZ, [RZ] ;  /* 0x00000000fffff984 */ /* 0x000fe20000000800 */
[----:B------:R-:W-:Y:S01]  /*1bb00*/  @!PT LDS RZ, [RZ] ;  /* 0x00000000fffff984 */ /* 0x000fe20000000800 */
[----:B------:R-:W-:Y:S01]  /*1bb10*/  @!PT LDS RZ, [RZ] ;  /* 0x00000000fffff984 */ /* 0x000fe20000000800 */
[----:B------:R1:W-:Y:S01]  /*1bb20*/  @P2 LDGSTS.E.BYPASS.LTC128B.128 [R216+0x10800], desc[UR8][R6.64+0x100] ;  /* 0x1080010006d82fae */ /* 0x0003e2000b901d48 */
[----:B------:R-:W-:Y:S02]  /*1bb30*/  @P2 R2UR UR13, R137 ;  /* 0x00000000890d22ca */ /* 0x000fe400000e0000 */
[C---:B------:R-:W-:Y:S01]  /*1bb40*/  @P2 LEA R12, P0, R5.reuse, R164, 0x1 ;  /* 0x000000a4050c2211 */ /* 0x040fe200078008ff */
        /* <DEDUP_REMOVED lines=48> */
[----:B------:R-:W1:Y:S04]  /*1be50*/  LDSM.16.M88.4 R144, [R196+0x6000] ;  /* 0x00600000c490783b */ /* 0x000e680000000200 */
[----:B------:R-:W2:Y:S04]  /*1be60*/  LDSM.16.M88.4 R148, [R196+0x6800] ;  /* 0x00680000c494783b */ /* 0x000ea80000000200 */
[----:B------:R-:W4:Y:S04]  /*1be70*/  LDSM.16.M88.4 R152, [R196+0x7000] ;  /* 0x00700000c498783b */ /* 0x000f280000000200 */
[----:B------:R-:W5:Y:S04]  /*1be80*/  LDSM.16.M88.4 R156, [R196+0x7800] ;  /* 0x00780000c49c783b */ /* 0x000f680000000200 */
[----:B------:R-:W0:Y:S04]  /*1be90*/  LDGDEPBAR ;  /* 0x00000000000079af */ /* 0x000e280000000000 */
[----:B------:R-:W-:Y:S04]  /*1bea0*/  LDSM.16.M88.4 R160, [R195] ;  /* 0x00000000c3a0783b */ /* 0x000fe80000000200 */
[----:B------:R-:W5:Y:S04]  /*1beb0*/  LDSM.16.M88.4 R164, [R194] ;  /* 0x00000000c2a4783b */ /* 0x000f680000000200 */
[----:B------:R-:W5:Y:S04]  /*1bec0*/  LDSM.16.M88.4 R168, [R190] ;  /* 0x00000000bea8783b */ /* 0x000f680000000200 */
[----:B------:R-:W5:Y:S04]  /*1bed0*/  LDSM.16.M88.4 R172, [R189] ;  /* 0x00000000bdac783b */ /* 0x000f680000000200 */
[----:B------:R-:W5:Y:S01]  /*1bee0*/  LDSM.16.M88.4 R176, [R188] ;  /* 0x00000000bcb0783b */ /* 0x000f620000000200 */
[C---:B-1----:R-:W-:Y:S06]  /*1bef0*/  HMMA.16816.F32.BF16 R4, R140.reuse, R144, RZ ;  /* 0x000000908c04723c */ /* 0x042fec00000418ff */
[C---:B------:R-:W-:Y:S01]  /*1bf00*/  HMMA.16816.F32.BF16 R8, R140.reuse, R146, RZ ;  /* 0x000000928c08723c */ /* 0x040fe200000418ff */
[----:B------:R-:W-:Y:S05]  /*1bf10*/  LDSM.16.M88.4 R144, [R193] ;  /* 0x00000000c190783b */ /* 0x000fea0000000200 */
[C---:B--2---:R-:W-:Y:S06]  /*1bf20*/  HMMA.16816.F32.BF16 R12, R140.reuse, R148, RZ ;  /* 0x000000948c0c723c */ /* 0x044fec00000418ff */
[C---:B---3--:R-:W-:Y:S01]  /*1bf30*/  HMMA.16816.F32.BF16 R16, R140.reuse, R150, RZ ;  /* 0x000000968c10723c */ /* 0x048fe200000418ff */
[----:B------:R-:W1:Y:S05]  /*1bf40*/  LDSM.16.M88.4 R148, [R191+0x6000] ;  /* 0x00600000bf94783b */ /* 0x000e6a0000000200 */
[C---:B----4-:R-:W-:Y:S06]  /*1bf50*/  HMMA.16816.F32.BF16 R20, R140.reuse, R152, RZ ;  /* 0x000000988c14723c */ /* 0x050fec00000418ff */
[C---:B------:R-:W-:Y:S01]  /*1bf60*/  HMMA.16816.F32.BF16 R24, R140.reuse, R154, RZ ;  /* 0x0000009a8c18723c */ /* 0x040fe200000418ff */
[----:B------:R-:W2:Y:S05]  /*1bf70*/  LDSM.16.M88.4 R152, [R191+0x6800] ;  /* 0x00680000bf98783b */ /* 0x000eaa0000000200 */
[C---:B-----5:R-:W-:Y:S06]  /*1bf80*/  HMMA.16816.F32.BF16 R28, R140.reuse, R156, RZ ;  /* 0x0000009c8c1c723c */ /* 0x060fec00000418ff */
        /* <DEDUP_REMOVED lines=219> */
.L_x_3004:
[----:B------:R-:W-:Y:S02]  /*1cd40*/  R2UR UR4, R136 ;  /* 0x00000000880472ca */ /* 0x000fe400000e0000 */
[----:B------:R-:W-:Y:S11]  /*1cd50*/  R2UR UR5, R137 ;  /* 0x00000000890572ca */ /* 0x000ff600000e0000 */
[----:B------:R-:W-:Y:S02]  /*1cd60*/  @!UPT UIADD3 URZ, URZ, URZ, URZ ;  /* 0x0000003f3f3ff290 */ /* 0x000fe4000fffe03f */
[----:B------:R-:W2:Y:S02]  /*1cd70*/  LD.E R142, desc[UR4][R132.64+0x38] ;  /* 0x00003804848e7980 */ /* 0x000ea4000c101900 */
[----:B--2---:R-:W-:Y:S05]  /*1cd80*/  IMAD.U32 R142, R142, -0x40, RZ ;  /* 0xffffffc08e8e7824 */ /* 0x004fea00078e00ff */
[----:B------:R-:W-:Y:S02]  /*1cd90*/  SHF.R.S32.HI R134, RZ, 0x1f, R142 ;  /* 0x0000001fff867819 */ /* 0x000fe4000001148e */
.L_x_3005:
[----:B------:R-:W-:Y:S05]  /*1cda0*/  BSYNC B0 ;  /* 0x0000000000007941 */ /* 0x000fea0003800000 */
.L_x_3003:
        /* <DEDUP_REMOVED lines=35> */
[----:B------:R-:W-:Y:S01]  /*1cfe0*/  @P2 LEA R140, P0, R141, R206, 0x1 ;  /* 0x000000ce8d8c2211 */ /* 0x000fe200078008ff */
        /* <DEDUP_REMOVED lines=77> */
.L_x_3002:
[----:B------:R-:W-:Y:S05]  /*1d4c0*/  BSYNC B1 ;  /* 0x0000000000017941 */ /* 0x000fea0003800000 */
.L_x_3001:
[----:B------:R-:W-:Y:S01]  /*1d4d0*/  R2UR UR4, R136 ;  /* 0x00000000880472ca */ /* 0x000fe200000e0000 */
[----:B------:R-:W2:Y:S01]  /*1d4e0*/  S2R R2, SR_TID.X ;  /* 0x0000000000027919 */ /* 0x000ea20000002100 */
[----:B------:R-:W-:Y:S02]  /*1d4f0*/  R2UR UR5, R137 ;  /* 0x00000000890572ca */ /* 0x000fe400000e0000 */
[----:B------:R-:W-:Y:S01]  /*1d500*/  IADD3 R139, R217, -0x1, RZ ;  /* 0xffffffffd98b7810 */ /* 0x000fe20007ffe0ff */
[----:B-1----:R-:W-:Y:S08]  /*1d510*/  LDSM.16.MT88.4 R148, [R199+0xc000] ;  /* 0x00c00000c794783b */ /* 0x002ff00000004200 */
[----:B------:R-:W-:Y:S08]  /*1d520*/  LDSM.16.MT88.4 R152, [R198+0xc000] ;  /* 0x00c00000c698783b */ /* 0x000ff00000004200 */
[----:B------:R1:W3:Y:S04]  /*1d530*/  LD.E R134, desc[UR4][R132.64+0xdc] ;  /* 0x0000dc0484867980 */ /* 0x0002e8000c101900 */
[----:B------:R-:W-:Y:S08]  /*1d540*/  LDSM.16.MT88.4 R156, [R200+0xe800] ;  /* 0x00e80000c89c783b */ /* 0x000ff00000004200 */
[----:B------:R-:W-:Y:S01]  /*1d550*/  LDSM.16.MT88.4 R160, [R199+0xe800] ;  /* 0x00e80000c7a0783b */ /* 0x000fe20000004200 */
[----:B--2---:R-:W-:Y:S04]  /*1d560*/  SHF.L.U32 R2, R2, 0x1, RZ ;  /* 0x0000000102027819 */ /* 0x004fe800000006ff */
[----:B------:R-:W-:Y:S04]  /*1d570*/  LOP3.LUT R2, R2, 0x6, RZ, 0xc0, !PT ;  /* 0x0000000602027812 */ /* 0x000fe800078ec0ff */
[----:B------:R-:W-:Y:S04]  /*1d580*/  LEA R2, R139, R2, 0x6 ;  /* 0x000000028b027211 */ /* 0x000fe800078e30ff */
[----:B------:R-:W-:Y:S02]  /*1d590*/  I2FP.F32.S32 R140, R2 ;  /* 0x00000002008c7245 */ /* 0x000fe40000201400 */
[C---:B------:R-:W-:Y:S02]  /*1d5a0*/  IADD3 R139, R2.reuse, 0x8, RZ ;  /* 0x00000008028b7810 */ /* 0x040fe40007ffe0ff */
[C---:B-1----:R-:W-:Y:S01]  /*1d5b0*/  IADD3 R133, R2.reuse, 0x10, RZ ;  /* 0x0000001002857810 */ /* 0x042fe20007ffe0ff */
[CC--:B------:R-:W-:Y:S01]  /*1d5c0*/  FFMA.FTZ R6, R3.reuse, R140.reuse, R6 ;  /* 0x0000008c03067223 */ /* 0x0c0fe20000010006 */
[C---:B------:R-:W-:Y:S01]  /*1d5d0*/  FFMA.FTZ R4, R3.reuse, R140, R4 ;  /* 0x0000008c03047223 */ /* 0x040fe20000010004 */
[C---:B------:R-:W-:Y:S02]  /*1d5e0*/  IADD3 R140, R2.reuse, 0x9, RZ ;  /* 0x00000009028c7810 */ /* 0x040fe40007ffe0ff */
[----:B------:R-:W-:Y:S02]  /*1d5f0*/  I2FP.F32.S32 R139, R139 ;  /* 0x0000008b008b7245 */ /* 0x000fe40000201400 */
[----:B------:R-:W-:Y:S02]  /*1d600*/  I2FP.F32.S32 R140, R140 ;  /* 0x0000008c008c7245 */ /* 0x000fe40000201400 */
[C---:B------:R-:W-:Y:S01]  /*1d610*/  IADD3 R142, R2.reuse, 0x1, RZ ;  /* 0x00000001028e7810 */ /* 0x040fe20007ffe0ff */
[C---:B------:R-:W-:Y:S01]  /*1d620*/  FFMA.FTZ R10, R3.reuse, R139, R10 ;  /* 0x0000008b030a7223 */ /* 0x040fe2000001000a */
[----:B------:R-:W-:Y:S01]  /*1d630*/  I2FP.F32.S32 R133, R133 ;  /* 0x0000008500857245 */ /* 0x000fe20000201400 */
[CC--:B------:R-:W-:Y:S01]  /*1d640*/  FFMA.FTZ R11, R3.reuse, R140.reuse, R11 ;  /* 0x0000008c030b7223 */ /* 0x0c0fe2000001000b */
[C---:B------:R-:W-:Y:S01]  /*1d650*/  FFMA.FTZ R9, R3.reuse, R140, R9 ;  /* 0x0000008c03097223 */ /* 0x040fe20000010009 */
[C---:B------:R-:W-:Y:S01]  /*1d660*/  FFMA.FTZ R8, R3.reuse, R139, R8 ;  /* 0x0000008b03087223 */ /* 0x040fe20000010008 */
[C---:B------:R-:W-:Y:S01]  /*1d670*/  IADD3 R140, R2.reuse, 0x19, RZ ;  /* 0x00000019028c7810 */ /* 0x040fe20007ffe0ff */
[CC--:B------:R-:W-:Y:S01]  /*1d680*/  FFMA.FTZ R14, R3.reuse, R133.reuse, R14 ;  /* 0x00000085030e7223 */ /* 0x0c0fe2000001000e */
[C---:B------:R-:W-:Y:S01]  /*1d690*/  IADD3 R139, R2.reuse, 0x18, RZ ;  /* 0x00000018028b7810 */ /* 0x040fe20007ffe0ff */
[C---:B------:R-:W-:Y:S01]  /*1d6a0*/  FFMA.FTZ R12, R3.reuse, R133, R12 ;  /* 0x00000085030c7223 */ /* 0x040fe2000001000c */
[----:B------:R-:W-:Y:S02]  /*1d6b0*/  I2FP.F32.S32 R142, R142 ;  /* 0x0000008e008e7245 */ /* 0x000fe40000201400 */
[----:B------:R-:W-:Y:S02]  /*1d6c0*/  IADD3 R133, R2, 0x20, RZ ;  /* 0x0000002002857810 */ /* 0x000fe40007ffe0ff */
[----:B------:R-:W-:Y:S01]  /*1d6d0*/  I2FP.F32.S32 R140, R140 ;  /* 0x0000008c008c7245 */ /* 0x000fe20000201400 */
[CC--:B------:R-:W-:Y:S01]  /*1d6e0*/  FFMA.FTZ R7, R3.reuse, R142.reuse, R7 ;  /* 0x0000008e03077223 */ /* 0x0c0fe20000010007 */
[----:B------:R-:W-:Y:S01]  /*1d6f0*/  I2FP.F32.S32 R139, R139 ;  /* 0x0000008b008b7245 */ /* 0x000fe20000201400 */
[C---:B------:R-:W-:Y:S01]  /*1d700*/  FFMA.FTZ R5, R3.reuse, R142, R5 ;  /* 0x0000008e03057223 */ /* 0x040fe20000010005 */
[----:B------:R-:W-:Y:S01]  /*1d710*/  FMNMX.FTZ R142, R6, R135, !PT ;  /* 0x00000087068e7209 */ /* 0x000fe20007810000 */
[CC--:B------:R-:W-:Y:S01]  /*1d720*/  FFMA.FTZ R19, R3.reuse, R140.reuse, R19 ;  /* 0x0000008c03137223 */ /* 0x0c0fe20000010013 */
[----:B------:R-:W-:Y:S01]  /*1d730*/  I2FP.F32.S32 R133, R133 ;  /* 0x0000008500857245 */ /* 0x000fe20000201400 */
[C---:B------:R-:W-:Y:S01]  /*1d740*/  FFMA.FTZ R17, R3.reuse, R140, R17 ;  /* 0x0000008c03117223 */ /* 0x040fe20000010011 */
[CC--:B------:R-:W-:Y:S01]  /*1d750*/  FFMA.FTZ R18, R3.reuse, R139.reuse, R18 ;  /* 0x0000008b03127223 */ /* 0x0c0fe20000010012 */
[C---:B------:R-:W-:Y:S01]  /*1d760*/  FFMA.FTZ R16, R3.reuse, R139, R16 ;  /* 0x0000008b03107223 */ /* 0x040fe20000010010 */
[----:B------:R-:W-:Y:S01]  /*1d770*/  FMNMX.FTZ R140, R4, R0, !PT ;  /* 0x00000000048c7209 */ /* 0x000fe20007810000 */
[-C--:B------:R-:W-:Y:S01]  /*1d780*/  FFMA.FTZ R22, R3, R133.reuse, R22 ;  /* 0x0000008503167223 */ /* 0x080fe20000010016 */
[----:B------:R-:W-:Y:S01]  /*1d790*/  FMNMX.FTZ R139, R7, R142, !PT ;  /* 0x0000008e078b7209 */ /* 0x000fe20007810000 */
[----:B------:R-:W-:Y:S01]  /*1d7a0*/  FFMA.FTZ R20, R3, R133, R20 ;  /* 0x0000008503147223 */ /* 0x000fe20000010014 */
[----:B------:R-:W-:Y:S02]  /*1d7b0*/  IADD3 R132, R2, 0x11, RZ ;  /* 0x0000001102847810 */ /* 0x000fe40007ffe0ff */
[----:B------:R-:W-:Y:S02]  /*1d7c0*/  FMNMX.FTZ R133, R5, R140, !PT ;  /* 0x0000008c05857209 */ /* 0x000fe40007810000 */
[----:B------:R-:W-:Y:S02]  /*1d7d0*/  FMNMX.FTZ R142, R10, R139, !PT ;  /* 0x0000008b0a8e7209 */ /* 0x000fe40007810000 */
[----:B------:R-:W-:Y:S02]  /*1d7e0*/  I2FP.F32.S32 R132, R132 ;  /* 0x0000008400847245 */ /* 0x000fe40000201400 */
[----:B------:R-:W-:Y:S02]  /*1d7f0*/  FMNMX.FTZ R140, R8, R133, !PT ;  /* 0x00000085088c7209 */ /* 0x000fe40007810000 */
[----:B------:R-:W-:Y:S01]  /*1d800*/  FMNMX.FTZ R133, R11, R142, !PT ;  /* 0x0000008e0b857209 */ /* 0x000fe20007810000 */
[CC--:B------:R-:W-:Y:S01]  /*1d810*/  FFMA.FTZ R15, R3.reuse, R132.reuse, R15 ;  /* 0x00000084030f7223 */ /* 0x0c0fe2000001000f */
[C---:B------:R-:W-:Y:S01]  /*1d820*/  IADD3 R139, R2.reuse, 0x28, RZ ;  /* 0x00000028028b7810 */ /* 0x040fe20007ffe0ff */
[----:B------:R-:W-:Y:S01]  /*1d830*/  FFMA.FTZ R13, R3, R132, R13 ;  /* 0x00000084030d7223 */ /* 0x000fe2000001000d */
[----:B------:R-:W-:Y:S02]  /*1d840*/  FMNMX.FTZ R141, R9, R140, !PT ;  /* 0x0000008c098d7209 */ /* 0x000fe40007810000 */
[----:B------:R-:W-:Y:S02]  /*1d850*/  IADD3 R132, R2, 0x21, RZ ;  /* 0x0000002102847810 */ /* 0x000fe40007ffe0ff */
[----:B------:R-:W-:Y:S02]  /*1d860*/  FMNMX.FTZ R142, R14, R133, !PT ;  /* 0x000000850e8e7209 */ /* 0x000fe40007810000 */
[----:B------:R-:W-:Y:S02]  /*1d870*/  I2FP.F32.S32 R139, R139 ;  /* 0x0000008b008b7245 */ /* 0x000fe40000201400 */
[----:B------:R-:W-:Y:S02]  /*1d880*/  FMNMX.FTZ R140, R12, R141, !PT ;  /* 0x0000008d0c8c7209 */ /* 0x000fe40007810000 */
[----:B------:R-:W-:Y:S01]  /*1d890*/  I2FP.F32.S32 R132, R132 ;  /* 0x0000008400847245 */ /* 0x000fe20000201400 */
[-C--:B------:R-:W-:Y:S01]  /*1d8a0*/  FFMA.FTZ R26, R3, R139.reuse, R26 ;  /* 0x0000008b031a7223 */ /* 0x080fe2000001001a */
[----:B------:R-:W-:Y:S01]  /*1d8b0*/  FMNMX.FTZ R141, R15, R142, !PT ;  /* 0x0000008e0f8d7209 */ /* 0x000fe20007810000 */
[----:B------:R-:W-:Y:S01]  /*1d8c0*/  FFMA.FTZ R24, R3, R139, R24 ;  /* 0x0000008b03187223 */ /* 0x000fe20000010018 */
[----:B------:R-:W-:Y:S01]  /*1d8d0*/  FMNMX.FTZ R139, R13, R140, !PT ;  /* 0x0000008c0d8b7209 */ /* 0x000fe20007810000 */
[CC--:B------:R-:W-:Y:S01]  /*1d8e0*/  FFMA.FTZ R23, R3.reuse, R132.reuse, R23 ;  /* 0x0000008403177223 */ /* 0x0c0fe20000010017 */
[----:B------:R-:W-:Y:S01]  /*1d8f0*/  FFMA.FTZ R21, R3, R132, R21 ;  /* 0x0000008403157223 */ /* 0x000fe20000010015 */
[----:B------:R-:W-:Y:S02]  /*1d900*/  FMNMX.FTZ R142, R18, R141, !PT ;  /* 0x0000008d128e7209 */ /* 0x000fe40007810000 */
[----:B------:R-:W-:Y:S02]  /*1d910*/  IADD3 R132, R2, 0x29, RZ ;  /* 0x0000002902847810 */ /* 0x000fe40007ffe0ff */
[----:B------:R-:W-:Y:S02]  /*1d920*/  FMNMX.FTZ R140, R16, R139, !PT ;  /* 0x0000008b108c7209 */ /* 0x000fe40007810000 */
[----:B------:R-:W-:Y:S02]  /*1d930*/  FMNMX.FTZ R139, R19, R142, !PT ;  /* 0x0000008e138b7209 */ /* 0x000fe40007810000 */
[----:B------:R-:W-:Y:S02]  /*1d940*/  I2FP.F32.S32 R132, R132 ;  /* 0x0000008400847245 */ /* 0x000fe40000201400 */
[----:B------:R-:W-:Y:S02]  /*1d950*/  IADD3 R133, R2, 0x30, RZ ;  /* 0x0000003002857810 */ /* 0x000fe40007ffe0ff */
[----:B------:R-:W-:Y:S01]  /*1d960*/  FMNMX.FTZ R141, R17, R140, !PT ;  /* 0x0000008c118d7209 */ /* 0x000fe20007810000 */
[CC--:B------:R-:W-:Y:S01]  /*1d970*/  FFMA.FTZ R27, R3.reuse, R132.reuse, R27 ;  /* 0x00000084031b7223 */ /* 0x0c0fe2000001001b */
[----:B------:R-:W-:Y:S01]  /*1d980*/  FMNMX.FTZ R140, R22, R139, !PT ;  /* 0x0000008b168c7209 */ /* 0x000fe20007810000 */
[----:B------:R-:W-:Y:S01]  /*1d990*/  FFMA.FTZ R25, R3, R132, R25 ;  /* 0x0000008403197223 */ /* 0x000fe20000010019 */
[----:B------:R-:W-:Y:S02]  /*1d9a0*/  I2FP.F32.S32 R133, R133 ;  /* 0x0000008500857245 */ /* 0x000fe40000201400 */
[----:B------:R-:W-:Y:S02]  /*1d9b0*/  FMNMX.FTZ R132, R20, R141, !PT ;  /* 0x0000008d14847209 */ /* 0x000fe40007810000 */
[----:B------:R-:W-:Y:S01]  /*1d9c0*/  FMNMX.FTZ R141, R23, R140, !PT ;  /* 0x0000008c178d7209 */ /* 0x000fe20007810000 */
[CC--:B------:R-:W-:Y:S01]  /*1d9d0*/  FFMA.FTZ R30, R3.reuse, R133.reuse, R30 ;  /* 0x00000085031e7223 */ /* 0x0c0fe2000001001e */
[----:B------:R-:W-:Y:S01]  /*1d9e0*/  FFMA.FTZ R28, R3, R133, R28 ;  /* 0x00000085031c7223 */ /* 0x000fe2000001001c */
[C---:B------:R-:W-:Y:S02]  /*1d9f0*/  IADD3 R142, R2.reuse, 0x31, RZ ;  /* 0x00000031028e7810 */ /* 0x040fe40007ffe0ff */
[----:B------:R-:W-:Y:S02]  /*1da00*/  IADD3 R139, R2, 0x38, RZ ;  /* 0x00000038028b7810 */ /* 0x000fe40007ffe0ff */
[----:B------:R-:W-:Y:S02]  /*1da10*/  FMNMX.FTZ R133, R21, R132, !PT ;  /* 0x0000008415857209 */ /* 0x000fe40007810000 */
[----:B------:R-:W-:Y:S02]  /*1da20*/  FMNMX.FTZ R144, R26, R141, !PT ;  /* 0x0000008d1a907209 */ /* 0x000fe40007810000 */
[----:B------:R-:W-:Y:S02]  /*1da30*/  I2FP.F32.S32 R142, R142 ;  /* 0x0000008e008e7245 */ /* 0x000fe40000201400 */
[----:B------:R-:W-:Y:S02]  /*1da40*/  IADD3 R132, R2, 0x39, RZ ;  /* 0x0000003902847810 */ /* 0x000fe40007ffe0ff */
[----:B------:R-:W-:Y:S01]  /*1da50*/  FMNMX.FTZ R140, R24, R133, !PT ;  /* 0x00000085188c7209 */ /* 0x000fe20007810000 */
[CC--:B------:R-:W-:Y:S01]  /*1da60*/  FFMA.FTZ R31, R3.reuse, R142.reuse, R31 ;  /* 0x0000008e031f7223 */ /* 0x0c0fe2000001001f */
[----:B------:R-:W-:Y:S01]  /*1da70*/  I2FP.F32.S32 R2, R139 ;  /* 0x0000008b00027245 */ /* 0x000fe20000201400 */
[----:B------:R-:W-:Y:S01]  /*1da80*/  FFMA.FTZ R29, R3, R142, R29 ;  /* 0x0000008e031d7223 */ /* 0x000fe2000001001d */
[----:B------:R-:W-:Y:S02]  /*1da90*/  FMNMX.FTZ R139, R27, R144, !PT ;  /* 0x000000901b8b7209 */ /* 0x000fe40007810000 */
[----:B------:R-:W-:Y:S01]  /*1daa0*/  FMNMX.FTZ R133, R25, R140, !PT ;  /* 0x0000008c19857209 */ /* 0x000fe20007810000 */
[CC--:B------:R-:W-:Y:S01]  /*1dab0*/  FFMA.FTZ R34, R3.reuse, R2.reuse, R34 ;  /* 0x0000000203227223 */ /* 0x0c0fe20000010022 */
[----:B------:R-:W-:Y:S01]  /*1dac0*/  FMNMX.FTZ R142, R30, R139, !PT ;  /* 0x0000008b1e8e7209 */ /* 0x000fe20007810000 */
[----:B------:R-:W-:Y:S01]  /*1dad0*/  FFMA.FTZ R32, R3, R2, R32 ;  /* 0x0000000203207223 */ /* 0x000fe20000010020 */
[----:B------:R-:W-:Y:S02]  /*1dae0*/  I2FP.F32.S32 R132, R132 ;  /* 0x0000008400847245 */ /* 0x000fe40000201400 */
[----:B------:R-:W-:Y:S02]  /*1daf0*/  FMNMX.FTZ R140, R28, R133, !PT ;  /* 0x000000851c8c7209 */ /* 0x000fe40007810000 */
[----:B------:R-:W-:Y:S01]  /*1db00*/  FMNMX.FTZ R133, R31, R142, !PT ;  /* 0x0000008e1f857209 */ /* 0x000fe20007810000 */
[----:B------:R-:W-:Y:S01]  /*1db10*/  FFMA.FTZ R35, R3, R132, R35 ;  /* 0x0000008403237223 */ /* 0x000fe20000010023 */
[----:B------:R-:W-:Y:S01]  /*1db20*/  FMNMX.FTZ R145, R29, R140, !PT ;  /* 0x0000008c1d917209 */ /* 0x000fe20007810000 */
[----:B------:R-:W-:Y:S01]  /*1db30*/  FFMA.FTZ R33, R3, R132, R33 ;  /* 0x0000008403217223 */ /* 0x000fe20000010021 */
[----:B------:R-:W-:Y:S02]  /*1db40*/  FMNMX.FTZ R2, R34, R133, !PT ;  /* 0x0000008522027209 */ /* 0x000fe40007810000 */
[----:B------:R-:W-:Y:S02]  /*1db50*/  FMNMX.FTZ R132, R32, R145, !PT ;  /* 0x0000009120847209 */ /* 0x000fe40007810000 */
[----:B------:R-:W-:Y:S01]  /*1db60*/  FMNMX.FTZ R141, R35, R2, !PT ;  /* 0x00000002238d7209 */ /* 0x000fe20007810000 */
[----:B------:R-:W-:Y:S01]  /*1db70*/  LDSM.16.MT88.4 R144, [R200+0xc000] ;  /* 0x00c00000c890783b */ /* 0x000fe20000004200 */
[----:B------:R-:W-:Y:S07]  /*1db80*/  FMNMX.FTZ R143, R33, R132, !PT ;  /* 0x00000084218f7209 */ /* 0x000fee0007810000 */
[----:B------:R-:W1:Y:S08]  /*1db90*/  SHFL.BFLY PT, R2, R141, 0x2, 0x1f ;  /* 0x0c401f008d027f89 */ /* 0x000e7000000e0000 */
[----:B------:R-:W2:Y:S01]  /*1dba0*/  SHFL.BFLY PT, R132, R143, 0x2, 0x1f ;  /* 0x0c401f008f847f89 */ /* 0x000ea200000e0000 */
[----:B-1----:R-:W-:Y:S02]  /*1dbb0*/  FMNMX.FTZ R139, R141, R2, !PT ;  /* 0x000000028d8b7209 */ /* 0x002fe40007810000 */
[----:B--2---:R-:W-:Y:S05]  /*1dbc0*/  FMNMX.FTZ R140, R143, R132, !PT ;  /* 0x000000848f8c7209 */ /* 0x004fea0007810000 */
[----:B------:R-:W1:Y:S08]  /*1dbd0*/  SHFL.BFLY PT, R132, R139, 0x1, 0x1f ;  /* 0x0c201f008b847f89 */ /* 0x000e7000000e0000 */
[----:B------:R-:W2:Y:S01]  /*1dbe0*/  SHFL.BFLY PT, R133, R140, 0x1, 0x1f ;  /* 0x0c201f008c857f89 */ /* 0x000ea200000e0000 */
[----:B-1----:R-:W-:Y:S02]  /*1dbf0*/  FMNMX.FTZ R132, R139, R132, !PT ;  /* 0x000000848b847209 */ /* 0x002fe40007810000 */
[----:B--2---:R-:W-:Y:S03]  /*1dc00*/  FMNMX.FTZ R133, R140, R133, !PT ;  /* 0x000000858c857209 */ /* 0x004fe60007810000 */
[C---:B------:R-:W-:Y:S01]  /*1dc10*/  FADD.FTZ R135, -R132.reuse, R135 ;  /* 0x0000008784877221 */ /* 0x040fe20000010100 */
[----:B------:R-:W-:Y:S01]  /*1dc20*/  FSETP.NEU.FTZ.AND P0, PT, R132, -INF , PT ;  /* 0xff8000008400780b */ /* 0x000fe20003f1d000 */
[----:B------:R-:W1:Y:S01]  /*1dc30*/  LDSM.16.MT88.4 R140, [R201+0xc000] ;  /* 0x00c00000c98c783b */ /* 0x000e620000004200 */
[----:B------:R-:W-:Y:S01]  /*1dc40*/  FADD.FTZ R137, -R133, R0 ;  /* 0x0000000085897221 */ /* 0x000fe20000010100 */
[C---:B---3--:R-:W-:Y:S01]  /*1dc50*/  FMUL.FTZ R175, R134.reuse, R132 ;  /* 0x0000008486af7220 */ /* 0x048fe20000410000 */
[C---:B------:R-:W-:Y:S01]  /*1dc60*/  FMUL.FTZ R177, R134.reuse, R133 ;  /* 0x0000008586b17220 */ /* 0x040fe20000410000 */
[C---:B------:R-:W-:Y:S01]  /*1dc70*/  FMUL.FTZ R0, R134.reuse, R135 ;  /* 0x0000008786007220 */ /* 0x040fe20000410000 */
[----:B------:R-:W-:Y:S02]  /*1dc80*/  FMUL.FTZ R2, R134, R137 ;  /* 0x0000008986027220 */ /* 0x000fe40000410000 */
[----:B------:R-:W-:Y:S02]  /*1dc90*/  FSEL R175, R175, RZ, P0 ;  /* 0x000000ffafaf7208 */ /* 0x000fe40000000000 */
[----:B------:R-:W-:Y:S01]  /*1dca0*/  FSETP.NEU.FTZ.AND P0, PT, R133, -INF , PT ;  /* 0xff8000008500780b */ /* 0x000fe20003f1d000 */
[----:B------:R-:W2:Y:S02]  /*1dcb0*/  MUFU.EX2 R0, R0 ;  /* 0x0000000000007308 */ /* 0x000ea40000000800 */
        /* <DEDUP_REMOVED lines=10> */
[----:B------:R-:W3:Y:S01]  /*1dd60*/  MUFU.EX2 R2, R2 ;  /* 0x0000000200027308 */ /* 0x000ee20000000800 */
[-C--:B------:R-:W-:Y:S01]  /*1dd70*/  FFMA.FTZ R229, R31, R134.reuse, -R175 ;  /* 0x000000861fe57223 */ /* 0x080fe200000108af */
[-CC-:B------:R-:W-:Y:S01]  /*1dd80*/  FFMA.FTZ R220, R28, R134.reuse, -R177.reuse ;  /* 0x000000861cdc7223 */ /* 0x180fe200000108b1 */
[-CC-:B------:R-:W-:Y:S01]  /*1dd90*/  FFMA.FTZ R231, R29, R134.reuse, -R177.reuse ;  /* 0x000000861de77223 */ /* 0x180fe200000108b1 */
[----:B------:R-:W-:Y:S01]  /*1dda0*/  FFMA.FTZ R222, R32, R134, -R177 ;  /* 0x0000008620de7223 */ /* 0x000fe200000108b1 */
        /* <DEDUP_REMOVED lines=21> */
[C---:B------:R-:W-:Y:S01]  /*1df00*/  FMUL.FTZ R41, R2.reuse, R41 ;  /* 0x0000002902297220 */ /* 0x040fe20000410000 */
        /* <DEDUP_REMOVED lines=12> */
[----:B------:R-:W-:Y:S03]  /*1dfd0*/  LDSM.16.MT88.4 R28, [R201+0xd800] ;  /* 0x00d80000c91c783b */ /* 0x000fe60000004200 */
[----:B------:R-:W-:Y:S01]  /*1dfe0*/  MUFU.EX2 R173, R173 ;  /* 0x000000ad00ad7308 */ /* 0x000fe20000000800 */
[--C-:B------:R-:W-:Y:S01]  /*1dff0*/  FFMA.FTZ R224, R34, R134, -R175.reuse ;  /* 0x0000008622e07223 */ /* 0x100fe200000108af */
        /* <DEDUP_REMOVED lines=47> */
[----:B------:R-:W-:Y:S04]  /*1e2f0*/  MUFU.EX2 R178, R178 ;  /* 0x000000b200b27308 */ /* 0x000fe80000000800 */
[C---:B------:R-:W-:Y:S01]  /*1e300*/  FMUL.FTZ R98, R0.reuse, R98 ;  /* 0x0000006200627220 */ /* 0x040fe20000410000 */
[C---:B------:R-:W-:Y:S01]  /*1e310*/  HMMA.16816.F32.BF16 R8, R128.reuse, R142, R8 ;  /* 0x0000008e8008723c */ /* 0x040fe20000041808 */
[----:B------:R-:W1:Y:S04]  /*1e320*/  LDSM.16.MT88.4 R140, [R200+0xe000] ;  /* 0x00e00000c88c783b */ /* 0x000e680000004200 */
[----:B------:R-:W-:Y:S01]  /*1e330*/  MUFU.EX2 R229, R229 ;  /* 0x000000e500e57308 */ /* 0x000fe20000000800 */
[----:B------:R-:W-:Y:S01]  /*1e340*/  ISETP.GT.AND P0, PT, R217, 0x1, PT ;  /* 0x00000001d900780c */ /* 0x000fe20003f04270 */
[----:B------:R-:W-:Y:S01]  /*1e350*/  FMUL.FTZ R99, R0, R99 ;  /* 0x0000006300637220 */ /* 0x000fe20000410000 */
[C---:B------:R-:W-:Y:S03]  /*1e360*/  HMMA.16816.F32.BF16 R36, R128.reuse, R144, R36 ;  /* 0x000000908024723c */ /* 0x040fe60000041824 */
[C---:B------:R-:W-:Y:S03]  /*1e370*/  FMUL.FTZ R96, R2.reuse, R96 ;  /* 0x0000006002607220 */ /* 0x040fe60000410000 */
        /* <DEDUP_REMOVED lines=14> */
[----:B------:R-:W-:Y:S05]  /*1e460*/  LDSM.16.MT88.4 R152, [R201+0xe800] ;  /* 0x00e80000c998783b */ /* 0x000fea0000004200 */
[----:B------:R-:W-:Y:S01]  /*1e470*/  MUFU.EX2 R224, R224 ;  /* 0x000000e000e07308 */ /* 0x000fe20000000800 */
[----:B------:R-:W-:Y:S01]  /*1e480*/  FMUL.FTZ R101, R2, R101 ;  /* 0x0000006502657220 */ /* 0x000fe20000410000 */
[C---:B---3--:R-:W-:Y:S03]  /*1e490*/  HMMA.16816.F32.BF16 R60, R128.reuse, R124, R60 ;  /* 0x0000007c803c723c */ /* 0x048fe6000004183c */
[C---:B------:R-:W-:Y:S03]  /*1e4a0*/  FMUL.FTZ R106, R0.reuse, R106 ;  /* 0x0000006a006a7220 */ /* 0x040fe60000410000 */
        /* <DEDUP_REMOVED lines=9> */
[--C-:B------:R-:W-:Y:S01]  /*1e540*/  FFMA.FTZ R170, R14, R134, -R175.reuse ;  /* 0x000000860eaa7223 */ /* 0x100fe200000108af */
[C---:B------:R-:W-:Y:S01]  /*1e550*/  HMMA.16816.F32.BF16 R80, R128.reuse, R146, R80 ;  /* 0x000000928050723c */ /* 0x040fe20000041850 */
[----:B------:R-:W2:Y:S04]  /*1e560*/  LDSM.16.MT88.4 R144, [R199+0x10000] ;  /* 0x01000000c790783b */ /* 0x000ea80000004200 */
[C---:B------:R-:W-:Y:S01]  /*1e570*/  FMUL.FTZ R14, R0.reuse, R122 ;  /* 0x0000007a000e7220 */ /* 0x040fe20000410000 */
[C---:B----4-:R-:W-:Y:S01]  /*1e580*/  HMMA.16816.F32.BF16 R84, R128.reuse, R148, R84 ;  /* 0x000000948054723c */ /* 0x050fe20000041854 */
[----:B------:R-:W-:Y:S04]  /*1e590*/  MUFU.EX2 R170, R170 ;  /* 0x000000aa00aa7308 */ /* 0x000fe80000000800 */
[-C--:B------:R-:W-:Y:S01]  /*1e5a0*/  FFMA.FTZ R179, R15, R134.reuse, -R175 ;  /* 0x000000860fb37223 */ /* 0x080fe200000108af */
[C---:B------:R-:W-:Y:S01]  /*1e5b0*/  HMMA.16816.F32.BF16 R88, R128.reuse, R150, R88 ;  /* 0x000000968058723c */ /* 0x040fe20000041858 */
[----:B------:R-:W-:Y:S04]  /*1e5c0*/  LDSM.16.MT88.4 R148, [R199+0xc800] ;  /* 0x00c80000c794783b */ /* 0x000fe80000004200 */
[----:B------:R-:W-:Y:S01]  /*1e5d0*/  FMUL.FTZ R15, R0, R123 ;  /* 0x0000007b000f7220 */ /* 0x000fe20000410000 */
[C---:B---3--:R-:W-:Y:S01]  /*1e5e0*/  HMMA.16816.F32.BF16 R92, R128.reuse, R124, R92 ;  /* 0x0000007c805c723c */ /* 0x048fe2000004185c */
[----:B------:R-:W3:Y:S04]  /*1e5f0*/  MUFU.EX2 R179, R179 ;  /* 0x000000b300b37308 */ /* 0x000ee80000000800 */
[--C-:B------:R-:W-:Y:S01]  /*1e600*/  FFMA.FTZ R174, R12, R134, -R177.reuse ;  /* 0x000000860cae7223 */ /* 0x100fe200000108b1 */
[C---:B------:R-:W-:Y:S01]  /*1e610*/  HMMA.16816.F32.BF16 R96, R128.reuse, R126, R96 ;  /* 0x0000007e8060723c */ /* 0x040fe20000041860 */
[----:B------:R-:W4:Y:S04]  /*1e620*/  LDSM.16.MT88.4 R124, [R198+0x10000] ;  /* 0x01000000c67c783b */ /* 0x000f280000004200 */
[----:B------:R-:W-:Y:S01]  /*1e630*/  FMUL.FTZ R12, R2, R120 ;  /* 0x00000078020c7220 */ /* 0x000fe20000410000 */
[C---:B-1----:R-:W-:Y:S01]  /*1e640*/  HMMA.16816.F32.BF16 R100, R128.reuse, R140, R100 ;  /* 0x0000008c8064723c */ /* 0x042fe20000041864 */
[----:B------:R-:W-:Y:S04]  /*1e650*/  MUFU.EX2 R174, R174 ;  /* 0x000000ae00ae7308 */ /* 0x000fe80000000800 */
[C---:B------:R-:W-:Y:S01]  /*1e660*/  FMUL.FTZ R110, R0.reuse, R110 ;  /* 0x0000006e006e7220 */ /* 0x040fe20000410000 */
[C---:B------:R-:W-:Y:S01]  /*1e670*/  HMMA.16816.F32.BF16 R104, R128.reuse, R142, R104 ;  /* 0x0000008e8068723c */ /* 0x040fe20000041868 */
[----:B------:R-:W1:Y:S04]  /*1e680*/  LDSM.16.MT88.4 R140, [R201+0xc800] ;  /* 0x00c80000c98c783b */ /* 0x000e680000004200 */
[----:B------:R-:W-:Y:S01]  /*1e690*/  FMUL.FTZ R111, R0, R111 ;  /* 0x0000006f006f7220 */ /* 0x000fe20000410000 */
[C---:B------:R-:W-:Y:S01]  /*1e6a0*/  FMUL.FTZ R108, R2.reuse, R108 ;  /* 0x0000006c026c7220 */ /* 0x040fe20000410000 */
[C---:B------:R-:W-:Y:S01]  /*1e6b0*/  FMUL.FTZ R109, R2.reuse, R109 ;  /* 0x0000006d026d7220 */ /* 0x040fe20000410000 */
[-C--:B------:R-:W-:Y:S03]  /*1e6c0*/  FFMA.FTZ R225, R13, R134.reuse, -R177 ;  /* 0x000000860de17223 */ /* 0x080fe600000108b1 */
[----:B------:R-:W-:Y:S01]  /*1e6d0*/  FMUL.FTZ R13, R2, R121 ;  /* 0x00000079020d7220 */ /* 0x000fe20000410000 */
[-CC-:B------:R-:W-:Y:S01]  /*1e6e0*/  FFMA.FTZ R172, R18, R134.reuse, -R175.reuse ;  /* 0x0000008612ac7223 */ /* 0x180fe200000108af */
[-C--:B------:R-:W-:Y:S01]  /*1e6f0*/  FFMA.FTZ R223, R19, R134.reuse, -R175 ;  /* 0x0000008613df7223 */ /* 0x080fe200000108af */
[C---:B--2---:R-:W-:Y:S01]  /*1e700*/  HMMA.16816.F32.BF16 R108, R128.reuse, R144, R108 ;  /* 0x00000090806c723c */ /* 0x044fe2000004186c */
[----:B------:R-:W2:Y:S01]  /*1e710*/  LDSM.16.MT88.4 R120, [R200+0xc800] ;  /* 0x00c80000c878783b */ /* 0x000ea20000004200 */
[----:B------:R-:W5:Y:S01]  /*1e720*/  MUFU.EX2 R225, R225 ;  /* 0x000000e100e17308 */ /* 0x000f620000000800 */
[-CC-:B------:R-:W-:Y:S01]  /*1e730*/  FFMA.FTZ R227, R16, R134.reuse, -R177.reuse ;  /* 0x0000008610e37223 */ /* 0x180fe200000108b1 */
[----:B------:R-:W-:Y:S01]  /*1e740*/  FFMA.FTZ R176, R17, R134, -R177 ;  /* 0x0000008611b07223 */ /* 0x000fe200000108b1 */
[C---:B------:R-:W-:Y:S01]  /*1e750*/  FMUL.FTZ R18, R0.reuse, R118 ;  /* 0x0000007600127220 */ /* 0x040fe20000410000 */
[C---:B------:R-:W-:Y:S03]  /*1e760*/  HMMA.16816.F32.BF16 R12, R128.reuse, R146, R12 ;  /* 0x00000092800c723c */ /* 0x040fe6000004180c */
[----:B------:R-:W2:Y:S03]  /*1e770*/  LDSM.16.MT88.4 R144, [R198+0xc800] ;  /* 0x00c80000c690783b */ /* 0x000ea60000004200 */
[----:B------:R-:W-:Y:S01]  /*1e780*/  MUFU.EX2 R172, R172 ;  /* 0x000000ac00ac7308 */ /* 0x000fe20000000800 */
[----:B------:R-:W-:Y:S01]  /*1e790*/  FMUL.FTZ R19, R0, R119 ;  /* 0x0000007700137220 */ /* 0x000fe20000410000 */
[C---:B------:R-:W-:Y:S03]  /*1e7a0*/  FMUL.FTZ R16, R2.reuse, R116 ;  /* 0x0000007402107220 */ /* 0x040fe60000410000 */
[----:B------:R-:W-:Y:S01]  /*1e7b0*/  FMUL.FTZ R17, R2, R117 ;  /* 0x0000007502117220 */ /* 0x000fe20000410000 */
[C---:B------:R-:W-:Y:S01]  /*1e7c0*/  FMUL.FTZ R114, R0.reuse, R114 ;  /* 0x0000007200727220 */ /* 0x040fe20000410000 */
[----:B------:R-:W-:Y:S03]  /*1e7d0*/  FMUL.FTZ R115, R0, R115 ;  /* 0x0000007300737220 */ /* 0x000fe60000410000 */
[----:B------:R-:W1:Y:S01]  /*1e7e0*/  MUFU.EX2 R223, R223 ;  /* 0x000000df00df7308 */ /* 0x000e620000000800 */
[C---:B------:R-:W-:Y:S01]  /*1e7f0*/  FMUL.FTZ R112, R2.reuse, R112 ;  /* 0x0000007002707220 */ /* 0x040fe20000410000 */
[C---:B----4-:R-:W-:Y:S03]  /*1e800*/  HMMA.16816.F32.BF16 R16, R128.reuse, R124, R16 ;  /* 0x0000007c8010723c */ /* 0x050fe60000041810 */
[C---:B------:R-:W-:Y:S01]  /*1e810*/  FMUL.FTZ R113, R2.reuse, R113 ;  /* 0x0000007102717220 */ /* 0x040fe20000410000 */
[----:B---3--:R-:W-:Y:S01]  /*1e820*/  F2FP.BF16.F32.PACK_AB R117, R179, R170 ;  /* 0x000000aab375723e */ /* 0x008fe200000010ff */
[----:B------:R-:W-:Y:S03]  /*1e830*/  FFMA.FTZ R173, R2, R221, R173 ;  /* 0x000000dd02ad7223 */ /* 0x000fe600000100ad */
[----:B------:R-:W-:Y:S03]  /*1e840*/  MUFU.EX2 R227, R227 ;  /* 0x000000e300e37308 */ /* 0x000fe60000000800 */
[----:B-----5:R-:W-:Y:S01]  /*1e850*/  F2FP.BF16.F32.PACK_AB R116, R225, R174 ;  /* 0x000000aee174723e */ /* 0x020fe200000010ff */
[----:B------:R-:W-:Y:S01]  /*1e860*/  FFMA.FTZ R171, R0, R219, R171 ;  /* 0x000000db00ab7223 */ /* 0x000fe200000100ab */
[----:B------:R-:W-:Y:S01]  /*1e870*/  HMMA.16816.F32.BF16 R112, R128, R126, R112 ;  /* 0x0000007e8070723c */ /* 0x000fe20000041870 */
[----:B------:R-:W3:Y:S02]  /*1e880*/  LDSM.16.MT88.4 R124, [R198+0xe800] ;  /* 0x00e80000c67c783b */ /* 0x000ee40000004200 */
[----:B------:R-:W-:Y:S02]  /*1e890*/  IADD3 R0, R217, -0x1, RZ ;  /* 0xffffffffd9007810 */ /* 0x000fe40007ffe0ff */
[----:B------:R-:W4:Y:S01]  /*1e8a0*/  MUFU.EX2 R176, R176 ;  /* 0x000000b000b07308 */ /* 0x000f220000000800 */
[----:B-1----:R-:W-:Y:S01]  /*1e8b0*/  F2FP.BF16.F32.PACK_AB R119, R223, R172 ;  /* 0x000000acdf77723e */ /* 0x002fe200000010ff */
[----:B------:R-:W-:Y:S01]  /*1e8c0*/  FADD.FTZ R173, R169, R173 ;  /* 0x000000ada9ad7221 */ /* 0x000fe20000010000 */
[----:B------:R-:W-:Y:S03]  /*1e8d0*/  MOV R217, R0 ;  /* 0x0000000000d97202 */ /* 0x000fe60000000f00 */
[----:B------:R-:W-:Y:S01]  /*1e8e0*/  FADD.FTZ R171, R139, R171 ;  /* 0x000000ab8bab7221 */ /* 0x000fe20000010000 */
[----:B------:R-:W-:Y:S01]  /*1e8f0*/  LDSM.16.MT88.4 R128, [R200+0x10800] ;  /* 0x01080000c880783b */ /* 0x000fe20000004200 */
[----:B------:R-:W-:Y:S02]  /*1e900*/  FADD.FTZ R168, R168, R173 ;  /* 0x000000ada8a87221 */ /* 0x000fe40000010000 */
[----:B------:R-:W-:Y:S01]  /*1e910*/  FADD.FTZ R166, R166, R171 ;  /* 0x000000aba6a67221 */ /* 0x000fe20000010000 */
[----:B------:R-:W-:Y:S01]  /*1e920*/  MOV R0, R133 ;  /* 0x0000008500007202 */ /* 0x000fe20000000f00 */
[----:B------:R-:W-:Y:S02]  /*1e930*/  FADD.FTZ R167, R167, R168 ;  /* 0x000000a8a7a77221 */ /* 0x000fe40000010000 */
[----:B------:R-:W-:Y:S02]  /*1e940*/  FADD.FTZ R135, R135, R166 ;  /* 0x000000a687877221 */ /* 0x000fe40000010000 */
[----:B------:R-:W-:Y:S02]  /*1e950*/  FADD.FTZ R174, R174, R167 ;  /* 0x000000a7aeae7221 */ /* 0x000fe40000010000 */
[----:B------:R-:W-:Y:S01]  /*1e960*/  FADD.FTZ R170, R170, R135 ;  /* 0x00000087aaaa7221 */ /* 0x000fe20000010000 */
[----:B----4-:R-:W-:Y:S02]  /*1e970*/  F2FP.BF16.F32.PACK_AB R118, R176, R227 ;  /* 0x000000e3b076723e */ /* 0x010fe400000010ff */
[----:B------:R-:W-:Y:S01]  /*1e980*/  MOV R135, R132 ;  /* 0x0000008400877202 */ /* 0x000fe20000000f00 */
[----:B------:R-:W-:Y:S01]  /*1e990*/  FADD.FTZ R174, R225, R174 ;  /* 0x000000aee1ae7221 */ /* 0x000fe20000010000 */
[----:B------:R-:W-:Y:S03]  /*1e9a0*/  FADD.FTZ R179, R179, R170 ;  /* 0x000000aab3b37221 */ /* 0x000fe60000010000 */
        /* <DEDUP_REMOVED lines=8> */
[----:B------:R-:W1:Y:S04]  /*1ea30*/  LDSM.16.MT88.4 R120, [R201+0x10800] ;  /* 0x01080000c978783b */ /* 0x000e680000004200 */
[----:B------:R-:W-:Y:S01]  /*1ea40*/  FADD.FTZ R223, R223, R172 ;  /* 0x000000acdfdf7221 */ /* 0x000fe20000010000 */
        /* <DEDUP_REMOVED lines=10> */
[C---:B------:R-:W-:Y:S05]  /*1eaf0*/  HMMA.16816.F32.BF16 R72, R116.reuse, R158, R72 ;  /* 0x0000009e7448723c */ /* 0x040fea0000041848 */
[-CC-:B------:R-:W-:Y:S01]  /*1eb00*/  FFMA.FTZ R156, R22, R134.reuse, -R175.reuse ;  /* 0x00000086169c7223 */ /* 0x180fe200000108af */
[C---:B------:R-:W-:Y:S05]  /*1eb10*/  HMMA.16816.F32.BF16 R76, R116.reuse, R160, R76 ;  /* 0x000000a0744c723c */ /* 0x040fea000004184c */
[-CC-:B------:R-:W-:Y:S01]  /*1eb20*/  FFMA.FTZ R158, R26, R134.reuse, -R175.reuse ;  /* 0x000000861a9e7223 */ /* 0x180fe200000108af */
[C---:B------:R-:W-:Y:S01]  /*1eb30*/  HMMA.16816.F32.BF16 R80, R116.reuse, R162, R80 ;  /* 0x000000a27450723c */ /* 0x040fe20000041850 */
[----:B------:R-:W-:Y:S04]  /*1eb40*/  MUFU.EX2 R156, R156 ;  /* 0x0000009c009c7308 */ /* 0x000fe80000000800 */
[-C--:B------:R-:W-:Y:S01]  /*1eb50*/  FFMA.FTZ R159, R27, R134.reuse, -R175 ;  /* 0x000000861b9f7223 */ /* 0x080fe200000108af */
[C---:B---3--:R-:W-:Y:S05]  /*1eb60*/  HMMA.16816.F32.BF16 R84, R116.reuse, R124, R84 ;  /* 0x0000007c7454723c */ /* 0x048fea0000041854 */
[----:B------:R-:W-:Y:S01]  /*1eb70*/  MUFU.EX2 R158, R158 ;  /* 0x0000009e009e7308 */ /* 0x000fe20000000800 */
[-CC-:B------:R-:W-:Y:S01]  /*1eb80*/  FFMA.FTZ R162, R24, R134.reuse, -R177.reuse ;  /* 0x0000008618a27223 */ /* 0x180fe200000108b1 */
[C---:B------:R-:W-:Y:S01]  /*1eb90*/  HMMA.16816.F32.BF16 R88, R116.reuse, R126, R88 ;  /* 0x0000007e7458723c */ /* 0x040fe20000041858 */
[----:B------:R-:W2:Y:S03]  /*1eba0*/  LDSM.16.MT88.4 R124, [R198+0x10800] ;  /* 0x01080000c67c783b */ /* 0x000ea60000004200 */
[-C--:B------:R-:W-:Y:S02]  /*1ebb0*/  FFMA.FTZ R163, R25, R134.reuse, -R177 ;  /* 0x0000008619a37223 */ /* 0x080fe400000108b1 */
[C---:B-1----:R-:W-:Y:S02]  /*1ebc0*/  HMMA.16816.F32.BF16 R92, R116.reuse, R120, R92 ;  /* 0x00000078745c723c */ /* 0x042fe4000004185c */
[----:B------:R-:W-:Y:S01]  /*1ebd0*/  MUFU.EX2 R159, R159 ;  /* 0x0000009f009f7308 */ /* 0x000fe20000000800 */
[----:B------:R-:W-:Y:S02]  /*1ebe0*/  LDSM.16.MT88.4 R24, [R198+0xd000] ;  /* 0x00d00000c618783b */ /* 0x000fe40000004200 */
[-CC-:B------:R-:W-:Y:S01]  /*1ebf0*/  FFMA.FTZ R157, R23, R134.reuse, -R175.reuse ;  /* 0x00000086179d7223 */ /* 0x180fe200000108af */
[C---:B------:R-:W-:Y:S06]  /*1ec00*/  HMMA.16816.F32.BF16 R96, R116.reuse, R122, R96 ;  /* 0x0000007a7460723c */ /* 0x040fec0000041860 */
[----:B------:R-:W-:Y:S01]  /*1ec10*/  MUFU.EX2 R162, R162 ;  /* 0x000000a200a27308 */ /* 0x000fe20000000800 */
[----:B------:R-:W1:Y:S01]  /*1ec20*/  LDSM.16.MT88.4 R120, [R201+0xd000] ;  /* 0x00d00000c978783b */ /* 0x000e620000004200 */
[C---:B------:R-:W-:Y:S03]  /*1ec30*/  HMMA.16816.F32.BF16 R100, R116.reuse, R128, R100 ;  /* 0x000000807464723c */ /* 0x040fe60000041864 */
[-C--:B------:R-:W-:Y:S03]  /*1ec40*/  FFMA.FTZ R175, R35, R134.reuse, -R175 ;  /* 0x0000008623af7223 */ /* 0x080fe600000108af */
[C---:B------:R-:W-:Y:S01]  /*1ec50*/  HMMA.16816.F32.BF16 R104, R116.reuse, R130, R104 ;  /* 0x000000827468723c */ /* 0x040fe20000041868 */
[----:B------:R-:W3:Y:S01]  /*1ec60*/  LDSM.16.MT88.4 R128, [R199+0xd000] ;  /* 0x00d00000c780783b */ /* 0x000ee20000004200 */
[----:B------:R-:W4:Y:S03]  /*1ec70*/  MUFU.EX2 R157, R157 ;  /* 0x0000009d009d7308 */ /* 0x000f260000000800 */
[-CC-:B------:R-:W-:Y:S01]  /*1ec80*/  FFMA.FTZ R160, R20, R134.reuse, -R177.reuse ;  /* 0x0000008614a07223 */ /* 0x180fe200000108b1 */
[C---:B------:R-:W-:Y:S06]  /*1ec90*/  HMMA.16816.F32.BF16 R108, R116.reuse, R140, R108 ;  /* 0x0000008c746c723c */ /* 0x040fec000004186c */
[----:B------:R-:W5:Y:S01]  /*1eca0*/  MUFU.EX2 R163, R163 ;  /* 0x000000a300a37308 */ /* 0x000f620000000800 */
[-CC-:B------:R-:W-:Y:S01]  /*1ecb0*/  FFMA.FTZ R161, R21, R134.reuse, -R177.reuse ;  /* 0x0000008615a17223 */ /* 0x180fe200000108b1 */
[C---:B------:R-:W-:Y:S01]  /*1ecc0*/  HMMA.16816.F32.BF16 R12, R116.reuse, R142, R12 ;  /* 0x0000008e740c723c */ /* 0x040fe2000004180c */
[----:B------:R-:W3:Y:S02]  /*1ecd0*/  LDSM.16.MT88.4 R140, [R200+0xf000] ;  /* 0x00f00000c88c783b */ /* 0x000ee40000004200 */
[----:B------:R-:W-:Y:S03]  /*1ece0*/  FFMA.FTZ R177, R33, R134, -R177 ;  /* 0x0000008621b17223 */ /* 0x000fe600000108b1 */
[C---:B--2---:R-:W-:Y:S02]  /*1ecf0*/  HMMA.16816.F32.BF16 R16, R116.reuse, R124, R16 ;  /* 0x0000007c7410723c */ /* 0x044fe40000041810 */
[----:B------:R-:W-:Y:S01]  /*1ed00*/  MUFU.EX2 R160, R160 ;  /* 0x000000a000a07308 */ /* 0x000fe20000000800 */
[----:B------:R-:W-:Y:S02]  /*1ed10*/  LDSM.16.MT88.4 R32, [R201+0xf800] ;  /* 0x00f80000c920783b */ /* 0x000fe40000004200 */
[----:B----4-:R-:W-:Y:S01]  /*1ed20*/  F2FP.BF16.F32.PACK_AB R21, R157, R156 ;  /* 0x0000009c9d15723e */ /* 0x010fe200000010ff */
[----:B------:R-:W-:Y:S06]  /*1ed30*/  HMMA.16816.F32.BF16 R112, R116, R126, R112 ;  /* 0x0000007e7470723c */ /* 0x000fec0000041870 */
[----:B------:R-:W2:Y:S01]  /*1ed40*/  MUFU.EX2 R161, R161 ;  /* 0x000000a100a17308 */ /* 0x000ea20000000800 */
[----:B------:R-:W-:Y:S01]  /*1ed50*/  F2FP.BF16.F32.PACK_AB R23, R159, R158 ;  /* 0x0000009e9f17723e */ /* 0x000fe200000010ff */
[----:B------:R-:W4:Y:S03]  /*1ed60*/  LDSM.16.MT88.4 R116, [R198+0xf000] ;  /* 0x00f00000c674783b */ /* 0x000f260000004200 */
[----:B-----5:R-:W-:Y:S01]  /*1ed70*/  F2FP.BF16.F32.PACK_AB R22, R163, R162 ;  /* 0x000000a2a316723e */ /* 0x020fe200000010ff */
[----:B------:R-:W-:Y:S04]  /*1ed80*/  FADD.FTZ R156, R156, R223 ;  /* 0x000000df9c9c7221 */ /* 0x000fe80000010000 */
[----:B------:R-:W5:Y:S01]  /*1ed90*/  MUFU.EX2 R177, R177 ;  /* 0x000000b100b17308 */ /* 0x000f620000000800 */
[----:B------:R-:W-:Y:S01]  /*1eda0*/  FADD.FTZ R157, R157, R156 ;  /* 0x0000009c9d9d7221 */ /* 0x000fe20000010000 */
[----:B------:R-:W-:Y:S03]  /*1edb0*/  LDSM.16.MT88.4 R124, [R199+0x11000] ;  /* 0x01100000c77c783b */ /* 0x000fe60000004200 */
[----:B------:R-:W-:Y:S05]  /*1edc0*/  FADD.FTZ R158, R158, R157 ;  /* 0x0000009d9e9e7221 */ /* 0x000fea0000010000 */
[----:B------:R-:W5:Y:S01]  /*1edd0*/  MUFU.EX2 R175, R175 ;  /* 0x000000af00af7308 */ /* 0x000f620000000800 */
[----:B--2---:R-:W-:Y:S01]  /*1ede0*/  F2FP.BF16.F32.PACK_AB R20, R161, R160 ;  /* 0x000000a0a114723e */ /* 0x004fe200000010ff */
[----:B------:R-:W-:Y:S01]  /*1edf0*/  FADD.FTZ R160, R160, R227 ;  /* 0x000000e3a0a07221 */ /* 0x000fe20000010000 */
[----:B------:R-:W-:Y:S03]  /*1ee00*/  FADD.FTZ R159, R159, R158 ;  /* 0x0000009e9f9f7221 */ /* 0x000fe60000010000 */
[----:B------:R-:W-:Y:S02]  /*1ee10*/  FADD.FTZ R161, R161, R160 ;  /* 0x000000a0a1a17221 */ /* 0x000fe40000010000 */
[C---:B-1----:R-:W-:Y:S05]  /*1ee20*/  HMMA.16816.F32.BF16 R4, R20.reuse, R120, R4 ;  /* 0x000000781404723c */ /* 0x042fea0000041804 */
[----:B------:R-:W-:Y:S01]  /*1ee30*/  FADD.FTZ R162, R162, R161 ;  /* 0x000000a1a2a27221 */ /* 0x000fe20000010000 */
[C---:B------:R-:W-:Y:S01]  /*1ee40*/  HMMA.16816.F32.BF16 R8, R20.reuse, R122, R8 ;  /* 0x0000007a1408723c */ /* 0x040fe20000041808 */
[----:B------:R-:W1:Y:S04]  /*1ee50*/  LDSM.16.MT88.4 R120, [R201+0x11000] ;  /* 0x01100000c978783b */ /* 0x000e680000004200 */
[----:B------:R-:W-:Y:S01]  /*1ee60*/  FADD.FTZ R163, R163, R162 ;  /* 0x000000a2a3a37221 */ /* 0x000fe20000010000 */
        /* <DEDUP_REMOVED lines=20> */
[----:B------:R-:W3:Y:S05]  /*1efb0*/  LDSM.16.MT88.4 R116, [R200+0xd800] ;  /* 0x00d80000c874783b */ /* 0x000eea0000004200 */
[C---:B-1----:R-:W-:Y:S06]  /*1efc0*/  HMMA.16816.F32.BF16 R92, R20.reuse, R120, R92 ;  /* 0x00000078145c723c */ /* 0x042fec000004185c */
[C---:B------:R-:W-:Y:S01]  /*1efd0*/  HMMA.16816.F32.BF16 R96, R20.reuse, R122, R96 ;  /* 0x0000007a1460723c */ /* 0x040fe20000041860 */
[----:B------:R-:W1:Y:S05]  /*1efe0*/  LDSM.16.MT88.4 R120, [R199+0xd800] ;  /* 0x00d80000c778783b */ /* 0x000e6a0000004200 */
[C---:B--2---:R-:W-:Y:S06]  /*1eff0*/  HMMA.16816.F32.BF16 R100, R20.reuse, R24, R100 ;  /* 0x000000181464723c */ /* 0x044fec0000041864 */
[C---:B------:R-:W-:Y:S01]  /*1f000*/  HMMA.16816.F32.BF16 R104, R20.reuse, R26, R104 ;  /* 0x0000001a1468723c */ /* 0x040fe20000041868 */
[----:B------:R-:W2:Y:S05]  /*1f010*/  LDSM.16.MT88.4 R24, [R198+0xd800] ;  /* 0x00d80000c618783b */ /* 0x000eaa0000004200 */
[C---:B------:R-:W-:Y:S06]  /*1f020*/  HMMA.16816.F32.BF16 R108, R20.reuse, R124, R108 ;  /* 0x0000007c146c723c */ /* 0x040fec000004186c */
[C---:B------:R-:W-:Y:S06]  /*1f030*/  HMMA.16816.F32.BF16 R12, R20.reuse, R126, R12 ;  /* 0x0000007e140c723c */ /* 0x040fec000004180c */
[C---:B------:R-:W-:Y:S06]  /*1f040*/  HMMA.16816.F32.BF16 R16, R20.reuse, R128, R16 ;  /* 0x000000801410723c */ /* 0x040fec0000041810 */
[----:B------:R-:W-:Y:S07]  /*1f050*/  HMMA.16816.F32.BF16 R112, R20, R130, R112 ;  /* 0x000000821470723c */ /* 0x000fee0000041870 */
[----:B------:R-:W-:Y:S01]  /*1f060*/  F2FP.BF16.F32.PACK_AB R21, R229, R178 ;  /* 0x000000b2e515723e */ /* 0x000fe200000010ff */
[----:B------:R-:W-:Y:S03]  /*1f070*/  FADD.FTZ R178, R178, R159 ;  /* 0x0000009fb2b27221 */ /* 0x000fe60000010000 */
[----:B------:R-:W-:Y:S01]  /*1f080*/  F2FP.BF16.F32.PACK_AB R20, R231, R220 ;  /* 0x000000dce714723e */ /* 0x000fe200000010ff */
[----:B------:R-:W-:Y:S01]  /*1f090*/  FADD.FTZ R220, R220, R163 ;  /* 0x000000a3dcdc7221 */ /* 0x000fe20000010000 */
[----:B-----5:R-:W-:Y:S01]  /*1f0a0*/  F2FP.BF16.F32.PACK_AB R22, R177, R222 ;  /* 0x000000deb116723e */ /* 0x020fe200000010ff */
[----:B------:R-:W-:Y:S01]  /*1f0b0*/  FADD.FTZ R229, R229, R178 ;  /* 0x000000b2e5e57221 */ /* 0x000fe20000010000 */
[----:B------:R-:W-:Y:S01]  /*1f0c0*/  F2FP.BF16.F32.PACK_AB R23, R175, R224 ;  /* 0x000000e0af17723e */ /* 0x000fe200000010ff */
[----:B------:R-:W-:Y:S02]  /*1f0d0*/  FADD.FTZ R231, R231, R220 ;  /* 0x000000dce7e77221 */ /* 0x000fe40000010000 */
[----:B------:R-:W-:Y:S02]  /*1f0e0*/  FADD.FTZ R224, R224, R229 ;  /* 0x000000e5e0e07221 */ /* 0x000fe40000010000 */
[----:B------:R-:W-:Y:S02]  /*1f0f0*/  FADD.FTZ R222, R222, R231 ;  /* 0x000000e7dede7221 */ /* 0x000fe40000010000 */
[C---:B------:R-:W-:Y:S01]  /*1f100*/  HMMA.16816.F32.BF16 R128, R20.reuse, R28, R4 ;  /* 0x0000001c1480723c */ /* 0x040fe20000041804 */
[----:B------:R-:W4:Y:S02]  /*1f110*/  LDSM.16.MT88.4 R4, [R200+0x11800] ;  /* 0x01180000c804783b */ /* 0x000f240000004200 */
[----:B------:R-:W-:Y:S01]  /*1f120*/  FADD.FTZ R221, R177, R222 ;  /* 0x000000deb1dd7221 */ /* 0x000fe20000010000 */
[----:B------:R-:W-:Y:S02]  /*1f130*/  FADD.FTZ R219, R175, R224 ;  /* 0x000000e0afdb7221 */ /* 0x000fe40000010000 */
[C---:B------:R-:W-:Y:S03]  /*1f140*/  HMMA.16816.F32.BF16 R124, R20.reuse, R30, R8 ;  /* 0x0000001e147c723c */ /* 0x040fe60000041808 */
[----:B------:R-:W-:Y:S03]  /*1f150*/  LDSM.16.MT88.4 R8, [R198+0x11800] ;  /* 0x01180000c608783b */ /* 0x000fe60000004200 */
[C---:B---3--:R-:W-:Y:S06]  /*1f160*/  HMMA.16816.F32.BF16 R36, R20.reuse, R116, R36 ;  /* 0x000000741424723c */ /* 0x048fec0000041824 */
[C---:B------:R-:W-:Y:S06]  /*1f170*/  HMMA.16816.F32.BF16 R40, R20.reuse, R118, R40 ;  /* 0x000000761428723c */ /* 0x040fec0000041828 */
[C---:B-1----:R-:W-:Y:S06]  /*1f180*/  HMMA.16816.F32.BF16 R44, R20.reuse, R120, R44 ;  /* 0x00000078142c723c */ /* 0x042fec000004182c */
[C---:B------:R-:W-:Y:S01]  /*1f190*/  HMMA.16816.F32.BF16 R48, R20.reuse, R122, R48 ;  /* 0x0000007a1430723c */ /* 0x040fe20000041830 */
[----:B------:R-:W1:Y:S05]  /*1f1a0*/  LDSM.16.MT88.4 R120, [R199+0x11800] ;  /* 0x01180000c778783b */ /* 0x000e6a0000004200 */
[C---:B--2---:R-:W-:Y:S06]  /*1f1b0*/  HMMA.16816.F32.BF16 R52, R20.reuse, R24, R52 ;  /* 0x000000181434723c */ /* 0x044fec0000041834 */
        /* <DEDUP_REMOVED lines=13> */
[C---:B-1----:R-:W-:Y:S06]  /*1f290*/  HMMA.16816.F32.BF16 R108, R20.reuse, R120, R108 ;  /* 0x00000078146c723c */ /* 0x042fec000004186c */
[C---:B------:R-:W-:Y:S06]  /*1f2a0*/  HMMA.16816.F32.BF16 R120, R20.reuse, R122, R12 ;  /* 0x0000007a1478723c */ /* 0x040fec000004180c */
[C---:B------:R-:W-:Y:S06]  /*1f2b0*/  HMMA.16816.F32.BF16 R116, R20.reuse, R8, R16 ;  /* 0x000000081474723c */ /* 0x040fec0000041810 */
[----:B------:R-:W-:Y:S01]  /*1f2c0*/  HMMA.16816.F32.BF16 R112, R20, R10, R112 ;  /* 0x0000000a1470723c */ /* 0x000fe20000041870 */
[----:B------:R-:W-:Y:S11]  /*1f2d0*/  @!UPT UIADD3 URZ, URZ, URZ, URZ ;  /* 0x0000003f3f3ff290 */ /* 0x000ff6000fffe03f */
[----:B------:R-:W-:Y:S01]  /*1f2e0*/  @!UPT UIADD3 URZ, URZ, URZ, URZ ;  /* 0x0000003f3f3ff290 */ /* 0x000fe2000fffe03f */
[----:B------:R-:W-:Y:S11]  /*1f2f0*/  @P0 BRA `(.L_x_3006) ;  /* 0xffffffbc00a40947 */ /* 0x000ff6000383ffff */
.L_x_2997:
        /* <DEDUP_REMOVED lines=14> */
.L_x_3023:
        /* <DEDUP_REMOVED lines=26> */
[C---:B------:R-:W-:Y:S01]  /*1f580*/  FMUL.FTZ R48, R0.reuse, R48 ;  /* 0x0000003000307220 */ /* 0x040fe20000410000 */
[----:B------:R-:W-:Y:S01]  /*1f590*/  LEA.HI R9, R9, R14, RZ, 0x3 ;  /* 0x0000000e09097211 */ /* 0x000fe200078f18ff */
[C---:B------:R-:W-:Y:S01]  /*1f5a0*/  FMUL.FTZ R49, R0.reuse, R49 ;  /* 0x0000003100317220 */ /* 0x040fe20000410000 */
[C---:B------:R-:W-:Y:S01]  /*1f5b0*/  FMUL.FTZ R52, R0.reuse, R52 ;  /* 0x0000003400347220 */ /* 0x040fe20000410000 */
[C---:B------:R-:W-:Y:S01]  /*1f5c0*/  FMUL.FTZ R53, R0.reuse, R53 ;  /* 0x0000003500357220 */ /* 0x040fe20000410000 */
        /* <DEDUP_REMOVED lines=50> */
[----:B------:R-:W-:Y:S01]  /*1f8f0*/  FMUL.FTZ R130, R0, R130 ;  /* 0x0000008200827220 */ /* 0x000fe20000410000 */
[----:B------:R-:W-:Y:S01]  /*1f900*/  R2P PR, R14, 0x6 ;  /* 0x000000060e007804 */ /* 0x000fe20000000000 */
[C---:B------:R-:W-:Y:S01]  /*1f910*/  FMUL.FTZ R127, R0.reuse, R127 ;  /* 0x0000007f007f7220 */ /* 0x040fe20000410000 */
[----:B------:R-:W-:Y:S01]  /*1f920*/  LEA R13, R13, UR4, 0x1 ;  /* 0x000000040d0d7c11 */ /* 0x000fe2000f8e08ff */
[C---:B------:R-:W-:Y:S01]  /*1f930*/  FMUL.FTZ R126, R0.reuse, R126 ;  /* 0x0000007e007e7220 */ /* 0x040fe20000410000 */
[----:B------:R-:W-:Y:S01]  /*1f940*/  MOV R14, 0x20 ;  /* 0x00000020000e7802 */ /* 0x000fe20000000f00 */
[C---:B------:R-:W-:Y:S01]  /*1f950*/  FMUL.FTZ R39, R0.reuse, R39 ;  /* 0x0000002700277220 */ /* 0x040fe20000410000 */
[----:B------:R-:W-:Y:S01]  /*1f960*/  MOV R16, 0x40 ;  /* 0x0000004000107802 */ /* 0x000fe20000000f00 */
[C---:B------:R-:W-:Y:S01]  /*1f970*/  FMUL.FTZ R38, R0.reuse, R38 ;  /* 0x0000002600267220 */ /* 0x040fe20000410000 */
[C---:B------:R-:W-:Y:S01]  /*1f980*/  FMUL.FTZ R43, R0.reuse, R43 ;  /* 0x0000002b002b7220 */ /* 0x040fe20000410000 */
[C---:B------:R-:W-:Y:S01]  /*1f990*/  FMUL.FTZ R42, R0.reuse, R42 ;  /* 0x0000002a002a7220 */ /* 0x040fe20000410000 */
[C---:B------:R-:W-:Y:S01]  /*1f9a0*/  IADD3 R15, R13.reuse, -0x10, RZ ;  /* 0xfffffff00d0f7810 */ /* 0x040fe20007ffe0ff */
[----:B------:R-:W-:Y:S01]  /*1f9b0*/  FMUL.FTZ R47, R0, R47 ;  /* 0x0000002f002f7220 */ /* 0x000fe20000410000 */
[----:B------:R-:W-:Y:S01]  /*1f9c0*/  SEL R14, R14, 0xffffffe0, !P1 ;  /* 0xffffffe00e0e7807 */ /* 0x000fe20004800000 */
[C---:B------:R-:W-:Y:S01]  /*1f9d0*/  FMUL.FTZ R46, R0.reuse, R46 ;  /* 0x0000002e002e7220 */ /* 0x040fe20000410000 */
[----:B------:R-:W-:Y:S01]  /*1f9e0*/  @P0 IADD3 R15, R13, 0x10, RZ ;  /* 0x000000100d0f0810 */ /* 0x000fe20007ffe0ff */
[C---:B------:R-:W-:Y:S01]  /*1f9f0*/  FMUL.FTZ R51, R0.reuse, R51 ;  /* 0x0000003300337220 */ /* 0x040fe20000410000 */
[----:B------:R-:W-:Y:S01]  /*1fa00*/  F2FP.BF16.F32.PACK_AB R128, R129, R128 ;  /* 0x000000808180723e */ /* 0x000fe200000010ff */
[C---:B------:R-:W-:Y:S01]  /*1fa10*/  FMUL.FTZ R50, R0.reuse, R50 ;  /* 0x0000003200327220 */ /* 0x040fe20000410000 */
[----:B------:R-:W-:Y:S01]  /*1fa20*/  F2FP.BF16.F32.PACK_AB R130, R131, R130 ;  /* 0x000000828382723e */ /* 0x000fe200000010ff */
[----:B------:R-:W-:Y:S01]  /*1fa30*/  FMUL.FTZ R55, R0, R55 ;  /* 0x0000003700377220 */ /* 0x000fe20000410000 */
        /* <DEDUP_REMOVED lines=41> */
[C---:B------:R-:W-:Y:S01]  /*1fcd0*/  FMUL.FTZ R82, R0.reuse, R82 ;  /* 0x0000005200527220 */ /* 0x040fe20000410000 */
        /* <DEDUP_REMOVED lines=98> */
[----:B------:R-:W3:Y:S04]  /*20300*/  LD.E.U8 R14, desc[UR4][R6.64+0x1c8] ;  /* 0x0001c804060e7980 */ /* 0x000ee8000c101100 */
[----:B-1----:R-:W4:Y:S04]  /*20310*/  @!P0 LD.E.64 R16, desc[UR8][R6.64+0x80] ;  /* 0x0000800806108980 */ /* 0x002f28000c101b00 */
[----:B------:R-:W2:Y:S01]  /*20320*/  LD.E.64 R70, desc[UR10][R6.64+0x88] ;  /* 0x0000880a06467980 */ /* 0x000ea2000c101b00 */
[----:B------:R-:W1:Y:S08]  /*20330*/  @P4 MUFU.LG2 R15, R5 ;  /* 0x00000005000f4308 */ /* 0x000e700000000c00 */
[----:B------:R-:W1:Y:S01]  /*20340*/  @P3 MUFU.LG2 R12, R12 ;  /* 0x0000000c000c3308 */ /* 0x000e620000000c00 */
[----:B------:R-:W-:Y:S01]  /*20350*/  @!P0 SHF.R.S32.HI R18, RZ, 0x1f, R209 ;  /* 0x0000001fff128819 */ /* 0x000fe200000114d1 */
[----:B------:R2:W5:Y:S01]  /*20360*/  LD.E.64 R68, desc[UR4][R6.64+0x90] ;  /* 0x0000900406447980 */ /* 0x000562000c101b00 */
[----:B------:R-:W-:Y:S01]  /*20370*/  BSSY B0, `(.L_x_3008) ;  /* 0x0000024000007945 */ /* 0x000fe20003800000 */
[----:B------:R-:W-:-:S02]  /*20380*/  MOV R57, 0x7f800000 ;  /* 0x7f80000000397802 */ /* 0x000fc40000000f00 */
[----:B------:R-:W-:Y:S01]  /*20390*/  MOV R58, 0x7f800000 ;  /* 0x7f800000003a7802 */ /* 0x000fe20000000f00 */
[----:B-1----:R-:W-:-:S04]  /*203a0*/  @P4 FMUL.FTZ R15, R15, 0.69314718246459960938 ;  /* 0x3f3172180f0f4820 */ /* 0x002fc80000410000 */
[----:B-----5:R-:W-:Y:S01]  /*203b0*/  @P4 FFMA.FTZ R57, R4, R133, R15 ;  /* 0x0000008504394223 */ /* 0x020fe2000001000f */
[----:B------:R-:W-:-:S04]  /*203c0*/  @P3 FMUL.FTZ R5, R12, 0.69314718246459960938 ;  /* 0x3f3172180c053820 */ /* 0x000fc80000410000 */
[----:B------:R-:W-:Y:S01]  /*203d0*/  @P3 FFMA.FTZ R58, R4, R132, R5 ;  /* 0x00000084043a3223 */ /* 0x000fe20000010005 */
[----:B---3--:R-:W-:Y:S01]  /*203e0*/  ISETP.NE.AND P1, PT, R14, RZ, PT ;  /* 0x000000ff0e00720c */ /* 0x008fe20003f25270 */
[----:B----4-:R-:W-:-:S04]  /*203f0*/  @!P0 IMAD R13, R17, R209, RZ ;  /* 0x000000d1110d8224 */ /* 0x010fc800078e02ff */
[----:B------:R-:W-:Y:S02]  /*20400*/  @!P0 IMAD R13, R16, R18, R13 ;  /* 0x00000012100d8224 */ /* 0x000fe400078e020d */
[-C--:B--2---:R-:W-:Y:S02]  /*20410*/  @P0 IMAD R0, R71, R213.reuse, RZ ;  /* 0x000000d547000224 */ /* 0x084fe400078e02ff */
[----:B------:R-:W-:-:S04]  /*20420*/  @P0 IMAD.WIDE.U32 R18, R70, R213, RZ ;  /* 0x000000d546120225 */ /* 0x000fc800078e00ff */
[----:B------:R-:W-:Y:S01]  /*20430*/  @!P0 IMAD.WIDE.U32 R16, R16, R209, RZ ;  /* 0x000000d110108225 */ /* 0x000fe200078e00ff */
        /* <DEDUP_REMOVED lines=15> */
.L_x_3009:
        /* <DEDUP_REMOVED lines=8> */
.L_x_3010:
[----:B------:R-:W-:Y:S05]  /*205b0*/  BSYNC B0 ;  /* 0x0000000000007941 */ /* 0x000fea0003800000 */
.L_x_3008:
        /* <DEDUP_REMOVED lines=36> */
[----:B------:R-:W-:-:S03]  /*20800*/  IMAD R8, R9, 0x10, R8 ;  /* 0x0000001009087824 */ /* 0x000fc600078e0208 */
[----:B---34-:R-:W-:Y:S05]  /*20810*/  @P0 BRA `(.L_x_3012) ;  /* 0x0000000000400947 */ /* 0x018fea0003800000 */
[----:B------:R-:W-:Y:S02]  /*20820*/  IMAD R9, R211, -0x40, R212 ;  /* 0xffffffc0d3097824 */ /* 0x000fe400078e02d4 */
[----:B------:R-:W-:-:S03]  /*20830*/  VIADD R66, R8, 0x8 ;  /* 0x0000000808427836 */ /* 0x000fc60000000000 */
[-C--:B------:R-:W-:Y:S02]  /*20840*/  ISETP.GE.AND P2, PT, R8, R9.reuse, PT ;  /* 0x000000090800720c */ /* 0x080fe40003f46270 */
[----:B------:R-:W-:Y:S01]  /*20850*/  ISETP.GE.AND P1, PT, R66, R9, PT ;  /* 0x000000094200720c */ /* 0x000fe20003f26270 */
[----:B------:R-:W-:-:S05]  /*20860*/  IMAD R9, R211, 0x40, R64 ;  /* 0x00000040d3097824 */ /* 0x000fca00078e0240 */
[----:B------:R-:W-:Y:S02]  /*20870*/  SHF.R.S32.HI R59, RZ, 0x1f, R9 ;  /* 0x0000001fff3b7819 */ /* 0x000fe40000011409 */
[----:B------:R-:W-:-:S03]  /*20880*/  IADD3 R9, P0, R8, R9, RZ ;  /* 0x0000000908097210 */ /* 0x000fc60007f1e0ff */
[C---:B------:R-:W-:Y:S02]  /*20890*/  @!P2 R2UR UR8, R10.reuse ;  /* 0x000000000a08a2ca */ /* 0x040fe400000e0000 */
[C---:B------:R-:W-:Y:S02]  /*208a0*/  @!P2 R2UR UR9, R11.reuse ;  /* 0x000000000b09a2ca */ /* 0x040fe400000e0000 */
[----:B------:R-:W-:Y:S02]  /*208b0*/  @!P1 R2UR UR4, R10 ;  /* 0x000000000a0492ca */ /* 0x000fe400000e0000 */
[----:B------:R-:W-:Y:S02]  /*208c0*/  @!P1 R2UR UR5, R11 ;  /* 0x000000000b0592ca */ /* 0x000fe400000e0000 */
[----:B------:R-:W-:Y:S02]  /*208d0*/  LEA.HI.X.SX32 R8, R8, R59, 0x1, P0 ;  /* 0x0000003b08087211 */ /* 0x000fe400000f0eff */
[----:B-----5:R-:W-:-:S04]  /*208e0*/  LEA R64, P0, R9, R74, 0x2 ;  /* 0x0000004a09407211 */ /* 0x020fc800078010ff */
[----:B------:R-:W-:-:S05]  /*208f0*/  LEA.HI.X R65, R9, R75, R8, 0x2, P0 ;  /* 0x0000004b09417211 */ /* 0x000fca00000f1408 */
[----:B------:R3:W-:Y:S04]  /*20900*/  @!P2 ST.E desc[UR8][R64.64], R57 ;  /* 0x000000394000a985 */ /* 0x0007e8000c101908 */
[----:B------:R3:W-:Y:S02]  /*20910*/  @!P1 ST.E desc[UR4][R64.64+0x20], R58 ;  /* 0x0000203a40009985 */ /* 0x0007e4000c101904 */
.L_x_3012:
[----:B------:R-:W-:Y:S05]  /*20920*/  BSYNC B0 ;  /* 0x0000000000007941 */ /* 0x000fea0003800000 */
.L_x_3011:
[----:B------:R-:W-:Y:S02]  /*20930*/  LEA.HI R3, R3, R2, RZ, 0x3 ;  /* 0x0000000203037211 */ /* 0x000fe400078f18ff */
[----:B------:R-:W-:Y:S02]  /*20940*/  R2UR UR4, R10 ;  /* 0x000000000a0472ca */ /* 0x000fe400000e0000 */
[----:B------:R-:W-:Y:S02]  /*20950*/  LOP3.LUT R3, R3, 0xfffffff8, RZ, 0xc0, !PT ;  /* 0xfffffff803037812 */ /* 0x000fe400078ec0ff */
[----:B------:R-:W-:-:S03]  /*20960*/  R2UR UR5, R11 ;  /* 0x000000000b0572ca */ /* 0x000fc600000e0000 */
[----:B------:R-:W-:-:S04]  /*20970*/  IMAD.IADD R3, R2, 0x1, -R3 ;  /* 0x0000000102037824 */ /* 0x000fc800078e0a03 */
[----:B---3--:R-:W-:Y:S02]  /*20980*/  IMAD.SHL.U32 R58, R3, 0x8, RZ ;  /* 0x00000008033a7824 */ /* 0x008fe400078e00ff */
[----:B------:R-:W-:-:S03]  /*20990*/  IMAD.SHL.U32 R211, R211, 0x40, RZ ;  /* 0x00000040d3d37824 */ /* 0x000fc600078e00ff */
[--C-:B------:R-:W-:Y:S01]  /*209a0*/  SHF.R.S32.HI R59, RZ, 0x1f, R58.reuse ;  /* 0x0000001fff3b7819 */ /* 0x100fe2000001143a */
[--C-:B------:R-:W-:Y:S01]  /*209b0*/  IMAD.IADD R212, R212, 0x1, -R211.reuse ;  /* 0x00000001d4d47824 */ /* 0x100fe200078e0ad3 */
[----:B------:R-:W-:Y:S01]  /*209c0*/  SHF.R.S32.HI R8, RZ, 0x1f, R211 ;  /* 0x0000001fff087819 */ /* 0x000fe200000114d3 */
[----:B--2---:R2:W5:Y:S01]  /*209d0*/  LD.E R6, desc[UR4][R6.64+0xc0] ;  /* 0x0000c00406067980 */ /* 0x004562000c101900 */
[----:B------:R-:W-:Y:S01]  /*209e0*/  LEA.HI R4, R4, R5, RZ, 0x3 ;  /* 0x0000000504047211 */ /* 0x000fe200078f18ff */
[-C--:B------:R-:W-:Y:S01]  /*209f0*/  IMAD.WIDE.U32 R64, R70, R211.reuse, R58 ;  /* 0x000000d346407225 */ /* 0x080fe200078e003a */
[----:B------:R-:W-:Y:S01]  /*20a00*/  SHF.R.S32.HI R3, RZ, 0x1f, R210 ;  /* 0x0000001fff037819 */ /* 0x000fe200000114d2 */
[----:B------:R-:W-:Y:S02]  /*20a10*/  BSSY B0, `(.L_x_3013) ;  /* 0x000002b000007945 */ /* 0x000fe40003800000 */
[----:B------:R-:W-:Y:S01]  /*20a20*/  IMAD R211, R71, R211, RZ ;  /* 0x000000d347d37224 */ /* 0x000fe200078e02ff */
[----:B------:R-:W-:Y:S01]  /*20a30*/  IADD3 R56, P0, R56, R64, RZ ;  /* 0x0000004038387210 */ /* 0x000fe20007f1e0ff */
[----:B------:R-:W-:-:S02]  /*20a40*/  IMAD R2, R69, R210, RZ ;  /* 0x000000d245027224 */ /* 0x000fc400078e02ff */
[----:B------:R-:W-:Y:S02]  /*20a50*/  IMAD R211, R70, R8, R211 ;  /* 0x0000000846d37224 */ /* 0x000fe400078e02d3 */
[----:B------:R-:W-:-:S03]  /*20a60*/  IMAD R2, R68, R3, R2 ;  /* 0x0000000344027224 */ /* 0x000fc600078e0202 */
[----:B------:R-:W-:-:S03]  /*20a70*/  IADD3.X R57, R0, R65, R211, P0, !PT ;  /* 0x0000004100397210 */ /* 0x000fc600007fe4d3 */
[----:B------:R-:W-:-:S04]  /*20a80*/  IMAD.WIDE.U32 R68, R68, R210, R56 ;  /* 0x000000d244447225 */ /* 0x000fc800078e0038 */
[----:B------:R-:W-:Y:S01]  /*20a90*/  IMAD.IADD R65, R69, 0x1, R2 ;  /* 0x0000000145417824 */ /* 0x000fe200078e0202 */
[----:B--2---:R-:W-:Y:S02]  /*20aa0*/  SHF.R.S32.HI R7, RZ, 0x3, R4 ;  /* 0x00000003ff077819 */ /* 0x004fe40000011404 */
[----:B------:R-:W-:Y:S02]  /*20ab0*/  LOP3.LUT R4, R4, 0xfffffff8, RZ, 0xc0, !PT ;  /* 0xfffffff804047812 */ /* 0x000fe400078ec0ff */
[CC--:B------:R-:W-:Y:S01]  /*20ac0*/  ISETP.GE.AND P0, PT, R7.reuse, R212.reuse, PT ;  /* 0x000000d40700720c */ /* 0x0c0fe20003f06270 */
[----:B------:R-:W-:Y:S02]  /*20ad0*/  VIADD R3, R7, 0x10 ;  /* 0x0000001007037836 */ /* 0x000fe40000000000 */
[----:B------:R-:W-:Y:S01]  /*20ae0*/  IMAD.IADD R4, R5, 0x1, -R4 ;  /* 0x0000000105047824 */ /* 0x000fe200078e0a04 */
[----:B------:R-:W-:Y:S02]  /*20af0*/  IADD3 R5, R7, 0x20, RZ ;  /* 0x0000002007057810 */ /* 0x000fe40007ffe0ff */
        /* <DEDUP_REMOVED lines=28> */
.L_x_3014:
[----:B------:R-:W-:Y:S05]  /*20cc0*/  BSYNC B0 ;  /* 0x0000000000007941 */ /* 0x000fea0003800000 */
.L_x_3013:
        /* <DEDUP_REMOVED lines=24> */
.L_x_3016:
[----:B------:R-:W-:Y:S05]  /*20e50*/  BSYNC B0 ;  /* 0x0000000000007941 */ /* 0x000fea0003800000 */
.L_x_3015:
        /* <DEDUP_REMOVED lines=24> */
.L_x_3018:
[----:B------:R-:W-:Y:S05]  /*20fe0*/  BSYNC B0 ;  /* 0x0000000000007941 */ /* 0x000fea0003800000 */
.L_x_3017:
[----:B------:R-:W-:-:S04]  /*20ff0*/  MOV R209, 0x0 ;  /* 0x0000000000d17802 */ /* 0x000fc80000000f00 */
[----:B-12345:R-:W-:Y:S05]  /*21000*/  @P1 RET.REL.NODEC R208 `(_ZN5flash24flash_fwd_splitkv_kernelI23Flash_fwd_kernel_traitsILi192ELi64ELi64ELi4ELb0ELb0EN7cutlass10bfloat16_tE19Flash_kernel_traitsILi192ELi64ELi64ELi4ES3_EELb1ELb0ELb1ELb0ELb0ELb0ELb0ELb1EEEvNS_16Flash_fwd_paramsE) ;  /* 0xfffffdecd0fc1950 */ /* 0x03efea0003c3ffff */
        /* <DEDUP_REMOVED lines=20> */
[----:B-1----:R-:W-:Y:S05]  /*21150*/  @P0 RET.REL.NODEC R208 `(_ZN5flash24flash_fwd_splitkv_kernelI23Flash_fwd_kernel_traitsILi192ELi64ELi64ELi4ELb0ELb0EN7cutlass10bfloat16_tE19Flash_kernel_traitsILi192ELi64ELi64ELi4ES3_EELb1ELb0ELb1ELb0ELb0ELb0ELb0ELb1EEEvNS_16Flash_fwd_paramsE) ;  /* 0xfffffdecd0a80950 */ /* 0x002fea0003c3ffff */
[----:B------:R-:W-:Y:S01]  /*21160*/  R2UR UR4, R10 ;  /* 0x000000000a0472ca */ /* 0x000fe200000e0000 */
[----:B------:R-:W-:Y:S01]  /*21170*/  IMAD.MOV.U32 R209, RZ, RZ, 0x0 ;  /* 0x00000000ffd17424 */ /* 0x000fe200078e00ff */
[----:B------:R-:W-:-:S13]  /*21180*/  R2UR UR5, R11 ;  /* 0x000000000b0572ca */ /* 0x000fda00000e0000 */
[----:B------:R1:W-:Y:S02]  /*21190*/  ST.E.128 desc[UR4][R2.64+0x100], R60 ;  /* 0x0001003c02007985 */ /* 0x0003e4000c101d04 */
[----:B-1----:R-:W-:Y:S05]  /*211a0*/  RET.REL.NODEC R208 `(_ZN5flash24flash_fwd_splitkv_kernelI23Flash_fwd_kernel_traitsILi192ELi64ELi64ELi4ELb0ELb0EN7cutlass10bfloat16_tE19Flash_kernel_traitsILi192ELi64ELi64ELi4ES3_EELb1ELb0ELb1ELb0ELb0ELb0ELb0ELb1EEEvNS_16Flash_fwd_paramsE) ;  /* 0xfffffdecd0947950 */ /* 0x002fea0003c3ffff */
.L_x_3007:
[----:B------:R-:W-:Y:S01]  /*211b0*/  MOV R3, 0x2 ;  /* 0x0000000200037802 */ /* 0x000fe20000000f00 */
[----:B------:R-:W-:Y:S01]  /*211c0*/  IMAD.MOV.U32 R0, RZ, RZ, 0x1f ;  /* 0x0000001fff007424 */ /* 0x000fe200078e00ff */
[----:B------:R-:W-:-:S07]  /*211d0*/  MOV R2, 0xffffffff ;  /* 0xffffffff00027802 */ /* 0x000fce0000000f00 */
[----:B-1---5:R-:W-:Y:S05]  /*211e0*/  WARPSYNC.COLLECTIVE R2, `(.L_x_3019) ;  /* 0x0000000002087348 */ /* 0x022fea0003c00000 */
[----:B------:R2:W3:Y:S02]  /*211f0*/  SHFL.BFLY P0, R12, R221, R3, R0 ;  /* 0x0c000003dd0c7389 */ /* 0x0004e40000000000 */
[----:B-123-5:R-:W-:Y:S01]  /*21200*/  ENDCOLLECTIVE ;  /* 0x000000000000791b */ /* 0x02efe20003800000 */
.L_x_3019:
[----:B------:R-:W-:Y:S02]  /*21210*/  IMAD.MOV.U32 R8, RZ, RZ, R12 ;  /* 0x000000ffff087224 */ /* 0x000fe400078e000c */
[----:B------:R-:W-:Y:S02]  /*21220*/  IMAD.MOV.U32 R3, RZ, RZ, 0x1 ;  /* 0x00000001ff037424 */ /* 0x000fe400078e00ff */
[----:B------:R-:W-:-:S05]  /*21230*/  FADD.FTZ R8, R8, R221 ;  /* 0x000000dd08087221 */ /* 0x000fca0000010000 */
[----:B------:R-:W-:-:S07]  /*21240*/  MOV R221, R8 ;  /* 0x0000000800dd7202 */ /* 0x000fce0000000f00 */
[----:B------:R-:W-:Y:S05]  /*21250*/  WARPSYNC.COLLECTIVE R2, `(.L_x_3020) ;  /* 0x0000000002087348 */ /* 0x000fea0003c00000 */
[----:B------:R1:W2:Y:S02]  /*21260*/  SHFL.BFLY P0, R12, R221, R3, R0 ;  /* 0x0c000003dd0c7389 */ /* 0x0002a40000000000 */
[----:B-12---:R-:W-:Y:S01]  /*21270*/  ENDCOLLECTIVE ;  /* 0x000000000000791b */ /* 0x006fe20003800000 */
.L_x_3020:
[----:B------:R-:W-:Y:S01]  /*21280*/  MOV R221, R219 ;  /* 0x000000db00dd7202 */ /* 0x000fe20000000f00 */
[----:B------:R-:W-:Y:S01]  /*21290*/  IMAD.MOV.U32 R3, RZ, RZ, 0x2 ;  /* 0x00000002ff037424 */ /* 0x000fe200078e00ff */
[----:B------:R-:W-:-:S07]  /*212a0*/  MOV R5, R12 ;  /* 0x0000000c00057202 */ /* 0x000fce0000000f00 */
[----:B------:R-:W-:Y:S05]  /*212b0*/  WARPSYNC.COLLECTIVE R2, `(.L_x_3021) ;  /* 0x0000000002087348 */ /* 0x000fea0003c00000 */
[----:B------:R1:W2:Y:S02]  /*212c0*/  SHFL.BFLY P0, R12, R221, R3, R0 ;  /* 0x0c000003dd0c7389 */ /* 0x0002a40000000000 */
[----:B-12---:R-:W-:Y:S01]  /*212d0*/  ENDCOLLECTIVE ;  /* 0x000000000000791b */ /* 0x006fe20003800000 */
.L_x_3021:
[----:B------:R-:W-:Y:S01]  /*212e0*/  FADD.FTZ R5, R8, R5 ;  /* 0x0000000508057221 */ /* 0x000fe20000010000 */
[----:B------:R-:W-:Y:S01]  /*212f0*/  FADD.FTZ R9, R12, R219 ;  /* 0x000000db0c097221 */ /* 0x000fe20000010000 */
[----:B------:R-:W-:-:S04]  /*21300*/  MOV R3, 0x1 ;  /* 0x0000000100037802 */ /* 0x000fc80000000f00 */
[----:B------:R-:W-:-:S07]  /*21310*/  MOV R221, R9 ;  /* 0x0000000900dd7202 */ /* 0x000fce0000000f00 */
[----:B------:R-:W-:Y:S05]  /*21320*/  WARPSYNC.COLLECTIVE R2, `(.L_x_3022) ;  /* 0x0000000002087348 */ /* 0x000fea0003c00000 */
[----:B------:R1:W2:Y:S02]  /*21330*/  SHFL.BFLY P0, R12, R221, R3, R0 ;  /* 0x0c000003dd0c7389 */ /* 0x0002a40000000000 */
[----:B-12---:R-:W-:Y:S01]  /*21340*/  ENDCOLLECTIVE ;  /* 0x000000000000791b */ /* 0x006fe20003800000 */
.L_x_3022:
[----:B------:R-:W-:Y:S05]  /*21350*/  BRA `(.L_x_3023) ;  /* 0xffffffe000207947 */ /* 0x000fea000383ffff */
.L_x_3024:
        /* <DEDUP_REMOVED lines=10> */
.L_x_4460:


//--------------------- .text._ZN5flash24flash_fwd_splitkv_kernelI23Flash_fwd_kernel_traitsILi192ELi64ELi64ELi4ELb0ELb0EN7cutlass10bfloat16_tE19Flash_kernel_traitsILi192ELi64ELi64ELi4ES3_EELb1ELb0ELb1ELb0ELb0ELb1ELb0ELb1EEEvNS_16Flash_fwd_paramsE --------------------------
	.section	.text._ZN5flash24flash_fwd_splitkv_kernelI23Flash_fwd_kernel_traitsILi192ELi64ELi64ELi4ELb0ELb0EN7cutlass10bfloat16_tE19Flash_kernel_traitsILi192ELi64ELi64ELi4ES3_EELb1ELb0ELb1ELb0ELb0ELb1ELb0ELb1EEEvNS_16Flash_fwd_paramsE,"ax",@progbits
	.align	128
        .global         _ZN5flash24flash_fwd_splitkv_kernelI23Flash_fwd_kernel_traitsILi192ELi64ELi64ELi4ELb0ELb0EN7cutlass10bfloat16_tE19Flash_kernel_traitsILi192ELi64ELi64ELi4ES3_EELb1ELb0ELb1ELb0ELb0ELb1ELb0ELb1EEEvNS_16Flash_fwd_paramsE
        .type           _ZN5flash24flash_fwd_splitkv_kernelI23Flash_fwd_kernel_traitsILi192ELi64ELi64ELi4ELb0ELb0EN7cutlass10bfloat16_tE19Flash_kernel_traitsILi192ELi64ELi64ELi4ES3_EELb1ELb0ELb1ELb0ELb0ELb1ELb0ELb1EEEvNS_16Flash_fwd_paramsE,@function
        .size           _ZN5flash24flash_fwd_splitkv_kernelI23Flash_fwd_kernel_traitsILi192ELi64ELi64ELi4ELb0ELb0EN7cutlass10bfloat16_tE19Flash_kernel_traitsILi192ELi64ELi64ELi4ES3_EELb1ELb0ELb1ELb0ELb0ELb1ELb0ELb1EEEvNS_16Flash_fwd_paramsE,(.L_x_4461 - _ZN5flash24flash_fwd_splitkv_kernelI23Flash_fwd_kernel_traitsILi192ELi64ELi64ELi4ELb0ELb0EN7cutlass10bfloat16_tE19Flash_kernel_traitsILi192ELi64ELi64ELi4ES3_EELb1ELb0ELb1ELb0ELb0ELb1ELb0ELb1EEEvNS_16Flash_fwd_paramsE)
        .other          _ZN5flash24flash_fwd_splitkv_kernelI23Flash_fwd_kernel_traitsILi192ELi64ELi64ELi4ELb0ELb0EN7cutlass10bfloat16_tE19Flash_kernel_traitsILi192ELi64ELi64ELi4ES3_EELb1ELb0ELb1ELb0ELb0ELb1ELb0ELb1EEEvNS_16Flash_fwd_paramsE,@"STO_CUDA_ENTRY STV_DEFAULT"
_ZN5flash24flash_fwd_splitkv_kernelI23Flash_fwd_kernel_traitsILi192ELi64ELi64ELi4ELb0ELb0EN7cutlass10bfloat16_tE19Flash_kernel_traitsILi192ELi64ELi64ELi4ES3_EELb1ELb0ELb1ELb0ELb0ELb1ELb0ELb1EEEvNS_16Flash_fwd_paramsE:
.text._ZN5flash24flash_fwd_splitkv_kernelI23Flash_fwd_kernel_traitsILi192ELi64ELi64ELi4ELb0ELb0EN7cutlass10bfloat16_tE19Flash_kernel_traitsILi192ELi64ELi64ELi4ES3_EELb1ELb0ELb1ELb0ELb0ELb1ELb0ELb1EEEvNS_16Flash_fwd_paramsE:
[----:B------:R-:W-:Y:S01]  /*0000*/  LDC R1, c[0x0][0x28] ;  /* 0x00000a00ff017b82 */ /* 0x000fe20000000800 */
[----:B------:R-:W1:Y:S07]  /*0010*/  S2R R219, SR_CTAID.X ;  /* 0x0000000000db7919 */ /* 0x000e6e0000002500 */
[----:B------:R-:W2:Y:S01]  /*0020*/  LDC.64 R12, c[0x0][0x198] ;  /* 0x00006600ff0c7b82 */ /* 0x000ea20000000a00 */
[----:B------:R-:W-:Y:S01]  /*0030*/  BSSY B4, `(.L_x_3025) ;  /* 0x0000005000047945 */ /* 0x000fe20003800000 */
[----:B------:R-:W-:Y:S01]  /*0040*/  MOV R216, 0x80 ;  /* 0x0000008000d87802 */ /* 0x000fe20000000f00 */
[----:B------:R-:W3:Y:S01]  /*0050*/  S2R R217, SR_CTAID.Y ;  /* 0x0000000000d97919 */ /* 0x000ee20000002600 */
[----:B------:R-:W4:Y:S05]  /*0060*/  S2R R218, SR_CTAID.Z ;  /* 0x0000000000da7919 */ /* 0x000f2a0000002700 */
[----:B-1234-:R-:W-:Y:S05]  /*0070*/  CALL.REL.NOINC `($_ZN5flash24flash_fwd_splitkv_kernelI23Flash_fwd_kernel_traitsILi192ELi64ELi64ELi4ELb0ELb0EN7cutlass10bfloat16_tE19Flash_kernel_traitsILi192ELi64ELi64ELi4ES3_EELb1ELb0ELb1ELb0ELb0ELb1ELb0ELb1EEEvNS_16Flash_fwd_paramsE$_ZN5flash30compute_attn_1rowblock_splitkvI23Flash_fwd_kernel_traitsILi192ELi64ELi64ELi4ELb0ELb0EN7cutlass10bfloat16_tE19Flash_kernel_traitsILi192ELi64ELi64ELi4ES3_EELb1ELb0ELb1ELb0ELb0ELb1ELb0ELb1ENS_16Flash_fwd_paramsEEEvRKT8_iiiii) ;  /* 0x0000000000087944 */ /* 0x01efea0003c00000 */
[----:B------:R-:W-:Y:S05]  /*0080*/  BSYNC B4 ;  /* 0x0000000000047941 */ /* 0x000fea0003800000 */
.L_x_3025:
[----:B------:R-:W-:Y:S05]  /*0090*/  EXIT ;  /* 0x000000000000794d */ /* 0x000fea0003800000 */
        .type           $_ZN5flash24flash_fwd_splitkv_kernelI23Flash_fwd_kernel_traitsILi192ELi64ELi64ELi4ELb0ELb0EN7cutlass10bfloat16_tE19Flash_kernel_traitsILi192ELi64ELi64ELi4ES3_EELb1ELb0ELb1ELb0ELb0ELb1ELb0ELb1EEEvNS_16Flash_fwd_paramsE$_ZN5flash30compute_attn_1rowblock_splitkvI23Flash_fwd_kernel_traitsILi192ELi64ELi64ELi4ELb0ELb0EN7cutlass10bfloat16_tE19Flash_kernel_traitsILi192ELi64ELi64ELi4ES3_EELb1ELb0ELb1ELb0ELb0ELb1ELb0ELb1ENS_16Flash_fwd_paramsEEEvRKT8_iiiii,@function
        .size           $_ZN5flash24flash_fwd_splitkv_kernelI23Flash_fwd_kernel_traitsILi192ELi64ELi64ELi4ELb0ELb0EN7cutlass10bfloat16_tE19Flash_kernel_traitsILi192ELi64ELi64ELi4ES3_EELb1ELb0ELb1ELb0ELb0ELb1ELb0ELb1EEEvNS_16Flash_fwd_paramsE$_ZN5flash30compute_attn_1rowblock_splitkvI23Flash_fwd_kernel_traitsILi192ELi64ELi64ELi4ELb0ELb0EN7cutlass10bfloat16_tE19Flash_kernel_traitsILi192ELi64ELi64ELi4ES3_EELb1ELb0ELb1ELb0ELb0ELb1ELb0ELb1ENS_16Flash_fwd_paramsEEEvRKT8_iiiii,(.L_x_4461 - $_ZN5flash24flash_fwd_splitkv_kernelI23Flash_fwd_kernel_traitsILi192ELi64ELi64ELi4ELb0ELb0EN7cutlass10bfloat16_tE19Flash_kernel_traitsILi192ELi64ELi64ELi4ES3_EELb1ELb0ELb1ELb0ELb0ELb1ELb0ELb1EEEvNS_16Flash_fwd_paramsE$_ZN5flash30compute_attn_1rowblock_splitkvI23Flash_fwd_kernel_traitsILi192ELi64ELi64ELi4ELb0ELb0EN7cutlass10bfloat16_tE19Flash_kernel_traitsILi192ELi64ELi64ELi4ES3_EELb1ELb0ELb1ELb0ELb0ELb1ELb0ELb1ENS_16Flash_fwd_paramsEEEvRKT8_iiiii)
$_ZN5flash24flash_fwd_splitkv_kernelI23Flash_fwd_kernel_traitsILi192ELi64ELi64ELi4ELb0ELb0EN7cutlass10bfloat16_tE19Flash_kernel_traitsILi192ELi64ELi64ELi4ES3_EELb1ELb0ELb1ELb0ELb0ELb1ELb0ELb1EEEvNS_16Flash_fwd_paramsE$_ZN5flash30compute_attn_1rowblock_splitkvI23Flash_fwd_kernel_traitsILi192ELi64ELi64ELi4ELb0ELb0EN7cutlass10bfloat16_tE19Flash_kernel_traitsILi192ELi64ELi64ELi4ES3_EELb1ELb0ELb1ELb0ELb0ELb1ELb0ELb1ENS_16Flash_fwd_paramsEEEvRKT8_iiiii:
        /* <DEDUP_REMOVED lines=27> */
.L_x_3027:
[----:B------:R-:W-:Y:S05]  /*0250*/  BSYNC B0 ;  /* 0x0000000000007941 */ /* 0x000fea0003800000 */
.L_x_3026:
        /* <DEDUP_REMOVED lines=8> */
.L_x_3029:
[----:B------:R3:W5:Y:S02]  /*02e0*/  LD.E R3, desc[UR6][R12.64+0xb8] ;  /* 0x0000b8060c037980 */ /* 0x000764000c101900 */
.L_x_3030:
[----:B------:R-:W-:Y:S05]  /*02f0*/  BSYNC B0 ;  /* 0x0000000000007941 */ /* 0x000fea0003800000 */
.L_x_3028:
        /* <DEDUP_REMOVED lines=10> */
.L_x_3032:
[----:B------:R-:W2:Y:S01]  /*03a0*/  LD.E.64 R2, desc[UR6][R12.64+0x108] ;  /* 0x000108060c027980 */ /* 0x000ea2000c101b00 */
[----:B------:R-:W-:Y:S01]  /*03b0*/  BSSY B0, `(.L_x_3034) ;  /* 0x0000006000007945 */ /* 0x000fe20003800000 */
[----:B------:R-:W-:Y:S01]  /*03c0*/  IMAD.MOV.U32 R69, RZ, RZ, RZ ;  /* 0x000000ffff457224 */ /* 0x000fe200078e00ff */
[----:B--2---:R-:W-:-:S04]  /*03d0*/  ISETP.NE.U32.AND P0, PT, R2, RZ, PT ;  /* 0x000000ff0200720c */ /* 0x004fc80003f05070 */
[----:B------:R-:W-:-:S13]  /*03e0*/  ISETP.NE.AND.EX P0, PT, R3, RZ, PT, P0 ;  /* 0x000000ff0300720c */ /* 0x000fda0003f05300 */
[----:B------:R-:W-:Y:S05]  /*03f0*/  @!P0 BRA `(.L_x_3035) ;  /* 0x0000000000048947 */ /* 0x000fea0003800000 */
[----:B------:R2:W5:Y:S02]  /*0400*/  LD.E R69, desc[UR6][R12.64+0xbc] ;  /* 0x0000bc060c457980 */ /* 0x000564000c101900 */
.L_x_3035:
[----:B------:R-:W-:Y:S05]  /*0410*/  BSYNC B0 ;  /* 0x0000000000007941 */ /* 0x000fea0003800000 */
.L_x_3034:
[----:B-----5:R-:W-:Y:S02]  /*0420*/  IADD3 R69, R76, R69, RZ ;  /* 0x000000454c457210 */ /* 0x020fe40007ffe0ff */
.L_x_3033:
[----:B------:R-:W-:Y:S05]  /*0430*/  BSYNC B1 ;  /* 0x0000000000017941 */ /* 0x000fea0003800000 */
.L_x_3031:
[----:B------:R-:W-:Y:S01]  /*0440*/  IMAD.SHL.U32 R57, R219, 0x40, RZ ;  /* 0x00000040db397824 */ /* 0x000fe200078e00ff */
[----:B------:R-:W-:Y:S01]  /*0450*/  MOV R2, R216 ;  /* 0x000000d800027202 */ /* 0x000fe20000000f00 */
[----:B------:R-:W-:-:S03]  /*0460*/  IMAD.MOV.U32 R3, RZ, RZ, 0x0 ;  /* 0x00000000ff037424 */ /* 0x000fc600078e00ff */
[----:B------:R-:W-:-:S13]  /*0470*/  ISETP.GT.AND P0, PT, R220, R57, PT ;  /* 0x00000039dc00720c */ /* 0x000fda0003f04270 */
[----:B-123--:R-:W-:Y:S05]  /*0480*/  @!P0 RET.REL.NODEC R2 `(_ZN5flash24flash_fwd_splitkv_kernelI23Flash_fwd_kernel_traitsILi192ELi64ELi64ELi4ELb0ELb0EN7cutlass10bfloat16_tE19Flash_kernel_traitsILi192ELi64ELi64ELi4ES3_EELb1ELb0ELb1ELb0ELb0ELb1ELb0ELb1EEEvNS_16Flash_fwd_paramsE) ;  /* 0xfffffff802dc8950 */ /* 0x00efea0003c3ffff */
        /* <DEDUP_REMOVED lines=81> */
.L_x_3038:
[----:B------:R-:W-:Y:S05]  /*09a0*/  BSYNC B0 ;  /* 0x0000000000007941 */ /* 0x000fea0003800000 */
.L_x_3037:
        /* <DEDUP_REMOVED lines=19> */
.L_x_3040:
[----:B------:R-:W-:Y:S05]  /*0ae0*/  BSYNC B0 ;  /* 0x0000000000007941 */ /* 0x000fea0003800000 */
.L_x_3039:
        /* <DEDUP_REMOVED lines=21> */
.L_x_3042:
[----:B------:R-:W-:Y:S05]  /*0c40*/  BSYNC B0 ;  /* 0x0000000000007941 */ /* 0x000fea0003800000 */
.L_x_3041:
        /* <DEDUP_REMOVED lines=29> */
.L_x_3044:
[----:B------:R-:W-:Y:S05]  /*0e20*/  BSYNC B0 ;  /* 0x0000000000007941 */ /* 0x000fea0003800000 */
.L_x_3043:
[----:B------:R-:W-:Y:S01]  /*0e30*/  MOV R217, 0x0 ;  /* 0x0000000000d97802 */ /* 0x000fe20000000f00 */
[----:B------:R-:W-:Y:S04]  /*0e40*/  @!P6 ST.E desc[UR6][R10.64], R4 ;  /* 0x000000040a00e985 */ /* 0x000fe8000c101906 */
[----:B------:R-:W-:Y:S04]  /*0e50*/  @!P5 ST.E desc[UR6][R10.64+0x40], R3 ;  /* 0x000040030a00d985 */ /* 0x000fe8000c101906 */
[----:B------:R1:W-:Y:S02]  /*0e60*/  @!P4 ST.E desc[UR6][R10.64+0x80], R0 ;  /* 0x000080000a00c985 */ /* 0x0003e4000c101906 */
[----:B-12---:R-:W-:Y:S05]  /*0e70*/  @P3 RET.REL.NODEC R216 `(_ZN5flash24flash_fwd_splitkv_kernelI23Flash_fwd_kernel_traitsILi192ELi64ELi64ELi4ELb0ELb0EN7cutlass10bfloat16_tE19Flash_kernel_traitsILi192ELi64ELi64ELi4ES3_EELb1ELb0ELb1ELb0ELb0ELb1ELb0ELb1EEEvNS_16Flash_fwd_paramsE) ;  /* 0xfffffff0d8603950 */ /* 0x006fea0003c3ffff */
[----:B------:R-:W-:Y:S02]  /*0e80*/  MOV R3, 0x7f800000 ;  /* 0x7f80000000037802 */ /* 0x000fe40000000f00 */
[----:B------:R-:W-:-:S03]  /*0e90*/  MOV R217, 0x0 ;  /* 0x0000000000d97802 */ /* 0x000fc60000000f00 */
[----:B------:R1:W-:Y:S02]  /*0ea0*/  ST.E desc[UR6][R10.64+0xc0], R3 ;  /* 0x0000c0030a007985 */ /* 0x0003e4000c101906 */
[----:B-1----:R-:W-:Y:S05]  /*0eb0*/  RET.REL.NODEC R216 `(_ZN5flash24flash_fwd_splitkv_kernelI23Flash_fwd_kernel_traitsILi192ELi64ELi64ELi4ELb0ELb0EN7cutlass10bfloat16_tE19Flash_kernel_traitsILi192ELi64ELi64ELi4ES3_EELb1ELb0ELb1ELb0ELb0ELb1ELb0ELb1EEEvNS_16Flash_fwd_paramsE) ;  /* 0xfffffff0d8507950 */ /* 0x002fea0003c3ffff */
.L_x_3036:
        /* <DEDUP_REMOVED lines=105> */
.L_x_3046:
        /* <DEDUP_REMOVED lines=79> */
.L_x_3047:
[----:B------:R-:W-:Y:S05]  /*1a40*/  BSYNC B0 ;  /* 0x0000000000007941 */ /* 0x000fea0003800000 */
.L_x_3045:
        /* <DEDUP_REMOVED lines=276> */
.L_x_3142:
        /* <DEDUP_REMOVED lines=24> */
.L_x_3050:
[----:B------:R-:W-:Y:S05]  /*2d10*/  BSYNC B0 ;  /* 0x0000000000007941 */ /* 0x000fea0003800000 */
.L_x_3049:
        /* <DEDUP_REMOVED lines=15> */
.L_x_3052:
[----:B------:R-:W-:Y:S05]  /*2e10*/  BSYNC B0 ;  /* 0x0000000000007941 */ /* 0x000fea0003800000 */
.L_x_3051:
        /* <DEDUP_REMOVED lines=15> */
.L_x_3054:
[----:B------:R-:W-:Y:S05]  /*2f10*/  BSYNC B0 ;  /* 0x0000000000007941 */ /* 0x000fea0003800000 */
.L_x_3053:
        /* <DEDUP_REMOVED lines=15> */
.L_x_3056:
[----:B------:R-:W-:Y:S05]  /*3010*/  BSYNC B0 ;  /* 0x0000000000007941 */ /* 0x000fea0003800000 */
.L_x_3055:
        /* <DEDUP_REMOVED lines=66> */
.L_x_3063:
[----:B------:R-:W-:Y:S05]  /*3440*/  BSYNC B0 ;  /* 0x0000000000007941 */ /* 0x000fea0003800000 */
.L_x_3062:
        /* <DEDUP_REMOVED lines=48> */
.L_x_3065:
[----:B------:R-:W-:Y:S05]  /*3750*/  BSYNC B0 ;  /* 0x0000000000007941 */ /* 0x000fea0003800000 */
.L_x_3064:
        /* <DEDUP_REMOVED lines=47> */
.L_x_3061:
[----:B------:R-:W-:Y:S05]  /*3a50*/  BSYNC B1 ;  /* 0x0000000000017941 */ /* 0x000fea0003800000 */
.L_x_3060:
        /* <DEDUP_REMOVED lines=65> */
.L_x_3069:
[----:B------:R-:W-:Y:S05]  /*3e70*/  BSYNC B0 ;  /* 0x0000000000007941 */ /* 0x000fea0003800000 */
.L_x_3068:
        /* <DEDUP_REMOVED lines=51> */
.L_x_3071:
[----:B------:R-:W-:Y:S05]  /*41b0*/  BSYNC B0 ;  /* 0x0000000000007941 */ /* 0x000fea0003800000 */
.L_x_3070:
        /* <DEDUP_REMOVED lines=50> */
.L_x_3067:
[----:B------:R-:W-:Y:S05]  /*44e0*/  BSYNC B1 ;  /* 0x0000000000017941 */ /* 0x000fea0003800000 */
.L_x_3066:
        /* <DEDUP_REMOVED lines=65> */
.L_x_3075:
[----:B------:R-:W-:Y:S05]  /*4900*/  BSYNC B0 ;  /* 0x0000000000007941 */ /* 0x000fea0003800000 */
.L_x_3074:
        /* <DEDUP_REMOVED lines=51> */
.L_x_3077:
[----:B------:R-:W-:Y:S05]  /*4c40*/  BSYNC B0 ;  /* 0x0000000000007941 */ /* 0x000fea0003800000 */
.L_x_3076:
        /* <DEDUP_REMOVED lines=50> */
.L_x_3073:
[----:B------:R-:W-:Y:S05]  /*4f70*/  BSYNC B1 ;  /* 0x0000000000017941 */ /* 0x000fea0003800000 */
.L_x_3072:
        /* <DEDUP_REMOVED lines=67> */
.L_x_3081:
[----:B------:R-:W-:Y:S05]  /*53b0*/  BSYNC B0 ;  /* 0x0000000000007941 */ /* 0x000fea0003800000 */
.L_x_3080:
        /* <DEDUP_REMOVED lines=51> */
.L_x_3083:
[----:B------:R-:W-:Y:S05]  /*56f0*/  BSYNC B0 ;  /* 0x0000000000007941 */ /* 0x000fea0003800000 */
.L_x_3082:
        /* <DEDUP_REMOVED lines=50> */
.L_x_3079:
[----:B------:R-:W-:Y:S05]  /*5a20*/  BSYNC B1 ;  /* 0x0000000000017941 */ /* 0x000fea0003800000 */
.L_x_3078:
[----:B------:R-:W2:Y:S02]  /*5a30*/  LD.E R3, desc[UR6][R12.64+0xd0] ;  /* 0x0000d0060c037980 */ /* 0x000ea4000c101900 */
[----:B--2---:R-:W-:Y:S05]  /*5a40*/  IMAD.U32 R3, R3, -0x20, RZ ;  /* 0xffffffe003037824 */ /* 0x004fea00078e00ff */
[C---:B------:R-:W-:Y:S02]  /*5a50*/  LEA R18, P1, R3.reuse, R18, 0x1 ;  /* 0x0000001203127211 */ /* 0x040fe400078208ff */
[C---:B------:R-:W-:Y:S02]  /*5a60*/  LEA R58, P0, R3.reuse, R58, 0x1 ;  /* 0x0000003a033a7211 */ /* 0x040fe400078008ff */
[C---:B------:R-:W-:Y:S02]  /*5a70*/  LEA.HI.X.SX32 R19, R3.reuse, R19, 0x1, P1 ;  /* 0x0000001303137211 */ /* 0x040fe400008f0eff */
[----:B------:R-:W-:Y:S01]  /*5a80*/  LEA.HI.X.SX32 R59, R3, R59, 0x1, P0 ;  /* 0x0000003b033b7211 */ /* 0x000fe200000f0eff */
[----:B------:R-:W-:Y:S05]  /*5a90*/  BRA `(.L_x_3084) ;  /* 0x0000004c00a87947 */ /* 0x000fea0003800000 */
.L_x_3059:
        /* <DEDUP_REMOVED lines=89> */
.L_x_3090:
[----:B------:R-:W-:Y:S05]  /*6030*/  BSYNC B0 ;  /* 0x0000000000007941 */ /* 0x000fea0003800000 */
.L_x_3089:
[----:B-----5:R2:W-:Y:S02]  /*6040*/  ST.E.128 desc[UR6][R130.64], R48 ;  /* 0x0000003082007985 */ /* 0x0205e4000c101d06 */
.L_x_3088:
[----:B------:R-:W-:Y:S05]  /*6050*/  BSYNC B1 ;  /* 0x0000000000017941 */ /* 0x000fea0003800000 */
.L_x_3087:
        /* <DEDUP_REMOVED lines=87> */
.L_x_3094:
[----:B------:R-:W-:Y:S05]  /*65d0*/  BSYNC B0 ;  /* 0x0000000000007941 */ /* 0x000fea0003800000 */
.L_x_3093:
[----:B-----5:R3:W-:Y:S02]  /*65e0*/  ST.E.128 desc[UR6][R130.64+0x80], R48 ;  /* 0x0000803082007985 */ /* 0x0207e4000c101d06 */
.L_x_3092:
[----:B------:R-:W-:Y:S05]  /*65f0*/  BSYNC B1 ;  /* 0x0000000000017941 */ /* 0x000fea0003800000 */
.L_x_3091:
        /* <DEDUP_REMOVED lines=86> */
.L_x_3096:
[----:B------:R-:W-:Y:S05]  /*6b60*/  BSYNC B0 ;  /* 0x0000000000007941 */ /* 0x000fea0003800000 */
.L_x_3095:
[----:B-----5:R4:W-:Y:S02]  /*6b70*/  ST.E.128 desc[UR6][R130.64+0x100], R48 ;  /* 0x0001003082007985 */ /* 0x0209e4000c101d06 */
.L_x_3086:
[----:B------:R-:W-:Y:S05]  /*6b80*/  BSYNC B2 ;  /* 0x0000000000027941 */ /* 0x000fea0003800000 */
.L_x_3085:
        /* <DEDUP_REMOVED lines=99> */
.L_x_3102:
[----:B------:R-:W-:Y:S05]  /*71c0*/  BSYNC B0 ;  /* 0x0000000000007941 */ /* 0x000fea0003800000 */
.L_x_3101:
[----:B-----5:R3:W-:Y:S02]  /*71d0*/  ST.E.128 desc[UR6][R186.64], R48 ;  /* 0x00000030ba007985 */ /* 0x0207e4000c101d06 */
.L_x_3100:
[----:B------:R-:W-:Y:S05]  /*71e0*/  BSYNC B1 ;  /* 0x0000000000017941 */ /* 0x000fea0003800000 */
.L_x_3099:
        /* <DEDUP_REMOVED lines=94> */
.L_x_3106:
[----:B------:R-:W-:Y:S05]  /*77d0*/  BSYNC B0 ;  /* 0x0000000000007941 */ /* 0x000fea0003800000 */
.L_x_3105:
[----:B-----5:R3:W-:Y:S02]  /*77e0*/  ST.E.128 desc[UR6][R186.64], R48 ;  /* 0x00000030ba007985 */ /* 0x0207e4000c101d06 */
.L_x_3104:
[----:B------:R-:W-:Y:S05]  /*77f0*/  BSYNC B1 ;  /* 0x0000000000017941 */ /* 0x000fea0003800000 */
.L_x_3103:
        /* <DEDUP_REMOVED lines=93> */
.L_x_3108:
[----:B------:R-:W-:Y:S05]  /*7dd0*/  BSYNC B0 ;  /* 0x0000000000007941 */ /* 0x000fea0003800000 */
.L_x_3107:
[----:B-----5:R3:W-:Y:S02]  /*7de0*/  ST.E.128 desc[UR6][R186.64], R48 ;  /* 0x00000030ba007985 */ /* 0x0207e4000c101d06 */
.L_x_3098:
[----:B------:R-:W-:Y:S05]  /*7df0*/  BSYNC B2 ;  /* 0x0000000000027941 */ /* 0x000fea0003800000 */
.L_x_3097:
        /* <DEDUP_REMOVED lines=99> */
.L_x_3114:
[----:B------:R-:W-:Y:S05]  /*8430*/  BSYNC B0 ;  /* 0x0000000000007941 */ /* 0x000fea0003800000 */
.L_x_3113:
[----:B-----5:R3:W-:Y:S02]  /*8440*/  ST.E.128 desc[UR6][R186.64], R48 ;  /* 0x00000030ba007985 */ /* 0x0207e4000c101d06 */
.L_x_3112:
[----:B------:R-:W-:Y:S05]  /*8450*/  BSYNC B1 ;  /* 0x0000000000017941 */ /* 0x000fea0003800000 */
.L_x_3111:
        /* <DEDUP_REMOVED lines=94> */
.L_x_3118:
[----:B------:R-:W-:Y:S05]  /*8a40*/  BSYNC B0 ;  /* 0x0000000000007941 */ /* 0x000fea0003800000 */
.L_x_3117:
[----:B-----5:R3:W-:Y:S02]  /*8a50*/  ST.E.128 desc[UR6][R186.64], R48 ;  /* 0x00000030ba007985 */ /* 0x0207e4000c101d06 */
.L_x_3116:
[----:B------:R-:W-:Y:S05]  /*8a60*/  BSYNC B1 ;  /* 0x0000000000017941 */ /* 0x000fea0003800000 */
.L_x_3115:
        /* <DEDUP_REMOVED lines=93> */
.L_x_3120:
[----:B------:R-:W-:Y:S05]  /*9040*/  BSYNC B0 ;  /* 0x0000000000007941 */ /* 0x000fea0003800000 */
.L_x_3119:
[----:B-----5:R3:W-:Y:S02]  /*9050*/  ST.E.128 desc[UR6][R186.64], R48 ;  /* 0x00000030ba007985 */ /* 0x0207e4000c101d06 */
.L_x_3110:
[----:B------:R-:W-:Y:S05]  /*9060*/  BSYNC B2 ;  /* 0x0000000000027941 */ /* 0x000fea0003800000 */
.L_x_3109:
        /* <DEDUP_REMOVED lines=101> */
.L_x_3126:
[----:B------:R-:W-:Y:S05]  /*96c0*/  BSYNC B0 ;  /* 0x0000000000007941 */ /* 0x000fea0003800000 */
.L_x_3125:
[----:B-----5:R3:W-:Y:S02]  /*96d0*/  ST.E.128 desc[UR6][R182.64], R48 ;  /* 0x00000030b6007985 */ /* 0x0207e4000c101d06 */
.L_x_3124:
[----:B------:R-:W-:Y:S05]  /*96e0*/  BSYNC B1 ;  /* 0x0000000000017941 */ /* 0x000fea0003800000 */
.L_x_3123:
        /* <DEDUP_REMOVED lines=94> */
.L_x_3130:
[----:B------:R-:W-:Y:S05]  /*9cd0*/  BSYNC B0 ;  /* 0x0000000000007941 */ /* 0x000fea0003800000 */
.L_x_3129:
[----:B-----5:R3:W-:Y:S02]  /*9ce0*/  ST.E.128 desc[UR6][R182.64], R48 ;  /* 0x00000030b6007985 */ /* 0x0207e4000c101d06 */
.L_x_3128:
[----:B------:R-:W-:Y:S05]  /*9cf0*/  BSYNC B1 ;  /* 0x0000000000017941 */ /* 0x000fea0003800000 */
.L_x_3127:
        /* <DEDUP_REMOVED lines=93> */
.L_x_3132:
[----:B------:R-:W-:Y:S05]  /*a2d0*/  BSYNC B0 ;  /* 0x0000000000007941 */ /* 0x000fea0003800000 */
.L_x_3131:
[----:B-----5:R3:W-:Y:S02]  /*a2e0*/  ST.E.128 desc[UR6][R182.64], R48 ;  /* 0x00000030b6007985 */ /* 0x0207e4000c101d06 */
.L_x_3122:
[----:B------:R-:W-:Y:S05]  /*a2f0*/  BSYNC B2 ;  /* 0x0000000000027941 */ /* 0x000fea0003800000 */
.L_x_3121:
[----:B------:R-:W4:Y:S02]  /*a300*/  LD.E R3, desc[UR6][R12.64+0xd0] ;  /* 0x0000d0060c037980 */ /* 0x000f24000c101900 */
[----:B----4-:R-:W-:Y:S05]  /*a310*/  IMAD.U32 R3, R3, -0x20, RZ ;  /* 0xffffffe003037824 */ /* 0x010fea00078e00ff */
[C---:B------:R-:W-:Y:S02]  /*a320*/  LEA R128, P1, R3.reuse, R128, 0x1 ;  /* 0x0000008003807211 */ /* 0x040fe400078208ff */
[C---:B------:R-:W-:Y:S02]  /*a330*/  LEA R126, P0, R3.reuse, R126, 0x1 ;  /* 0x0000007e037e7211 */ /* 0x040fe400078008ff */
[C---:B------:R-:W-:Y:S02]  /*a340*/  LEA.HI.X.SX32 R129, R3.reuse, R129, 0x1, P1 ;  /* 0x0000008103817211 */ /* 0x040fe400008f0eff */
[----:B------:R-:W-:Y:S01]  /*a350*/  LEA.HI.X.SX32 R127, R3, R127, 0x1, P0 ;  /* 0x0000007f037f7211 */ /* 0x000fe200000f0eff */
[----:B------:R-:W-:Y:S05]  /*a360*/  BRA `(.L_x_3084) ;  /* 0x0000000400747947 */ /* 0x000fea0003800000 */
.L_x_3058:
        /* <DEDUP_REMOVED lines=18> */
.L_x_3134:
[----:B------:R-:W-:Y:S05]  /*a490*/  BSYNC B0 ;  /* 0x0000000000007941 */ /* 0x000fea0003800000 */
.L_x_3133:
        /* <DEDUP_REMOVED lines=24> */
.L_x_3136:
[----:B------:R-:W-:Y:S05]  /*a620*/  BSYNC B0 ;  /* 0x0000000000007941 */ /* 0x000fea0003800000 */
.L_x_3135:
        /* <DEDUP_REMOVED lines=24> */
.L_x_3138:
[----:B------:R-:W-:Y:S05]  /*a7b0*/  BSYNC B0 ;  /* 0x0000000000007941 */ /* 0x000fea0003800000 */
.L_x_3137:
        /* <DEDUP_REMOVED lines=24> */
.L_x_3084:
[----:B------:R-:W-:Y:S05]  /*a940*/  BSYNC B3 ;  /* 0x0000000000037941 */ /* 0x000fea0003800000 */
.L_x_3057:
        /* <DEDUP_REMOVED lines=89> */
.L_x_3140:
        /* <DEDUP_REMOVED lines=8> */
.L_x_3141:
[----:B------:R-:W-:Y:S05]  /*af60*/  BSYNC B0 ;  /* 0x0000000000007941 */ /* 0x000fea0003800000 */
.L_x_3139:
[----:B------:R-:W-:Y:S04]  /*af70*/  IADD3 R11, R11, -0x1, RZ ;  /* 0xffffffff0b0b7810 */ /* 0x000fe80007ffe0ff */
[----:B------:R-:W-:Y:S11]  /*af80*/  ISETP.GT.AND P0, PT, R11, R99, PT ;  /* 0x000000630b00720c */ /* 0x000ff60003f04270 */
[----:B------:R-:W-:Y:S02]  /*af90*/  @!UPT UIADD3 URZ, URZ, URZ, URZ ;  /* 0x0000003f3f3ff290 */ /* 0x000fe4000fffe03f */
[----:B------:R-:W-:Y:S05]  /*afa0*/  @P0 BRA `(.L_x_3142) ;  /* 0xffffff7800f80947 */ /* 0x000fea000383ffff */
.L_x_3048:
        /* <DEDUP_REMOVED lines=110> */
.L_x_3151:
[----:B------:R-:W-:Y:S05]  /*b690*/  BSYNC B0 ;  /* 0x0000000000007941 */ /* 0x000fea0003800000 */
.L_x_3150:
[----:B-----5:R3:W-:Y:S02]  /*b6a0*/  STS.128 [R224], R20 ;  /* 0x00000014e0007388 */ /* 0x0207e40000000c00 */
.L_x_3149:
[----:B------:R-:W-:Y:S05]  /*b6b0*/  BSYNC B1 ;  /* 0x0000000000017941 */ /* 0x000fea0003800000 */
.L_x_3148:
        /* <DEDUP_REMOVED lines=46> */
.L_x_3155:
[----:B------:R-:W-:Y:S05]  /*b9a0*/  BSYNC B0 ;  /* 0x0000000000007941 */ /* 0x000fea0003800000 */
.L_x_3154:
[----:B-----5:R1:W-:Y:S02]  /*b9b0*/  STS.128 [R224+0x2000], R20 ;  /* 0x00200014e0007388 */ /* 0x0203e40000000c00 */
.L_x_3153:
[----:B------:R-:W-:Y:S05]  /*b9c0*/  BSYNC B1 ;  /* 0x0000000000017941 */ /* 0x000fea0003800000 */
.L_x_3152:
        /* <DEDUP_REMOVED lines=45> */
.L_x_3157:
[----:B------:R-:W-:Y:S05]  /*bca0*/  BSYNC B0 ;  /* 0x0000000000007941 */ /* 0x000fea0003800000 */
.L_x_3156:
[----:B-----5:R3:W-:Y:S02]  /*bcb0*/  STS.128 [R224+0x4000], R20 ;  /* 0x00400014e0007388 */ /* 0x0207e40000000c00 */
.L_x_3147:
[----:B------:R-:W-:Y:S05]  /*bcc0*/  BSYNC B2 ;  /* 0x0000000000027941 */ /* 0x000fea0003800000 */
.L_x_3146:
        /* <DEDUP_REMOVED lines=59> */
.L_x_3163:
[----:B------:R-:W-:Y:S05]  /*c080*/  BSYNC B0 ;  /* 0x0000000000007941 */ /* 0x000fea0003800000 */
.L_x_3162:
[----:B-----5:R3:W-:Y:S02]  /*c090*/  STS.128 [R224+0x800], R20 ;  /* 0x00080014e0007388 */ /* 0x0207e40000000c00 */
.L_x_3161:
[----:B------:R-:W-:Y:S05]  /*c0a0*/  BSYNC B1 ;  /* 0x0000000000017941 */ /* 0x000fea0003800000 */
.L_x_3160:
        /* <DEDUP_REMOVED lines=46> */
.L_x_3167:
[----:B------:R-:W-:Y:S05]  /*c390*/  BSYNC B0 ;  /* 0x0000000000007941 */ /* 0x000fea0003800000 */
.L_x_3166:
[----:B-----5:R3:W-:Y:S02]  /*c3a0*/  STS.128 [R224+0x2800], R20 ;  /* 0x00280014e0007388 */ /* 0x0207e40000000c00 */
.L_x_3165:
[----:B------:R-:W-:Y:S05]  /*c3b0*/  BSYNC B1 ;  /* 0x0000000000017941 */ /* 0x000fea0003800000 */
.L_x_3164:
        /* <DEDUP_REMOVED lines=45> */
.L_x_3169:
[----:B------:R-:W-:Y:S05]  /*c690*/  BSYNC B0 ;  /* 0x0000000000007941 */ /* 0x000fea0003800000 */
.L_x_3168:
[----:B-----5:R1:W-:Y:S02]  /*c6a0*/  STS.128 [R224+0x4800], R44 ;  /* 0x0048002ce0007388 */ /* 0x0203e40000000c00 */
.L_x_3159:
[----:B------:R-:W-:Y:S05]  /*c6b0*/  BSYNC B2 ;  /* 0x0000000000027941 */ /* 0x000fea0003800000 */
.L_x_3158:
        /* <DEDUP_REMOVED lines=60> */
.L_x_3175:
[----:B------:R-:W-:Y:S05]  /*ca80*/  BSYNC B0 ;  /* 0x0000000000007941 */ /* 0x000fea0003800000 */
.L_x_3174:
[----:B-----5:R1:W-:Y:S02]  /*ca90*/  STS.128 [R224+0x1000], R20 ;  /* 0x00100014e0007388 */ /* 0x0203e40000000c00 */
.L_x_3173:
[----:B------:R-:W-:Y:S05]  /*caa0*/  BSYNC B1 ;  /* 0x0000000000017941 */ /* 0x000fea0003800000 */
.L_x_3172:
        /* <DEDUP_REMOVED lines=46> */
.L_x_3179:
[----:B------:R-:W-:Y:S05]  /*cd90*/  BSYNC B0 ;  /* 0x0000000000007941 */ /* 0x000fea0003800000 */
.L_x_3178:
[----:B-----5:R3:W-:Y:S02]  /*cda0*/  STS.128 [R224+0x3000], R20 ;  /* 0x00300014e0007388 */ /* 0x0207e40000000c00 */
.L_x_3177:
[----:B------:R-:W-:Y:S05]  /*cdb0*/  BSYNC B1 ;  /* 0x0000000000017941 */ /* 0x000fea0003800000 */
.L_x_3176:
        /* <DEDUP_REMOVED lines=45> */
.L_x_3181:
[----:B------:R-:W-:Y:S05]  /*d090*/  BSYNC B0 ;  /* 0x0000000000007941 */ /* 0x000fea0003800000 */
.L_x_3180:
[----:B-----5:R3:W-:Y:S02]  /*d0a0*/  STS.128 [R224+0x5000], R20 ;  /* 0x00500014e0007388 */ /* 0x0207e40000000c00 */
.L_x_3171:
[----:B------:R-:W-:Y:S05]  /*d0b0*/  BSYNC B2 ;  /* 0x0000000000027941 */ /* 0x000fea0003800000 */
.L_x_3170:
        /* <DEDUP_REMOVED lines=59> */
.L_x_3186:
[----:B------:R-:W-:Y:S05]  /*d470*/  BSYNC B0 ;  /* 0x0000000000007941 */ /* 0x000fea0003800000 */
.L_x_3185:
[----:B-----5:R3:W-:Y:S02]  /*d480*/  STS.128 [R224+0x1800], R20 ;  /* 0x00180014e0007388 */ /* 0x0207e40000000c00 */
.L_x_3184:
[----:B------:R-:W-:Y:S05]  /*d490*/  BSYNC B1 ;  /* 0x0000000000017941 */ /* 0x000fea0003800000 */
.L_x_3183:
        /* <DEDUP_REMOVED lines=48> */
.L_x_3190:
[----:B------:R-:W-:Y:S05]  /*d7a0*/  BSYNC B0 ;  /* 0x0000000000007941 */ /* 0x000fea0003800000 */
.L_x_3189:
[----:B-----5:R1:W-:Y:S02]  /*d7b0*/  STS.128 [R224+0x3800], R16 ;  /* 0x00380010e0007388 */ /* 0x0203e40000000c00 */
.L_x_3188:
[----:B------:R-:W-:Y:S05]  /*d7c0*/  BSYNC B1 ;  /* 0x0000000000017941 */ /* 0x000fea0003800000 */
.L_x_3187:
        /* <DEDUP_REMOVED lines=45> */
.L_x_3192:
[----:B------:R-:W-:Y:S05]  /*daa0*/  BSYNC B0 ;  /* 0x0000000000007941 */ /* 0x000fea0003800000 */
.L_x_3191:
[----:B-----5:R1:W-:Y:S01]  /*dab0*/  STS.128 [R224+0x5800], R40 ;  /* 0x00580028e0007388 */ /* 0x0203e20000000c00 */
[----:B------:R-:W-:Y:S05]  /*dac0*/  BRA `(.L_x_3182) ;  /* 0x0000004c00787947 */ /* 0x000fea0003800000 */
.L_x_3145:
        /* <DEDUP_REMOVED lines=89> */
.L_x_3198:
[----:B------:R-:W-:Y:S05]  /*e060*/  BSYNC B0 ;  /* 0x0000000000007941 */ /* 0x000fea0003800000 */
.L_x_3197:
[----:B-----5:R3:W-:Y:S02]  /*e070*/  STS.128 [R224], R32 ;  /* 0x00000020e0007388 */ /* 0x0207e40000000c00 */
.L_x_3196:
[----:B------:R-:W-:Y:S05]  /*e080*/  BSYNC B1 ;  /* 0x0000000000017941 */ /* 0x000fea0003800000 */
.L_x_3195:
        /* <DEDUP_REMOVED lines=87> */
.L_x_3202:
[----:B------:R-:W-:Y:S05]  /*e600*/  BSYNC B0 ;  /* 0x0000000000007941 */ /* 0x000fea0003800000 */
.L_x_3201:
[----:B-----5:R1:W-:Y:S02]  /*e610*/  STS.128 [R224+0x2000], R32 ;  /* 0x00200020e0007388 */ /* 0x0203e40000000c00 */
.L_x_3200:
[----:B------:R-:W-:Y:S05]  /*e620*/  BSYNC B1 ;  /* 0x0000000000017941 */ /* 0x000fea0003800000 */
.L_x_3199:
        /* <DEDUP_REMOVED lines=86> */
.L_x_3204:
[----:B------:R-:W-:Y:S05]  /*eb90*/  BSYNC B0 ;  /* 0x0000000000007941 */ /* 0x000fea0003800000 */
.L_x_3203:
[----:B-----5:R3:W-:Y:S02]  /*eba0*/  STS.128 [R224+0x4000], R32 ;  /* 0x00400020e0007388 */ /* 0x0207e40000000c00 */
.L_x_3194:
[----:B------:R-:W-:Y:S05]  /*ebb0*/  BSYNC B2 ;  /* 0x0000000000027941 */ /* 0x000fea0003800000 */
.L_x_3193:
        /* <DEDUP_REMOVED lines=94> */
.L_x_3210:
[----:B------:R-:W-:Y:S05]  /*f1a0*/  BSYNC B0 ;  /* 0x0000000000007941 */ /* 0x000fea0003800000 */
.L_x_3209:
[----:B-----5:R3:W-:Y:S02]  /*f1b0*/  STS.128 [R224+0x800], R32 ;  /* 0x00080020e0007388 */ /* 0x0207e40000000c00 */
.L_x_3208:
[----:B------:R-:W-:Y:S05]  /*f1c0*/  BSYNC B1 ;  /* 0x0000000000017941 */ /* 0x000fea0003800000 */
.L_x_3207:
        /* <DEDUP_REMOVED lines=90> */
.L_x_3214:
[----:B------:R-:W-:Y:S05]  /*f770*/  BSYNC B0 ;  /* 0x0000000000007941 */ /* 0x000fea0003800000 */
.L_x_3213:
[----:B-----5:R3:W-:Y:S02]  /*f780*/  STS.128 [R224+0x2800], R32 ;  /* 0x00280020e0007388 */ /* 0x0207e40000000c00 */
.L_x_3212:
[----:B------:R-:W-:Y:S05]  /*f790*/  BSYNC B1 ;  /* 0x0000000000017941 */ /* 0x000fea0003800000 */
.L_x_3211:
        /* <DEDUP_REMOVED lines=90> */
.L_x_3216:
[----:B------:R-:W-:Y:S05]  /*fd40*/  BSYNC B0 ;  /* 0x0000000000007941 */ /* 0x000fea0003800000 */
.L_x_3215:
[----:B-----5:R1:W-:Y:S02]  /*fd50*/  STS.128 [R224+0x4800], R20 ;  /* 0x00480014e0007388 */ /* 0x0203e40000000c00 */
.L_x_3206:
[----:B------:R-:W-:Y:S05]  /*fd60*/  BSYNC B2 ;  /* 0x0000000000027941 */ /* 0x000fea0003800000 */
.L_x_3205:
        /* <DEDUP_REMOVED lines=95> */
.L_x_3222:
[----:B------:R-:W-:Y:S05]  /*10360*/  BSYNC B0 ;  /* 0x0000000000007941 */ /* 0x000fea0003800000 */
.L_x_3221:
[----:B-----5:R3:W-:Y:S02]  /*10370*/  STS.128 [R224+0x1000], R32 ;  /* 0x00100020e0007388 */ /* 0x0207e40000000c00 */
.L_x_3220:
[----:B------:R-:W-:Y:S05]  /*10380*/  BSYNC B1 ;  /* 0x0000000000017941 */ /* 0x000fea0003800000 */
.L_x_3219:
        /* <DEDUP_REMOVED lines=90> */
.L_x_3226:
[----:B------:R-:W-:Y:S05]  /*10930*/  BSYNC B0 ;  /* 0x0000000000007941 */ /* 0x000fea0003800000 */
.L_x_3225:
[----:B-----5:R3:W-:Y:S02]  /*10940*/  STS.128 [R224+0x3000], R32 ;  /* 0x00300020e0007388 */ /* 0x0207e40000000c00 */
.L_x_3224:
[----:B------:R-:W-:Y:S05]  /*10950*/  BSYNC B1 ;  /* 0x0000000000017941 */ /* 0x000fea0003800000 */
.L_x_3223:
        /* <DEDUP_REMOVED lines=89> */
.L_x_3228:
[----:B------:R-:W-:Y:S05]  /*10ef0*/  BSYNC B0 ;  /* 0x0000000000007941 */ /* 0x000fea0003800000 */
.L_x_3227:
[----:B-----5:R3:W-:Y:S02]  /*10f00*/  STS.128 [R224+0x5000], R32 ;  /* 0x00500020e0007388 */ /* 0x0207e40000000c00 */
.L_x_3218:
[----:B------:R-:W-:Y:S05]  /*10f10*/  BSYNC B2 ;  /* 0x0000000000027941 */ /* 0x000fea0003800000 */
.L_x_3217:
        /* <DEDUP_REMOVED lines=95> */
.L_x_3232:
[----:B------:R-:W-:Y:S05]  /*11510*/  BSYNC B0 ;  /* 0x0000000000007941 */ /* 0x000fea0003800000 */
.L_x_3231:
[----:B-----5:R1:W-:Y:S02]  /*11520*/  STS.128 [R224+0x1800], R20 ;  /* 0x00180014e0007388 */ /* 0x0203e40000000c00 */
.L_x_3230:
[----:B------:R-:W-:Y:S05]  /*11530*/  BSYNC B1 ;  /* 0x0000000000017941 */ /* 0x000fea0003800000 */
.L_x_3229:
        /* <DEDUP_REMOVED lines=93> */
.L_x_3236:
[----:B------:R-:W-:Y:S05]  /*11b10*/  BSYNC B0 ;  /* 0x0000000000007941 */ /* 0x000fea0003800000 */
.L_x_3235:
[----:B-----5:R1:W-:Y:S02]  /*11b20*/  STS.128 [R224+0x3800], R16 ;  /* 0x00380010e0007388 */ /* 0x0203e40000000c00 */
.L_x_3234:
[----:B------:R-:W-:Y:S05]  /*11b30*/  BSYNC B1 ;  /* 0x0000000000017941 */ /* 0x000fea0003800000 */
.L_x_3233:
        /* <DEDUP_REMOVED lines=92> */
.L_x_3238:
[----:B------:R-:W-:Y:S05]  /*12100*/  BSYNC B0 ;  /* 0x0000000000007941 */ /* 0x000fea0003800000 */
.L_x_3237:
[----:B-----5:R1:W-:Y:S01]  /*12110*/  STS.128 [R224+0x5800], R16 ;  /* 0x00580010e0007388 */ /* 0x0203e20000000c00 */
[----:B------:R-:W-:Y:S05]  /*12120*/  BRA `(.L_x_3182) ;  /* 0x0000000400e07947 */ /* 0x000fea0003800000 */
.L_x_3144:
        /* <DEDUP_REMOVED lines=35> */
.L_x_3240:
[----:B------:R-:W-:Y:S05]  /*12360*/  BSYNC B0 ;  /* 0x0000000000007941 */ /* 0x000fea0003800000 */
.L_x_3239:
        /* <DEDUP_REMOVED lines=27> */
.L_x_3242:
[----:B------:R-:W-:Y:S05]  /*12520*/  BSYNC B0 ;  /* 0x0000000000007941 */ /* 0x000fea0003800000 */
.L_x_3241:
        /* <DEDUP_REMOVED lines=27> */
.L_x_3244:
[----:B------:R-:W-:Y:S05]  /*126e0*/  BSYNC B0 ;  /* 0x0000000000007941 */ /* 0x000fea0003800000 */
.L_x_3243:
        /* <DEDUP_REMOVED lines=28> */
.L_x_3182:
[----:B------:R-:W-:Y:S05]  /*128b0*/  BSYNC B3 ;  /* 0x0000000000037941 */ /* 0x000fea0003800000 */
.L_x_3143:
[----:B------:R-:W-:Y:S01]  /*128c0*/  VIADD R225, R134, 0xffffffff ;  /* 0xffffffff86e17836 */ /* 0x000fe20000000000 */
[----:B------:R-:W-:Y:S01]  /*128d0*/  BSSY B0, `(.L_x_3245) ;  /* 0x000001c000007945 */ /* 0x000fe20003800000 */
[----:B------:R-:W-:-:S03]  /*128e0*/  LOP3.LUT R226, R75, 0xff, RZ, 0xc0, !PT ;  /* 0x000000ff4be27812 */ /* 0x000fc600078ec0ff */
[----:B-1-3--:R-:W-:-:S05]  /*128f0*/  SHF.L.U32 R14, R225, 0x6, RZ ;  /* 0x00000006e10e7819 */ /* 0x00afca00000006ff */
[----:B--2-4-:R-:W-:-:S05]  /*12900*/  IMAD.IADD R3, R69, 0x1, -R14 ;  /* 0x0000000145037824 */ /* 0x014fca00078e0a0e */
[----:B------:R-:W-:-:S13]  /*12910*/  ISETP.GE.AND P0, PT, R158, R3, PT ;  /* 0x000000039e00720c */ /* 0x000fda0003f06270 */
        /* <DEDUP_REMOVED lines=22> */
.L_x_3247:
[----:B------:R3:W-:Y:S02]  /*12a80*/  STS.128 [R224+0xa000], RZ ;  /* 0x00a000ffe0007388 */ /* 0x0007e40000000c00 */
.L_x_3246:
[----:B------:R-:W-:Y:S05]  /*12a90*/  BSYNC B0 ;  /* 0x0000000000007941 */ /* 0x000fea0003800000 */
.L_x_3245:
        /* <DEDUP_REMOVED lines=8> */
[C---:B-1----:R-:W-:Y:S02]  /*12b20*/  @P0 LEA R10, P2, R7.reuse, R164, 0x1 ;  /* 0x000000a4070a0211 */ /* 0x042fe400078408ff */
        /* <DEDUP_REMOVED lines=22> */
.L_x_3250:
[----:B------:R4:W-:Y:S02]  /*12c90*/  STS.128 [R224+0xa800], RZ ;  /* 0x00a800ffe0007388 */ /* 0x0009e40000000c00 */
.L_x_3249:
[----:B------:R-:W-:Y:S05]  /*12ca0*/  BSYNC B0 ;  /* 0x0000000000007941 */ /* 0x000fea0003800000 */
.L_x_3248:
        /* <DEDUP_REMOVED lines=33> */
.L_x_3253:
[----:B------:R1:W-:Y:S02]  /*12ec0*/  STS.128 [R224+0xb000], RZ ;  /* 0x00b000ffe0007388 */ /* 0x0003e40000000c00 */
.L_x_3252:
[----:B------:R-:W-:Y:S05]  /*12ed0*/  BSYNC B0 ;  /* 0x0000000000007941 */ /* 0x000fea0003800000 */
.L_x_3251:
        /* <DEDUP_REMOVED lines=33> */
.L_x_3255:
[----:B------:R-:W-:Y:S05]  /*130f0*/  BSYNC B0 ;  /* 0x0000000000007941 */ /* 0x000fea0003800000 */
.L_x_3254:
[----:B-1----:R-:W2:Y:S04]  /*13100*/  LD.E.64 R18, desc[UR6][R12.64+0x1c0] ;  /* 0x0001c0060c127980 */ /* 0x002ea8000c101b00 */
[----:B------:R-:W3:Y:S01]  /*13110*/  LD.E.64 R10, desc[UR6][R12.64+0x1b8] ;  /* 0x0001b8060c0a7980 */ /* 0x000ee2000c101b00 */
[----:B------:R-:W-:-:S03]  /*13120*/  IMAD.MOV.U32 R156, RZ, RZ, R218 ;  /* 0x000000ffff9c7224 */ /* 0x000fc600078e00da */
[----:B------:R-:W4:Y:S04]  /*13130*/  LD.E R5, desc[UR6][R12.64+0xd8] ;  /* 0x0000d8060c057980 */ /* 0x000f28000c101900 */
[----:B------:R-:W0:Y:S04]  /*13140*/  LDGDEPBAR ;  /* 0x00000000000079af */ /* 0x000e280000000000 */
[----:B------:R1:W5:Y:S01]  /*13150*/  LD.E R15, desc[UR6][R12.64+0x188] ;  /* 0x000188060c0f7980 */ /* 0x000362000c101900 */
[----:B--2---:R-:W-:Y:S02]  /*13160*/  IMAD R7, R19, R217, RZ ;  /* 0x000000d913077224 */ /* 0x004fe400078e02ff */
[----:B------:R-:W-:-:S04]  /*13170*/  IMAD.WIDE.U32 R16, R217, R18, R156 ;  /* 0x00000012d9107225 */ /* 0x000fc800078e009c */
[----:B------:R-:W-:Y:S01]  /*13180*/  IMAD R7, R18, R72, R7 ;  /* 0x0000004812077224 */ /* 0x000fe200078e0207 */
[----:B---3--:R-:W-:-:S03]  /*13190*/  LEA R10, P0, R16, R10, 0x2 ;  /* 0x0000000a100a7211 */ /* 0x008fc600078010ff */
        /* <DEDUP_REMOVED lines=39> */
.L_x_3258:
[----:B------:R2:W-:Y:S02]  /*13410*/  STS.128 [R224+0x10000], RZ ;  /* 0x010000ffe0007388 */ /* 0x0005e40000000c00 */
.L_x_3257:
[----:B------:R-:W-:Y:S05]  /*13420*/  BSYNC B0 ;  /* 0x0000000000007941 */ /* 0x000fea0003800000 */
.L_x_3256:
        /* <DEDUP_REMOVED lines=32> */
.L_x_3261:
[----:B------:R1:W-:Y:S02]  /*13630*/  STS.128 [R224+0x10800], RZ ;  /* 0x010800ffe0007388 */ /* 0x0003e40000000c00 */
.L_x_3260:
[----:B------:R-:W-:Y:S05]  /*13640*/  BSYNC B0 ;  /* 0x0000000000007941 */ /* 0x000fea0003800000 */
.L_x_3259:
        /* <DEDUP_REMOVED lines=34> */
.L_x_3264:
[----:B------:R1:W-:Y:S02]  /*13870*/  STS.128 [R224+0x11000], RZ ;  /* 0x011000ffe0007388 */ /* 0x0003e40000000c00 */
.L_x_3263:
[----:B------:R-:W-:Y:S05]  /*13880*/  BSYNC B0 ;  /* 0x0000000000007941 */ /* 0x000fea0003800000 */
.L_x_3262:
        /* <DEDUP_REMOVED lines=9> */
[----:B------:R-:W-:Y:S02]  /*13920*/  @P1 IMAD R3, R65, 0x60, RZ ;  /* 0x0000006041031824 */ /* 0x000fe400078e02ff */
[----:B-1----:R-:W-:-:S04]  /*13930*/  @P1 IMAD.WIDE.U32 R6, R64, 0x60, R168 ;  /* 0x0000006040061825 */ /* 0x002fc800078e00a8 */
[----:B------:R-:W-:Y:S01]  /*13940*/  @!P0 IMAD R4, R65, 0x60, RZ ;  /* 0x0000006041048824 */ /* 0x000fe200078e02ff */
[----:B------:R-:W-:Y:S01]  /*13950*/  @P1 IADD3 R3, R3, R7, RZ ;  /* 0x0000000703031210 */ /* 0x000fe20007ffe0ff */
[----:B------:R-:W-:-:S03]  /*13960*/  @!P0 IMAD.WIDE.U32 R8, R64, 0x60, R168 ;  /* 0x0000006040088825 */ /* 0x000fc600078e00a8 */
[----:B------:R-:W-:Y:S02]  /*13970*/  @P1 MOV R7, R3 ;  /* 0x0000000300071202 */ /* 0x000fe40000000f00 */
        /* <DEDUP_REMOVED lines=13> */
[----:B------:R-:W-:-:S05]  /*13a50*/  IMAD.WIDE.U32 R4, R64, 0x60, R168 ;  /* 0x0000006040047825 */ /* 0x000fca00078e00a8 */
[----:B------:R-:W-:-:S05]  /*13a60*/  IADD3 R5, R65, R5, RZ ;  /* 0x0000000541057210 */ /* 0x000fca0007ffe0ff */
[----:B------:R-:W-:Y:S01]  /*13a70*/  @!PT LDS RZ, [RZ] ;  /* 0x00000000fffff984 */ /* 0x000fe20000000800 */
[----:B------:R-:W-:Y:S01]  /*13a80*/  @!PT LDS RZ, [RZ] ;  /* 0x00000000fffff984 */ /* 0x000fe20000000800 */
[----:B------:R-:W-:Y:S01]  /*13a90*/  @!PT LDS RZ, [RZ] ;  /* 0x00000000fffff984 */ /* 0x000fe20000000800 */
[----:B------:R1:W-:Y:S01]  /*13aa0*/  LDGSTS.E.BYPASS.LTC128B.128 [R224+0x11800], desc[UR6][R4.64+0x100] ;  /* 0x1180010004e07fae */ /* 0x0003e2000b901d46 */
[----:B------:R-:W-:Y:S05]  /*13ab0*/  BRA `(.L_x_3266) ;  /* 0x0000000000047947 */ /* 0x000fea0003800000 */
.L_x_3267:
[----:B------:R1:W-:Y:S02]  /*13ac0*/  STS.128 [R224+0x11800], RZ ;  /* 0x011800ffe0007388 */ /* 0x0003e40000000c00 */
.L_x_3266:
[----:B------:R-:W-:Y:S05]  /*13ad0*/  BSYNC B0 ;  /* 0x0000000000007941 */ /* 0x000fea0003800000 */
.L_x_3265:
[C---:B------:R-:W-:Y:S01]  /*13ae0*/  IMAD.SHL.U32 R3, R70.reuse, 0x40, RZ ;  /* 0x0000004046037824 */ /* 0x040fe200078e00ff */
[----:B------:R-:W-:Y:S01]  /*13af0*/  R2P PR, R70, 0x6 ;  /* 0x0000000646007804 */ /* 0x000fe20000000000 */
[----:B------:R-:W-:Y:S01]  /*13b00*/  IMAD.SHL.U32 R158, R158, 0x8, RZ ;  /* 0x000000089e9e7824 */ /* 0x000fe200078e00ff */
[----:B------:R-:W2:Y:S01]  /*13b10*/  LD.E R52, desc[UR6][R12.64+0x18c] ;  /* 0x00018c060c347980 */ /* 0x000ea2000c101900 */
[----:B------:R-:W-:Y:S01]  /*13b20*/  IMAD R205, R68, 0x400, R55 ;  /* 0x0000040044cd7824 */ /* 0x000fe200078e0237 */
[----:B------:R-:W-:Y:S02]  /*13b30*/  LOP3.LUT R3, R3, 0x1c0, RZ, 0xc0, !PT ;  /* 0x000001c003037812 */ /* 0x000fe400078ec0ff */
[----:B------:R-:W0:Y:S02]  /*13b40*/  LDGDEPBAR ;  /* 0x00000000000079af */ /* 0x000e240000000000 */
[----:B------:R-:W-:Y:S02]  /*13b50*/  LOP3.LUT R158, R3, 0x8, R158, 0xf8, !PT ;  /* 0x00000008039e7812 */ /* 0x000fe400078ef89e */
[----:B------:R-:W-:-:S02]  /*13b60*/  SHF.R.U32.HI R3, RZ, 0x3, R3 ;  /* 0x00000003ff037819 */ /* 0x000fc40000011603 */
[----:B------:R-:W-:Y:S02]  /*13b70*/  LEA R205, R205, UR4, 0x1 ;  /* 0x00000004cdcd7c11 */ /* 0x000fe4000f8e08ff */
[----:B------:R-:W-:-:S03]  /*13b80*/  LOP3.LUT R204, R158, R3, RZ, 0x3c, !PT ;  /* 0x000000039ecc7212 */ /* 0x000fc600078e3cff */
[----:B------:R-:W-:Y:S01]  /*13b90*/  LDSM.16.M88.4 R28, [R205] ;  /* 0x00000000cd1c783b */ /* 0x000fe20000000200 */
[----:B------:R-:W-:Y:S02]  /*13ba0*/  IMAD R203, R56, 0x2, R205 ;  /* 0x0000000238cb7824 */ /* 0x000fe400078e02cd */
[----:B------:R-:W-:-:S03]  /*13bb0*/  IMAD R204, R71, 0x200, R204 ;  /* 0x0000020047cc7824 */ /* 0x000fc600078e02cc */
[----:B------:R-:W-:Y:S02]  /*13bc0*/  LDSM.16.M88.4 R24, [R203] ;  /* 0x00000000cb18783b */ /* 0x000fe40000000200 */
[----:B------:R-:W-:-:S05]  /*13bd0*/  LEA R204, R204, UR4, 0x1 ;  /* 0x00000004cccc7c11 */ /* 0x000fca000f8e08ff */
[----:B-----5:R-:W3:Y:S01]  /*13be0*/  LDSM.16.M88.4 R20, [R204+0x6000] ;  /* 0x00600000cc14783b */ /* 0x020ee20000000200 */
[C---:B------:R-:W-:Y:S02]  /*13bf0*/  VIADD R3, R204.reuse, 0x6000 ;  /* 0x00006000cc037836 */ /* 0x040fe40000000000 */
[----:B------:R-:W-:Y:S01]  /*13c00*/  VIADD R202, R204, 0x6020 ;  /* 0x00006020ccca7836 */ /* 0x000fe20000000000 */
[----:B------:R-:W4:Y:S02]  /*13c10*/  LDSM.16.M88.4 R60, [R204+0x6800] ;  /* 0x00680000cc3c783b */ /* 0x000f240000000200 */
[----:B------:R-:W-:Y:S02]  /*13c20*/  @P1 IADD3 R202, R3, -0x20, RZ ;  /* 0xffffffe003ca1810 */ /* 0x000fe40007ffe0ff */
[----:B------:R-:W4:Y:S04]  /*13c30*/  LDSM.16.M88.4 R88, [R204+0x7000] ;  /* 0x00700000cc58783b */ /* 0x000f280000000200 */
[----:B-1----:R-:W1:Y:S01]  /*13c40*/  LDSM.16.M88.4 R8, [R202] ;  /* 0x00000000ca08783b */ /* 0x002e620000000200 */
[----:B------:R-:W-:-:S03]  /*13c50*/  IMAD.MOV.U32 R3, RZ, RZ, 0x40 ;  /* 0x00000040ff037424 */ /* 0x000fc600078e00ff */
[----:B------:R-:W1:Y:S02]  /*13c60*/  LDSM.16.M88.4 R36, [R204+0x7800] ;  /* 0x00780000cc24783b */ /* 0x000e640000000200 */
[----:B------:R-:W-:Y:S01]  /*13c70*/  SEL R3, R3, 0xffffffc0, !P2 ;  /* 0xffffffc003037807 */ /* 0x000fe20005000000 */
[----:B------:R-:W-:Y:S01]  /*13c80*/  IMAD R201, R54, 0x2, R205 ;  /* 0x0000000236c97824 */ /* 0x000fe200078e02cd */
[----:B------:R-:W-:Y:S03]  /*13c90*/  LDSM.16.M88.4 R76, [R202+0x800] ;  /* 0x00080000ca4c783b */ /* 0x000fe60000000200 */
[----:B------:R-:W-:Y:S01]  /*13ca0*/  IMAD.IADD R199, R204, 0x1, R3 ;  /* 0x00000001ccc77824 */ /* 0x000fe200078e0203 */
[----:B------:R-:W-:Y:S04]  /*13cb0*/  LDSM.16.M88.4 R80, [R201] ;  /* 0x00000000c950783b */ /* 0x000fe80000000200 */
[----:B------:R-:W1:Y:S04]  /*13cc0*/  LDSM.16.M88.4 R16, [R199+0x6000] ;  /* 0x00600000c710783b */ /* 0x000e680000000200 */
[----:B------:R-:W1:Y:S04]  /*13cd0*/  LDSM.16.M88.4 R64, [R202+0x1000] ;  /* 0x00100000ca40783b */ /* 0x000e680000000200 */
[----:B------:R-:W1:Y:S01]  /*13ce0*/  LDSM.16.M88.4 R44, [R202+0x1800] ;  /* 0x00180000ca2c783b */ /* 0x000e620000000200 */
[C---:B---3--:R-:W-:Y:S01]  /*13cf0*/  HMMA.16816.F32.BF16 R4, R28.reuse, R20, RZ ;  /* 0x000000141c04723c */ /* 0x048fe200000418ff */
[----:B------:R-:W-:Y:S01]  /*13d00*/  IMAD R200, R54, 0x2, R203 ;  /* 0x0000000236c87824 */ /* 0x000fe200078e02cb */
[----:B------:R-:W-:Y:S01]  /*13d10*/  IADD3 R195, R3, R202, RZ ;  /* 0x000000ca03c37210 */ /* 0x000fe20007ffe0ff */
[----:B------:R-:W-:Y:S03]  /*13d20*/  LDSM.16.M88.4 R92, [R199+0x6800] ;  /* 0x00680000c75c783b */ /* 0x000fe60000000200 */
[C---:B------:R-:W-:Y:S01]  /*13d30*/  HMMA.16816.F32.BF16 R20, R28.reuse, R22, RZ ;  /* 0x000000161c14723c */ /* 0x040fe200000418ff */
[----:B------:R-:W-:Y:S04]  /*13d40*/  LDSM.16.M88.4 R72, [R195] ;  /* 0x00000000c348783b */ /* 0x000fe80000000200 */
[----:B------:R-:W-:Y:S01]  /*13d50*/  LDSM.16.M88.4 R40, [R199+0x7800] ;  /* 0x00780000c728783b */ /* 0x000fe20000000200 */
[C---:B----4-:R-:W-:Y:S03]  /*13d60*/  HMMA.16816.F32.BF16 R32, R28.reuse, R60, RZ ;  /* 0x0000003c1c20723c */ /* 0x050fe600000418ff */
[----:B------:R-:W-:Y:S03]  /*13d70*/  LDSM.16.M88.4 R96, [R200+0x2000] ;  /* 0x00200000c860783b */ /* 0x000fe60000000200 */
[----:B------:R-:W-:Y:S01]  /*13d80*/  HMMA.16816.F32.BF16 R48, R28, R88, RZ ;  /* 0x000000581c30723c */ /* 0x000fe200000418ff */
[----:B------:R-:W-:Y:S04]  /*13d90*/  LDSM.16.M88.4 R112, [R195+0x2800] ;  /* 0x00280000c370783b */ /* 0x000fe80000000200 */
[----:B------:R-:W-:Y:S01]  /*13da0*/  LDSM.16.M88.4 R108, [R195+0x3000] ;  /* 0x00300000c36c783b */ /* 0x000fe20000000200 */
[----:B-1----:R-:W-:Y:S03]  /*13db0*/  HMMA.16816.F32.BF16 R4, R24, R8, R4 ;  /* 0x000000081804723c */ /* 0x002fe60000041804 */
[----:B------:R-:W-:Y:S03]  /*13dc0*/  LDSM.16.M88.4 R100, [R199+0xa000] ;  /* 0x00a00000c764783b */ /* 0x000fe60000000200 */
[C---:B------:R-:W-:Y:S01]  /*13dd0*/  HMMA.16816.F32.BF16 R60, R28.reuse, R62, RZ ;  /* 0x0000003e1c3c723c */ /* 0x040fe200000418ff */
[----:B------:R-:W-:Y:S05]  /*13de0*/  LDSM.16.M88.4 R104, [R204+0xa800] ;  /* 0x00a80000cc68783b */ /* 0x000fea0000000200 */
[C---:B------:R-:W-:Y:S06]  /*13df0*/  HMMA.16816.F32.BF16 R88, R28.reuse, R90, RZ ;  /* 0x0000005a1c58723c */ /* 0x040fec00000418ff */
[C---:B------:R-:W-:Y:S06]  /*13e00*/  HMMA.16816.F32.BF16 R84, R28.reuse, R36, RZ ;  /* 0x000000241c54723c */ /* 0x040fec00000418ff */
[----:B------:R-:W-:Y:S01]  /*13e10*/  HMMA.16816.F32.BF16 R28, R28, R38, RZ ;  /* 0x000000261c1c723c */ /* 0x000fe200000418ff */
[----:B------:R-:W1:Y:S05]  /*13e20*/  LDSM.16.M88.4 R36, [R200] ;  /* 0x00000000c824783b */ /* 0x000e6a0000000200 */
[----:B------:R-:W-:Y:S01]  /*13e30*/  HMMA.16816.F32.BF16 R20, R24, R10, R20 ;  /* 0x0000000a1814723c */ /* 0x000fe20000041814 */
[----:B------:R-:W3:Y:S05]  /*13e40*/  LDSM.16.M88.4 R8, [R199+0x7000] ;  /* 0x00700000c708783b */ /* 0x000eea0000000200 */
[----:B------:R-:W-:Y:S06]  /*13e50*/  HMMA.16816.F32.BF16 R4, R80, R16, R4 ;  /* 0x000000105004723c */ /* 0x000fec0000041804 */
        /* <DEDUP_REMOVED lines=8> */
[----:B------:R-:W-:Y:S04]  /*13ee0*/  LDSM.16.M88.4 R44, [R195+0x800] ;  /* 0x00080000c32c783b */ /* 0x000fe80000000200 */
[----:B------:R-:W-:Y:S01]  /*13ef0*/  LDSM.16.M88.4 R24, [R195+0x1000] ;  /* 0x00100000c318783b */ /* 0x000fe20000000200 */
[----:B------:R-:W-:Y:S03]  /*13f00*/  HMMA.16816.F32.BF16 R20, R80, R18, R20 ;  /* 0x000000125014723c */ /* 0x000fe60000041814 */
[----:B------:R-:W4:Y:S03]  /*13f10*/  LDSM.16.M88.4 R16, [R205+0x2000] ;  /* 0x00200000cd10783b */ /* 0x000f260000000200 */
[----:B-1----:R-:W-:Y:S06]  /*13f20*/  HMMA.16816.F32.BF16 R4, R36, R72, R4 ;  /* 0x000000482404723c */ /* 0x002fec0000041804 */
[C---:B------:R-:W-:Y:S06]  /*13f30*/  HMMA.16816.F32.BF16 R32, R80.reuse, R92, R32 ;  /* 0x0000005c5020723c */ /* 0x040fec0000041820 */
[C---:B------:R-:W-:Y:S01]  /*13f40*/  HMMA.16816.F32.BF16 R60, R80.reuse, R94, R60 ;  /* 0x0000005e503c723c */ /* 0x040fe2000004183c */
[----:B------:R-:W-:Y:S05]  /*13f50*/  LDSM.16.M88.4 R92, [R195+0x2000] ;  /* 0x00200000c35c783b */ /* 0x000fea0000000200 */
[C---:B---3--:R-:W-:Y:S06]  /*13f60*/  HMMA.16816.F32.BF16 R48, R80.reuse, R8, R48 ;  /* 0x000000085030723c */ /* 0x048fec0000041830 */
[C---:B------:R-:W-:Y:S01]  /*13f70*/  HMMA.16816.F32.BF16 R88, R80.reuse, R10, R88 ;  /* 0x0000000a5058723c */ /* 0x040fe20000041858 */
[----:B------:R-:W-:Y:S05]  /*13f80*/  LDSM.16.M88.4 R8, [R204+0x8800] ;  /* 0x00880000cc08783b */ /* 0x000fea0000000200 */
[C---:B------:R-:W-:Y:S06]  /*13f90*/  HMMA.16816.F32.BF16 R84, R80.reuse, R40, R84 ;  /* 0x000000285054723c */ /* 0x040fec0000041854 */
[----:B------:R-:W-:Y:S01]  /*13fa0*/  HMMA.16816.F32.BF16 R80, R80, R42, R28 ;  /* 0x0000002a5050723c */ /* 0x000fe2000004181c */
[----:B------:R-:W-:Y:S04]  /*13fb0*/  LDSM.16.M88.4 R28, [R203+0x2000] ;  /* 0x00200000cb1c783b */ /* 0x000fe80000000200 */
[----:B------:R-:W1:Y:S01]  /*13fc0*/  LDSM.16.M88.4 R40, [R202+0x2000] ;  /* 0x00200000ca28783b */ /* 0x000e620000000200 */
[----:B------:R-:W-:Y:S03]  /*13fd0*/  HMMA.16816.F32.BF16 R20, R36, R74, R20 ;  /* 0x0000004a2414723c */ /* 0x000fe60000041814 */
[----:B------:R-:W-:Y:S03]  /*13fe0*/  LDSM.16.M88.4 R72, [R204+0x9000] ;  /* 0x00900000cc48783b */ /* 0x000fe60000000200 */
[----:B----4-:R-:W-:Y:S06]  /*13ff0*/  HMMA.16816.F32.BF16 R4, R16, R76, R4 ;  /* 0x0000004c1004723c */ /* 0x010fec0000041804 */
        /* <DEDUP_REMOVED lines=9> */
[----:B------:R-:W2:Y:S01]  /*14090*/  LDSM.16.M88.4 R36, [R202+0x2800] ;  /* 0x00280000ca24783b */ /* 0x000ea20000000200 */
[----:B------:R-:W-:Y:S03]  /*140a0*/  HMMA.16816.F32.BF16 R20, R16, R78, R20 ;  /* 0x0000004e1014723c */ /* 0x000fe60000041814 */
[----:B------:R-:W-:Y:S03]  /*140b0*/  LDSM.16.M88.4 R76, [R205+0x4000] ;  /* 0x00400000cd4c783b */ /* 0x000fe60000000200 */
[----:B-1----:R-:W-:Y:S06]  /*140c0*/  HMMA.16816.F32.BF16 R4, R28, R40, R4 ;  /* 0x000000281c04723c */ /* 0x002fec0000041804 */
[C---:B------:R-:W-:Y:S06]  /*140d0*/  HMMA.16816.F32.BF16 R32, R16.reuse, R8, R32 ;  /* 0x000000081020723c */ /* 0x040fec0000041820 */
[----:B------:R-:W-:Y:S01]  /*140e0*/  HMMA.16816.F32.BF16 R60, R16, R10, R60 ;  /* 0x0000000a103c723c */ /* 0x000fe2000004183c */
[----:B------:R-:W1:Y:S05]  /*140f0*/  LDSM.16.M88.4 R8, [R202+0x3000] ;  /* 0x00300000ca08783b */ /* 0x000e6a0000000200 */
[----:B------:R-:W-:Y:S01]  /*14100*/  HMMA.16816.F32.BF16 R20, R28, R42, R20 ;  /* 0x0000002a1c14723c */ /* 0x000fe20000041814 */
[----:B------:R-:W-:Y:S05]  /*14110*/  LDSM.16.M88.4 R40, [R199+0x8800] ;  /* 0x00880000c728783b */ /* 0x000fea0000000200 */
[----:B---3--:R-:W-:Y:S06]  /*14120*/  HMMA.16816.F32.BF16 R4, R24, R44, R4 ;  /* 0x0000002c1804723c */ /* 0x008fec0000041804 */
[C---:B------:R-:W-:Y:S06]  /*14130*/  HMMA.16816.F32.BF16 R48, R16.reuse, R72, R48 ;  /* 0x000000481030723c */ /* 0x040fec0000041830 */
[C---:B------:R-:W-:Y:S01]  /*14140*/  HMMA.16816.F32.BF16 R88, R16.reuse, R74, R88 ;  /* 0x0000004a1058723c */ /* 0x040fe20000041858 */
[----:B------:R-:W-:Y:S05]  /*14150*/  LDSM.16.M88.4 R72, [R202+0x3800] ;  /* 0x00380000ca48783b */ /* 0x000fea0000000200 */
[C---:B----4-:R-:W-:Y:S06]  /*14160*/  HMMA.16816.F32.BF16 R84, R16.reuse, R64, R84 ;  /* 0x000000401054723c */ /* 0x050fec0000041854 */
[----:B------:R-:W-:Y:S01]  /*14170*/  HMMA.16816.F32.BF16 R80, R16, R66, R80 ;  /* 0x000000421050723c */ /* 0x000fe20000041850 */
[----:B------:R-:W3:Y:S04]  /*14180*/  LDSM.16.M88.4 R16, [R204+0xa000] ;  /* 0x00a00000cc10783b */ /* 0x000ee80000000200 */
[----:B------:R-:W-:Y:S01]  /*14190*/  LDSM.16.M88.4 R64, [R199+0x9800] ;  /* 0x00980000c740783b */ /* 0x000fe20000000200 */
[----:B------:R-:W-:Y:S03]  /*141a0*/  HMMA.16816.F32.BF16 R20, R24, R46, R20 ;  /* 0x0000002e1814723c */ /* 0x000fe60000041814 */
[----:B------:R-:W-:Y:S03]  /*141b0*/  LDSM.16.M88.4 R44, [R203+0x4000] ;  /* 0x00400000cb2c783b */ /* 0x000fe60000000200 */
[----:B------:R-:W-:Y:S06]  /*141c0*/  HMMA.16816.F32.BF16 R4, R96, R92, R4 ;  /* 0x0000005c6004723c */ /* 0x000fec0000041804 */
[C---:B--2---:R-:W-:Y:S06]  /*141d0*/  HMMA.16816.F32.BF16 R32, R28.reuse, R36, R32 ;  /* 0x000000241c20723c */ /* 0x044fec0000041820 */
[C---:B------:R-:W-:Y:S01]  /*141e0*/  HMMA.16816.F32.BF16 R60, R28.reuse, R38, R60 ;  /* 0x000000261c3c723c */ /* 0x040fe2000004183c */
[----:B------:R-:W-:Y:S05]  /*141f0*/  LDSM.16.M88.4 R36, [R202+0x4000] ;  /* 0x00400000ca24783b */ /* 0x000fea0000000200 */
[C---:B-1----:R-:W-:Y:S06]  /*14200*/  HMMA.16816.F32.BF16 R48, R28.reuse, R8, R48 ;  /* 0x000000081c30723c */ /* 0x042fec0000041830 */
[----:B------:R-:W-:Y:S01]  /*14210*/  HMMA.16816.F32.BF16 R88, R28, R10, R88 ;  /* 0x0000000a1c58723c */ /* 0x000fe20000041858 */
[----:B------:R-:W1:Y:S05]  /*14220*/  LDSM.16.M88.4 R8, [R199+0x9000] ;  /* 0x00900000c708783b */ /* 0x000e6a0000000200 */
[----:B------:R-:W-:Y:S01]  /*14230*/  HMMA.16816.F32.BF16 R20, R96, R94, R20 ;  /* 0x0000005e6014723c */ /* 0x000fe20000041814 */
[----:B------:R-:W-:Y:S05]  /*14240*/  LDSM.16.M88.4 R92, [R195+0x3800] ;  /* 0x00380000c35c783b */ /* 0x000fea0000000200 */
[----:B---3--:R-:W-:Y:S06]  /*14250*/  HMMA.16816.F32.BF16 R4, R76, R16, R4 ;  /* 0x000000104c04723c */ /* 0x008fec0000041804 */
[C---:B------:R-:W-:Y:S06]  /*14260*/  HMMA.16816.F32.BF16 R32, R24.reuse, R40, R32 ;  /* 0x000000281820723c */ /* 0x040fec0000041820 */
[----:B------:R-:W-:Y:S01]  /*14270*/  HMMA.16816.F32.BF16 R60, R24, R42, R60 ;  /* 0x0000002a183c723c */ /* 0x000fe2000004183c */
[----:B------:R-:W-:Y:S05]  /*14280*/  LDSM.16.M88.4 R40, [R202+0x4800] ;  /* 0x00480000ca28783b */ /* 0x000fea0000000200 */
[C---:B------:R-:W-:Y:S06]  /*14290*/  HMMA.16816.F32.BF16 R84, R28.reuse, R72, R84 ;  /* 0x000000481c54723c */ /* 0x040fec0000041854 */
[----:B------:R-:W-:Y:S01]  /*142a0*/  HMMA.16816.F32.BF16 R80, R28, R74, R80 ;  /* 0x0000004a1c50723c */ /* 0x000fe20000041850 */
[----:B------:R-:W2:Y:S04]  /*142b0*/  LDSM.16.M88.4 R28, [R201+0x4000] ;  /* 0x00400000c91c783b */ /* 0x000ea80000000200 */
[----:B------:R-:W3:Y:S01]  /*142c0*/  LDSM.16.M88.4 R72, [R204+0xb000] ;  /* 0x00b00000cc48783b */ /* 0x000ee20000000200 */
[----:B------:R-:W-:Y:S03]  /*142d0*/  HMMA.16816.F32.BF16 R20, R76, R18, R20 ;  /* 0x000000124c14723c */ /* 0x000fe60000041814 */
[----:B------:R-:W-:Y:S03]  /*142e0*/  LDSM.16.M88.4 R16, [R200+0x4000] ;  /* 0x00400000c810783b */ /* 0x000fe60000000200 */
[----:B-1----:R-:W-:Y:S06]  /*142f0*/  HMMA.16816.F32.BF16 R48, R24, R8, R48 ;  /* 0x000000081830723c */ /* 0x002fec0000041830 */
[----:B------:R-:W-:Y:S06]  /*14300*/  HMMA.16816.F32.BF16 R4, R44, R36, R4 ;  /* 0x000000242c04723c */ /* 0x000fec0000041804 */
[----:B------:R-:W-:Y:S01]  /*14310*/  HMMA.16816.F32.BF16 R88, R24, R10, R88 ;  /* 0x0000000a1858723c */ /* 0x000fe20000041858 */
[----:B------:R-:W1:Y:S05]  /*14320*/  LDSM.16.M88.4 R8, [R195+0x4000] ;  /* 0x00400000c308783b */ /* 0x000e6a0000000200 */
[C---:B------:R-:W-:Y:S06]  /*14330*/  HMMA.16816.F32.BF16 R32, R96.reuse, R112, R32 ;  /* 0x000000706020723c */ /* 0x040fec0000041820 */
[----:B------:R-:W-:Y:S06]  /*14340*/  HMMA.16816.F32.BF16 R60, R96, R114, R60 ;  /* 0x00000072603c723c */ /* 0x000fec000004183c */
[C---:B------:R-:W-:Y:S06]  /*14350*/  HMMA.16816.F32.BF16 R80, R24.reuse, R66, R80 ;  /* 0x000000421850723c */ /* 0x040fec0000041850 */
[----:B------:R-:W-:Y:S01]  /*14360*/  HMMA.16816.F32.BF16 R84, R24, R64, R84 ;  /* 0x000000401854723c */ /* 0x000fe20000041854 */
[----:B------:R-:W4:Y:S04]  /*14370*/  LDSM.16.M88.4 R64, [R204+0xb800] ;  /* 0x00b80000cc40783b */ /* 0x000f280000000200 */
[----:B------:R-:W-:Y:S01]  /*14380*/  LDSM.16.M88.4 R24, [R199+0xa800] ;  /* 0x00a80000c718783b */ /* 0x000fe20000000200 */
[----:B------:R-:W-:Y:S03]  /*14390*/  HMMA.16816.F32.BF16 R20, R44, R38, R20 ;  /* 0x000000262c14723c */ /* 0x000fe60000041814 */
[----:B------:R-:W4:Y:S03]  /*143a0*/  LDSM.16.M88.4 R36, [R202+0x5000] ;  /* 0x00500000ca24783b */ /* 0x000f260000000200 */
[----:B------:R-:W-:Y:S06]  /*143b0*/  HMMA.16816.F32.BF16 R48, R96, R108, R48 ;  /* 0x0000006c6030723c */ /* 0x000fec0000041830 */
[----:B--2---:R-:W-:Y:S06]  /*143c0*/  HMMA.16816.F32.BF16 R4, R28, R100, R4 ;  /* 0x000000641c04723c */ /* 0x004fec0000041804 */
[----:B------:R-:W-:Y:S06]  /*143d0*/  HMMA.16816.F32.BF16 R88, R96, R110, R88 ;  /* 0x0000006e6058723c */ /* 0x000fec0000041858 */
[C---:B------:R-:W-:Y:S06]  /*143e0*/  HMMA.16816.F32.BF16 R32, R76.reuse, R104, R32 ;  /* 0x000000684c20723c */ /* 0x040fec0000041820 */
[----:B------:R-:W-:Y:S06]  /*143f0*/  HMMA.16816.F32.BF16 R60, R76, R106, R60 ;  /* 0x0000006a4c3c723c */ /* 0x000fec000004183c */
[C---:B------:R-:W-:Y:S06]  /*14400*/  HMMA.16816.F32.BF16 R80, R96.reuse, R94, R80 ;  /* 0x0000005e6050723c */ /* 0x040fec0000041850 */
[----:B------:R-:W-:Y:S01]  /*14410*/  HMMA.16816.F32.BF16 R84, R96, R92, R84 ;  /* 0x0000005c6054723c */ /* 0x000fe20000041854 */
[----:B------:R-:W2:Y:S05]  /*14420*/  LDSM.16.M88.4 R92, [R202+0x5800] ;  /* 0x00580000ca5c783b */ /* 0x000eaa0000000200 */
[----:B------:R-:W-:Y:S06]  /*14430*/  HMMA.16816.F32.BF16 R20, R28, R102, R20 ;  /* 0x000000661c14723c */ /* 0x000fec0000041814 */
[----:B---3--:R-:W-:Y:S06]  /*14440*/  HMMA.16816.F32.BF16 R48, R76, R72, R48 ;  /* 0x000000484c30723c */ /* 0x008fec0000041830 */
[----:B-1----:R-:W-:Y:S06]  /*14450*/  HMMA.16816.F32.BF16 R4, R16, R8, R4 ;  /* 0x000000081004723c */ /* 0x002fec0000041804 */
[----:B------:R-:W-:Y:S01]  /*14460*/  HMMA.16816.F32.BF16 R88, R76, R74, R88 ;  /* 0x0000004a4c58723c */ /* 0x000fe20000041858 */
[----:B------:R-:W-:Y:S05]  /*14470*/  LDSM.16.M88.4 R72, [R195+0x4800] ;  /* 0x00480000c348783b */ /* 0x000fea0000000200 */
[C---:B------:R-:W-:Y:S06]  /*14480*/  HMMA.16816.F32.BF16 R32, R44.reuse, R40, R32 ;  /* 0x000000282c20723c */ /* 0x040fec0000041820 */
[----:B------:R-:W-:Y:S01]  /*14490*/  HMMA.16816.F32.BF16 R60, R44, R42, R60 ;  /* 0x0000002a2c3c723c */ /* 0x000fe2000004183c */
[----:B------:R-:W1:Y:S05]  /*144a0*/  LDSM.16.M88.4 R40, [R199+0xb000] ;  /* 0x00b00000c728783b */ /* 0x000e6a0000000200 */
[C---:B----4-:R-:W-:Y:S06]  /*144b0*/  HMMA.16816.F32.BF16 R80, R76.reuse, R66, R80 ;  /* 0x000000424c50723c */ /* 0x050fec0000041850 */
[----:B------:R-:W-:Y:S06]  /*144c0*/  HMMA.16816.F32.BF16 R84, R76, R64, R84 ;  /* 0x000000404c54723c */ /* 0x000fec0000041854 */
[----:B------:R-:W-:Y:S01]  /*144d0*/  HMMA.16816.F32.BF16 R20, R16, R10, R20 ;  /* 0x0000000a1014723c */ /* 0x000fe20000041814 */
[----:B------:R-:W3:Y:S01]  /*144e0*/  LDSM.16.M88.4 R8, [R199+0xb800] ;  /* 0x00b80000c708783b */ /* 0x000ee20000000200 */
[----:B------:R-:W-:-:S04]  /*144f0*/  FMUL.FTZ R4, R4, R52 ;  /* 0x0000003404047220 */ /* 0x000fc80000410000 */
[----:B------:R-:W-:Y:S01]  /*14500*/  HMMA.16816.F32.BF16 R48, R44, R36, R48 ;  /* 0x000000242c30723c */ /* 0x000fe20000041830 */
[----:B------:R4:W-:Y:S01]  /*14510*/  MUFU.TANH R37, R4 ;  /* 0x0000000400257308 */ /* 0x0009e20000002400 */
[-C--:B------:R-:W-:Y:S01]  /*14520*/  FMUL.FTZ R59, R5, R52.reuse ;  /* 0x00000034053b7220 */ /* 0x080fe20000410000 */
[----:B------:R-:W-:-:S03]  /*14530*/  FMUL.FTZ R65, R7, R52 ;  /* 0x0000003407417220 */ /* 0x000fc60000410000 */
[C---:B------:R-:W-:Y:S07]  /*14540*/  HMMA.16816.F32.BF16 R88, R44.reuse, R38, R88 ;  /* 0x000000262c58723c */ /* 0x040fee0000041858 */
[----:B------:R-:W-:Y:S01]  /*14550*/  FMUL.FTZ R39, R6, R52 ;  /* 0x0000003406277220 */ /* 0x000fe20000410000 */
[----:B--2---:R-:W-:Y:S01]  /*14560*/  HMMA.16816.F32.BF16 R80, R44, R94, R80 ;  /* 0x0000005e2c50723c */ /* 0x004fe20000041850 */
[----:B----4-:R-:W2:Y:S05]  /*14570*/  LDSM.16.M88.4 R4, [R195+0x5000] ;  /* 0x00500000c304783b */ /* 0x010eaa0000000200 */
[C---:B------:R-:W-:Y:S06]  /*14580*/  HMMA.16816.F32.BF16 R32, R28.reuse, R24, R32 ;  /* 0x000000181c20723c */ /* 0x040fec0000041820 */
[----:B------:R-:W-:Y:S01]  /*14590*/  HMMA.16816.F32.BF16 R60, R28, R26, R60 ;  /* 0x0000001a1c3c723c */ /* 0x000fe2000004183c */
[----:B------:R-:W4:Y:S05]  /*145a0*/  LDSM.16.M88.4 R24, [R195+0x5800] ;  /* 0x00580000c318783b */ /* 0x000f2a0000000200 */
[----:B------:R-:W-:Y:S06]  /*145b0*/  HMMA.16816.F32.BF16 R84, R44, R92, R84 ;  /* 0x0000005c2c54723c */ /* 0x000fec0000041854 */
[----:B-1----:R-:W-:Y:S01]  /*145c0*/  HMMA.16816.F32.BF16 R48, R28, R40, R48 ;  /* 0x000000281c30723c */ /* 0x002fe20000041830 */
[----:B------:R-:W-:-:S05]  /*145d0*/  IMAD R68, R68, 0x10, R53 ;  /* 0x0000001044447824 */ /* 0x000fca00078e0235 */
[C---:B------:R-:W-:Y:S06]  /*145e0*/  HMMA.16816.F32.BF16 R88, R28.reuse, R42, R88 ;  /* 0x0000002a1c58723c */ /* 0x040fec0000041858 */
[----:B---3--:R-:W-:Y:S01]  /*145f0*/  HMMA.16816.F32.BF16 R80, R28, R10, R80 ;  /* 0x0000000a1c50723c */ /* 0x008fe20000041850 */
[-C--:B------:R-:W-:Y:S01]  /*14600*/  FMUL.FTZ R21, R21, R52.reuse ;  /* 0x0000003415157220 */ /* 0x080fe20000410000 */
[-C--:B------:R-:W-:Y:S01]  /*14610*/  FMUL.FTZ R20, R20, R52.reuse ;  /* 0x0000003414147220 */ /* 0x080fe20000410000 */
[-C--:B------:R-:W-:Y:S01]  /*14620*/  FMUL.FTZ R22, R22, R52.reuse ;  /* 0x0000003416167220 */ /* 0x080fe20000410000 */
[----:B------:R-:W1:Y:S01]  /*14630*/  MUFU.TANH R59, R59 ;  /* 0x0000003b003b7308 */ /* 0x000e620000002400 */
[----:B------:R-:W-:Y:S01]  /*14640*/  IMAD.IADD R36, R14, 0x1, R2 ;  /* 0x000000010e247824 */ /* 0x000fe200078e0202 */
[----:B------:R-:W-:Y:S01]  /*14650*/  HMMA.16816.F32.BF16 R32, R16, R72, R32 ;  /* 0x000000481020723c */ /* 0x000fe20000041820 */
[----:B------:R-:W-:Y:S01]  /*14660*/  FMUL.FTZ R23, R23, R52 ;  /* 0x0000003417177220 */ /* 0x000fe20000410000 */
[----:B------:R-:W-:-:S04]  /*14670*/  DEPBAR.LE SB0, 0x0 ;  /* 0x000080000000791a */ /* 0x000fc80000000000 */
[----:B------:R-:W-:Y:S06]  /*14680*/  HMMA.16816.F32.BF16 R60, R16, R74, R60 ;  /* 0x0000004a103c723c */ /* 0x000fec000004183c */
[----:B------:R-:W-:Y:S01]  /*14690*/  HMMA.16816.F32.BF16 R84, R28, R8, R84 ;  /* 0x000000081c54723c */ /* 0x000fe20000041854 */
[----:B------:R-:W-:-:S05]  /*146a0*/  IADD3 R68, R68, 0x1, R57 ;  /* 0x0000000144447810 */ /* 0x000fca0007ffe039 */
[C---:B--2---:R-:W-:Y:S01]  /*146b0*/  HMMA.16816.F32.BF16 R48, R16.reuse, R4, R48 ;  /* 0x000000041030723c */ /* 0x044fe20000041830 */
[----:B------:R-:W2:Y:S06]  /*146c0*/  MUFU.TANH R65, R65 ;  /* 0x0000004100417308 */ /* 0x000eac0000002400 */
[----:B------:R-:W-:Y:S02]  /*146d0*/  IADD3 R4, R69, R68, -R220 ;  /* 0x0000004445047210 */ /* 0x000fe40007ffe8dc */
[----:B------:R-:W3:Y:S03]  /*146e0*/  MUFU.TANH R67, R20 ;  /* 0x0000001400437308 */ /* 0x000ee60000002400 */
[----:B------:R-:W-:Y:S01]  /*146f0*/  IMAD.IADD R4, R15, 0x1, R4 ;  /* 0x000000010f047824 */ /* 0x000fe200078e0204 */
[----:B----4-:R-:W-:Y:S04]  /*14700*/  HMMA.16816.F32.BF16 R80, R16, R26, R80 ;  /* 0x0000001a1050723c */ /* 0x010fe80000041850 */
[----:B------:R-:W-:Y:S01]  /*14710*/  MUFU.TANH R21, R21 ;  /* 0x0000001500157308 */ /* 0x000fe20000002400 */
[----:B------:R-:W-:-:S02]  /*14720*/  VIADD R28, R36, 0x1 ;  /* 0x00000001241c7836 */ /* 0x000fc40000000000 */
[-C--:B------:R-:W-:Y:S01]  /*14730*/  FMUL.FTZ R9, R33, R52.reuse ;  /* 0x0000003421097220 */ /* 0x080fe20000410000 */
[C---:B------:R-:W-:Y:S04]  /*14740*/  HMMA.16816.F32.BF16 R88, R16.reuse, R6, R88 ;  /* 0x000000061058723c */ /* 0x040fe80000041858 */
[----:B------:R-:W4:Y:S01]  /*14750*/  MUFU.TANH R41, R22 ;  /* 0x0000001600297308 */ /* 0x000f220000002400 */
[----:B------:R-:W-:Y:S01]  /*14760*/  VIMNMX R3, R4, R69, PT ;  /* 0x0000004504037248 */ /* 0x000fe20003fe0100 */
[----:B------:R-:W-:Y:S01]  /*14770*/  VIADD R26, R36, 0x8 ;  /* 0x00000008241a7836 */ /* 0x000fe20000000000 */
[----:B------:R-:W-:Y:S01]  /*14780*/  VIADDMNMX R135, R4, 0x8, R69, PT ;  /* 0x0000000804877846 */ /* 0x000fe20003800145 */
[-C--:B------:R-:W-:Y:S01]  /*14790*/  FMUL.FTZ R5, R35, R52.reuse ;  /* 0x0000003423057220 */ /* 0x080fe20000410000 */
[-C--:B------:R-:W-:Y:S01]  /*147a0*/  FMUL.FTZ R7, R60, R52.reuse ;  /* 0x000000343c077220 */ /* 0x080fe20000410000 */
[----:B------:R-:W-:Y:S01]  /*147b0*/  IADD3 R4, R36, 0x9, RZ ;  /* 0x0000000924047810 */ /* 0x000fe20007ffe0ff */
[----:B------:R-:W-:Y:S01]  /*147c0*/  HMMA.16816.F32.BF16 R84, R16, R24, R84 ;  /* 0x000000181054723c */ /* 0x000fe20000041854 */
[----:B------:R-:W-:Y:S01]  /*147d0*/  FMUL.FTZ R32, R32, R52 ;  /* 0x0000003420207220 */ /* 0x000fe20000410000 */
[----:B------:R-:W-:-:S02]  /*147e0*/  ISETP.GE.AND P1, PT, R28, R3, PT ;  /* 0x000000031c00720c */ /* 0x000fc40003f26270 */
[----:B------:R-:W-:Y:S01]  /*147f0*/  ISETP.GE.AND P3, PT, R28, R135, PT ;  /* 0x000000871c00720c */ /* 0x000fe20003f66270 */
[----:B------:R-:W4:Y:S01]  /*14800*/  MUFU.TANH R9, R9 ;  /* 0x0000000900097308 */ /* 0x000f220000002400 */
[----:B------:R-:W-:Y:S02]  /*14810*/  I2FP.F32.S32 R28, R28 ;  /* 0x0000001c001c7245 */ /* 0x000fe40000201400 */
[C---:B------:R-:W-:Y:S02]  /*14820*/  ISETP.GE.AND P5, PT, R26.reuse, R3, PT ;  /* 0x000000031a00720c */ /* 0x040fe40003fa6270 */
[----:B------:R-:W-:Y:S02]  /*14830*/  ISETP.GE.AND P2, PT, R26, R135, PT ;  /* 0x000000871a00720c */ /* 0x000fe40003f46270 */
[----:B------:R-:W-:Y:S01]  /*14840*/  I2FP.F32.S32 R26, R26 ;  /* 0x0000001a001a7245 */ /* 0x000fe20000201400 */
[----:B------:R-:W4:Y:S01]  /*14850*/  MUFU.TANH R5, R5 ;  /* 0x0000000500057308 */ /* 0x000f220000002400 */
[----:B------:R-:W-:-:S02]  /*14860*/  ISETP.GE.AND P0, PT, R4, R3, PT ;  /* 0x000000030400720c */ /* 0x000fc40003f06270 */
[----:B------:R-:W-:Y:S02]  /*14870*/  ISETP.GE.AND P6, PT, R4, R135, PT ;  /* 0x000000870400720c */ /* 0x000fe40003fc6270 */
[----:B------:R-:W-:-:S03]  /*14880*/  I2FP.F32.S32 R4, R4 ;  /* 0x0000000400047245 */ /* 0x000fc60000201400 */
[----:B------:R-:W4:Y:S01]  /*14890*/  MUFU.TANH R7, R7 ;  /* 0x0000000700077308 */ /* 0x000f220000002400 */
[----:B------:R-:W-:Y:S01]  /*148a0*/  FMUL.FTZ R11, R34, R52 ;  /* 0x00000034220b7220 */ /* 0x000fe20000410000 */
[CC--:B-1----:R-:W-:Y:S01]  /*148b0*/  FFMA.FTZ R30, R0.reuse, R28.reuse, R59 ;  /* 0x0000001c001e7223 */ /* 0x0c2fe2000001003b */
[C---:B--2---:R-:W-:Y:S01]  /*148c0*/  FFMA.FTZ R28, R0.reuse, R28, R65 ;  /* 0x0000001c001c7223 */ /* 0x044fe20000010041 */
[----:B---3--:R-:W-:-:S04]  /*148d0*/  FFMA.FTZ R34, R0, R26, R67 ;  /* 0x0000001a00227223 */ /* 0x008fc80000010043 */
[----:B------:R-:W1:Y:S01]  /*148e0*/  MUFU.TANH R23, R23 ;  /* 0x0000001700177308 */ /* 0x000e620000002400 */
[C---:B----4-:R-:W-:Y:S01]  /*148f0*/  FFMA.FTZ R26, R0.reuse, R26, R41 ;  /* 0x0000001a001a7223 */ /* 0x050fe20000010029 */
[----:B------:R-:W-:Y:S01]  /*14900*/  FFMA.FTZ R21, R0, R4, R21 ;  /* 0x0000000400157223 */ /* 0x000fe20000010015 */
[----:B------:R-:W-:-:S05]  /*14910*/  VIADD R8, R36, 0x11 ;  /* 0x0000001124087836 */ /* 0x000fca0000000000 */
[----:B------:R2:W3:Y:S01]  /*14920*/  MUFU.TANH R43, R32 ;  /* 0x00000020002b7308 */ /* 0x0004e20000002400 */
[-C--:B------:R-:W-:Y:S01]  /*14930*/  FMUL.FTZ R49, R49, R52.reuse ;  /* 0x0000003431317220 */ /* 0x080fe20000410000 */
[-C--:B------:R-:W-:Y:S01]  /*14940*/  FMUL.FTZ R51, R51, R52.reuse ;  /* 0x0000003433337220 */ /* 0x080fe20000410000 */
[----:B------:R-:W-:Y:S02]  /*14950*/  VIADD R6, R36, 0x18 ;  /* 0x0000001824067836 */ /* 0x000fe40000000000 */
[-C--:B------:R-:W-:Y:S01]  /*14960*/  FMUL.FTZ R50, R50, R52.reuse ;  /* 0x0000003432327220 */ /* 0x080fe20000410000 */
[----:B------:R-:W-:Y:S02]  /*14970*/  VIADD R10, R36, 0x10 ;  /* 0x00000010240a7836 */ /* 0x000fe40000000000 */
[-C--:B------:R-:W-:Y:S01]  /*14980*/  FMUL.FTZ R61, R61, R52.reuse ;  /* 0x000000343d3d7220 */ /* 0x080fe20000410000 */
[----:B------:R-:W-:Y:S01]  /*14990*/  FMUL.FTZ R17, R62, R52 ;  /* 0x000000343e117220 */ /* 0x000fe20000410000 */
[----:B------:R-:W4:Y:S01]  /*149a0*/  MUFU.TANH R11, R11 ;  /* 0x0000000b000b7308 */ /* 0x000f220000002400 */
[----:B------:R-:W-:-:S02]  /*149b0*/  FSEL R28, R28, -INF , !P3 ;  /* 0xff8000001c1c7808 */ /* 0x000fc40005800000 */
[----:B------:R-:W-:Y:S02]  /*149c0*/  FSEL R34, R34, -INF , !P5 ;  /* 0xff80000022227808 */ /* 0x000fe40006800000 */
[C---:B------:R-:W-:Y:S02]  /*149d0*/  ISETP.GE.AND P3, PT, R8.reuse, R3, PT ;  /* 0x000000030800720c */ /* 0x040fe40003f66270 */
[----:B------:R-:W-:Y:S02]  /*149e0*/  ISETP.GE.AND P5, PT, R8, R135, PT ;  /* 0x000000870800720c */ /* 0x000fe40003fa6270 */
[----:B------:R-:W-:Y:S02]  /*149f0*/  FSEL R26, R26, -INF , !P2 ;  /* 0xff8000001a1a7808 */ /* 0x000fe40005000000 */
[----:B--2---:R-:W-:Y:S01]  /*14a00*/  FSEL R32, R21, -INF , !P0 ;  /* 0xff80000015207808 */ /* 0x004fe20004000000 */
[----:B------:R-:W-:Y:S01]  /*14a10*/  FMUL.FTZ R19, R48, R52 ;  /* 0x0000003430137220 */ /* 0x000fe20000410000 */
[----:B------:R-:W-:Y:S01]  /*14a20*/  FSEL R30, R30, -INF , !P1 ;  /* 0xff8000001e1e7808 */ /* 0x000fe20004800000 */
[----:B------:R-:W-:Y:S01]  /*14a30*/  MUFU.TANH R49, R49 ;  /* 0x0000003100317308 */ /* 0x000fe20000002400 */
[----:B------:R-:W-:-:S02]  /*14a40*/  I2FP.F32.S32 R8, R8 ;  /* 0x0000000800087245 */ /* 0x000fc40000201400 */
[C---:B------:R-:W-:Y:S02]  /*14a50*/  ISETP.GE.AND P2, PT, R6.reuse, R3, PT ;  /* 0x000000030600720c */ /* 0x040fe40003f46270 */
[----:B------:R-:W-:Y:S02]  /*14a60*/  ISETP.GE.AND P0, PT, R6, R135, PT ;  /* 0x000000870600720c */ /* 0x000fe40003f06270 */
[C---:B------:R-:W-:Y:S01]  /*14a70*/  ISETP.GE.AND P4, PT, R10.reuse, R3, PT ;  /* 0x000000030a00720c */ /* 0x040fe20003f86270 */
[----:B------:R-:W2:Y:S01]  /*14a80*/  MUFU.TANH R27, R50 ;  /* 0x00000032001b7308 */ /* 0x000ea20000002400 */
[----:B------:R-:W-:Y:S02]  /*14a90*/  ISETP.GE.AND P1, PT, R10, R135, PT ;  /* 0x000000870a00720c */ /* 0x000fe40003f26270 */
[----:B------:R-:W-:Y:S02]  /*14aa0*/  I2FP.F32.S32 R6, R6 ;  /* 0x0000000600067245 */ /* 0x000fe40000201400 */
[----:B------:R-:W-:-:S03]  /*14ab0*/  I2FP.F32.S32 R10, R10 ;  /* 0x0000000a000a7245 */ /* 0x000fc60000201400 */
[----:B------:R-:W2:Y:S01]  /*14ac0*/  MUFU.TANH R51, R51 ;  /* 0x0000003300337308 */ /* 0x000ea20000002400 */
[CC--:B------:R-:W-:Y:S01]  /*14ad0*/  FFMA.FTZ R9, R0.reuse, R8.reuse, R9 ;  /* 0x0000000800097223 */ /* 0x0c0fe20000010009 */
[C---:B------:R-:W-:Y:S01]  /*14ae0*/  FFMA.FTZ R8, R0.reuse, R8, R5 ;  /* 0x0000000800087223 */ /* 0x040fe20000010005 */
[----:B------:R-:W-:-:S05]  /*14af0*/  FFMA.FTZ R18, R0, R6, R7 ;  /* 0x0000000600127223 */ /* 0x000fca0000010007 */
[----:B------:R-:W2:Y:S01]  /*14b00*/  MUFU.TANH R15, R61 ;  /* 0x0000003d000f7308 */ /* 0x000ea20000002400 */
[----:B------:R-:W-:Y:S01]  /*14b10*/  FMUL.FTZ R91, R91, R52 ;  /* 0x000000345b5b7220 */ /* 0x000fe20000410000 */
[C---:B-1----:R-:W-:Y:S01]  /*14b20*/  FFMA.FTZ R23, R0.reuse, R4, R23 ;  /* 0x0000000400177223 */ /* 0x042fe20000010017 */
[----:B---3--:R-:W-:Y:S01]  /*14b30*/  FFMA.FTZ R22, R0, R10, R43 ;  /* 0x0000000a00167223 */ /* 0x008fe2000001002b */
[----:B------:R-:W-:-:S04]  /*14b40*/  VIADD R40, R36, 0x21 ;  /* 0x0000002124287836 */ /* 0x000fc80000000000 */
[----:B------:R-:W1:Y:S01]  /*14b50*/  MUFU.TANH R17, R17 ;  /* 0x0000001100117308 */ /* 0x000e620000002400 */
[----:B------:R-:W-:Y:S02]  /*14b60*/  VIADD R4, R36, 0x19 ;  /* 0x0000001924047836 */ /* 0x000fe40000000000 */
[-C--:B------:R-:W-:Y:S01]  /*14b70*/  FMUL.FTZ R84, R84, R52.reuse ;  /* 0x0000003454547220 */ /* 0x080fe20000410000 */
[----:B------:R-:W-:Y:S01]  /*14b80*/  FMUL.FTZ R86, R86, R52 ;  /* 0x0000003456567220 */ /* 0x000fe20000410000 */
[----:B------:R-:W-:-:S03]  /*14b90*/  IADD3 R16, R36, 0x20, RZ ;  /* 0x0000002024107810 */ /* 0x000fc60007ffe0ff */
[----:B------:R-:W3:Y:S01]  /*14ba0*/  MUFU.TANH R19, R19 ;  /* 0x0000001300137308 */ /* 0x000ee20000002400 */
[----:B------:R-:W-:Y:S01]  /*14bb0*/  FSEL R8, R8, -INF , !P5 ;  /* 0xff80000008087808 */ /* 0x000fe20006800000 */
[-C--:B------:R-:W-:Y:S01]  /*14bc0*/  FMUL.FTZ R25, R63, R52.reuse ;  /* 0x000000343f197220 */ /* 0x080fe20000410000 */
[----:B------:R-:W-:Y:S01]  /*14bd0*/  FSEL R18, R18, -INF , !P2 ;  /* 0xff80000012127808 */ /* 0x000fe20005000000 */
[-C--:B------:R-:W-:Y:S01]  /*14be0*/  FMUL.FTZ R88, R88, R52.reuse ;  /* 0x0000003458587220 */ /* 0x080fe20000410000 */
[----:B------:R-:W-:Y:S01]  /*14bf0*/  FSEL R24, R23, -INF , !P6 ;  /* 0xff80000017187808 */ /* 0x000fe20007000000 */
[----:B------:R-:W-:Y:S01]  /*14c00*/  FMUL.FTZ R90, R90, R52 ;  /* 0x000000345a5a7220 */ /* 0x000fe20000410000 */
[----:B------:R-:W-:Y:S01]  /*14c10*/  FSEL R22, R22, -INF , !P4 ;  /* 0xff80000016167808 */ /* 0x000fe20006000000 */
[----:B------:R-:W3:Y:S01]  /*14c20*/  MUFU.TANH R91, R91 ;  /* 0x0000005b005b7308 */ /* 0x000ee20000002400 */
[----:B------:R-:W-:Y:S02]  /*14c30*/  FSEL R20, R9, -INF , !P3 ;  /* 0xff80000009147808 */ /* 0x000fe40005800000 */
[----:B------:R-:W-:-:S02]  /*14c40*/  ISETP.GE.AND P5, PT, R40, R3, PT ;  /* 0x000000032800720c */ /* 0x000fc40003fa6270 */
[----:B------:R-:W-:Y:S02]  /*14c50*/  ISETP.GE.AND P2, PT, R40, R135, PT ;  /* 0x000000872800720c */ /* 0x000fe40003f46270 */
[C---:B------:R-:W-:Y:S01]  /*14c60*/  ISETP.GE.AND P6, PT, R4.reuse, R3, PT ;  /* 0x000000030400720c */ /* 0x040fe20003fc6270 */
[----:B------:R-:W3:Y:S01]  /*14c70*/  MUFU.TANH R5, R84 ;  /* 0x0000005400057308 */ /* 0x000ee20000002400 */
[----:B------:R-:W-:Y:S02]  /*14c80*/  ISETP.GE.AND P4, PT, R4, R135, PT ;  /* 0x000000870400720c */ /* 0x000fe40003f86270 */
[----:B------:R-:W-:Y:S02]  /*14c90*/  I2FP.F32.S32 R7, R16 ;  /* 0x0000001000077245 */ /* 0x000fe40000201400 */
[----:B------:R-:W-:Y:S01]  /*14ca0*/  I2FP.F32.S32 R40, R40 ;  /* 0x0000002800287245 */ /* 0x000fe20000201400 */
[C---:B----4-:R-:W-:Y:S01]  /*14cb0*/  FFMA.FTZ R10, R0.reuse, R10, R11 ;  /* 0x0000000a000a7223 */ /* 0x050fe2000001000b */
[----:B------:R-:W-:Y:S01]  /*14cc0*/  I2FP.F32.S32 R4, R4 ;  /* 0x0000000400047245 */ /* 0x000fe20000201400 */
[----:B------:R-:W4:Y:S01]  /*14cd0*/  MUFU.TANH R9, R86 ;  /* 0x0000005600097308 */ /* 0x000f220000002400 */
[----:B------:R-:W-:Y:S01]  /*14ce0*/  FMUL.FTZ R89, R89, R52 ;  /* 0x0000003459597220 */ /* 0x000fe20000410000 */
[C---:B--2---:R-:W-:Y:S01]  /*14cf0*/  FFMA.FTZ R27, R0.reuse, R7, R27 ;  /* 0x00000007001b7223 */ /* 0x044fe2000001001b */
[CC--:B------:R-:W-:Y:S01]  /*14d00*/  FFMA.FTZ R49, R0.reuse, R40.reuse, R49 ;  /* 0x0000002800317223 */ /* 0x0c0fe20000010031 */
[C---:B------:R-:W-:Y:S01]  /*14d10*/  FFMA.FTZ R51, R0.reuse, R40, R51 ;  /* 0x0000002800337223 */ /* 0x040fe20000010033 */
[----:B------:R-:W-:-:S03]  /*14d20*/  FFMA.FTZ R15, R0, R4, R15 ;  /* 0x00000004000f7223 */ /* 0x000fc6000001000f */
[----:B------:R-:W2:Y:S01]  /*14d30*/  MUFU.TANH R11, R88 ;  /* 0x00000058000b7308 */ /* 0x000ea20000002400 */
[----:B------:R-:W-:Y:S01]  /*14d40*/  ISETP.GE.AND P3, PT, R16, R135, PT ;  /* 0x000000871000720c */ /* 0x000fe20003f66270 */
[----:B------:R-:W-:Y:S02]  /*14d50*/  VIADD R40, R36, 0x30 ;  /* 0x0000003024287836 */ /* 0x000fe40000000000 */
[----:B------:R-:W-:Y:S01]  /*14d60*/  FMUL.FTZ R80, R80, R52 ;  /* 0x0000003450507220 */ /* 0x000fe20000410000 */
[----:B------:R-:W-:-:S03]  /*14d70*/  VIADD R42, R36, 0x29 ;  /* 0x00000029242a7836 */ /* 0x000fc60000000000 */
[----:B------:R-:W2:Y:S01]  /*14d80*/  MUFU.TANH R21, R90 ;  /* 0x0000005a00157308 */ /* 0x000ea20000002400 */
[----:B-1----:R-:W-:Y:S01]  /*14d90*/  FFMA.FTZ R6, R0, R6, R17 ;  /* 0x0000000600067223 */ /* 0x002fe20000010011 */
[-C--:B------:R-:W-:Y:S01]  /*14da0*/  FMUL.FTZ R85, R85, R52.reuse ;  /* 0x0000003455557220 */ /* 0x080fe20000410000 */
[----:B------:R-:W-:Y:S01]  /*14db0*/  FMUL.FTZ R87, R87, R52 ;  /* 0x0000003457577220 */ /* 0x000fe20000410000 */
[----:B------:R-:W-:-:S04]  /*14dc0*/  VIADD R38, R36, 0x28 ;  /* 0x0000002824267836 */ /* 0x000fc80000000000 */
[----:B------:R-:W1:Y:S01]  /*14dd0*/  MUFU.TANH R25, R25 ;  /* 0x0000001900197308 */ /* 0x000e620000002400 */
[----:B------:R-:W-:Y:S01]  /*14de0*/  FSEL R10, R10, -INF , !P1 ;  /* 0xff8000000a0a7808 */ /* 0x000fe20004800000 */
[----:B---3--:R-:W-:Y:S01]  /*14df0*/  FFMA.FTZ R19, R0, R7, R19 ;  /* 0x0000000700137223 */ /* 0x008fe20000010013 */
[-C--:B------:R-:W-:Y:S02]  /*14e00*/  ISETP.GE.AND P1, PT, R16, R3.reuse, PT ;  /* 0x000000031000720c */ /* 0x080fe40003f26270 */
[----:B------:R-:W-:Y:S02]  /*14e10*/  FSEL R230, R27, -INF , !P3 ;  /* 0xff8000001be67808 */ /* 0x000fe40005800000 */
[----:B------:R-:W-:Y:S01]  /*14e20*/  FSEL R162, R49, -INF , !P5 ;  /* 0xff80000031a27808 */ /* 0x000fe20006800000 */
[----:B------:R-:W3:Y:S01]  /*14e30*/  MUFU.TANH R89, R89 ;  /* 0x0000005900597308 */ /* 0x000ee20000002400 */
[----:B------:R-:W-:Y:S02]  /*14e40*/  FSEL R16, R15, -INF , !P6 ;  /* 0xff8000000f107808 */ /* 0x000fe40007000000 */
[----:B------:R-:W-:-:S02]  /*14e50*/  ISETP.GE.AND P3, PT, R40, R3, PT ;  /* 0x000000032800720c */ /* 0x000fc40003f66270 */
[----:B------:R-:W-:Y:S02]  /*14e60*/  ISETP.GE.AND P5, PT, R40, R135, PT ;  /* 0x000000872800720c */ /* 0x000fe40003fa6270 */
[----:B------:R-:W-:Y:S01]  /*14e70*/  I2FP.F32.S32 R15, R42 ;  /* 0x0000002a000f7245 */ /* 0x000fe20000201400 */
[----:B------:R-:W3:Y:S01]  /*14e80*/  MUFU.TANH R7, R80 ;  /* 0x0000005000077308 */ /* 0x000ee20000002400 */
[----:B------:R-:W-:Y:S02]  /*14e90*/  I2FP.F32.S32 R40, R40 ;  /* 0x0000002800287245 */ /* 0x000fe40000201400 */
[----:B------:R-:W-:Y:S02]  /*14ea0*/  FSEL R6, R6, -INF , !P0 ;  /* 0xff80000006067808 */ /* 0x000fe40004000000 */
[C---:B------:R-:W-:Y:S02]  /*14eb0*/  ISETP.GE.AND P0, PT, R38.reuse, R3, PT ;  /* 0x000000032600720c */ /* 0x040fe40003f06270 */
[----:B------:R-:W-:Y:S01]  /*14ec0*/  ISETP.GE.AND P6, PT, R38, R135, PT ;  /* 0x000000872600720c */ /* 0x000fe20003fc6270 */
[----:B------:R-:W3:Y:S01]  /*14ed0*/  MUFU.TANH R85, R85 ;  /* 0x0000005500557308 */ /* 0x000ee20000002400 */
[----:B------:R-:W-:Y:S01]  /*14ee0*/  I2FP.F32.S32 R38, R38 ;  /* 0x0000002600267245 */ /* 0x000fe20000201400 */
[C---:B------:R-:W-:Y:S01]  /*14ef0*/  FFMA.FTZ R91, R0.reuse, R15, R91 ;  /* 0x0000000f005b7223 */ /* 0x040fe2000001005b */
[----:B------:R-:W-:Y:S01]  /*14f00*/  FSEL R234, R19, -INF , !P1 ;  /* 0xff80000013ea7808 */ /* 0x000fe20004800000 */
[CC--:B------:R-:W-:Y:S01]  /*14f10*/  FFMA.FTZ R5, R0.reuse, R40.reuse, R5 ;  /* 0x0000002800057223 */ /* 0x0c0fe20000010005 */
[----:B----4-:R-:W-:-:S03]  /*14f20*/  FFMA.FTZ R9, R0, R40, R9 ;  /* 0x0000002800097223 */ /* 0x010fc60000010009 */
[----:B------:R-:W4:Y:S01]  /*14f30*/  MUFU.TANH R87, R87 ;  /* 0x0000005700577308 */ /* 0x000f220000002400 */
[----:B------:R-:W-:Y:S01]  /*14f40*/  ISETP.GE.AND P1, PT, R42, R135, PT ;  /* 0x000000872a00720c */ /* 0x000fe20003f26270 */
[----:B------:R-:W-:Y:S02]  /*14f50*/  VIADD R40, R36, 0x38 ;  /* 0x0000003824287836 */ /* 0x000fe40000000000 */
[C---:B--2---:R-:W-:Y:S01]  /*14f60*/  FFMA.FTZ R11, R0.reuse, R38, R11 ;  /* 0x00000026000b7223 */ /* 0x044fe2000001000b */
[----:B------:R-:W-:Y:S01]  /*14f70*/  FMUL.FTZ R81, R81, R52 ;  /* 0x0000003451517220 */ /* 0x000fe20000410000 */
[C---:B------:R-:W-:Y:S01]  /*14f80*/  FFMA.FTZ R21, R0.reuse, R38, R21 ;  /* 0x0000002600157223 */ /* 0x040fe20000010015 */
[----:B------:R-:W-:Y:S01]  /*14f90*/  FMUL.FTZ R83, R83, R52 ;  /* 0x0000003453537220 */ /* 0x000fe20000410000 */
[----:B-1----:R-:W-:Y:S01]  /*14fa0*/  FFMA.FTZ R4, R0, R4, R25 ;  /* 0x0000000400047223 */ /* 0x002fe20000010019 */
[----:B------:R-:W-:Y:S02]  /*14fb0*/  IADD3 R38, R36, 0x31, RZ ;  /* 0x0000003124267810 */ /* 0x000fe40007ffe0ff */
[----:B------:R-:W-:-:S02]  /*14fc0*/  FSEL R178, R91, -INF , !P1 ;  /* 0xff8000005bb27808 */ /* 0x000fc40004800000 */
[----:B------:R-:W-:Y:S01]  /*14fd0*/  FSEL R186, R5, -INF , !P3 ;  /* 0xff80000005ba7808 */ /* 0x000fe20005800000 */
[----:B------:R-:W-:Y:S01]  /*14fe0*/  FMUL.FTZ R82, R82, R52 ;  /* 0x0000003452527220 */ /* 0x000fe20000410000 */
[C---:B------:R-:W-:Y:S02]  /*14ff0*/  ISETP.GE.AND P1, PT, R40.reuse, R3, PT ;  /* 0x000000032800720c */ /* 0x040fe40003f26270 */
[----:B------:R-:W-:Y:S02]  /*15000*/  ISETP.GE.AND P3, PT, R40, R135, PT ;  /* 0x000000872800720c */ /* 0x000fe40003f66270 */
[----:B------:R-:W-:Y:S02]  /*15010*/  I2FP.F32.S32 R40, R40 ;  /* 0x0000002800287245 */ /* 0x000fe40000201400 */
[----:B------:R-:W-:Y:S02]  /*15020*/  FSEL R172, R51, -INF , !P2 ;  /* 0xff80000033ac7808 */ /* 0x000fe40005000000 */
[----:B------:R-:W-:Y:S01]  /*15030*/  FSEL R232, R11, -INF , !P0 ;  /* 0xff8000000be87808 */ /* 0x000fe20004000000 */
[----:B------:R-:W1:Y:S01]  /*15040*/  MUFU.TANH R81, R81 ;  /* 0x0000005100517308 */ /* 0x000e620000002400 */
[----:B------:R-:W-:Y:S01]  /*15050*/  ISETP.GE.AND P2, PT, R38, R3, PT ;  /* 0x000000032600720c */ /* 0x000fe20003f46270 */
[----:B---3--:R-:W-:Y:S01]  /*15060*/  FFMA.FTZ R89, R0, R15, R89 ;  /* 0x0000000f00597223 */ /* 0x008fe20000010059 */
[----:B------:R-:W-:-:S02]  /*15070*/  ISETP.GE.AND P0, PT, R38, R135, PT ;  /* 0x000000872600720c */ /* 0x000fc40003f06270 */
[----:B------:R-:W-:Y:S02]  /*15080*/  FSEL R4, R4, -INF , !P4 ;  /* 0xff80000004047808 */ /* 0x000fe40006000000 */
[----:B------:R-:W-:Y:S01]  /*15090*/  I2FP.F32.S32 R38, R38 ;  /* 0x0000002600267245 */ /* 0x000fe20000201400 */
[----:B------:R-:W-:Y:S01]  /*150a0*/  MUFU.TANH R39, R39 ;  /* 0x0000002700277308 */ /* 0x000fe20000002400 */
[----:B------:R-:W-:Y:S01]  /*150b0*/  ISETP.GE.AND P4, PT, R42, R3, PT ;  /* 0x000000032a00720c */ /* 0x000fe20003f86270 */
[C---:B------:R-:W-:Y:S01]  /*150c0*/  FFMA.FTZ R7, R0.reuse, R40, R7 ;  /* 0x0000002800077223 */ /* 0x040fe20000010007 */
[----:B------:R-:W-:Y:S01]  /*150d0*/  FSEL R228, R21, -INF , !P6 ;  /* 0xff80000015e47808 */ /* 0x000fe20007000000 */
[----:B------:R-:W-:-:S04]  /*150e0*/  FFMA.FTZ R85, R0, R38, R85 ;  /* 0x0000002600557223 */ /* 0x000fc80000010055 */
[----:B------:R-:W2:Y:S01]  /*150f0*/  MUFU.TANH R11, R82 ;  /* 0x00000052000b7308 */ /* 0x000ea20000002400 */
[----:B----4-:R-:W-:Y:S01]  /*15100*/  FFMA.FTZ R87, R0, R38, R87 ;  /* 0x0000002600577223 */ /* 0x010fe20000010057 */
[----:B------:R-:W-:-:S06]  /*15110*/  FSEL R164, R89, -INF , !P4 ;  /* 0xff80000059a47808 */ /* 0x000fcc0006000000 */
[----:B------:R-:W3:Y:S01]  /*15120*/  MUFU.TANH R83, R83 ;  /* 0x0000005300537308 */ /* 0x000ee20000002400 */
[----:B------:R-:W-:Y:S02]  /*15130*/  I2FP.F32.S32 R38, R36 ;  /* 0x0000002400267245 */ /* 0x000fe40000201400 */
[C---:B------:R-:W-:Y:S02]  /*15140*/  ISETP.GE.AND P6, PT, R36.reuse, R3, PT ;  /* 0x000000032400720c */ /* 0x040fe40003fc6270 */
[C---:B------:R-:W-:Y:S01]  /*15150*/  ISETP.GE.AND P4, PT, R36.reuse, R135, PT ;  /* 0x000000872400720c */ /* 0x040fe20003f86270 */
[----:B------:R-:W-:Y:S01]  /*15160*/  VIADD R36, R36, 0x39 ;  /* 0x0000003924247836 */ /* 0x000fe20000000000 */
[----:B------:R-:W-:Y:S02]  /*15170*/  FSEL R182, R7, -INF , !P1 ;  /* 0xff80000007b67808 */ /* 0x000fe40004800000 */
[----:B------:R-:W-:Y:S02]  /*15180*/  ISETP.GE.AND P1, PT, R134, 0x2, PT ;  /* 0x000000028600780c */ /* 0x000fe40003f26270 */
[----:B------:R-:W-:-:S02]  /*15190*/  I2FP.F32.S32 R166, R36 ;  /* 0x0000002400a67245 */ /* 0x000fc40000201400 */
[----:B------:R-:W-:Y:S02]  /*151a0*/  FSEL R180, R9, -INF , !P5 ;  /* 0xff80000009b47808 */ /* 0x000fe40006800000 */
[----:B------:R-:W-:Y:S01]  /*151b0*/  FSEL R184, R85, -INF , !P2 ;  /* 0xff80000055b87808 */ /* 0x000fe20005000000 */
[----:B-1----:R-:W-:Y:S01]  /*151c0*/  FFMA.FTZ R173, R0, R166, R81 ;  /* 0x000000a600ad7223 */ /* 0x002fe20000010051 */
[----:B------:R-:W-:Y:S01]  /*151d0*/  ISETP.GE.AND P5, PT, R36, R3, PT ;  /* 0x000000032400720c */ /* 0x000fe20003fa6270 */
[----:B--2---:R-:W-:Y:S01]  /*151e0*/  FFMA.FTZ R174, R0, R40, R11 ;  /* 0x0000002800ae7223 */ /* 0x004fe2000001000b */
[----:B------:R-:W-:Y:S01]  /*151f0*/  ISETP.GE.AND P2, PT, R36, R135, PT ;  /* 0x000000872400720c */ /* 0x000fe20003f46270 */
[CC--:B------:R-:W-:Y:S01]  /*15200*/  FFMA.FTZ R37, R0.reuse, R38.reuse, R37 ;  /* 0x0000002600257223 */ /* 0x0c0fe20000010025 */
[C---:B------:R-:W-:Y:S01]  /*15210*/  FFMA.FTZ R36, R0.reuse, R38, R39 ;  /* 0x0000002600247223 */ /* 0x040fe20000010027 */
[----:B---3--:R-:W-:Y:S01]  /*15220*/  FFMA.FTZ R166, R0, R166, R83 ;  /* 0x000000a600a67223 */ /* 0x008fe20000010053 */
[----:B------:R-:W-:Y:S01]  /*15230*/  FSEL R176, R87, -INF , !P0 ;  /* 0xff80000057b07808 */ /* 0x000fe20004000000 */
[----:B------:R-:W-:Y:S01]  /*15240*/  BSSY B1, `(.L_x_3268) ;  /* 0x00000b7000017945 */ /* 0x000fe20003800000 */
[----:B------:R-:W-:Y:S01]  /*15250*/  ISETP.NE.U32.AND P0, PT, R222, RZ, PT ;  /* 0x000000ffde00720c */ /* 0x000fe20003f05070 */
[C---:B------:R-:W-:Y:S01]  /*15260*/  VIADD R198, R202.reuse, 0x800 ;  /* 0x00000800cac67836 */ /* 0x040fe20000000000 */
[C---:B------:R-:W-:Y:S01]  /*15270*/  IADD3 R196, R202.reuse, 0x1800, RZ ;  /* 0x00001800cac47810 */ /* 0x040fe20007ffe0ff */
[C---:B------:R-:W-:Y:S01]  /*15280*/  VIADD R197, R202.reuse, 0x1000 ;  /* 0x00001000cac57836 */ /* 0x040fe20000000000 */
[----:B------:R-:W-:Y:S01]  /*15290*/  ISETP.NE.AND.EX P0, PT, R223, RZ, PT, P0 ;  /* 0x000000ffdf00720c */ /* 0x000fe20003f05300 */
[C---:B------:R-:W-:Y:S01]  /*152a0*/  VIADD R194, R202.reuse, 0x2000 ;  /* 0x00002000cac27836 */ /* 0x040fe20000000000 */
[C---:B------:R-:W-:Y:S01]  /*152b0*/  IADD3 R190, R202.reuse, 0x4000, RZ ;  /* 0x00004000cabe7810 */ /* 0x040fe20007ffe0ff */
        /* <DEDUP_REMOVED lines=75> */
.L_x_3271:
[----:B------:R-:W2:Y:S02]  /*15770*/  LD.E R7, desc[UR6][R12.64+0x38] ;  /* 0x000038060c077980 */ /* 0x000ea4000c101900 */
[----:B--2---:R-:W-:-:S04]  /*15780*/  LEA R7, -R7, RZ, 0x6 ;  /* 0x000000ff07077211 */ /* 0x004fc800078e31ff */
[----:B------:R-:W-:Y:S02]  /*15790*/  SHF.R.S32.HI R14, RZ, 0x1f, R7 ;  /* 0x0000001fff0e7819 */ /* 0x000fe40000011407 */
.L_x_3272:
[----:B------:R-:W-:Y:S05]  /*157a0*/  BSYNC B0 ;  /* 0x0000000000007941 */ /* 0x000fea0003800000 */
.L_x_3270:
        /* <DEDUP_REMOVED lines=8> */
[----:B------:R-:W-:Y:S01]  /*15830*/  @P5 IMAD.MOV.U32 R15, RZ, RZ, R47 ;  /* 0x000000ffff0f5224 */ /* 0x000fe200078e002f */
        /* <DEDUP_REMOVED lines=18> */
[----:B------:R-:W-:Y:S02]  /*15960*/  @P4 LEA.HI.X R49, R7, R215, R14, 0x1, P2 ;  /* 0x000000d707314211 */ /* 0x000fe400010f0c0e */
[CC--:B------:R-:W-:Y:S01]  /*15970*/  @P6 LEA R60, P2, R5.reuse, R214.reuse, 0x1 ;  /* 0x000000d6053c6211 */ /* 0x0c0fe200078408ff */
        /* <DEDUP_REMOVED lines=67> */
.L_x_3269:
[----:B------:R-:W-:Y:S05]  /*15db0*/  BSYNC B1 ;  /* 0x0000000000017941 */ /* 0x000fea0003800000 */
.L_x_3268:
        /* <DEDUP_REMOVED lines=27> */
[----:B--2---:R-:W-:Y:S02]  /*15f70*/  FMNMX.FTZ R12, R182, R7, !PT ;  /* 0x00000007b60c7209 */ /* 0x004fe40007810000 */
        /* <DEDUP_REMOVED lines=25> */
[----:B------:R-:W1:Y:S01]  /*16110*/  LDSM.16.MT88.4 R12, [R208+0xc800] ;  /* 0x00c80000d00c783b */ /* 0x000e620000004200 */
        /* <DEDUP_REMOVED lines=21> */
[-CC-:B------:R-:W-:Y:S01]  /*16270*/  FFMA.FTZ R149, R20, R170.reuse, -R175.reuse ;  /* 0x000000aa14957223 */ /* 0x180fe200000108af */
[----:B------:R-:W2:Y:S01]  /*16280*/  LDSM.16.MT88.4 R8, [R209+0xe800] ;  /* 0x00e80000d108783b */ /* 0x000ea20000004200 */
[-CC-:B------:R-:W-:Y:S01]  /*16290*/  FFMA.FTZ R150, R18, R170.reuse, -R175.reuse ;  /* 0x000000aa12967223 */ /* 0x180fe200000108af */
[-C--:B------:R-:W-:Y:S01]  /*162a0*/  FFMA.FTZ R137, R16, R170.reuse, -R175 ;  /* 0x000000aa10897223 */ /* 0x080fe200000108af */
[-CC-:B------:R-:W-:Y:S01]  /*162b0*/  FFMA.FTZ R139, R6, R170.reuse, -R167.reuse ;  /* 0x000000aa068b7223 */ /* 0x180fe200000108a7 */
[----:B------:R-:W3:Y:S01]  /*162c0*/  MUFU.EX2 R157, R157 ;  /* 0x0000009d009d7308 */ /* 0x000ee20000000800 */
[-C--:B------:R-:W-:Y:S01]  /*162d0*/  FFMA.FTZ R138, R4, R170.reuse, -R167 ;  /* 0x000000aa048a7223 */ /* 0x080fe200000108a7 */
[----:B------:R-:W5:Y:S01]  /*162e0*/  LDSM.16.MT88.4 R20, [R207+0xe800] ;  /* 0x00e80000cf14783b */ /* 0x000f620000004200 */
[-CC-:B------:R-:W-:Y:S01]  /*162f0*/  FFMA.FTZ R161, R234, R170.reuse, -R175.reuse ;  /* 0x000000aaeaa17223 */ /* 0x180fe200000108af */
[-CC-:B------:R-:W-:Y:S01]  /*16300*/  FFMA.FTZ R162, R162, R170.reuse, -R175.reuse ;  /* 0x000000aaa2a27223 */ /* 0x180fe200000108af */
[-CC-:B------:R-:W-:Y:S01]  /*16310*/  FFMA.FTZ R163, R232, R170.reuse, -R175.reuse ;  /* 0x000000aae8a37223 */ /* 0x180fe200000108af */
[----:B------:R-:W5:Y:S01]  /*16320*/  LDSM.16.MT88.4 R16, [R206+0xe800] ;  /* 0x00e80000ce10783b */ /* 0x000f620000004200 */
[-C--:B------:R-:W-:Y:S01]  /*16330*/  FFMA.FTZ R164, R164, R170.reuse, -R175 ;  /* 0x000000aaa4a47223 */ /* 0x080fe200000108af */
[----:B------:R-:W-:Y:S01]  /*16340*/  MUFU.EX2 R156, R156 ;  /* 0x0000009c009c7308 */ /* 0x000fe20000000800 */
[-CC-:B------:R-:W-:Y:S01]  /*16350*/  FFMA.FTZ R165, R230, R170.reuse, -R167.reuse ;  /* 0x000000aae6a57223 */ /* 0x180fe200000108a7 */
[----:B------:R-:W-:Y:S01]  /*16360*/  LDSM.16.MT88.4 R32, [R207+0xc800] ;  /* 0x00c80000cf20783b */ /* 0x000fe20000004200 */
[-CC-:B------:R-:W-:Y:S01]  /*16370*/  FFMA.FTZ R172, R172, R170.reuse, -R167.reuse ;  /* 0x000000aaacac7223 */ /* 0x180fe200000108a7 */
[-CC-:B------:R-:W-:Y:S01]  /*16380*/  FFMA.FTZ R171, R228, R170.reuse, -R167.reuse ;  /* 0x000000aae4ab7223 */ /* 0x180fe200000108a7 */
[-C--:B------:R-:W-:Y:S01]  /*16390*/  FFMA.FTZ R178, R178, R170.reuse, -R167 ;  /* 0x000000aab2b27223 */ /* 0x080fe200000108a7 */
[----:B------:R-:W-:Y:S01]  /*163a0*/  LDSM.16.MT88.4 R28, [R206+0xc800] ;  /* 0x00c80000ce1c783b */ /* 0x000fe20000004200 */
[--C-:B------:R-:W-:Y:S01]  /*163b0*/  FFMA.FTZ R228, R173, R170, -R175.reuse ;  /* 0x000000aaade47223 */ /* 0x100fe200000108af */
[----:B------:R-:W4:Y:S01]  /*163c0*/  MUFU.EX2 R153, R153 ;  /* 0x0000009900997308 */ /* 0x000f220000000800 */
[----:B---3--:R-:W-:Y:S01]  /*163d0*/  F2FP.BF16.F32.PACK_AB R96, R157, R158 ;  /* 0x0000009e9d60723e */ /* 0x008fe200000010ff */
        /* <DEDUP_REMOVED lines=65> */
[----:B------:R-:W-:Y:S03]  /*167f0*/  HMMA.16816.F32.BF16 R112, R96, R108, RZ ;  /* 0x0000006c6070723c */ /* 0x000fe600000418ff */
[----:B------:R-:W-:Y:S03]  /*16800*/  MUFU.EX2 R171, R171 ;  /* 0x000000ab00ab7308 */ /* 0x000fe60000000800 */
[C---:B-----5:R-:W-:Y:S05]  /*16810*/  HMMA.16816.F32.BF16 R52, R4.reuse, R20, R52 ;  /* 0x000000140434723c */ /* 0x060fea0000041834 */
        /* <DEDUP_REMOVED lines=216> */
.L_x_3275:
[----:B--2---:R-:W-:Y:S02]  /*175a0*/  R2UR UR4, R138 ;  /* 0x000000008a0472ca */ /* 0x004fe400000e0000 */
[----:B------:R-:W-:-:S13]  /*175b0*/  R2UR UR5, R139 ;  /* 0x000000008b0572ca */ /* 0x000fda00000e0000 */
[----:B-1----:R-:W2:Y:S02]  /*175c0*/  LD.E R5, desc[UR4][R230.64+0x40] ;  /* 0x00004004e6057980 */ /* 0x002ea4000c101900 */
[----:B--2---:R-:W-:-:S05]  /*175d0*/  IMAD.U32 R5, R5, -0x40, RZ ;  /* 0xffffffc005057824 */ /* 0x004fca00078e00ff */
[----:B------:R-:W-:Y:S02]  /*175e0*/  SHF.R.S32.HI R4, RZ, 0x1f, R5 ;  /* 0x0000001fff047819 */ /* 0x000fe40000011405 */
.L_x_3276:
[----:B------:R-:W-:Y:S05]  /*175f0*/  BSYNC B0 ;  /* 0x0000000000007941 */ /* 0x000fea0003800000 */
.L_x_3274:
        /* <DEDUP_REMOVED lines=120> */
[----:B------:R-:W3:Y:S04]  /*17d80*/  LDSM.16.M88.4 R32, [R204+0x6000] ;  /* 0x00600000cc20783b */ /* 0x000ee80000000200 */
[----:B------:R-:W2:Y:S04]  /*17d90*/  LDSM.16.M88.4 R24, [R204+0x6800] ;  /* 0x00680000cc18783b */ /* 0x000ea80000000200 */
[----:B------:R-:W4:Y:S04]  /*17da0*/  LDSM.16.M88.4 R164, [R204+0x7000] ;  /* 0x00700000cca4783b */ /* 0x000f280000000200 */
[----:B-1----:R-:W1:Y:S04]  /*17db0*/  LDSM.16.M88.4 R20, [R204+0x7800] ;  /* 0x00780000cc14783b */ /* 0x002e680000000200 */
[----:B------:R-:W-:Y:S04]  /*17dc0*/  LDSM.16.M88.4 R140, [R203] ;  /* 0x00000000cb8c783b */ /* 0x000fe80000000200 */
[----:B------:R-:W5:Y:S04]  /*17dd0*/  LDSM.16.M88.4 R4, [R202] ;  /* 0x00000000ca04783b */ /* 0x000f680000000200 */
[----:B------:R-:W5:Y:S04]  /*17de0*/  LDSM.16.M88.4 R176, [R198] ;  /* 0x00000000c6b0783b */ /* 0x000f680000000200 */
[----:B------:R-:W5:Y:S01]  /*17df0*/  LD.E R137, desc[UR4][R230.64+0x18c] ;  /* 0x00018c04e6897980 */ /* 0x000f62000c101900 */
[----:B------:R-:W-:Y:S01]  /*17e00*/  IMAD R2, R225, 0x40, R2 ;  /* 0x00000040e1027824 */ /* 0x000fe200078e0202 */
[----:B------:R-:W-:Y:S01]  /*17e10*/  ISETP.GE.AND P3, PT, R134, 0x3, PT ;  /* 0x000000038600780c */ /* 0x000fe20003f66270 */
[----:B------:R-:W-:Y:S01]  /*17e20*/  BSSY B1, `(.L_x_3277) ;  /* 0x0000222000017945 */ /* 0x000fe20003800000 */
[----:B------:R-:W5:Y:S04]  /*17e30*/  LDSM.16.M88.4 R152, [R197] ;  /* 0x00000000c598783b */ /* 0x000f680000000200 */
[----:B------:R-:W5:Y:S01]  /*17e40*/  LDSM.16.M88.4 R148, [R196] ;  /* 0x00000000c494783b */ /* 0x000f620000000200 */
[C---:B---3--:R-:W-:Y:S03]  /*17e50*/  HMMA.16816.F32.BF16 R12, R156.reuse, R32, RZ ;  /* 0x000000209c0c723c */ /* 0x048fe600000418ff */
[----:B------:R-:W-:Y:S04]  /*17e60*/  LDSM.16.M88.4 R8, [R201] ;  /* 0x00000000c908783b */ /* 0x000fe80000000200 */
[----:B------:R-:W3:Y:S01]  /*17e70*/  LDSM.16.M88.4 R16, [R199+0x6000] ;  /* 0x00600000c710783b */ /* 0x000ee20000000200 */
[C---:B------:R-:W-:Y:S03]  /*17e80*/  HMMA.16816.F32.BF16 R32, R156.reuse, R34, RZ ;  /* 0x000000229c20723c */ /* 0x040fe600000418ff */
[----:B------:R-:W3:Y:S03]  /*17e90*/  LDSM.16.M88.4 R144, [R199+0x6800] ;  /* 0x00680000c790783b */ /* 0x000ee60000000200 */
[C---:B--2---:R-:W-:Y:S01]  /*17ea0*/  HMMA.16816.F32.BF16 R28, R156.reuse, R24, RZ ;  /* 0x000000189c1c723c */ /* 0x044fe200000418ff */
[----:B------:R-:W2:Y:S04]  /*17eb0*/  LDSM.16.M88.4 R180, [R199+0x7000] ;  /* 0x00700000c7b4783b */ /* 0x000ea80000000200 */
[----:B------:R-:W2:Y:S01]  /*17ec0*/  LDSM.16.M88.4 R172, [R199+0x7800] ;  /* 0x00780000c7ac783b */ /* 0x000ea20000000200 */
[C---:B------:R-:W-:Y:S03]  /*17ed0*/  HMMA.16816.F32.BF16 R24, R156.reuse, R26, RZ ;  /* 0x0000001a9c18723c */ /* 0x040fe600000418ff */
[----:B------:R-:W-:Y:S03]  /*17ee0*/  LDSM.16.M88.4 R184, [R195+0x2000] ;  /* 0x00200000c3b8783b */ /* 0x000fe60000000200 */
[C---:B----4-:R-:W-:Y:S01]  /*17ef0*/  HMMA.16816.F32.BF16 R168, R156.reuse, R164, RZ ;  /* 0x000000a49ca8723c */ /* 0x050fe200000418ff */
[----:B------:R-:W0:Y:S05]  /*17f00*/  LDGDEPBAR ;  /* 0x00000000000079af */ /* 0x000e2a0000000000 */
[C---:B------:R-:W-:Y:S06]  /*17f10*/  HMMA.16816.F32.BF16 R164, R156.reuse, R166, RZ ;  /* 0x000000a69ca4723c */ /* 0x040fec00000418ff */
[C---:B-1----:R-:W-:Y:S06]  /*17f20*/  HMMA.16816.F32.BF16 R160, R156.reuse, R20, RZ ;  /* 0x000000149ca0723c */ /* 0x042fec00000418ff */
[----:B------:R-:W-:Y:S01]  /*17f30*/  HMMA.16816.F32.BF16 R156, R156, R22, RZ ;  /* 0x000000169c9c723c */ /* 0x000fe200000418ff */
[----:B------:R-:W-:Y:S05]  /*17f40*/  LDSM.16.M88.4 R20, [R200] ;  /* 0x00000000c814783b */ /* 0x000fea0000000200 */
[C---:B-----5:R-:W-:Y:S06]  /*17f50*/  HMMA.16816.F32.BF16 R12, R140.reuse, R4, R12 ;  /* 0x000000048c0c723c */ /* 0x060fec000004180c */
[C---:B------:R-:W-:Y:S01]  /*17f60*/  HMMA.16816.F32.BF16 R32, R140.reuse, R6, R32 ;  /* 0x000000068c20723c */ /* 0x040fe20000041820 */
[----:B------:R-:W1:Y:S05]  /*17f70*/  LDSM.16.M88.4 R4, [R195] ;  /* 0x00000000c304783b */ /* 0x000e6a0000000200 */
[C---:B------:R-:W-:Y:S06]  /*17f80*/  HMMA.16816.F32.BF16 R28, R140.reuse, R176, R28 ;  /* 0x000000b08c1c723c */ /* 0x040fec000004181c */
[C---:B------:R-:W-:Y:S01]  /*17f90*/  HMMA.16816.F32.BF16 R24, R140.reuse, R178, R24 ;  /* 0x000000b28c18723c */ /* 0x040fe20000041818 */
[----:B------:R-:W4:Y:S05]  /*17fa0*/  LDSM.16.M88.4 R176, [R195+0x800] ;  /* 0x00080000c3b0783b */ /* 0x000f2a0000000200 */
[C---:B------:R-:W-:Y:S06]  /*17fb0*/  HMMA.16816.F32.BF16 R168, R140.reuse, R152, R168 ;  /* 0x000000988ca8723c */ /* 0x040fec00000418a8 */
[C---:B------:R-:W-:Y:S01]  /*17fc0*/  HMMA.16816.F32.BF16 R164, R140.reuse, R154, R164 ;  /* 0x0000009a8ca4723c */ /* 0x040fe200000418a4 */
[----:B------:R-:W5:Y:S05]  /*17fd0*/  LDSM.16.M88.4 R152, [R195+0x1000] ;  /* 0x00100000c398783b */ /* 0x000f6a0000000200 */
        /* <DEDUP_REMOVED lines=9> */
[----:B------:R-:W3:Y:S05]  /*18070*/  LDSM.16.M88.4 R144, [R204+0x8800] ;  /* 0x00880000cc90783b */ /* 0x000eea0000000200 */
[C---:B--2---:R-:W-:Y:S06]  /*18080*/  HMMA.16816.F32.BF16 R168, R8.reuse, R180, R168 ;  /* 0x000000b408a8723c */ /* 0x044fec00000418a8 */
[C---:B------:R-:W-:Y:S01]  /*18090*/  HMMA.16816.F32.BF16 R164, R8.reuse, R182, R164 ;  /* 0x000000b608a4723c */ /* 0x040fe200000418a4 */
[----:B------:R-:W-:Y:S05]  /*180a0*/  LDSM.16.M88.4 R180, [R201+0x2000] ;  /* 0x00200000c9b4783b */ /* 0x000fea0000000200 */
[C---:B------:R-:W-:Y:S06]  /*180b0*/  HMMA.16816.F32.BF16 R160, R8.reuse, R172, R160 ;  /* 0x000000ac08a0723c */ /* 0x040fec00000418a0 */
[----:B------:R-:W-:Y:S01]  /*180c0*/  HMMA.16816.F32.BF16 R156, R8, R174, R156 ;  /* 0x000000ae089c723c */ /* 0x000fe2000004189c */
[----:B------:R-:W-:Y:S04]  /*180d0*/  LDSM.16.M88.4 R8, [R203+0x2000] ;  /* 0x00200000cb08783b */ /* 0x000fe80000000200 */
[----:B------:R-:W-:Y:S01]  /*180e0*/  LDSM.16.M88.4 R172, [R194] ;  /* 0x00000000c2ac783b */ /* 0x000fe20000000200 */
[C---:B-1----:R-:W-:Y:S06]  /*180f0*/  HMMA.16816.F32.BF16 R12, R20.reuse, R4, R12 ;  /* 0x00000004140c723c */ /* 0x042fec000004180c */
[C---:B------:R-:W-:Y:S01]  /*18100*/  HMMA.16816.F32.BF16 R32, R20.reuse, R6, R32 ;  /* 0x000000061420723c */ /* 0x040fe20000041820 */
[----:B------:R-:W1:Y:S05]  /*18110*/  LDSM.16.M88.4 R4, [R204+0x9000] ;  /* 0x00900000cc04783b */ /* 0x000e6a0000000200 */
[C---:B----4-:R-:W-:Y:S06]  /*18120*/  HMMA.16816.F32.BF16 R28, R20.reuse, R176, R28 ;  /* 0x000000b0141c723c */ /* 0x050fec000004181c */
[C---:B------:R-:W-:Y:S01]  /*18130*/  HMMA.16816.F32.BF16 R24, R20.reuse, R178, R24 ;  /* 0x000000b21418723c */ /* 0x040fe20000041818 */
[----:B------:R-:W2:Y:S05]  /*18140*/  LDSM.16.M88.4 R176, [R204+0x9800] ;  /* 0x00980000ccb0783b */ /* 0x000eaa0000000200 */
[C---:B-----5:R-:W-:Y:S06]  /*18150*/  HMMA.16816.F32.BF16 R168, R20.reuse, R152, R168 ;  /* 0x0000009814a8723c */ /* 0x060fec00000418a8 */
[C---:B------:R-:W-:Y:S01]  /*18160*/  HMMA.16816.F32.BF16 R164, R20.reuse, R154, R164 ;  /* 0x0000009a14a4723c */ /* 0x040fe200000418a4 */
[----:B------:R-:W-:Y:S05]  /*18170*/  LDSM.16.M88.4 R152, [R200+0x2000] ;  /* 0x00200000c898783b */ /* 0x000fea0000000200 */
[C---:B------:R-:W-:Y:S06]  /*18180*/  HMMA.16816.F32.BF16 R160, R20.reuse, R140, R160 ;  /* 0x0000008c14a0723c */ /* 0x040fec00000418a0 */
[----:B------:R-:W-:Y:S01]  /*18190*/  HMMA.16816.F32.BF16 R156, R20, R142, R156 ;  /* 0x0000008e149c723c */ /* 0x000fe2000004189c */
[----:B------:R-:W4:Y:S04]  /*181a0*/  LDSM.16.M88.4 R20, [R193] ;  /* 0x00000000c114783b */ /* 0x000f280000000200 */
[----:B------:R-:W5:Y:S01]  /*181b0*/  LDSM.16.M88.4 R140, [R199+0x8000] ;  /* 0x00800000c78c783b */ /* 0x000f620000000200 */
[C---:B---3--:R-:W-:Y:S06]  /*181c0*/  HMMA.16816.F32.BF16 R12, R148.reuse, R16, R12 ;  /* 0x00000010940c723c */ /* 0x048fec000004180c */
[C---:B------:R-:W-:Y:S01]  /*181d0*/  HMMA.16816.F32.BF16 R32, R148.reuse, R18, R32 ;  /* 0x000000129420723c */ /* 0x040fe20000041820 */
[----:B------:R-:W-:Y:S05]  /*181e0*/  LDSM.16.M88.4 R16, [R192] ;  /* 0x00000000c010783b */ /* 0x000fea0000000200 */
[C---:B------:R-:W-:Y:S06]  /*181f0*/  HMMA.16816.F32.BF16 R28, R148.reuse, R144, R28 ;  /* 0x00000090941c723c */ /* 0x040fec000004181c */
[C---:B------:R-:W-:Y:S01]  /*18200*/  HMMA.16816.F32.BF16 R24, R148.reuse, R146, R24 ;  /* 0x000000929418723c */ /* 0x040fe20000041818 */
[----:B------:R-:W3:Y:S05]  /*18210*/  LDSM.16.M88.4 R144, [R191] ;  /* 0x00000000bf90783b */ /* 0x000eea0000000200 */
[C---:B-1----:R-:W-:Y:S06]  /*18220*/  HMMA.16816.F32.BF16 R168, R148.reuse, R4, R168 ;  /* 0x0000000494a8723c */ /* 0x042fec00000418a8 */
[----:B------:R-:W-:Y:S01]  /*18230*/  HMMA.16816.F32.BF16 R164, R148, R6, R164 ;  /* 0x0000000694a4723c */ /* 0x000fe200000418a4 */
[----:B------:R-:W1:Y:S05]  /*18240*/  LDSM.16.M88.4 R4, [R199+0x8800] ;  /* 0x00880000c704783b */ /* 0x000e6a0000000200 */
[----:B------:R-:W-:Y:S06]  /*18250*/  HMMA.16816.F32.BF16 R12, R8, R172, R12 ;  /* 0x000000ac080c723c */ /* 0x000fec000004180c */
[C---:B--2---:R-:W-:Y:S06]  /*18260*/  HMMA.16816.F32.BF16 R160, R148.reuse, R176, R160 ;  /* 0x000000b094a0723c */ /* 0x044fec00000418a0 */
[----:B------:R-:W-:Y:S01]  /*18270*/  HMMA.16816.F32.BF16 R156, R148, R178, R156 ;  /* 0x000000b2949c723c */ /* 0x000fe2000004189c */
[----:B------:R-:W-:Y:S04]  /*18280*/  LDSM.16.M88.4 R176, [R199+0x9000] ;  /* 0x00900000c7b0783b */ /* 0x000fe80000000200 */
[----:B------:R-:W-:Y:S01]  /*18290*/  LDSM.16.M88.4 R148, [R195+0x2800] ;  /* 0x00280000c394783b */ /* 0x000fe20000000200 */
[C---:B------:R-:W-:Y:S03]  /*182a0*/  HMMA.16816.F32.BF16 R32, R8.reuse, R174, R32 ;  /* 0x000000ae0820723c */ /* 0x040fe60000041820 */
[----:B------:R-:W2:Y:S03]  /*182b0*/  LDSM.16.M88.4 R172, [R199+0x9800] ;  /* 0x00980000c7ac783b */ /* 0x000ea60000000200 */
[C---:B----4-:R-:W-:Y:S06]  /*182c0*/  HMMA.16816.F32.BF16 R28, R8.reuse, R20, R28 ;  /* 0x00000014081c723c */ /* 0x050fec000004181c */
[----:B------:R-:W-:Y:S01]  /*182d0*/  HMMA.16816.F32.BF16 R24, R8, R22, R24 ;  /* 0x000000160818723c */ /* 0x000fe20000041818 */
[----:B------:R-:W-:Y:S05]  /*182e0*/  LDSM.16.M88.4 R20, [R205+0x4000] ;  /* 0x00400000cd14783b */ /* 0x000fea0000000200 */
[----:B-----5:R-:W-:Y:S06]  /*182f0*/  HMMA.16816.F32.BF16 R12, R180, R140, R12 ;  /* 0x0000008cb40c723c */ /* 0x020fec000004180c */
[C---:B---3--:R-:W-:Y:S06]  /*18300*/  HMMA.16816.F32.BF16 R160, R8.reuse, R144, R160 ;  /* 0x0000009008a0723c */ /* 0x048fec00000418a0 */
[----:B------:R-:W-:Y:S01]  /*18310*/  HMMA.16816.F32.BF16 R156, R8, R146, R156 ;  /* 0x00000092089c723c */ /* 0x000fe2000004189c */
[----:B------:R-:W-:Y:S05]  /*18320*/  LDSM.16.M88.4 R144, [R195+0x3000] ;  /* 0x00300000c390783b */ /* 0x000fea0000000200 */
[----:B------:R-:W-:Y:S01]  /*18330*/  HMMA.16816.F32.BF16 R32, R180, R142, R32 ;  /* 0x0000008eb420723c */ /* 0x000fe20000041820 */
[----:B------:R-:W-:Y:S05]  /*18340*/  LDSM.16.M88.4 R140, [R195+0x3800] ;  /* 0x00380000c38c783b */ /* 0x000fea0000000200 */
[C---:B------:R-:W-:Y:S06]  /*18350*/  HMMA.16816.F32.BF16 R168, R8.reuse, R16, R168 ;  /* 0x0000001008a8723c */ /* 0x040fec00000418a8 */
[----:B------:R-:W-:Y:S01]  /*18360*/  HMMA.16816.F32.BF16 R164, R8, R18, R164 ;  /* 0x0000001208a4723c */ /* 0x000fe200000418a4 */
[----:B------:R-:W3:Y:S04]  /*18370*/  LDSM.16.M88.4 R16, [R204+0xa000] ;  /* 0x00a00000cc10783b */ /* 0x000ee80000000200 */
[----:B------:R-:W-:Y:S01]  /*18380*/  LDSM.16.M88.4 R8, [R203+0x4000] ;  /* 0x00400000cb08783b */ /* 0x000fe20000000200 */
[C---:B-1----:R-:W-:Y:S06]  /*18390*/  HMMA.16816.F32.BF16 R28, R180.reuse, R4, R28 ;  /* 0x00000004b41c723c */ /* 0x042fec000004181c */
[----:B------:R-:W-:Y:S01]  /*183a0*/  HMMA.16816.F32.BF16 R24, R180, R6, R24 ;  /* 0x00000006b418723c */ /* 0x000fe20000041818 */
[----:B------:R-:W-:Y:S05]  /*183b0*/  LDSM.16.M88.4 R4, [R190] ;  /* 0x00000000be04783b */ /* 0x000fea0000000200 */
[----:B------:R-:W-:Y:S06]  /*183c0*/  HMMA.16816.F32.BF16 R12, R152, R184, R12 ;  /* 0x000000b8980c723c */ /* 0x000fec000004180c */
[C---:B--2---:R-:W-:Y:S06]  /*183d0*/  HMMA.16816.F32.BF16 R160, R180.reuse, R172, R160 ;  /* 0x000000acb4a0723c */ /* 0x044fec00000418a0 */
[----:B------:R-:W-:Y:S01]  /*183e0*/  HMMA.16816.F32.BF16 R156, R180, R174, R156 ;  /* 0x000000aeb49c723c */ /* 0x000fe2000004189c */
[----:B------:R-:W1:Y:S05]  /*183f0*/  LDSM.16.M88.4 R172, [R204+0xa800] ;  /* 0x00a80000ccac783b */ /* 0x000e6a0000000200 */
[----:B------:R-:W-:Y:S06]  /*18400*/  HMMA.16816.F32.BF16 R32, R152, R186, R32 ;  /* 0x000000ba9820723c */ /* 0x000fec0000041820 */
[C---:B------:R-:W-:Y:S06]  /*18410*/  HMMA.16816.F32.BF16 R168, R180.reuse, R176, R168 ;  /* 0x000000b0b4a8723c */ /* 0x040fec00000418a8 */
[----:B------:R-:W-:Y:S01]  /*18420*/  HMMA.16816.F32.BF16 R164, R180, R178, R164 ;  /* 0x000000b2b4a4723c */ /* 0x000fe200000418a4 */
[----:B------:R-:W-:Y:S05]  /*18430*/  LDSM.16.M88.4 R176, [R201+0x4000] ;  /* 0x00400000c9b0783b */ /* 0x000fea0000000200 */
[C---:B------:R-:W-:Y:S01]  /*18440*/  HMMA.16816.F32.BF16 R180, R152.reuse, R148, R28 ;  /* 0x0000009498b4723c */ /* 0x040fe2000004181c */
[----:B------:R-:W-:Y:S05]  /*18450*/  LDSM.16.M88.4 R28, [R199+0xa000] ;  /* 0x00a00000c71c783b */ /* 0x000fea0000000200 */
[----:B------:R-:W-:Y:S01]  /*18460*/  HMMA.16816.F32.BF16 R24, R152, R150, R24 ;  /* 0x000000969818723c */ /* 0x000fe20000041818 */
[----:B------:R-:W-:Y:S05]  /*18470*/  LDSM.16.M88.4 R148, [R204+0xb000] ;  /* 0x00b00000cc94783b */ /* 0x000fea0000000200 */
[C---:B---3--:R-:W-:Y:S06]  /*18480*/  HMMA.16816.F32.BF16 R12, R20.reuse, R16, R12 ;  /* 0x00000010140c723c */ /* 0x048fec000004180c */
[C---:B------:R-:W-:Y:S01]  /*18490*/  HMMA.16816.F32.BF16 R32, R20.reuse, R18, R32 ;  /* 0x000000121420723c */ /* 0x040fe20000041820 */
[----:B------:R-:W2:Y:S05]  /*184a0*/  LDSM.16.M88.4 R16, [R189] ;  /* 0x00000000bd10783b */ /* 0x000eaa0000000200 */
[C---:B-1----:R-:W-:Y:S06]  /*184b0*/  HMMA.16816.F32.BF16 R180, R20.reuse, R172, R180 ;  /* 0x000000ac14b4723c */ /* 0x042fec00000418b4 */
[----:B------:R-:W-:Y:S06]  /*184c0*/  HMMA.16816.F32.BF16 R24, R20, R174, R24 ;  /* 0x000000ae1418723c */ /* 0x000fec0000041818 */
[C---:B------:R-:W-:Y:S06]  /*184d0*/  HMMA.16816.F32.BF16 R12, R8.reuse, R4, R12 ;  /* 0x00000004080c723c */ /* 0x040fec000004180c */
[----:B------:R-:W-:Y:S01]  /*184e0*/  HMMA.16816.F32.BF16 R32, R8, R6, R32 ;  /* 0x000000060820723c */ /* 0x000fe20000041820 */
[----:B------:R-:W1:Y:S05]  /*184f0*/  LDSM.16.M88.4 R4, [R199+0xa800] ;  /* 0x00a80000c704783b */ /* 0x000e6a0000000200 */
[C---:B------:R-:W-:Y:S06]  /*18500*/  HMMA.16816.F32.BF16 R168, R152.reuse, R144, R168 ;  /* 0x0000009098a8723c */ /* 0x040fec00000418a8 */
[C---:B------:R-:W-:Y:S01]  /*18510*/  HMMA.16816.F32.BF16 R164, R152.reuse, R146, R164 ;  /* 0x0000009298a4723c */ /* 0x040fe200000418a4 */
[----:B------:R-:W-:Y:S05]  /*18520*/  LDSM.16.M88.4 R144, [R200+0x4000] ;  /* 0x00400000c890783b */ /* 0x000fea0000000200 */
[C---:B------:R-:W-:Y:S06]  /*18530*/  HMMA.16816.F32.BF16 R160, R152.reuse, R140, R160 ;  /* 0x0000008c98a0723c */ /* 0x040fec00000418a0 */
[----:B------:R-:W-:Y:S01]  /*18540*/  HMMA.16816.F32.BF16 R156, R152, R142, R156 ;  /* 0x0000008e989c723c */ /* 0x000fe2000004189c */
[----:B------:R-:W3:Y:S04]  /*18550*/  LDSM.16.M88.4 R140, [R195+0x4000] ;  /* 0x00400000c38c783b */ /* 0x000ee80000000200 */
[----:B------:R-:W4:Y:S01]  /*18560*/  LDSM.16.M88.4 R152, [R204+0xb800] ;  /* 0x00b80000cc98783b */ /* 0x000f220000000200 */
[C---:B--2---:R-:W-:Y:S06]  /*18570*/  HMMA.16816.F32.BF16 R180, R8.reuse, R16, R180 ;  /* 0x0000001008b4723c */ /* 0x044fec00000418b4 */
[----:B------:R-:W-:Y:S01]  /*18580*/  HMMA.16816.F32.BF16 R24, R8, R18, R24 ;  /* 0x000000120818723c */ /* 0x000fe20000041818 */
[----:B------:R-:W2:Y:S05]  /*18590*/  LDSM.16.M88.4 R16, [R188] ;  /* 0x00000000bc10783b */ /* 0x000eaa0000000200 */
[C---:B------:R-:W-:Y:S06]  /*185a0*/  HMMA.16816.F32.BF16 R12, R176.reuse, R28, R12 ;  /* 0x0000001cb00c723c */ /* 0x040fec000004180c */
[C---:B------:R-:W-:Y:S01]  /*185b0*/  HMMA.16816.F32.BF16 R32, R176.reuse, R30, R32 ;  /* 0x0000001eb020723c */ /* 0x040fe20000041820 */
[----:B------:R-:W-:Y:S05]  /*185c0*/  LDSM.16.M88.4 R28, [R195+0x4800] ;  /* 0x00480000c31c783b */ /* 0x000fea0000000200 */
[----:B-1----:R-:W-:Y:S06]  /*185d0*/  HMMA.16816.F32.BF16 R180, R176, R4, R180 ;  /* 0x00000004b0b4723c */ /* 0x002fec00000418b4 */
[C---:B------:R-:W-:Y:S06]  /*185e0*/  HMMA.16816.F32.BF16 R168, R20.reuse, R148, R168 ;  /* 0x0000009414a8723c */ /* 0x040fec00000418a8 */
[----:B------:R-:W-:Y:S01]  /*185f0*/  HMMA.16816.F32.BF16 R164, R20, R150, R164 ;  /* 0x0000009614a4723c */ /* 0x000fe200000418a4 */
[----:B------:R-:W-:Y:S05]  /*18600*/  LDSM.16.M88.4 R148, [R195+0x5000] ;  /* 0x00500000c394783b */ /* 0x000fea0000000200 */
[----:B------:R-:W-:Y:S01]  /*18610*/  HMMA.16816.F32.BF16 R24, R176, R6, R24 ;  /* 0x00000006b018723c */ /* 0x000fe20000041818 */
[----:B------:R-:W1:Y:S05]  /*18620*/  LDSM.16.M88.4 R4, [R136] ;  /* 0x000000008804783b */ /* 0x000e6a0000000200 */
[----:B---3--:R-:W-:Y:S06]  /*18630*/  HMMA.16816.F32.BF16 R12, R144, R140, R12 ;  /* 0x0000008c900c723c */ /* 0x008fec000004180c */
[----:B----4-:R-:W-:Y:S06]  /*18640*/  HMMA.16816.F32.BF16 R160, R20, R152, R160 ;  /* 0x0000009814a0723c */ /* 0x010fec00000418a0 */
[----:B------:R-:W-:Y:S01]  /*18650*/  HMMA.16816.F32.BF16 R32, R144, R142, R32 ;  /* 0x0000008e9020723c */ /* 0x000fe20000041820 */
[----:B------:R-:W3:Y:S05]  /*18660*/  LDSM.16.M88.4 R140, [R199+0xb000] ;  /* 0x00b00000c78c783b */ /* 0x000eea0000000200 */
[C---:B--2---:R-:W-:Y:S06]  /*18670*/  HMMA.16816.F32.BF16 R168, R8.reuse, R16, R168 ;  /* 0x0000001008a8723c */ /* 0x044fec00000418a8 */
[----:B------:R-:W-:Y:S01]  /*18680*/  HMMA.16816.F32.BF16 R164, R8, R18, R164 ;  /* 0x0000001208a4723c */ /* 0x000fe200000418a4 */
[----:B------:R-:W2:Y:S01]  /*18690*/  LDSM.16.M88.4 R16, [R199+0xb800] ;  /* 0x00b80000c710783b */ /* 0x000ea20000000200 */
[-C--:B------:R-:W-:Y:S01]  /*186a0*/  FMUL.FTZ R175, R13, R137.reuse ;  /* 0x000000890daf7220 */ /* 0x080fe20000410000 */
[-C--:B------:R-:W-:Y:S01]  /*186b0*/  FMUL.FTZ R13, R15, R137.reuse ;  /* 0x000000890f0d7220 */ /* 0x080fe20000410000 */
[-C--:B------:R-:W-:Y:S01]  /*186c0*/  FMUL.FTZ R12, R12, R137.reuse ;  /* 0x000000890c0c7220 */ /* 0x080fe20000410000 */
[-C--:B------:R-:W-:Y:S01]  /*186d0*/  FMUL.FTZ R14, R14, R137.reuse ;  /* 0x000000890e0e7220 */ /* 0x080fe20000410000 */
[----:B------:R-:W-:Y:S02]  /*186e0*/  HMMA.16816.F32.BF16 R156, R20, R154, R156 ;  /* 0x0000009a149c723c */ /* 0x000fe4000004189c */
[----:B------:R-:W4:Y:S04]  /*186f0*/  MUFU.TANH R175, R175 ;  /* 0x000000af00af7308 */ /* 0x000f280000002400 */
[----:B-1----:R-:W-:Y:S01]  /*18700*/  HMMA.16816.F32.BF16 R160, R8, R4, R160 ;  /* 0x0000000408a0723c */ /* 0x002fe200000418a0 */
[-C--:B------:R-:W-:Y:S01]  /*18710*/  FMUL.FTZ R15, R32, R137.reuse ;  /* 0x00000089200f7220 */ /* 0x080fe20000410000 */
[----:B------:R-:W-:Y:S01]  /*18720*/  FMUL.FTZ R35, R35, R137 ;  /* 0x0000008923237220 */ /* 0x000fe20000410000 */
[C---:B------:R-:W-:Y:S01]  /*18730*/  VIADD R22, R2.reuse, 0x10 ;  /* 0x0000001002167836 */ /* 0x040fe20000000000 */
[----:B------:R-:W1:Y:S02]  /*18740*/  MUFU.TANH R13, R13 ;  /* 0x0000000d000d7308 */ /* 0x000e640000002400 */
[----:B------:R-:W-:Y:S01]  /*18750*/  HMMA.16816.F32.BF16 R180, R144, R28, R180 ;  /* 0x0000001c90b4723c */ /* 0x000fe200000418b4 */
[----:B------:R-:W-:-:S05]  /*18760*/  VIADD R4, R2, 0x1 ;  /* 0x0000000102047836 */ /* 0x000fca0000000000 */
[----:B------:R-:W-:Y:S01]  /*18770*/  HMMA.16816.F32.BF16 R24, R144, R30, R24 ;  /* 0x0000001e9018723c */ /* 0x000fe20000041818 */
[-C--:B------:R-:W-:Y:S01]  /*18780*/  FMUL.FTZ R29, R33, R137.reuse ;  /* 0x00000089211d7220 */ /* 0x080fe20000410000 */
[----:B------:R-:W-:Y:S01]  /*18790*/  FMUL.FTZ R33, R34, R137 ;  /* 0x0000008922217220 */ /* 0x000fe20000410000 */
[----:B------:R-:W5:Y:S01]  /*187a0*/  MUFU.TANH R15, R15 ;  /* 0x0000000f000f7308 */ /* 0x000f620000002400 */
[C---:B------:R-:W-:Y:S02]  /*187b0*/  ISETP.GE.AND P6, PT, R4.reuse, R3, PT ;  /* 0x000000030400720c */ /* 0x040fe40003fc6270 */
[----:B------:R-:W-:Y:S01]  /*187c0*/  HMMA.16816.F32.BF16 R156, R8, R6, R156 ;  /* 0x00000006089c723c */ /* 0x000fe2000004189c */
[----:B------:R-:W-:-:S04]  /*187d0*/  ISETP.GE.AND P4, PT, R4, R135, PT ;  /* 0x000000870400720c */ /* 0x000fc80003f86270 */
[----:B------:R-:W5:Y:S01]  /*187e0*/  MUFU.TANH R33, R33 ;  /* 0x0000002100217308 */ /* 0x000f620000002400 */
[----:B---3--:R-:W-:Y:S01]  /*187f0*/  HMMA.16816.F32.BF16 R168, R176, R140, R168 ;  /* 0x0000008cb0a8723c */ /* 0x008fe200000418a8 */
[----:B------:R-:W-:Y:S02]  /*18800*/  I2FP.F32.S32 R10, R4 ;  /* 0x00000004000a7245 */ /* 0x000fe40000201400 */
[----:B------:R-:W3:Y:S01]  /*18810*/  LDSM.16.M88.4 R4, [R195+0x5800] ;  /* 0x00580000c304783b */ /* 0x000ee20000000200 */
[----:B------:R-:W-:-:S04]  /*18820*/  DEPBAR.LE SB0, 0x0 ;  /* 0x000080000000791a */ /* 0x000fc80000000000 */
[----:B------:R-:W5:Y:S01]  /*18830*/  MUFU.TANH R29, R29 ;  /* 0x0000001d001d7308 */ /* 0x000f620000002400 */
[-C--:B----4-:R-:W-:Y:S01]  /*18840*/  FFMA.FTZ R8, R0, R10.reuse, R175 ;  /* 0x0000000a00087223 */ /* 0x090fe200000100af */
[C---:B--2---:R-:W-:Y:S01]  /*18850*/  HMMA.16816.F32.BF16 R160, R176.reuse, R16, R160 ;  /* 0x00000010b0a0723c */ /* 0x044fe200000418a0 */
[-C--:B------:R-:W-:Y:S01]  /*18860*/  FMUL.FTZ R153, R180, R137.reuse ;  /* 0x00000089b4997220 */ /* 0x080fe20000410000 */
[-C--:B------:R-:W-:Y:S01]  /*18870*/  FMUL.FTZ R24, R24, R137.reuse ;  /* 0x0000008918187220 */ /* 0x080fe20000410000 */
[-C--:B------:R-:W-:Y:S01]  /*18880*/  FMUL.FTZ R31, R181, R137.reuse ;  /* 0x00000089b51f7220 */ /* 0x080fe20000410000 */
[----:B------:R-:W-:Y:S01]  /*18890*/  FSEL R8, R8, -INF , !P6 ;  /* 0xff80000008087808 */ /* 0x000fe20007000000 */
[-C--:B------:R-:W-:Y:S01]  /*188a0*/  FMUL.FTZ R21, R182, R137.reuse ;  /* 0x00000089b6157220 */ /* 0x080fe20000410000 */
[----:B------:R2:W-:Y:S01]  /*188b0*/  MUFU.TANH R173, R12 ;  /* 0x0000000c00ad7308 */ /* 0x0005e20000002400 */
[----:B-1----:R-:W-:Y:S01]  /*188c0*/  FFMA.FTZ R16, R0, R10, R13 ;  /* 0x0000000a00107223 */ /* 0x002fe2000001000d */
[----:B------:R-:W-:Y:S01]  /*188d0*/  VIADD R10, R2, 0x9 ;  /* 0x00000009020a7836 */ /* 0x000fe20000000000 */
[----:B------:R-:W-:Y:S01]  /*188e0*/  HMMA.16816.F32.BF16 R164, R176, R142, R164 ;  /* 0x0000008eb0a4723c */ /* 0x000fe200000418a4 */
[-C--:B------:R-:W-:Y:S01]  /*188f0*/  FMUL.FTZ R23, R183, R137.reuse ;  /* 0x00000089b7177220 */ /* 0x080fe20000410000 */
[-C--:B------:R-:W-:Y:S01]  /*18900*/  FMUL.FTZ R26, R26, R137.reuse ;  /* 0x000000891a1a7220 */ /* 0x080fe20000410000 */
[-C--:B------:R-:W-:Y:S01]  /*18910*/  FMUL.FTZ R25, R25, R137.reuse ;  /* 0x0000008919197220 */ /* 0x080fe20000410000 */
[----:B------:R-:W-:Y:S01]  /*18920*/  FMUL.FTZ R9, R27, R137 ;  /* 0x000000891b097220 */ /* 0x000fe20000410000 */
[----:B------:R1:W-:Y:S01]  /*18930*/  MUFU.TANH R141, R24 ;  /* 0x00000018008d7308 */ /* 0x0003e20000002400 */
[----:B------:R-:W-:Y:S06]  /*18940*/  HMMA.16816.F32.BF16 R168, R144, R148, R168 ;  /* 0x0000009490a8723c */ /* 0x000fec00000418a8 */
[----:B------:R-:W-:Y:S01]  /*18950*/  HMMA.16816.F32.BF16 R156, R176, R18, R156 ;  /* 0x00000012b09c723c */ /* 0x000fe2000004189c */
[----:B------:R-:W4:Y:S01]  /*18960*/  MUFU.TANH R35, R35 ;  /* 0x0000002300237308 */ /* 0x000f220000002400 */
[----:B--2---:R-:W-:-:S05]  /*18970*/  VIADD R12, R2, 0x8 ;  /* 0x00000008020c7836 */ /* 0x004fca0000000000 */
[C---:B------:R-:W-:Y:S02]  /*18980*/  ISETP.GE.AND P5, PT, R12.reuse, R3, PT ;  /* 0x000000030c00720c */ /* 0x040fe40003fa6270 */
[----:B------:R-:W-:Y:S01]  /*18990*/  ISETP.GE.AND P6, PT, R12, R135, PT ;  /* 0x000000870c00720c */ /* 0x000fe20003fc6270 */
[----:B------:R-:W2:Y:S01]  /*189a0*/  MUFU.TANH R153, R153 ;  /* 0x0000009900997308 */ /* 0x000ea20000002400 */
[----:B------:R-:W-:Y:S01]  /*189b0*/  I2FP.F32.S32 R12, R12 ;  /* 0x0000000c000c7245 */ /* 0x000fe20000201400 */
[----:B---3--:R-:W-:Y:S01]  /*189c0*/  HMMA.16816.F32.BF16 R160, R144, R4, R160 ;  /* 0x0000000490a0723c */ /* 0x008fe200000418a0 */
[----:B-1----:R-:W-:-:S03]  /*189d0*/  I2FP.F32.S32 R24, R10 ;  /* 0x0000000a00187245 */ /* 0x002fc60000201400 */
[CC--:B-----5:R-:W-:Y:S01]  /*189e0*/  FFMA.FTZ R20, R0.reuse, R12.reuse, R15 ;  /* 0x0000000c00147223 */ /* 0x0e0fe2000001000f */
[----:B------:R-:W-:Y:S01]  /*189f0*/  FFMA.FTZ R33, R0, R12, R33 ;  /* 0x0000000c00217223 */ /* 0x000fe20000010021 */
[----:B------:R-:W-:Y:S01]  /*18a00*/  FSEL R12, R16, -INF , !P4 ;  /* 0xff800000100c7808 */ /* 0x000fe20006000000 */
[-C--:B------:R-:W-:Y:S01]  /*18a10*/  FFMA.FTZ R16, R0, R24.reuse, R29 ;  /* 0x0000001800107223 */ /* 0x080fe2000001001d */
[----:B------:R-:W-:Y:S01]  /*18a20*/  ISETP.GE.AND P4, PT, R10, R3, PT ;  /* 0x000000030a00720c */ /* 0x000fe20003f86270 */
[----:B------:R-:W-:Y:S01]  /*18a30*/  MUFU.TANH R31, R31 ;  /* 0x0000001f001f7308 */ /* 0x000fe20000002400 */
[----:B------:R-:W-:Y:S01]  /*18a40*/  FSEL R20, R20, -INF , !P5 ;  /* 0xff80000014147808 */ /* 0x000fe20006800000 */
[----:B----4-:R-:W-:Y:S01]  /*18a50*/  FFMA.FTZ R35, R0, R24, R35 ;  /* 0x0000001800237223 */ /* 0x010fe20000010023 */
[----:B------:R-:W-:Y:S01]  /*18a60*/  ISETP.GE.AND P5, PT, R10, R135, PT ;  /* 0x000000870a00720c */ /* 0x000fe20003fa6270 */
[----:B------:R-:W-:Y:S01]  /*18a70*/  VIADD R24, R2, 0x11 ;  /* 0x0000001102187836 */ /* 0x000fe20000000000 */
[----:B------:R-:W-:Y:S01]  /*18a80*/  FSEL R10, R33, -INF , !P6 ;  /* 0xff800000210a7808 */ /* 0x000fe20007000000 */
[C---:B------:R-:W-:Y:S01]  /*18a90*/  HMMA.16816.F32.BF16 R164, R144.reuse, R150, R164 ;  /* 0x0000009690a4723c */ /* 0x040fe200000418a4 */
[----:B------:R-:W-:Y:S01]  /*18aa0*/  FSEL R16, R16, -INF , !P4 ;  /* 0xff80000010107808 */ /* 0x000fe20006000000 */
[----:B------:R-:W1:Y:S01]  /*18ab0*/  MUFU.TANH R21, R21 ;  /* 0x0000001500157308 */ /* 0x000e620000002400 */
[----:B------:R-:W-:Y:S01]  /*18ac0*/  ISETP.GE.AND P6, PT, R22, R3, PT ;  /* 0x000000031600720c */ /* 0x000fe20003fc6270 */
[----:B------:R-:W-:Y:S01]  /*18ad0*/  VIADD R4, R2, 0x18 ;  /* 0x0000001802047836 */ /* 0x000fe20000000000 */
[----:B------:R-:W-:Y:S01]  /*18ae0*/  ISETP.GE.AND P4, PT, R22, R135, PT ;  /* 0x000000871600720c */ /* 0x000fe20003f86270 */
[-C--:B------:R-:W-:Y:S01]  /*18af0*/  FMUL.FTZ R15, R169, R137.reuse ;  /* 0x00000089a90f7220 */ /* 0x080fe20000410000 */
[----:B------:R-:W-:Y:S01]  /*18b00*/  I2FP.F32.S32 R22, R22 ;  /* 0x0000001600167245 */ /* 0x000fe20000201400 */
[----:B------:R-:W-:Y:S01]  /*18b10*/  FMUL.FTZ R17, R170, R137 ;  /* 0x00000089aa117220 */ /* 0x000fe20000410000 */
[----:B------:R-:W-:Y:S01]  /*18b20*/  FSEL R18, R35, -INF , !P5 ;  /* 0xff80000023127808 */ /* 0x000fe20006800000 */
[----:B------:R-:W-:Y:S01]  /*18b30*/  MUFU.TANH R11, R26 ;  /* 0x0000001a000b7308 */ /* 0x000fe20000002400 */
[----:B------:R-:W-:Y:S01]  /*18b40*/  ISETP.GE.AND P5, PT, R24, R3, PT ;  /* 0x000000031800720c */ /* 0x000fe20003fa6270 */
[-C--:B--2---:R-:W-:Y:S01]  /*18b50*/  FFMA.FTZ R153, R0, R22.reuse, R153 ;  /* 0x0000001600997223 */ /* 0x084fe20000010099 */
[-C--:B------:R-:W-:Y:S01]  /*18b60*/  FMUL.FTZ R168, R168, R137.reuse ;  /* 0x00000089a8a87220 */ /* 0x080fe20000410000 */
[-C--:B------:R-:W-:Y:S01]  /*18b70*/  FMUL.FTZ R171, R171, R137.reuse ;  /* 0x00000089abab7220 */ /* 0x080fe20000410000 */
[----:B------:R-:W-:Y:S01]  /*18b80*/  HMMA.16816.F32.BF16 R156, R144, R6, R156 ;  /* 0x00000006909c723c */ /* 0x000fe2000004189c */
[----:B------:R-:W-:Y:S01]  /*18b90*/  FMUL.FTZ R160, R160, R137 ;  /* 0x00000089a0a07220 */ /* 0x000fe20000410000 */
[----:B------:R-:W-:Y:S01]  /*18ba0*/  FSEL R182, R153, -INF , !P6 ;  /* 0xff80000099b67808 */ /* 0x000fe20007000000 */
[----:B------:R-:W2:Y:S01]  /*18bb0*/  MUFU.TANH R23, R23 ;  /* 0x0000001700177308 */ /* 0x000ea20000002400 */
[----:B------:R-:W-:Y:S01]  /*18bc0*/  ISETP.GE.AND P6, PT, R24, R135, PT ;  /* 0x000000871800720c */ /* 0x000fe20003fc6270 */
[----:B-1----:R-:W-:Y:S01]  /*18bd0*/  FFMA.FTZ R21, R0, R22, R21 ;  /* 0x0000001600157223 */ /* 0x002fe20000010015 */
[----:B------:R-:W-:Y:S01]  /*18be0*/  I2FP.F32.S32 R24, R24 ;  /* 0x0000001800187245 */ /* 0x000fe20000201400 */
[----:B------:R-:W-:-:S02]  /*18bf0*/  VIADD R22, R2, 0x19 ;  /* 0x0000001902167836 */ /* 0x000fc40000000000 */
[-C--:B------:R-:W-:Y:S01]  /*18c00*/  FMUL.FTZ R161, R161, R137.reuse ;  /* 0x00000089a1a17220 */ /* 0x080fe20000410000 */
[----:B------:R-:W-:Y:S01]  /*18c10*/  FMUL.FTZ R164, R164, R137 ;  /* 0x00000089a4a47220 */ /* 0x000fe20000410000 */
[----:B------:R-:W-:Y:S01]  /*18c20*/  FSEL R180, R21, -INF , !P4 ;  /* 0xff80000015b47808 */ /* 0x000fe20006000000 */
[----:B------:R-:W-:Y:S01]  /*18c30*/  FFMA.FTZ R31, R0, R24, R31 ;  /* 0x00000018001f7223 */ /* 0x000fe2000001001f */
[----:B------:R-:W1:Y:S01]  /*18c40*/  MUFU.TANH R25, R25 ;  /* 0x0000001900197308 */ /* 0x000e620000002400 */
[----:B------:R-:W-:Y:S01]  /*18c50*/  ISETP.GE.AND P4, PT, R4, R3, PT ;  /* 0x000000030400720c */ /* 0x000fe20003f86270 */
[-C--:B------:R-:W-:Y:S01]  /*18c60*/  FMUL.FTZ R21, R165, R137.reuse ;  /* 0x00000089a5157220 */ /* 0x080fe20000410000 */
[-C--:B------:R-:W-:Y:S01]  /*18c70*/  FMUL.FTZ R166, R166, R137.reuse ;  /* 0x00000089a6a67220 */ /* 0x080fe20000410000 */
[----:B------:R-:W-:Y:S01]  /*18c80*/  FSEL R178, R31, -INF , !P5 ;  /* 0xff8000001fb27808 */ /* 0x000fe20006800000 */
[----:B------:R-:W-:Y:S01]  /*18c90*/  FMUL.FTZ R167, R167, R137 ;  /* 0x00000089a7a77220 */ /* 0x000fe20000410000 */
[----:B------:R-:W-:Y:S01]  /*18ca0*/  ISETP.GE.AND P5, PT, R4, R135, PT ;  /* 0x000000870400720c */ /* 0x000fe20003fa6270 */
[----:B------:R-:W-:Y:S01]  /*18cb0*/  FMUL.FTZ R163, R163, R137 ;  /* 0x00000089a3a37220 */ /* 0x000fe20000410000 */
[----:B------:R-:W3:Y:S01]  /*18cc0*/  MUFU.TANH R9, R9 ;  /* 0x0000000900097308 */ /* 0x000ee20000002400 */
[----:B------:R-:W-:Y:S01]  /*18cd0*/  I2FP.F32.S32 R4, R4 ;  /* 0x0000000400047245 */ /* 0x000fe20000201400 */
[----:B--2---:R-:W-:Y:S01]  /*18ce0*/  FFMA.FTZ R134, R0, R24, R23 ;  /* 0x0000001800867223 */ /* 0x004fe20000010017 */
[----:B------:R-:W-:-:S02]  /*18cf0*/  VIADD R24, R2, 0x20 ;  /* 0x0000002002187836 */ /* 0x000fc40000000000 */
[-C--:B------:R-:W-:Y:S01]  /*18d00*/  FMUL.FTZ R158, R158, R137.reuse ;  /* 0x000000899e9e7220 */ /* 0x080fe20000410000 */
[----:B------:R-:W-:Y:S01]  /*18d10*/  FMUL.FTZ R159, R159, R137 ;  /* 0x000000899f9f7220 */ /* 0x000fe20000410000 */
[CC--:B------:R-:W-:Y:S01]  /*18d20*/  FFMA.FTZ R141, R0.reuse, R4.reuse, R141 ;  /* 0x00000004008d7223 */ /* 0x0c0fe2000001008d */
[----:B------:R-:W-:Y:S01]  /*18d30*/  FFMA.FTZ R11, R0, R4, R11 ;  /* 0x00000004000b7223 */ /* 0x000fe2000001000b */
[----:B------:R2:W4:Y:S01]  /*18d40*/  MUFU.TANH R13, R168 ;  /* 0x000000a8000d7308 */ /* 0x0005220000002400 */
[----:B------:R-:W-:Y:S01]  /*18d50*/  I2FP.F32.S32 R4, R22 ;  /* 0x0000001600047245 */ /* 0x000fe20000201400 */
[----:B------:R-:W-:Y:S01]  /*18d60*/  IMAD.MOV.U32 R169, RZ, RZ, R233 ;  /* 0x000000ffffa97224 */ /* 0x000fe200078e00e9 */
[----:B------:R-:W-:Y:S02]  /*18d70*/  FSEL R134, R134, -INF , !P6 ;  /* 0xff80000086867808 */ /* 0x000fe40007000000 */
[----:B------:R-:W-:Y:S01]  /*18d80*/  ISETP.GE.AND P6, PT, R22, R3, PT ;  /* 0x000000031600720c */ /* 0x000fe20003fc6270 */
[CC--:B-1----:R-:W-:Y:S01]  /*18d90*/  FFMA.FTZ R25, R0.reuse, R4.reuse, R25 ;  /* 0x0000000400197223 */ /* 0x0c2fe20000010019 */
[----:B------:R-:W-:Y:S01]  /*18da0*/  FSEL R184, R11, -INF , !P5 ;  /* 0xff8000000bb87808 */ /* 0x000fe20006800000 */
[----:B------:R-:W1:Y:S01]  /*18db0*/  MUFU.TANH R15, R15 ;  /* 0x0000000f000f7308 */ /* 0x000e620000002400 */
[----:B---3--:R-:W-:Y:S01]  /*18dc0*/  FFMA.FTZ R9, R0, R4, R9 ;  /* 0x0000000400097223 */ /* 0x008fe20000010009 */
[----:B------:R-:W-:Y:S01]  /*18dd0*/  VIADD R4, R2, 0x21 ;  /* 0x0000002102047836 */ /* 0x000fe20000000000 */
[----:B------:R-:W-:-:S02]  /*18de0*/  FSEL R140, R25, -INF , !P6 ;  /* 0xff800000198c7808 */ /* 0x000fc40007000000 */
[C---:B------:R-:W-:Y:S02]  /*18df0*/  ISETP.GE.AND P5, PT, R24.reuse, R3, PT ;  /* 0x000000031800720c */ /* 0x040fe40003fa6270 */
[-C--:B------:R-:W-:Y:S01]  /*18e00*/  ISETP.GE.AND P6, PT, R24, R135.reuse, PT ;  /* 0x000000871800720c */ /* 0x080fe20003fc6270 */
[----:B------:R-:W3:Y:S01]  /*18e10*/  MUFU.TANH R17, R17 ;  /* 0x0000001100117308 */ /* 0x000ee20000002400 */
[----:B------:R-:W-:Y:S01]  /*18e20*/  I2FP.F32.S32 R24, R24 ;  /* 0x0000001800187245 */ /* 0x000fe20000201400 */
[----:B--2---:R-:W-:Y:S01]  /*18e30*/  IMAD.MOV.U32 R168, RZ, RZ, R232 ;  /* 0x000000ffffa87224 */ /* 0x004fe200078e00e8 */
[----:B------:R-:W-:Y:S02]  /*18e40*/  FSEL R142, R141, -INF , !P4 ;  /* 0xff8000008d8e7808 */ /* 0x000fe40006000000 */
[----:B------:R-:W-:Y:S01]  /*18e50*/  I2FP.F32.S32 R6, R4 ;  /* 0x0000000400067245 */ /* 0x000fe20000201400 */
[----:B----4-:R-:W-:Y:S01]  /*18e60*/  FFMA.FTZ R13, R0, R24, R13 ;  /* 0x00000018000d7223 */ /* 0x010fe2000001000d */
[----:B------:R-:W-:Y:S01]  /*18e70*/  ISETP.GE.AND P4, PT, R22, R135, PT ;  /* 0x000000871600720c */ /* 0x000fe20003f86270 */
[----:B------:R-:W2:Y:S01]  /*18e80*/  MUFU.TANH R19, R171 ;  /* 0x000000ab00137308 */ /* 0x000ea20000002400 */
[----:B------:R-:W-:-:S02]  /*18e90*/  VIADD R22, R2, 0x28 ;  /* 0x0000002802167836 */ /* 0x000fc40000000000 */
[----:B-1----:R-:W-:Y:S01]  /*18ea0*/  FFMA.FTZ R15, R0, R6, R15 ;  /* 0x00000006000f7223 */ /* 0x002fe2000001000f */
[----:B------:R-:W-:Y:S02]  /*18eb0*/  FSEL R236, R9, -INF , !P4 ;  /* 0xff80000009ec7808 */ /* 0x000fe40006000000 */
[----:B------:R-:W-:Y:S02]  /*18ec0*/  ISETP.GE.AND P4, PT, R4, R3, PT ;  /* 0x000000030400720c */ /* 0x000fe40003f86270 */
[----:B------:R-:W-:Y:S01]  /*18ed0*/  FSEL R234, R13, -INF , !P5 ;  /* 0xff8000000dea7808 */ /* 0x000fe20006800000 */
[----:B------:R-:W1:Y:S01]  /*18ee0*/  MUFU.TANH R5, R164 ;  /* 0x000000a400057308 */ /* 0x000e620000002400 */
[----:B---3--:R-:W-:Y:S01]  /*18ef0*/  FFMA.FTZ R17, R0, R24, R17 ;  /* 0x0000001800117223 */ /* 0x008fe20000010011 */
[----:B------:R-:W-:Y:S01]  /*18f00*/  ISETP.GE.AND P5, PT, R4, R135, PT ;  /* 0x000000870400720c */ /* 0x000fe20003fa6270 */
[-C--:B------:R-:W-:Y:S01]  /*18f10*/  FMUL.FTZ R13, R162, R137.reuse ;  /* 0x00000089a20d7220 */ /* 0x080fe20000410000 */
[----:B------:R-:W-:Y:S01]  /*18f20*/  FSEL R186, R15, -INF , !P4 ;  /* 0xff8000000fba7808 */ /* 0x000fe20006000000 */
[----:B------:R-:W-:Y:S01]  /*18f30*/  FMUL.FTZ R15, R156, R137 ;  /* 0x000000899c0f7220 */ /* 0x000fe20000410000 */
[----:B------:R-:W-:-:S02]  /*18f40*/  FSEL R150, R17, -INF , !P6 ;  /* 0xff80000011967808 */ /* 0x000fc40007000000 */
[----:B------:R-:W3:Y:S01]  /*18f50*/  MUFU.TANH R21, R21 ;  /* 0x0000001500157308 */ /* 0x000ee20000002400 */
[----:B------:R-:W-:Y:S01]  /*18f60*/  ISETP.GE.AND P6, PT, R22, R3, PT ;  /* 0x000000031600720c */ /* 0x000fe20003fc6270 */
[----:B--2---:R-:W-:Y:S01]  /*18f70*/  FFMA.FTZ R19, R0, R6, R19 ;  /* 0x0000000600137223 */ /* 0x004fe20000010013 */
[----:B------:R-:W-:Y:S02]  /*18f80*/  ISETP.GE.AND P4, PT, R22, R135, PT ;  /* 0x000000871600720c */ /* 0x000fe40003f86270 */
[----:B------:R-:W-:Y:S01]  /*18f90*/  I2FP.F32.S32 R4, R22 ;  /* 0x0000001600047245 */ /* 0x000fe20000201400 */
[----:B------:R-:W-:Y:S01]  /*18fa0*/  VIADD R22, R2, 0x29 ;  /* 0x0000002902167836 */ /* 0x000fe20000000000 */
[----:B------:R-:W-:Y:S01]  /*18fb0*/  FSEL R148, R19, -INF , !P5 ;  /* 0xff80000013947808 */ /* 0x000fe20006800000 */
[----:B------:R-:W2:Y:S02]  /*18fc0*/  MUFU.TANH R23, R166 ;  /* 0x000000a600177308 */ /* 0x000ea40000002400 */
[----:B-1----:R-:W-:Y:S01]  /*18fd0*/  FFMA.FTZ R154, R0, R4, R5 ;  /* 0x00000004009a7223 */ /* 0x002fe20000010005 */
[----:B------:R-:W-:-:S02]  /*18fe0*/  I2FP.F32.S32 R6, R22 ;  /* 0x0000001600067245 */ /* 0x000fc40000201400 */
[----:B------:R-:W-:Y:S02]  /*18ff0*/  ISETP.GE.AND P5, PT, R22, R3, PT ;  /* 0x000000031600720c */ /* 0x000fe40003fa6270 */
[----:B------:R-:W-:Y:S01]  /*19000*/  FSEL R154, R154, -INF , !P6 ;  /* 0xff8000009a9a7808 */ /* 0x000fe20007000000 */
[----:B------:R-:W1:Y:S01]  /*19010*/  MUFU.TANH R11, R167 ;  /* 0x000000a7000b7308 */ /* 0x000e620000002400 */
[----:B---3--:R-:W-:Y:S01]  /*19020*/  FFMA.FTZ R21, R0, R6, R21 ;  /* 0x0000000600157223 */ /* 0x008fe20000010015 */
[----:B------:R-:W-:Y:S01]  /*19030*/  ISETP.GE.AND P6, PT, R22, R135, PT ;  /* 0x000000871600720c */ /* 0x000fe20003fc6270 */
[----:B------:R-:W-:-:S03]  /*19040*/  VIADD R22, R2, 0x31 ;  /* 0x0000003102167836 */ /* 0x000fc60000000000 */
[----:B------:R-:W-:Y:S02]  /*19050*/  FSEL R152, R21, -INF , !P5 ;  /* 0xff80000015987808 */ /* 0x000fe40006800000 */
[----:B------:R-:W3:Y:S01]  /*19060*/  MUFU.TANH R7, R160 ;  /* 0x000000a000077308 */ /* 0x000ee20000002400 */
[----:B--2---:R-:W-:Y:S01]  /*19070*/  FFMA.FTZ R23, R0, R4, R23 ;  /* 0x0000000400177223 */ /* 0x004fe20000010017 */
[----:B------:R-:W-:-:S04]  /*19080*/  VIADD R4, R2, 0x30 ;  /* 0x0000003002047836 */ /* 0x000fc80000000000 */
[----:B------:R-:W-:Y:S02]  /*19090*/  FSEL R146, R23, -INF , !P4 ;  /* 0xff80000017927808 */ /* 0x000fe40006000000 */
[----:B------:R-:W2:Y:S01]  /*190a0*/  MUFU.TANH R13, R13 ;  /* 0x0000000d000d7308 */ /* 0x000ea20000002400 */
[----:B-1----:R-:W-:Y:S01]  /*190b0*/  FFMA.FTZ R144, R0, R6, R11 ;  /* 0x0000000600907223 */ /* 0x002fe2000001000b */
[C---:B------:R-:W-:Y:S01]  /*190c0*/  ISETP.GE.AND P4, PT, R4.reuse, R3, PT ;  /* 0x000000030400720c */ /* 0x040fe20003f86270 */
[----:B------:R-:W-:Y:S01]  /*190d0*/  BAR.SYNC.DEFER_BLOCKING 0x0 ;  /* 0x0000000000007b1d */ /* 0x000fe20000010000 */
[----:B------:R-:W-:Y:S02]  /*190e0*/  ISETP.GE.AND P5, PT, R4, R135, PT ;  /* 0x000000870400720c */ /* 0x000fe40003fa6270 */
[----:B------:R-:W-:Y:S02]  /*190f0*/  I2FP.F32.S32 R4, R4 ;  /* 0x0000000400047245 */ /* 0x000fe40000201400 */
[----:B------:R-:W-:Y:S01]  /*19100*/  I2FP.F32.S32 R6, R22 ;  /* 0x0000001600067245 */ /* 0x000fe20000201400 */
[----:B------:R-:W1:Y:S01]  /*19110*/  MUFU.TANH R9, R161 ;  /* 0x000000a100097308 */ /* 0x000e620000002400 */
[----:B------:R-:W-:Y:S01]  /*19120*/  FSEL R144, R144, -INF , !P6 ;  /* 0xff80000090907808 */ /* 0x000fe20007000000 */
[----:B---3--:R-:W-:Y:S01]  /*19130*/  FFMA.FTZ R7, R0, R4, R7 ;  /* 0x0000000400077223 */ /* 0x008fe20000010007 */
[----:B------:R-:W-:-:S04]  /*19140*/  ISETP.GE.AND P6, PT, R22, R3, PT ;  /* 0x000000031600720c */ /* 0x000fc80003fc6270 */
[----:B------:R-:W-:Y:S01]  /*19150*/  FSEL R176, R7, -INF , !P4 ;  /* 0xff80000007b07808 */ /* 0x000fe20006000000 */
[----:B------:R-:W3:Y:S01]  /*19160*/  MUFU.TANH R5, R163 ;  /* 0x000000a300057308 */ /* 0x000ee20000002400 */
[----:B--2---:R-:W-:Y:S01]  /*19170*/  FFMA.FTZ R13, R0, R4, R13 ;  /* 0x00000004000d7223 */ /* 0x004fe2000001000d */
[----:B------:R-:W-:Y:S01]  /*19180*/  VIADD R4, R2, 0x38 ;  /* 0x0000003802047836 */ /* 0x000fe20000000000 */
[----:B------:R-:W-:-:S03]  /*19190*/  ISETP.GE.AND P4, PT, R22, R135, PT ;  /* 0x000000871600720c */ /* 0x000fc60003f86270 */
[----:B------:R-:W-:Y:S02]  /*191a0*/  FSEL R172, R13, -INF , !P5 ;  /* 0xff8000000dac7808 */ /* 0x000fe40006800000 */
[----:B------:R-:W2:Y:S01]  /*191b0*/  MUFU.TANH R11, R158 ;  /* 0x0000009e000b7308 */ /* 0x000ea20000002400 */
[----:B-1----:R-:W-:Y:S01]  /*191c0*/  FFMA.FTZ R9, R0, R6, R9 ;  /* 0x0000000600097223 */ /* 0x002fe20000010009 */
[----:B------:R-:W-:-:S04]  /*191d0*/  ISETP.GE.AND P5, PT, R4, R3, PT ;  /* 0x000000030400720c */ /* 0x000fc80003fa6270 */
[----:B------:R-:W-:Y:S02]  /*191e0*/  FSEL R174, R9, -INF , !P6 ;  /* 0xff80000009ae7808 */ /* 0x000fe40007000000 */
[----:B------:R-:W1:Y:S01]  /*191f0*/  MUFU.TANH R15, R15 ;  /* 0x0000000f000f7308 */ /* 0x000e620000002400 */
[----:B---3--:R-:W-:Y:S01]  /*19200*/  FFMA.FTZ R170, R0, R6, R5 ;  /* 0x0000000600aa7223 */ /* 0x008fe20000010005 */
[----:B------:R-:W-:Y:S01]  /*19210*/  FMUL.FTZ R5, R157, R137 ;  /* 0x000000899d057220 */ /* 0x000fe20000410000 */
[----:B------:R-:W-:Y:S02]  /*19220*/  I2FP.F32.S32 R6, R4 ;  /* 0x0000000400067245 */ /* 0x000fe40000201400 */
[----:B------:R-:W-:Y:S02]  /*19230*/  I2FP.F32.S32 R9, R2 ;  /* 0x0000000200097245 */ /* 0x000fe40000201400 */
[----:B------:R-:W-:Y:S01]  /*19240*/  FSEL R170, R170, -INF , !P4 ;  /* 0xff800000aaaa7808 */ /* 0x000fe20006000000 */
[----:B------:R-:W3:Y:S01]  /*19250*/  MUFU.TANH R7, R14 ;  /* 0x0000000e00077308 */ /* 0x000ee20000002400 */
[----:B--2---:R-:W-:Y:S01]  /*19260*/  FFMA.FTZ R164, R0, R6, R11 ;  /* 0x0000000600a47223 */ /* 0x004fe2000001000b */
[----:B------:R-:W-:Y:S01]  /*19270*/  ISETP.GE.AND P6, PT, R4, R135, PT ;  /* 0x000000870400720c */ /* 0x000fe20003fc6270 */
[----:B------:R-:W-:Y:S01]  /*19280*/  FFMA.FTZ R4, R0, R9, R173 ;  /* 0x0000000900047223 */ /* 0x000fe200000100ad */
[----:B------:R-:W-:-:S02]  /*19290*/  ISETP.GE.AND P4, PT, R2, R3, PT ;  /* 0x000000030200720c */ /* 0x000fc40003f86270 */
[----:B------:R-:W-:Y:S02]  /*192a0*/  FSEL R164, R164, -INF , !P6 ;  /* 0xff800000a4a47808 */ /* 0x000fe40007000000 */
[----:B------:R-:W2:Y:S01]  /*192b0*/  MUFU.TANH R5, R5 ;  /* 0x0000000500057308 */ /* 0x000ea20000002400 */
[----:B-1----:R-:W-:Y:S01]  /*192c0*/  FFMA.FTZ R15, R0, R6, R15 ;  /* 0x00000006000f7223 */ /* 0x002fe2000001000f */
[----:B------:R-:W-:Y:S01]  /*192d0*/  VIADD R6, R2, 0x39 ;  /* 0x0000003902067836 */ /* 0x000fe20000000000 */
[----:B------:R-:W-:-:S03]  /*192e0*/  FSEL R4, R4, -INF , !P4 ;  /* 0xff80000004047808 */ /* 0x000fc60006000000 */
[----:B------:R-:W-:Y:S02]  /*192f0*/  FSEL R171, R15, -INF , !P5 ;  /* 0xff8000000fab7808 */ /* 0x000fe40006800000 */
[----:B------:R-:W1:Y:S01]  /*19300*/  MUFU.TANH R11, R159 ;  /* 0x0000009f000b7308 */ /* 0x000e620000002400 */
[----:B------:R-:W-:Y:S01]  /*19310*/  ISETP.GE.AND P5, PT, R2, R135, PT ;  /* 0x000000870200720c */ /* 0x000fe20003fa6270 */
[----:B---3--:R-:W-:Y:S01]  /*19320*/  FFMA.FTZ R7, R0, R9, R7 ;  /* 0x0000000900077223 */ /* 0x008fe20000010007 */
[----:B------:R-:W-:Y:S02]  /*19330*/  I2FP.F32.S32 R2, R6 ;  /* 0x0000000600027245 */ /* 0x000fe40000201400 */
[C---:B------:R-:W-:Y:S02]  /*19340*/  ISETP.GE.AND P6, PT, R6.reuse, R3, PT ;  /* 0x000000030600720c */ /* 0x040fe40003fc6270 */
[----:B------:R-:W-:Y:S01]  /*19350*/  ISETP.GE.AND P4, PT, R6, R135, PT ;  /* 0x000000870600720c */ /* 0x000fe20003f86270 */
[----:B--2---:R-:W-:-:S05]  /*19360*/  FFMA.FTZ R5, R0, R2, R5 ;  /* 0x0000000200057223 */ /* 0x004fca0000010005 */
[----:B------:R-:W-:Y:S01]  /*19370*/  FSEL R167, R5, -INF , !P6 ;  /* 0xff80000005a77808 */ /* 0x000fe20007000000 */
[----:B-1----:R-:W-:Y:S01]  /*19380*/  FFMA.FTZ R11, R0, R2, R11 ;  /* 0x00000002000b7223 */ /* 0x002fe2000001000b */
[----:B------:R-:W-:-:S04]  /*19390*/  FSEL R2, R7, -INF , !P5 ;  /* 0xff80000007027808 */ /* 0x000fc80006800000 */
        /* <DEDUP_REMOVED lines=46> */
[----:B------:R-:W2:Y:S01]  /*19680*/  LD.E.64 R24, desc[UR4][R230.64+0x38] ;  /* 0x00003804e6187980 */ /* 0x000ea2000c101b00 */
        /* <DEDUP_REMOVED lines=20> */
[----:B------:R-:W-:-:S05]  /*197d0*/  SHF.R.S32.HI R6, RZ, 0x1f, R3 ;  /* 0x0000001fff067819 */ /* 0x000fca0000011403 */
[----:B------:R-:W-:Y:S02]  /*197e0*/  IMAD R5, R26, R6, R5 ;  /* 0x000000061a057224 */ /* 0x000fe400078e0205 */
[----:B------:R-:W-:-:S04]  /*197f0*/  IMAD.WIDE.U32 R26, R3, R26, R22 ;  /* 0x0000001a031a7225 */ /* 0x000fc800078e0016 */
[----:B------:R-:W-:Y:S01]  /*19800*/  IMAD.MOV.U32 R7, RZ, RZ, R26 ;  /* 0x000000ffff077224 */ /* 0x000fe200078e001a */
[----:B------:R-:W-:Y:S01]  /*19810*/  IADD3 R22, R27, R5, RZ ;  /* 0x000000051b167210 */ /* 0x000fe20007ffe0ff */
[----:B------:R-:W-:Y:S05]  /*19820*/  BRA `(.L_x_3281) ;  /* 0x0000000000147947 */ /* 0x000fea0003800000 */
.L_x_3280:
[----:B------:R-:W-:Y:S02]  /*19830*/  R2UR UR4, R138 ;  /* 0x000000008a0472ca */ /* 0x000fe400000e0000 */
[----:B------:R-:W-:-:S13]  /*19840*/  R2UR UR5, R139 ;  /* 0x000000008b0572ca */ /* 0x000fda00000e0000 */
[----:B------:R-:W2:Y:S02]  /*19850*/  LD.E R7, desc[UR4][R230.64+0x38] ;  /* 0x00003804e6077980 */ /* 0x000ea4000c101900 */
[----:B--2---:R-:W-:-:S05]  /*19860*/  IMAD.U32 R7, R7, -0x40, RZ ;  /* 0xffffffc007077824 */ /* 0x004fca00078e00ff */
[----:B------:R-:W-:Y:S02]  /*19870*/  SHF.R.S32.HI R22, RZ, 0x1f, R7 ;  /* 0x0000001fff167819 */ /* 0x000fe40000011407 */
.L_x_3281:
[----:B------:R-:W-:Y:S05]  /*19880*/  BSYNC B0 ;  /* 0x0000000000007941 */ /* 0x000fea0003800000 */
.L_x_3279:
[----:B------:R-:W-:Y:S02]  /*19890*/  LOP3.LUT R3, R226, 0x1, RZ, 0xc0, !PT ;  /* 0x00000001e2037812 */ /* 0x000fe400078ec0ff */
[-C--:B------:R-:W-:Y:S02]  /*198a0*/  @P2 IADD3 R5, P3, R7, R212.reuse, RZ ;  /* 0x000000d407052210 */ /* 0x080fe40007f7e0ff */
        /* <DEDUP_REMOVED lines=8> */
[----:B------:R-:W-:Y:S02]  /*19930*/  @P1 LEA.HI.X R25, R3, R215, R6, 0x1, P0 ;  /* 0x000000d703191211 */ /* 0x000fe400000f0c06 */
[----:B------:R-:W-:Y:S02]  /*19940*/  IADD3 R5, P3, P0, R212, R212, R7 ;  /* 0x000000d4d4057210 */ /* 0x000fe4000787e007 */
[----:B------:R-:W-:Y:S02]  /*19950*/  @!P4 R2UR UR4, R138 ;  /* 0x000000008a04c2ca */ /* 0x000fe400000e0000 */
[----:B------:R-:W-:Y:S02]  /*19960*/  IADD3.X R6, R213, R213, R22, P3, P0 ;  /* 0x000000d5d5067210 */ /* 0x000fe40001fe0416 */
[----:B------:R-:W-:-:S02]  /*19970*/  @!P4 R2UR UR5, R139 ;  /* 0x000000008b05c2ca */ /* 0x000fc400000e0000 */
[-C--:B------:R-:W-:Y:S02]  /*19980*/  @P2 LEA R30, P3, R5, R214.reuse, 0x1 ;  /* 0x000000d6051e2211 */ /* 0x080fe400078608ff */
[-C--:B------:R-:W-:Y:S02]  /*19990*/  LEA.HI.X R29, R7, R215.reuse, R22, 0x1, P5 ;  /* 0x000000d7071d7211 */ /* 0x080fe400028f0c16 */
[C---:B------:R-:W-:Y:S02]  /*199a0*/  @P2 LEA.HI.X R31, R5.reuse, R215, R6, 0x1, P3 ;  /* 0x000000d7051f2211 */ /* 0x040fe400018f0c06 */
[C---:B------:R-:W-:Y:S02]  /*199b0*/  @P1 LEA R14, P0, R5.reuse, R214, 0x1 ;  /* 0x000000d6050e1211 */ /* 0x040fe400078008ff */
[C---:B------:R-:W-:Y:S02]  /*199c0*/  IADD3 R3, P5, R5.reuse, R212, RZ ;  /* 0x000000d405037210 */ /* 0x040fe40007fbe0ff */
[----:B------:R-:W-:Y:S01]  /*199d0*/  @!P4 LEA R32, P6, R5, R214, 0x1 ;  /* 0x000000d60520c211 */ /* 0x000fe200078c08ff */
[----:B------:R-:W-:Y:S01]  /*199e0*/  @!PT LDS RZ, [RZ] ;  /* 0x00000000fffff984 */ /* 0x000fe20000000800 */
[----:B------:R-:W-:Y:S01]  /*199f0*/  @!PT LDS RZ, [RZ] ;  /* 0x00000000fffff984 */ /* 0x000fe20000000800 */
[----:B------:R-:W-:Y:S01]  /*19a00*/  @!PT LDS RZ, [RZ] ;  /* 0x00000000fffff984 */ /* 0x000fe20000000800 */
[----:B------:R-:W-:Y:S01]  /*19a10*/  @!P4 LDGSTS.E.BYPASS.LTC128B.128 [R224+0x6000], desc[UR4][R28.64] ;  /* 0x060000001ce0cfae */ /* 0x000fe2000b901d44 */
[----:B------:R-:W-:-:S02]  /*19a20*/  @!P4 IADD3 R7, P3, R7, R212, RZ ;  /* 0x000000d40707c210 */ /* 0x000fc40007f7e0ff */
[----:B------:R-:W-:Y:S01]  /*19a30*/  @P2 R2UR UR8, R138 ;  /* 0x000000008a0822ca */ /* 0x000fe200000e0000 */
[----:B------:R1:W-:Y:S01]  /*19a40*/  @P4 STS.128 [R224+0x6000], RZ ;  /* 0x006000ffe0004388 */ /* 0x0003e20000000c00 */
[----:B------:R-:W-:Y:S01]  /*19a50*/  @P2 R2UR UR9, R139 ;  /* 0x000000008b0922ca */ /* 0x000fe200000e0000 */
[--C-:B------:R-:W-:Y:S01]  /*19a60*/  @!P4 IMAD.X R22, R22, 0x1, R213.reuse, P3 ;  /* 0x000000011616c824 */ /* 0x100fe200018e06d5 */
[CCC-:B------:R-:W-:Y:S02]  /*19a70*/  @P1 LEA.HI.X R15, R5.reuse, R215.reuse, R6.reuse, 0x1, P0 ;  /* 0x000000d7050f1211 */ /* 0x1c0fe400000f0c06 */
[----:B------:R-:W-:Y:S01]  /*19a80*/  @!P4 LEA.HI.X R33, R5, R215, R6, 0x1, P6 ;  /* 0x000000d70521c211 */ /* 0x000fe200030f0c06 */
[----:B------:R-:W-:Y:S01]  /*19a90*/  IMAD.X R6, R6, 0x1, R213, P5 ;  /* 0x0000000106067824 */ /* 0x000fe200028e06d5 */
[CC--:B------:R-:W-:Y:S02]  /*19aa0*/  @!P4 LEA R156, P5, R3.reuse, R214.reuse, 0x1 ;  /* 0x000000d6039cc211 */ /* 0x0c0fe400078a08ff */
[----:B------:R-:W-:-:S02]  /*19ab0*/  @P2 LEA R34, P0, R3, R214, 0x1 ;  /* 0x000000d603222211 */ /* 0x000fc400078008ff */
[-C--:B------:R-:W-:Y:S02]  /*19ac0*/  @P1 LEA R158, P3, R3, R214.reuse, 0x1 ;  /* 0x000000d6039e1211 */ /* 0x080fe400078608ff */
[----:B------:R-:W-:Y:S01]  /*19ad0*/  @!P4 LEA R160, P6, R7, R214, 0x1 ;  /* 0x000000d607a0c211 */ /* 0x000fe200078c08ff */
[----:B------:R-:W-:Y:S01]  /*19ae0*/  IMAD.MOV.U32 R214, RZ, RZ, R28 ;  /* 0x000000ffffd67224 */ /* 0x000fe200078e001c */
[----:B------:R-:W-:Y:S02]  /*19af0*/  @P1 R2UR UR4, R138 ;  /* 0x000000008a0412ca */ /* 0x000fe400000e0000 */
[----:B------:R-:W-:Y:S02]  /*19b00*/  @P1 R2UR UR5, R139 ;  /* 0x000000008b0512ca */ /* 0x000fe400000e0000 */
[CCC-:B------:R-:W-:Y:S02]  /*19b10*/  @!P4 LEA.HI.X R157, R3.reuse, R215.reuse, R6.reuse, 0x1, P5 ;  /* 0x000000d7039dc211 */ /* 0x1c0fe400028f0c06 */
[----:B------:R-:W-:-:S02]  /*19b20*/  @P2 LEA.HI.X R35, R3, R215, R6, 0x1, P0 ;  /* 0x000000d703232211 */ /* 0x000fc400000f0c06 */
[-C--:B------:R-:W-:Y:S01]  /*19b30*/  @P1 LEA.HI.X R159, R3, R215.reuse, R6, 0x1, P3 ;  /* 0x000000d7039f1211 */ /* 0x080fe200018f0c06 */
[----:B------:R-:W-:Y:S01]  /*19b40*/  @P2 IMAD.MOV.U32 R6, RZ, RZ, R28 ;  /* 0x000000ffff062224 */ /* 0x000fe200078e001c */
[----:B------:R-:W-:Y:S01]  /*19b50*/  @!P4 LEA.HI.X R161, R7, R215, R22, 0x1, P6 ;  /* 0x000000d707a1c211 */ /* 0x000fe200030f0c16 */
[--C-:B------:R-:W-:Y:S01]  /*19b60*/  @P2 IMAD.MOV.U32 R7, RZ, RZ, R29.reuse ;  /* 0x000000ffff072224 */ /* 0x100fe200078e001d */
[C---:B------:R-:W-:Y:S01]  /*19b70*/  @!P4 R2UR UR12, R138.reuse ;  /* 0x000000008a0cc2ca */ /* 0x040fe200000e0000 */
[----:B------:R-:W-:Y:S01]  /*19b80*/  IMAD.MOV.U32 R215, RZ, RZ, R29 ;  /* 0x000000ffffd77224 */ /* 0x000fe200078e001d */
[C---:B------:R-:W-:Y:S02]  /*19b90*/  @!P4 R2UR UR13, R139.reuse ;  /* 0x000000008b0dc2ca */ /* 0x040fe400000e0000 */
[----:B------:R-:W-:Y:S01]  /*19ba0*/  @!PT LDS RZ, [RZ] ;  /* 0x00000000fffff984 */ /* 0x000fe20000000800 */
[----:B------:R-:W-:Y:S01]  /*19bb0*/  @!PT LDS RZ, [RZ] ;  /* 0x00000000fffff984 */ /* 0x000fe20000000800 */
[----:B------:R-:W-:Y:S01]  /*19bc0*/  @!PT LDS RZ, [RZ] ;  /* 0x00000000fffff984 */ /* 0x000fe20000000800 */
[----:B------:R2:W-:Y:S01]  /*19bd0*/  @P2 LDGSTS.E.BYPASS.LTC128B.128 [R224+0x8000], desc[UR8][R6.64+0x80] ;  /* 0x0800008006e02fae */ /* 0x0005e2000b901d48 */
[C---:B------:R-:W-:Y:S02]  /*19be0*/  @P2 R2UR UR10, R138.reuse ;  /* 0x000000008a0a22ca */ /* 0x040fe400000e0000 */
[----:B------:R-:W-:Y:S01]  /*19bf0*/  @P2 R2UR UR11, R139 ;  /* 0x000000008b0b22ca */ /* 0x000fe200000e0000 */
[----:B------:R1:W-:Y:S01]  /*19c00*/  @!P2 STS.128 [R224+0x8000], RZ ;  /* 0x008000ffe000a388 */ /* 0x0003e20000000c00 */
[----:B------:R-:W-:-:S02]  /*19c10*/  @P1 R2UR UR8, R138 ;  /* 0x000000008a0812ca */ /* 0x000fc400000e0000 */
[C---:B------:R-:W-:Y:S02]  /*19c20*/  @P1 R2UR UR9, R139.reuse ;  /* 0x000000008b0912ca */ /* 0x040fe400000e0000 */
[----:B------:R-:W-:Y:S02]  /*19c30*/  @P2 R2UR UR14, R138 ;  /* 0x000000008a0e22ca */ /* 0x000fe400000e0000 */
[----:B------:R-:W-:Y:S01]  /*19c40*/  @P2 R2UR UR15, R139 ;  /* 0x000000008b0f22ca */ /* 0x000fe200000e0000 */
[----:B--2---:R-:W-:Y:S02]  /*19c50*/  @P1 IMAD.MOV.U32 R6, RZ, RZ, R28 ;  /* 0x000000ffff061224 */ /* 0x004fe400078e001c */
[----:B------:R-:W-:-:S05]  /*19c60*/  @P1 IMAD.MOV.U32 R7, RZ, RZ, R29 ;  /* 0x000000ffff071224 */ /* 0x000fca00078e001d */
[----:B------:R-:W-:Y:S01]  /*19c70*/  @!PT LDS RZ, [RZ] ;  /* 0x00000000fffff984 */ /* 0x000fe20000000800 */
[----:B------:R-:W-:Y:S01]  /*19c80*/  @!PT LDS RZ, [RZ] ;  /* 0x00000000fffff984 */ /* 0x000fe20000000800 */
[----:B------:R-:W-:Y:S01]  /*19c90*/  @!PT LDS RZ, [RZ] ;  /* 0x00000000fffff984 */ /* 0x000fe20000000800 */
[----:B------:R1:W-:Y:S01]  /*19ca0*/  @P1 LDGSTS.E.BYPASS.LTC128B.128 [R224+0xa000], desc[UR4][R6.64+0x100] ;  /* 0x0a00010006e01fae */ /* 0x0003e2000b901d44 */
[C---:B------:R-:W-:Y:S02]  /*19cb0*/  @!P4 R2UR UR4, R138.reuse ;  /* 0x000000008a04c2ca */ /* 0x040fe400000e0000 */
[C---:B------:R-:W-:Y:S01]  /*19cc0*/  @!P4 R2UR UR5, R139.reuse ;  /* 0x000000008b05c2ca */ /* 0x040fe200000e0000 */
[----:B------:R1:W-:Y:S04]  /*19cd0*/  @!P1 STS.128 [R224+0xa000], RZ ;  /* 0x00a000ffe0009388 */ /* 0x0003e80000000c00 */
[----:B------:R-:W-:Y:S01]  /*19ce0*/  @!PT LDS RZ, [RZ] ;  /* 0x00000000fffff984 */ /* 0x000fe20000000800 */
[----:B------:R-:W-:Y:S01]  /*19cf0*/  @!PT LDS RZ, [RZ] ;  /* 0x00000000fffff984 */ /* 0x000fe20000000800 */
[----:B------:R-:W-:Y:S01]  /*19d00*/  @!PT LDS RZ, [RZ] ;  /* 0x00000000fffff984 */ /* 0x000fe20000000800 */
[----:B------:R1:W-:Y:S01]  /*19d10*/  @!P4 LDGSTS.E.BYPASS.LTC128B.128 [R224+0x6800], desc[UR12][R160.64] ;  /* 0x06800000a0e0cfae */ /* 0x0003e2000b901d4c */
[C---:B------:R-:W-:Y:S02]  /*19d20*/  @P1 R2UR UR12, R138.reuse ;  /* 0x000000008a0c12ca */ /* 0x040fe400000e0000 */
[----:B------:R-:W-:Y:S01]  /*19d30*/  @P1 R2UR UR13, R139 ;  /* 0x000000008b0d12ca */ /* 0x000fe200000e0000 */
[----:B------:R1:W-:Y:S04]  /*19d40*/  @P4 STS.128 [R224+0x6800], RZ ;  /* 0x006800ffe0004388 */ /* 0x0003e80000000c00 */
[----:B------:R-:W-:Y:S01]  /*19d50*/  @!PT LDS RZ, [RZ] ;  /* 0x00000000fffff984 */ /* 0x000fe20000000800 */
[----:B------:R-:W-:Y:S01]  /*19d60*/  @!PT LDS RZ, [RZ] ;  /* 0x00000000fffff984 */ /* 0x000fe20000000800 */
[----:B------:R-:W-:Y:S01]  /*19d70*/  @!PT LDS RZ, [RZ] ;  /* 0x00000000fffff984 */ /* 0x000fe20000000800 */
[----:B------:R1:W-:Y:S01]  /*19d80*/  @P2 LDGSTS.E.BYPASS.LTC128B.128 [R224+0x8800], desc[UR10][R26.64+0x80] ;  /* 0x088000801ae02fae */ /* 0x0003e2000b901d4a */
[----:B------:R-:W-:-:S02]  /*19d90*/  @!P4 R2UR UR10, R138 ;  /* 0x000000008a0ac2ca */ /* 0x000fc400000e0000 */
[C---:B------:R-:W-:Y:S01]  /*19da0*/  @!P4 R2UR UR11, R139.reuse ;  /* 0x000000008b0bc2ca */ /* 0x040fe200000e0000 */
[----:B------:R1:W-:Y:S04]  /*19db0*/  @!P2 STS.128 [R224+0x8800], RZ ;  /* 0x008800ffe000a388 */ /* 0x0003e80000000c00 */
[----:B------:R-:W-:Y:S01]  /*19dc0*/  @!PT LDS RZ, [RZ] ;  /* 0x00000000fffff984 */ /* 0x000fe20000000800 */
[----:B------:R-:W-:Y:S01]  /*19dd0*/  @!PT LDS RZ, [RZ] ;  /* 0x00000000fffff984 */ /* 0x000fe20000000800 */
[----:B------:R-:W-:Y:S01]  /*19de0*/  @!PT LDS RZ, [RZ] ;  /* 0x00000000fffff984 */ /* 0x000fe20000000800 */
[----:B------:R1:W-:Y:S01]  /*19df0*/  @P1 LDGSTS.E.BYPASS.LTC128B.128 [R224+0xa800], desc[UR8][R24.64+0x100] ;  /* 0x0a80010018e01fae */ /* 0x0003e2000b901d48 */
[C---:B------:R-:W-:Y:S02]  /*19e00*/  @P2 R2UR UR8, R138.reuse ;  /* 0x000000008a0822ca */ /* 0x040fe400000e0000 */
        /* <DEDUP_REMOVED lines=35> */
.L_x_3278:
[----:B------:R-:W-:Y:S05]  /*1a040*/  BSYNC B1 ;  /* 0x0000000000017941 */ /* 0x000fea0003800000 */
.L_x_3277:
        /* <DEDUP_REMOVED lines=58> */
[----:B------:R-:W-:Y:S01]  /*1a3f0*/  FSEL R4, R159, RZ, P1 ;  /* 0x000000ff9f047208 */ /* 0x000fe20000800000 */
[----:B------:R-:W2:Y:S01]  /*1a400*/  LDSM.16.MT88.4 R16, [R208+0xc000] ;  /* 0x00c00000d010783b */ /* 0x000ea20000004200 */
[-C--:B------:R-:W-:Y:S01]  /*1a410*/  FFMA.FTZ R138, R2, R166.reuse, -R165 ;  /* 0x000000a6028a7223 */ /* 0x080fe200000108a5 */
[-CC-:B------:R-:W-:Y:S01]  /*1a420*/  FFMA.FTZ R139, R8, R166.reuse, -R173.reuse ;  /* 0x000000a6088b7223 */ /* 0x180fe200000108ad */
[-C--:B------:R-:W-:Y:S01]  /*1a430*/  FFMA.FTZ R156, R20, R166.reuse, -R173 ;  /* 0x000000a6149c7223 */ /* 0x080fe200000108ad */
[----:B------:R-:W-:Y:S01]  /*1a440*/  FADD.FTZ R5, R133, -R4 ;  /* 0x8000000485057221 */ /* 0x000fe20000010000 */
[-CC-:B------:R-:W-:Y:S01]  /*1a450*/  FFMA.FTZ R3, R12, R166.reuse, -R165.reuse ;  /* 0x000000a60c037223 */ /* 0x180fe200000108a5 */
[-C--:B------:R-:W-:Y:S01]  /*1a460*/  FFMA.FTZ R2, R10, R166.reuse, -R165 ;  /* 0x000000a60a027223 */ /* 0x080fe200000108a5 */
[----:B------:R-:W-:Y:S01]  /*1a470*/  MUFU.EX2 R157, R157 ;  /* 0x0000009d009d7308 */ /* 0x000fe20000000800 */
[----:B------:R-:W-:Y:S01]  /*1a480*/  FMUL.FTZ R162, R166, R5 ;  /* 0x00000005a6a27220 */ /* 0x000fe20000410000 */
[----:B------:R-:W3:Y:S01]  /*1a490*/  LDSM.16.MT88.4 R8, [R209+0xc000] ;  /* 0x00c00000d108783b */ /* 0x000ee20000004200 */
[----:B------:R-:W-:Y:S01]  /*1a4a0*/  FFMA.FTZ R177, R142, R166, -R173 ;  /* 0x000000a68eb17223 */ /* 0x000fe200000108ad */
        /* <DEDUP_REMOVED lines=18> */
[-C--:B------:R-:W-:Y:S01]  /*1a5d0*/  FFMA.FTZ R181, R184, R166.reuse, -R165 ;  /* 0x000000a6b8b57223 */ /* 0x080fe200000108a5 */
[-C--:B------:R-:W-:Y:S01]  /*1a5e0*/  FFMA.FTZ R178, R178, R166.reuse, -R173 ;  /* 0x000000a6b2b27223 */ /* 0x080fe200000108ad */
[----:B------:R-:W4:Y:S01]  /*1a5f0*/  MUFU.EX2 R137, R137 ;  /* 0x0000008900897308 */ /* 0x000f220000000800 */
[----:B-1----:R-:W-:Y:S01]  /*1a600*/  F2FP.BF16.F32.PACK_AB R4, R139, R157 ;  /* 0x0000009d8b04723e */ /* 0x002fe200000010ff */
[-CC-:B------:R-:W-:Y:S01]  /*1a610*/  FFMA.FTZ R182, R134, R166.reuse, -R165.reuse ;  /* 0x000000a686b67223 */ /* 0x180fe200000108a5 */
[--C-:B------:R-:W-:Y:S01]  /*1a620*/  FFMA.FTZ R184, R236, R166, -R165.reuse ;  /* 0x000000a6ecb87223 */ /* 0x100fe200000108a5 */
[----:B------:R-:W-:Y:S01]  /*1a630*/  LDSM.16.MT88.4 R132, [R209+0xc800] ;  /* 0x00c80000d184783b */ /* 0x000fe20000004200 */
[-C--:B------:R-:W-:Y:S01]  /*1a640*/  FMUL.FTZ R90, R90, R160.reuse ;  /* 0x000000a05a5a7220 */ /* 0x080fe20000410000 */
[-C--:B------:R-:W-:Y:S01]  /*1a650*/  FMUL.FTZ R91, R91, R160.reuse ;  /* 0x000000a05b5b7220 */ /* 0x080fe20000410000 */
[-C--:B------:R-:W-:Y:S01]  /*1a660*/  FMUL.FTZ R94, R94, R160.reuse ;  /* 0x000000a05e5e7220 */ /* 0x080fe20000410000 */
[----:B------:R-:W-:Y:S01]  /*1a670*/  MUFU.EX2 R138, R138 ;  /* 0x0000008a008a7308 */ /* 0x000fe20000000800 */
[-C--:B------:R-:W-:Y:S01]  /*1a680*/  FMUL.FTZ R95, R95, R160.reuse ;  /* 0x000000a05f5f7220 */ /* 0x080fe20000410000 */
[-C--:B------:R-:W-:Y:S01]  /*1a690*/  FMUL.FTZ R98, R98, R160.reuse ;  /* 0x000000a062627220 */ /* 0x080fe20000410000 */
[----:B------:R-:W-:Y:S01]  /*1a6a0*/  FMUL.FTZ R99, R99, R160 ;  /* 0x000000a063637220 */ /* 0x000fe20000410000 */
[-CC-:B------:R-:W-:Y:S01]  /*1a6b0*/  FFMA.FTZ R187, R150, R166.reuse, -R165.reuse ;  /* 0x000000a696bb7223 */ /* 0x180fe200000108a5 */
[-C--:B------:R-:W-:Y:S01]  /*1a6c0*/  FFMA.FTZ R232, R148, R166.reuse, -R165 ;  /* 0x000000a694e87223 */ /* 0x080fe200000108a5 */
[--C-:B------:R-:W-:Y:S01]  /*1a6d0*/  FFMA.FTZ R183, R234, R166, -R173.reuse ;  /* 0x000000a6eab77223 */ /* 0x100fe200000108ad */
[----:B------:R-:W-:Y:S01]  /*1a6e0*/  LDSM.16.MT88.4 R148, [R209+0xf000] ;  /* 0x00f00000d194783b */ /* 0x000fe20000004200 */
[----:B------:R-:W1:Y:S01]  /*1a6f0*/  MUFU.EX2 R3, R3 ;  /* 0x0000000300037308 */ /* 0x000e620000000800 */
[----:B----4-:R-:W-:Y:S01]  /*1a700*/  F2FP.BF16.F32.PACK_AB R6, R137, R156 ;  /* 0x0000009c8906723e */ /* 0x010fe200000010ff */
[-CC-:B------:R-:W-:Y:S01]  /*1a710*/  FFMA.FTZ R186, R186, R166.reuse, -R173.reuse ;  /* 0x000000a6baba7223 */ /* 0x180fe200000108ad */
[-CC-:B------:R-:W-:Y:S01]  /*1a720*/  FFMA.FTZ R185, R154, R166.reuse, -R173.reuse ;  /* 0x000000a69ab97223 */ /* 0x180fe200000108ad */
[-C--:B------:R-:W-:Y:S01]  /*1a730*/  FFMA.FTZ R230, R152, R166.reuse, -R173 ;  /* 0x000000a698e67223 */ /* 0x080fe200000108ad */
[-CC-:B------:R-:W-:Y:S01]  /*1a740*/  FFMA.FTZ R229, R146, R166.reuse, -R165.reuse ;  /* 0x000000a692e57223 */ /* 0x180fe200000108a5 */
[-CC-:B------:R-:W-:Y:S01]  /*1a750*/  FFMA.FTZ R234, R144, R166.reuse, -R165.reuse ;  /* 0x000000a690ea7223 */ /* 0x180fe200000108a5 */
[----:B------:R-:W-:Y:S01]  /*1a760*/  LDSM.16.MT88.4 R152, [R206+0xd000] ;  /* 0x00d00000ce98783b */ /* 0x000fe20000004200 */
[----:B------:R-:W-:Y:S01]  /*1a770*/  MUFU.EX2 R2, R2 ;  /* 0x0000000200027308 */ /* 0x000fe20000000800 */
[-CC-:B------:R-:W-:Y:S01]  /*1a780*/  FFMA.FTZ R170, R170, R166.reuse, -R165.reuse ;  /* 0x000000a6aaaa7223 */ /* 0x180fe200000108a5 */
[-CC-:B------:R-:W-:Y:S01]  /*1a790*/  FFMA.FTZ R164, R164, R166.reuse, -R165.reuse ;  /* 0x000000a6a4a47223 */ /* 0x180fe200000108a5 */
[----:B------:R-:W-:Y:S01]  /*1a7a0*/  LDSM.16.MT88.4 R144, [R208+0xf000] ;  /* 0x00f00000d090783b */ /* 0x000fe20000004200 */
[----:B------:R-:W-:-:S04]  /*1a7b0*/  FFMA.FTZ R163, R163, R166, -R165 ;  /* 0x000000a6a3a37223 */ /* 0x000fc800000108a5 */
[----:B------:R-:W4:Y:S01]  /*1a7c0*/  MUFU.EX2 R161, R161 ;  /* 0x000000a100a17308 */ /* 0x000f220000000800 */
[----:B-1----:R-:W-:Y:S01]  /*1a7d0*/  F2FP.BF16.F32.PACK_AB R5, R3, R138 ;  /* 0x0000008a0305723e */ /* 0x002fe200000010ff */
[----:B------:R-:W-:-:S04]  /*1a7e0*/  FFMA.FTZ R138, R227, R160, R138 ;  /* 0x000000a0e38a7223 */ /* 0x000fc8000001008a */
[----:B------:R-:W-:Y:S02]  /*1a7f0*/  FADD.FTZ R3, R3, R138 ;  /* 0x0000008a03037221 */ /* 0x000fe40000010000 */
[----:B------:R-:W1:Y:S08]  /*1a800*/  MUFU.EX2 R162, R162 ;  /* 0x000000a200a27308 */ /* 0x000e700000000800 */
[----:B------:R-:W-:Y:S01]  /*1a810*/  MUFU.EX2 R175, R175 ;  /* 0x000000af00af7308 */ /* 0x000fe20000000800 */
[----:B----4-:R-:W-:Y:S01]  /*1a820*/  F2FP.BF16.F32.PACK_AB R7, R161, R2 ;  /* 0x00000002a107723e */ /* 0x010fe200000010ff */
[----:B------:R-:W-:-:S04]  /*1a830*/  FADD.FTZ R2, R2, R3 ;  /* 0x0000000302027221 */ /* 0x000fc80000010000 */
[----:B------:R-:W-:Y:S02]  /*1a840*/  FADD.FTZ R2, R161, R2 ;  /* 0x00000002a1027221 */ /* 0x000fe40000010000 */
        /* <DEDUP_REMOVED lines=33> */
[----:B------:R-:W-:Y:S01]  /*1aa60*/  FMUL.FTZ R109, R105, R162 ;  /* 0x000000a2696d7220 */ /* 0x000fe20000410000 */
[-C--:B------:R-:W-:Y:S01]  /*1aa70*/  FMUL.FTZ R110, R106, R160.reuse ;  /* 0x000000a06a6e7220 */ /* 0x080fe20000410000 */
[----:B------:R-:W-:Y:S01]  /*1aa80*/  FMUL.FTZ R111, R107, R160 ;  /* 0x000000a06b6f7220 */ /* 0x000fe20000410000 */
[-C--:B------:R-:W-:Y:S01]  /*1aa90*/  FMUL.FTZ R104, R100, R162.reuse ;  /* 0x000000a264687220 */ /* 0x080fe20000410000 */
[----:B------:R-:W-:Y:S01]  /*1aaa0*/  FMUL.FTZ R105, R101, R162 ;  /* 0x000000a265697220 */ /* 0x000fe20000410000 */
[-C--:B------:R-:W-:Y:S01]  /*1aab0*/  FMUL.FTZ R106, R102, R160.reuse ;  /* 0x000000a0666a7220 */ /* 0x080fe20000410000 */
[----:B------:R-:W-:Y:S01]  /*1aac0*/  FMUL.FTZ R107, R103, R160 ;  /* 0x000000a0676b7220 */ /* 0x000fe20000410000 */
[C---:B------:R-:W-:Y:S01]  /*1aad0*/  HMMA.16816.F32.BF16 R8, R4.reuse, R10, R124 ;  /* 0x0000000a0408723c */ /* 0x040fe2000004187c */
[----:B------:R-:W-:Y:S01]  /*1aae0*/  LDSM.16.MT88.4 R124, [R206+0xc800] ;  /* 0x00c80000ce7c783b */ /* 0x000fe20000004200 */
[----:B------:R-:W2:Y:S04]  /*1aaf0*/  MUFU.EX2 R182, R182 ;  /* 0x000000b600b67308 */ /* 0x000ea80000000800 */
[C---:B------:R-:W-:Y:S01]  /*1ab00*/  HMMA.16816.F32.BF16 R100, R4.reuse, R32, R108 ;  /* 0x000000200464723c */ /* 0x040fe2000004186c */
[----:B------:R-:W3:Y:S03]  /*1ab10*/  LDSM.16.MT88.4 R108, [R207+0xe000] ;  /* 0x00e00000cf6c783b */ /* 0x000ee60000004200 */
[----:B------:R-:W-:Y:S02]  /*1ab20*/  MUFU.EX2 R181, R181 ;  /* 0x000000b500b57308 */ /* 0x000fe40000000800 */
[C---:B------:R-:W-:Y:S06]  /*1ab30*/  HMMA.16816.F32.BF16 R32, R4.reuse, R34, R104 ;  /* 0x000000220420723c */ /* 0x040fec0000041868 */
[----:B------:R-:W-:Y:S01]  /*1ab40*/  MUFU.EX2 R184, R184 ;  /* 0x000000b800b87308 */ /* 0x000fe20000000800 */
        /* <DEDUP_REMOVED lines=24> */
[----:B------:R-:W5:Y:S01]  /*1acd0*/  LDSM.16.MT88.4 R112, [R209+0x10000] ;  /* 0x01000000d170783b */ /* 0x000f620000004200 */
        /* <DEDUP_REMOVED lines=9> */
[C---:B---3--:R-:W-:Y:S06]  /*1ad70*/  HMMA.16816.F32.BF16 R56, R4.reuse, R108, R116 ;  /* 0x0000006c0438723c */ /* 0x048fec0000041874 */
[C---:B------:R-:W-:Y:S01]  /*1ad80*/  HMMA.16816.F32.BF16 R52, R4.reuse, R110, R52 ;  /* 0x0000006e0434723c */ /* 0x040fe20000041834 */
[----:B------:R-:W3:Y:S01]  /*1ad90*/  LDSM.16.MT88.4 R108, [R208+0x10000] ;  /* 0x01000000d06c783b */ /* 0x000ee20000004200 */
        /* <DEDUP_REMOVED lines=9> */
[C---:B-1----:R-:W-:Y:S06]  /*1ae30*/  HMMA.16816.F32.BF16 R64, R4.reuse, R104, R116 ;  /* 0x000000680440723c */ /* 0x042fec0000041874 */
[C---:B------:R-:W-:Y:S01]  /*1ae40*/  HMMA.16816.F32.BF16 R60, R4.reuse, R106, R60 ;  /* 0x0000006a043c723c */ /* 0x040fe2000004183c */
[-C--:B------:R-:W-:Y:S01]  /*1ae50*/  FMUL.FTZ R116, R68, R162.reuse ;  /* 0x000000a244747220 */ /* 0x080fe20000410000 */
[----:B------:R-:W-:Y:S01]  /*1ae60*/  FMUL.FTZ R117, R69, R162 ;  /* 0x000000a245757220 */ /* 0x000fe20000410000 */
[-C--:B------:R-:W-:Y:S01]  /*1ae70*/  FMUL.FTZ R118, R70, R160.reuse ;  /* 0x000000a046767220 */ /* 0x080fe20000410000 */
[----:B------:R-:W-:Y:S01]  /*1ae80*/  FMUL.FTZ R119, R71, R160 ;  /* 0x000000a047777220 */ /* 0x000fe20000410000 */
[----:B------:R-:W1:Y:S01]  /*1ae90*/  LDSM.16.MT88.4 R104, [R207+0x10000] ;  /* 0x01000000cf68783b */ /* 0x000e620000004200 */
[-C--:B------:R-:W-:Y:S01]  /*1aea0*/  FMUL.FTZ R68, R72, R162.reuse ;  /* 0x000000a248447220 */ /* 0x080fe20000410000 */
[----:B------:R-:W-:Y:S01]  /*1aeb0*/  FMUL.FTZ R69, R73, R162 ;  /* 0x000000a249457220 */ /* 0x000fe20000410000 */
[-C--:B------:R-:W-:Y:S01]  /*1aec0*/  FMUL.FTZ R70, R74, R160.reuse ;  /* 0x000000a04a467220 */ /* 0x080fe20000410000 */
[----:B------:R-:W-:Y:S01]  /*1aed0*/  FMUL.FTZ R71, R75, R160 ;  /* 0x000000a04b477220 */ /* 0x000fe20000410000 */
[----:B------:R-:W-:Y:S01]  /*1aee0*/  MUFU.EX2 R232, R232 ;  /* 0x000000e800e87308 */ /* 0x000fe20000000800 */
[C---:B-----5:R-:W-:Y:S06]  /*1aef0*/  HMMA.16816.F32.BF16 R72, R4.reuse, R112, R116 ;  /* 0x000000700448723c */ /* 0x060fec0000041874 */
[C---:B------:R-:W-:Y:S01]  /*1af00*/  HMMA.16816.F32.BF16 R68, R4.reuse, R114, R68 ;  /* 0x000000720444723c */ /* 0x040fe20000041844 */
[----:B------:R-:W-:Y:S01]  /*1af10*/  FFMA.FTZ R116, R140, R166, -R173 ;  /* 0x000000a68c747223 */ /* 0x000fe200000108ad */
[-C--:B------:R-:W-:Y:S01]  /*1af20*/  FMUL.FTZ R112, R80, R162.reuse ;  /* 0x000000a250707220 */ /* 0x080fe20000410000 */
[----:B------:R-:W5:Y:S01]  /*1af30*/  LDSM.16.MT88.4 R140, [R206+0x10000] ;  /* 0x01000000ce8c783b */ /* 0x000f620000004200 */
[-C--:B------:R-:W-:Y:S01]  /*1af40*/  FMUL.FTZ R113, R81, R162.reuse ;  /* 0x000000a251717220 */ /* 0x080fe20000410000 */
[----:B------:R4:W2:Y:S01]  /*1af50*/  MUFU.EX2 R180, R116 ;  /* 0x0000007400b47308 */ /* 0x0008a20000000800 */
[----:B------:R-:W-:Y:S01]  /*1af60*/  FMUL.FTZ R80, R84, R162 ;  /* 0x000000a254507220 */ /* 0x000fe20000410000 */
[-C--:B------:R-:W-:Y:S01]  /*1af70*/  FMUL.FTZ R114, R82, R160.reuse ;  /* 0x000000a052727220 */ /* 0x080fe20000410000 */
[----:B------:R-:W-:Y:S01]  /*1af80*/  FMUL.FTZ R115, R83, R160 ;  /* 0x000000a053737220 */ /* 0x000fe20000410000 */
[----:B------:R-:W-:Y:S01]  /*1af90*/  FMUL.FTZ R81, R85, R162 ;  /* 0x000000a255517220 */ /* 0x000fe20000410000 */
[-C--:B------:R-:W-:Y:S01]  /*1afa0*/  FMUL.FTZ R82, R86, R160.reuse ;  /* 0x000000a056527220 */ /* 0x080fe20000410000 */
[----:B------:R-:W-:Y:S01]  /*1afb0*/  FMUL.FTZ R83, R87, R160 ;  /* 0x000000a057537220 */ /* 0x000fe20000410000 */
[----:B---3--:R-:W-:Y:S01]  /*1afc0*/  HMMA.16816.F32.BF16 R76, R4, R108, R76 ;  /* 0x0000006c044c723c */ /* 0x008fe2000004184c */
[----:B------:R-:W-:Y:S01]  /*1afd0*/  MUFU.EX2 R229, R229 ;  /* 0x000000e500e57308 */ /* 0x000fe20000000800 */
[----:B------:R-:W-:-:S04]  /*1afe0*/  FFMA.FTZ R162, R228, R162, R157 ;  /* 0x000000a2e4a27223 */ /* 0x000fc8000001009d */
[----:B------:R-:W-:Y:S01]  /*1aff0*/  HMMA.16816.F32.BF16 R84, R4, R110, R112 ;  /* 0x0000006e0454723c */ /* 0x000fe20000041870 */
[----:B------:R-:W-:Y:S01]  /*1b000*/  LDSM.16.MT88.4 R112, [R208+0xe800] ;  /* 0x00e80000d070783b */ /* 0x000fe20000004200 */
[----:B------:R-:W-:Y:S01]  /*1b010*/  FADD.FTZ R139, R139, R162 ;  /* 0x000000a28b8b7221 */ /* 0x000fe20000010000 */
[----:B------:R-:W3:Y:S02]  /*1b020*/  MUFU.EX2 R234, R234 ;  /* 0x000000ea00ea7308 */ /* 0x000ee40000000800 */
[----:B----4-:R-:W4:Y:S01]  /*1b030*/  LDSM.16.MT88.4 R116, [R208+0xc800] ;  /* 0x00c80000d074783b */ /* 0x010f220000004200 */
[----:B------:R-:W-:-:S03]  /*1b040*/  FADD.FTZ R156, R156, R139 ;  /* 0x0000008b9c9c7221 */ /* 0x000fc60000010000 */
        /* <DEDUP_REMOVED lines=13> */
[----:B-----5:R-:W-:Y:S01]  /*1b120*/  HMMA.16816.F32.BF16 R92, R4, R140, R92 ;  /* 0x0000008c045c723c */ /* 0x020fe2000004185c */
        /* <DEDUP_REMOVED lines=12> */
[C---:B----4-:R-:W-:Y:S06]  /*1b1f0*/  HMMA.16816.F32.BF16 R20, R104.reuse, R116, R20 ;  /* 0x000000746814723c */ /* 0x050fec0000041814 */
        /* <DEDUP_REMOVED lines=121> */
[----:B------:R-:W-:-:S02]  /*1b990*/  MOV R132, R158 ;  /* 0x0000009e00847202 */ /* 0x000fc40000000f00 */
[----:B------:R-:W-:-:S03]  /*1b9a0*/  MOV R133, R159 ;  /* 0x0000009f00857202 */ /* 0x000fc60000000f00 */
[C---:B------:R-:W-:Y:S06]  /*1b9b0*/  HMMA.16816.F32.BF16 R80, R96.reuse, R82, R8 ;  /* 0x000000526050723c */ /* 0x040fec0000041808 */
[C---:B-1----:R-:W-:Y:S06]  /*1b9c0*/  HMMA.16816.F32.BF16 R84, R96.reuse, R140, R84 ;  /* 0x0000008c6054723c */ /* 0x042fec0000041854 */
[C---:B------:R-:W-:Y:S06]  /*1b9d0*/  HMMA.16816.F32.BF16 R88, R96.reuse, R142, R88 ;  /* 0x0000008e6058723c */ /* 0x040fec0000041858 */
[C---:B---3--:R-:W-:Y:S06]  /*1b9e0*/  HMMA.16816.F32.BF16 R92, R96.reuse, R16, R92 ;  /* 0x00000010605c723c */ /* 0x048fec000004185c */
[----:B------:R-:W-:-:S15]  /*1b9f0*/  HMMA.16816.F32.BF16 R96, R96, R18, R4 ;  /* 0x000000126060723c */ /* 0x000fde0000041804 */
[----:B------:R-:W-:-:S09]  /*1ba00*/  NOP ;  /* 0x0000000000007918 */ /* 0x000fd20000000000 */
.L_x_3273:
[----:B------:R-:W-:-:S13]  /*1ba10*/  ISETP.GE.AND P0, PT, R225, 0x1, PT ;  /* 0x00000001e100780c */ /* 0x000fda0003f06270 */
[----:B------:R-:W-:Y:S05]  /*1ba20*/  @!P0 BRA `(.L_x_3282) ;  /* 0x0000004400688947 */ /* 0x000fea0003800000 */
[----:B------:R-:W-:Y:S02]  /*1ba30*/  MOV R3, R132 ;  /* 0x0000008400037202 */ /* 0x000fe40000000f00 */
[----:B------:R-:W-:-:S07]  /*1ba40*/  MOV R2, R133 ;  /* 0x0000008500027202 */ /* 0x000fce0000000f00 */
.L_x_3291:
        /* <DEDUP_REMOVED lines=80> */
.L_x_3284:
[----:B--2---:R-:W-:Y:S02]  /*1bf50*/  R2UR UR4, R138 ;  /* 0x000000008a0472ca */ /* 0x004fe400000e0000 */
[----:B------:R-:W-:Y:S11]  /*1bf60*/  R2UR UR5, R139 ;  /* 0x000000008b0572ca */ /* 0x000ff600000e0000 */
[----:B------:R-:W-:Y:S02]  /*1bf70*/  @!UPT UIADD3 URZ, URZ, URZ, URZ ;  /* 0x0000003f3f3ff290 */ /* 0x000fe4000fffe03f */
[----:B-1----:R-:W2:Y:S02]  /*1bf80*/  LD.E R8, desc[UR4][R132.64+0x40] ;  /* 0x0000400484087980 */ /* 0x002ea4000c101900 */
[----:B--2---:R-:W-:Y:S05]  /*1bf90*/  IMAD.U32 R8, R8, -0x40, RZ ;  /* 0xffffffc008087824 */ /* 0x004fea00078e00ff */
[----:B------:R-:W-:Y:S02]  /*1bfa0*/  SHF.R.S32.HI R6, RZ, 0x1f, R8 ;  /* 0x0000001fff067819 */ /* 0x000fe40000011408 */
.L_x_3285:
[----:B------:R-:W-:Y:S05]  /*1bfb0*/  BSYNC B0 ;  /* 0x0000000000007941 */ /* 0x000fea0003800000 */
.L_x_3283:
        /* <DEDUP_REMOVED lines=175> */
[----:B------:R-:W-:Y:S05]  /*1cab0*/  LDSM.16.M88.4 R160, [R191] ;  /* 0x00000000bfa0783b */ /* 0x000fea0000000200 */
        /* <DEDUP_REMOVED lines=73> */
[C---:B------:R-:W-:Y:S05]  /*1cf50*/  HMMA.16816.F32.BF16 R8, R164.reuse, R170, R8 ;  /* 0x000000aaa408723c */ /* 0x040fea0000041808 */
[----:B------:R-:W-:Y:S01]  /*1cf60*/  IMAD.MOV.U32 R168, RZ, RZ, R230 ;  /* 0x000000ffffa87224 */ /* 0x000fe200078e00e6 */
[C---:B-----5:R-:W-:Y:S05]  /*1cf70*/  HMMA.16816.F32.BF16 R12, R164.reuse, R152, R12 ;  /* 0x00000098a40c723c */ /* 0x060fea000004180c */
[----:B------:R-:W-:Y:S01]  /*1cf80*/  IMAD.MOV.U32 R169, RZ, RZ, R231 ;  /* 0x000000ffffa97224 */ /* 0x000fe200078e00e7 */
[C---:B------:R-:W-:Y:S06]  /*1cf90*/  HMMA.16816.F32.BF16 R16, R164.reuse, R154, R16 ;  /* 0x0000009aa410723c */ /* 0x040fec0000041810 */
[C---:B------:R-:W-:Y:S06]  /*1cfa0*/  HMMA.16816.F32.BF16 R20, R164.reuse, R156, R20 ;  /* 0x0000009ca414723c */ /* 0x040fec0000041814 */
[C---:B------:R-:W-:Y:S06]  /*1cfb0*/  HMMA.16816.F32.BF16 R24, R164.reuse, R158, R24 ;  /* 0x0000009ea418723c */ /* 0x040fec0000041818 */
[C---:B--2---:R-:W-:Y:S06]  /*1cfc0*/  HMMA.16816.F32.BF16 R28, R164.reuse, R160, R28 ;  /* 0x000000a0a41c723c */ /* 0x044fec000004181c */
[----:B------:R-:W-:Y:S06]  /*1cfd0*/  HMMA.16816.F32.BF16 R32, R164, R162, R32 ;  /* 0x000000a2a420723c */ /* 0x000fec0000041820 */
[C---:B-1----:R-:W-:Y:S06]  /*1cfe0*/  HMMA.16816.F32.BF16 R4, R172.reuse, R176, R4 ;  /* 0x000000b0ac04723c */ /* 0x042fec0000041804 */
[C---:B------:R-:W-:Y:S06]  /*1cff0*/  HMMA.16816.F32.BF16 R8, R172.reuse, R178, R8 ;  /* 0x000000b2ac08723c */ /* 0x040fec0000041808 */
[C---:B---3--:R-:W-:Y:S06]  /*1d000*/  HMMA.16816.F32.BF16 R12, R172.reuse, R140, R12 ;  /* 0x0000008cac0c723c */ /* 0x048fec000004180c */
[C---:B------:R-:W-:Y:S01]  /*1d010*/  HMMA.16816.F32.BF16 R16, R172.reuse, R142, R16 ;  /* 0x0000008eac10723c */ /* 0x040fe20000041810 */
[----:B------:R-:W1:Y:S05]  /*1d020*/  LDSM.16.M88.4 R140, [R195+0x4800] ;  /* 0x00480000c38c783b */ /* 0x000e6a0000000200 */
[C---:B------:R-:W-:Y:S06]  /*1d030*/  HMMA.16816.F32.BF16 R20, R172.reuse, R144, R20 ;  /* 0x00000090ac14723c */ /* 0x040fec0000041814 */
[C---:B------:R-:W-:Y:S06]  /*1d040*/  HMMA.16816.F32.BF16 R24, R172.reuse, R146, R24 ;  /* 0x00000092ac18723c */ /* 0x040fec0000041818 */
[C---:B------:R-:W-:Y:S06]  /*1d050*/  HMMA.16816.F32.BF16 R28, R172.reuse, R148, R28 ;  /* 0x00000094ac1c723c */ /* 0x040fec000004181c */
        /* <DEDUP_REMOVED lines=21> */
[-C--:B------:R-:W-:Y:S06]  /*1d1b0*/  FMUL.FTZ R17, R17, R134.reuse ;  /* 0x0000008611117220 */ /* 0x080fec0000410000 */
[----:B------:R-:W4:Y:S10]  /*1d1c0*/  MUFU.TANH R173, R9 ;  /* 0x0000000900ad7308 */ /* 0x000f340000002400 */
[----:B------:R-:W1:Y:S10]  /*1d1d0*/  MUFU.TANH R175, R10 ;  /* 0x0000000a00af7308 */ /* 0x000e740000002400 */
[----:B------:R5:W1:Y:S10]  /*1d1e0*/  MUFU.TANH R179, R11 ;  /* 0x0000000b00b37308 */ /* 0x000a740000002400 */
[----:B------:R3:W1:Y:S01]  /*1d1f0*/  MUFU.TANH R184, R13 ;  /* 0x0000000d00b87308 */ /* 0x0006620000002400 */
[C---:B--2---:R-:W-:Y:S06]  /*1d200*/  HMMA.16816.F32.BF16 R20, R180.reuse, R4, R20 ;  /* 0x00000004b414723c */ /* 0x044fec0000041814 */
[C---:B------:R-:W-:Y:S03]  /*1d210*/  HMMA.16816.F32.BF16 R24, R180.reuse, R6, R24 ;  /* 0x00000006b418723c */ /* 0x040fe60000041818 */
[----:B------:R-:W2:Y:S01]  /*1d220*/  MUFU.TANH R163, R163 ;  /* 0x000000a300a37308 */ /* 0x000ea20000002400 */
[----:B-----5:R-:W5:Y:S01]  /*1d230*/  LDSM.16.M88.4 R8, [R195+0x5800] ;  /* 0x00580000c308783b */ /* 0x020f620000000200 */
[-C--:B------:R-:W-:Y:S01]  /*1d240*/  FMUL.FTZ R5, R19, R134.reuse ;  /* 0x0000008613057220 */ /* 0x080fe20000410000 */
[----:B------:R-:W-:Y:S07]  /*1d250*/  DEPBAR.LE SB0, 0x0 ;  /* 0x000080000000791a */ /* 0x000fee0000000000 */
[----:B------:R-:W1:Y:S01]  /*1d260*/  MUFU.TANH R165, R165 ;  /* 0x000000a500a57308 */ /* 0x000e620000002400 */
[----:B------:R-:W-:Y:S01]  /*1d270*/  BAR.SYNC.DEFER_BLOCKING 0x0 ;  /* 0x0000000000007b1d */ /* 0x000fe20000010000 */
[-C--:B---3--:R-:W-:Y:S08]  /*1d280*/  FMUL.FTZ R13, R18, R134.reuse ;  /* 0x00000086120d7220 */ /* 0x088ff00000410000 */
[----:B------:R-:W3:Y:S01]  /*1d290*/  MUFU.TANH R167, R167 ;  /* 0x000000a700a77308 */ /* 0x000ee20000002400 */
        /* <DEDUP_REMOVED lines=15> */
[----:B------:R-:W1:Y:S01]  /*1d390*/  MUFU.TANH R13, R13 ;  /* 0x0000000d000d7308 */ /* 0x000e620000002400 */
[-C--:B------:R-:W-:Y:S01]  /*1d3a0*/  FMUL.FTZ R28, R28, R134.reuse ;  /* 0x000000861c1c7220 */ /* 0x080fe20000410000 */
[-C--:B------:R-:W-:Y:S01]  /*1d3b0*/  FMUL.FTZ R29, R29, R134.reuse ;  /* 0x000000861d1d7220 */ /* 0x080fe20000410000 */
[-C--:B------:R-:W-:Y:S01]  /*1d3c0*/  FMUL.FTZ R30, R30, R134.reuse ;  /* 0x000000861e1e7220 */ /* 0x080fe20000410000 */
[-C--:B------:R-:W-:Y:S01]  /*1d3d0*/  FMUL.FTZ R31, R31, R134.reuse ;  /* 0x000000861f1f7220 */ /* 0x080fe20000410000 */
[-C--:B------:R-:W-:Y:S05]  /*1d3e0*/  FMUL.FTZ R32, R32, R134.reuse ;  /* 0x0000008620207220 */ /* 0x080fea0000410000 */
[----:B------:R-:W1:Y:S01]  /*1d3f0*/  MUFU.TANH R5, R5 ;  /* 0x0000000500057308 */ /* 0x000e620000002400 */
        /* <DEDUP_REMOVED lines=25> */
[----:B-1----:R-:W-:Y:S01]  /*1d590*/  IMAD.SHL.U32 R12, R225, 0x40, RZ ;  /* 0x00000040e10c7824 */ /* 0x002fe200078e00ff */
        /* <DEDUP_REMOVED lines=71> */
.L_x_3289:
[----:B------:R-:W-:Y:S02]  /*1da10*/  R2UR UR4, R138 ;  /* 0x000000008a0472ca */ /* 0x000fe400000e0000 */
[----:B------:R-:W-:Y:S11]  /*1da20*/  R2UR UR5, R139 ;  /* 0x000000008b0572ca */ /* 0x000ff600000e0000 */
[----:B------:R-:W-:Y:S02]  /*1da30*/  @!UPT UIADD3 URZ, URZ, URZ, URZ ;  /* 0x0000003f3f3ff290 */ /* 0x000fe4000fffe03f */
[----:B------:R-:W2:Y:S02]  /*1da40*/  LD.E R10, desc[UR4][R132.64+0x38] ;  /* 0x00003804840a7980 */ /* 0x000ea4000c101900 */
[----:B--2---:R-:W-:Y:S05]  /*1da50*/  IMAD.U32 R10, R10, -0x40, RZ ;  /* 0xffffffc00a0a7824 */ /* 0x004fea00078e00ff */
[----:B------:R-:W-:Y:S02]  /*1da60*/  SHF.R.S32.HI R6, RZ, 0x1f, R10 ;  /* 0x0000001fff067819 */ /* 0x000fe4000001140a */
.L_x_3290:
[----:B------:R-:W-:Y:S05]  /*1da70*/  BSYNC B0 ;  /* 0x0000000000007941 */ /* 0x000fea0003800000 */
.L_x_3288:
[----:B------:R-:W-:Y:S02]  /*1da80*/  @P4 R2UR UR4, R138 ;  /* 0x000000008a0442ca */ /* 0x000fe400000e0000 */
[C---:B------:R-:W-:Y:S02]  /*1da90*/  @P4 R2UR UR5, R139.reuse ;  /* 0x000000008b0542ca */ /* 0x040fe400000e0000 */
[----:B-1----:R-:W-:Y:S02]  /*1daa0*/  LEA R16, P0, R10, R214, 0x1 ;  /* 0x000000d60a107211 */ /* 0x002fe400078008ff */
        /* <DEDUP_REMOVED lines=110> */
.L_x_3287:
[----:B------:R-:W-:Y:S05]  /*1e190*/  BSYNC B1 ;  /* 0x0000000000017941 */ /* 0x000fea0003800000 */
.L_x_3286:
[----:B------:R-:W-:Y:S01]  /*1e1a0*/  R2UR UR4, R138 ;  /* 0x000000008a0472ca */ /* 0x000fe200000e0000 */
[----:B------:R-:W3:Y:S01]  /*1e1b0*/  S2R R4, SR_TID.X ;  /* 0x0000000000047919 */ /* 0x000ee20000002100 */
[----:B------:R-:W-:Y:S02]  /*1e1c0*/  R2UR UR5, R139 ;  /* 0x000000008b0572ca */ /* 0x000fe400000e0000 */
[----:B------:R-:W-:Y:S01]  /*1e1d0*/  IADD3 R7, R225, -0x1, RZ ;  /* 0xffffffffe1077810 */ /* 0x000fe20007ffe0ff */
[----:B-12---:R-:W-:Y:S08]  /*1e1e0*/  LDSM.16.MT88.4 R16, [R209+0xc000] ;  /* 0x00c00000d110783b */ /* 0x006ff00000004200 */
[----:B------:R-:W-:Y:S08]  /*1e1f0*/  LDSM.16.MT88.4 R24, [R208+0xc000] ;  /* 0x00c00000d018783b */ /* 0x000ff00000004200 */
[----:B------:R1:W2:Y:S04]  /*1e200*/  LD.E R134, desc[UR4][R132.64+0xdc] ;  /* 0x0000dc0484867980 */ /* 0x0002a8000c101900 */
[----:B------:R-:W-:Y:S08]  /*1e210*/  LDSM.16.MT88.4 R32, [R207+0xc000] ;  /* 0x00c00000cf20783b */ /* 0x000ff00000004200 */
[----:B------:R-:W-:Y:S01]  /*1e220*/  LDSM.16.MT88.4 R140, [R206+0xc000] ;  /* 0x00c00000ce8c783b */ /* 0x000fe20000004200 */
[----:B---3--:R-:W-:Y:S04]  /*1e230*/  SHF.L.U32 R4, R4, 0x1, RZ ;  /* 0x0000000104047819 */ /* 0x008fe800000006ff */
[----:B------:R-:W-:Y:S04]  /*1e240*/  LOP3.LUT R4, R4, 0x6, RZ, 0xc0, !PT ;  /* 0x0000000604047812 */ /* 0x000fe800078ec0ff */
[----:B------:R-:W-:Y:S04]  /*1e250*/  LEA R4, R7, R4, 0x6 ;  /* 0x0000000407047211 */ /* 0x000fe800078e30ff */
[----:B------:R-:W-:Y:S02]  /*1e260*/  I2FP.F32.S32 R6, R4 ;  /* 0x0000000400067245 */ /* 0x000fe40000201400 */
[C---:B------:R-:W-:Y:S02]  /*1e270*/  IADD3 R7, R4.reuse, 0x11, RZ ;  /* 0x0000001104077810 */ /* 0x040fe40007ffe0ff */
[----:B------:R-:W-:Y:S01]  /*1e280*/  IADD3 R10, R4, 0x1, RZ ;  /* 0x00000001040a7810 */ /* 0x000fe20007ffe0ff */
[CC--:B------:R-:W-:Y:S01]  /*1e290*/  FFMA.FTZ R165, R0.reuse, R6.reuse, R165 ;  /* 0x0000000600a57223 */ /* 0x0c0fe200000100a5 */
[----:B------:R-:W-:Y:S01]  /*1e2a0*/  FFMA.FTZ R161, R0, R6, R161 ;  /* 0x0000000600a17223 */ /* 0x000fe200000100a1 */
[C---:B------:R-:W-:Y:S02]  /*1e2b0*/  IADD3 R6, R4.reuse, 0x9, RZ ;  /* 0x0000000904067810 */ /* 0x040fe40007ffe0ff */
[----:B------:R-:W-:Y:S02]  /*1e2c0*/  I2FP.F32.S32 R7, R7 ;  /* 0x0000000700077245 */ /* 0x000fe40000201400 */
[----:B------:R-:W-:Y:S02]  /*1e2d0*/  I2FP.F32.S32 R6, R6 ;  /* 0x0000000600067245 */ /* 0x000fe40000201400 */
[----:B------:R-:W-:Y:S01]  /*1e2e0*/  IADD3 R8, R4, 0x8, RZ ;  /* 0x0000000804087810 */ /* 0x000fe20007ffe0ff */
[CC--:B------:R-:W-:Y:S01]  /*1e2f0*/  FFMA.FTZ R232, R0.reuse, R7.reuse, R232 ;  /* 0x0000000700e87223 */ /* 0x0c0fe200000100e8 */
[----:B------:R-:W-:Y:S01]  /*1e300*/  I2FP.F32.S32 R10, R10 ;  /* 0x0000000a000a7245 */ /* 0x000fe20000201400 */
[CC--:B------:R-:W-:Y:S01]  /*1e310*/  FFMA.FTZ R179, R0.reuse, R6.reuse, R179 ;  /* 0x0000000600b37223 */ /* 0x0c0fe200000100b3 */
[----:B------:R-:W-:Y:S01]  /*1e320*/  FFMA.FTZ R173, R0, R6, R173 ;  /* 0x0000000600ad7223 */ /* 0x000fe200000100ad */
[----:B------:R-:W-:Y:S01]  /*1e330*/  IADD3 R6, R4, 0x19, RZ ;  /* 0x0000001904067810 */ /* 0x000fe20007ffe0ff */
[----:B------:R-:W-:Y:S01]  /*1e340*/  FFMA.FTZ R184, R0, R7, R184 ;  /* 0x0000000700b87223 */ /* 0x000fe200000100b8 */
[----:B------:R-:W-:Y:S01]  /*1e350*/  IADD3 R9, R4, 0x18, RZ ;  /* 0x0000001804097810 */ /* 0x000fe20007ffe0ff */
[C---:B------:R-:W-:Y:S01]  /*1e360*/  FFMA.FTZ R167, R0.reuse, R10, R167 ;  /* 0x0000000a00a77223 */ /* 0x040fe200000100a7 */
[----:B------:R-:W-:Y:S01]  /*1e370*/  I2FP.F32.S32 R6, R6 ;  /* 0x0000000600067245 */ /* 0x000fe20000201400 */
[----:B------:R-:W-:Y:S01]  /*1e380*/  FFMA.FTZ R163, R0, R10, R163 ;  /* 0x0000000a00a37223 */ /* 0x000fe200000100a3 */
[----:B------:R-:W-:Y:S02]  /*1e390*/  IADD3 R7, R4, 0x20, RZ ;  /* 0x0000002004077810 */ /* 0x000fe40007ffe0ff */
[----:B------:R-:W-:Y:S01]  /*1e3a0*/  I2FP.F32.S32 R8, R8 ;  /* 0x0000000800087245 */ /* 0x000fe20000201400 */
[CC--:B------:R-:W-:Y:S01]  /*1e3b0*/  FFMA.FTZ R144, R0.reuse, R6.reuse, R144 ;  /* 0x0000000600907223 */ /* 0x0c0fe20000010090 */
[C---:B------:R-:W-:Y:S01]  /*1e3c0*/  FFMA.FTZ R230, R0.reuse, R6, R5 ;  /* 0x0000000600e67223 */ /* 0x040fe20000010005 */
[----:B------:R-:W-:Y:S02]  /*1e3d0*/  FMNMX.FTZ R6, R165, R3, !PT ;  /* 0x00000003a5067209 */ /* 0x000fe40007810000 */
[----:B------:R-:W-:Y:S01]  /*1e3e0*/  I2FP.F32.S32 R9, R9 ;  /* 0x0000000900097245 */ /* 0x000fe20000201400 */
[CC--:B------:R-:W-:Y:S01]  /*1e3f0*/  FFMA.FTZ R175, R0.reuse, R8.reuse, R175 ;  /* 0x0000000800af7223 */ /* 0x0c0fe200000100af */
[----:B------:R-:W-:Y:S01]  /*1e400*/  I2FP.F32.S32 R7, R7 ;  /* 0x0000000700077245 */ /* 0x000fe20000201400 */
[----:B------:R-:W-:Y:S01]  /*1e410*/  FFMA.FTZ R8, R0, R8, R171 ;  /* 0x0000000800087223 */ /* 0x000fe200000100ab */
[----:B------:R-:W-:Y:S01]  /*1e420*/  IADD3 R11, R4, 0x10, RZ ;  /* 0x00000010040b7810 */ /* 0x000fe20007ffe0ff */
[C---:B------:R-:W-:Y:S01]  /*1e430*/  FFMA.FTZ R146, R0.reuse, R9, R146 ;  /* 0x0000000900927223 */ /* 0x040fe20000010092 */
[----:B------:R-:W-:Y:S01]  /*1e440*/  FMNMX.FTZ R10, R161, R2, !PT ;  /* 0x00000002a10a7209 */ /* 0x000fe20007810000 */
[C---:B------:R-:W-:Y:S01]  /*1e450*/  FFMA.FTZ R160, R0.reuse, R7, R160 ;  /* 0x0000000700a07223 */ /* 0x040fe200000100a0 */
[----:B------:R-:W-:Y:S01]  /*1e460*/  FMNMX.FTZ R6, R167, R6, !PT ;  /* 0x00000006a7067209 */ /* 0x000fe20007810000 */
[C---:B------:R-:W-:Y:S01]  /*1e470*/  FFMA.FTZ R180, R0.reuse, R9, R13 ;  /* 0x0000000900b47223 */ /* 0x040fe2000001000d */
[----:B------:R-:W-:Y:S01]  /*1e480*/  FFMA.FTZ R186, R0, R7, R186 ;  /* 0x0000000700ba7223 */ /* 0x000fe200000100ba */
[----:B------:R-:W-:Y:S02]  /*1e490*/  I2FP.F32.S32 R11, R11 ;  /* 0x0000000b000b7245 */ /* 0x000fe40000201400 */
[----:B------:R-:W-:Y:S02]  /*1e4a0*/  FMNMX.FTZ R7, R163, R10, !PT ;  /* 0x0000000aa3077209 */ /* 0x000fe40007810000 */
[----:B------:R-:W-:Y:S01]  /*1e4b0*/  IADD3 R9, R4, 0x21, RZ ;  /* 0x0000002104097810 */ /* 0x000fe20007ffe0ff */
        /* <DEDUP_REMOVED lines=11> */
[----:B------:R-:W-:Y:S02]  /*1e570*/  FMNMX.FTZ R11, R182, R11, !PT ;  /* 0x0000000bb60b7209 */ /* 0x000fe40007810000 */
[----:B------:R-:W-:Y:S02]  /*1e580*/  IADD3 R7, R4, 0x29, RZ ;  /* 0x0000002904077810 */ /* 0x000fe40007ffe0ff */
[----:B------:R-:W-:Y:S02]  /*1e590*/  FMNMX.FTZ R9, R180, R9, !PT ;  /* 0x00000009b4097209 */ /* 0x000fe40007810000 */
[----:B------:R-:W-:Y:S02]  /*1e5a0*/  FMNMX.FTZ R11, R184, R11, !PT ;  /* 0x0000000bb80b7209 */ /* 0x000fe40007810000 */
[----:B------:R-:W-:Y:S02]  /*1e5b0*/  IADD3 R13, R4, 0x28, RZ ;  /* 0x00000028040d7810 */ /* 0x000fe40007ffe0ff */
[----:B------:R-:W-:Y:S02]  /*1e5c0*/  I2FP.F32.S32 R7, R7 ;  /* 0x0000000700077245 */ /* 0x000fe40000201400 */
[----:B------:R-:W-:Y:S02]  /*1e5d0*/  FMNMX.FTZ R9, R230, R9, !PT ;  /* 0x00000009e6097209 */ /* 0x000fe40007810000 */
[----:B------:R-:W-:Y:S01]  /*1e5e0*/  FMNMX.FTZ R11, R146, R11, !PT ;  /* 0x0000000b920b7209 */ /* 0x000fe20007810000 */
[C---:B------:R-:W-:Y:S01]  /*1e5f0*/  FFMA.FTZ R162, R0.reuse, R7, R162 ;  /* 0x0000000700a27223 */ /* 0x040fe200000100a2 */
[----:B------:R-:W-:Y:S01]  /*1e600*/  I2FP.F32.S32 R13, R13 ;  /* 0x0000000d000d7245 */ /* 0x000fe20000201400 */
[----:B------:R-:W-:Y:S01]  /*1e610*/  FFMA.FTZ R154, R0, R7, R154 ;  /* 0x00000007009a7223 */ /* 0x000fe2000001009a */
[----:B------:R-:W-:Y:S02]  /*1e620*/  IADD3 R5, R4, 0x30, RZ ;  /* 0x0000003004057810 */ /* 0x000fe40007ffe0ff */
[----:B------:R-:W-:Y:S01]  /*1e630*/  FMNMX.FTZ R7, R186, R9, !PT ;  /* 0x00000009ba077209 */ /* 0x000fe20007810000 */
[----:B------:R-:W-:Y:S01]  /*1e640*/  FFMA.FTZ R164, R0, R13, R164 ;  /* 0x0000000d00a47223 */ /* 0x000fe200000100a4 */
[----:B------:R-:W-:Y:S01]  /*1e650*/  FMNMX.FTZ R11, R144, R11, !PT ;  /* 0x0000000b900b7209 */ /* 0x000fe20007810000 */
[----:B------:R-:W-:Y:S01]  /*1e660*/  FFMA.FTZ R156, R0, R13, R156 ;  /* 0x0000000d009c7223 */ /* 0x000fe2000001009c */
[----:B------:R-:W-:Y:S02]  /*1e670*/  FMNMX.FTZ R7, R166, R7, !PT ;  /* 0x00000007a6077209 */ /* 0x000fe40007810000 */
[----:B------:R-:W-:Y:S02]  /*1e680*/  I2FP.F32.S32 R5, R5 ;  /* 0x0000000500057245 */ /* 0x000fe40000201400 */
[----:B------:R-:W-:Y:S02]  /*1e690*/  FMNMX.FTZ R9, R160, R11, !PT ;  /* 0x0000000ba0097209 */ /* 0x000fe40007810000 */
[----:B------:R-:W-:Y:S01]  /*1e6a0*/  IADD3 R6, R4, 0x31, RZ ;  /* 0x0000003104067810 */ /* 0x000fe20007ffe0ff */
[----:B------:R-:W-:Y:S01]  /*1e6b0*/  FFMA.FTZ R152, R0, R5, R152 ;  /* 0x0000000500987223 */ /* 0x000fe20000010098 */
[----:B------:R-:W-:Y:S01]  /*1e6c0*/  FMNMX.FTZ R7, R164, R7, !PT ;  /* 0x00000007a4077209 */ /* 0x000fe20007810000 */
[----:B------:R-:W-:Y:S01]  /*1e6d0*/  FFMA.FTZ R148, R0, R5, R148 ;  /* 0x0000000500947223 */ /* 0x000fe20000010094 */
[----:B------:R-:W-:Y:S02]  /*1e6e0*/  FMNMX.FTZ R9, R158, R9, !PT ;  /* 0x000000099e097209 */ /* 0x000fe40007810000 */
[----:B------:R-:W-:Y:S02]  /*1e6f0*/  IADD3 R5, R4, 0x38, RZ ;  /* 0x0000003804057810 */ /* 0x000fe40007ffe0ff */
[----:B------:R-:W-:Y:S02]  /*1e700*/  I2FP.F32.S32 R11, R6 ;  /* 0x00000006000b7245 */ /* 0x000fe40000201400 */
[----:B------:R-:W-:Y:S02]  /*1e710*/  FMNMX.FTZ R7, R162, R7, !PT ;  /* 0x00000007a2077209 */ /* 0x000fe40007810000 */
[----:B------:R-:W-:Y:S01]  /*1e720*/  FMNMX.FTZ R9, R156, R9, !PT ;  /* 0x000000099c097209 */ /* 0x000fe20007810000 */
[-C--:B------:R-:W-:Y:S01]  /*1e730*/  FFMA.FTZ R150, R0, R11.reuse, R150 ;  /* 0x0000000b00967223 */ /* 0x080fe20000010096 */
[----:B------:R-:W-:Y:S01]  /*1e740*/  IADD3 R6, R4, 0x39, RZ ;  /* 0x0000003904067810 */ /* 0x000fe20007ffe0ff */
[----:B------:R-:W-:Y:S01]  /*1e750*/  FFMA.FTZ R155, R0, R11, R155 ;  /* 0x0000000b009b7223 */ /* 0x000fe2000001009b */
[----:B------:R-:W-:Y:S02]  /*1e760*/  I2FP.F32.S32 R5, R5 ;  /* 0x0000000500057245 */ /* 0x000fe40000201400 */
[----:B------:R-:W-:Y:S02]  /*1e770*/  FMNMX.FTZ R7, R152, R7, !PT ;  /* 0x0000000798077209 */ /* 0x000fe40007810000 */
[----:B------:R-:W-:Y:S01]  /*1e780*/  FMNMX.FTZ R9, R154, R9, !PT ;  /* 0x000000099a097209 */ /* 0x000fe20007810000 */
[CC--:B------:R-:W-:Y:S01]  /*1e790*/  FFMA.FTZ R137, R0.reuse, R5.reuse, R137 ;  /* 0x0000000500897223 */ /* 0x0c0fe20000010089 */
[----:B------:R-:W-:Y:S01]  /*1e7a0*/  I2FP.F32.S32 R6, R6 ;  /* 0x0000000600067245 */ /* 0x000fe20000201400 */
[----:B------:R-:W-:Y:S01]  /*1e7b0*/  FFMA.FTZ R153, R0, R5, R153 ;  /* 0x0000000500997223 */ /* 0x000fe20000010099 */
[----:B------:R-:W-:Y:S02]  /*1e7c0*/  FMNMX.FTZ R4, R150, R7, !PT ;  /* 0x0000000796047209 */ /* 0x000fe40007810000 */
[----:B------:R-:W-:Y:S01]  /*1e7d0*/  FMNMX.FTZ R10, R148, R9, !PT ;  /* 0x00000009940a7209 */ /* 0x000fe20007810000 */
[C---:B------:R-:W-:Y:S01]  /*1e7e0*/  FFMA.FTZ R135, R0.reuse, R6, R135 ;  /* 0x0000000600877223 */ /* 0x040fe20000010087 */
[----:B------:R-:W-:Y:S01]  /*1e7f0*/  FMNMX.FTZ R4, R137, R4, !PT ;  /* 0x0000000489047209 */ /* 0x000fe20007810000 */
[----:B------:R-:W-:Y:S01]  /*1e800*/  FFMA.FTZ R151, R0, R6, R151 ;  /* 0x0000000600977223 */ /* 0x000fe20000010097 */
[----:B------:R-:W-:Y:S02]  /*1e810*/  FMNMX.FTZ R12, R155, R10, !PT ;  /* 0x0000000a9b0c7209 */ /* 0x000fe40007810000 */
[----:B------:R-:W-:Y:S02]  /*1e820*/  FMNMX.FTZ R9, R135, R4, !PT ;  /* 0x0000000487097209 */ /* 0x000fe40007810000 */
[----:B------:R-:W-:Y:S03]  /*1e830*/  FMNMX.FTZ R12, R153, R12, !PT ;  /* 0x0000000c990c7209 */ /* 0x000fe60007810000 */
[----:B------:R-:W3:Y:S01]  /*1e840*/  SHFL.BFLY PT, R4, R9, 0x2, 0x1f ;  /* 0x0c401f0009047f89 */ /* 0x000ee200000e0000 */
[----:B------:R-:W-:Y:S07]  /*1e850*/  FMNMX.FTZ R10, R151, R12, !PT ;  /* 0x0000000c970a7209 */ /* 0x000fee0007810000 */
[----:B------:R-:W4:Y:S01]  /*1e860*/  SHFL.BFLY PT, R5, R10, 0x2, 0x1f ;  /* 0x0c401f000a057f89 */ /* 0x000f2200000e0000 */
[----:B---3--:R-:W-:Y:S07]  /*1e870*/  FMNMX.FTZ R7, R9, R4, !PT ;  /* 0x0000000409077209 */ /* 0x008fee0007810000 */
[----:B-1----:R-:W1:Y:S01]  /*1e880*/  SHFL.BFLY PT, R132, R7, 0x1, 0x1f ;  /* 0x0c201f0007847f89 */ /* 0x002e6200000e0000 */
[----:B----4-:R-:W-:Y:S07]  /*1e890*/  FMNMX.FTZ R6, R10, R5, !PT ;  /* 0x000000050a067209 */ /* 0x010fee0007810000 */
[----:B------:R-:W3:Y:S01]  /*1e8a0*/  SHFL.BFLY PT, R133, R6, 0x1, 0x1f ;  /* 0x0c201f0006857f89 */ /* 0x000ee200000e0000 */
[----:B-1----:R-:W-:Y:S04]  /*1e8b0*/  FMNMX.FTZ R132, R7, R132, !PT ;  /* 0x0000008407847209 */ /* 0x002fe80007810000 */
[C---:B------:R-:W-:Y:S01]  /*1e8c0*/  FSETP.NEU.FTZ.AND P0, PT, R132.reuse, -INF , PT ;  /* 0xff8000008400780b */ /* 0x040fe20003f1d000 */
[----:B------:R-:W-:Y:S01]  /*1e8d0*/  FADD.FTZ R3, -R132, R3 ;  /* 0x0000000384037221 */ /* 0x000fe20000010100 */
[----:B---3--:R-:W-:Y:S05]  /*1e8e0*/  FMNMX.FTZ R133, R6, R133, !PT ;  /* 0x0000008506857209 */ /* 0x008fea0007810000 */
[----:B------:R-:W-:Y:S01]  /*1e8f0*/  FADD.FTZ R5, -R133, R2 ;  /* 0x0000000285057221 */ /* 0x000fe20000010100 */
[C---:B--2---:R-:W-:Y:S01]  /*1e900*/  FMUL.FTZ R149, R134.reuse, R132 ;  /* 0x0000008486957220 */ /* 0x044fe20000410000 */
[C---:B------:R-:W-:Y:S01]  /*1e910*/  FMUL.FTZ R157, R134.reuse, R133 ;  /* 0x00000085869d7220 */ /* 0x040fe20000410000 */
[C---:B------:R-:W-:Y:S01]  /*1e920*/  FMUL.FTZ R2, R134.reuse, R3 ;  /* 0x0000000386027220 */ /* 0x040fe20000410000 */
[----:B------:R-:W-:Y:S02]  /*1e930*/  FMUL.FTZ R4, R134, R5 ;  /* 0x0000000586047220 */ /* 0x000fe40000410000 */
[----:B------:R-:W-:Y:S02]  /*1e940*/  FSEL R149, R149, RZ, P0 ;  /* 0x000000ff95957208 */ /* 0x000fe40000000000 */
[----:B------:R-:W-:Y:S01]  /*1e950*/  FSETP.NEU.FTZ.AND P0, PT, R133, -INF , PT ;  /* 0xff8000008500780b */ /* 0x000fe20003f1d000 */
[----:B------:R-:W1:Y:S02]  /*1e960*/  MUFU.EX2 R2, R2 ;  /* 0x0000000200027308 */ /* 0x000e640000000800 */
        /* <DEDUP_REMOVED lines=11> */
[-CC-:B------:R-:W-:Y:S01]  /*1ea20*/  FFMA.FTZ R179, R232, R134.reuse, -R149.reuse ;  /* 0x00000086e8b37223 */ /* 0x180fe20000010895 */
[-CC-:B------:R-:W-:Y:S01]  /*1ea30*/  FFMA.FTZ R180, R180, R134.reuse, -R149.reuse ;  /* 0x00000086b4b47223 */ /* 0x180fe20000010895 */
[-C--:B------:R-:W-:Y:S01]  /*1ea40*/  FFMA.FTZ R181, R230, R134.reuse, -R149 ;  /* 0x00000086e6b57223 */ /* 0x080fe20000010895 */
[----:B------:R-:W-:Y:S01]  /*1ea50*/  FFMA.FTZ R185, R146, R134, -R157 ;  /* 0x0000008692b97223 */ /* 0x000fe2000001089d */
        /* <DEDUP_REMOVED lines=23> */
[----:B------:R-:W-:Y:S01]  /*1ebd0*/  FMUL.FTZ R29, R3, R105 ;  /* 0x00000069031d7220 */ /* 0x000fe20000410000 */
[-CC-:B------:R-:W-:Y:S01]  /*1ebe0*/  FFMA.FTZ R186, R186, R134.reuse, -R149.reuse ;  /* 0x00000086baba7223 */ /* 0x180fe20000010895 */
[-CC-:B------:R-:W-:Y:S01]  /*1ebf0*/  FFMA.FTZ R187, R166, R134.reuse, -R149.reuse ;  /* 0x00000086a6bb7223 */ /* 0x180fe20000010895 */
[-CC-:B------:R-:W-:Y:S03]  /*1ec00*/  FFMA.FTZ R229, R164, R134.reuse, -R149.reuse ;  /* 0x00000086a4e57223 */ /* 0x180fe60000010895 */
[----:B------:R-:W3:Y:S01]  /*1ec10*/  MUFU.EX2 R170, R170 ;  /* 0x000000aa00aa7308 */ /* 0x000ee20000000800 */
[----:B-1----:R-:W-:Y:S01]  /*1ec20*/  F2FP.BF16.F32.PACK_AB R129, R172, R177 ;  /* 0x000000b1ac81723e */ /* 0x002fe200000010ff */
[----:B------:R-:W1:Y:S01]  /*1ec30*/  LDSM.16.MT88.4 R104, [R208+0xe000] ;  /* 0x00e00000d068783b */ /* 0x000e620000004200 */
[-C--:B------:R-:W-:Y:S01]  /*1ec40*/  FFMA.FTZ R230, R162, R134.reuse, -R149 ;  /* 0x00000086a2e67223 */ /* 0x080fe20000010895 */
[-CC-:B------:R-:W-:Y:S01]  /*1ec50*/  FFMA.FTZ R231, R160, R134.reuse, -R157.reuse ;  /* 0x00000086a0e77223 */ /* 0x180fe2000001089d */
[-CC-:B------:R-:W-:Y:S01]  /*1ec60*/  FFMA.FTZ R232, R158, R134.reuse, -R157.reuse ;  /* 0x000000869ee87223 */ /* 0x180fe2000001089d */
[-CC-:B------:R-:W-:Y:S01]  /*1ec70*/  FFMA.FTZ R233, R156, R134.reuse, -R157.reuse ;  /* 0x000000869ce97223 */ /* 0x180fe2000001089d */
[-CC-:B------:R-:W-:Y:S03]  /*1ec80*/  FFMA.FTZ R234, R154, R134.reuse, -R157.reuse ;  /* 0x000000869aea7223 */ /* 0x180fe6000001089d */
[----:B------:R-:W-:Y:S01]  /*1ec90*/  MUFU.EX2 R176, R176 ;  /* 0x000000b000b07308 */ /* 0x000fe20000000800 */
[-CC-:B------:R-:W-:Y:S01]  /*1eca0*/  FFMA.FTZ R237, R148, R134.reuse, -R157.reuse ;  /* 0x0000008694ed7223 */ /* 0x180fe2000001089d */
[----:B------:R-:W-:Y:S01]  /*1ecb0*/  LDSM.16.MT88.4 R112, [R209+0x10000] ;  /* 0x01000000d170783b */ /* 0x000fe20000004200 */
[-CC-:B------:R-:W-:Y:S01]  /*1ecc0*/  FFMA.FTZ R238, R155, R134.reuse, -R157.reuse ;  /* 0x000000869bee7223 */ /* 0x180fe2000001089d */
[-C--:B------:R-:W-:Y:S01]  /*1ecd0*/  FFMA.FTZ R239, R153, R134.reuse, -R157 ;  /* 0x0000008699ef7223 */ /* 0x080fe2000001089d */
[-CC-:B------:R-:W-:Y:S01]  /*1ece0*/  FFMA.FTZ R235, R152, R134.reuse, -R149.reuse ;  /* 0x0000008698eb7223 */ /* 0x180fe20000010895 */
[-CC-:B------:R-:W-:Y:S01]  /*1ecf0*/  FFMA.FTZ R236, R150, R134.reuse, -R149.reuse ;  /* 0x0000008696ec7223 */ /* 0x180fe20000010895 */
[----:B------:R-:W-:Y:S03]  /*1ed00*/  FFMA.FTZ R137, R137, R134, -R149 ;  /* 0x0000008689897223 */ /* 0x000fe60000010895 */
[----:B------:R-:W4:Y:S01]  /*1ed10*/  MUFU.EX2 R175, R175 ;  /* 0x000000af00af7308 */ /* 0x000f220000000800 */
[----:B---3--:R-:W-:Y:S01]  /*1ed20*/  F2FP.BF16.F32.PACK_AB R131, R170, R171 ;  /* 0x000000abaa83723e */ /* 0x008fe200000010ff */
[----:B------:R-:W-:Y:S01]  /*1ed30*/  LDSM.16.MT88.4 R124, [R209+0xe800] ;  /* 0x00e80000d17c783b */ /* 0x000fe20000004200 */
[C---:B------:R-:W-:Y:S01]  /*1ed40*/  FMUL.FTZ R38, R2.reuse, R38 ;  /* 0x0000002602267220 */ /* 0x040fe20000410000 */
[C---:B------:R-:W-:Y:S01]  /*1ed50*/  FMUL.FTZ R39, R2.reuse, R39 ;  /* 0x0000002702277220 */ /* 0x040fe20000410000 */
[C---:B------:R-:W-:Y:S01]  /*1ed60*/  FMUL.FTZ R36, R3.reuse, R36 ;  /* 0x0000002403247220 */ /* 0x040fe20000410000 */
[C---:B------:R-:W-:Y:S01]  /*1ed70*/  FMUL.FTZ R37, R3.reuse, R37 ;  /* 0x0000002503257220 */ /* 0x040fe20000410000 */
[C---:B------:R-:W-:Y:S03]  /*1ed80*/  FMUL.FTZ R42, R2.reuse, R42 ;  /* 0x0000002a022a7220 */ /* 0x040fe60000410000 */
[----:B------:R-:W-:Y:S01]  /*1ed90*/  MUFU.EX2 R174, R174 ;  /* 0x000000ae00ae7308 */ /* 0x000fe20000000800 */
[C---:B------:R-:W-:Y:S01]  /*1eda0*/  FMUL.FTZ R43, R2.reuse, R43 ;  /* 0x0000002b022b7220 */ /* 0x040fe20000410000 */
[----:B------:R-:W-:Y:S01]  /*1edb0*/  LDSM.16.MT88.4 R152, [R208+0xf800] ;  /* 0x00f80000d098783b */ /* 0x000fe20000004200 */
[C---:B------:R-:W-:Y:S01]  /*1edc0*/  FMUL.FTZ R40, R3.reuse, R40 ;  /* 0x0000002803287220 */ /* 0x040fe20000410000 */
[C---:B------:R-:W-:Y:S01]  /*1edd0*/  FMUL.FTZ R41, R3.reuse, R41 ;  /* 0x0000002903297220 */ /* 0x040fe20000410000 */
[C---:B------:R-:W-:Y:S01]  /*1ede0*/  FMUL.FTZ R46, R2.reuse, R46 ;  /* 0x0000002e022e7220 */ /* 0x040fe20000410000 */
[C---:B------:R-:W-:Y:S01]  /*1edf0*/  FMUL.FTZ R47, R2.reuse, R47 ;  /* 0x0000002f022f7220 */ /* 0x040fe20000410000 */
[----:B------:R-:W-:Y:S03]  /*1ee00*/  FMUL.FTZ R44, R3, R44 ;  /* 0x0000002c032c7220 */ /* 0x000fe60000410000 */
[----:B------:R-:W3:Y:S01]  /*1ee10*/  MUFU.EX2 R173, R173 ;  /* 0x000000ad00ad7308 */ /* 0x000ee20000000800 */
[----:B----4-:R-:W-:Y:S01]  /*1ee20*/  F2FP.BF16.F32.PACK_AB R128, R175, R176 ;  /* 0x000000b0af80723e */ /* 0x010fe200000010ff */
[----:B------:R-:W-:Y:S01]  /*1ee30*/  LDSM.16.MT88.4 R160, [R206+0xf800] ;  /* 0x00f80000cea0783b */ /* 0x000fe20000004200 */
[C---:B------:R-:W-:Y:S01]  /*1ee40*/  FMUL.FTZ R45, R3.reuse, R45 ;  /* 0x0000002d032d7220 */ /* 0x040fe20000410000 */
[C---:B------:R-:W-:Y:S01]  /*1ee50*/  FMUL.FTZ R50, R2.reuse, R50 ;  /* 0x0000003202327220 */ /* 0x040fe20000410000 */
[C---:B------:R-:W-:Y:S01]  /*1ee60*/  FMUL.FTZ R51, R2.reuse, R51 ;  /* 0x0000003302337220 */ /* 0x040fe20000410000 */
[C---:B------:R-:W-:Y:S01]  /*1ee70*/  FMUL.FTZ R48, R3.reuse, R48 ;  /* 0x0000003003307220 */ /* 0x040fe20000410000 */
[C---:B------:R-:W-:Y:S01]  /*1ee80*/  FMUL.FTZ R49, R3.reuse, R49 ;  /* 0x0000003103317220 */ /* 0x040fe20000410000 */
[C---:B------:R-:W-:Y:S01]  /*1ee90*/  FMUL.FTZ R54, R2.reuse, R54 ;  /* 0x0000003602367220 */ /* 0x040fe20000410000 */
[C---:B------:R-:W-:Y:S01]  /*1eea0*/  FMUL.FTZ R55, R2.reuse, R55 ;  /* 0x0000003702377220 */ /* 0x040fe20000410000 */
[----:B------:R-:W-:Y:S01]  /*1eeb0*/  LDSM.16.MT88.4 R164, [R209+0x11800] ;  /* 0x01180000d1a4783b */ /* 0x000fe20000004200 */
[C---:B------:R-:W-:Y:S01]  /*1eec0*/  FMUL.FTZ R52, R3.reuse, R52 ;  /* 0x0000003403347220 */ /* 0x040fe20000410000 */
[C---:B------:R-:W-:Y:S01]  /*1eed0*/  FMUL.FTZ R53, R3.reuse, R53 ;  /* 0x0000003503357220 */ /* 0x040fe20000410000 */
[C---:B------:R-:W-:Y:S01]  /*1eee0*/  FMUL.FTZ R58, R2.reuse, R58 ;  /* 0x0000003a023a7220 */ /* 0x040fe20000410000 */
[C---:B------:R-:W-:Y:S01]  /*1eef0*/  FMUL.FTZ R59, R2.reuse, R59 ;  /* 0x0000003b023b7220 */ /* 0x040fe20000410000 */
[C---:B------:R-:W-:Y:S01]  /*1ef00*/  FMUL.FTZ R56, R3.reuse, R56 ;  /* 0x0000003803387220 */ /* 0x040fe20000410000 */
[----:B------:R-:W-:Y:S01]  /*1ef10*/  FMUL.FTZ R57, R3, R57 ;  /* 0x0000003903397220 */ /* 0x000fe20000410000 */
[----:B---3--:R-:W-:Y:S01]  /*1ef20*/  F2FP.BF16.F32.PACK_AB R130, R173, R174 ;  /* 0x000000aead82723e */ /* 0x008fe200000010ff */
[C---:B------:R-:W-:Y:S01]  /*1ef30*/  FMUL.FTZ R62, R2.reuse, R62 ;  /* 0x0000003e023e7220 */ /* 0x040fe20000410000 */
[C---:B------:R-:W-:Y:S01]  /*1ef40*/  FMUL.FTZ R63, R2.reuse, R63 ;  /* 0x0000003f023f7220 */ /* 0x040fe20000410000 */
[C---:B------:R-:W-:Y:S01]  /*1ef50*/  FMUL.FTZ R60, R3.reuse, R60 ;  /* 0x0000003c033c7220 */ /* 0x040fe20000410000 */
[C---:B------:R-:W-:Y:S01]  /*1ef60*/  FMUL.FTZ R61, R3.reuse, R61 ;  /* 0x0000003d033d7220 */ /* 0x040fe20000410000 */
[C---:B------:R-:W-:Y:S01]  /*1ef70*/  FMUL.FTZ R66, R2.reuse, R66 ;  /* 0x0000004202427220 */ /* 0x040fe20000410000 */
[C---:B------:R-:W-:Y:S01]  /*1ef80*/  FMUL.FTZ R67, R2.reuse, R67 ;  /* 0x0000004302437220 */ /* 0x040fe20000410000 */
[C---:B------:R-:W-:Y:S01]  /*1ef90*/  HMMA.16816.F32.BF16 R4, R128.reuse, R16, R4 ;  /* 0x000000108004723c */ /* 0x040fe20000041804 */
[----:B------:R-:W-:Y:S04]  /*1efa0*/  MUFU.EX2 R178, R178 ;  /* 0x000000b200b27308 */ /* 0x000fe80000000800 */
[----:B------:R-:W-:Y:S01]  /*1efb0*/  FMUL.FTZ R64, R3, R64 ;  /* 0x0000004003407220 */ /* 0x000fe20000410000 */
[C---:B------:R-:W-:Y:S05]  /*1efc0*/  HMMA.16816.F32.BF16 R8, R128.reuse, R18, R8 ;  /* 0x000000128008723c */ /* 0x040fea0000041808 */
[----:B------:R-:W3:Y:S01]  /*1efd0*/  MUFU.EX2 R179, R179 ;  /* 0x000000b300b37308 */ /* 0x000ee20000000800 */
[----:B------:R-:W-:Y:S01]  /*1efe0*/  ISETP.GT.AND P0, PT, R225, 0x1, PT ;  /* 0x00000001e100780c */ /* 0x000fe20003f04270 */
[C---:B------:R-:W-:Y:S01]  /*1eff0*/  FMUL.FTZ R16, R3.reuse, R116 ;  /* 0x0000007403107220 */ /* 0x040fe20000410000 */
[C---:B------:R-:W-:Y:S03]  /*1f000*/  HMMA.16816.F32.BF16 R12, R128.reuse, R24, R12 ;  /* 0x00000018800c723c */ /* 0x040fe6000004180c */
[C---:B------:R-:W-:Y:S01]  /*1f010*/  FMUL.FTZ R18, R2.reuse, R118 ;  /* 0x0000007602127220 */ /* 0x040fe20000410000 */
[C---:B------:R-:W-:Y:S01]  /*1f020*/  FMUL.FTZ R19, R2.reuse, R119 ;  /* 0x0000007702137220 */ /* 0x040fe20000410000 */
[C---:B------:R-:W-:Y:S02]  /*1f030*/  FMUL.FTZ R17, R3.reuse, R117 ;  /* 0x0000007503117220 */ /* 0x040fe40000410000 */
[C---:B------:R-:W-:Y:S01]  /*1f040*/  FMUL.FTZ R24, R3.reuse, R108 ;  /* 0x0000006c03187220 */ /* 0x040fe20000410000 */
[----:B------:R-:W-:Y:S01]  /*1f050*/  LDSM.16.MT88.4 R116, [R207+0xc800] ;  /* 0x00c80000cf74783b */ /* 0x000fe20000004200 */
[----:B------:R-:W-:Y:S02]  /*1f060*/  MUFU.EX2 R180, R180 ;  /* 0x000000b400b47308 */ /* 0x000fe40000000800 */
[C---:B------:R-:W-:Y:S01]  /*1f070*/  FMUL.FTZ R25, R3.reuse, R109 ;  /* 0x0000006d03197220 */ /* 0x040fe20000410000 */
[C---:B------:R-:W-:Y:S01]  /*1f080*/  FMUL.FTZ R65, R3.reuse, R65 ;  /* 0x0000004103417220 */ /* 0x040fe20000410000 */
[C---:B------:R-:W-:Y:S01]  /*1f090*/  FMUL.FTZ R70, R2.reuse, R70 ;  /* 0x0000004602467220 */ /* 0x040fe20000410000 */
[C---:B------:R-:W-:Y:S03]  /*1f0a0*/  HMMA.16816.F32.BF16 R16, R128.reuse, R26, R16 ;  /* 0x0000001a8010723c */ /* 0x040fe60000041810 */
[C---:B------:R-:W-:Y:S01]  /*1f0b0*/  FMUL.FTZ R71, R2.reuse, R71 ;  /* 0x0000004702477220 */ /* 0x040fe20000410000 */
[C---:B------:R-:W-:Y:S01]  /*1f0c0*/  FMUL.FTZ R68, R3.reuse, R68 ;  /* 0x0000004403447220 */ /* 0x040fe20000410000 */
[C---:B------:R-:W-:Y:S01]  /*1f0d0*/  FMUL.FTZ R69, R3.reuse, R69 ;  /* 0x0000004503457220 */ /* 0x040fe20000410000 */
[C---:B------:R-:W-:Y:S01]  /*1f0e0*/  HMMA.16816.F32.BF16 R20, R128.reuse, R32, R20 ;  /* 0x000000208014723c */ /* 0x040fe20000041814 */
[----:B------:R-:W4:Y:S04]  /*1f0f0*/  MUFU.EX2 R181, R181 ;  /* 0x000000b500b57308 */ /* 0x000f280000000800 */
[C---:B------:R-:W-:Y:S01]  /*1f100*/  FMUL.FTZ R26, R2.reuse, R110 ;  /* 0x0000006e021a7220 */ /* 0x040fe20000410000 */
[C---:B------:R-:W-:Y:S01]  /*1f110*/  FMUL.FTZ R27, R2.reuse, R111 ;  /* 0x0000006f021b7220 */ /* 0x040fe20000410000 */
[C---:B------:R-:W-:Y:S01]  /*1f120*/  FMUL.FTZ R32, R3.reuse, R100 ;  /* 0x0000006403207220 */ /* 0x040fe20000410000 */
[----:B------:R-:W5:Y:S03]  /*1f130*/  LDSM.16.MT88.4 R108, [R207+0xe000] ;  /* 0x00e00000cf6c783b */ /* 0x000f660000004200 */
[----:B------:R-:W-:Y:S01]  /*1f140*/  MUFU.EX2 R185, R185 ;  /* 0x000000b900b97308 */ /* 0x000fe20000000800 */
[C---:B------:R-:W-:Y:S01]  /*1f150*/  FMUL.FTZ R33, R3.reuse, R101 ;  /* 0x0000006503217220 */ /* 0x040fe20000410000 */
[C---:B------:R-:W-:Y:S01]  /*1f160*/  FMUL.FTZ R74, R2.reuse, R74 ;  /* 0x0000004a024a7220 */ /* 0x040fe20000410000 */
[C---:B------:R-:W-:Y:S03]  /*1f170*/  HMMA.16816.F32.BF16 R24, R128.reuse, R34, R24 ;  /* 0x000000228018723c */ /* 0x040fe60000041818 */
[C---:B------:R-:W-:Y:S01]  /*1f180*/  FMUL.FTZ R75, R2.reuse, R75 ;  /* 0x0000004b024b7220 */ /* 0x040fe20000410000 */
[C---:B------:R-:W-:Y:S01]  /*1f190*/  FMUL.FTZ R72, R3.reuse, R72 ;  /* 0x0000004803487220 */ /* 0x040fe20000410000 */
[C---:B------:R-:W-:Y:S01]  /*1f1a0*/  FMUL.FTZ R73, R3.reuse, R73 ;  /* 0x0000004903497220 */ /* 0x040fe20000410000 */
[C---:B------:R-:W-:Y:S01]  /*1f1b0*/  HMMA.16816.F32.BF16 R28, R128.reuse, R140, R28 ;  /* 0x0000008c801c723c */ /* 0x040fe2000004181c */
[----:B------:R-:W-:Y:S04]  /*1f1c0*/  MUFU.EX2 R186, R186 ;  /* 0x000000ba00ba7308 */ /* 0x000fe80000000800 */
[C---:B------:R-:W-:Y:S01]  /*1f1d0*/  FMUL.FTZ R34, R2.reuse, R102 ;  /* 0x0000006602227220 */ /* 0x040fe20000410000 */
[C---:B------:R-:W-:Y:S01]  /*1f1e0*/  FMUL.FTZ R35, R2.reuse, R103 ;  /* 0x0000006702237220 */ /* 0x040fe20000410000 */
[C---:B------:R-:W-:Y:S01]  /*1f1f0*/  FMUL.FTZ R78, R2.reuse, R78 ;  /* 0x0000004e024e7220 */ /* 0x040fe20000410000 */
[----:B------:R-:W3:Y:S03]  /*1f200*/  LDSM.16.MT88.4 R100, [R206+0xe000] ;  /* 0x00e00000ce64783b */ /* 0x000ee60000004200 */
[----:B------:R-:W-:Y:S01]  /*1f210*/  MUFU.EX2 R187, R187 ;  /* 0x000000bb00bb7308 */ /* 0x000fe20000000800 */
[C---:B------:R-:W-:Y:S01]  /*1f220*/  FMUL.FTZ R79, R2.reuse, R79 ;  /* 0x0000004f024f7220 */ /* 0x040fe20000410000 */
[C---:B------:R-:W-:Y:S01]  /*1f230*/  FMUL.FTZ R76, R3.reuse, R76 ;  /* 0x0000004c034c7220 */ /* 0x040fe20000410000 */
[C---:B------:R-:W-:Y:S02]  /*1f240*/  HMMA.16816.F32.BF16 R32, R128.reuse, R142, R32 ;  /* 0x0000008e8020723c */ /* 0x040fe40000041820 */
[----:B------:R-:W-:Y:S01]  /*1f250*/  LDSM.16.MT88.4 R140, [R208+0xe800] ;  /* 0x00e80000d08c783b */ /* 0x000fe20000004200 */
[C---:B------:R-:W-:Y:S01]  /*1f260*/  FMUL.FTZ R77, R3.reuse, R77 ;  /* 0x0000004d034d7220 */ /* 0x040fe20000410000 */
[C---:B------:R-:W-:Y:S02]  /*1f270*/  FMUL.FTZ R82, R2.reuse, R82 ;  /* 0x0000005202527220 */ /* 0x040fe40000410000 */
[C---:B--2---:R-:W-:Y:S01]  /*1f280*/  HMMA.16816.F32.BF16 R36, R128.reuse, R120, R36 ;  /* 0x000000788024723c */ /* 0x044fe20000041824 */
[----:B------:R-:W-:Y:S04]  /*1f290*/  MUFU.EX2 R229, R229 ;  /* 0x000000e500e57308 */ /* 0x000fe80000000800 */
[C---:B------:R-:W-:Y:S01]  /*1f2a0*/  FMUL.FTZ R83, R2.reuse, R83 ;  /* 0x0000005302537220 */ /* 0x040fe20000410000 */
[C---:B------:R-:W-:Y:S01]  /*1f2b0*/  HMMA.16816.F32.BF16 R40, R128.reuse, R122, R40 ;  /* 0x0000007a8028723c */ /* 0x040fe20000041828 */
[----:B------:R-:W-:Y:S04]  /*1f2c0*/  LDSM.16.MT88.4 R120, [R206+0xc800] ;  /* 0x00c80000ce78783b */ /* 0x000fe80000004200 */
[----:B------:R-:W-:Y:S01]  /*1f2d0*/  MUFU.EX2 R230, R230 ;  /* 0x000000e600e67308 */ /* 0x000fe20000000800 */
[C---:B------:R-:W-:Y:S01]  /*1f2e0*/  FMUL.FTZ R80, R3.reuse, R80 ;  /* 0x0000005003507220 */ /* 0x040fe20000410000 */
[C---:B-1----:R-:W-:Y:S04]  /*1f2f0*/  HMMA.16816.F32.BF16 R44, R128.reuse, R104, R44 ;  /* 0x00000068802c723c */ /* 0x042fe8000004182c */
[C---:B------:R-:W-:Y:S02]  /*1f300*/  FMUL.FTZ R81, R3.reuse, R81 ;  /* 0x0000005103517220 */ /* 0x040fe40000410000 */
[C---:B------:R-:W-:Y:S01]  /*1f310*/  HMMA.16816.F32.BF16 R48, R128.reuse, R106, R48 ;  /* 0x0000006a8030723c */ /* 0x040fe20000041830 */
[----:B------:R-:W1:Y:S01]  /*1f320*/  LDSM.16.MT88.4 R104, [R208+0x10000] ;  /* 0x01000000d068783b */ /* 0x000e620000004200 */
[----:B------:R-:W-:Y:S03]  /*1f330*/  MUFU.EX2 R231, R231 ;  /* 0x000000e700e77308 */ /* 0x000fe60000000800 */
[C---:B------:R-:W-:Y:S01]  /*1f340*/  FMUL.FTZ R86, R2.reuse, R86 ;  /* 0x0000005602567220 */ /* 0x040fe20000410000 */
[C---:B-----5:R-:W-:Y:S06]  /*1f350*/  HMMA.16816.F32.BF16 R52, R128.reuse, R108, R52 ;  /* 0x0000006c8034723c */ /* 0x060fec0000041834 */
[----:B------:R-:W-:Y:S01]  /*1f360*/  MUFU.EX2 R232, R232 ;  /* 0x000000e800e87308 */ /* 0x000fe20000000800 */
        /* <DEDUP_REMOVED lines=8> */
[----:B------:R-:W2:Y:S05]  /*1f3f0*/  LDSM.16.MT88.4 R100, [R207+0x10000] ;  /* 0x01000000cf64783b */ /* 0x000eaa0000004200 */
[----:B------:R-:W-:Y:S01]  /*1f400*/  MUFU.EX2 R234, R234 ;  /* 0x000000ea00ea7308 */ /* 0x000fe20000000800 */
[-CC-:B------:R-:W-:Y:S01]  /*1f410*/  FFMA.FTZ R183, R184, R134.reuse, -R157.reuse ;  /* 0x00000086b8b77223 */ /* 0x180fe2000001089d */
[C---:B------:R-:W-:Y:S03]  /*1f420*/  HMMA.16816.F32.BF16 R68, R128.reuse, R112, R68 ;  /* 0x000000708044723c */ /* 0x040fe60000041844 */
[-CC-:B------:R-:W-:Y:S03]  /*1f430*/  FFMA.FTZ R184, R144, R134.reuse, -R157.reuse ;  /* 0x0000008690b87223 */ /* 0x180fe6000001089d */
[C---:B------:R-:W-:Y:S01]  /*1f440*/  HMMA.16816.F32.BF16 R72, R128.reuse, R114, R72 ;  /* 0x000000728048723c */ /* 0x040fe20000041848 */
[----:B------:R-:W-:Y:S01]  /*1f450*/  LDSM.16.MT88.4 R112, [R208+0xc800] ;  /* 0x00c80000d070783b */ /* 0x000fe20000004200 */
[----:B------:R-:W-:Y:S03]  /*1f460*/  MUFU.EX2 R183, R183 ;  /* 0x000000b700b77308 */ /* 0x000fe60000000800 */
[-CC-:B------:R-:W-:Y:S01]  /*1f470*/  FFMA.FTZ R182, R182, R134.reuse, -R157.reuse ;  /* 0x00000086b6b67223 */ /* 0x180fe2000001089d */
[C---:B-1----:R-:W-:Y:S03]  /*1f480*/  HMMA.16816.F32.BF16 R76, R128.reuse, R104, R76 ;  /* 0x00000068804c723c */ /* 0x042fe6000004184c */
[----:B------:R-:W-:Y:S03]  /*1f490*/  LDSM.16.MT88.4 R144, [R207+0xe800] ;  /* 0x00e80000cf90783b */ /* 0x000fe60000004200 */
[----:B------:R-:W-:Y:S01]  /*1f4a0*/  MUFU.EX2 R184, R184 ;  /* 0x000000b800b87308 */ /* 0x000fe20000000800 */
[----:B------:R-:W-:Y:S01]  /*1f4b0*/  FFMA.FTZ R157, R151, R134, -R157 ;  /* 0x00000086979d7223 */ /* 0x000fe2000001089d */
[C---:B------:R-:W-:Y:S03]  /*1f4c0*/  HMMA.16816.F32.BF16 R80, R128.reuse, R106, R80 ;  /* 0x0000006a8050723c */ /* 0x040fe60000041850 */
[----:B------:R-:W1:Y:S01]  /*1f4d0*/  LDSM.16.MT88.4 R104, [R206+0x10000] ;  /* 0x01000000ce68783b */ /* 0x000e620000004200 */
[C---:B------:R-:W-:Y:S01]  /*1f4e0*/  FMUL.FTZ R90, R2.reuse, R90 ;  /* 0x0000005a025a7220 */ /* 0x040fe20000410000 */
[C---:B------:R-:W-:Y:S01]  /*1f4f0*/  FMUL.FTZ R91, R2.reuse, R91 ;  /* 0x0000005b025b7220 */ /* 0x040fe20000410000 */
[C---:B------:R-:W-:Y:S02]  /*1f500*/  FMUL.FTZ R88, R3.reuse, R88 ;  /* 0x0000005803587220 */ /* 0x040fe40000410000 */
[----:B------:R3:W-:Y:S03]  /*1f510*/  MUFU.EX2 R240, R157 ;  /* 0x0000009d00f07308 */ /* 0x0007e60000000800 */
[----:B------:R-:W-:Y:S01]  /*1f520*/  FMUL.FTZ R89, R3, R89 ;  /* 0x0000005903597220 */ /* 0x000fe20000410000 */
[----:B------:R-:W-:Y:S01]  /*1f530*/  FFMA.FTZ R134, R135, R134, -R149 ;  /* 0x0000008687867223 */ /* 0x000fe20000010895 */
[C---:B------:R-:W-:Y:S01]  /*1f540*/  FMUL.FTZ R94, R2.reuse, R94 ;  /* 0x0000005e025e7220 */ /* 0x040fe20000410000 */
[----:B------:R-:W-:Y:S01]  /*1f550*/  LDSM.16.MT88.4 R148, [R209+0xf800] ;  /* 0x00f80000d194783b */ /* 0x000fe20000004200 */
[C---:B------:R-:W-:Y:S01]  /*1f560*/  FMUL.FTZ R95, R2.reuse, R95 ;  /* 0x0000005f025f7220 */ /* 0x040fe20000410000 */
[C---:B------:R-:W-:Y:S01]  /*1f570*/  FMUL.FTZ R92, R3.reuse, R92 ;  /* 0x0000005c035c7220 */ /* 0x040fe20000410000 */
[C---:B--2---:R-:W-:Y:S01]  /*1f580*/  HMMA.16816.F32.BF16 R84, R128.reuse, R100, R84 ;  /* 0x000000648054723c */ /* 0x044fe20000041854 */
[----:B------:R-:W2:Y:S02]  /*1f590*/  MUFU.EX2 R182, R182 ;  /* 0x000000b600b67308 */ /* 0x000ea40000000800 */
[C---:B------:R-:W-:Y:S01]  /*1f5a0*/  FMUL.FTZ R93, R3.reuse, R93 ;  /* 0x0000005d035d7220 */ /* 0x040fe20000410000 */
[C---:B------:R-:W-:Y:S01]  /*1f5b0*/  FMUL.FTZ R98, R2.reuse, R98 ;  /* 0x0000006202627220 */ /* 0x040fe20000410000 */
[C---:B------:R-:W-:Y:S01]  /*1f5c0*/  FMUL.FTZ R99, R2.reuse, R99 ;  /* 0x0000006302637220 */ /* 0x040fe20000410000 */
[C---:B------:R-:W-:Y:S01]  /*1f5d0*/  HMMA.16816.F32.BF16 R88, R128.reuse, R102, R88 ;  /* 0x000000668058723c */ /* 0x040fe20000041858 */
[----:B---3--:R-:W-:Y:S04]  /*1f5e0*/  LDSM.16.MT88.4 R156, [R207+0xf800] ;  /* 0x00f80000cf9c783b */ /* 0x008fe80000004200 */
[----:B------:R-:W-:Y:S01]  /*1f5f0*/  MUFU.EX2 R235, R235 ;  /* 0x000000eb00eb7308 */ /* 0x000fe20000000800 */
[C---:B------:R-:W-:Y:S01]  /*1f600*/  FMUL.FTZ R96, R3.reuse, R96 ;  /* 0x0000006003607220 */ /* 0x040fe20000410000 */
[----:B------:R-:W-:Y:S01]  /*1f610*/  FMUL.FTZ R97, R3, R97 ;  /* 0x0000006103617220 */ /* 0x000fe20000410000 */
[----:B------:R-:W-:Y:S03]  /*1f620*/  F2FP.BF16.F32.PACK_AB R101, R179, R178 ;  /* 0x000000b2b365723e */ /* 0x000fe600000010ff */
[----:B------:R-:W-:Y:S01]  /*1f630*/  FFMA.FTZ R176, R3, R228, R176 ;  /* 0x000000e403b07223 */ /* 0x000fe200000100b0 */
[----:B----4-:R-:W-:Y:S03]  /*1f640*/  F2FP.BF16.F32.PACK_AB R103, R181, R180 ;  /* 0x000000b4b567723e */ /* 0x010fe600000010ff */
[----:B------:R-:W3:Y:S01]  /*1f650*/  MUFU.EX2 R236, R236 ;  /* 0x000000ec00ec7308 */ /* 0x000ee20000000800 */
[----:B--2---:R-:W-:Y:S01]  /*1f660*/  F2FP.BF16.F32.PACK_AB R100, R183, R182 ;  /* 0x000000b6b764723e */ /* 0x004fe200000010ff */
[----:B------:R-:W-:Y:S01]  /*1f670*/  FFMA.FTZ R177, R2, R227, R177 ;  /* 0x000000e302b17223 */ /* 0x000fe200000100b1 */
[----:B------:R-:W-:Y:S01]  /*1f680*/  F2FP.BF16.F32.PACK_AB R102, R184, R185 ;  /* 0x000000b9b866723e */ /* 0x000fe200000010ff */
[----:B------:R-:W-:Y:S01]  /*1f690*/  FADD.FTZ R175, R175, R176 ;  /* 0x000000b0afaf7221 */ /* 0x000fe20000010000 */
[----:B------:R-:W-:Y:S01]  /*1f6a0*/  IADD3 R2, R225, -0x1, RZ ;  /* 0xffffffffe1027810 */ /* 0x000fe20007ffe0ff */
[----:B------:R-:W-:Y:S01]  /*1f6b0*/  FADD.FTZ R172, R172, R177 ;  /* 0x000000b1acac7221 */ /* 0x000fe20000010000 */
[----:B------:R-:W-:Y:S03]  /*1f6c0*/  MOV R3, R132 ;  /* 0x0000008400037202 */ /* 0x000fe60000000f00 */
[----:B------:R-:W-:Y:S01]  /*1f6d0*/  MUFU.EX2 R237, R237 ;  /* 0x000000ed00ed7308 */ /* 0x000fe20000000800 */
[----:B------:R-:W-:Y:S01]  /*1f6e0*/  FADD.FTZ R174, R174, R175 ;  /* 0x000000afaeae7221 */ /* 0x000fe20000010000 */
[C---:B-1----:R-:W-:Y:S03]  /*1f6f0*/  HMMA.16816.F32.BF16 R92, R128.reuse, R104, R92 ;  /* 0x00000068805c723c */ /* 0x042fe6000004185c */
[----:B------:R-:W-:Y:S01]  /*1f700*/  FADD.FTZ R171, R171, R172 ;  /* 0x000000acabab7221 */ /* 0x000fe20000010000 */
[----:B------:R-:W-:Y:S01]  /*1f710*/  FADD.FTZ R173, R173, R174 ;  /* 0x000000aeadad7221 */ /* 0x000fe20000010000 */
[----:B------:R-:W-:Y:S01]  /*1f720*/  MOV R225, R2 ;  /* 0x0000000200e17202 */ /* 0x000fe20000000f00 */
[----:B------:R-:W-:Y:S01]  /*1f730*/  HMMA.16816.F32.BF16 R96, R128, R106, R96 ;  /* 0x0000006a8060723c */ /* 0x000fe20000041860 */
[----:B------:R-:W1:Y:S01]  /*1f740*/  LDSM.16.MT88.4 R104, [R206+0xe800] ;  /* 0x00e80000ce68783b */ /* 0x000e620000004200 */
[----:B------:R-:W2:Y:S03]  /*1f750*/  MUFU.EX2 R238, R238 ;  /* 0x000000ee00ee7308 */ /* 0x000ea60000000800 */
[----:B------:R-:W-:Y:S01]  /*1f760*/  FADD.FTZ R171, R170, R171 ;  /* 0x000000abaaab7221 */ /* 0x000fe20000010000 */
[C---:B------:R-:W-:Y:S03]  /*1f770*/  HMMA.16816.F32.BF16 R4, R100.reuse, R108, R4 ;  /* 0x0000006c6404723c */ /* 0x040fe60000041804 */
[----:B------:R-:W-:Y:S03]  /*1f780*/  LDSM.16.MT88.4 R128, [R206+0xd000] ;  /* 0x00d00000ce80783b */ /* 0x000fe60000004200 */
[----:B------:R-:W4:Y:S01]  /*1f790*/  MUFU.EX2 R239, R239 ;  /* 0x000000ef00ef7308 */ /* 0x000f220000000800 */
[----:B------:R-:W-:Y:S01]  /*1f7a0*/  FADD.FTZ R182, R182, R173 ;  /* 0x000000adb6b67221 */ /* 0x000fe20000010000 */
[C---:B------:R-:W-:Y:S03]  /*1f7b0*/  HMMA.16816.F32.BF16 R8, R100.reuse, R110, R8 ;  /* 0x0000006e6408723c */ /* 0x040fe60000041808 */
[----:B------:R-:W5:Y:S03]  /*1f7c0*/  LDSM.16.MT88.4 R108, [R209+0x10800] ;  /* 0x01080000d16c783b */ /* 0x000f660000004200 */
[C---:B------:R-:W-:Y:S02]  /*1f7d0*/  HMMA.16816.F32.BF16 R12, R100.reuse, R112, R12 ;  /* 0x00000070640c723c */ /* 0x040fe4000004180c */
[----:B------:R-:W-:Y:S03]  /*1f7e0*/  MUFU.EX2 R137, R137 ;  /* 0x0000008900897308 */ /* 0x000fe60000000800 */
[----:B------:R-:W-:Y:S01]  /*1f7f0*/  FADD.FTZ R178, R178, R171 ;  /* 0x000000abb2b27221 */ /* 0x000fe20000010000 */
[C---:B------:R-:W-:Y:S01]  /*1f800*/  HMMA.16816.F32.BF16 R16, R100.reuse, R114, R16 ;  /* 0x000000726410723c */ /* 0x040fe20000041810 */
[----:B------:R-:W3:Y:S05]  /*1f810*/  LDSM.16.MT88.4 R112, [R208+0x10800] ;  /* 0x01080000d070783b */ /* 0x000eea0000004200 */
[----:B------:R-:W4:Y:S01]  /*1f820*/  MUFU.EX2 R134, R134 ;  /* 0x0000008600867308 */ /* 0x000f220000000800 */
[----:B------:R-:W-:Y:S01]  /*1f830*/  FADD.FTZ R182, R183, R182 ;  /* 0x000000b6b7b67221 */ /* 0x000fe20000010000 */
[C---:B------:R-:W-:Y:S03]  /*1f840*/  HMMA.16816.F32.BF16 R20, R100.reuse, R116, R20 ;  /* 0x000000746414723c */ /* 0x040fe60000041814 */
[----:B------:R-:W-:Y:S03]  /*1f850*/  FADD.FTZ R179, R179, R178 ;  /* 0x000000b2b3b37221 */ /* 0x000fe60000010000 */
        /* <DEDUP_REMOVED lines=23> */
[C---:B------:R-:W-:Y:S05]  /*1f9d0*/  HMMA.16816.F32.BF16 R72, R100.reuse, R110, R72 ;  /* 0x0000006e6448723c */ /* 0x040fea0000041848 */
[----:B------:R-:W-:Y:S01]  /*1f9e0*/  F2FP.BF16.F32.PACK_AB R109, R187, R186 ;  /* 0x000000babb6d723e */ /* 0x000fe200000010ff */
[C---:B---3--:R-:W-:Y:S05]  /*1f9f0*/  HMMA.16816.F32.BF16 R76, R100.reuse, R112, R76 ;  /* 0x00000070644c723c */ /* 0x048fea000004184c */
[----:B------:R-:W-:Y:S01]  /*1fa00*/  F2FP.BF16.F32.PACK_AB R111, R230, R229 ;  /* 0x000000e5e66f723e */ /* 0x000fe200000010ff */
[C---:B------:R-:W-:Y:S01]  /*1fa10*/  HMMA.16816.F32.BF16 R80, R100.reuse, R114, R80 ;  /* 0x000000726450723c */ /* 0x040fe20000041850 */
[----:B------:R-:W3:Y:S04]  /*1fa20*/  LDSM.16.MT88.4 R112, [R207+0xd000] ;  /* 0x00d00000cf70783b */ /* 0x000ee80000004200 */
[----:B------:R-:W-:Y:S01]  /*1fa30*/  F2FP.BF16.F32.PACK_AB R108, R232, R231 ;  /* 0x000000e7e86c723e */ /* 0x000fe200000010ff */
[C---:B--2---:R-:W-:Y:S05]  /*1fa40*/  HMMA.16816.F32.BF16 R84, R100.reuse, R116, R84 ;  /* 0x000000746454723c */ /* 0x044fea0000041854 */
[----:B------:R-:W-:Y:S01]  /*1fa50*/  F2FP.BF16.F32.PACK_AB R110, R234, R233 ;  /* 0x000000e9ea6e723e */ /* 0x000fe200000010ff */
[C---:B------:R-:W-:Y:S01]  /*1fa60*/  HMMA.16816.F32.BF16 R88, R100.reuse, R118, R88 ;  /* 0x000000766458723c */ /* 0x040fe20000041858 */
[----:B------:R-:W2:Y:S04]  /*1fa70*/  LDSM.16.MT88.4 R116, [R208+0xf000] ;  /* 0x00f00000d074783b */ /* 0x000ea80000004200 */
[----:B------:R-:W-:Y:S01]  /*1fa80*/  FADD.FTZ R231, R231, R184 ;  /* 0x000000b8e7e77221 */ /* 0x000fe20000010000 */
[C---:B-1----:R-:W-:Y:S05]  /*1fa90*/  HMMA.16816.F32.BF16 R92, R100.reuse, R104, R92 ;  /* 0x00000068645c723c */ /* 0x042fea000004185c */
[----:B------:R-:W-:Y:S01]  /*1faa0*/  FADD.FTZ R186, R186, R181 ;  /* 0x000000b5baba7221 */ /* 0x000fe20000010000 */
[----:B------:R-:W-:Y:S01]  /*1fab0*/  HMMA.16816.F32.BF16 R96, R100, R106, R96 ;  /* 0x0000006a6460723c */ /* 0x000fe20000041860 */
[----:B------:R-:W1:Y:S04]  /*1fac0*/  LDSM.16.MT88.4 R100, [R206+0xf000] ;  /* 0x00f00000ce64783b */ /* 0x000e680000004200 */
        /* <DEDUP_REMOVED lines=25> */
[----:B----4-:R-:W-:Y:S01]  /*1fc60*/  F2FP.BF16.F32.PACK_AB R142, R240, R239 ;  /* 0x000000eff08e723e */ /* 0x010fe200000010ff */
        /* <DEDUP_REMOVED lines=19> */
[C---:B--2---:R-:W-:Y:S05]  /*1fda0*/  HMMA.16816.F32.BF16 R84, R108.reuse, R116, R84 ;  /* 0x000000746c54723c */ /* 0x044fea0000041854 */
        /* <DEDUP_REMOVED lines=34> */
.L_x_3282:
        /* <DEDUP_REMOVED lines=14> */
.L_x_3308:
        /* <DEDUP_REMOVED lines=277> */
.L_x_3294:
        /* <DEDUP_REMOVED lines=8> */
.L_x_3295:
[----:B------:R-:W-:Y:S05]  /*21280*/  BSYNC B0 ;  /* 0x0000000000007941 */ /* 0x000fea0003800000 */
.L_x_3293:
        /* <DEDUP_REMOVED lines=54> */
.L_x_3297:
[----:B------:R-:W-:Y:S05]  /*215f0*/  BSYNC B0 ;  /* 0x0000000000007941 */ /* 0x000fea0003800000 */
.L_x_3296:
        /* <DEDUP_REMOVED lines=21> */
[----:B------:R-:W-:Y:S02]  /*21750*/  IMAD R2, R68, R3, R2 ;  /* 0x0000000344027224 */ /* 0x000fe400078e0202 */
[----:B------:R-:W-:Y:S01]  /*21760*/  VIADD R3, R9, 0x10 ;  /* 0x0000001009037836 */ /* 0x000fe20000000000 */
[----:B------:R-:W-:Y:S01]  /*21770*/  IADD3.X R57, R0, R65, R219, P0, !PT ;  /* 0x0000004100397210 */ /* 0x000fe200007fe4db */
[----:B------:R-:W-:Y:S01]  /*21780*/  IMAD.IADD R4, R5, 0x1, -R4 ;  /* 0x0000000105047824 */ /* 0x000fe200078e0a04 */
[-C--:B------:R-:W-:Y:S02]  /*21790*/  ISETP.GE.AND P0, PT, R9, R220.reuse, PT ;  /* 0x000000dc0900720c */ /* 0x080fe40003f06270 */
[----:B------:R-:W-:Y:S01]  /*217a0*/  ISETP.GE.AND P3, PT, R3, R220, PT ;  /* 0x000000dc0300720c */ /* 0x000fe20003f66270 */
[C---:B------:R-:W-:Y:S01]  /*217b0*/  VIADD R3, R9.reuse, 0x30 ;  /* 0x0000003009037836 */ /* 0x040fe20000000000 */
[----:B------:R-:W-:Y:S01]  /*217c0*/  IADD3 R5, R9, 0x20, RZ ;  /* 0x0000002009057810 */ /* 0x000fe20007ffe0ff */
[----:B------:R-:W-:-:S02]  /*217d0*/  IMAD.SHL.U32 R4, R4, 0x8, RZ ;  /* 0x0000000804047824 */ /* 0x000fc400078e00ff */
[----:B------:R-:W-:Y:S01]  /*217e0*/  IMAD.WIDE.U32 R68, R68, R218, R56 ;  /* 0x000000da44447225 */ /* 0x000fe200078e0038 */
[-C--:B------:R-:W-:Y:S02]  /*217f0*/  ISETP.GE.AND P2, PT, R5, R220.reuse, PT ;  /* 0x000000dc0500720c */ /* 0x080fe40003f46270 */
[----:B------:R-:W-:Y:S01]  /*21800*/  ISETP.GE.AND P1, PT, R3, R220, PT ;  /* 0x000000dc0300720c */ /* 0x000fe20003f26270 */
[C---:B------:R-:W-:Y:S01]  /*21810*/  VIADD R5, R4.reuse, 0x80 ;  /* 0x0000008004057836 */ /* 0x040fe20000000000 */
[----:B------:R-:W-:Y:S01]  /*21820*/  SHF.R.S32.HI R3, RZ, 0x1f, R9 ;  /* 0x0000001fff037819 */ /* 0x000fe20000011409 */
[----:B------:R-:W-:Y:S01]  /*21830*/  IMAD.IADD R65, R69, 0x1, R2 ;  /* 0x0000000145417824 */ /* 0x000fe200078e0202 */
[----:B--2---:R-:W-:Y:S01]  /*21840*/  IADD3 R11, R4, 0x40, RZ ;  /* 0x00000040040b7810 */ /* 0x004fe20007ffe0ff */
        /* <DEDUP_REMOVED lines=20> */
.L_x_3299:
[----:B------:R-:W-:Y:S05]  /*21990*/  BSYNC B0 ;  /* 0x0000000000007941 */ /* 0x000fea0003800000 */
.L_x_3298:
        /* <DEDUP_REMOVED lines=24> */
.L_x_3301:
[----:B------:R-:W-:Y:S05]  /*21b20*/  BSYNC B0 ;  /* 0x0000000000007941 */ /* 0x000fea0003800000 */
.L_x_3300:
        /* <DEDUP_REMOVED lines=24> */
.L_x_3303:
[----:B------:R-:W-:Y:S05]  /*21cb0*/  BSYNC B0 ;  /* 0x0000000000007941 */ /* 0x000fea0003800000 */
.L_x_3302:
[----:B------:R-:W-:-:S04]  /*21cc0*/  MOV R217, 0x0 ;  /* 0x0000000000d97802 */ /* 0x000fc80000000f00 */
[----:B-12345:R-:W-:Y:S05]  /*21cd0*/  @P1 RET.REL.NODEC R216 `(_ZN5flash24flash_fwd_splitkv_kernelI23Flash_fwd_kernel_traitsILi192ELi64ELi64ELi4ELb0ELb0EN7cutlass10bfloat16_tE19Flash_kernel_traitsILi192ELi64ELi64ELi4ES3_EELb1ELb0ELb1ELb0ELb0ELb1ELb0ELb1EEEvNS_16Flash_fwd_paramsE) ;  /* 0xfffffde0d8c81950 */ /* 0x03efea0003c3ffff */
        /* <DEDUP_REMOVED lines=20> */
[----:B-1----:R-:W-:Y:S05]  /*21e20*/  @P0 RET.REL.NODEC R216 `(_ZN5flash24flash_fwd_splitkv_kernelI23Flash_fwd_kernel_traitsILi192ELi64ELi64ELi4ELb0ELb0EN7cutlass10bfloat16_tE19Flash_kernel_traitsILi192ELi64ELi64ELi4ES3_EELb1ELb0ELb1ELb0ELb0ELb1ELb0ELb1EEEvNS_16Flash_fwd_paramsE) ;  /* 0xfffffde0d8740950 */ /* 0x002fea0003c3ffff */
[----:B------:R-:W-:Y:S01]  /*21e30*/  R2UR UR4, R6 ;  /* 0x00000000060472ca */ /* 0x000fe200000e0000 */
[----:B------:R-:W-:Y:S01]  /*21e40*/  IMAD.MOV.U32 R217, RZ, RZ, 0x0 ;  /* 0x00000000ffd97424 */ /* 0x000fe200078e00ff */
[----:B------:R-:W-:-:S13]  /*21e50*/  R2UR UR5, R7 ;  /* 0x00000000070572ca */ /* 0x000fda00000e0000 */
[----:B------:R1:W-:Y:S02]  /*21e60*/  ST.E.128 desc[UR4][R2.64+0x100], R60 ;  /* 0x0001003c02007985 */ /* 0x0003e4000c101d04 */
[----:B-1----:R-:W-:Y:S05]  /*21e70*/  RET.REL.NODEC R216 `(_ZN5flash24flash_fwd_splitkv_kernelI23Flash_fwd_kernel_traitsILi192ELi64ELi64ELi4ELb0ELb0EN7cutlass10bfloat16_tE19Flash_kernel_traitsILi192ELi64ELi64ELi4ES3_EELb1ELb0ELb1ELb0ELb0ELb1ELb0ELb1EEEvNS_16Flash_fwd_paramsE) ;  /* 0xfffffde0d8607950 */ /* 0x002fea0003c3ffff */
.L_x_3292:
[----:B------:R-:W-:Y:S01]  /*21e80*/  MOV R3, 0x2 ;  /* 0x0000000200037802 */ /* 0x000fe20000000f00 */
[----:B------:R-:W-:Y:S01]  /*21e90*/  IMAD.MOV.U32 R0, RZ, RZ, 0x1f ;  /* 0x0000001fff007424 */ /* 0x000fe200078e00ff */
[----:B------:R-:W-:-:S07]  /*21ea0*/  MOV R2, 0xffffffff ;  /* 0xffffffff00027802 */ /* 0x000fce0000000f00 */
[----:B-1---5:R-:W-:Y:S05]  /*21eb0*/  WARPSYNC.COLLECTIVE R2, `(.L_x_3304) ;  /* 0x0000000002087348 */ /* 0x022fea0003c00000 */
[----:B------:R2:W3:Y:S02]  /*21ec0*/  SHFL.BFLY P0, R12, R228, R3, R0 ;  /* 0x0c000003e40c7389 */ /* 0x0004e40000000000 */
[----:B-123-5:R-:W-:Y:S01]  /*21ed0*/  ENDCOLLECTIVE ;  /* 0x000000000000791b */ /* 0x02efe20003800000 */
.L_x_3304:
[----:B------:R-:W-:Y:S02]  /*21ee0*/  IMAD.MOV.U32 R5, RZ, RZ, R12 ;  /* 0x000000ffff057224 */ /* 0x000fe400078e000c */
[----:B------:R-:W-:Y:S02]  /*21ef0*/  IMAD.MOV.U32 R3, RZ, RZ, 0x1 ;  /* 0x00000001ff037424 */ /* 0x000fe400078e00ff */
[----:B------:R-:W-:-:S05]  /*21f00*/  FADD.FTZ R8, R5, R228 ;  /* 0x000000e405087221 */ /* 0x000fca0000010000 */
[----:B------:R-:W-:-:S07]  /*21f10*/  MOV R228, R8 ;  /* 0x0000000800e47202 */ /* 0x000fce0000000f00 */
[----:B------:R-:W-:Y:S05]  /*21f20*/  WARPSYNC.COLLECTIVE R2, `(.L_x_3305) ;  /* 0x0000000002087348 */ /* 0x000fea0003c00000 */
[----:B------:R1:W2:Y:S02]  /*21f30*/  SHFL.BFLY P0, R12, R228, R3, R0 ;  /* 0x0c000003e40c7389 */ /* 0x0002a40000000000 */
[----:B-12---:R-:W-:Y:S01]  /*21f40*/  ENDCOLLECTIVE ;  /* 0x000000000000791b */ /* 0x006fe20003800000 */
.L_x_3305:
[----:B------:R-:W-:Y:S01]  /*21f50*/  MOV R228, R227 ;  /* 0x000000e300e47202 */ /* 0x000fe20000000f00 */
[----:B------:R-:W-:Y:S01]  /*21f60*/  IMAD.MOV.U32 R3, RZ, RZ, 0x2 ;  /* 0x00000002ff037424 */ /* 0x000fe200078e00ff */
[----:B------:R-:W-:-:S07]  /*21f70*/  MOV R5, R12 ;  /* 0x0000000c00057202 */ /* 0x000fce0000000f00 */
[----:B------:R-:W-:Y:S05]  /*21f80*/  WARPSYNC.COLLECTIVE R2, `(.L_x_3306) ;  /* 0x0000000002087348 */ /* 0x000fea0003c00000 */
[----:B------:R1:W2:Y:S02]  /*21f90*/  SHFL.BFLY P0, R12, R228, R3, R0 ;  /* 0x0c000003e40c7389 */ /* 0x0002a40000000000 */
[----:B-12---:R-:W-:Y:S01]  /*21fa0*/  ENDCOLLECTIVE ;  /* 0x000000000000791b */ /* 0x006fe20003800000 */
.L_x_3306:
[----:B------:R-:W-:Y:S01]  /*21fb0*/  FADD.FTZ R5, R8, R5 ;  /* 0x0000000508057221 */ /* 0x000fe20000010000 */
[----:B------:R-:W-:Y:S01]  /*21fc0*/  FADD.FTZ R9, R12, R227 ;  /* 0x000000e30c097221 */ /* 0x000fe20000010000 */
[----:B------:R-:W-:-:S04]  /*21fd0*/  MOV R3, 0x1 ;  /* 0x0000000100037802 */ /* 0x000fc80000000f00 */
[----:B------:R-:W-:-:S07]  /*21fe0*/  MOV R228, R9 ;  /* 0x0000000900e47202 */ /* 0x000fce0000000f00 */
[----:B------:R-:W-:Y:S05]  /*21ff0*/  WARPSYNC.COLLECTIVE R2, `(.L_x_3307) ;  /* 0x0000000002087348 */ /* 0x000fea0003c00000 */
[----:B------:R1:W2:Y:S02]  /*22000*/  SHFL.BFLY P0, R12, R228, R3, R0 ;  /* 0x0c000003e40c7389 */ /* 0x0002a40000000000 */
[----:B-12---:R-:W-:Y:S01]  /*22010*/  ENDCOLLECTIVE ;  /* 0x000000000000791b */ /* 0x006fe20003800000 */
.L_x_3307:
[----:B------:R-:W-:Y:S05]  /*22020*/  BRA `(.L_x_3308) ;  /* 0xffffffe000207947 */ /* 0x000fea000383ffff */
.L_x_3309:
        /* <DEDUP_REMOVED lines=13> */
.L_x_4461:


//--------------------- .text._ZN5flash24flash_fwd_splitkv_kernelI23Flash_fwd_kernel_traitsILi192ELi64ELi64ELi4ELb0ELb0EN7cutlass10bfloat16_tE19Flash_kernel_traitsILi192ELi64ELi64ELi4ES3_EELb1ELb0ELb0ELb0ELb1ELb0ELb1ELb0EEEvNS_16Flash_fwd_paramsE --------------------------
	.section	.text._ZN5flash24flash_fwd_splitkv_kernelI23Flash_fwd_kernel_traitsILi192ELi64ELi64ELi4ELb0ELb0EN7cutlass10bfloat16_tE19Flash_kernel_traitsILi192ELi64ELi64ELi4ES3_EELb1ELb0ELb0ELb0ELb1ELb0ELb1ELb0EEEvNS_16Flash_fwd_paramsE,"ax",@progbits
	.align	128
        .global         _ZN5flash24flash_fwd_splitkv_kernelI23Flash_fwd_kernel_traitsILi192ELi64ELi64ELi4ELb0ELb0EN7cutlass10bfloat16_tE19Flash_kernel_traitsILi192ELi64ELi64ELi4ES3_EELb1ELb0ELb0ELb0ELb1ELb0ELb1ELb0EEEvNS_16Flash_fwd_paramsE
        .type           _ZN5flash24flash_fwd_splitkv_kernelI23Flash_fwd_kernel_traitsILi192ELi64ELi64ELi4ELb0ELb0EN7cutlass10bfloat16_tE19Flash_kernel_traitsILi192ELi64ELi64ELi4ES3_EELb1ELb0ELb0ELb0ELb1ELb0ELb1ELb0EEEvNS_16Flash_fwd_paramsE,@function
        .size           _ZN5flash24flash_fwd_splitkv_kernelI23Flash_fwd_kernel_traitsILi192ELi64ELi64ELi4ELb0ELb0EN7cutlass10bfloat16_tE19Flash_kernel_traitsILi192ELi64ELi64ELi4ES3_EELb1ELb0ELb0ELb0ELb1ELb0ELb1ELb0EEEvNS_16Flash_fwd_paramsE,(.L_x_4496 - _ZN5flash24flash_fwd_splitkv_kernelI23Flash_fwd_kernel_traitsILi192ELi64ELi64ELi4ELb0ELb0EN7cutlass10bfloat16_tE19Flash_kernel_traitsILi192ELi64ELi64ELi4ES3_EELb1ELb0ELb0ELb0ELb1ELb0ELb1ELb0EEEvNS_16Flash_fwd_paramsE)
        .other          _ZN5flash24flash_fwd_splitkv_kernelI23Flash_fwd_kernel_traitsILi192ELi64ELi64ELi4ELb0ELb0EN7cutlass10bfloat16_tE19Flash_kernel_traitsILi192ELi64ELi64ELi4ES3_EELb1ELb0ELb0ELb0ELb1ELb0ELb1ELb0EEEvNS_16Flash_fwd_paramsE,@"STO_CUDA_ENTRY STV_DEFAULT"
_ZN5flash24flash_fwd_splitkv_kernelI23Flash_fwd_kernel_traitsILi192ELi64ELi64ELi4ELb0ELb0EN7cutlass10bfloat16_tE19Flash_kernel_traitsILi192ELi64ELi64ELi4ES3_EELb1ELb0ELb0ELb0ELb1ELb0ELb1ELb0EEEvNS_16Flash_fwd_paramsE:
.text._ZN5flash24flash_fwd_splitkv_kernelI23Flash_fwd_kernel_traitsILi192ELi64ELi64ELi4ELb0ELb0EN7cutlass10bfloat16_tE19Flash_kernel_traitsILi192ELi64ELi64ELi4ES3_EELb1ELb0ELb0ELb0ELb1ELb0ELb1ELb0EEEvNS_16Flash_fwd_paramsE:
[----:B------:R-:W-:Y:S08]  /*0000*/  LDC R1, c[0x0][0x28] ;  /* 0x00000a00ff017b82 */ /* 0x000ff00000000800 */
[----:B------:R-:W1:Y:S01]  /*0010*/  LDC R7, c[0x0][0x270] ;  /* 0x00009c00ff077b82 */ /* 0x000e620000000800 */
[----:B------:R-:W2:Y:S01]  /*0020*/  S2R R14, SR_CTAID.Z ;  /* 0x00000000000e7919 */ /* 0x000ea20000002700 */
[----:B------:R-:W-:Y:S01]  /*0030*/  MOV R2, RZ ;  /* 0x000000ff00027202 */ /* 0x000fe20000000f00 */
[----:B------:R-:W-:Y:S01]  /*0040*/  ULDC.64 UR10, c[0x0][0x208] ;  /* 0x00008200000a7ab9 */ /* 0x000fe20000000a00 */
[----:B------:R-:W-:-:S04]  /*0050*/  MOV R11, 0xffffffff ;  /* 0xffffffff000b7802 */ /* 0x000fc80000000f00 */
[----:B------:R-:W3:Y:S08]  /*0060*/  LDC.64 R8, c[0x0][0x2f0] ;  /* 0x0000bc00ff087b82 */ /* 0x000ef00000000a00 */
[----:B------:R-:W4:Y:S01]  /*0070*/  LDC.64 R12, c[0x0][0x2f8] ;  /* 0x0000be00ff0c7b82 */ /* 0x000f220000000a00 */
[----:B-1----:R-:W1:Y:S01]  /*0080*/  I2F.U32.RP R6, R7 ;  /* 0x0000000700067306 */ /* 0x002e620000209000 */
[----:B------:R-:W-:-:S07]  /*0090*/  ISETP.NE.U32.AND P2, PT, R7, RZ, PT ;  /* 0x000000ff0700720c */ /* 0x000fce0003f45070 */
[----:B-1----:R-:W1:Y:S02]  /*00a0*/  MUFU.RCP R4, R6 ;  /* 0x0000000600047308 */ /* 0x002e640000001000 */
[----:B-1----:R-:W-:-:S06]  /*00b0*/  VIADD R4, R4, 0xffffffe ;  /* 0x0ffffffe04047836 */ /* 0x002fcc0000000000 */
[----:B------:R-:W1:Y:S02]  /*00c0*/  F2I.FTZ.U32.TRUNC.NTZ R3, R4 ;  /* 0x0000000400037305 */ /* 0x000e64000021f000 */
[----:B-1----:R-:W-:-:S04]  /*00d0*/  IMAD.MOV R0, RZ, RZ, -R3 ;  /* 0x000000ffff007224 */ /* 0x002fc800078e0a03 */
[----:B------:R-:W-:-:S04]  /*00e0*/  IMAD R5, R0, R7, RZ ;  /* 0x0000000700057224 */ /* 0x000fc800078e02ff */
        /* <DEDUP_REMOVED lines=13> */
[----:B------:R-:W-:Y:S02]  /*01c0*/  ISETP.GE.U32.AND P3, PT, R0, R7, PT ;  /* 0x000000070000720c */ /* 0x000fe40003f66070 */
[----:B------:R-:W-:-:S03]  /*01d0*/  ISETP.NE.AND.EX P1, PT, R5, RZ, PT, P1 ;  /* 0x000000ff0500720c */ /* 0x000fc60003f25310 */
[----:B------:R-:W2:Y:S08]  /*01e0*/  LDC.U8 R0, c[0x0][0x3c2] ;  /* 0x0000f080ff007b82 */ /* 0x000eb00000000000 */
[----:B------:R-:W-:Y:S01]  /*01f0*/  @P3 VIADD R209, R209, 0x1 ;  /* 0x00000001d1d13836 */ /* 0x000fe20000000000 */
[----:B------:R-:W-:-:S05]  /*0200*/  @!P2 LOP3.LUT R209, RZ, R7, RZ, 0x33, !PT ;  /* 0x00000007ffd1a212 */ /* 0x000fca00078e33ff */
[----:B---3--:R-:W-:Y:S02]  /*0210*/  IMAD.WIDE R18, R209, 0x4, R8 ;  /* 0x00000004d1127825 */ /* 0x008fe400078e0208 */
[----:B------:R-:W3:Y:S03]  /*0220*/  @P0 LDC.64 R8, c[0x0][0x300] ;  /* 0x0000c000ff080b82 */ /* 0x000ee60000000a00 */
[----:B------:R-:W4:Y:S04]  /*0230*/  @P1 LDG.E R11, desc[UR10][R18.64] ;  /* 0x0000000a120b1981 */ /* 0x000f28000c1e1900 */
[----:B------:R-:W4:Y:S01]  /*0240*/  @P1 LDG.E R6, desc[UR10][R18.64+0x4] ;  /* 0x0000040a12061981 */ /* 0x000f22000c1e1900 */
[----:B--2---:R-:W-:Y:S01]  /*0250*/  ISETP.NE.AND P3, PT, R0, RZ, PT ;  /* 0x000000ff0000720c */ /* 0x004fe20003f65270 */
[----:B------:R-:W-:Y:S01]  /*0260*/  IMAD.MOV.U32 R5, RZ, RZ, RZ ;  /* 0x000000ffff057224 */ /* 0x000fe200078e00ff */
[----:B-1----:R-:W-:-:S02]  /*0270*/  ISETP.EQ.U32.AND P2, PT, R2, RZ, PT ;  /* 0x000000ff0200720c */ /* 0x002fc40003f42070 */
[----:B------:R-:W-:Y:S02]  /*0280*/  MOV R10, 0xffffffff ;  /* 0xffffffff000a7802 */ /* 0x000fe40000000f00 */
[----:B------:R-:W-:Y:S01]  /*0290*/  ISETP.EQ.OR.EX P2, PT, R3, RZ, !P3, P2 ;  /* 0x000000ff0300720c */ /* 0x000fe20005f42720 */
[----:B---3--:R-:W-:-:S04]  /*02a0*/  @P0 IMAD.WIDE R16, R209, 0x4, R8 ;  /* 0x00000004d1100825 */ /* 0x008fc800078e0208 */
[C---:B----4-:R-:W-:Y:S01]  /*02b0*/  IMAD.WIDE R8, R209.reuse, 0x4, R12 ;  /* 0x00000004d1087825 */ /* 0x050fe200078e020c */
[----:B------:R1:W5:Y:S07]  /*02c0*/  @P0 LDG.E R5, desc[UR10][R16.64] ;  /* 0x0000000a10050981 */ /* 0x00036e000c1e1900 */
[----:B------:R1:W5:Y:S01]  /*02d0*/  @!P2 LDG.E R10, desc[UR10][R8.64] ;  /* 0x0000000a080aa981 */ /* 0x000362000c1e1900 */
[----:B------:R-:W-:Y:S02]  /*02e0*/  ISETP.NE.U32.AND P0, PT, R2, RZ, PT ;  /* 0x000000ff0200720c */ /* 0x000fe40003f05070 */
[----:B------:R-:W-:Y:S01]  /*02f0*/  IADD3 R2, -R209, RZ, RZ ;  /* 0x000000ffd1027210 */ /* 0x000fe20007ffe1ff */
[----:B------:R-:W2:Y:S01]  /*0300*/  S2R R33, SR_CTAID.X ;  /* 0x0000000000217919 */ /* 0x000ea20000002500 */
[----:B------:R-:W-:Y:S01]  /*0310*/  ISETP.NE.AND.EX P0, PT, R3, RZ, PT, P0 ;  /* 0x000000ff0300720c */ /* 0x000fe20003f05300 */
[----:B------:R-:W3:Y:S02]  /*0320*/  S2R R0, SR_CTAID.Y ;  /* 0x0000000000007919 */ /* 0x000ee40000002600 */
[----:B------:R-:W-:Y:S01]  /*0330*/  IMAD R14, R7, R2, R14 ;  /* 0x00000002070e7224 */ /* 0x000fe200078e020e */
[----:B------:R-:W4:Y:S01]  /*0340*/  S2R R4, SR_TID.X ;  /* 0x0000000000047919 */ /* 0x000f220000002100 */
[----:B------:R-:W-:-:S06]  /*0350*/  @P1 IMAD.IADD R89, R6, 0x1, -R11 ;  /* 0x0000000106591824 */ /* 0x000fcc00078e0a0b */
[----:B------:R-:W1:Y:S02]  /*0360*/  @!P1 LDC R89, c[0x0][0x2c4] ;  /* 0x0000b100ff599b82 */ /* 0x000e640000000800 */
[----:B--234-:R-:W-:Y:S05]  /*0370*/  @!P0 BRA `(.L_x_3310) ;  /* 0x0000000000108947 */ /* 0x01cfea0003800000 */
[----:B------:R-:W2:Y:S02]  /*0380*/  @P3 LDG.E R3, desc[UR10][R8.64+0x4] ;  /* 0x0000040a08033981 */ /* 0x000ea4000c1e1900 */
[----:B--2--5:R-:W-:-:S06]  /*0390*/  @P3 IADD3 R6, R3, -R10, RZ ;  /* 0x8000000a03063210 */ /* 0x024fcc0007ffe0ff */
[----:B------:R3:W5:Y:S01]  /*03a0*/  @!P3 LDG.E R6, desc[UR10][R8.64] ;  /* 0x0000000a0806b981 */ /* 0x000762000c1e1900 */
[----:B------:R-:W-:Y:S05]  /*03b0*/  BRA `(.L_x_3311) ;  /* 0x0000000000047947 */ /* 0x000fea0003800000 */
.L_x_3310:
[----:B------:R-:W2:Y:S02]  /*03c0*/  LDC R6, c[0x0][0x2c8] ;  /* 0x0000b200ff067b82 */ /* 0x000ea40000000800 */
.L_x_3311:
[----:B------:R-:W4:Y:S02]  /*03d0*/  LDC.64 R2, c[0x0][0x308] ;  /* 0x0000c200ff027b82 */ /* 0x000f240000000a00 */
[----:B----4-:R-:W-:-:S04]  /*03e0*/  ISETP.NE.U32.AND P3, PT, R2, RZ, PT ;  /* 0x000000ff0200720c */ /* 0x010fc80003f65070 */
[----:B------:R-:W-:-:S13]  /*03f0*/  ISETP.NE.AND.EX P3, PT, R3, RZ, PT, P3 ;  /* 0x000000ff0300720c */ /* 0x000fda0003f65330 */
[----:B------:R-:W4:Y:S02]  /*0400*/  @P3 LDC.64 R2, c[0x0][0x308] ;  /* 0x0000c200ff023b82 */ /* 0x000f240000000a00 */
[----:B----4-:R-:W-:-:S05]  /*0410*/  @P3 IMAD.WIDE R2, R209, 0x4, R2 ;  /* 0x00000004d1023825 */ /* 0x010fca00078e0202 */
[----:B------:R4:W5:Y:S01]  /*0420*/  @P3 LDG.E R84, desc[UR10][R2.64] ;  /* 0x0000000a02543981 */ /* 0x000962000c1e1900 */
[----:B------:R-:W-:-:S05]  /*0430*/  IMAD.SHL.U32 R88, R33, 0x40, RZ ;  /* 0x0000004021587824 */ /* 0x000fca00078e00ff */
[----:B-1----:R-:W-:-:S13]  /*0440*/  ISETP.GT.AND P0, PT, R89, R88, PT ;  /* 0x000000585900720c */ /* 0x002fda0003f04270 */
[----:B------:R-:W-:Y:S05]  /*0450*/  @!P0 EXIT ;  /* 0x000000000000894d */ /* 0x000fea0003800000 */
[----:B---3--:R-:W1:Y:S01]  /*0460*/  LDC R9, c[0x0][0x10] ;  /* 0x00000400ff097b82 */ /* 0x008e620000000800 */
[----:B-----5:R-:W-:-:S07]  /*0470*/  @P3 IMAD.IADD R84, R84, 0x1, -R5 ;  /* 0x0000000154543824 */ /* 0x020fce00078e0a05 */
[----:B----4-:R-:W3:Y:S08]  /*0480*/  LDC R3, c[0x0][0x2c8] ;  /* 0x0000b200ff037b82 */ /* 0x010ef00000000800 */
[----:B------:R-:W4:Y:S01]  /*0490*/  LDC R87, c[0x0][0x398] ;  /* 0x0000e600ff577b82 */ /* 0x000f220000000800 */
[----:B-1----:R-:W-:-:S04]  /*04a0*/  IABS R13, R9 ;  /* 0x00000009000d7213 */ /* 0x002fc80000000000 */
[----:B------:R-:W1:Y:S01]  /*04b0*/  I2F.RP R2, R13 ;  /* 0x0000000d00027306 */ /* 0x000e620000209400 */
[----:B---3--:R-:W-:-:S05]  /*04c0*/  VIADD R3, R3, 0x3f ;  /* 0x0000003f03037836 */ /* 0x008fca0000000000 */
[----:B------:R-:W-:-:S04]  /*04d0*/  SHF.R.S32.HI R18, RZ, 0x1f, R3 ;  /* 0x0000001fff127819 */ /* 0x000fc80000011403 */
[----:B------:R-:W-:Y:S01]  /*04e0*/  LEA.HI R18, R18, R3, RZ, 0x6 ;  /* 0x0000000312127211 */ /* 0x000fe200078f30ff */
[----:B-1----:R-:W1:Y:S03]  /*04f0*/  MUFU.RCP R16, R2 ;  /* 0x0000000200107308 */ /* 0x002e660000001000 */
[----:B------:R-:W-:-:S05]  /*0500*/  LEA.HI.SX32 R18, R18, R9, 0x1a ;  /* 0x0000000912127211 */ /* 0x000fca00078fd2ff */
[----:B------:R-:W-:-:S05]  /*0510*/  VIADD R18, R18, 0xffffffff ;  /* 0xffffffff12127836 */ /* 0x000fca0000000000 */
[----:B------:R-:W-:Y:S02]  /*0520*/  IABS R3, R18 ;  /* 0x0000001200037213 */ /* 0x000fe40000000000 */
[-C--:B------:R-:W-:Y:S01]  /*0530*/  LOP3.LUT R18, R18, R9.reuse, RZ, 0x3c, !PT ;  /* 0x0000000912127212 */ /* 0x080fe200078e3cff */
[----:B-1----:R-:W-:Y:S01]  /*0540*/  VIADD R16, R16, 0xffffffe ;  /* 0x0ffffffe10107836 */ /* 0x002fe20000000000 */
[----:B------:R-:W-:Y:S02]  /*0550*/  IABS R2, R9 ;  /* 0x0000000900027213 */ /* 0x000fe40000000000 */
[----:B------:R-:W-:Y:S01]  /*0560*/  ISETP.GE.AND P0, PT, R18, RZ, PT ;  /* 0x000000ff1200720c */ /* 0x000fe20003f06270 */
[----:B------:R-:W1:Y:S02]  /*0570*/  F2I.FTZ.U32.TRUNC.NTZ R17, R16 ;  /* 0x0000001000117305 */ /* 0x000e64000021f000 */
[----:B------:R-:W-:Y:S02]  /*0580*/  IMAD.MOV R2, RZ, RZ, -R2 ;  /* 0x000000ffff027224 */ /* 0x000fe400078e0a02 */
[----:B-1----:R-:W-:-:S02]  /*0590*/  IMAD.MOV R8, RZ, RZ, -R17 ;  /* 0x000000ffff087224 */ /* 0x002fc400078e0a11 */
[----:B------:R-:W-:Y:S02]  /*05a0*/  IMAD.MOV.U32 R16, RZ, RZ, RZ ;  /* 0x000000ffff107224 */ /* 0x000fe400078e00ff */
[----:B------:R-:W-:-:S04]  /*05b0*/  IMAD R8, R8, R13, RZ ;  /* 0x0000000d08087224 */ /* 0x000fc800078e02ff */
[----:B------:R-:W-:-:S06]  /*05c0*/  IMAD.HI.U32 R8, R17, R8, R16 ;  /* 0x0000000811087227 */ /* 0x000fcc00078e0010 */
[----:B------:R-:W-:Y:S02]  /*05d0*/  IMAD.HI.U32 R12, R8, R3, RZ ;  /* 0x00000003080c7227 */ /* 0x000fe400078e00ff */
[----:B------:R-:W1:Y:S02]  /*05e0*/  @!P3 LDC R8, c[0x0][0x2cc] ;  /* 0x0000b300ff08bb82 */ /* 0x000e640000000800 */
[----:B------:R-:W-:-:S05]  /*05f0*/  IMAD R16, R12, R2, R3 ;  /* 0x000000020c107224 */ /* 0x000fca00078e0203 */
[----:B------:R-:W-:Y:S01]  /*0600*/  ISETP.GT.U32.AND P1, PT, R13, R16, PT ;  /* 0x000000100d00720c */ /* 0x000fe20003f24070 */
[----:B------:R-:W3:-:S12]  /*0610*/  @!P3 LDC.64 R2, c[0x0][0x318] ;  /* 0x0000c600ff02bb82 */ /* 0x000ed80000000a00 */
[----:B------:R-:W-:Y:S02]  /*0620*/  @!P1 IMAD.IADD R16, R16, 0x1, -R13 ;  /* 0x0000000110109824 */ /* 0x000fe400078e0a0d */
[----:B------:R-:W-:Y:S01]  /*0630*/  @!P1 VIADD R12, R12, 0x1 ;  /* 0x000000010c0c9836 */ /* 0x000fe20000000000 */
[----:B------:R-:W-:Y:S02]  /*0640*/  ISETP.NE.AND P1, PT, R9, RZ, PT ;  /* 0x000000ff0900720c */ /* 0x000fe40003f25270 */
[----:B------:R-:W-:Y:S02]  /*0650*/  ISETP.GE.U32.AND P4, PT, R16, R13, PT ;  /* 0x0000000d1000720c */ /* 0x000fe40003f86070 */
[----:B---3--:R-:W-:-:S04]  /*0660*/  @!P3 ISETP.NE.U32.AND P2, PT, R2, RZ, PT ;  /* 0x000000ff0200b20c */ /* 0x008fc80003f45070 */
[----:B------:R-:W-:Y:S02]  /*0670*/  @!P3 ISETP.NE.AND.EX P2, PT, R3, RZ, PT, P2 ;  /* 0x000000ff0300b20c */ /* 0x000fe40003f45320 */
[----:B------:R-:W-:-:S05]  /*0680*/  IADD3 R3, -R89, 0x7f, R88 ;  /* 0x0000007f59037810 */ /* 0x000fca0007ffe158 */
[----:B------:R-:W-:Y:S01]  /*0690*/  @P4 VIADD R12, R12, 0x1 ;  /* 0x000000010c0c4836 */ /* 0x000fe20000000000 */
[----:B-1----:R-:W-:-:S03]  /*06a0*/  @!P3 SEL R8, R8, RZ, P2 ;  /* 0x000000ff0808b207 */ /* 0x002fc60001000000 */
[----:B------:R-:W-:Y:S01]  /*06b0*/  @!P0 IMAD.MOV R12, RZ, RZ, -R12 ;  /* 0x000000ffff0c8224 */ /* 0x000fe200078e0a0c */
[----:B--2---:R-:W-:Y:S02]  /*06c0*/  @!P3 IADD3 R84, R8, R6, -R5 ;  /* 0x000000060854b210 */ /* 0x004fe40007ffe805 */
[----:B------:R-:W-:Y:S02]  /*06d0*/  @!P1 LOP3.LUT R12, RZ, R9, RZ, 0x33, !PT ;  /* 0x00000009ff0c9212 */ /* 0x000fe400078e33ff */
[----:B----4-:R-:W-:Y:S01]  /*06e0*/  IADD3 R3, R3, R87, R84 ;  /* 0x0000005703037210 */ /* 0x010fe20007ffe054 */
[----:B------:R-:W-:Y:S02]  /*06f0*/  VIADD R13, R84, 0x3f ;  /* 0x0000003f540d7836 */ /* 0x000fe40000000000 */
[----:B------:R-:W-:Y:S01]  /*0700*/  IMAD R200, R12, R0, RZ ;  /* 0x000000000cc87224 */ /* 0x000fe200078e02ff */
[----:B------:R-:W-:Y:S02]  /*0710*/  SHF.R.S32.HI R2, RZ, 0x1f, R3 ;  /* 0x0000001fff027819 */ /* 0x000fe40000011403 */
[----:B------:R-:W-:-:S02]  /*0720*/  SHF.R.S32.HI R6, RZ, 0x1f, R13 ;  /* 0x0000001fff067819 */ /* 0x000fc4000001140d */
        /* <DEDUP_REMOVED lines=11> */
[----:B------:R-:W-:Y:S01]  /*07e0*/  IMAD.IADD R89, R89, 0x1, -R88 ;  /* 0x0000000159597824 */ /* 0x000fe200078e0a58 */
[----:B------:R-:W-:Y:S02]  /*07f0*/  LOP3.LUT P6, RZ, R4, 0xf, RZ, 0xc0, !PT ;  /* 0x0000000f04ff7812 */ /* 0x000fe400078cc0ff */
[----:B------:R-:W-:-:S04]  /*0800*/  LEA.HI R5, R5, R4, RZ, 0x4 ;  /* 0x0000000405057211 */ /* 0x000fc800078f20ff */
[----:B------:R-:W-:-:S05]  /*0810*/  LOP3.LUT R9, R5, 0x3ffffff0, RZ, 0xc0, !PT ;  /* 0x3ffffff005097812 */ /* 0x000fca00078ec0ff */
[----:B------:R-:W-:-:S04]  /*0820*/  IMAD.IADD R9, R4, 0x1, -R9 ;  /* 0x0000000104097824 */ /* 0x000fc800078e0a09 */
[----:B------:R-:W-:Y:S02]  /*0830*/  IMAD.SHL.U32 R6, R9, 0x4, RZ ;  /* 0x0000000409067824 */ /* 0x000fe400078e00ff */
[----:B-1----:R-:W-:Y:S01]  /*0840*/  IMAD R2, R0, R2, R209 ;  /* 0x0000000200027224 */ /* 0x002fe200078e02d1 */
[----:B------:R-:W-:-:S03]  /*0850*/  SHF.R.S32.HI R0, RZ, 0x4, R5 ;  /* 0x00000004ff007819 */ /* 0x000fc60000011405 */
[----:B------:R-:W-:Y:S01]  /*0860*/  IMAD R2, R2, R7, R14 ;  /* 0x0000000702027224 */ /* 0x000fe200078e020e */
[----:B------:R-:W-:Y:S01]  /*0870*/  SHF.R.S32.HI R7, RZ, 0x1f, R6 ;  /* 0x0000001fff077819 */ /* 0x000fe20000011406 */
[C---:B------:R-:W-:Y:S01]  /*0880*/  VIADD R10, R0.reuse, 0x18 ;  /* 0x00000018000a7836 */ /* 0x040fe20000000000 */
[----:B------:R-:W-:Y:S01]  /*0890*/  ISETP.GE.AND P3, PT, R0, R89, PT ;  /* 0x000000590000720c */ /* 0x000fe20003f66270 */
[----:B------:R-:W-:Y:S02]  /*08a0*/  IMAD R3, R2, R3, R88 ;  /* 0x0000000302037224 */ /* 0x000fe400078e0258 */
[----:B------:R-:W-:-:S04]  /*08b0*/  IMAD.WIDE R6, R0, 0xc0, R6 ;  /* 0x000000c000067825 */ /* 0x000fc800078e0206 */
[----:B------:R-:W-:Y:S01]  /*08c0*/  IMAD R5, R3, UR4, RZ ;  /* 0x0000000403057c24 */ /* 0x000fe2000f8e02ff */
[----:B------:R-:W-:Y:S01]  /*08d0*/  ULDC.64 UR4, c[0x0][0x288] ;  /* 0x0000a20000047ab9 */ /* 0x000fe20000000a00 */
[C---:B------:R-:W-:Y:S02]  /*08e0*/  VIADD R4, R0.reuse, 0x10 ;  /* 0x0000001000047836 */ /* 0x040fe40000000000 */
[C---:B------:R-:W-:Y:S01]  /*08f0*/  VIADD R8, R0.reuse, 0x20 ;  /* 0x0000002000087836 */ /* 0x040fe20000000000 */
[C---:B------:R-:W-:Y:S01]  /*0900*/  IADD3 R2, P0, R5.reuse, R6, RZ ;  /* 0x0000000605027210 */ /* 0x040fe20007f1e0ff */
[----:B------:R-:W-:Y:S01]  /*0910*/  VIADD R6, R0, 0x8 ;  /* 0x0000000800067836 */ /* 0x000fe20000000000 */
[----:B------:R-:W-:Y:S02]  /*0920*/  ISETP.GE.AND P1, PT, R4, R89, PT ;  /* 0x000000590400720c */ /* 0x000fe40003f26270 */
[----:B------:R-:W-:Y:S02]  /*0930*/  LEA.HI.X.SX32 R5, R5, R7, 0x1, P0 ;  /* 0x0000000705057211 */ /* 0x000fe400000f0eff */
[----:B------:R-:W-:-:S02]  /*0940*/  LEA R12, P0, R2, UR4, 0x2 ;  /* 0x00000004020c7c11 */ /* 0x000fc4000f8010ff */
[-C--:B------:R-:W-:Y:S02]  /*0950*/  ISETP.GE.AND P2, PT, R6, R89.reuse, PT ;  /* 0x000000590600720c */ /* 0x080fe40003f46270 */
[----:B------:R-:W-:Y:S01]  /*0960*/  LEA.HI.X R13, R2, UR5, R5, 0x2, P0 ;  /* 0x00000005020d7c11 */ /* 0x000fe200080f1405 */
[----:B------:R-:W-:Y:S01]  /*0970*/  VIADD R2, R0, 0x38 ;  /* 0x0000003800027836 */ /* 0x000fe20000000000 */
[-C--:B------:R-:W-:Y:S01]  /*0980*/  ISETP.GE.AND P0, PT, R10, R89.reuse, PT ;  /* 0x000000590a00720c */ /* 0x080fe20003f06270 */
[----:B------:R-:W-:Y:S01]  /*0990*/  ULDC.64 UR4, c[0x0][0x2b8] ;  /* 0x0000ae0000047ab9 */ /* 0x000fe20000000a00 */
[-C--:B------:R-:W-:Y:S01]  /*09a0*/  ISETP.GE.OR P5, PT, R6, R89.reuse, P6 ;  /* 0x000000590600720c */ /* 0x080fe200037a6670 */
[----:B------:R-:W-:Y:S01]  /*09b0*/  @!P3 STG.E.128 desc[UR10][R12.64], RZ ;  /* 0x000000ff0c00b986 */ /* 0x000fe2000c101d0a */
[----:B------:R-:W-:Y:S01]  /*09c0*/  ISETP.GE.OR P4, PT, R4, R89, P6 ;  /* 0x000000590400720c */ /* 0x000fe20003786670 */
[C---:B------:R-:W-:Y:S01]  /*09d0*/  VIADD R6, R0.reuse, 0x28 ;  /* 0x0000002800067836 */ /* 0x040fe20000000000 */
[----:B------:R-:W-:Y:S01]  /*09e0*/  SHF.R.S32.HI R5, RZ, 0x1f, R3 ;  /* 0x0000001fff057819 */ /* 0x000fe20000011403 */
[----:B------:R-:W-:Y:S01]  /*09f0*/  @!P3 STG.E.128 desc[UR10][R12.64+0x100], RZ ;  /* 0x000100ff0c00b986 */ /* 0x000fe2000c101d0a */
[----:B------:R-:W-:-:S03]  /*0a00*/  VIADD R4, R0, 0x30 ;  /* 0x0000003000047836 */ /* 0x000fc60000000000 */
[----:B------:R-:W-:Y:S01]  /*0a10*/  @!P3 STG.E.128 desc[UR10][R12.64+0x200], RZ ;  /* 0x000200ff0c00b986 */ /* 0x000fe2000c101d0a */
[----:B------:R-:W-:-:S03]  /*0a20*/  ISETP.GE.AND P3, PT, R8, R89, PT ;  /* 0x000000590800720c */ /* 0x000fc60003f66270 */
[----:B------:R-:W-:Y:S02]  /*0a30*/  @!P0 STG.E.128 desc[UR10][R12.64+0x4800], RZ ;  /* 0x004800ff0c008986 */ /* 0x000fe4000c101d0a */
[----:B------:R-:W-:Y:S02]  /*0a40*/  @!P4 IMAD.MOV.U32 R15, RZ, RZ, -0x800000 ;  /* 0xff800000ff0fc424 */ /* 0x000fe400078e00ff */
[----:B------:R-:W-:Y:S04]  /*0a50*/  @!P0 STG.E.128 desc[UR10][R12.64+0x4900], RZ ;  /* 0x004900ff0c008986 */ /* 0x000fe8000c101d0a */
[----:B------:R-:W-:Y:S01]  /*0a60*/  @!P0 STG.E.128 desc[UR10][R12.64+0x4a00], RZ ;  /* 0x004a00ff0c008986 */ /* 0x000fe2000c101d0a */
[----:B------:R-:W-:-:S03]  /*0a70*/  IADD3 R3, P0, R3, R0, RZ ;  /* 0x0000000003037210 */ /* 0x000fc60007f1e0ff */
[----:B------:R-:W-:Y:S01]  /*0a80*/  @!P2 STG.E.128 desc[UR10][R12.64+0x1800], RZ ;  /* 0x001800ff0c00a986 */ /* 0x000fe2000c101d0a */
[----:B------:R-:W-:Y:S02]  /*0a90*/  LEA.HI.X.SX32 R14, R0, R5, 0x1, P0 ;  /* 0x00000005000e7211 */ /* 0x000fe400000f0eff */
[C---:B------:R-:W-:Y:S01]  /*0aa0*/  LEA R16, P0, R3.reuse, UR4, 0x2 ;  /* 0x0000000403107c11 */ /* 0x040fe2000f8010ff */
[----:B------:R-:W-:Y:S03]  /*0ab0*/  @!P2 STG.E.128 desc[UR10][R12.64+0x1900], RZ ;  /* 0x001900ff0c00a986 */ /* 0x000fe6000c101d0a */
[----:B------:R-:W-:Y:S01]  /*0ac0*/  LEA.HI.X R17, R3, UR5, R14, 0x2, P0 ;  /* 0x0000000503117c11 */ /* 0x000fe200080f140e */
[----:B------:R-:W-:Y:S01]  /*0ad0*/  @!P2 STG.E.128 desc[UR10][R12.64+0x1a00], RZ ;  /* 0x001a00ff0c00a986 */ /* 0x000fe2000c101d0a */
[-C--:B------:R-:W-:Y:S01]  /*0ae0*/  ISETP.GE.AND P2, PT, R6, R89.reuse, PT ;  /* 0x000000590600720c */ /* 0x080fe20003f46270 */
[----:B------:R-:W-:Y:S01]  /*0af0*/  @!P5 IMAD.MOV.U32 R3, RZ, RZ, -0x800000 ;  /* 0xff800000ff03d424 */ /* 0x000fe200078e00ff */
[CC--:B------:R-:W-:Y:S01]  /*0b00*/  ISETP.GE.OR P0, PT, R4.reuse, R89.reuse, P6 ;  /* 0x000000590400720c */ /* 0x0c0fe20003706670 */
[----:B------:R-:W-:Y:S04]  /*0b10*/  @!P1 STG.E.128 desc[UR10][R12.64+0x3000], RZ ;  /* 0x003000ff0c009986 */ /* 0x000fe8000c101d0a */
[----:B------:R-:W-:Y:S04]  /*0b20*/  @!P1 STG.E.128 desc[UR10][R12.64+0x3100], RZ ;  /* 0x003100ff0c009986 */ /* 0x000fe8000c101d0a */
[----:B------:R-:W-:Y:S01]  /*0b30*/  @!P1 STG.E.128 desc[UR10][R12.64+0x3200], RZ ;  /* 0x003200ff0c009986 */ /* 0x000fe2000c101d0a */
[----:B------:R-:W-:-:S03]  /*0b40*/  ISETP.GE.AND P1, PT, R4, R89, PT ;  /* 0x000000590400720c */ /* 0x000fc60003f26270 */
[----:B------:R-:W-:Y:S01]  /*0b50*/  @!P3 STG.E.128 desc[UR10][R12.64+0x6000], RZ ;  /* 0x006000ff0c00b986 */ /* 0x000fe2000c101d0a */
[----:B------:R-:W-:-:S03]  /*0b60*/  @!P0 IMAD.MOV.U32 R5, RZ, RZ, -0x800000 ;  /* 0xff800000ff058424 */ /* 0x000fc600078e00ff */
[----:B------:R-:W-:Y:S04]  /*0b70*/  @!P3 STG.E.128 desc[UR10][R12.64+0x6100], RZ ;  /* 0x006100ff0c00b986 */ /* 0x000fe8000c101d0a */
[----:B------:R-:W-:Y:S01]  /*0b80*/  @!P3 STG.E.128 desc[UR10][R12.64+0x6200], RZ ;  /* 0x006200ff0c00b986 */ /* 0x000fe2000c101d0a */
[----:B------:R-:W-:-:S03]  /*0b90*/  ISETP.GE.AND P3, PT, R2, R89, PT ;  /* 0x000000590200720c */ /* 0x000fc60003f66270 */
[----:B------:R-:W-:Y:S04]  /*0ba0*/  @!P2 STG.E.128 desc[UR10][R12.64+0x7800], RZ ;  /* 0x007800ff0c00a986 */ /* 0x000fe8000c101d0a */
[----:B------:R-:W-:Y:S04]  /*0bb0*/  @!P2 STG.E.128 desc[UR10][R12.64+0x7900], RZ ;  /* 0x007900ff0c00a986 */ /* 0x000fe8000c101d0a */
[----:B------:R-:W-:Y:S01]  /*0bc0*/  @!P2 STG.E.128 desc[UR10][R12.64+0x7a00], RZ ;  /* 0x007a00ff0c00a986 */ /* 0x000fe2000c101d0a */
[----:B------:R-:W-:-:S03]  /*0bd0*/  ISETP.GE.OR P2, PT, R10, R89, P6 ;  /* 0x000000590a00720c */ /* 0x000fc60003746670 */
[----:B------:R-:W-:Y:S04]  /*0be0*/  @!P1 STG.E.128 desc[UR10][R12.64+0x9000], RZ ;  /* 0x009000ff0c009986 */ /* 0x000fe8000c101d0a */
[----:B------:R-:W-:Y:S04]  /*0bf0*/  @!P1 STG.E.128 desc[UR10][R12.64+0x9100], RZ ;  /* 0x009100ff0c009986 */ /* 0x000fe8000c101d0a */
[----:B------:R-:W-:Y:S01]  /*0c00*/  @!P1 STG.E.128 desc[UR10][R12.64+0x9200], RZ ;  /* 0x009200ff0c009986 */ /* 0x000fe2000c101d0a */
[----:B------:R-:W-:Y:S01]  /*0c10*/  ISETP.GE.OR P1, PT, R8, R89, P6 ;  /* 0x000000590800720c */ /* 0x000fe20003726670 */
[----:B------:R-:W-:-:S02]  /*0c20*/  @!P2 IMAD.MOV.U32 R11, RZ, RZ, -0x800000 ;  /* 0xff800000ff0ba424 */ /* 0x000fc400078e00ff */
[----:B------:R-:W-:Y:S04]  /*0c30*/  @!P3 STG.E.128 desc[UR10][R12.64+0xa800], RZ ;  /* 0x00a800ff0c00b986 */ /* 0x000fe8000c101d0a */
[----:B------:R-:W-:Y:S04]  /*0c40*/  @!P3 STG.E.128 desc[UR10][R12.64+0xa900], RZ ;  /* 0x00a900ff0c00b986 */ /* 0x000fe8000c101d0a */
[----:B------:R1:W-:Y:S01]  /*0c50*/  @!P3 STG.E.128 desc[UR10][R12.64+0xaa00], RZ ;  /* 0x00aa00ff0c00b986 */ /* 0x0003e2000c101d0a */
[----:B------:R-:W-:Y:S01]  /*0c60*/  ISETP.GE.OR P3, PT, R6, R89, P6 ;  /* 0x000000590600720c */ /* 0x000fe20003766670 */
[----:B------:R-:W-:-:S02]  /*0c70*/  @!P1 IMAD.MOV.U32 R9, RZ, RZ, -0x800000 ;  /* 0xff800000ff099424 */ /* 0x000fc400078e00ff */
[----:B------:R2:W-:Y:S01]  /*0c80*/  @!P5 STG.E desc[UR10][R16.64+0x20], R3 ;  /* 0x000020031000d986 */ /* 0x0005e2000c10190a */
[-C--:B------:R-:W-:Y:S02]  /*0c90*/  ISETP.GE.OR P5, PT, R0, R89.reuse, P6 ;  /* 0x000000590000720c */ /* 0x080fe400037a6670 */
[----:B------:R-:W-:Y:S01]  /*0ca0*/  ISETP.GE.OR P6, PT, R2, R89, P6 ;  /* 0x000000590200720c */ /* 0x000fe200037c6670 */
[----:B------:R2:W-:Y:S04]  /*0cb0*/  @!P4 STG.E desc[UR10][R16.64+0x40], R15 ;  /* 0x0000400f1000c986 */ /* 0x0005e8000c10190a */
[----:B------:R2:W-:Y:S02]  /*0cc0*/  @!P2 STG.E desc[UR10][R16.64+0x60], R11 ;  /* 0x0000600b1000a986 */ /* 0x0005e4000c10190a */
[----:B------:R-:W-:-:S02]  /*0cd0*/  @!P3 IMAD.MOV.U32 R7, RZ, RZ, -0x800000 ;  /* 0xff800000ff07b424 */ /* 0x000fc400078e00ff */
[----:B------:R2:W-:Y:S04]  /*0ce0*/  @!P1 STG.E desc[UR10][R16.64+0x80], R9 ;  /* 0x0000800910009986 */ /* 0x0005e8000c10190a */
[----:B------:R2:W-:Y:S04]  /*0cf0*/  @!P3 STG.E desc[UR10][R16.64+0xa0], R7 ;  /* 0x0000a0071000b986 */ /* 0x0005e8000c10190a */
[----:B------:R2:W-:Y:S01]  /*0d00*/  @!P0 STG.E desc[UR10][R16.64+0xc0], R5 ;  /* 0x0000c00510008986 */ /* 0x0005e2000c10190a */
[----:B-1----:R-:W-:-:S05]  /*0d10*/  @!P5 IMAD.MOV.U32 R13, RZ, RZ, -0x800000 ;  /* 0xff800000ff0dd424 */ /* 0x002fca00078e00ff */
[----:B------:R2:W-:Y:S01]  /*0d20*/  @!P5 STG.E desc[UR10][R16.64], R13 ;  /* 0x0000000d1000d986 */ /* 0x0005e2000c10190a */
[----:B------:R-:W-:Y:S05]  /*0d30*/  @P6 EXIT ;  /* 0x000000000000694d */ /* 0x000fea0003800000 */
[----:B--2---:R-:W-:-:S05]  /*0d40*/  MOV R3, 0xff800000 ;  /* 0xff80000000037802 */ /* 0x004fca0000000f00 */
[----:B------:R-:W-:Y:S01]  /*0d50*/  STG.E desc[UR10][R16.64+0xe0], R3 ;  /* 0x0000e00310007986 */ /* 0x000fe2000c10190a */
[----:B------:R-:W-:Y:S05]  /*0d60*/  EXIT ;  /* 0x000000000000794d */ /* 0x000fea0003800000 */
.L_x_3312:
        /* <DEDUP_REMOVED lines=24> */
.L_x_3313:
[----:B------:R-:W-:Y:S05]  /*0ef0*/  @!P0 BRA `(.L_x_3314) ;  /* 0x00000004003c8947 */ /* 0x000fea0003800000 */
[----:B------:R-:W1:Y:S01]  /*0f00*/  LDC R8, c[0x0][0x380] ;  /* 0x0000e000ff087b82 */ /* 0x000e620000000800 */
[----:B------:R-:W-:Y:S01]  /*0f10*/  LEA R13, R145, 0xffffffc0, 0x6 ;  /* 0xffffffc0910d7811 */ /* 0x000fe200078e30ff */
[----:B------:R-:W-:Y:S01]  /*0f20*/  IMAD.MOV.U32 R16, RZ, RZ, RZ ;  /* 0x000000ffff107224 */ /* 0x000fe200078e00ff */
[----:B------:R-:W-:Y:S02]  /*0f30*/  ULDC.64 UR4, c[0x0][0x230] ;  /* 0x00008c0000047ab9 */ /* 0x000fe40000000a00 */
[----:B-----5:R-:W-:-:S03]  /*0f40*/  IABS R0, R13 ;  /* 0x0000000d00007213 */ /* 0x020fc60000000000 */
        /* <DEDUP_REMOVED lines=11> */
[----:B------:R-:W-:Y:S02]  /*1000*/  IMAD.HI.U32 R9, R7, R2, RZ ;  /* 0x0000000207097227 */ /* 0x000fe400078e00ff */
[----:B------:R-:W1:Y:S03]  /*1010*/  LDC R7, c[0x0][0x278] ;  /* 0x00009e00ff077b82 */ /* 0x000e660000000800 */
        /* <DEDUP_REMOVED lines=19> */
[----:B-1----:R-:W-:Y:S02]  /*1150*/  IADD3 R3, RZ, -R17, RZ ;  /* 0x80000011ff037210 */ /* 0x002fe40007ffe0ff */
[----:B------:R-:W-:-:S03]  /*1160*/  IADD3 R6, -R9, RZ, RZ ;  /* 0x000000ff09067210 */ /* 0x000fc60007ffe1ff */
[----:B------:R-:W-:Y:S01]  /*1170*/  IMAD R5, R3, R2, RZ ;  /* 0x0000000203057224 */ /* 0x000fe200078e02ff */
[----:B------:R-:W-:Y:S01]  /*1180*/  IABS R3, R14 ;  /* 0x0000000e00037213 */ /* 0x000fe20000000000 */
[----:B------:R-:W-:Y:S02]  /*1190*/  IMAD R13, R8, R6, R13 ;  /* 0x00000006080d7224 */ /* 0x000fe400078e020d */
[----:B------:R-:W-:Y:S01]  /*11a0*/  IMAD.HI.U32 R16, R17, R5, R16 ;  /* 0x0000000511107227 */ /* 0x000fe200078e0010 */
[----:B------:R-:W-:Y:S02]  /*11b0*/  MOV R5, R3 ;  /* 0x0000000300057202 */ /* 0x000fe40000000f00 */
[----:B------:R-:W-:-:S03]  /*11c0*/  SHF.R.S32.HI R23, RZ, 0x1f, R13 ;  /* 0x0000001fff177819 */ /* 0x000fc6000001140d */
[----:B------:R-:W-:-:S04]  /*11d0*/  IMAD.HI.U32 R17, R16, R5, RZ ;  /* 0x0000000510117227 */ /* 0x000fc800078e00ff */
[----:B------:R-:W-:-:S04]  /*11e0*/  IMAD.MOV R3, RZ, RZ, -R17 ;  /* 0x000000ffff037224 */ /* 0x000fc800078e0a11 */
[----:B------:R-:W-:-:S05]  /*11f0*/  IMAD R3, R2, R3, R5 ;  /* 0x0000000302037224 */ /* 0x000fca00078e0205 */
[----:B------:R-:W-:-:S13]  /*1200*/  ISETP.GT.U32.AND P2, PT, R2, R3, PT ;  /* 0x000000030200720c */ /* 0x000fda0003f44070 */
        /* <DEDUP_REMOVED lines=20> */
[-C--:B--2---:R-:W-:Y:S01]  /*1350*/  IMAD R6, R23, R172.reuse, RZ ;  /* 0x000000ac17067224 */ /* 0x084fe200078e02ff */
[----:B------:R-:W-:Y:S01]  /*1360*/  IADD3 R10, R27, R3, RZ ;  /* 0x000000031b0a7210 */ /* 0x000fe20007ffe0ff */
[----:B------:R-:W-:-:S04]  /*1370*/  IMAD.WIDE.U32 R8, R13, R172, R8 ;  /* 0x000000ac0d087225 */ /* 0x000fc800078e0008 */
[----:B------:R-:W-:-:S04]  /*1380*/  IMAD R6, R13, R173, R6 ;  /* 0x000000ad0d067224 */ /* 0x000fc800078e0206 */
[----:B------:R-:W-:Y:S02]  /*1390*/  IMAD.IADD R9, R9, 0x1, R6 ;  /* 0x0000000109097824 */ /* 0x000fe400078e0206 */
[----:B------:R-:W-:Y:S02]  /*13a0*/  IMAD R6, R21, UR4, RZ ;  /* 0x0000000415067c24 */ /* 0x000fe4000f8e02ff */
[----:B------:R-:W-:-:S04]  /*13b0*/  IMAD.WIDE.U32 R36, R17, UR4, R8 ;  /* 0x0000000411247c25 */ /* 0x000fc8000f8e0008 */
[----:B------:R-:W-:-:S05]  /*13c0*/  IMAD R6, R17, UR5, R6 ;  /* 0x0000000511067c24 */ /* 0x000fca000f8e0206 */
[----:B------:R-:W-:Y:S01]  /*13d0*/  IADD3 R8, R37, R6, RZ ;  /* 0x0000000625087210 */ /* 0x000fe20007ffe0ff */
[----:B------:R-:W-:Y:S06]  /*13e0*/  BRA `(.L_x_3315) ;  /* 0x0000000400347947 */ /* 0x000fec0003800000 */
.L_x_3314:
        /* <DEDUP_REMOVED lines=49> */
.L_x_3316:
        /* <DEDUP_REMOVED lines=28> */
.L_x_3315:
[----:B------:R-:W-:Y:S01]  /*18c0*/  ISETP.NE.AND P3, PT, R11, -0x1, PT ;  /* 0xffffffff0b00780c */ /* 0x000fe20003f65270 */
[----:B------:R-:W-:Y:S01]  /*18d0*/  IMAD.IADD R199, R89, 0x1, -R88 ;  /* 0x0000000159c77824 */ /* 0x000fe200078e0a58 */
[----:B------:R-:W-:Y:S01]  /*18e0*/  SHF.R.S32.HI R5, RZ, 0x1f, R4 ;  /* 0x0000001fff057819 */ /* 0x000fe20000011404 */
[----:B------:R-:W-:Y:S01]  /*18f0*/  ULDC.64 UR4, c[0x0][0x258] ;  /* 0x0000960000047ab9 */ /* 0x000fe20000000a00 */
[----:B------:R-:W-:Y:S01]  /*1900*/  SHF.R.S32.HI R35, RZ, 0x1f, R14 ;  /* 0x0000001fff237819 */ /* 0x000fe2000001140e */
[----:B------:R-:W1:Y:S01]  /*1910*/  S2UR UR6, SR_CgaCtaId ;  /* 0x00000000000679c3 */ /* 0x000e620000008800 */
[----:B-----5:R-:W-:Y:S01]  /*1920*/  LEA.HI R0, R5, R4, RZ, 0x3 ;  /* 0x0000000405007211 */ /* 0x020fe200078f18ff */
[----:B------:R-:W-:Y:S01]  /*1930*/  ULDC.64 UR8, c[0x0][0x220] ;  /* 0x0000880000087ab9 */ /* 0x000fe20000000a00 */
[----:B------:R-:W-:Y:S01]  /*1940*/  IADD3 R205, R145, -0x1, RZ ;  /* 0xffffffff91cd7810 */ /* 0x000fe20007ffe0ff */
[----:B------:R-:W-:Y:S01]  /*1950*/  IMAD R35, R35, UR4, RZ ;  /* 0x0000000423237c24 */ /* 0x000fe2000f8e02ff */
[----:B------:R-:W-:-:S02]  /*1960*/  SHF.R.S32.HI R18, RZ, 0x3, R0 ;  /* 0x00000003ff127819 */ /* 0x000fc40000011400 */
[----:B------:R-:W-:Y:S01]  /*1970*/  LEA.HI R90, R5, R4, RZ, 0x5 ;  /* 0x00000004055a7211 */ /* 0x000fe200078f28ff */
[----:B------:R-:W2:Y:S01]  /*1980*/  @P3 LDC.64 R6, c[0x0][0x240] ;  /* 0x00009000ff063b82 */ /* 0x000ea20000000a00 */
[CC--:B------:R-:W-:Y:S01]  /*1990*/  ISETP.GE.AND P6, PT, R18.reuse, R199.reuse, PT ;  /* 0x000000c71200720c */ /* 0x0c0fe20003fc6270 */
[C---:B------:R-:W-:Y:S01]  /*19a0*/  VIADD R24, R18.reuse, 0x10 ;  /* 0x0000001012187836 */ /* 0x040fe20000000000 */
[----:B------:R-:W-:Y:S01]  /*19b0*/  @!P3 SHF.R.S32.HI R9, RZ, 0x1f, R209 ;  /* 0x0000001fff09b819 */ /* 0x000fe200000114d1 */
[C---:B------:R-:W-:Y:S01]  /*19c0*/  VIADD R22, R18.reuse, 0x20 ;  /* 0x0000002012167836 */ /* 0x040fe20000000000 */
[--C-:B------:R-:W-:Y:S01]  /*19d0*/  SHF.R.S32.HI R19, RZ, 0x1f, R18.reuse ;  /* 0x0000001fff137819 */ /* 0x100fe20000011412 */
[----:B------:R-:W-:Y:S01]  /*19e0*/  VIADD R20, R18, 0x30 ;  /* 0x0000003012147836 */ /* 0x000fe20000000000 */
[-C--:B------:R-:W-:Y:S01]  /*19f0*/  ISETP.GE.AND P1, PT, R24, R199.reuse, PT ;  /* 0x000000c71800720c */ /* 0x080fe20003f26270 */
[----:B------:R-:W3:Y:S01]  /*1a00*/  @!P3 LDC.64 R2, c[0x0][0x228] ;  /* 0x00008a00ff02bb82 */ /* 0x000ee20000000a00 */
[-C--:B------:R-:W-:Y:S01]  /*1a10*/  ISETP.GE.AND P4, PT, R22, R199.reuse, PT ;  /* 0x000000c71600720c */ /* 0x080fe20003f86270 */
[----:B------:R-:W-:Y:S01]  /*1a20*/  IMAD.SHL.U32 R12, R18, 0x40, RZ ;  /* 0x00000040120c7824 */ /* 0x000fe200078e00ff */
[----:B------:R-:W-:Y:S01]  /*1a30*/  ISETP.GE.AND P2, PT, R20, R199, PT ;  /* 0x000000c71400720c */ /* 0x000fe20003f46270 */
[----:B------:R-:W-:Y:S01]  /*1a40*/  IMAD.WIDE R32, R33, 0x40, R18 ;  /* 0x0000004021207825 */ /* 0x000fe200078e0212 */
[----:B------:R-:W-:-:S02]  /*1a50*/  SHF.R.S32.HI R86, RZ, 0x5, R90 ;  /* 0x00000005ff567819 */ /* 0x000fc4000001145a */
[----:B------:R-:W-:Y:S01]  /*1a60*/  LOP3.LUT R12, R12, 0x1c0, RZ, 0xc0, !PT ;  /* 0x000001c00c0c7812 */ /* 0x000fe200078ec0ff */
[----:B------:R-:W-:Y:S01]  /*1a70*/  IMAD R35, R14, UR5, R35 ;  /* 0x000000050e237c24 */ /* 0x000fe2000f8e0223 */
[----:B------:R-:W4:Y:S02]  /*1a80*/  LDC.64 R174, c[0x0][0x250] ;  /* 0x00009400ffae7b82 */ /* 0x000f240000000a00 */
[----:B------:R-:W-:-:S03]  /*1a90*/  SHF.R.U32.HI R39, RZ, 0x3, R12 ;  /* 0x00000003ff277819 */ /* 0x000fc6000001160c */
[----:B------:R-:W1:Y:S01]  /*1aa0*/  @!P4 S2R R25, SR_CgaCtaId ;  /* 0x000000000019c919 */ /* 0x000e620000008800 */
[----:B--2---:R-:W-:-:S04]  /*1ab0*/  @P3 IMAD.WIDE.U32 R30, R11, R6, RZ ;  /* 0x000000060b1e3225 */ /* 0x004fc800078e00ff */
[----:B------:R-:W-:Y:S01]  /*1ac0*/  @P3 IMAD R11, R11, R7, R31 ;  /* 0x000000070b0b3224 */ /* 0x000fe200078e021f */
[----:B------:R-:W-:Y:S01]  /*1ad0*/  LOP3.LUT R7, R0, 0xfffffff8, RZ, 0xc0, !PT ;  /* 0xfffffff800077812 */ /* 0x000fe200078ec0ff */
[----:B---3--:R-:W-:-:S04]  /*1ae0*/  @!P3 IMAD R6, R9, R2, RZ ;  /* 0x000000020906b224 */ /* 0x008fc800078e02ff */
[----:B------:R-:W-:Y:S01]  /*1af0*/  IMAD.IADD R0, R4, 0x1, -R7 ;  /* 0x0000000104007824 */ /* 0x000fe200078e0a07 */
[----:B------:R-:W2:Y:S01]  /*1b00*/  @!P1 S2R R9, SR_CgaCtaId ;  /* 0x0000000000099919 */ /* 0x000ea20000008800 */
[C---:B------:R-:W-:Y:S02]  /*1b10*/  @!P3 IMAD R3, R209.reuse, R3, R6 ;  /* 0x00000003d103b224 */ /* 0x040fe400078e0206 */
[----:B------:R-:W-:Y:S01]  /*1b20*/  @!P3 IMAD.WIDE.U32 R28, R209, R2, RZ ;  /* 0x00000002d11cb225 */ /* 0x000fe200078e00ff */
[----:B------:R-:W3:Y:S03]  /*1b30*/  @!P6 LDC.64 R6, c[0x0][0x240] ;  /* 0x00009000ff06eb82 */ /* 0x000ee60000000a00 */
[----:B------:R-:W-:Y:S02]  /*1b40*/  IMAD.SHL.U32 R31, R0, 0x8, RZ ;  /* 0x00000008001f7824 */ /* 0x000fe400078e00ff */
[----:B------:R-:W-:Y:S01]  /*1b50*/  @!P3 IMAD.MOV.U32 R30, RZ, RZ, R28 ;  /* 0x000000ffff1eb224 */ /* 0x000fe200078e001c */
[----:B------:R-:W-:Y:S01]  /*1b60*/  @!P1 MOV R28, 0x400 ;  /* 0x00000400001c9802 */ /* 0x000fe20000000f00 */
[----:B------:R-:W-:Y:S01]  /*1b70*/  @!P3 IMAD.IADD R11, R29, 0x1, R3 ;  /* 0x000000011d0bb824 */ /* 0x000fe200078e0203 */
[C---:B------:R-:W-:Y:S01]  /*1b80*/  IADD3 R26, P5, R31.reuse, R26, RZ ;  /* 0x0000001a1f1a7210 */ /* 0x040fe20007fbe0ff */
[----:B------:R-:W4:Y:S01]  /*1b90*/  @!P2 S2R R29, SR_CgaCtaId ;  /* 0x00000000001da919 */ /* 0x000f220000008800 */
[----:B------:R-:W-:Y:S01]  /*1ba0*/  SHF.R.S32.HI R15, RZ, 0x1f, R31 ;  /* 0x0000001fff0f7819 */ /* 0x000fe2000001141f */
[----:B------:R-:W4:Y:S01]  /*1bb0*/  @!P6 LDC.64 R2, c[0x0][0x210] ;  /* 0x00008400ff02eb82 */ /* 0x000f220000000a00 */
[----:B------:R-:W-:-:S02]  /*1bc0*/  IADD3 R30, P3, R31, R30, RZ ;  /* 0x0000001e1f1e7210 */ /* 0x000fc40007f7e0ff */
[----:B------:R-:W-:Y:S01]  /*1bd0*/  LOP3.LUT R16, R12, 0x38, R31, 0xf8, !PT ;  /* 0x000000380c107812 */ /* 0x000fe200078ef81f */
[----:B------:R-:W-:Y:S01]  /*1be0*/  IMAD.X R27, R15, 0x1, R10, P5 ;  /* 0x000000010f1b7824 */ /* 0x000fe200028e060a */
[----:B------:R-:W-:Y:S01]  /*1bf0*/  IADD3 R36, P5, R31, R36, RZ ;  /* 0x000000241f247210 */ /* 0x000fe20007fbe0ff */
[C---:B------:R-:W-:Y:S01]  /*1c00*/  IMAD.X R31, R15.reuse, 0x1, R11, P3 ;  /* 0x000000010f1f7824 */ /* 0x040fe200018e060b */
[----:B------:R-:W-:Y:S01]  /*1c10*/  @!P4 MOV R12, 0x400 ;  /* 0x00000400000cc802 */ /* 0x000fe20000000f00 */
[----:B------:R-:W4:Y:S01]  /*1c20*/  @!P1 LDC.64 R10, c[0x0][0x240] ;  /* 0x00009000ff0a9b82 */ /* 0x000f220000000a00 */
[----:B------:R-:W-:Y:S01]  /*1c30*/  @!P1 IADD3 R40, P3, R32, 0x10, RZ ;  /* 0x0000001020289810 */ /* 0x000fe20007f7e0ff */
[----:B------:R-:W-:Y:S01]  /*1c40*/  IMAD.X R37, R15, 0x1, R8, P5 ;  /* 0x000000010f257824 */ /* 0x000fe200028e0608 */
[----:B-1----:R-:W-:Y:S01]  /*1c50*/  @!P4 LEA R25, R25, R12, 0x18 ;  /* 0x0000000c1919c211 */ /* 0x002fe200078ec0ff */
[----:B------:R-:W-:Y:S01]  /*1c60*/  IMAD.WIDE.U32 R14, R14, UR4, R30 ;  /* 0x000000040e0e7c25 */ /* 0x000fe2000f8e001e */
[----:B------:R-:W-:Y:S01]  /*1c70*/  @!P2 MOV R12, 0x400 ;  /* 0x00000400000ca802 */ /* 0x000fe20000000f00 */
[----:B------:R-:W-:Y:S01]  /*1c80*/  UMOV UR4, 0x400 ;  /* 0x0000040000047882 */ /* 0x000fe20000000000 */
[----:B------:R-:W-:Y:S01]  /*1c90*/  LOP3.LUT R16, R16, R39, RZ, 0x3c, !PT ;  /* 0x0000002710107212 */ /* 0x000fe200078e3cff */
[----:B---3--:R-:W-:Y:S01]  /*1ca0*/  @!P6 IMAD R8, R33, R6, RZ ;  /* 0x000000062108e224 */ /* 0x008fe200078e02ff */
[----:B------:R-:W-:Y:S01]  /*1cb0*/  ULEA UR4, UR6, UR4, 0x18 ;  /* 0x0000000406047291 */ /* 0x000fe2000f8ec03f */
[----:B------:R-:W-:Y:S01]  /*1cc0*/  IMAD.IADD R35, R15, 0x1, R35 ;  /* 0x000000010f237824 */ /* 0x000fe200078e0223 */
[----:B--2---:R-:W-:Y:S01]  /*1cd0*/  @!P1 LEA R15, R9, R28, 0x18 ;  /* 0x0000001c090f9211 */ /* 0x004fe200078ec0ff */
[----:B------:R-:W-:Y:S01]  /*1ce0*/  @!P6 IMAD.MOV.U32 R34, RZ, RZ, R14 ;  /* 0x000000ffff22e224 */ /* 0x000fe200078e000e */
[----:B------:R-:W-:Y:S01]  /*1cf0*/  ULDC.64 UR6, c[0x0][0x268] ;  /* 0x00009a0000067ab9 */ /* 0x000fe20000000a00 */
[C---:B------:R-:W-:Y:S01]  /*1d00*/  @!P6 IMAD R8, R32.reuse, R7, R8 ;  /* 0x000000072008e224 */ /* 0x040fe200078e0208 */
[----:B------:R-:W-:Y:S01]  /*1d10*/  LEA.HI R7, R5, R4, RZ, 0x6 ;  /* 0x0000000405077211 */ /* 0x000fe200078f30ff */
[----:B------:R-:W-:-:S04]  /*1d20*/  @!P6 IMAD.WIDE.U32 R30, R32, R6, R34 ;  /* 0x00000006201ee225 */ /* 0x000fc800078e0022 */
[----:B------:R-:W-:Y:S01]  /*1d30*/  @!P6 IMAD.IADD R6, R31, 0x1, R8 ;  /* 0x000000011f06e824 */ /* 0x000fe200078e0208 */
[C---:B----4-:R-:W-:Y:S01]  /*1d40*/  @!P6 LEA R38, P5, R30.reuse, R2, 0x1 ;  /* 0x000000021e26e211 */ /* 0x050fe200078a08ff */
[----:B------:R-:W1:Y:S01]  /*1d50*/  @!P1 LDC.64 R8, c[0x0][0x210] ;  /* 0x00008400ff089b82 */ /* 0x000e620000000a00 */
[----:B------:R-:W-:Y:S01]  /*1d60*/  IMAD.SHL.U32 R7, R7, 0x8, RZ ;  /* 0x0000000807077824 */ /* 0x000fe200078e00ff */
[----:B------:R-:W-:Y:S01]  /*1d70*/  @!P2 LEA R29, R29, R12, 0x18 ;  /* 0x0000000c1d1da211 */ /* 0x000fe200078ec0ff */
[----:B------:R-:W-:Y:S01]  /*1d80*/  @!P1 IMAD.X R31, RZ, RZ, R33, P3 ;  /* 0x000000ffff1f9224 */ /* 0x000fe200018e0621 */
[----:B------:R-:W-:Y:S01]  /*1d90*/  @!P6 LEA.HI.X R39, R30, R3, R6, 0x1, P5 ;  /* 0x000000031e27e211 */ /* 0x000fe200028f0c06 */
[----:B------:R-:W-:Y:S01]  /*1da0*/  @!P1 IMAD.MOV.U32 R12, RZ, RZ, R14 ;  /* 0x000000ffff0c9224 */ /* 0x000fe200078e000e */
[----:B------:R-:W-:Y:S01]  /*1db0*/  IADD3 R146, P3, R18, R13, RZ ;  /* 0x0000000d12927210 */ /* 0x000fe20007f7e0ff */
[-C--:B------:R-:W-:Y:S01]  /*1dc0*/  @!P1 IMAD R30, R31, R10.reuse, RZ ;  /* 0x0000000a1f1e9224 */ /* 0x080fe200078e02ff */
[----:B------:R-:W-:Y:S01]  /*1dd0*/  LOP3.LUT R16, R16, 0xfffffe00, R7, 0xf8, !PT ;  /* 0xfffffe0010107812 */ /* 0x000fe200078ef807 */
[----:B------:R-:W-:Y:S01]  /*1de0*/  @!P1 IMAD.MOV.U32 R13, RZ, RZ, R35 ;  /* 0x000000ffff0d9224 */ /* 0x000fe200078e0023 */
[----:B------:R-:W2:Y:S01]  /*1df0*/  @!P4 LDC.64 R6, c[0x0][0x240] ;  /* 0x00009000ff06cb82 */ /* 0x000ea20000000a00 */
[----:B------:R-:W-:Y:S01]  /*1e00*/  @!P1 IMAD R30, R40, R11, R30 ;  /* 0x0000000b281e9224 */ /* 0x000fe200078e021e */
[----:B------:R-:W-:Y:S01]  /*1e10*/  LEA R207, R16, UR4, 0x1 ;  /* 0x0000000410cf7c11 */ /* 0x000fe2000f8e08ff */
[----:B------:R-:W-:-:S04]  /*1e20*/  @!P1 IMAD.WIDE.U32 R40, R40, R10, R12 ;  /* 0x0000000a28289225 */ /* 0x000fc800078e000c */
[----:B------:R-:W-:Y:S01]  /*1e30*/  @!PT LDS RZ, [RZ] ;  /* 0x00000000fffff984 */ /* 0x000fe20000000800 */
[----:B------:R-:W-:Y:S01]  /*1e40*/  @!PT LDS RZ, [RZ] ;  /* 0x00000000fffff984 */ /* 0x000fe20000000800 */
[----:B------:R-:W-:Y:S01]  /*1e50*/  @!PT LDS RZ, [RZ] ;  /* 0x00000000fffff984 */ /* 0x000fe20000000800 */
[----:B------:R-:W-:Y:S01]  /*1e60*/  @!P6 LDGSTS.E.BYPASS.LTC128B.128 [R207], desc[UR10][R38.64] ;  /* 0x0000000026cfefae */ /* 0x000fe2000b901d4a */
[----:B------:R-:W3:Y:S01]  /*1e70*/  @!P2 LDC.64 R10, c[0x0][0x240] ;  /* 0x00009000ff0aab82 */ /* 0x000ee20000000a00 */
[----:B------:R-:W-:Y:S02]  /*1e80*/  IMAD.SHL.U32 R3, R205, 0x40, RZ ;  /* 0x00000040cd037824 */ /* 0x000fe400078e00ff */
[----:B------:R-:W-:Y:S01]  /*1e90*/  @!P6 LDGSTS.E.BYPASS.LTC128B.128 [R207+0x2000], desc[UR10][R38.64+0x80] ;  /* 0x0200008026cfefae */ /* 0x000fe2000b901d4a */
[C---:B------:R-:W-:Y:S02]  /*1ea0*/  IMAD.X R23, R19.reuse, 0x1, R23, P3 ;  /* 0x0000000113177824 */ /* 0x040fe400018e0617 */
[-C--:B------:R-:W-:Y:S01]  /*1eb0*/  IMAD R2, R19, R172.reuse, RZ ;  /* 0x000000ac13027224 */ /* 0x080fe200078e02ff */
[----:B------:R1:W-:Y:S01]  /*1ec0*/  @!P6 LDGSTS.E.BYPASS.LTC128B.128 [R207+0x4000], desc[UR10][R38.64+0x100] ;  /* 0x0400010026cfefae */ /* 0x0003e2000b901d4a */
[C---:B------:R-:W-:Y:S01]  /*1ed0*/  @!P4 IADD3 R28, P6, R32.reuse, 0x20, RZ ;  /* 0x00000020201cc810 */ /* 0x040fe20007fde0ff */
[----:B------:R-:W4:Y:S01]  /*1ee0*/  @!P4 LDC.64 R12, c[0x0][0x210] ;  /* 0x00008400ff0ccb82 */ /* 0x000f220000000a00 */
[----:B------:R-:W-:Y:S01]  /*1ef0*/  @!P2 IADD3 R19, P5, R32, 0x30, RZ ;  /* 0x000000302013a810 */ /* 0x000fe20007fbe0ff */
[----:B------:R-:W-:-:S04]  /*1f00*/  IMAD.WIDE.U32 R42, R18, R172, R36 ;  /* 0x000000ac122a7225 */ /* 0x000fc800078e0024 */
[----:B------:R-:W-:Y:S01]  /*1f10*/  IMAD.IADD R31, R84, 0x1, -R3 ;  /* 0x00000001541f7824 */ /* 0x000fe200078e0a03 */
[----:B------:R-:W-:Y:S01]  /*1f20*/  MOV R133, R42 ;  /* 0x0000002a00857202 */ /* 0x000fe20000000f00 */
[--C-:B------:R-:W-:Y:S02]  /*1f30*/  @!P4 IMAD.X R37, RZ, RZ, R33.reuse, P6 ;  /* 0x000000ffff25c224 */ /* 0x100fe400030e0621 */
[----:B------:R-:W-:Y:S01]  /*1f40*/  @!P1 IMAD.IADD R30, R41, 0x1, R30 ;  /* 0x00000001291e9824 */ /* 0x000fe200078e021e */
[-C--:B------:R-:W-:Y:S01]  /*1f50*/  ISETP.GE.AND P3, PT, R24, R31.reuse, PT ;  /* 0x0000001f1800720c */ /* 0x080fe20003f66270 */
[----:B------:R-:W-:Y:S01]  /*1f60*/  @!P2 IMAD.X R33, RZ, RZ, R33, P5 ;  /* 0x000000ffff21a224 */ /* 0x000fe200028e0621 */
[C---:B------:R-:W-:Y:S01]  /*1f70*/  ISETP.GE.AND P5, PT, R18.reuse, R31, PT ;  /* 0x0000001f1200720c */ /* 0x040fe20003fa6270 */
[----:B------:R-:W-:Y:S02]  /*1f80*/  IMAD R2, R18, R173, R2 ;  /* 0x000000ad12027224 */ /* 0x000fe400078e0202 */
[----:B------:R-:W-:-:S02]  /*1f90*/  @!P4 IMAD.MOV.U32 R42, RZ, RZ, R14 ;  /* 0x000000ffff2ac224 */ /* 0x000fc400078e000e */
[----:B------:R-:W-:Y:S02]  /*1fa0*/  IMAD.IADD R2, R43, 0x1, R2 ;  /* 0x000000012b027824 */ /* 0x000fe400078e0202 */
[----:B------:R-:W-:Y:S02]  /*1fb0*/  @!P2 IMAD.MOV.U32 R34, RZ, RZ, R14 ;  /* 0x000000ffff22a224 */ /* 0x000fe400078e000e */
[----:B--2---:R-:W-:Y:S02]  /*1fc0*/  @!P4 IMAD R37, R37, R6, RZ ;  /* 0x000000062525c224 */ /* 0x004fe400078e02ff */
[----:B------:R-:W-:Y:S01]  /*1fd0*/  @!P4 IMAD.MOV.U32 R43, RZ, RZ, R35 ;  /* 0x000000ffff2bc224 */ /* 0x000fe200078e0023 */
[----:B-1----:R-:W-:Y:S01]  /*1fe0*/  @!P1 LEA R38, P6, R40, R8, 0x1 ;  /* 0x0000000828269211 */ /* 0x002fe200078c08ff */
[----:B---3--:R-:W-:Y:S02]  /*1ff0*/  @!P2 IMAD R14, R33, R10, RZ ;  /* 0x0000000a210ea224 */ /* 0x008fe400078e02ff */
[----:B------:R-:W-:Y:S01]  /*2000*/  @!P1 IMAD R41, R16, 0x2, R15 ;  /* 0x0000000210299824 */ /* 0x000fe200078e020f */
[----:B------:R-:W-:Y:S01]  /*2010*/  @!P1 LEA.HI.X R39, R40, R9, R30, 0x1, P6 ;  /* 0x0000000928279211 */ /* 0x000fe200030f0c1e */
[C---:B------:R-:W-:Y:S01]  /*2020*/  @!P4 IMAD R37, R28.reuse, R7, R37 ;  /* 0x000000071c25c224 */ /* 0x040fe200078e0225 */
[----:B------:R-:W1:Y:S01]  /*2030*/  @!P2 LDC.64 R8, c[0x0][0x210] ;  /* 0x00008400ff08ab82 */ /* 0x000e620000000a00 */
[----:B------:R-:W-:-:S02]  /*2040*/  @!P4 IMAD.WIDE.U32 R42, R28, R6, R42 ;  /* 0x000000061c2ac225 */ /* 0x000fc400078e002a */
[----:B------:R-:W-:Y:S02]  /*2050*/  @!P1 LDGSTS.E.BYPASS.LTC128B.128 [R41+0x800], desc[UR10][R38.64] ;  /* 0x0080000026299fae */ /* 0x000fe4000b901d4a */
[C---:B------:R-:W-:Y:S02]  /*2060*/  @!P2 IMAD R11, R19.reuse, R11, R14 ;  /* 0x0000000b130ba224 */ /* 0x040fe400078e020e */
[----:B------:R-:W-:Y:S01]  /*2070*/  @!P1 LDGSTS.E.BYPASS.LTC128B.128 [R41+0x2800], desc[UR10][R38.64+0x80] ;  /* 0x0280008026299fae */ /* 0x000fe2000b901d4a */
[----:B------:R-:W2:Y:S01]  /*2080*/  @!P3 LDC.64 R6, c[0x0][0x218] ;  /* 0x00008600ff06bb82 */ /* 0x000ea20000000a00 */
[----:B------:R-:W-:Y:S01]  /*2090*/  @!P2 IMAD.WIDE.U32 R34, R19, R10, R34 ;  /* 0x0000000a1322a225 */ /* 0x000fe200078e0022 */
[----:B------:R-:W-:Y:S01]  /*20a0*/  @!P3 MOV R19, 0x400 ;  /* 0x000004000013b802 */ /* 0x000fe20000000f00 */
[----:B------:R-:W-:Y:S01]  /*20b0*/  @!P1 LDGSTS.E.BYPASS.LTC128B.128 [R41+0x4800], desc[UR10][R38.64+0x100] ;  /* 0x0480010026299fae */ /* 0x000fe2000b901d4a */
[----:B----4-:R-:W-:Y:S01]  /*20c0*/  @!P4 LEA R32, P1, R42, R12, 0x1 ;  /* 0x0000000c2a20c211 */ /* 0x010fe200078208ff */
[----:B------:R-:W-:Y:S01]  /*20d0*/  @!P4 IMAD.IADD R37, R43, 0x1, R37 ;  /* 0x000000012b25c824 */ /* 0x000fe200078e0225 */
[----:B------:R-:W3:Y:S02]  /*20e0*/  @!P3 S2R R10, SR_CgaCtaId ;  /* 0x00000000000ab919 */ /* 0x000ee40000008800 */
[----:B------:R-:W4:Y:S01]  /*20f0*/  @!P5 LDC.64 R14, c[0x0][0x218] ;  /* 0x00008600ff0edb82 */ /* 0x000f220000000a00 */
[----:B------:R-:W-:Y:S01]  /*2100*/  @!P4 IMAD R25, R16, 0x2, R25 ;  /* 0x000000021019c824 */ /* 0x000fe200078e0219 */
[----:B------:R-:W-:Y:S01]  /*2110*/  @!P4 LEA.HI.X R33, R42, R13, R37, 0x1, P1 ;  /* 0x0000000d2a21c211 */ /* 0x000fe200008f0c25 */
[----:B------:R-:W3:Y:S01]  /*2120*/  @!P5 S2R R12, SR_CgaCtaId ;  /* 0x00000000000cd919 */ /* 0x000ee20000008800 */
[----:B------:R-:W-:Y:S01]  /*2130*/  ISETP.GE.AND P1, PT, R22, R31, PT ;  /* 0x0000001f1600720c */ /* 0x000fe20003f26270 */
[----:B------:R-:W-:-:S02]  /*2140*/  @!P2 IMAD.IADD R11, R35, 0x1, R11 ;  /* 0x00000001230ba824 */ /* 0x000fc400078e020b */
[----:B------:R-:W-:Y:S01]  /*2150*/  @!P4 LDGSTS.E.BYPASS.LTC128B.128 [R25+0x1000], desc[UR10][R32.64] ;  /* 0x010000002019cfae */ /* 0x000fe2000b901d4a */
[----:B-1----:R-:W-:Y:S01]  /*2160*/  @!P2 LEA R36, P6, R34, R8, 0x1 ;  /* 0x000000082224a211 */ /* 0x002fe200078c08ff */
[----:B------:R-:W-:Y:S02]  /*2170*/  @!P2 IMAD R29, R16, 0x2, R29 ;  /* 0x00000002101da824 */ /* 0x000fe400078e021d */
[----:B------:R-:W-:Y:S01]  /*2180*/  @!P4 LDGSTS.E.BYPASS.LTC128B.128 [R25+0x3000], desc[UR10][R32.64+0x80] ;  /* 0x030000802019cfae */ /* 0x000fe2000b901d4a */
[----:B------:R-:W-:Y:S01]  /*2190*/  @!P2 LEA.HI.X R37, R34, R9, R11, 0x1, P6 ;  /* 0x000000092225a211 */ /* 0x000fe200030f0c0b */
[----:B------:R-:W-:Y:S01]  /*21a0*/  IMAD.SHL.U32 R11, R173, 0x20, RZ ;  /* 0x00000020ad0b7824 */ /* 0x000fe200078e00ff */
[----:B------:R-:W-:Y:S01]  /*21b0*/  ISETP.GE.AND P6, PT, R20, R31, PT ;  /* 0x0000001f1400720c */ /* 0x000fe20003fc6270 */
[----:B------:R1:W-:Y:S01]  /*21c0*/  @!P4 LDGSTS.E.BYPASS.LTC128B.128 [R25+0x5000], desc[UR10][R32.64+0x100] ;  /* 0x050001002019cfae */ /* 0x0003e2000b901d4a */
[C---:B------:R-:W-:Y:S01]  /*21d0*/  @!P3 LEA R13, P4, R172.reuse, R133, 0x4 ;  /* 0x00000085ac0db211 */ /* 0x040fe200078820ff */
[----:B------:R-:W1:Y:S01]  /*21e0*/  @!P1 LDC.64 R8, c[0x0][0x218] ;  /* 0x00008600ff089b82 */ /* 0x000e620000000a00 */
[----:B------:R-:W-:Y:S01]  /*21f0*/  IMAD.WIDE.U32 R26, R17, UR6, R26 ;  /* 0x00000006111a7c25 */ /* 0x000fe2000f8e001a */
[----:B------:R-:W-:Y:S01]  /*2200*/  @!P2 LDGSTS.E.BYPASS.LTC128B.128 [R29+0x1800], desc[UR10][R36.64] ;  /* 0x01800000241dafae */ /* 0x000fe2000b901d4a */
[----:B------:R-:W-:-:S02]  /*2210*/  @!P3 LEA.HI.X R28, R172, R2, R173, 0x4, P4 ;  /* 0x00000002ac1cb211 */ /* 0x000fc400020f24ad */
[----:B--2---:R-:W-:Y:S01]  /*2220*/  @!P3 LEA R6, P4, R13, R6, 0x1 ;  /* 0x000000060d06b211 */ /* 0x004fe200078808ff */
[----:B------:R-:W-:Y:S01]  /*2230*/  @!P2 LDGSTS.E.BYPASS.LTC128B.128 [R29+0x3800], desc[UR10][R36.64+0x80] ;  /* 0x03800080241dafae */ /* 0x000fe2000b901d4a */
[----:B------:R-:W-:Y:S02]  /*2240*/  IMAD R23, R23, R174, RZ ;  /* 0x000000ae17177224 */ /* 0x000fe400078e02ff */
[----:B------:R-:W-:Y:S01]  /*2250*/  @!P3 LEA.HI.X R7, R13, R7, R28, 0x1, P4 ;  /* 0x000000070d07b211 */ /* 0x000fe200020f0c1c */
[----:B------:R2:W-:Y:S01]  /*2260*/  @!P2 LDGSTS.E.BYPASS.LTC128B.128 [R29+0x5800], desc[UR10][R36.64+0x100] ;  /* 0x05800100241dafae */ /* 0x0005e2000b901d4a */
[C---:B----4-:R-:W-:Y:S01]  /*2270*/  @!P5 LEA R14, P2, R133.reuse, R14, 0x1 ;  /* 0x0000000e850ed211 */ /* 0x050fe200078408ff */
[----:B------:R-:W-:Y:S01]  /*2280*/  IMAD R23, R146, R175, R23 ;  /* 0x000000af92177224 */ /* 0x000fe200078e0217 */
[----:B------:R-:W-:Y:S02]  /*2290*/  ISETP.GE.AND P4, PT, R24, R31, PT ;  /* 0x0000001f1800720c */ /* 0x000fe40003f86270 */
[----:B------:R-:W-:-:S02]  /*22a0*/  @!P5 LEA.HI.X R15, R133, R15, R2, 0x1, P2 ;  /* 0x0000000f850fd211 */ /* 0x000fc400010f0c02 */
[----:B---3--:R-:W-:Y:S02]  /*22b0*/  @!P3 LEA R19, R10, R19, 0x18 ;  /* 0x000000130a13b211 */ /* 0x008fe400078ec0ff */
[----:B------:R-:W3:Y:S03]  /*22c0*/  @!P6 S2R R10, SR_CgaCtaId ;  /* 0x00000000000ae919 */ /* 0x000ee60000008800 */
[----:B------:R-:W-:Y:S02]  /*22d0*/  @!P3 IMAD R19, R16, 0x2, R19 ;  /* 0x000000021013b824 */ /* 0x000fe400078e0213 */
[----:B-1----:R-:W-:Y:S01]  /*22e0*/  IMAD.WIDE.U32 R32, R172, 0x20, RZ ;  /* 0x00000020ac207825 */ /* 0x002fe200078e00ff */
[----:B------:R-:W-:Y:S02]  /*22f0*/  @!P5 MOV R25, 0x400 ;  /* 0x000004000019d802 */ /* 0x000fe40000000f00 */
[----:B------:R-:W-:-:S02]  /*2300*/  @!P1 IADD3 R13, P2, R133, R32, RZ ;  /* 0x00000020850d9210 */ /* 0x000fc40007f5e0ff */
[----:B------:R-:W-:Y:S02]  /*2310*/  @!P5 LEA R25, R12, R25, 0x18 ;  /* 0x000000190c19d211 */ /* 0x000fe400078ec0ff */
[----:B------:R-:W-:Y:S02]  /*2320*/  @!P1 IADD3.X R24, R2, R33, R11, P2, !PT ;  /* 0x0000002102189210 */ /* 0x000fe400017fe40b */
[----:B------:R-:W1:Y:S01]  /*2330*/  @!P1 S2R R11, SR_CgaCtaId ;  /* 0x00000000000b9919 */ /* 0x000e620000008800 */
[----:B------:R-:W-:Y:S01]  /*2340*/  LEA.HI R12, R5, R4, RZ, 0x4 ;  /* 0x00000004050c7211 */ /* 0x000fe200078f20ff */
[----:B------:R-:W-:Y:S01]  /*2350*/  @!P5 IMAD R25, R16, 0x2, R25 ;  /* 0x000000021019d824 */ /* 0x000fe200078e0219 */
[C---:B------:R-:W-:Y:S02]  /*2360*/  @!P1 LEA R8, P2, R13.reuse, R8, 0x1 ;  /* 0x000000080d089211 */ /* 0x040fe400078408ff */
[----:B------:R-:W-:Y:S02]  /*2370*/  SHF.R.S32.HI R28, RZ, 0x4, R12 ;  /* 0x00000004ff1c7819 */ /* 0x000fe4000001140c */
[----:B------:R-:W-:Y:S01]  /*2380*/  @!P5 LDGSTS.E.BYPASS.LTC128B.128 [R25+0x6000], desc[UR10][R14.64] ;  /* 0x060000000e19dfae */ /* 0x000fe2000b901d4a */
[----:B------:R-:W-:-:S02]  /*2390*/  @!P1 LEA.HI.X R9, R13, R9, R24, 0x1, P2 ;  /* 0x000000090d099211 */ /* 0x000fc400010f0c18 */
[----:B--2---:R-:W-:Y:S01]  /*23a0*/  LOP3.LUT R29, R12, 0xfffffff0, RZ, 0xc0, !PT ;  /* 0xfffffff00c1d7812 */ /* 0x004fe200078ec0ff */
[----:B------:R-:W-:Y:S01]  /*23b0*/  @!P5 LDGSTS.E.BYPASS.LTC128B.128 [R25+0x8000], desc[UR10][R14.64+0x80] ;  /* 0x080000800e19dfae */ /* 0x000fe2000b901d4a */
[----:B------:R-:W-:Y:S02]  /*23c0*/  LEA.HI R13, R28, R28, RZ, 0x1 ;  /* 0x0000001c1c0d7211 */ /* 0x000fe400078f08ff */
[----:B------:R-:W-:Y:S01]  /*23d0*/  ISETP.GE.AND P2, PT, R20, R31, PT ;  /* 0x0000001f1400720c */ /* 0x000fe20003f46270 */
[----:B------:R2:W-:Y:S01]  /*23e0*/  @!P5 LDGSTS.E.BYPASS.LTC128B.128 [R25+0xa000], desc[UR10][R14.64+0x100] ;  /* 0x0a0001000e19dfae */ /* 0x0005e2000b901d4a */
[----:B------:R-:W-:Y:S01]  /*23f0*/  LOP3.LUT R13, R13, 0xfffffffe, RZ, 0xc0, !PT ;  /* 0xfffffffe0d0d7812 */ /* 0x000fe200078ec0ff */
[----:B------:R-:W-:Y:S01]  /*2400*/  IMAD.IADD R12, R4, 0x1, -R29 ;  /* 0x00000001040c7824 */ /* 0x000fe200078e0a1d */
[----:B------:R-:W-:Y:S01]  /*2410*/  @!P1 MOV R20, 0x400 ;  /* 0x0000040000149802 */ /* 0x000fe20000000f00 */
[----:B------:R-:W-:Y:S01]  /*2420*/  @!P3 LDGSTS.E.BYPASS.LTC128B.128 [R19+0x6800], desc[UR10][R6.64] ;  /* 0x068000000613bfae */ /* 0x000fe2000b901d4a */
[----:B------:R-:W-:-:S02]  /*2430*/  IADD3 R28, R28, -R13, RZ ;  /* 0x8000000d1c1c7210 */ /* 0x000fc40007ffe0ff */
[----:B------:R-:W-:Y:S01]  /*2440*/  SHF.R.S32.HI R13, RZ, 0x1f, R12 ;  /* 0x0000001fff0d7819 */ /* 0x000fe2000001140c */
[----:B------:R-:W-:Y:S01]  /*2450*/  @!P3 LDGSTS.E.BYPASS.LTC128B.128 [R19+0x8800], desc[UR10][R6.64+0x80] ;  /* 0x088000800613bfae */ /* 0x000fe2000b901d4a */
[CC--:B------:R-:W-:Y:S01]  /*2460*/  ISETP.GE.AND P5, PT, R18.reuse, R31.reuse, PT ;  /* 0x0000001f1200720c */ /* 0x0c0fe20003fa6270 */
[----:B------:R-:W-:Y:S01]  /*2470*/  IMAD.SHL.U32 R18, R18, 0x8, RZ ;  /* 0x0000000812127824 */ /* 0x000fe200078e00ff */
[----:B------:R-:W-:Y:S01]  /*2480*/  LEA.HI R13, R13, R12, RZ, 0x3 ;  /* 0x0000000c0d0d7211 */ /* 0x000fe200078f18ff */
[----:B------:R4:W-:Y:S01]  /*2490*/  @!P3 LDGSTS.E.BYPASS.LTC128B.128 [R19+0xa800], desc[UR10][R6.64+0x100] ;  /* 0x0a8001000613bfae */ /* 0x0009e2000b901d4a */
[----:B------:R-:W-:-:S03]  /*24a0*/  ISETP.GE.AND P3, PT, R22, R31, PT ;  /* 0x0000001f1600720c */ /* 0x000fc60003f66270 */
[----:B------:R-:W-:-:S05]  /*24b0*/  IMAD.SHL.U32 R85, R13, 0x40, RZ ;  /* 0x000000400d557824 */ /* 0x000fca00078e00ff */
[----:B------:R-:W-:-:S05]  /*24c0*/  LOP3.LUT R85, R85, 0xfffffe00, RZ, 0xc0, !PT ;  /* 0xfffffe0055557812 */ /* 0x000fca00078ec0ff */
[----:B------:R-:W-:Y:S01]  /*24d0*/  IMAD R5, R86, 0x400, R85 ;  /* 0x0000040056057824 */ /* 0x000fe200078e0255 */
[----:B--2---:R-:W-:Y:S01]  /*24e0*/  LOP3.LUT R15, R13, 0xfffffff8, RZ, 0xc0, !PT ;  /* 0xfffffff80d0f7812 */ /* 0x004fe200078ec0ff */
[----:B------:R-:W-:Y:S02]  /*24f0*/  IMAD R14, R21, UR6, RZ ;  /* 0x00000006150e7c24 */ /* 0x000fe4000f8e02ff */
[----:B------:R-:W-:Y:S02]  /*2500*/  @!P6 IMAD.MOV.U32 R21, RZ, RZ, R2 ;  /* 0x000000ffff15e224 */ /* 0x000fe400078e0002 */
[----:B------:R-:W-:Y:S01]  /*2510*/  IMAD R14, R17, UR7, R14 ;  /* 0x00000007110e7c24 */ /* 0x000fe2000f8e020e */
[----:B------:R-:W-:Y:S01]  /*2520*/  @!P6 MOV R17, 0x400 ;  /* 0x000004000011e802 */ /* 0x000fe20000000f00 */
[----:B------:R-:W-:Y:S02]  /*2530*/  IMAD.IADD R12, R12, 0x1, -R15 ;  /* 0x000000010c0c7824 */ /* 0x000fe400078e0a0f */
[----:B------:R-:W-:-:S02]  /*2540*/  IMAD.IADD R27, R27, 0x1, R14 ;  /* 0x000000011b1b7824 */ /* 0x000fc400078e020e */
[----:B------:R-:W-:Y:S01]  /*2550*/  @!P2 IMAD R14, R175, 0x60, RZ ;  /* 0x00000060af0ea824 */ /* 0x000fe200078e02ff */
[----:B----4-:R-:W2:Y:S01]  /*2560*/  @!P6 LDC.64 R6, c[0x0][0x218] ;  /* 0x00008600ff06eb82 */ /* 0x010ea20000000a00 */
[----:B-1----:R-:W-:Y:S01]  /*2570*/  @!P1 LEA R19, R11, R20, 0x18 ;  /* 0x000000140b139211 */ /* 0x002fe200078ec0ff */
[----:B------:R-:W-:Y:S01]  /*2580*/  @!P6 IMAD.MOV.U32 R20, RZ, RZ, R133 ;  /* 0x000000ffff14e224 */ /* 0x000fe200078e0085 */
[----:B---3--:R-:W-:Y:S01]  /*2590*/  @!P6 LEA R11, R10, R17, 0x18 ;  /* 0x000000110a0be211 */ /* 0x008fe200078ec0ff */
[----:B------:R-:W-:Y:S02]  /*25a0*/  IMAD.SHL.U32 R10, R0, 0x40, RZ ;  /* 0x00000040000a7824 */ /* 0x000fe400078e00ff */
[----:B------:R-:W-:Y:S02]  /*25b0*/  @!P1 IMAD R19, R16, 0x2, R19 ;  /* 0x0000000210139824 */ /* 0x000fe400078e0213 */
[----:B------:R-:W-:Y:S01]  /*25c0*/  @!P6 IMAD.WIDE.U32 R20, R172, 0x30, R20 ;  /* 0x00000030ac14e825 */ /* 0x000fe200078e0014 */
[----:B------:R-:W-:-:S02]  /*25d0*/  LOP3.LUT R15, R10, 0x1c0, RZ, 0xc0, !PT ;  /* 0x000001c00a0f7812 */ /* 0x000fc400078ec0ff */
[----:B------:R-:W-:Y:S01]  /*25e0*/  @!P1 LDGSTS.E.BYPASS.LTC128B.128 [R19+0x7000], desc[UR10][R8.64] ;  /* 0x0700000008139fae */ /* 0x000fe2000b901d4a */
[----:B------:R-:W-:Y:S01]  /*25f0*/  @!P6 IMAD R10, R173, 0x30, RZ ;  /* 0x00000030ad0ae824 */ /* 0x000fe200078e02ff */
[----:B------:R-:W-:Y:S01]  /*2600*/  LOP3.LUT R18, R15, 0x8, R18, 0xf8, !PT ;  /* 0x000000080f127812 */ /* 0x000fe200078ef812 */
[----:B------:R-:W-:Y:S01]  /*2610*/  IMAD.WIDE.U32 R146, R146, R174, R26 ;  /* 0x000000ae92927225 */ /* 0x000fe200078e001a */
[----:B------:R-:W-:Y:S01]  /*2620*/  @!P1 LDGSTS.E.BYPASS.LTC128B.128 [R19+0x9000], desc[UR10][R8.64+0x80] ;  /* 0x0900008008139fae */ /* 0x000fe2000b901d4a */
[----:B------:R-:W-:Y:S02]  /*2630*/  SHF.R.U32.HI R15, RZ, 0x3, R15 ;  /* 0x00000003ff0f7819 */ /* 0x000fe4000001160f */
[----:B------:R-:W-:Y:S01]  /*2640*/  @!P6 IMAD.IADD R10, R21, 0x1, R10 ;  /* 0x00000001150ae824 */ /* 0x000fe200078e020a */
[----:B------:R1:W-:Y:S01]  /*2650*/  @!P1 LDGSTS.E.BYPASS.LTC128B.128 [R19+0xb000], desc[UR10][R8.64+0x100] ;  /* 0x0b00010008139fae */ /* 0x0003e2000b901d4a */
[----:B------:R-:W-:Y:S01]  /*2660*/  @!P6 IMAD R21, R16, 0x2, R11 ;  /* 0x000000021015e824 */ /* 0x000fe200078e020b */
[----:B------:R-:W-:Y:S01]  /*2670*/  LOP3.LUT R15, R18, R15, RZ, 0x3c, !PT ;  /* 0x0000000f120f7212 */ /* 0x000fe200078e3cff */
[----:B------:R-:W-:Y:S01]  /*2680*/  IMAD.IADD R144, R147, 0x1, R23 ;  /* 0x0000000193907824 */ /* 0x000fe200078e0217 */
[----:B--2---:R-:W-:Y:S01]  /*2690*/  @!P6 LEA R6, P1, R20, R6, 0x1 ;  /* 0x000000061406e211 */ /* 0x004fe200078208ff */
[----:B------:R-:W-:Y:S01]  /*26a0*/  IMAD R86, R86, 0x10, R88 ;  /* 0x0000001056567824 */ /* 0x000fe200078e0258 */
[----:B------:R-:W-:-:S02]  /*26b0*/  LEA R197, R28, R15, 0x9 ;  /* 0x0000000f1cc57211 */ /* 0x000fc400078e48ff */
[----:B------:R-:W-:Y:S01]  /*26c0*/  @!P6 LEA.HI.X R7, R20, R7, R10, 0x1, P1 ;  /* 0x000000071407e211 */ /* 0x000fe200008f0c0a */
[----:B------:R-:W-:Y:S01]  /*26d0*/  IMAD.WIDE.U32 R10, R174, 0x20, RZ ;  /* 0x00000020ae0a7825 */ /* 0x000fe200078e00ff */
[C---:B------:R-:W-:Y:S02]  /*26e0*/  LEA R202, P1, R146.reuse, UR8, 0x1 ;  /* 0x0000000892ca7c11 */ /* 0x040fe4000f8208ff */
[----:B------:R-:W-:Y:S01]  /*26f0*/  LEA R197, R197, UR4, 0x1 ;  /* 0x00000004c5c57c11 */ /* 0x000fe2000f8e08ff */
[----:B------:R-:W-:Y:S01]  /*2700*/  @!P6 LDGSTS.E.BYPASS.LTC128B.128 [R21+0x7800], desc[UR10][R6.64] ;  /* 0x078000000615efae */ /* 0x000fe2000b901d4a */
[----:B------:R-:W-:Y:S02]  /*2710*/  LEA.HI.X R201, R146, UR9, R144, 0x1, P1 ;  /* 0x0000000992c97c11 */ /* 0x000fe400088f0c90 */
[----:B------:R-:W-:Y:S01]  /*2720*/  @!P4 IADD3 R10, P1, R202, R10, RZ ;  /* 0x0000000aca0ac210 */ /* 0x000fe20007f3e0ff */
[----:B------:R-:W-:Y:S01]  /*2730*/  @!P6 LDGSTS.E.BYPASS.LTC128B.128 [R21+0x9800], desc[UR10][R6.64+0x80] ;  /* 0x098000800615efae */ /* 0x000fe2000b901d4a */
[----:B------:R-:W-:-:S02]  /*2740*/  VIADD R195, R197, 0x6020 ;  /* 0x00006020c5c37836 */ /* 0x000fc40000000000 */
[----:B------:R-:W-:Y:S01]  /*2750*/  @!P2 IMAD.MOV.U32 R203, RZ, RZ, R201 ;  /* 0x000000ffffcba224 */ /* 0x000fe200078e00c9 */
[----:B------:R2:W-:Y:S01]  /*2760*/  @!P6 LDGSTS.E.BYPASS.LTC128B.128 [R21+0xb800], desc[UR10][R6.64+0x100] ;  /* 0x0b8001000615efae */ /* 0x0005e2000b901d4a */
[----:B------:R-:W-:-:S03]  /*2770*/  @!P2 IMAD.WIDE.U32 R16, R174, 0x60, R202 ;  /* 0x00000060ae10a825 */ /* 0x000fc600078e00ca */
[----:B------:R-:W0:Y:S01]  /*2780*/  LDGDEPBAR ;  /* 0x00000000000079af */ /* 0x000e220000000000 */
[----:B-1----:R-:W-:Y:S02]  /*2790*/  IMAD.SHL.U32 R8, R12, 0x40, RZ ;  /* 0x000000400c087824 */ /* 0x002fe400078e00ff */
[----:B------:R-:W-:Y:S02]  /*27a0*/  IMAD.SHL.U32 R9, R28, 0x8, RZ ;  /* 0x000000081c097824 */ /* 0x000fe400078e00ff */
[----:B------:R-:W-:Y:S01]  /*27b0*/  @!P5 IMAD.MOV.U32 R203, RZ, RZ, R201 ;  /* 0x000000ffffcbd224 */ /* 0x000fe200078e00c9 */
[----:B------:R-:W-:Y:S01]  /*27c0*/  LOP3.LUT R8, R8, 0x1c0, RZ, 0xc0, !PT ;  /* 0x000001c008087812 */ /* 0x000fe200078ec0ff */
[----:B------:R-:W-:Y:S02]  /*27d0*/  @!P2 IMAD.IADD R15, R17, 0x1, R14 ;  /* 0x00000001110fa824 */ /* 0x000fe400078e020e */
[----:B------:R-:W-:Y:S01]  /*27e0*/  @!P2 IMAD.MOV.U32 R14, RZ, RZ, R16 ;  /* 0x000000ffff0ea224 */ /* 0x000fe200078e0010 */
[----:B--2---:R-:W-:Y:S01]  /*27f0*/  LOP3.LUT R7, R8, 0x8, R9, 0xf8, !PT ;  /* 0x0000000808077812 */ /* 0x004fe200078ef809 */
[----:B------:R-:W-:-:S04]  /*2800*/  DEPBAR.LE SB0, 0x0 ;  /* 0x000080000000791a */ /* 0x000fc80000000000 */
[----:B------:R-:W-:Y:S01]  /*2810*/  BAR.SYNC.DEFER_BLOCKING 0x0 ;  /* 0x0000000000007b1d */ /* 0x000fe20000010000 */
[----:B------:R-:W-:Y:S01]  /*2820*/  SHF.R.U32.HI R6, RZ, 0x3, R8 ;  /* 0x00000003ff067819 */ /* 0x000fe20000011608 */
[----:B------:R-:W-:-:S03]  /*2830*/  IMAD.SHL.U32 R8, R175, 0x20, RZ ;  /* 0x00000020af087824 */ /* 0x000fc600078e00ff */
[----:B------:R-:W-:Y:S01]  /*2840*/  LOP3.LUT R6, R7, R6, RZ, 0x3c, !PT ;  /* 0x0000000607067212 */ /* 0x000fe200078e3cff */
[----:B------:R-:W-:Y:S01]  /*2850*/  IMAD.MOV.U32 R7, RZ, RZ, 0x10 ;  /* 0x00000010ff077424 */ /* 0x000fe200078e00ff */
[----:B------:R-:W-:Y:S02]  /*2860*/  @!P4 IADD3.X R11, R201, R11, R8, P1, !PT ;  /* 0x0000000bc90bc210 */ /* 0x000fe40000ffe408 */
[----:B------:R-:W-:Y:S01]  /*2870*/  @!P3 LEA R16, P1, R174, R202, 0x6 ;  /* 0x000000caae10b211 */ /* 0x000fe200078230ff */
[----:B------:R-:W-:Y:S02]  /*2880*/  IMAD.IADD R198, R6, 0x1, R5 ;  /* 0x0000000106c67824 */ /* 0x000fe400078e0205 */
[----:B------:R-:W-:Y:S01]  /*2890*/  IMAD.MOV.U32 R5, RZ, RZ, 0x20 ;  /* 0x00000020ff057424 */ /* 0x000fe200078e00ff */
[----:B------:R-:W-:Y:S02]  /*28a0*/  @!P3 LEA.HI.X R17, R174, R201, R175, 0x6, P1 ;  /* 0x000000c9ae11b211 */ /* 0x000fe400008f34af */
        /* <DEDUP_REMOVED lines=38> */
[----:B------:R-:W-:Y:S02]  /*2b10*/  LDSM.16.M88.4 R32, [R198] ;  /* 0x00000000c620783b */ /* 0x000fe40000000200 */
[----:B------:R-:W-:Y:S02]  /*2b20*/  SEL R7, R7, 0xfffffff0, !P1 ;  /* 0xfffffff007077807 */ /* 0x000fe40004800000 */
[----:B-1----:R-:W3:Y:S01]  /*2b30*/  LDSM.16.M88.4 R8, [R197+0x6000] ;  /* 0x00600000c508783b */ /* 0x002ee20000000200 */
[----:B------:R-:W-:Y:S02]  /*2b40*/  SEL R5, R5, 0xffffffe0, !P2 ;  /* 0xffffffe005057807 */ /* 0x000fe40005000000 */
[----:B------:R-:W-:Y:S01]  /*2b50*/  R2P PR, R0, 0x6 ;  /* 0x0000000600007804 */ /* 0x000fe20000000000 */
[----:B------:R-:W1:Y:S01]  /*2b60*/  LDSM.16.M88.4 R40, [R197+0x7000] ;  /* 0x00700000c528783b */ /* 0x000e620000000200 */
[----:B------:R-:W-:Y:S01]  /*2b70*/  IADD3 R0, R197, 0x6000, RZ ;  /* 0x00006000c5007810 */ /* 0x000fe20007ffe0ff */
[----:B------:R-:W-:-:S02]  /*2b80*/  IMAD R196, R7, 0x2, R198 ;  /* 0x0000000207c47824 */ /* 0x000fc400078e02c6 */
[----:B------:R-:W-:Y:S01]  /*2b90*/  LDSM.16.M88.4 R72, [R197+0x6800] ;  /* 0x00680000c548783b */ /* 0x000fe20000000200 */
[C---:B------:R-:W-:Y:S02]  /*2ba0*/  IMAD R194, R5.reuse, 0x2, R198 ;  /* 0x0000000205c27824 */ /* 0x040fe400078e02c6 */
[----:B------:R-:W-:Y:S01]  /*2bb0*/  IMAD R193, R5, 0x2, R196 ;  /* 0x0000000205c17824 */ /* 0x000fe200078e02c4 */
[----:B------:R-:W-:Y:S04]  /*2bc0*/  LDSM.16.M88.4 R56, [R196] ;  /* 0x00000000c438783b */ /* 0x000fe80000000200 */
[----:B------:R-:W-:Y:S01]  /*2bd0*/  @P1 VIADD R195, R0, 0xffffffe0 ;  /* 0xffffffe000c31836 */ /* 0x000fe20000000000 */
[----:B------:R-:W-:Y:S01]  /*2be0*/  LDSM.16.M88.4 R64, [R197+0x7800] ;  /* 0x00780000c540783b */ /* 0x000fe20000000200 */
[----:B------:R-:W-:-:S02]  /*2bf0*/  IMAD.MOV.U32 R0, RZ, RZ, 0x40 ;  /* 0x00000040ff007424 */ /* 0x000fc400078e00ff */
[C---:B------:R-:W-:Y:S01]  /*2c00*/  VIADD R186, R195.reuse, 0x1000 ;  /* 0x00001000c3ba7836 */ /* 0x040fe20000000000 */
[----:B--2---:R-:W2:Y:S01]  /*2c10*/  LDSM.16.M88.4 R16, [R195] ;  /* 0x00000000c310783b */ /* 0x004ea20000000200 */
[C---:B------:R-:W-:Y:S01]  /*2c20*/  IADD3 R187, R195.reuse, 0x800, RZ ;  /* 0x00000800c3bb7810 */ /* 0x040fe20007ffe0ff */
[----:B------:R-:W-:Y:S01]  /*2c30*/  VIADD R185, R195, 0x1800 ;  /* 0x00001800c3b97836 */ /* 0x000fe20000000000 */
[----:B------:R-:W-:Y:S01]  /*2c40*/  SEL R0, R0, 0xffffffc0, !P2 ;  /* 0xffffffc000007807 */ /* 0x000fe20005000000 */
[----:B------:R-:W4:Y:S01]  /*2c50*/  LDSM.16.M88.4 R52, [R195+0x1000] ;  /* 0x00100000c334783b */ /* 0x000f220000000200 */
[----:B------:R-:W-:Y:S01]  /*2c60*/  ISETP.GT.AND P2, PT, R205, R200, PT ;  /* 0x000000c8cd00720c */ /* 0x000fe20003f44270 */
[----:B------:R-:W-:Y:S02]  /*2c70*/  VIADD R183, R195, 0x2000 ;  /* 0x00002000c3b77836 */ /* 0x000fe40000000000 */
[----:B------:R-:W-:Y:S01]  /*2c80*/  IMAD.IADD R191, R197, 0x1, R0 ;  /* 0x00000001c5bf7824 */ /* 0x000fe200078e0200 */
[----:B------:R-:W-:Y:S01]  /*2c90*/  LDSM.16.M88.4 R28, [R194] ;  /* 0x00000000c21c783b */ /* 0x000fe20000000200 */
[----:B------:R-:W-:-:S02]  /*2ca0*/  IMAD.IADD R184, R0, 0x1, R195 ;  /* 0x0000000100b87824 */ /* 0x000fc400078e02c3 */
[C---:B------:R-:W-:Y:S01]  /*2cb0*/  VIADD R182, R195.reuse, 0x2800 ;  /* 0x00002800c3b67836 */ /* 0x040fe20000000000 */
[----:B------:R-:W4:Y:S01]  /*2cc0*/  LDSM.16.M88.4 R24, [R191+0x6000] ;  /* 0x00600000bf18783b */ /* 0x000f220000000200 */
[C---:B------:R-:W-:Y:S02]  /*2cd0*/  VIADD R181, R195.reuse, 0x3000 ;  /* 0x00003000c3b57836 */ /* 0x040fe40000000000 */
[C---:B------:R-:W-:Y:S01]  /*2ce0*/  VIADD R180, R195.reuse, 0x3800 ;  /* 0x00003800c3b47836 */ /* 0x040fe20000000000 */
[----:B------:R-:W4:Y:S01]  /*2cf0*/  LDSM.16.M88.4 R60, [R195+0x800] ;  /* 0x00080000c33c783b */ /* 0x000f220000000200 */
[----:B------:R-:W2:Y:S01]  /*2d00*/  @!P2 LDC.64 R134, c[0x0][0x218] ;  /* 0x00008600ff86ab82 */ /* 0x000ea20000000a00 */
[----:B---3--:R-:W-:Y:S01]  /*2d10*/  HMMA.16816.F32.BF16 R12, R32, R8, RZ ;  /* 0x00000008200c723c */ /* 0x008fe200000418ff */
[C---:B------:R-:W-:Y:S01]  /*2d20*/  VIADD R179, R195.reuse, 0x4000 ;  /* 0x00004000c3b37836 */ /* 0x040fe20000000000 */
[----:B------:R-:W3:Y:S01]  /*2d30*/  LDSM.16.M88.4 R48, [R195+0x1800] ;  /* 0x00180000c330783b */ /* 0x000ee20000000200 */
[----:B------:R-:W-:-:S02]  /*2d40*/  VIADD R178, R195, 0x4800 ;  /* 0x00004800c3b27836 */ /* 0x000fc40000000000 */
[C---:B------:R-:W-:Y:S01]  /*2d50*/  VIADD R177, R195.reuse, 0x5000 ;  /* 0x00005000c3b17836 */ /* 0x040fe20000000000 */
[----:B------:R-:W-:Y:S01]  /*2d60*/  HMMA.16816.F32.BF16 R8, R32, R10, RZ ;  /* 0x0000000a2008723c */ /* 0x000fe200000418ff */
[----:B------:R-:W-:Y:S01]  /*2d70*/  LDSM.16.M88.4 R68, [R193] ;  /* 0x00000000c144783b */ /* 0x000fe20000000200 */
[----:B------:R-:W-:-:S03]  /*2d80*/  VIADD R176, R195, 0x5800 ;  /* 0x00005800c3b07836 */ /* 0x000fc60000000000 */
[----:B------:R-:W-:Y:S01]  /*2d90*/  LDSM.16.M88.4 R20, [R191+0x6800] ;  /* 0x00680000bf14783b */ /* 0x000fe20000000200 */
[C---:B-1----:R-:W-:Y:S03]  /*2da0*/  HMMA.16816.F32.BF16 R44, R32.reuse, R40, RZ ;  /* 0x00000028202c723c */ /* 0x042fe600000418ff */
[----:B------:R-:W-:Y:S03]  /*2db0*/  LDSM.16.M88.4 R80, [R191+0x7800] ;  /* 0x00780000bf50783b */ /* 0x000fe60000000200 */
[----:B------:R-:W-:Y:S01]  /*2dc0*/  HMMA.16816.F32.BF16 R40, R32, R42, RZ ;  /* 0x0000002a2028723c */ /* 0x000fe200000418ff */
[----:B------:R-:W0:Y:S01]  /*2dd0*/  LDGDEPBAR ;  /* 0x00000000000079af */ /* 0x000e220000000000 */
[----:B--2---:R-:W-:-:S04]  /*2de0*/  @!P2 LEA R212, P1, R133, R134, 0x1 ;  /* 0x0000008685d4a211 */ /* 0x004fc800078208ff */
[----:B------:R-:W-:Y:S01]  /*2df0*/  HMMA.16816.F32.BF16 R12, R56, R16, R12 ;  /* 0x00000010380c723c */ /* 0x000fe2000004180c */
[----:B------:R-:W-:-:S05]  /*2e00*/  @!P2 LEA.HI.X R213, R133, R135, R2, 0x1, P1 ;  /* 0x0000008785d5a211 */ /* 0x000fca00008f0c02 */
[----:B------:R-:W-:Y:S01]  /*2e10*/  HMMA.16816.F32.BF16 R8, R56, R18, R8 ;  /* 0x000000123808723c */ /* 0x000fe20000041808 */
[----:B------:R-:W1:Y:S05]  /*2e20*/  LDSM.16.M88.4 R16, [R191+0x7000] ;  /* 0x00700000bf10783b */ /* 0x000e6a0000000200 */
[C---:B------:R-:W-:Y:S06]  /*2e30*/  HMMA.16816.F32.BF16 R76, R32.reuse, R72, RZ ;  /* 0x00000048204c723c */ /* 0x040fec00000418ff */
[C---:B------:R-:W-:Y:S06]  /*2e40*/  HMMA.16816.F32.BF16 R72, R32.reuse, R74, RZ ;  /* 0x0000004a2048723c */ /* 0x040fec00000418ff */
[C---:B------:R-:W-:Y:S06]  /*2e50*/  HMMA.16816.F32.BF16 R36, R32.reuse, R64, RZ ;  /* 0x000000402024723c */ /* 0x040fec00000418ff */
[----:B------:R-:W-:Y:S01]  /*2e60*/  HMMA.16816.F32.BF16 R32, R32, R66, RZ ;  /* 0x000000422020723c */ /* 0x000fe200000418ff */
[----:B------:R-:W2:Y:S05]  /*2e70*/  LDSM.16.M88.4 R64, [R184] ;  /* 0x00000000b840783b */ /* 0x000eaa0000000200 */
[----:B----4-:R-:W-:Y:S06]  /*2e80*/  HMMA.16816.F32.BF16 R44, R56, R52, R44 ;  /* 0x00000034382c723c */ /* 0x010fec000004182c */
[----:B------:R-:W-:Y:S06]  /*2e90*/  HMMA.16816.F32.BF16 R12, R28, R24, R12 ;  /* 0x000000181c0c723c */ /* 0x000fec000004180c */
[----:B------:R-:W-:Y:S01]  /*2ea0*/  HMMA.16816.F32.BF16 R40, R56, R54, R40 ;  /* 0x000000363828723c */ /* 0x000fe20000041828 */
[----:B------:R-:W-:Y:S05]  /*2eb0*/  LDSM.16.M88.4 R52, [R198+0x2000] ;  /* 0x00200000c634783b */ /* 0x000fea0000000200 */
[----:B------:R-:W-:Y:S01]  /*2ec0*/  HMMA.16816.F32.BF16 R8, R28, R26, R8 ;  /* 0x0000001a1c08723c */ /* 0x000fe20000041808 */
[----:B------:R-:W4:Y:S05]  /*2ed0*/  LDSM.16.M88.4 R24, [R184+0x1000] ;  /* 0x00100000b818783b */ /* 0x000f2a0000000200 */
[C---:B------:R-:W-:Y:S06]  /*2ee0*/  HMMA.16816.F32.BF16 R76, R56.reuse, R60, R76 ;  /* 0x0000003c384c723c */ /* 0x040fec000004184c */
[C---:B------:R-:W-:Y:S01]  /*2ef0*/  HMMA.16816.F32.BF16 R72, R56.reuse, R62, R72 ;  /* 0x0000003e3848723c */ /* 0x040fe20000041848 */
[----:B------:R-:W-:Y:S05]  /*2f00*/  LDSM.16.M88.4 R60, [R184+0x800] ;  /* 0x00080000b83c783b */ /* 0x000fea0000000200 */
[C---:B---3--:R-:W-:Y:S06]  /*2f10*/  HMMA.16816.F32.BF16 R36, R56.reuse, R48, R36 ;  /* 0x000000303824723c */ /* 0x048fec0000041824 */
[----:B------:R-:W-:Y:S01]  /*2f20*/  HMMA.16816.F32.BF16 R32, R56, R50, R32 ;  /* 0x000000323820723c */ /* 0x000fe20000041820 */
[----:B------:R-:W3:Y:S04]  /*2f30*/  LDSM.16.M88.4 R48, [R197+0x8000] ;  /* 0x00800000c530783b */ /* 0x000ee80000000200 */
[----:B------:R-:W3:Y:S01]  /*2f40*/  LDSM.16.M88.4 R56, [R184+0x1800] ;  /* 0x00180000b838783b */ /* 0x000ee20000000200 */
[----:B-1----:R-:W-:Y:S06]  /*2f50*/  HMMA.16816.F32.BF16 R44, R28, R16, R44 ;  /* 0x000000101c2c723c */ /* 0x002fec000004182c */
[----:B--2---:R-:W-:Y:S06]  /*2f60*/  HMMA.16816.F32.BF16 R12, R68, R64, R12 ;  /* 0x00000040440c723c */ /* 0x004fec000004180c */
[----:B------:R-:W-:Y:S01]  /*2f70*/  HMMA.16816.F32.BF16 R40, R28, R18, R40 ;  /* 0x000000121c28723c */ /* 0x000fe20000041828 */
[----:B------:R-:W1:Y:S05]  /*2f80*/  LDSM.16.M88.4 R16, [R197+0x9000] ;  /* 0x00900000c510783b */ /* 0x000e6a0000000200 */
        /* <DEDUP_REMOVED lines=8> */
[----:B------:R-:W2:Y:S01]  /*3010*/  LDSM.16.M88.4 R80, [R197+0x9800] ;  /* 0x00980000c550783b */ /* 0x000ea20000000200 */
[----:B----4-:R-:W-:Y:S06]  /*3020*/  HMMA.16816.F32.BF16 R44, R68, R24, R44 ;  /* 0x00000018442c723c */ /* 0x010fec000004182c */
[----:B---3--:R-:W-:Y:S06]  /*3030*/  HMMA.16816.F32.BF16 R12, R52, R48, R12 ;  /* 0x00000030340c723c */ /* 0x008fec000004180c */
[----:B------:R-:W-:Y:S01]  /*3040*/  HMMA.16816.F32.BF16 R40, R68, R26, R40 ;  /* 0x0000001a4428723c */ /* 0x000fe20000041828 */
[----:B------:R-:W3:Y:S05]  /*3050*/  LDSM.16.M88.4 R24, [R195+0x3000] ;  /* 0x00300000c318783b */ /* 0x000eea0000000200 */
[----:B------:R-:W-:Y:S01]  /*3060*/  HMMA.16816.F32.BF16 R8, R52, R50, R8 ;  /* 0x000000323408723c */ /* 0x000fe20000041808 */
[----:B------:R-:W-:Y:S05]  /*3070*/  LDSM.16.M88.4 R48, [R191+0x8000] ;  /* 0x00800000bf30783b */ /* 0x000fea0000000200 */
[C---:B------:R-:W-:Y:S06]  /*3080*/  HMMA.16816.F32.BF16 R76, R68.reuse, R60, R76 ;  /* 0x0000003c444c723c */ /* 0x040fec000004184c */
[C---:B------:R-:W-:Y:S01]  /*3090*/  HMMA.16816.F32.BF16 R72, R68.reuse, R62, R72 ;  /* 0x0000003e4448723c */ /* 0x040fe20000041848 */
[----:B------:R-:W-:Y:S05]  /*30a0*/  LDSM.16.M88.4 R60, [R195+0x2800] ;  /* 0x00280000c33c783b */ /* 0x000fea0000000200 */
[C---:B------:R-:W-:Y:S06]  /*30b0*/  HMMA.16816.F32.BF16 R36, R68.reuse, R56, R36 ;  /* 0x000000384424723c */ /* 0x040fec0000041824 */
[----:B------:R-:W-:Y:S01]  /*30c0*/  HMMA.16816.F32.BF16 R32, R68, R58, R32 ;  /* 0x0000003a4420723c */ /* 0x000fe20000041820 */
[----:B------:R-:W4:Y:S04]  /*30d0*/  LDSM.16.M88.4 R56, [R194+0x2000] ;  /* 0x00200000c238783b */ /* 0x000f280000000200 */
[----:B------:R-:W4:Y:S01]  /*30e0*/  LDSM.16.M88.4 R68, [R195+0x3800] ;  /* 0x00380000c344783b */ /* 0x000f220000000200 */
        /* <DEDUP_REMOVED lines=13> */
[----:B---3--:R-:W-:Y:S06]  /*31c0*/  HMMA.16816.F32.BF16 R44, R64, R24, R44 ;  /* 0x00000018402c723c */ /* 0x008fec000004182c */
[----:B----4-:R-:W-:Y:S06]  /*31d0*/  HMMA.16816.F32.BF16 R12, R56, R48, R12 ;  /* 0x00000030380c723c */ /* 0x010fec000004180c */
        /* <DEDUP_REMOVED lines=45> */
[----:B------:R-:W2:Y:S05]  /*34b0*/  LDSM.16.M88.4 R20, [R191+0xa800] ;  /* 0x00a80000bf14783b */ /* 0x000eaa0000000200 */
[C---:B------:R-:W-:Y:S06]  /*34c0*/  HMMA.16816.F32.BF16 R36, R64.reuse, R80, R36 ;  /* 0x000000504024723c */ /* 0x040fec0000041824 */
[----:B------:R-:W-:Y:S01]  /*34d0*/  HMMA.16816.F32.BF16 R32, R64, R82, R32 ;  /* 0x000000524020723c */ /* 0x000fe20000041820 */
[----:B------:R-:W2:Y:S04]  /*34e0*/  LDSM.16.M88.4 R80, [R191+0xb800] ;  /* 0x00b80000bf50783b */ /* 0x000ea80000000200 */
[----:B------:R-:W-:Y:S01]  /*34f0*/  LDSM.16.M88.4 R64, [R184+0x4000] ;  /* 0x00400000b840783b */ /* 0x000fe20000000200 */
[----:B---3--:R-:W-:Y:S06]  /*3500*/  HMMA.16816.F32.BF16 R44, R56, R24, R44 ;  /* 0x00000018382c723c */ /* 0x008fec000004182c */
[C---:B----4-:R-:W-:Y:S06]  /*3510*/  HMMA.16816.F32.BF16 R12, R52.reuse, R48, R12 ;  /* 0x00000030340c723c */ /* 0x050fec000004180c */
[----:B------:R-:W-:Y:S01]  /*3520*/  HMMA.16816.F32.BF16 R48, R52, R50, R8 ;  /* 0x000000323430723c */ /* 0x000fe20000041808 */
[----:B------:R-:W3:Y:S05]  /*3530*/  LDSM.16.M88.4 R8, [R184+0x5000] ;  /* 0x00500000b808783b */ /* 0x000eea0000000200 */
[C---:B------:R-:W-:Y:S06]  /*3540*/  HMMA.16816.F32.BF16 R76, R56.reuse, R60, R76 ;  /* 0x0000003c384c723c */ /* 0x040fec000004184c */
[C---:B------:R-:W-:Y:S01]  /*3550*/  HMMA.16816.F32.BF16 R72, R56.reuse, R62, R72 ;  /* 0x0000003e3848723c */ /* 0x040fe20000041848 */
[----:B------:R-:W4:Y:S05]  /*3560*/  LDSM.16.M88.4 R60, [R184+0x4800] ;  /* 0x00480000b83c783b */ /* 0x000f2a0000000200 */
[----:B------:R-:W-:Y:S01]  /*3570*/  HMMA.16816.F32.BF16 R40, R56, R26, R40 ;  /* 0x0000001a3828723c */ /* 0x000fe20000041828 */
[----:B------:R-:W4:Y:S01]  /*3580*/  LDSM.16.M88.4 R24, [R184+0x5800] ;  /* 0x00580000b818783b */ /* 0x000f220000000200 */
[----:B------:R-:W-:-:S04]  /*3590*/  DEPBAR.LE SB0, 0x0 ;  /* 0x000080000000791a */ /* 0x000fc80000000000 */
[C---:B------:R-:W-:Y:S06]  /*35a0*/  HMMA.16816.F32.BF16 R36, R56.reuse, R68, R36 ;  /* 0x000000443824723c */ /* 0x040fec0000041824 */
[----:B------:R-:W-:Y:S06]  /*35b0*/  HMMA.16816.F32.BF16 R32, R56, R70, R32 ;  /* 0x000000463820723c */ /* 0x000fec0000041820 */
[C---:B-1----:R-:W-:Y:S06]  /*35c0*/  HMMA.16816.F32.BF16 R44, R52.reuse, R16, R44 ;  /* 0x00000010342c723c */ /* 0x042fec000004182c */
[----:B--2---:R-:W-:Y:S01]  /*35d0*/  HMMA.16816.F32.BF16 R76, R52, R20, R76 ;  /* 0x00000014344c723c */ /* 0x004fe2000004184c */
[----:B------:R-:W-:-:S05]  /*35e0*/  LOP3.LUT R17, R90, 0xffffffe0, RZ, 0xc0, !PT ;  /* 0xffffffe05a117812 */ /* 0x000fca00078ec0ff */
[----:B------:R-:W-:Y:S01]  /*35f0*/  IMAD.IADD R17, R4, 0x1, -R17 ;  /* 0x0000000104117824 */ /* 0x000fe200078e0a11 */
[C---:B------:R-:W-:Y:S04]  /*3600*/  HMMA.16816.F32.BF16 R72, R52.reuse, R22, R72 ;  /* 0x000000163448723c */ /* 0x040fe80000041848 */
[----:B------:R-:W-:Y:S02]  /*3610*/  SHF.R.S32.HI R0, RZ, 0x1f, R17 ;  /* 0x0000001fff007819 */ /* 0x000fe40000011411 */
[----:B------:R-:W-:Y:S02]  /*3620*/  HMMA.16816.F32.BF16 R40, R52, R18, R40 ;  /* 0x000000123428723c */ /* 0x000fe40000041828 */
[----:B------:R-:W-:-:S04]  /*3630*/  LEA.HI R0, R0, R17, RZ, 0x2 ;  /* 0x0000001100007211 */ /* 0x000fc800078f10ff */
[C---:B------:R-:W-:Y:S06]  /*3640*/  HMMA.16816.F32.BF16 R36, R52.reuse, R80, R36 ;  /* 0x000000503424723c */ /* 0x040fec0000041824 */
[----:B------:R-:W-:Y:S06]  /*3650*/  HMMA.16816.F32.BF16 R32, R52, R82, R32 ;  /* 0x000000523420723c */ /* 0x000fec0000041820 */
[C---:B---3--:R-:W-:Y:S06]  /*3660*/  HMMA.16816.F32.BF16 R44, R28.reuse, R8, R44 ;  /* 0x000000081c2c723c */ /* 0x048fec000004182c */
[----:B------:R-:W-:Y:S01]  /*3670*/  HMMA.16816.F32.BF16 R12, R28, R64, R12 ;  /* 0x000000401c0c723c */ /* 0x000fe2000004180c */
[----:B------:R-:W-:-:S04]  /*3680*/  SHF.R.S32.HI R9, RZ, 0x2, R0 ;  /* 0x00000002ff097819 */ /* 0x000fc80000011400 */
[----:B------:R-:W-:Y:S01]  /*3690*/  IADD3 R9, R86, 0x1, R9 ;  /* 0x0000000156097810 */ /* 0x000fe20007ffe009 */
[----:B------:R-:W-:Y:S03]  /*36a0*/  HMMA.16816.F32.BF16 R48, R28, R66, R48 ;  /* 0x000000421c30723c */ /* 0x000fe60000041830 */
[----:B------:R-:W-:-:S03]  /*36b0*/  IADD3 R0, R84, R9, -R89 ;  /* 0x0000000954007210 */ /* 0x000fc60007ffe859 */
[----:B----4-:R-:W-:Y:S02]  /*36c0*/  HMMA.16816.F32.BF16 R76, R28, R60, R76 ;  /* 0x0000003c1c4c723c */ /* 0x010fe4000004184c */
[----:B------:R-:W-:Y:S01]  /*36d0*/  IMAD.IADD R87, R0, 0x1, R87 ;  /* 0x0000000100577824 */ /* 0x000fe200078e0257 */
[----:B------:R-:W-:-:S03]  /*36e0*/  LOP3.LUT R0, R6, R85, RZ, 0xfc, !PT ;  /* 0x0000005506007212 */ /* 0x000fc600078efcff */
[----:B------:R-:W-:Y:S01]  /*36f0*/  HMMA.16816.F32.BF16 R72, R28, R62, R72 ;  /* 0x0000003e1c48723c */ /* 0x000fe20000041848 */
[C---:B------:R-:W-:Y:S02]  /*3700*/  VIMNMX R204, R87.reuse, R84, PT ;  /* 0x0000005457cc7248 */ /* 0x040fe40003fe0100 */
[----:B------:R-:W-:-:S03]  /*3710*/  VIADDMNMX R203, R87, 0x8, R84, PT ;  /* 0x0000000857cb7846 */ /* 0x000fc60003800154 */
[C---:B------:R-:W-:Y:S06]  /*3720*/  HMMA.16816.F32.BF16 R40, R28.reuse, R10, R40 ;  /* 0x0000000a1c28723c */ /* 0x040fec0000041828 */
[C---:B------:R-:W-:Y:S06]  /*3730*/  HMMA.16816.F32.BF16 R36, R28.reuse, R24, R36 ;  /* 0x000000181c24723c */ /* 0x040fec0000041824 */
[----:B------:R-:W-:Y:S01]  /*3740*/  HMMA.16816.F32.BF16 R32, R28, R26, R32 ;  /* 0x0000001a1c20723c */ /* 0x000fe20000041820 */
[----:B------:R-:W-:Y:S06]  /*3750*/  BAR.SYNC.DEFER_BLOCKING 0x0 ;  /* 0x0000000000007b1d */ /* 0x000fec0000010000 */
[----:B------:R-:W-:-:S02]  /*3760*/  NOP ;  /* 0x0000000000007918 */ /* 0x000fc40000000000 */
[----:B------:R-:W-:-:S15]  /*3770*/  @!P2 BRA `(.L_x_3317) ;  /* 0x00000004006ca947 */ /* 0x000fde0003800000 */
[----:B------:R-:W-:Y:S05]  /*3780*/  @!P0 BRA `(.L_x_3318) ;  /* 0x0000000000ec8947 */ /* 0x000fea0003800000 */
[----:B------:R-:W1:Y:S01]  /*3790*/  LDC R8, c[0x0][0x380] ;  /* 0x0000e000ff087b82 */ /* 0x000e620000000800 */
[----:B------:R-:W-:Y:S01]  /*37a0*/  VIADD R19, R3, 0xffffffc0 ;  /* 0xffffffc003137836 */ /* 0x000fe20000000000 */
[----:B------:R-:W-:Y:S01]  /*37b0*/  IABS R16, R3 ;  /* 0x0000000300107213 */ /* 0x000fe20000000000 */
[----:B------:R-:W-:-:S03]  /*37c0*/  ULDC.64 UR6, c[0x0][0x230] ;  /* 0x00008c0000067ab9 */ /* 0x000fc60000000a00 */
[----:B------:R-:W-:Y:S02]  /*37d0*/  IABS R10, R19 ;  /* 0x00000013000a7213 */ /* 0x000fe40000000000 */
[-C--:B-1----:R-:W-:Y:S02]  /*37e0*/  IABS R6, R8.reuse ;  /* 0x0000000800067213 */ /* 0x082fe40000000000 */
[----:B------:R-:W-:Y:S02]  /*37f0*/  LOP3.LUT R19, R19, R8, RZ, 0x3c, !PT ;  /* 0x0000000813137212 */ /* 0x000fe400078e3cff */
[----:B------:R-:W1:Y:S02]  /*3800*/  I2F.RP R9, R6 ;  /* 0x0000000600097306 */ /* 0x000e640000209400 */
[----:B------:R-:W-:-:S06]  /*3810*/  ISETP.GE.AND P1, PT, R19, RZ, PT ;  /* 0x000000ff1300720c */ /* 0x000fcc0003f26270 */
        /* <DEDUP_REMOVED lines=21> */
[----:B------:R-:W-:-:S02]  /*3970*/  LOP3.LUT R6, R3, R8, RZ, 0x3c, !PT ;  /* 0x0000000803067212 */ /* 0x000fc400078e3cff */
[----:B------:R-:W-:Y:S02]  /*3980*/  ISETP.NE.AND P2, PT, R8, RZ, PT ;  /* 0x000000ff0800720c */ /* 0x000fe40003f45270 */
[----:B------:R-:W-:Y:S02]  /*3990*/  ISETP.GE.AND P3, PT, R6, RZ, PT ;  /* 0x000000ff0600720c */ /* 0x000fe40003f66270 */
[----:B------:R-:W-:-:S03]  /*39a0*/  LOP3.LUT R6, RZ, R8, RZ, 0x33, !PT ;  /* 0x00000008ff067212 */ /* 0x000fc600078e33ff */
[----:B------:R-:W-:Y:S02]  /*39b0*/  @P6 VIADD R18, R18, 0x1 ;  /* 0x0000000112126836 */ /* 0x000fe40000000000 */
[----:B------:R-:W-:-:S04]  /*39c0*/  @P5 IADD3 R17, R17, 0x1, RZ ;  /* 0x0000000111115810 */ /* 0x000fc80007ffe0ff */
[----:B------:R-:W-:Y:S02]  /*39d0*/  @!P1 IADD3 R17, -R17, RZ, RZ ;  /* 0x000000ff11119210 */ /* 0x000fe40007ffe1ff */
[----:B------:R-:W-:-:S05]  /*39e0*/  @!P3 IMAD.MOV R18, RZ, RZ, -R18 ;  /* 0x000000ffff12b224 */ /* 0x000fca00078e0a12 */
        /* <DEDUP_REMOVED lines=8> */
[----:B------:R-:W-:-:S05]  /*3a70*/  SHF.R.S32.HI R11, RZ, 0x1f, R9 ;  /* 0x0000001fff0b7819 */ /* 0x000fca0000011409 */
[----:B------:R-:W-:-:S04]  /*3a80*/  IMAD R6, R11, R172, RZ ;  /* 0x000000ac0b067224 */ /* 0x000fc800078e02ff */
[----:B------:R-:W-:Y:S01]  /*3a90*/  IMAD R6, R9, R173, R6 ;  /* 0x000000ad09067224 */ /* 0x000fe200078e0206 */
[----:B--2---:R-:W-:Y:S01]  /*3aa0*/  IADD3 R10, -R17, R10, RZ ;  /* 0x0000000a110a7210 */ /* 0x004fe20007ffe1ff */
[----:B------:R-:W-:-:S03]  /*3ab0*/  IMAD.WIDE.U32 R16, R9, R172, RZ ;  /* 0x000000ac09107225 */ /* 0x000fc600078e00ff */
[----:B------:R-:W-:Y:S01]  /*3ac0*/  SHF.R.S32.HI R8, RZ, 0x1f, R10 ;  /* 0x0000001fff087819 */ /* 0x000fe2000001140a */
[----:B------:R-:W-:-:S04]  /*3ad0*/  IMAD.IADD R17, R17, 0x1, R6 ;  /* 0x0000000111117824 */ /* 0x000fc800078e0206 */
[----:B------:R-:W-:-:S04]  /*3ae0*/  IMAD R9, R8, UR6, RZ ;  /* 0x0000000608097c24 */ /* 0x000fc8000f8e02ff */
[C---:B------:R-:W-:Y:S02]  /*3af0*/  IMAD R9, R10.reuse, UR7, R9 ;  /* 0x000000070a097c24 */ /* 0x040fe4000f8e0209 */
[----:B------:R-:W-:-:S04]  /*3b00*/  IMAD.WIDE.U32 R10, R10, UR6, R16 ;  /* 0x000000060a0a7c25 */ /* 0x000fc8000f8e0010 */
[----:B------:R-:W-:Y:S01]  /*3b10*/  IMAD.MOV.U32 R6, RZ, RZ, R10 ;  /* 0x000000ffff067224 */ /* 0x000fe200078e000a */
[----:B------:R-:W-:Y:S01]  /*3b20*/  IADD3 R11, R11, R9, RZ ;  /* 0x000000090b0b7210 */ /* 0x000fe20007ffe0ff */
[----:B------:R-:W-:Y:S06]  /*3b30*/  BRA `(.L_x_3319) ;  /* 0x0000000000087947 */ /* 0x000fec0003800000 */
.L_x_3318:
[----:B------:R-:W-:-:S04]  /*3b40*/  LEA R6, -R172, RZ, 0x6 ;  /* 0x000000ffac067211 */ /* 0x000fc800078e31ff */
[----:B------:R-:W-:-:S07]  /*3b50*/  SHF.R.S32.HI R11, RZ, 0x1f, R6 ;  /* 0x0000001fff0b7819 */ /* 0x000fce0000011406 */
.L_x_3319:
[----:B------:R-:W1:Y:S01]  /*3b60*/  LDC.64 R134, c[0x0][0x218] ;  /* 0x00008600ff867b82 */ /* 0x000e620000000a00 */
[----:B------:R-:W-:Y:S01]  /*3b70*/  IADD3 R133, P1, R6, R133, RZ ;  /* 0x0000008506857210 */ /* 0x000fe20007f3e0ff */
[C---:B------:R-:W-:Y:S01]  /*3b80*/  IMAD.SHL.U32 R9, R172.reuse, 0x20, RZ ;  /* 0x00000020ac097824 */ /* 0x040fe200078e00ff */
[----:B------:R-:W-:-:S03]  /*3b90*/  SHF.L.U64.HI R6, R172, 0x5, R173 ;  /* 0x00000005ac067819 */ /* 0x000fc600000102ad */
[----:B------:R-:W-:Y:S01]  /*3ba0*/  IMAD.X R2, R11, 0x1, R2, P1 ;  /* 0x000000010b027824 */ /* 0x000fe200008e0602 */
[----:B-1----:R-:W-:-:S04]  /*3bb0*/  LEA R212, P2, R133, R134, 0x1 ;  /* 0x0000008685d47211 */ /* 0x002fc800078408ff */
[----:B------:R-:W-:Y:S02]  /*3bc0*/  IADD3 R10, P1, R9, R212, RZ ;  /* 0x000000d4090a7210 */ /* 0x000fe40007f3e0ff */
[----:B------:R-:W-:Y:S02]  /*3bd0*/  LEA.HI.X R213, R133, R135, R2, 0x1, P2 ;  /* 0x0000008785d57211 */ /* 0x000fe400010f0c02 */
[----:B------:R-:W-:-:S03]  /*3be0*/  IADD3 R8, P2, R9, R10, RZ ;  /* 0x0000000a09087210 */ /* 0x000fc60007f5e0ff */
[C---:B------:R-:W-:Y:S01]  /*3bf0*/  IMAD.X R11, R6.reuse, 0x1, R213, P1 ;  /* 0x00000001060b7824 */ /* 0x040fe200008e06d5 */
        /* <DEDUP_REMOVED lines=19> */
.L_x_3317:
[----:B------:R-:W-:Y:S01]  /*3d30*/  IMAD.SHL.U32 R4, R4, 0x2, RZ ;  /* 0x0000000204047824 */ /* 0x000fe200078e00ff */
[----:B------:R-:W-:Y:S01]  /*3d40*/  ULDC UR6, c[0x0][0x2ec] ;  /* 0x0000bb0000067ab9 */ /* 0x000fe20000000800 */
[----:B------:R-:W-:-:S03]  /*3d50*/  LEA R192, R0, UR4, 0x1 ;  /* 0x0000000400c07c11 */ /* 0x000fc6000f8e08ff */
[----:B------:R-:W-:Y:S02]  /*3d60*/  LOP3.LUT R4, R4, 0x6, RZ, 0xc0, !PT ;  /* 0x0000000604047812 */ /* 0x000fe400078ec0ff */
[--C-:B------:R-:W-:Y:S01]  /*3d70*/  IMAD R190, R7, 0x2, R192.reuse ;  /* 0x0000000207be7824 */ /* 0x100fe200078e02c0 */
[----:B------:R-:W-:Y:S01]  /*3d80*/  LDSM.16.MT88.4 R68, [R192+0xe000] ;  /* 0x00e00000c044783b */ /* 0x000fe20000004200 */
[----:B------:R-:W-:Y:S02]  /*3d90*/  IMAD R189, R5, 0x2, R192 ;  /* 0x0000000205bd7824 */ /* 0x000fe400078e02c0 */
[----:B------:R-:W-:Y:S01]  /*3da0*/  IMAD.IADD R4, R3, 0x1, R4 ;  /* 0x0000000103047824 */ /* 0x000fe200078e0204 */
[----:B------:R-:W-:Y:S01]  /*3db0*/  LDSM.16.MT88.4 R100, [R192+0x10000] ;  /* 0x01000000c064783b */ /* 0x000fe20000004200 */
[----:B------:R-:W-:Y:S02]  /*3dc0*/  IMAD R188, R5, 0x2, R190 ;  /* 0x0000000205bc7824 */ /* 0x000fe400078e02be */
[C---:B------:R-:W-:Y:S01]  /*3dd0*/  VIADD R6, R4.reuse, 0x1 ;  /* 0x0000000104067836 */ /* 0x040fe20000000000 */
[----:B------:R-:W-:Y:S01]  /*3de0*/  LDSM.16.MT88.4 R84, [R189+0xe000] ;  /* 0x00e00000bd54783b */ /* 0x000fe20000004200 */
[----:B------:R-:W-:-:S02]  /*3df0*/  VIADD R3, R4, 0x8 ;  /* 0x0000000804037836 */ /* 0x000fc40000000000 */
[----:B-1----:R-:W-:Y:S01]  /*3e00*/  VIADD R8, R4, 0x20 ;  /* 0x0000002004087836 */ /* 0x002fe20000000000 */
[-C--:B------:R-:W-:Y:S01]  /*3e10*/  ISETP.GE.AND P2, PT, R6, R204.reuse, PT ;  /* 0x000000cc0600720c */ /* 0x080fe20003f46270 */
[----:B------:R-:W-:Y:S01]  /*3e20*/  VIADD R10, R4, 0x30 ;  /* 0x00000030040a7836 */ /* 0x000fe20000000000 */
[-C--:B------:R-:W-:Y:S01]  /*3e30*/  ISETP.GE.AND P5, PT, R6, R203.reuse, PT ;  /* 0x000000cb0600720c */ /* 0x080fe20003fa6270 */
[C---:B------:R-:W-:Y:S01]  /*3e40*/  VIADD R6, R4.reuse, 0x9 ;  /* 0x0000000904067836 */ /* 0x040fe20000000000 */
[CC--:B------:R-:W-:Y:S01]  /*3e50*/  ISETP.GE.AND P1, PT, R3.reuse, R204.reuse, PT ;  /* 0x000000cc0300720c */ /* 0x0c0fe20003f26270 */
[----:B------:R-:W-:Y:S01]  /*3e60*/  LDSM.16.MT88.4 R92, [R188+0xe000] ;  /* 0x00e00000bc5c783b */ /* 0x000fe20000004200 */
[-C--:B------:R-:W-:Y:S01]  /*3e70*/  ISETP.GE.AND P3, PT, R3, R203.reuse, PT ;  /* 0x000000cb0300720c */ /* 0x080fe20003f66270 */
[----:B------:R-:W-:Y:S01]  /*3e80*/  VIADD R3, R4, 0x10 ;  /* 0x0000001004037836 */ /* 0x000fe20000000000 */
        /* <DEDUP_REMOVED lines=13> */
[----:B------:R-:W-:Y:S02]  /*3f60*/  ISETP.GE.AND P6, PT, R6, R204, PT ;  /* 0x000000cc0600720c */ /* 0x000fe40003fc6270 */
[----:B------:R-:W-:Y:S01]  /*3f70*/  FSEL R25, R76, -INF , !P1 ;  /* 0xff8000004c197808 */ /* 0x000fe20004800000 */
[----:B------:R-:W-:Y:S01]  /*3f80*/  LDSM.16.MT88.4 R136, [R192+0xc800] ;  /* 0x00c80000c088783b */ /* 0x000fe20000004200 */
[----:B------:R-:W-:-:S02]  /*3f90*/  FSEL R19, R78, -INF , !P3 ;  /* 0xff8000004e137808 */ /* 0x000fc40005800000 */
[----:B------:R-:W-:Y:S02]  /*3fa0*/  FSEL R51, R51, -INF , !P4 ;  /* 0xff80000033337808 */ /* 0x000fe40006000000 */
[CC--:B------:R-:W-:Y:S02]  /*3fb0*/  ISETP.GE.AND P1, PT, R3.reuse, R204.reuse, PT ;  /* 0x000000cc0300720c */ /* 0x0c0fe40003f26270 */
[-C--:B------:R-:W-:Y:S01]  /*3fc0*/  ISETP.GE.AND P3, PT, R3, R203.reuse, PT ;  /* 0x000000cb0300720c */ /* 0x080fe20003f66270 */
[----:B------:R-:W-:Y:S01]  /*3fd0*/  VIADD R3, R4, 0x19 ;  /* 0x0000001904037836 */ /* 0x000fe20000000000 */
[----:B------:R-:W-:Y:S01]  /*3fe0*/  ISETP.GE.AND P4, PT, R6, R203, PT ;  /* 0x000000cb0600720c */ /* 0x000fe20003f86270 */
[C---:B------:R-:W-:Y:S01]  /*3ff0*/  VIADD R6, R4.reuse, 0x21 ;  /* 0x0000002104067836 */ /* 0x040fe20000000000 */
[----:B------:R-:W-:Y:S02]  /*4000*/  FSEL R23, R77, -INF , !P6 ;  /* 0xff8000004d177808 */ /* 0x000fe40007000000 */
[----:B------:R-:W-:-:S02]  /*4010*/  ISETP.GE.AND P6, PT, R4, R204, PT ;  /* 0x000000cc0400720c */ /* 0x000fc40003fc6270 */
[----:B------:R-:W-:Y:S02]  /*4020*/  FSEL R17, R79, -INF , !P4 ;  /* 0xff8000004f117808 */ /* 0x000fe40006000000 */
[----:B------:R-:W-:Y:S01]  /*4030*/  FSEL R31, R13, -INF , !P2 ;  /* 0xff8000000d1f7808 */ /* 0x000fe20005000000 */
[----:B------:R-:W-:Y:S01]  /*4040*/  LDSM.16.MT88.4 R76, [R190+0xe000] ;  /* 0x00e00000be4c783b */ /* 0x000fe20000004200 */
[C---:B------:R-:W-:Y:S02]  /*4050*/  ISETP.GE.AND P2, PT, R3.reuse, R204, PT ;  /* 0x000000cc0300720c */ /* 0x040fe40003f46270 */
[----:B------:R-:W-:Y:S02]  /*4060*/  ISETP.GE.AND P4, PT, R3, R203, PT ;  /* 0x000000cb0300720c */ /* 0x000fe40003f86270 */
[----:B------:R-:W-:Y:S02]  /*4070*/  FSEL R3, R12, -INF , !P6 ;  /* 0xff8000000c037808 */ /* 0x000fe40007000000 */
[----:B------:R-:W-:-:S02]  /*4080*/  FSEL R21, R72, -INF , !P1 ;  /* 0xff80000048157808 */ /* 0x000fc40004800000 */
[----:B------:R-:W-:Y:S02]  /*4090*/  FSEL R11, R74, -INF , !P3 ;  /* 0xff8000004a0b7808 */ /* 0x000fe40005800000 */
[C---:B------:R-:W-:Y:S02]  /*40a0*/  ISETP.GE.AND P1, PT, R8.reuse, R204, PT ;  /* 0x000000cc0800720c */ /* 0x040fe40003f26270 */
[----:B------:R-:W-:Y:S02]  /*40b0*/  ISETP.GE.AND P3, PT, R8, R203, PT ;  /* 0x000000cb0800720c */ /* 0x000fe40003f66270 */
[----:B------:R-:W-:Y:S02]  /*40c0*/  FMNMX.FTZ R8, R3, R31, !PT ;  /* 0x0000001f03087209 */ /* 0x000fe40007810000 */
[----:B------:R-:W-:Y:S02]  /*40d0*/  FSEL R9, R75, -INF , !P4 ;  /* 0xff8000004b097808 */ /* 0x000fe40006000000 */
[----:B------:R-:W-:-:S02]  /*40e0*/  FMNMX.FTZ R8, R29, R8, !PT ;  /* 0x000000081d087209 */ /* 0x000fc40007810000 */
[----:B------:R-:W-:Y:S02]  /*40f0*/  ISETP.GE.AND P4, PT, R4, R203, PT ;  /* 0x000000cb0400720c */ /* 0x000fe40003f86270 */
[----:B------:R-:W-:Y:S02]  /*4100*/  FMNMX.FTZ R8, R49, R8, !PT ;  /* 0x0000000831087209 */ /* 0x000fe40007810000 */
[----:B------:R-:W-:Y:S02]  /*4110*/  FSEL R15, R15, -INF , !P5 ;  /* 0xff8000000f0f7808 */ /* 0x000fe40006800000 */
[----:B------:R-:W-:Y:S02]  /*4120*/  FMNMX.FTZ R8, R25, R8, !PT ;  /* 0x0000000819087209 */ /* 0x000fe40007810000 */
[----:B------:R-:W-:Y:S02]  /*4130*/  FSEL R53, R14, -INF , !P4 ;  /* 0xff8000000e357808 */ /* 0x000fe40006000000 */
[----:B------:R-:W-:Y:S01]  /*4140*/  FMNMX.FTZ R14, R23, R8, !PT ;  /* 0x00000008170e7209 */ /* 0x000fe20007810000 */
[----:B------:R-:W-:Y:S01]  /*4150*/  VIADD R8, R4, 0x31 ;  /* 0x0000003104087836 */ /* 0x000fe20000000000 */
[----:B------:R-:W-:-:S02]  /*4160*/  FMNMX.FTZ R12, R53, R15, !PT ;  /* 0x0000000f350c7209 */ /* 0x000fc40007810000 */
[----:B------:R-:W-:Y:S02]  /*4170*/  FSEL R13, R73, -INF , !P2 ;  /* 0xff800000490d7808 */ /* 0x000fe40005000000 */
[C---:B------:R-:W-:Y:S02]  /*4180*/  ISETP.GE.AND P6, PT, R6.reuse, R204, PT ;  /* 0x000000cc0600720c */ /* 0x040fe40003fc6270 */
[----:B------:R-:W-:Y:S01]  /*4190*/  ISETP.GE.AND P2, PT, R6, R203, PT ;  /* 0x000000cb0600720c */ /* 0x000fe20003f46270 */
[----:B------:R-:W-:Y:S01]  /*41a0*/  VIADD R6, R4, 0x28 ;  /* 0x0000002804067836 */ /* 0x000fe20000000000 */
[----:B------:R-:W-:Y:S02]  /*41b0*/  FMNMX.FTZ R14, R21, R14, !PT ;  /* 0x0000000e150e7209 */ /* 0x000fe40007810000 */
[----:B------:R-:W-:Y:S02]  /*41c0*/  FMNMX.FTZ R12, R27, R12, !PT ;  /* 0x0000000c1b0c7209 */ /* 0x000fe40007810000 */
[----:B------:R-:W-:-:S02]  /*41d0*/  FSEL R237, R44, -INF , !P1 ;  /* 0xff8000002ced7808 */ /* 0x000fc40004800000 */
[----:B------:R-:W-:Y:S02]  /*41e0*/  FMNMX.FTZ R14, R13, R14, !PT ;  /* 0x0000000e0d0e7209 */ /* 0x000fe40007810000 */
[----:B------:R-:W-:Y:S02]  /*41f0*/  FMNMX.FTZ R12, R51, R12, !PT ;  /* 0x0000000c330c7209 */ /* 0x000fe40007810000 */
[C---:B------:R-:W-:Y:S02]  /*4200*/  ISETP.GE.AND P5, PT, R6.reuse, R204, PT ;  /* 0x000000cc0600720c */ /* 0x040fe40003fa6270 */
[----:B------:R-:W-:Y:S01]  /*4210*/  ISETP.GE.AND P1, PT, R6, R203, PT ;  /* 0x000000cb0600720c */ /* 0x000fe20003f26270 */
[----:B------:R-:W-:Y:S01]  /*4220*/  VIADD R6, R4, 0x29 ;  /* 0x0000002904067836 */ /* 0x000fe20000000000 */
[----:B------:R-:W-:Y:S02]  /*4230*/  FSEL R165, R45, -INF , !P6 ;  /* 0xff8000002da57808 */ /* 0x000fe40007000000 */
[----:B------:R-:W-:-:S02]  /*4240*/  FMNMX.FTZ R14, R237, R14, !PT ;  /* 0x0000000eed0e7209 */ /* 0x000fc40007810000 */
[----:B------:R-:W-:Y:S02]  /*4250*/  FMNMX.FTZ R12, R19, R12, !PT ;  /* 0x0000000c130c7209 */ /* 0x000fe40007810000 */
[----:B------:R-:W-:Y:S02]  /*4260*/  FSEL R233, R46, -INF , !P3 ;  /* 0xff8000002ee97808 */ /* 0x000fe40005800000 */
[----:B------:R-:W-:Y:S02]  /*4270*/  ISETP.GE.AND P3, PT, R6, R204, PT ;  /* 0x000000cc0600720c */ /* 0x000fe40003f66270 */
[----:B------:R-:W-:Y:S02]  /*4280*/  FSEL R235, R40, -INF , !P5 ;  /* 0xff80000028eb7808 */ /* 0x000fe40006800000 */
[----:B------:R-:W-:Y:S02]  /*4290*/  FMNMX.FTZ R14, R165, R14, !PT ;  /* 0x0000000ea50e7209 */ /* 0x000fe40007810000 */
[----:B------:R-:W-:-:S02]  /*42a0*/  FMNMX.FTZ R12, R17, R12, !PT ;  /* 0x0000000c110c7209 */ /* 0x000fc40007810000 */
[----:B------:R-:W-:Y:S02]  /*42b0*/  FSEL R171, R47, -INF , !P2 ;  /* 0xff8000002fab7808 */ /* 0x000fe40005000000 */
[----:B------:R-:W-:Y:S01]  /*42c0*/  ISETP.GE.AND P2, PT, R10, R204, PT ;  /* 0x000000cc0a00720c */ /* 0x000fe20003f46270 */
[----:B------:R-:W-:Y:S01]  /*42d0*/  LDSM.16.MT88.4 R44, [R190+0xc000] ;  /* 0x00c00000be2c783b */ /* 0x000fe20000004200 */
        /* <DEDUP_REMOVED lines=21> */
[-C--:B------:R-:W-:Y:S02]  /*4430*/  ISETP.GE.AND P1, PT, R10, R203.reuse, PT ;  /* 0x000000cb0a00720c */ /* 0x080fe40003f26270 */
[----:B------:R-:W-:Y:S02]  /*4440*/  FSEL R219, R43, -INF , !P4 ;  /* 0xff8000002bdb7808 */ /* 0x000fe40006000000 */
[----:B------:R-:W-:Y:S02]  /*4450*/  FMNMX.FTZ R12, R231, R12, !PT ;  /* 0x0000000ce70c7209 */ /* 0x000fe40007810000 */
[----:B------:R-:W-:Y:S02]  /*4460*/  FMNMX.FTZ R10, R223, R14, !PT ;  /* 0x0000000edf0a7209 */ /* 0x000fe40007810000 */
[----:B------:R-:W-:-:S02]  /*4470*/  ISETP.GE.AND P2, PT, R8, R203, PT ;  /* 0x000000cb0800720c */ /* 0x000fc40003f46270 */
[----:B------:R-:W-:Y:S01]  /*4480*/  FSEL R221, R38, -INF , !P1 ;  /* 0xff80000026dd7808 */ /* 0x000fe20004800000 */
[----:B------:R-:W1:Y:S01]  /*4490*/  SHFL.BFLY PT, R33, R10, 0x2, 0x1f ;  /* 0x0c401f000a217f89 */ /* 0x000e6200000e0000 */
[----:B------:R-:W-:Y:S02]  /*44a0*/  FMNMX.FTZ R12, R219, R12, !PT ;  /* 0x0000000cdb0c7209 */ /* 0x000fe40007810000 */
[-C--:B------:R-:W-:Y:S02]  /*44b0*/  ISETP.GE.AND P1, PT, R6, R203.reuse, PT ;  /* 0x000000cb0600720c */ /* 0x080fe40003f26270 */
[----:B------:R-:W-:Y:S02]  /*44c0*/  FSEL R217, R39, -INF , !P2 ;  /* 0xff80000027d97808 */ /* 0x000fe40005000000 */
[----:B------:R-:W-:Y:S02]  /*44d0*/  FMNMX.FTZ R12, R221, R12, !PT ;  /* 0x0000000cdd0c7209 */ /* 0x000fe40007810000 */
[----:B------:R-:W-:-:S02]  /*44e0*/  ISETP.GE.AND P2, PT, R4, R203, PT ;  /* 0x000000cb0400720c */ /* 0x000fc40003f46270 */
[----:B------:R-:W-:Y:S02]  /*44f0*/  FSEL R215, R34, -INF , !P1 ;  /* 0xff80000022d77808 */ /* 0x000fe40004800000 */
[----:B------:R-:W-:Y:S02]  /*4500*/  FMNMX.FTZ R12, R217, R12, !PT ;  /* 0x0000000cd90c7209 */ /* 0x000fe40007810000 */
[----:B------:R-:W-:Y:S02]  /*4510*/  FSEL R169, R35, -INF , !P2 ;  /* 0xff80000023a97808 */ /* 0x000fe40005000000 */
[----:B------:R-:W-:Y:S02]  /*4520*/  FMNMX.FTZ R12, R215, R12, !PT ;  /* 0x0000000cd70c7209 */ /* 0x000fe40007810000 */
[----:B------:R-:W-:Y:S02]  /*4530*/  ISETP.GT.AND P4, PT, R205, R200, PT ;  /* 0x000000c8cd00720c */ /* 0x000fe40003f84270 */
[----:B------:R-:W-:-:S02]  /*4540*/  FMNMX.FTZ R37, R169, R12, !PT ;  /* 0x0000000ca9257209 */ /* 0x000fc40007810000 */
[----:B-1----:R-:W-:-:S03]  /*4550*/  FMNMX.FTZ R35, R10, R33, !PT ;  /* 0x000000210a237209 */ /* 0x002fc60007810000 */
[----:B------:R-:W1:Y:S04]  /*4560*/  SHFL.BFLY PT, R4, R37, 0x2, 0x1f ;  /* 0x0c401f0025047f89 */ /* 0x000e6800000e0000 */
[----:B------:R-:W2:Y:S01]  /*4570*/  SHFL.BFLY PT, R132, R35, 0x1, 0x1f ;  /* 0x0c201f0023847f89 */ /* 0x000ea200000e0000 */
[----:B-1----:R-:W-:-:S03]  /*4580*/  FMNMX.FTZ R33, R37, R4, !PT ;  /* 0x0000000425217209 */ /* 0x002fc60007810000 */
[----:B------:R-:W-:Y:S01]  /*4590*/  LDSM.16.MT88.4 R36, [R192+0xc000] ;  /* 0x00c00000c024783b */ /* 0x000fe20000004200 */
        /* <DEDUP_REMOVED lines=14> */
[----:B------:R-:W-:Y:S01]  /*4680*/  LDSM.16.MT88.4 R28, [R188+0xc800] ;  /* 0x00c80000bc1c783b */ /* 0x000fe20000004200 */
[--C-:B------:R-:W-:Y:S01]  /*4690*/  FFMA.FTZ R162, R237, UR6, -R206.reuse ;  /* 0x00000006eda27c23 */ /* 0x100fe200080108ce */
[----:B-1----:R-:W-:Y:S01]  /*46a0*/  FMNMX.FTZ R3, R33, R4, !PT ;  /* 0x0000000421037209 */ /* 0x002fe20007810000 */
[--C-:B------:R-:W-:Y:S01]  /*46b0*/  FFMA.FTZ R165, R165, UR6, -R206.reuse ;  /* 0x00000006a5a57c23 */ /* 0x100fe200080108ce */
[----:B------:R-:W-:Y:S01]  /*46c0*/  LDSM.16.MT88.4 R20, [R189+0xe800] ;  /* 0x00e80000bd14783b */ /* 0x000fe20000004200 */
[----:B------:R-:W1:Y:S01]  /*46d0*/  MUFU.EX2 R158, R158 ;  /* 0x0000009e009e7308 */ /* 0x000e620000000800 */
[C---:B------:R-:W-:Y:S01]  /*46e0*/  FSETP.NEU.FTZ.AND P1, PT, R3.reuse, -INF , PT ;  /* 0xff8000000300780b */ /* 0x040fe20003f3d000 */
[----:B------:R-:W-:Y:S01]  /*46f0*/  FMUL.FTZ R168, R3, UR6 ;  /* 0x0000000603a87c20 */ /* 0x000fe20008410000 */
[----:B------:R-:W-:Y:S01]  /*4700*/  LDSM.16.MT88.4 R32, [R189+0xc800] ;  /* 0x00c80000bd20783b */ /* 0x000fe20000004200 */
[--C-:B------:R-:W-:Y:S01]  /*4710*/  FFMA.FTZ R164, R235, UR6, -R206.reuse ;  /* 0x00000006eba47c23 */ /* 0x100fe200080108ce */
[--C-:B------:R-:W-:Y:S01]  /*4720*/  FFMA.FTZ R167, R167, UR6, -R206.reuse ;  /* 0x00000006a7a77c23 */ /* 0x100fe200080108ce */
[--C-:B------:R-:W-:Y:S01]  /*4730*/  FFMA.FTZ R208, R229, UR6, -R206.reuse ;  /* 0x00000006e5d07c23 */ /* 0x100fe200080108ce */
[----:B------:R-:W-:Y:S01]  /*4740*/  FSEL R168, R168, RZ, P1 ;  /* 0x000000ffa8a87208 */ /* 0x000fe20000800000 */
        /* <DEDUP_REMOVED lines=11> */
[----:B------:R-:W3:Y:S01]  /*4800*/  LDSM.16.MT88.4 R12, [R190+0xc800] ;  /* 0x00c80000be0c783b */ /* 0x000ee20000004200 */
[----:B-1----:R-:W-:Y:S01]  /*4810*/  F2FP.BF16.F32.PACK_AB R116, R158, R161 ;  /* 0x000000a19e74723e */ /* 0x002fe200000010ff */
[--C-:B------:R-:W-:Y:S01]  /*4820*/  FFMA.FTZ R153, R19, UR6, -R168.reuse ;  /* 0x0000000613997c23 */ /* 0x100fe200080108a8 */
[--C-:B------:R-:W-:Y:S01]  /*4830*/  FFMA.FTZ R150, R17, UR6, -R168.reuse ;  /* 0x0000000611967c23 */ /* 0x100fe200080108a8 */
[----:B------:R-:W1:Y:S01]  /*4840*/  LDSM.16.MT88.4 R8, [R192+0xe800] ;  /* 0x00e80000c008783b */ /* 0x000e620000004200 */
[----:B------:R-:W-:Y:S01]  /*4850*/  MUFU.EX2 R160, R160 ;  /* 0x000000a000a07308 */ /* 0x000fe20000000800 */
[--C-:B------:R-:W-:Y:S01]  /*4860*/  FFMA.FTZ R166, R233, UR6, -R168.reuse ;  /* 0x00000006e9a67c23 */ /* 0x100fe200080108a8 */
[--C-:B------:R-:W-:Y:S01]  /*4870*/  FFMA.FTZ R171, R171, UR6, -R168.reuse ;  /* 0x00000006abab7c23 */ /* 0x100fe200080108a8 */
[----:B------:R-:W4:Y:S01]  /*4880*/  LDSM.16.MT88.4 R52, [R189+0xc000] ;  /* 0x00c00000bd34783b */ /* 0x000f220000004200 */
[--C-:B------:R-:W-:Y:S01]  /*4890*/  FFMA.FTZ R170, R231, UR6, -R168.reuse ;  /* 0x00000006e7aa7c23 */ /* 0x100fe200080108a8 */
[--C-:B------:R-:W-:Y:S01]  /*48a0*/  FFMA.FTZ R219, R219, UR6, -R168.reuse ;  /* 0x00000006dbdb7c23 */ /* 0x100fe200080108a8 */
[--C-:B------:R-:W-:Y:S01]  /*48b0*/  FFMA.FTZ R206, R221, UR6, -R168.reuse ;  /* 0x00000006ddce7c23 */ /* 0x100fe200080108a8 */
[----:B------:R-:W5:Y:S01]  /*48c0*/  LDSM.16.MT88.4 R16, [R188+0xe800] ;  /* 0x00e80000bc10783b */ /* 0x000f620000004200 */
[----:B------:R-:W3:Y:S01]  /*48d0*/  MUFU.EX2 R163, R163 ;  /* 0x000000a300a37308 */ /* 0x000ee20000000800 */
[----:B--2---:R-:W-:Y:S01]  /*48e0*/  F2FP.BF16.F32.PACK_AB R118, R154, R157 ;  /* 0x0000009d9a76723e */ /* 0x004fe200000010ff */
[--C-:B------:R-:W-:Y:S01]  /*48f0*/  FFMA.FTZ R217, R217, UR6, -R168.reuse ;  /* 0x00000006d9d97c23 */ /* 0x100fe200080108a8 */
[----:B------:R-:W-:Y:S01]  /*4900*/  LDSM.16.MT88.4 R24, [R190+0xe800] ;  /* 0x00e80000be18783b */ /* 0x000fe20000004200 */
[--C-:B------:R-:W-:Y:S01]  /*4910*/  FFMA.FTZ R215, R215, UR6, -R168.reuse ;  /* 0x00000006d7d77c23 */ /* 0x100fe200080108a8 */
[----:B------:R-:W-:Y:S01]  /*4920*/  FFMA.FTZ R168, R169, UR6, -R168 ;  /* 0x00000006a9a87c23 */ /* 0x000fe200080108a8 */
[----:B------:R-:W-:-:S02]  /*4930*/  FADD.FTZ R158, R161, R158 ;  /* 0x0000009ea19e7221 */ /* 0x000fc40000010000 */
[----:B------:R-:W-:Y:S02]  /*4940*/  MUFU.EX2 R159, R159 ;  /* 0x0000009f009f7308 */ /* 0x000fe40000000800 */
[----:B------:R-:W-:-:S04]  /*4950*/  FADD.FTZ R157, R157, R158 ;  /* 0x0000009e9d9d7221 */ /* 0x000fc80000010000 */
[----:B------:R-:W-:Y:S02]  /*4960*/  FADD.FTZ R154, R154, R157 ;  /* 0x0000009d9a9a7221 */ /* 0x000fe40000010000 */
[----:B------:R-:W2:Y:S01]  /*4970*/  MUFU.EX2 R156, R156 ;  /* 0x0000009c009c7308 */ /* 0x000ea20000000800 */
[----:B---3--:R-:W-:Y:S01]  /*4980*/  F2FP.BF16.F32.PACK_AB R117, R163, R160 ;  /* 0x000000a0a375723e */ /* 0x008fe200000010ff */
[----:B------:R-:W-:-:S06]  /*4990*/  FADD.FTZ R160, R160, R163 ;  /* 0x000000a3a0a07221 */ /* 0x000fcc0000010000 */
[----:B------:R-:W-:Y:S08]  /*49a0*/  MUFU.EX2 R155, R155 ;  /* 0x0000009b009b7308 */ /* 0x000ff00000000800 */
[----:B------:R-:W3:Y:S01]  /*49b0*/  MUFU.EX2 R152, R152 ;  /* 0x0000009800987308 */ /* 0x000ee20000000800 */
[----:B--2---:R-:W-:Y:S01]  /*49c0*/  F2FP.BF16.F32.PACK_AB R119, R156, R159 ;  /* 0x0000009f9c77723e */ /* 0x004fe200000010ff */
[----:B------:R-:W-:-:S04]  /*49d0*/  FADD.FTZ R159, R159, R160 ;  /* 0x000000a09f9f7221 */ /* 0x000fc80000010000 */
[----:B------:R-:W-:Y:S02]  /*49e0*/  FADD.FTZ R156, R156, R159 ;  /* 0x0000009f9c9c7221 */ /* 0x000fe40000010000 */
[C---:B------:R-:W-:Y:S01]  /*49f0*/  HMMA.16816.F32.BF16 R40, R116.reuse, R44, RZ ;  /* 0x0000002c7428723c */ /* 0x040fe200000418ff */
[----:B------:R-:W-:Y:S05]  /*4a00*/  MUFU.EX2 R151, R151 ;  /* 0x0000009700977308 */ /* 0x000fea0000000800 */
[C---:B------:R-:W-:Y:S03]  /*4a10*/  HMMA.16816.F32.BF16 R64, R116.reuse, R68, RZ ;  /* 0x000000447440723c */ /* 0x040fe600000418ff */
[----:B------:R-:W2:Y:S01]  /*4a20*/  MUFU.EX2 R0, R0 ;  /* 0x0000000000007308 */ /* 0x000ea20000000800 */
        /* <DEDUP_REMOVED lines=8> */
[----:B--2---:R-:W-:Y:S01]  /*4ab0*/  F2FP.BF16.F32.PACK_AB R6, R0, R151 ;  /* 0x000000970006723e */ /* 0x004fe200000010ff */
[----:B------:R-:W-:-:S03]  /*4ac0*/  FADD.FTZ R151, R151, R152 ;  /* 0x0000009897977221 */ /* 0x000fc60000010000 */
[C---:B------:R-:W-:Y:S01]  /*4ad0*/  HMMA.16816.F32.BF16 R88, R116.reuse, R92, RZ ;  /* 0x0000005c7458723c */ /* 0x040fe200000418ff */
[----:B------:R-:W-:Y:S02]  /*4ae0*/  FADD.FTZ R151, R0, R151 ;  /* 0x0000009700977221 */ /* 0x000fe40000010000 */
[----:B------:R-:W-:Y:S03]  /*4af0*/  MUFU.EX2 R149, R149 ;  /* 0x0000009500957308 */ /* 0x000fe60000000800 */
[C---:B------:R-:W-:Y:S05]  /*4b00*/  HMMA.16816.F32.BF16 R84, R116.reuse, R86, RZ ;  /* 0x000000567454723c */ /* 0x040fea00000418ff */
[----:B------:R-:W2:Y:S01]  /*4b10*/  MUFU.EX2 R148, R148 ;  /* 0x0000009400947308 */ /* 0x000ea20000000800 */
[----:B---3--:R-:W-:Y:S01]  /*4b20*/  F2FP.BF16.F32.PACK_AB R5, R150, R153 ;  /* 0x000000999605723e */ /* 0x008fe200000010ff */
[----:B------:R-:W-:Y:S01]  /*4b30*/  HMMA.16816.F32.BF16 R92, R116, R94, RZ ;  /* 0x0000005e745c723c */ /* 0x000fe200000418ff */
[----:B------:R-:W-:-:S04]  /*4b40*/  FADD.FTZ R153, R153, R156 ;  /* 0x0000009c99997221 */ /* 0x000fc80000010000 */
[----:B------:R-:W-:Y:S01]  /*4b50*/  FADD.FTZ R150, R150, R153 ;  /* 0x0000009996967221 */ /* 0x000fe20000010000 */
[C---:B------:R-:W-:Y:S01]  /*4b60*/  HMMA.16816.F32.BF16 R96, R116.reuse, R100, RZ ;  /* 0x000000647460723c */ /* 0x040fe200000418ff */
[----:B------:R-:W-:Y:S05]  /*4b70*/  MUFU.EX2 R162, R162 ;  /* 0x000000a200a27308 */ /* 0x000fea0000000800 */
[----:B------:R-:W-:Y:S01]  /*4b80*/  HMMA.16816.F32.BF16 R104, R116, R124, RZ ;  /* 0x0000007c7468723c */ /* 0x000fe200000418ff */
[----:B--2---:R-:W-:Y:S02]  /*4b90*/  F2FP.BF16.F32.PACK_AB R7, R148, R149 ;  /* 0x000000959407723e */ /* 0x004fe400000010ff */
[----:B------:R-:W2:Y:S01]  /*4ba0*/  MUFU.EX2 R165, R165 ;  /* 0x000000a500a57308 */ /* 0x000ea20000000800 */
[----:B------:R-:W-:-:S02]  /*4bb0*/  FADD.FTZ R149, R149, R150 ;  /* 0x0000009695957221 */ /* 0x000fc40000010000 */
[----:B------:R-:W-:Y:S02]  /*4bc0*/  HMMA.16816.F32.BF16 R100, R116, R102, RZ ;  /* 0x000000667464723c */ /* 0x000fe400000418ff */
[----:B------:R-:W-:-:S04]  /*4bd0*/  FADD.FTZ R149, R148, R149 ;  /* 0x0000009594957221 */ /* 0x000fc80000010000 */
[C---:B------:R-:W-:Y:S01]  /*4be0*/  HMMA.16816.F32.BF16 R40, R4.reuse, R12, R40 ;  /* 0x0000000c0428723c */ /* 0x040fe20000041828 */
[----:B------:R-:W-:Y:S05]  /*4bf0*/  MUFU.EX2 R164, R164 ;  /* 0x000000a400a47308 */ /* 0x000fea0000000800 */
[C---:B------:R-:W-:Y:S01]  /*4c00*/  HMMA.16816.F32.BF16 R44, R4.reuse, R14, R44 ;  /* 0x0000000e042c723c */ /* 0x040fe2000004182c */
[----:B------:R-:W3:Y:S02]  /*4c10*/  LDSM.16.MT88.4 R12, [R192+0x10800] ;  /* 0x01080000c00c783b */ /* 0x000ee40000004200 */
[----:B------:R-:W-:Y:S03]  /*4c20*/  MUFU.EX2 R167, R167 ;  /* 0x000000a700a77308 */ /* 0x000fe60000000800 */
[C---:B-1----:R-:W-:Y:S05]  /*4c30*/  HMMA.16816.F32.BF16 R64, R4.reuse, R8, R64 ;  /* 0x000000080440723c */ /* 0x042fea0000041840 */
[----:B------:R-:W-:Y:S01]  /*4c40*/  MUFU.EX2 R166, R166 ;  /* 0x000000a600a67308 */ /* 0x000fe20000000800 */
[----:B------:R-:W-:Y:S01]  /*4c50*/  HMMA.16816.F32.BF16 R68, R4, R10, R68 ;  /* 0x0000000a0444723c */ /* 0x000fe20000041844 */
[----:B------:R-:W1:Y:S05]  /*4c60*/  LDSM.16.MT88.4 R8, [R190+0x10800] ;  /* 0x01080000be08783b */ /* 0x000e6a0000004200 */
[C---:B------:R-:W-:Y:S01]  /*4c70*/  HMMA.16816.F32.BF16 R124, R116.reuse, R126, RZ ;  /* 0x0000007e747c723c */ /* 0x040fe200000418ff */
[----:B------:R-:W2:Y:S05]  /*4c80*/  MUFU.EX2 R171, R171 ;  /* 0x000000ab00ab7308 */ /* 0x000eaa0000000800 */
[----:B----4-:R-:W-:Y:S03]  /*4c90*/  HMMA.16816.F32.BF16 R48, R116, R52, RZ ;  /* 0x000000347430723c */ /* 0x010fe600000418ff */
        /* <DEDUP_REMOVED lines=12> */
[C---:B---3--:R-:W-:Y:S06]  /*4d60*/  HMMA.16816.F32.BF16 R96, R4.reuse, R12, R96 ;  /* 0x0000000c0460723c */ /* 0x048fec0000041860 */
[C---:B------:R-:W-:Y:S01]  /*4d70*/  HMMA.16816.F32.BF16 R100, R4.reuse, R14, R100 ;  /* 0x0000000e0464723c */ /* 0x040fe20000041864 */
[----:B------:R-:W3:Y:S01]  /*4d80*/  LDSM.16.MT88.4 R12, [R189+0xd000] ;  /* 0x00d00000bd0c783b */ /* 0x000ee20000004200 */
[----:B------:R-:W-:Y:S04]  /*4d90*/  MUFU.EX2 R223, R223 ;  /* 0x000000df00df7308 */ /* 0x000fe80000000800 */
[C---:B-1----:R-:W-:Y:S04]  /*4da0*/  HMMA.16816.F32.BF16 R104, R4.reuse, R8, R104 ;  /* 0x000000080468723c */ /* 0x042fe80000041868 */
[----:B------:R-:W-:Y:S02]  /*4db0*/  MUFU.EX2 R206, R206 ;  /* 0x000000ce00ce7308 */ /* 0x000fe40000000800 */
[----:B------:R-:W-:Y:S01]  /*4dc0*/  HMMA.16816.F32.BF16 R124, R4, R10, R124 ;  /* 0x0000000a047c723c */ /* 0x000fe2000004187c */
[----:B------:R-:W1:Y:S05]  /*4dd0*/  LDSM.16.MT88.4 R8, [R189+0xf000] ;  /* 0x00f00000bd08783b */ /* 0x000e6a0000004200 */
[C---:B------:R-:W-:Y:S01]  /*4de0*/  HMMA.16816.F32.BF16 R128, R116.reuse, R36, RZ ;  /* 0x000000247480723c */ /* 0x040fe200000418ff */
[----:B------:R-:W1:Y:S05]  /*4df0*/  MUFU.EX2 R217, R217 ;  /* 0x000000d900d97308 */ /* 0x000e6a0000000800 */
[C---:B------:R-:W-:Y:S03]  /*4e00*/  HMMA.16816.F32.BF16 R56, R116.reuse, R60, RZ ;  /* 0x0000003c7438723c */ /* 0x040fe600000418ff */
[----:B------:R-:W-:Y:S03]  /*4e10*/  MUFU.EX2 R215, R215 ;  /* 0x000000d700d77308 */ /* 0x000fe60000000800 */
[C---:B------:R-:W-:Y:S05]  /*4e20*/  HMMA.16816.F32.BF16 R72, R116.reuse, R76, RZ ;  /* 0x0000004c7448723c */ /* 0x040fea00000418ff */
[----:B------:R-:W1:Y:S01]  /*4e30*/  MUFU.EX2 R168, R168 ;  /* 0x000000a800a87308 */ /* 0x000e620000000800 */
        /* <DEDUP_REMOVED lines=28> */
[----:B------:R-:W-:Y:S01]  /*5000*/  F2FP.BF16.F32.PACK_AB R5, R171, R166 ;  /* 0x000000a6ab05723e */ /* 0x000fe200000010ff */
[----:B------:R-:W-:Y:S01]  /*5010*/  FADD.FTZ R166, R166, R149 ;  /* 0x00000095a6a67221 */ /* 0x000fe20000010000 */
[----:B------:R-:W-:Y:S01]  /*5020*/  F2FP.BF16.F32.PACK_AB R6, R167, R164 ;  /* 0x000000a4a706723e */ /* 0x000fe200000010ff */
[----:B------:R-:W-:Y:S01]  /*5030*/  FADD.FTZ R165, R165, R162 ;  /* 0x000000a2a5a57221 */ /* 0x000fe20000010000 */
[----:B----4-:R-:W-:Y:S01]  /*5040*/  F2FP.BF16.F32.PACK_AB R7, R219, R170 ;  /* 0x000000aadb07723e */ /* 0x010fe200000010ff */
[----:B------:R-:W-:-:S02]  /*5050*/  FADD.FTZ R171, R171, R166 ;  /* 0x000000a6abab7221 */ /* 0x000fc40000010000 */
[----:B------:R-:W-:Y:S02]  /*5060*/  FADD.FTZ R164, R164, R165 ;  /* 0x000000a5a4a47221 */ /* 0x000fe40000010000 */
[----:B------:R-:W-:Y:S02]  /*5070*/  FADD.FTZ R170, R170, R171 ;  /* 0x000000abaaaa7221 */ /* 0x000fe40000010000 */
[----:B---3--:R-:W-:Y:S01]  /*5080*/  HMMA.16816.F32.BF16 R48, R4, R12, R48 ;  /* 0x0000000c0430723c */ /* 0x008fe20000041830 */
[----:B------:R-:W-:Y:S01]  /*5090*/  FADD.FTZ R167, R167, R164 ;  /* 0x000000a4a7a77221 */ /* 0x000fe20000010000 */
[----:B------:R-:W-:-:S04]  /*50a0*/  FADD.FTZ R219, R219, R170 ;  /* 0x000000aadbdb7221 */ /* 0x000fc80000010000 */
        /* <DEDUP_REMOVED lines=8> */
[C---:B-----5:R-:W-:Y:S06]  /*5130*/  HMMA.16816.F32.BF16 R96, R4.reuse, R16, R96 ;  /* 0x000000100460723c */ /* 0x060fec0000041860 */
[C---:B------:R-:W-:Y:S01]  /*5140*/  HMMA.16816.F32.BF16 R100, R4.reuse, R18, R100 ;  /* 0x000000120464723c */ /* 0x040fe20000041864 */
[----:B------:R-:W4:Y:S05]  /*5150*/  LDSM.16.MT88.4 R16, [R192+0xd800] ;  /* 0x00d80000c010783b */ /* 0x000f2a0000004200 */
[C---:B---3--:R-:W-:Y:S06]  /*5160*/  HMMA.16816.F32.BF16 R104, R4.reuse, R12, R104 ;  /* 0x0000000c0468723c */ /* 0x048fec0000041868 */
[C---:B------:R-:W-:Y:S01]  /*5170*/  HMMA.16816.F32.BF16 R124, R4.reuse, R14, R124 ;  /* 0x0000000e047c723c */ /* 0x040fe2000004187c */
[----:B------:R-:W3:Y:S05]  /*5180*/  LDSM.16.MT88.4 R12, [R190+0xd800] ;  /* 0x00d80000be0c783b */ /* 0x000eea0000004200 */
        /* <DEDUP_REMOVED lines=56> */
[C---:B---3--:R-:W-:Y:S06]  /*5510*/  HMMA.16816.F32.BF16 R108, R4.reuse, R12, R108 ;  /* 0x0000000c046c723c */ /* 0x048fec000004186c */
[C---:B------:R-:W-:Y:S06]  /*5520*/  HMMA.16816.F32.BF16 R120, R4.reuse, R14, R120 ;  /* 0x0000000e0478723c */ /* 0x040fec0000041878 */
[C---:B-1----:R-:W-:Y:S06]  /*5530*/  HMMA.16816.F32.BF16 R112, R4.reuse, R8, R112 ;  /* 0x000000080470723c */ /* 0x042fec0000041870 */
        /* <DEDUP_REMOVED lines=67> */
.L_x_3321:
[----:B------:R-:W-:-:S04]  /*5970*/  LEA R0, -R174, RZ, 0x6 ;  /* 0x000000ffae007211 */ /* 0x000fc800078e31ff */
[----:B------:R-:W-:-:S07]  /*5980*/  SHF.R.S32.HI R5, RZ, 0x1f, R0 ;  /* 0x0000001fff057819 */ /* 0x000fce0000011400 */
.L_x_3322:
[----:B------:R-:W-:Y:S02]  /*5990*/  IADD3 R7, P1, R0, R146, RZ ;  /* 0x0000009200077210 */ /* 0x000fe40007f3e0ff */
[----:B------:R-:W-:Y:S02]  /*59a0*/  LEA R9, P2, R174, R0, 0x4 ;  /* 0x00000000ae097211 */ /* 0x000fe400078420ff */
[----:B------:R-:W-:Y:S01]  /*59b0*/  LEA R202, P4, R0, R202, 0x1 ;  /* 0x000000ca00ca7211 */ /* 0x000fe200078808ff */
[----:B------:R-:W-:Y:S01]  /*59c0*/  IMAD.X R4, R5, 0x1, R144, P1 ;  /* 0x0000000105047824 */ /* 0x000fe200008e0690 */
[----:B------:R-:W-:Y:S02]  /*59d0*/  IADD3 R146, P1, R9, R146, RZ ;  /* 0x0000009209927210 */ /* 0x000fe40007f3e0ff */
[----:B------:R-:W-:Y:S01]  /*59e0*/  LEA.HI.X R9, R174, R5, R175, 0x4, P2 ;  /* 0x00000005ae097211 */ /* 0x000fe200010f24af */
[----:B------:R-:W-:Y:S01]  /*59f0*/  IMAD.MOV.U32 R12, RZ, RZ, R202 ;  /* 0x000000ffff0c7224 */ /* 0x000fe200078e00ca */
[----:B------:R-:W-:Y:S01]  /*5a00*/  LEA.HI.X R201, R0, R201, R5, 0x1, P4 ;  /* 0x000000c900c97211 */ /* 0x000fe200020f0c05 */
[C---:B------:R-:W-:Y:S01]  /*5a10*/  IMAD.SHL.U32 R5, R174.reuse, 0x20, RZ ;  /* 0x00000020ae057824 */ /* 0x040fe200078e00ff */
[----:B------:R-:W-:Y:S01]  /*5a20*/  SHF.L.U64.HI R0, R174, 0x5, R175 ;  /* 0x00000005ae007819 */ /* 0x000fe200000102af */
[----:B------:R-:W-:Y:S01]  /*5a30*/  IMAD.X R9, R9, 0x1, R144, P1 ;  /* 0x0000000109097824 */ /* 0x000fe200008e0690 */
[----:B------:R-:W-:Y:S01]  /*5a40*/  LEA R8, P1, R146, UR8, 0x1 ;  /* 0x0000000892087c11 */ /* 0x000fe2000f8208ff */
[----:B------:R-:W-:Y:S01]  /*5a50*/  IMAD.MOV.U32 R13, RZ, RZ, R201 ;  /* 0x000000ffff0d7224 */ /* 0x000fe200078e00c9 */
[----:B------:R-:W-:-:S02]  /*5a60*/  IADD3 R10, P2, R5, R202, RZ ;  /* 0x000000ca050a7210 */ /* 0x000fc40007f5e0ff */
[C---:B------:R-:W-:Y:S02]  /*5a70*/  LEA R6, P3, R7.reuse, UR8, 0x1 ;  /* 0x0000000807067c11 */ /* 0x040fe4000f8608ff */
[----:B------:R-:W-:Y:S01]  /*5a80*/  LEA.HI.X R9, R146, UR9, R9, 0x1, P1 ;  /* 0x0000000992097c11 */ /* 0x000fe200088f0c09 */
[----:B------:R-:W-:Y:S01]  /*5a90*/  IMAD.X R11, R0, 0x1, R201, P2 ;  /* 0x00000001000b7824 */ /* 0x000fe200010e06c9 */
[-C--:B------:R-:W-:Y:S01]  /*5aa0*/  IADD3 R16, P1, R10, R5.reuse, RZ ;  /* 0x000000050a107210 */ /* 0x080fe20007f3e0ff */
[----:B------:R-:W-:Y:S01]  /*5ab0*/  @!PT LDS RZ, [RZ] ;  /* 0x00000000fffff984 */ /* 0x000fe20000000800 */
[----:B------:R-:W-:Y:S01]  /*5ac0*/  @!PT LDS RZ, [RZ] ;  /* 0x00000000fffff984 */ /* 0x000fe20000000800 */
[----:B------:R-:W-:Y:S01]  /*5ad0*/  @!PT LDS RZ, [RZ] ;  /* 0x00000000fffff984 */ /* 0x000fe20000000800 */
[----:B------:R1:W-:Y:S01]  /*5ae0*/  LDGSTS.E.BYPASS.LTC128B.128 [R207+0xc000], desc[UR10][R12.64] ;  /* 0x0c0000000ccf7fae */ /* 0x0003e2000b901d4a */
[----:B------:R-:W-:Y:S02]  /*5af0*/  LEA.HI.X R7, R7, UR9, R4, 0x1, P3 ;  /* 0x0000000907077c11 */ /* 0x000fe400098f0c04 */
[-C--:B------:R-:W-:Y:S01]  /*5b00*/  IADD3 R28, P3, R8, R5.reuse, RZ ;  /* 0x00000005081c7210 */ /* 0x080fe20007f7e0ff */
[--C-:B------:R-:W-:Y:S01]  /*5b10*/  IMAD.X R17, R11, 0x1, R0.reuse, P1 ;  /* 0x000000010b117824 */ /* 0x100fe200008e0600 */
[-C--:B------:R-:W-:Y:S01]  /*5b20*/  IADD3 R18, P2, R16, R5.reuse, RZ ;  /* 0x0000000510127210 */ /* 0x080fe20007f5e0ff */
[----:B------:R-:W-:Y:S01]  /*5b30*/  LDGSTS.E.BYPASS.LTC128B.128 [R207+0xe000], desc[UR10][R6.64+0x80] ;  /* 0x0e00008006cf7fae */ /* 0x000fe2000b901d4a */
[----:B------:R-:W-:Y:S01]  /*5b40*/  IADD3 R30, P1, R28, R5, RZ ;  /* 0x000000051c1e7210 */ /* 0x000fe20007f3e0ff */
[----:B------:R-:W-:-:S02]  /*5b50*/  IMAD.X R29, R9, 0x1, R0, P3 ;  /* 0x00000001091d7824 */ /* 0x000fc400018e0600 */
[----:B------:R2:W-:Y:S01]  /*5b60*/  LDGSTS.E.BYPASS.LTC128B.128 [R207+0x10000], desc[UR10][R6.64+0x100] ;  /* 0x1000010006cf7fae */ /* 0x0005e2000b901d4a */
[--C-:B------:R-:W-:Y:S02]  /*5b70*/  IMAD.X R19, R17, 0x1, R0.reuse, P2 ;  /* 0x0000000111137824 */ /* 0x100fe400010e0600 */
[----:B------:R-:W-:Y:S01]  /*5b80*/  IMAD.X R31, R29, 0x1, R0, P1 ;  /* 0x000000011d1f7824 */ /* 0x000fe200008e0600 */
[----:B------:R-:W-:Y:S04]  /*5b90*/  LDGSTS.E.BYPASS.LTC128B.128 [R207+0xc800], desc[UR10][R10.64] ;  /* 0x0c8000000acf7fae */ /* 0x000fe8000b901d4a */
[----:B------:R-:W-:Y:S04]  /*5ba0*/  LDGSTS.E.BYPASS.LTC128B.128 [R207+0xe800], desc[UR10][R8.64+0x80] ;  /* 0x0e80008008cf7fae */ /* 0x000fe8000b901d4a */
[----:B------:R-:W-:Y:S04]  /*5bb0*/  LDGSTS.E.BYPASS.LTC128B.128 [R207+0x10800], desc[UR10][R8.64+0x100] ;  /* 0x1080010008cf7fae */ /* 0x000fe8000b901d4a */
[----:B------:R-:W-:Y:S04]  /*5bc0*/  LDGSTS.E.BYPASS.LTC128B.128 [R207+0xd000], desc[UR10][R16.64] ;  /* 0x0d00000010cf7fae */ /* 0x000fe8000b901d4a */
[----:B------:R-:W-:Y:S04]  /*5bd0*/  LDGSTS.E.BYPASS.LTC128B.128 [R207+0xf000], desc[UR10][R28.64+0x80] ;  /* 0x0f0000801ccf7fae */ /* 0x000fe8000b901d4a */
[----:B------:R-:W-:Y:S04]  /*5be0*/  LDGSTS.E.BYPASS.LTC128B.128 [R207+0x11000], desc[UR10][R28.64+0x100] ;  /* 0x110001001ccf7fae */ /* 0x000fe8000b901d4a */
[----:B------:R-:W-:Y:S04]  /*5bf0*/  LDGSTS.E.BYPASS.LTC128B.128 [R207+0xd800], desc[UR10][R18.64] ;  /* 0x0d80000012cf7fae */ /* 0x000fe8000b901d4a */
[----:B------:R-:W-:Y:S04]  /*5c00*/  LDGSTS.E.BYPASS.LTC128B.128 [R207+0xf800], desc[UR10][R30.64+0x80] ;  /* 0x0f8000801ecf7fae */ /* 0x000fe8000b901d4a */
[----:B------:R3:W-:Y:S04]  /*5c10*/  LDGSTS.E.BYPASS.LTC128B.128 [R207+0x11800], desc[UR10][R30.64+0x100] ;  /* 0x118001001ecf7fae */ /* 0x0007e8000b901d4a */
[----:B------:R-:W-:Y:S04]  /*5c20*/  LDSM.16.M88.4 R164, [R198] ;  /* 0x00000000c6a4783b */ /* 0x000fe80000000200 */
[----:B-1----:R-:W1:Y:S04]  /*5c30*/  LDSM.16.M88.4 R12, [R197+0x6000] ;  /* 0x00600000c50c783b */ /* 0x002e680000000200 */
[----:B------:R-:W4:Y:S04]  /*5c40*/  LDSM.16.M88.4 R140, [R197+0x6800] ;  /* 0x00680000c58c783b */ /* 0x000f280000000200 */
[----:B------:R-:W5:Y:S04]  /*5c50*/  LDSM.16.M88.4 R32, [R197+0x7000] ;  /* 0x00700000c520783b */ /* 0x000f680000000200 */
[----:B------:R-:W5:Y:S04]  /*5c60*/  LDSM.16.M88.4 R24, [R197+0x7800] ;  /* 0x00780000c518783b */ /* 0x000f680000000200 */
[----:B------:R-:W-:Y:S04]  /*5c70*/  LDSM.16.M88.4 R20, [R196] ;  /* 0x00000000c414783b */ /* 0x000fe80000000200 */
[----:B--2---:R-:W2:Y:S04]  /*5c80*/  LDSM.16.M88.4 R4, [R195] ;  /* 0x00000000c304783b */ /* 0x004ea80000000200 */
[----:B------:R-:W2:Y:S04]  /*5c90*/  LDSM.16.M88.4 R228, [R187] ;  /* 0x00000000bbe4783b */ /* 0x000ea80000000200 */
[----:B------:R-:W2:Y:S04]  /*5ca0*/  LDSM.16.M88.4 R156, [R186] ;  /* 0x00000000ba9c783b */ /* 0x000ea80000000200 */
[----:B------:R-:W2:Y:S04]  /*5cb0*/  LDSM.16.M88.4 R152, [R185] ;  /* 0x00000000b998783b */ /* 0x000ea80000000200 */
[----:B---3--:R-:W-:Y:S01]  /*5cc0*/  LDSM.16.M88.4 R28, [R194] ;  /* 0x00000000c21c783b */ /* 0x008fe20000000200 */
[C---:B-1----:R-:W-:Y:S03]  /*5cd0*/  HMMA.16816.F32.BF16 R16, R164.reuse, R12, RZ ;  /* 0x0000000ca410723c */ /* 0x042fe600000418ff */
[----:B------:R-:W1:Y:S04]  /*5ce0*/  LDSM.16.M88.4 R8, [R191+0x6000] ;  /* 0x00600000bf08783b */ /* 0x000e680000000200 */
[----:B------:R-:W3:Y:S01]  /*5cf0*/  LDSM.16.M88.4 R224, [R191+0x6800] ;  /* 0x00680000bfe0783b */ /* 0x000ee20000000200 */
[C---:B------:R-:W-:Y:S03]  /*5d00*/  HMMA.16816.F32.BF16 R12, R164.reuse, R14, RZ ;  /* 0x0000000ea40c723c */ /* 0x040fe600000418ff */
[----:B------:R-:W3:Y:S03]  /*5d10*/  LDSM.16.M88.4 R160, [R191+0x7000] ;  /* 0x00700000bfa0783b */ /* 0x000ee60000000200 */
[C---:B----4-:R-:W-:Y:S01]  /*5d20*/  HMMA.16816.F32.BF16 R144, R164.reuse, R140, RZ ;  /* 0x0000008ca490723c */ /* 0x050fe200000418ff */
[----:B------:R-:W4:Y:S01]  /*5d30*/  LDSM.16.M88.4 R148, [R191+0x7800] ;  /* 0x00780000bf94783b */ /* 0x000f220000000200 */
[----:B------:R-:W1:Y:S04]  /*5d40*/  S2R R0, SR_TID.X ;  /* 0x0000000000007919 */ /* 0x000e680000002100 */
[C---:B------:R-:W-:Y:S01]  /*5d50*/  HMMA.16816.F32.BF16 R140, R164.reuse, R142, RZ ;  /* 0x0000008ea48c723c */ /* 0x040fe200000418ff */
[----:B------:R-:W0:Y:S05]  /*5d60*/  LDGDEPBAR ;  /* 0x00000000000079af */ /* 0x000e2a0000000000 */
[C---:B-----5:R-:W-:Y:S06]  /*5d70*/  HMMA.16816.F32.BF16 R136, R164.reuse, R32, RZ ;  /* 0x00000020a488723c */ /* 0x060fec00000418ff */
[C---:B------:R-:W-:Y:S06]  /*5d80*/  HMMA.16816.F32.BF16 R32, R164.reuse, R34, RZ ;  /* 0x00000022a420723c */ /* 0x040fec00000418ff */
[C---:B------:R-:W-:Y:S06]  /*5d90*/  HMMA.16816.F32.BF16 R168, R164.reuse, R24, RZ ;  /* 0x00000018a4a8723c */ /* 0x040fec00000418ff */
[----:B------:R-:W-:Y:S01]  /*5da0*/  HMMA.16816.F32.BF16 R164, R164, R26, RZ ;  /* 0x0000001aa4a4723c */ /* 0x000fe200000418ff */
[----:B------:R-:W-:Y:S05]  /*5db0*/  LDSM.16.M88.4 R24, [R193] ;  /* 0x00000000c118783b */ /* 0x000fea0000000200 */
[----:B--2---:R-:W-:Y:S01]  /*5dc0*/  HMMA.16816.F32.BF16 R16, R20, R4, R16 ;  /* 0x000000041410723c */ /* 0x004fe20000041810 */
[----:B-1----:R-:W-:-:S05]  /*5dd0*/  IMAD.SHL.U32 R0, R0, 0x2, RZ ;  /* 0x0000000200007824 */ /* 0x002fca00078e00ff */
[----:B------:R-:W-:Y:S01]  /*5de0*/  HMMA.16816.F32.BF16 R12, R20, R6, R12 ;  /* 0x00000006140c723c */ /* 0x000fe2000004180c */
[----:B------:R-:W1:Y:S01]  /*5df0*/  LDSM.16.M88.4 R4, [R184] ;  /* 0x00000000b804783b */ /* 0x000e620000000200 */
[----:B------:R-:W-:-:S04]  /*5e00*/  LOP3.LUT R0, R0, 0x6, RZ, 0xc0, !PT ;  /* 0x0000000600007812 */ /* 0x000fc800078ec0ff */
[----:B------:R-:W-:Y:S01]  /*5e10*/  HMMA.16816.F32.BF16 R144, R20, R228, R144 ;  /* 0x000000e41490723c */ /* 0x000fe20000041890 */
[----:B------:R-:W-:-:S05]  /*5e20*/  IMAD R0, R205, 0x40, R0 ;  /* 0x00000040cd007824 */ /* 0x000fca00078e0200 */
[C---:B------:R-:W-:Y:S01]  /*5e30*/  HMMA.16816.F32.BF16 R140, R20.reuse, R230, R140 ;  /* 0x000000e6148c723c */ /* 0x040fe2000004188c */
[----:B------:R-:W2:Y:S05]  /*5e40*/  LDSM.16.M88.4 R228, [R184+0x800] ;  /* 0x00080000b8e4783b */ /* 0x000eaa0000000200 */
[C---:B------:R-:W-:Y:S06]  /*5e50*/  HMMA.16816.F32.BF16 R136, R20.reuse, R156, R136 ;  /* 0x0000009c1488723c */ /* 0x040fec0000041888 */
[C---:B------:R-:W-:Y:S01]  /*5e60*/  HMMA.16816.F32.BF16 R32, R20.reuse, R158, R32 ;  /* 0x0000009e1420723c */ /* 0x040fe20000041820 */
[----:B------:R-:W5:Y:S05]  /*5e70*/  LDSM.16.M88.4 R156, [R184+0x1000] ;  /* 0x00100000b89c783b */ /* 0x000f6a0000000200 */
[C---:B------:R-:W-:Y:S06]  /*5e80*/  HMMA.16816.F32.BF16 R168, R20.reuse, R152, R168 ;  /* 0x0000009814a8723c */ /* 0x040fec00000418a8 */
[----:B------:R-:W-:Y:S01]  /*5e90*/  HMMA.16816.F32.BF16 R164, R20, R154, R164 ;  /* 0x0000009a14a4723c */ /* 0x000fe200000418a4 */
[----:B------:R-:W5:Y:S04]  /*5ea0*/  LDSM.16.M88.4 R152, [R184+0x1800] ;  /* 0x00180000b898783b */ /* 0x000f680000000200 */
[----:B------:R-:W-:Y:S01]  /*5eb0*/  LDSM.16.M88.4 R20, [R198+0x2000] ;  /* 0x00200000c614783b */ /* 0x000fe20000000200 */
[C---:B------:R-:W-:Y:S06]  /*5ec0*/  HMMA.16816.F32.BF16 R16, R28.reuse, R8, R16 ;  /* 0x000000081c10723c */ /* 0x040fec0000041810 */
[C---:B------:R-:W-:Y:S01]  /*5ed0*/  HMMA.16816.F32.BF16 R12, R28.reuse, R10, R12 ;  /* 0x0000000a1c0c723c */ /* 0x040fe2000004180c */
[----:B------:R-:W5:Y:S05]  /*5ee0*/  LDSM.16.M88.4 R8, [R197+0x8000] ;  /* 0x00800000c508783b */ /* 0x000f6a0000000200 */
[C---:B---3--:R-:W-:Y:S06]  /*5ef0*/  HMMA.16816.F32.BF16 R144, R28.reuse, R224, R144 ;  /* 0x000000e01c90723c */ /* 0x048fec0000041890 */
        /* <DEDUP_REMOVED lines=9> */
[C---:B-1----:R-:W-:Y:S06]  /*5f90*/  HMMA.16816.F32.BF16 R16, R24.reuse, R4, R16 ;  /* 0x000000041810723c */ /* 0x042fec0000041810 */
[C---:B------:R-:W-:Y:S01]  /*5fa0*/  HMMA.16816.F32.BF16 R12, R24.reuse, R6, R12 ;  /* 0x00000006180c723c */ /* 0x040fe2000004180c */
[----:B------:R-:W1:Y:S05]  /*5fb0*/  LDSM.16.M88.4 R4, [R183] ;  /* 0x00000000b704783b */ /* 0x000e6a0000000200 */
[C---:B--2---:R-:W-:Y:S06]  /*5fc0*/  HMMA.16816.F32.BF16 R144, R24.reuse, R228, R144 ;  /* 0x000000e41890723c */ /* 0x044fec0000041890 */
[C---:B------:R-:W-:Y:S01]  /*5fd0*/  HMMA.16816.F32.BF16 R140, R24.reuse, R230, R140 ;  /* 0x000000e6188c723c */ /* 0x040fe2000004188c */
[----:B------:R-:W2:Y:S05]  /*5fe0*/  LDSM.16.M88.4 R228, [R182] ;  /* 0x00000000b6e4783b */ /* 0x000eaa0000000200 */
[C---:B-----5:R-:W-:Y:S06]  /*5ff0*/  HMMA.16816.F32.BF16 R136, R24.reuse, R156, R136 ;  /* 0x0000009c1888723c */ /* 0x060fec0000041888 */
[C---:B------:R-:W-:Y:S01]  /*6000*/  HMMA.16816.F32.BF16 R32, R24.reuse, R158, R32 ;  /* 0x0000009e1820723c */ /* 0x040fe20000041820 */
[----:B------:R-:W5:Y:S05]  /*6010*/  LDSM.16.M88.4 R156, [R181] ;  /* 0x00000000b59c783b */ /* 0x000f6a0000000200 */
[C---:B------:R-:W-:Y:S06]  /*6020*/  HMMA.16816.F32.BF16 R168, R24.reuse, R152, R168 ;  /* 0x0000009818a8723c */ /* 0x040fec00000418a8 */
[----:B------:R-:W-:Y:S01]  /*6030*/  HMMA.16816.F32.BF16 R164, R24, R154, R164 ;  /* 0x0000009a18a4723c */ /* 0x000fe200000418a4 */
[----:B------:R-:W5:Y:S04]  /*6040*/  LDSM.16.M88.4 R152, [R180] ;  /* 0x00000000b498783b */ /* 0x000f680000000200 */
        /* <DEDUP_REMOVED lines=9> */
[----:B------:R-:W-:Y:S05]  /*60e0*/  LDSM.16.M88.4 R160, [R191+0x9000] ;  /* 0x00900000bfa0783b */ /* 0x000fea0000000200 */
[C---:B----4-:R-:W-:Y:S06]  /*60f0*/  HMMA.16816.F32.BF16 R168, R20.reuse, R28, R168 ;  /* 0x0000001c14a8723c */ /* 0x050fec00000418a8 */
        /* <DEDUP_REMOVED lines=8> */
[----:B------:R-:W-:Y:S05]  /*6180*/  LDSM.16.M88.4 R228, [R198+0x4000] ;  /* 0x00400000c6e4783b */ /* 0x000fea0000000200 */
[C---:B-----5:R-:W-:Y:S06]  /*6190*/  HMMA.16816.F32.BF16 R136, R148.reuse, R156, R136 ;  /* 0x0000009c9488723c */ /* 0x060fec0000041888 */
[C---:B------:R-:W-:Y:S01]  /*61a0*/  HMMA.16816.F32.BF16 R32, R148.reuse, R158, R32 ;  /* 0x0000009e9420723c */ /* 0x040fe20000041820 */
[----:B------:R-:W2:Y:S05]  /*61b0*/  LDSM.16.M88.4 R156, [R184+0x2800] ;  /* 0x00280000b89c783b */ /* 0x000eaa0000000200 */
[C---:B------:R-:W-:Y:S06]  /*61c0*/  HMMA.16816.F32.BF16 R168, R148.reuse, R152, R168 ;  /* 0x0000009894a8723c */ /* 0x040fec00000418a8 */
[----:B------:R-:W-:Y:S01]  /*61d0*/  HMMA.16816.F32.BF16 R164, R148, R154, R164 ;  /* 0x0000009a94a4723c */ /* 0x000fe200000418a4 */
[----:B------:R-:W-:Y:S04]  /*61e0*/  LDSM.16.M88.4 R152, [R184+0x3000] ;  /* 0x00300000b898783b */ /* 0x000fe80000000200 */
[----:B------:R-:W-:Y:S01]  /*61f0*/  LDSM.16.M88.4 R148, [R184+0x3800] ;  /* 0x00380000b894783b */ /* 0x000fe20000000200 */
[C---:B------:R-:W-:Y:S06]  /*6200*/  HMMA.16816.F32.BF16 R16, R8.reuse, R24, R16 ;  /* 0x000000180810723c */ /* 0x040fec0000041810 */
[C---:B------:R-:W-:Y:S01]  /*6210*/  HMMA.16816.F32.BF16 R12, R8.reuse, R26, R12 ;  /* 0x0000001a080c723c */ /* 0x040fe2000004180c */
[----:B------:R-:W5:Y:S05]  /*6220*/  LDSM.16.M88.4 R24, [R197+0xa000] ;  /* 0x00a00000c518783b */ /* 0x000f6a0000000200 */
[C---:B---3--:R-:W-:Y:S06]  /*6230*/  HMMA.16816.F32.BF16 R144, R8.reuse, R224, R144 ;  /* 0x000000e00890723c */ /* 0x048fec0000041890 */
[C---:B------:R-:W-:Y:S01]  /*6240*/  HMMA.16816.F32.BF16 R140, R8.reuse, R226, R140 ;  /* 0x000000e2088c723c */ /* 0x040fe2000004188c */
[----:B------:R-:W-:Y:S05]  /*6250*/  LDSM.16.M88.4 R224, [R197+0xb800] ;  /* 0x00b80000c5e0783b */ /* 0x000fea0000000200 */
[C---:B----4-:R-:W-:Y:S06]  /*6260*/  HMMA.16816.F32.BF16 R168, R8.reuse, R20, R168 ;  /* 0x0000001408a8723c */ /* 0x050fec00000418a8 */
        /* <DEDUP_REMOVED lines=12> */
[----:B-----5:R-:W-:Y:S06]  /*6330*/  HMMA.16816.F32.BF16 R16, R228, R24, R16 ;  /* 0x00000018e410723c */ /* 0x020fec0000041810 */
        /* <DEDUP_REMOVED lines=30> */
[C---:B------:R-:W-:Y:S06]  /*6520*/  HMMA.16816.F32.BF16 R136, R160.reuse, R152, R136 ;  /* 0x00000098a088723c */ /* 0x040fec0000041888 */
[----:B------:R-:W-:Y:S06]  /*6530*/  HMMA.16816.F32.BF16 R32, R160, R154, R32 ;  /* 0x0000009aa020723c */ /* 0x000fec0000041820 */
[----:B-1----:R-:W-:Y:S06]  /*6540*/  HMMA.16816.F32.BF16 R16, R8, R4, R16 ;  /* 0x000000040810723c */ /* 0x002fec0000041810 */
[----:B------:R-:W-:Y:S01]  /*6550*/  HMMA.16816.F32.BF16 R168, R160, R148, R168 ;  /* 0x00000094a0a8723c */ /* 0x000fe200000418a8 */
[----:B------:R-:W-:-:S02]  /*6560*/  VIADD R4, R0, 0x1 ;  /* 0x0000000100047836 */ /* 0x000fc40000000000 */
[----:B------:R-:W-:-:S03]  /*6570*/  VIADD R5, R0, 0x8 ;  /* 0x0000000800057836 */ /* 0x000fc60000000000 */
[CC--:B------:R-:W-:Y:S01]  /*6580*/  ISETP.GE.AND P3, PT, R4.reuse, R204.reuse, PT ;  /* 0x000000cc0400720c */ /* 0x0c0fe20003f66270 */
[----:B------:R-:W-:Y:S01]  /*6590*/  HMMA.16816.F32.BF16 R164, R160, R150, R164 ;  /* 0x00000096a0a4723c */ /* 0x000fe200000418a4 */
[-C--:B------:R-:W-:Y:S01]  /*65a0*/  ISETP.GE.AND P4, PT, R4, R203.reuse, PT ;  /* 0x000000cb0400720c */ /* 0x080fe20003f86270 */
[C---:B------:R-:W-:Y:S01]  /*65b0*/  VIADD R4, R0.reuse, 0x9 ;  /* 0x0000000900047836 */ /* 0x040fe20000000000 */
[CC--:B------:R-:W-:Y:S01]  /*65c0*/  ISETP.GE.AND P6, PT, R5.reuse, R204.reuse, PT ;  /* 0x000000cc0500720c */ /* 0x0c0fe20003fc6270 */
[----:B------:R-:W-:Y:S01]  /*65d0*/  VIADD R149, R0, 0x10 ;  /* 0x0000001000957836 */ /* 0x000fe20000000000 */
[-C--:B------:R-:W-:Y:S01]  /*65e0*/  ISETP.GE.AND P2, PT, R5, R203.reuse, PT ;  /* 0x000000cb0500720c */ /* 0x080fe20003f46270 */
[----:B------:R-:W-:Y:S01]  /*65f0*/  HMMA.16816.F32.BF16 R12, R8, R6, R12 ;  /* 0x00000006080c723c */ /* 0x000fe2000004180c */
[----:B------:R-:W-:Y:S01]  /*6600*/  ISETP.GE.AND P5, PT, R4, R204, PT ;  /* 0x000000cc0400720c */ /* 0x000fe20003fa6270 */
[----:B------:R-:W-:Y:S01]  /*6610*/  VIADD R148, R0, 0x11 ;  /* 0x0000001100947836 */ /* 0x000fe20000000000 */
[----:B------:R-:W-:-:S02]  /*6620*/  ISETP.GE.AND P1, PT, R4, R203, PT ;  /* 0x000000cb0400720c */ /* 0x000fc40003f26270 */
[----:B------:R-:W1:Y:S01]  /*6630*/  LDSM.16.M88.4 R4, [R184+0x5800] ;  /* 0x00580000b804783b */ /* 0x000e620000000200 */
[----:B--2---:R-:W-:Y:S01]  /*6640*/  HMMA.16816.F32.BF16 R136, R28, R156, R136 ;  /* 0x0000009c1c88723c */ /* 0x004fe20000041888 */
[----:B------:R-:W-:Y:S01]  /*6650*/  FSEL R19, R19, -INF , !P4 ;  /* 0xff80000013137808 */ /* 0x000fe20006000000 */
[----:B------:R-:W-:-:S04]  /*6660*/  DEPBAR.LE SB0, 0x0 ;  /* 0x000080000000791a */ /* 0x000fc80000000000 */
[----:B------:R-:W-:Y:S01]  /*6670*/  HMMA.16816.F32.BF16 R32, R28, R158, R32 ;  /* 0x0000009e1c20723c */ /* 0x000fe20000041820 */
[----:B------:R-:W-:Y:S02]  /*6680*/  FSEL R156, R17, -INF , !P3 ;  /* 0xff800000119c7808 */ /* 0x000fe40005800000 */
[-C--:B------:R-:W-:Y:S02]  /*6690*/  ISETP.GE.AND P3, PT, R149, R204.reuse, PT ;  /* 0x000000cc9500720c */ /* 0x080fe40003f66270 */
[----:B------:R-:W-:Y:S01]  /*66a0*/  ISETP.GE.AND P4, PT, R0, R204, PT ;  /* 0x000000cc0000720c */ /* 0x000fe20003f86270 */
[----:B----4-:R-:W-:Y:S03]  /*66b0*/  HMMA.16816.F32.BF16 R144, R8, R224, R144 ;  /* 0x000000e00890723c */ /* 0x010fe60000041890 */
[----:B------:R-:W-:Y:S02]  /*66c0*/  FSEL R16, R16, -INF , !P4 ;  /* 0xff80000010107808 */ /* 0x000fe40006000000 */
[----:B------:R-:W-:Y:S01]  /*66d0*/  ISETP.GT.AND P4, PT, R205, R200, PT ;  /* 0x000000c8cd00720c */ /* 0x000fe20003f84270 */
[----:B---3--:R-:W-:Y:S01]  /*66e0*/  HMMA.16816.F32.BF16 R168, R28, R20, R168 ;  /* 0x000000141ca8723c */ /* 0x008fe200000418a8 */
[----:B------:R-:W-:-:S02]  /*66f0*/  FSEL R17, R14, -INF , !P2 ;  /* 0xff8000000e117808 */ /* 0x000fc40005000000 */
[----:B------:R-:W-:Y:S01]  /*6700*/  FSEL R14, R13, -INF , !P5 ;  /* 0xff8000000d0e7808 */ /* 0x000fe20006800000 */
[----:B------:R-:W-:Y:S01]  /*6710*/  VIADD R13, R0, 0x18 ;  /* 0x00000018000d7836 */ /* 0x000fe20000000000 */
[----:B------:R-:W-:Y:S01]  /*6720*/  FSEL R15, R15, -INF , !P1 ;  /* 0xff8000000f0f7808 */ /* 0x000fe20004800000 */
[----:B------:R-:W-:Y:S01]  /*6730*/  HMMA.16816.F32.BF16 R140, R8, R226, R140 ;  /* 0x000000e2088c723c */ /* 0x000fe2000004188c */
[-C--:B------:R-:W-:Y:S01]  /*6740*/  ISETP.GE.AND P5, PT, R148, R203.reuse, PT ;  /* 0x000000cb9400720c */ /* 0x080fe20003fa6270 */
[----:B------:R-:W-:Y:S01]  /*6750*/  VIADD R20, R0, 0x19 ;  /* 0x0000001900147836 */ /* 0x000fe20000000000 */
[----:B------:R-:W-:Y:S02]  /*6760*/  ISETP.GE.AND P1, PT, R13, R204, PT ;  /* 0x000000cc0d00720c */ /* 0x000fe40003f26270 */
[----:B------:R-:W-:Y:S01]  /*6770*/  FSEL R12, R12, -INF , !P6 ;  /* 0xff8000000c0c7808 */ /* 0x000fe20007000000 */
[----:B------:R-:W-:Y:S01]  /*6780*/  HMMA.16816.F32.BF16 R164, R28, R22, R164 ;  /* 0x000000161ca4723c */ /* 0x000fe200000418a4 */
[----:B------:R-:W-:-:S02]  /*6790*/  ISETP.GE.AND P6, PT, R149, R203, PT ;  /* 0x000000cb9500720c */ /* 0x000fc40003fc6270 */
[----:B------:R-:W-:-:S03]  /*67a0*/  ISETP.GE.AND P2, PT, R148, R204, PT ;  /* 0x000000cc9400720c */ /* 0x000fc60003f46270 */
[C---:B------:R-:W-:Y:S01]  /*67b0*/  HMMA.16816.F32.BF16 R136, R8.reuse, R24, R136 ;  /* 0x000000180888723c */ /* 0x040fe20000041888 */
[----:B------:R-:W-:Y:S02]  /*67c0*/  FSEL R154, R144, -INF , !P3 ;  /* 0xff800000909a7808 */ /* 0x000fe40005800000 */
[----:B------:R-:W-:Y:S01]  /*67d0*/  ISETP.GE.AND P3, PT, R13, R203, PT ;  /* 0x000000cb0d00720c */ /* 0x000fe20003f66270 */
[----:B------:R-:W-:Y:S01]  /*67e0*/  VIADD R13, R0, 0x20 ;  /* 0x00000020000d7836 */ /* 0x000fe20000000000 */
[----:B------:R-:W-:Y:S01]  /*67f0*/  FSEL R157, R147, -INF , !P5 ;  /* 0xff800000939d7808 */ /* 0x000fe20006800000 */
[C---:B------:R-:W-:Y:S01]  /*6800*/  HMMA.16816.F32.BF16 R32, R8.reuse, R26, R32 ;  /* 0x0000001a0820723c */ /* 0x040fe20000041820 */
[----:B------:R-:W-:Y:S01]  /*6810*/  FSEL R159, R146, -INF , !P6 ;  /* 0xff800000929f7808 */ /* 0x000fe20007000000 */
[----:B------:R-:W-:Y:S01]  /*6820*/  BAR.SYNC.DEFER_BLOCKING 0x0 ;  /* 0x0000000000007b1d */ /* 0x000fe20000010000 */
[----:B------:R-:W-:Y:S02]  /*6830*/  ISETP.GE.AND P5, PT, R13, R204, PT ;  /* 0x000000cc0d00720c */ /* 0x000fe40003fa6270 */
[----:B------:R-:W-:Y:S01]  /*6840*/  FSEL R152, R145, -INF , !P2 ;  /* 0xff80000091987808 */ /* 0x000fe20005000000 */
[----:B-1----:R-:W-:Y:S01]  /*6850*/  HMMA.16816.F32.BF16 R168, R8, R4, R168 ;  /* 0x0000000408a8723c */ /* 0x002fe200000418a8 */
[----:B------:R-:W-:-:S02]  /*6860*/  FSEL R140, R140, -INF , !P1 ;  /* 0xff8000008c8c7808 */ /* 0x000fc40004800000 */
[-C--:B------:R-:W-:Y:S01]  /*6870*/  ISETP.GE.AND P1, PT, R13, R203.reuse, PT ;  /* 0x000000cb0d00720c */ /* 0x080fe20003f26270 */
[----:B------:R-:W-:Y:S01]  /*6880*/  VIADD R13, R0, 0x21 ;  /* 0x00000021000d7836 */ /* 0x000fe20000000000 */
[CC--:B------:R-:W-:Y:S01]  /*6890*/  ISETP.GE.AND P6, PT, R20.reuse, R204.reuse, PT ;  /* 0x000000cc1400720c */ /* 0x0c0fe20003fc6270 */
[----:B------:R-:W-:Y:S01]  /*68a0*/  HMMA.16816.F32.BF16 R164, R8, R6, R164 ;  /* 0x0000000608a4723c */ /* 0x000fe200000418a4 */
[----:B------:R-:W-:Y:S01]  /*68b0*/  ISETP.GE.AND P2, PT, R20, R203, PT ;  /* 0x000000cb1400720c */ /* 0x000fe20003f46270 */
[----:B------:R-:W-:Y:S01]  /*68c0*/  VIADD R20, R0, 0x28 ;  /* 0x0000002800147836 */ /* 0x000fe20000000000 */
[----:B------:R-:W-:Y:S01]  /*68d0*/  FSEL R155, R142, -INF , !P3 ;  /* 0xff8000008e9b7808 */ /* 0x000fe20005800000 */
[C---:B------:R-:W-:Y:S01]  /*68e0*/  VIADD R5, R0.reuse, 0x29 ;  /* 0x0000002900057836 */ /* 0x040fe20000000000 */
[----:B------:R-:W-:Y:S01]  /*68f0*/  ISETP.GE.AND P3, PT, R13, R204, PT ;  /* 0x000000cc0d00720c */ /* 0x000fe20003f66270 */
[----:B------:R-:W-:Y:S01]  /*6900*/  VIADD R4, R0, 0x30 ;  /* 0x0000003000047836 */ /* 0x000fe20000000000 */
[----:B------:R-:W-:-:S02]  /*6910*/  FSEL R142, R141, -INF , !P6 ;  /* 0xff8000008d8e7808 */ /* 0x000fc40007000000 */
[----:B------:R-:W-:Y:S02]  /*6920*/  FSEL R153, R143, -INF , !P2 ;  /* 0xff8000008f997808 */ /* 0x000fe40005000000 */
[----:B------:R-:W-:Y:S02]  /*6930*/  ISETP.GE.AND P6, PT, R13, R203, PT ;  /* 0x000000cb0d00720c */ /* 0x000fe40003fc6270 */
[----:B------:R-:W-:Y:S02]  /*6940*/  ISETP.GE.AND P2, PT, R20, R204, PT ;  /* 0x000000cc1400720c */ /* 0x000fe40003f46270 */
[----:B------:R-:W-:Y:S02]  /*6950*/  FSEL R151, R138, -INF , !P1 ;  /* 0xff8000008a977808 */ /* 0x000fe40004800000 */
[----:B------:R-:W-:Y:S02]  /*6960*/  FSEL R148, R137, -INF , !P3 ;  /* 0xff80000089947808 */ /* 0x000fe40005800000 */
[----:B------:R-:W-:-:S02]  /*6970*/  FSEL R150, R136, -INF , !P5 ;  /* 0xff80000088967808 */ /* 0x000fc40006800000 */
[CC--:B------:R-:W-:Y:S02]  /*6980*/  ISETP.GE.AND P1, PT, R5.reuse, R204.reuse, PT ;  /* 0x000000cc0500720c */ /* 0x0c0fe40003f26270 */
[-C--:B------:R-:W-:Y:S01]  /*6990*/  ISETP.GE.AND P3, PT, R5, R203.reuse, PT ;  /* 0x000000cb0500720c */ /* 0x080fe20003f66270 */
[----:B------:R-:W-:Y:S01]  /*69a0*/  VIADD R5, R0, 0x31 ;  /* 0x0000003100057836 */ /* 0x000fe20000000000 */
[----:B------:R-:W-:Y:S02]  /*69b0*/  ISETP.GE.AND P5, PT, R20, R203, PT ;  /* 0x000000cb1400720c */ /* 0x000fe40003fa6270 */
        /* <DEDUP_REMOVED lines=8> */
[C---:B------:R-:W-:Y:S01]  /*6a40*/  ISETP.GE.AND P3, PT, R0.reuse, R203, PT ;  /* 0x000000cb0000720c */ /* 0x040fe20003f66270 */
[----:B------:R-:W-:Y:S01]  /*6a50*/  VIADD R0, R0, 0x39 ;  /* 0x0000003900007836 */ /* 0x000fe20000000000 */
[----:B------:R-:W-:-:S02]  /*6a60*/  ISETP.GE.AND P5, PT, R5, R204, PT ;  /* 0x000000cc0500720c */ /* 0x000fc40003fa6270 */
[----:B------:R-:W-:Y:S02]  /*6a70*/  ISETP.GE.AND P1, PT, R5, R203, PT ;  /* 0x000000cb0500720c */ /* 0x000fe40003f26270 */
[----:B------:R-:W-:Y:S02]  /*6a80*/  FSEL R226, R168, -INF , !P6 ;  /* 0xff800000a8e27808 */ /* 0x000fe40007000000 */
[----:B------:R-:W-:Y:S02]  /*6a90*/  FSEL R223, R170, -INF , !P2 ;  /* 0xff800000aadf7808 */ /* 0x000fe40005000000 */
[----:B------:R-:W-:Y:S02]  /*6aa0*/  FSEL R222, R169, -INF , !P5 ;  /* 0xff800000a9de7808 */ /* 0x000fe40006800000 */
[----:B------:R-:W-:Y:S02]  /*6ab0*/  FSEL R171, R171, -INF , !P1 ;  /* 0xff800000abab7808 */ /* 0x000fe40004800000 */
[----:B------:R-:W-:-:S02]  /*6ac0*/  ISETP.GE.AND P6, PT, R4, R204, PT ;  /* 0x000000cc0400720c */ /* 0x000fc40003fc6270 */
[-C--:B------:R-:W-:Y:S02]  /*6ad0*/  ISETP.GE.AND P2, PT, R4, R203.reuse, PT ;  /* 0x000000cb0400720c */ /* 0x080fe40003f46270 */
[C---:B------:R-:W-:Y:S02]  /*6ae0*/  ISETP.GE.AND P5, PT, R0.reuse, R204, PT ;  /* 0x000000cc0000720c */ /* 0x040fe40003fa6270 */
[----:B------:R-:W-:Y:S02]  /*6af0*/  ISETP.GE.AND P1, PT, R0, R203, PT ;  /* 0x000000cb0000720c */ /* 0x000fe40003f26270 */
[----:B------:R-:W-:Y:S02]  /*6b00*/  FSEL R5, R18, -INF , !P3 ;  /* 0xff80000012057808 */ /* 0x000fe40005800000 */
[----:B------:R-:W-:Y:S02]  /*6b10*/  FSEL R224, R164, -INF , !P6 ;  /* 0xff800000a4e07808 */ /* 0x000fe40007000000 */
[----:B------:R-:W-:-:S02]  /*6b20*/  FSEL R169, R166, -INF , !P2 ;  /* 0xff800000a6a97808 */ /* 0x000fc40005000000 */
        /* <DEDUP_REMOVED lines=14> */
[----:B------:R-:W-:-:S05]  /*6c10*/  ISETP.GE.AND P3, PT, R7, RZ, PT ;  /* 0x000000ff0700720c */ /* 0x000fca0003f66270 */
        /* <DEDUP_REMOVED lines=21> */
[----:B------:R-:W-:Y:S02]  /*6d70*/  ISETP.GE.AND P1, PT, R13, RZ, PT ;  /* 0x000000ff0d00720c */ /* 0x000fe40003f26270 */
[----:B------:R-:W-:-:S02]  /*6d80*/  ISETP.NE.AND P2, PT, R4, RZ, PT ;  /* 0x000000ff0400720c */ /* 0x000fc40003f45270 */
[----:B------:R-:W-:-:S05]  /*6d90*/  LOP3.LUT R0, RZ, R4, RZ, 0x33, !PT ;  /* 0x00000004ff007212 */ /* 0x000fca00078e33ff */
        /* <DEDUP_REMOVED lines=24> */
.L_x_3324:
[----:B------:R-:W-:-:S04]  /*6f20*/  LEA R8, -R172, RZ, 0x6 ;  /* 0x000000ffac087211 */ /* 0x000fc800078e31ff */
[----:B------:R-:W-:-:S07]  /*6f30*/  SHF.R.S32.HI R7, RZ, 0x1f, R8 ;  /* 0x0000001fff077819 */ /* 0x000fce0000011408 */
.L_x_3325:
        /* <DEDUP_REMOVED lines=28> */
.L_x_3323:
[----:B-1----:R-:W-:Y:S01]  /*7100*/  FMNMX.FTZ R7, R132, R16, !PT ;  /* 0x0000001084077209 */ /* 0x002fe20007810000 */
        /* <DEDUP_REMOVED lines=41> */
[----:B------:R-:W2:Y:S04]  /*73a0*/  SHFL.BFLY PT, R215, R0, 0x1, 0x1f ;  /* 0x0c201f0000d77f89 */ /* 0x000ea800000e0000 */
[----:B------:R-:W3:Y:S01]  /*73b0*/  LDSM.16.MT88.4 R8, [R192+0xc000] ;  /* 0x00c00000c008783b */ /* 0x000ee20000004200 */
        /* <DEDUP_REMOVED lines=46> */
[----:B------:R-:W4:Y:S01]  /*76a0*/  MUFU.EX2 R203, R203 ;  /* 0x000000cb00cb7308 */ /* 0x000f220000000800 */
[----:B--2---:R-:W-:Y:S01]  /*76b0*/  F2FP.BF16.F32.PACK_AB R4, R208, R214 ;  /* 0x000000d6d004723e */ /* 0x004fe200000010ff */
[--C-:B------:R-:W-:Y:S01]  /*76c0*/  FFMA.FTZ R249, R222, UR6, -R225.reuse ;  /* 0x00000006def97c23 */ /* 0x100fe200080108e1 */
[--C-:B------:R-:W-:Y:S01]  /*76d0*/  FFMA.FTZ R220, R223, UR6, -R170.reuse ;  /* 0x00000006dfdc7c23 */ /* 0x100fe200080108aa */
[--C-:B------:R-:W-:Y:S01]  /*76e0*/  FFMA.FTZ R248, R226, UR6, -R225.reuse ;  /* 0x00000006e2f87c23 */ /* 0x100fe200080108e1 */
[----:B------:R-:W-:Y:S01]  /*76f0*/  FFMA.FTZ R222, R224, UR6, -R225 ;  /* 0x00000006e0de7c23 */ /* 0x000fe200080108e1 */
[--C-:B------:R-:W-:Y:S01]  /*7700*/  FFMA.FTZ R223, R171, UR6, -R170.reuse ;  /* 0x00000006abdf7c23 */ /* 0x100fe200080108aa */
[--C-:B------:R-:W-:Y:S01]  /*7710*/  FFMA.FTZ R250, R169, UR6, -R170.reuse ;  /* 0x00000006a9fa7c23 */ /* 0x100fe200080108aa */
[----:B------:R-:W-:Y:S01]  /*7720*/  MUFU.EX2 R204, R204 ;  /* 0x000000cc00cc7308 */ /* 0x000fe20000000800 */
[----:B------:R-:W-:Y:S01]  /*7730*/  FFMA.FTZ R252, R168, UR6, -R170 ;  /* 0x00000006a8fc7c23 */ /* 0x000fe200080108aa */
[----:B------:R-:W-:Y:S04]  /*7740*/  LDSM.16.MT88.4 R156, [R190+0xd000] ;  /* 0x00d00000be9c783b */ /* 0x000fe80000004200 */
[----:B------:R-:W-:Y:S02]  /*7750*/  LDSM.16.MT88.4 R224, [R190+0x11800] ;  /* 0x01180000bee0783b */ /* 0x000fe40000004200 */
[----:B------:R-:W2:Y:S01]  /*7760*/  MUFU.EX2 R2, R2 ;  /* 0x0000000200027308 */ /* 0x000ea20000000800 */
[----:B----4-:R-:W-:-:S07]  /*7770*/  F2FP.BF16.F32.PACK_AB R6, R203, R206 ;  /* 0x000000cecb06723e */ /* 0x010fce00000010ff */
[----:B------:R-:W-:Y:S08]  /*7780*/  MUFU.EX2 R0, R0 ;  /* 0x0000000000007308 */ /* 0x000ff00000000800 */
[----:B------:R-:W4:Y:S01]  /*7790*/  MUFU.EX2 R217, R217 ;  /* 0x000000d900d97308 */ /* 0x000f220000000800 */
[----:B--2---:R-:W-:-:S07]  /*77a0*/  F2FP.BF16.F32.PACK_AB R5, R2, R204 ;  /* 0x000000cc0205723e */ /* 0x004fce00000010ff */
[----:B------:R-:W2:Y:S08]  /*77b0*/  MUFU.EX2 R218, R218 ;  /* 0x000000da00da7308 */ /* 0x000eb00000000800 */
[----:B------:R-:W5:Y:S01]  /*77c0*/  MUFU.EX2 R3, R3 ;  /* 0x0000000300037308 */ /* 0x000f620000000800 */
[----:B----4-:R-:W-:-:S07]  /*77d0*/  F2FP.BF16.F32.PACK_AB R7, R217, R0 ;  /* 0x00000000d907723e */ /* 0x010fce00000010ff */
[----:B------:R-:W4:Y:S01]  /*77e0*/  MUFU.EX2 R232, R232 ;  /* 0x000000e800e87308 */ /* 0x000f220000000800 */
        /* <DEDUP_REMOVED lines=17> */
[C---:B---3--:R-:W-:Y:S01]  /*7900*/  HMMA.16816.F32.BF16 R12, R4.reuse, R8, R12 ;  /* 0x00000008040c723c */ /* 0x048fe2000004180c */
        /* <DEDUP_REMOVED lines=36> */
[----:B------:R-:W5:Y:S01]  /*7b50*/  LDSM.16.MT88.4 R48, [R190+0xe000] ;  /* 0x00e00000be30783b */ /* 0x000f620000004200 */
        /* <DEDUP_REMOVED lines=36> */
[----:B------:R-:W-:Y:S01]  /*7da0*/  LDSM.16.MT88.4 R72, [R192+0x10000] ;  /* 0x01000000c048783b */ /* 0x000fe20000004200 */
[C---:B---3--:R-:W-:Y:S01]  /*7db0*/  HMMA.16816.F32.BF16 R68, R4.reuse, R64, R68 ;  /* 0x000000400444723c */ /* 0x048fe20000041844 */
[-C--:B------:R-:W-:Y:S01]  /*7dc0*/  FMUL.FTZ R122, R122, R3.reuse ;  /* 0x000000037a7a7220 */ /* 0x080fe20000410000 */
[-C--:B------:R-:W-:Y:S01]  /*7dd0*/  FMUL.FTZ R123, R123, R3.reuse ;  /* 0x000000037b7b7220 */ /* 0x080fe20000410000 */
[----:B------:R-:W-:Y:S01]  /*7de0*/  LDSM.16.MT88.4 R104, [R189+0xe800] ;  /* 0x00e80000bd68783b */ /* 0x000fe20000004200 */
[-C--:B------:R-:W-:Y:S01]  /*7df0*/  FMUL.FTZ R76, R76, R218.reuse ;  /* 0x000000da4c4c7220 */ /* 0x080fe20000410000 */
[-C--:B------:R-:W-:Y:S01]  /*7e00*/  FMUL.FTZ R77, R77, R218.reuse ;  /* 0x000000da4d4d7220 */ /* 0x080fe20000410000 */
[C---:B------:R-:W-:Y:S01]  /*7e10*/  HMMA.16816.F32.BF16 R64, R4.reuse, R66, R92 ;  /* 0x000000420440723c */ /* 0x040fe2000004185c */
[----:B------:R-:W2:Y:S01]  /*7e20*/  LDSM.16.MT88.4 R92, [R189+0x10000] ;  /* 0x01000000bd5c783b */ /* 0x000ea20000004200 */
[-C--:B------:R-:W-:Y:S01]  /*7e30*/  FMUL.FTZ R78, R78, R3.reuse ;  /* 0x000000034e4e7220 */ /* 0x080fe20000410000 */
[-C--:B------:R-:W-:Y:S01]  /*7e40*/  FMUL.FTZ R79, R79, R3.reuse ;  /* 0x000000034f4f7220 */ /* 0x080fe20000410000 */
[----:B------:R-:W-:Y:S01]  /*7e50*/  MUFU.EX2 R235, R235 ;  /* 0x000000eb00eb7308 */ /* 0x000fe20000000800 */
[-C--:B------:R-:W-:Y:S01]  /*7e60*/  FMUL.FTZ R100, R100, R218.reuse ;  /* 0x000000da64647220 */ /* 0x080fe20000410000 */
[C---:B-----5:R-:W-:Y:S01]  /*7e70*/  HMMA.16816.F32.BF16 R52, R4.reuse, R48, R52 ;  /* 0x000000300434723c */ /* 0x060fe20000041834 */
[-C--:B------:R-:W-:Y:S01]  /*7e80*/  FMUL.FTZ R101, R101, R218.reuse ;  /* 0x000000da65657220 */ /* 0x080fe20000410000 */
[-C--:B------:R-:W-:Y:S01]  /*7e90*/  FMUL.FTZ R102, R102, R3.reuse ;  /* 0x0000000366667220 */ /* 0x080fe20000410000 */
[-C--:B------:R-:W-:Y:S01]  /*7ea0*/  FMUL.FTZ R103, R103, R3.reuse ;  /* 0x0000000367677220 */ /* 0x080fe20000410000 */
[-C--:B------:R-:W-:Y:S01]  /*7eb0*/  FMUL.FTZ R116, R116, R218.reuse ;  /* 0x000000da74747220 */ /* 0x080fe20000410000 */
[-C--:B------:R-:W-:Y:S01]  /*7ec0*/  FMUL.FTZ R117, R117, R218.reuse ;  /* 0x000000da75757220 */ /* 0x080fe20000410000 */
[----:B------:R-:W-:Y:S01]  /*7ed0*/  MUFU.EX2 R233, R233 ;  /* 0x000000e900e97308 */ /* 0x000fe20000000800 */
[----:B------:R-:W-:Y:S01]  /*7ee0*/  HMMA.16816.F32.BF16 R48, R4, R50, R76 ;  /* 0x000000320430723c */ /* 0x000fe2000004184c */
[-C--:B------:R-:W-:Y:S01]  /*7ef0*/  FMUL.FTZ R118, R118, R3.reuse ;  /* 0x0000000376767220 */ /* 0x080fe20000410000 */
[----:B------:R-:W-:Y:S01]  /*7f00*/  FMUL.FTZ R119, R119, R3 ;  /* 0x0000000377777220 */ /* 0x000fe20000410000 */
[----:B------:R-:W-:Y:S01]  /*7f10*/  LDSM.16.MT88.4 R128, [R189+0xc800] ;  /* 0x00c80000bd80783b */ /* 0x000fe20000004200 */
[----:B------:R-:W-:-:S03]  /*7f20*/  FFMA.FTZ R221, R221, R218, R214 ;  /* 0x000000dadddd7223 */ /* 0x000fc600000100d6 */
        /* <DEDUP_REMOVED lines=8> */
[----:B------:R-:W3:Y:S01]  /*7fb0*/  MUFU.EX2 R236, R236 ;  /* 0x000000ec00ec7308 */ /* 0x000ee20000000800 */
[----:B-1----:R-:W-:Y:S01]  /*7fc0*/  HMMA.16816.F32.BF16 R80, R4, R84, R80 ;  /* 0x000000540450723c */ /* 0x002fe20000041850 */
[-C--:B------:R-:W-:Y:S01]  /*7fd0*/  FMUL.FTZ R99, R115, R3.reuse ;  /* 0x0000000373637220 */ /* 0x080fe20000410000 */
[----:B------:R-:W-:Y:S01]  /*7fe0*/  LDSM.16.MT88.4 R124, [R188+0xc800] ;  /* 0x00c80000bc7c783b */ /* 0x000fe20000004200 */
[----:B------:R-:W-:Y:S01]  /*7ff0*/  FFMA.FTZ R3, R219, R3, R204 ;  /* 0x00000003db037223 */ /* 0x000fe200000100cc */
[----:B------:R-:W-:-:S02]  /*8000*/  FADD.FTZ R221, R208, R221 ;  /* 0x000000ddd0dd7221 */ /* 0x000fc40000010000 */
[C---:B------:R-:W-:Y:S01]  /*8010*/  HMMA.16816.F32.BF16 R88, R4.reuse, R86, R88 ;  /* 0x000000560458723c */ /* 0x040fe20000041858 */
[----:B------:R-:W1:Y:S01]  /*8020*/  MUFU.EX2 R239, R239 ;  /* 0x000000ef00ef7308 */ /* 0x000e620000000800 */
[----:B------:R-:W-:Y:S01]  /*8030*/  LDSM.16.MT88.4 R112, [R188+0xe800] ;  /* 0x00e80000bc70783b */ /* 0x000fe20000004200 */
[----:B------:R-:W-:Y:S01]  /*8040*/  FADD.FTZ R3, R2, R3 ;  /* 0x0000000302037221 */ /* 0x000fe20000010000 */
[----:B------:R-:W-:Y:S02]  /*8050*/  FADD.FTZ R206, R206, R221 ;  /* 0x000000ddcece7221 */ /* 0x000fe40000010000 */
[----:B--2---:R-:W-:Y:S01]  /*8060*/  HMMA.16816.F32.BF16 R84, R4, R92, R108 ;  /* 0x0000005c0454723c */ /* 0x004fe2000004186c */
[----:B------:R-:W2:Y:S01]  /*8070*/  LDSM.16.MT88.4 R108, [R190+0xe800] ;  /* 0x00e80000be6c783b */ /* 0x000ea20000004200 */
[----:B------:R-:W-:Y:S01]  /*8080*/  FADD.FTZ R0, R0, R3 ;  /* 0x0000000300007221 */ /* 0x000fe20000010000 */
[----:B------:R-:W-:Y:S01]  /*8090*/  MUFU.EX2 R237, R237 ;  /* 0x000000ed00ed7308 */ /* 0x000fe20000000800 */
[----:B------:R-:W-:-:S02]  /*80a0*/  FADD.FTZ R203, R203, R206 ;  /* 0x000000cecbcb7221 */ /* 0x000fc40000010000 */
[C---:B------:R-:W-:Y:S01]  /*80b0*/  HMMA.16816.F32.BF16 R92, R4.reuse, R94, R120 ;  /* 0x0000005e045c723c */ /* 0x040fe20000041878 */
[----:B------:R-:W5:Y:S01]  /*80c0*/  LDSM.16.MT88.4 R120, [R192+0xe800] ;  /* 0x00e80000c078783b */ /* 0x000f620000004200 */
[----:B------:R-:W-:Y:S01]  /*80d0*/  FADD.FTZ R217, R217, R0 ;  /* 0x00000000d9d97221 */ /* 0x000fe20000010000 */
[----:B----4-:R-:W-:Y:S02]  /*80e0*/  FADD.FTZ R0, R232, R203 ;  /* 0x000000cbe8007221 */ /* 0x010fe40000010000 */
[----:B------:R-:W4:Y:S01]  /*80f0*/  MUFU.EX2 R238, R238 ;  /* 0x000000ee00ee7308 */ /* 0x000f220000000800 */
[----:B------:R-:W-:Y:S01]  /*8100*/  HMMA.16816.F32.BF16 R76, R4, R72, R76 ;  /* 0x00000048044c723c */ /* 0x000fe2000004184c */
[----:B---3--:R-:W-:Y:S01]  /*8110*/  FADD.FTZ R2, R236, R217 ;  /* 0x000000d9ec027221 */ /* 0x008fe20000010000 */
[----:B------:R-:W-:-:S03]  /*8120*/  FADD.FTZ R0, R235, R0 ;  /* 0x00000000eb007221 */ /* 0x000fc60000010000 */
[----:B-1----:R-:W-:Y:S01]  /*8130*/  FADD.FTZ R2, R239, R2 ;  /* 0x00000002ef027221 */ /* 0x002fe20000010000 */
[----:B------:R-:W-:Y:S01]  /*8140*/  HMMA.16816.F32.BF16 R72, R4, R74, R100 ;  /* 0x0000004a0448723c */ /* 0x000fe20000041864 */
[----:B------:R-:W-:Y:S01]  /*8150*/  MUFU.EX2 R240, R240 ;  /* 0x000000f000f07308 */ /* 0x000fe20000000800 */
[----:B------:R-:W-:-:S04]  /*8160*/  FADD.FTZ R3, R233, R0 ;  /* 0x00000000e9037221 */ /* 0x000fc80000010000 */
[C---:B------:R-:W-:Y:S01]  /*8170*/  HMMA.16816.F32.BF16 R96, R4.reuse, R140, R96 ;  /* 0x0000008c0460723c */ /* 0x040fe20000041860 */
[----:B------:R-:W-:Y:S01]  /*8180*/  F2FP.BF16.F32.PACK_AB R100, R235, R232 ;  /* 0x000000e8eb64723e */ /* 0x000fe200000010ff */
[C---:B------:R-:W-:Y:S01]  /*8190*/  FADD.FTZ R3, R234.reuse, R3 ;  /* 0x00000003ea037221 */ /* 0x040fe20000010000 */
[----:B------:R-:W-:Y:S01]  /*81a0*/  F2FP.BF16.F32.PACK_AB R101, R239, R236 ;  /* 0x000000ecef65723e */ /* 0x000fe200000010ff */
[----:B------:R-:W-:Y:S01]  /*81b0*/  MUFU.EX2 R241, R241 ;  /* 0x000000f100f17308 */ /* 0x000fe20000000800 */
[----:B------:R-:W-:Y:S01]  /*81c0*/  F2FP.BF16.F32.PACK_AB R102, R234, R233 ;  /* 0x000000e9ea66723e */ /* 0x000fe200000010ff */
[----:B------:R-:W-:Y:S01]  /*81d0*/  HMMA.16816.F32.BF16 R4, R4, R142, R116 ;  /* 0x0000008e0404723c */ /* 0x000fe20000041874 */
[----:B----4-:R-:W-:Y:S01]  /*81e0*/  F2FP.BF16.F32.PACK_AB R103, R238, R237 ;  /* 0x000000edee67723e */ /* 0x010fe200000010ff */
[----:B------:R-:W-:Y:S04]  /*81f0*/  LDSM.16.MT88.4 R116, [R188+0x10800] ;  /* 0x01080000bc74783b */ /* 0x000fe80000004200 */
[----:B------:R-:W-:Y:S01]  /*8200*/  LDSM.16.MT88.4 R140, [R188+0xd000] ;  /* 0x00d00000bc8c783b */ /* 0x000fe20000004200 */
[----:B------:R-:W-:Y:S01]  /*8210*/  MUFU.EX2 R242, R242 ;  /* 0x000000f200f27308 */ /* 0x000fe20000000800 */
[C---:B------:R-:W-:Y:S06]  /*8220*/  HMMA.16816.F32.BF16 R60, R100.reuse, R104, R60 ;  /* 0x00000068643c723c */ /* 0x040fec000004183c */
[C---:B--2---:R-:W-:Y:S01]  /*8230*/  HMMA.16816.F32.BF16 R52, R100.reuse, R108, R52 ;  /* 0x0000006c6434723c */ /* 0x044fe20000041834 */
[----:B------:R-:W-:Y:S05]  /*8240*/  MUFU.EX2 R243, R243 ;  /* 0x000000f300f37308 */ /* 0x000fea0000000800 */
[C---:B-----5:R-:W-:Y:S03]  /*8250*/  HMMA.16816.F32.BF16 R44, R100.reuse, R120, R44 ;  /* 0x00000078642c723c */ /* 0x060fe6000004182c */
[----:B------:R-:W-:Y:S03]  /*8260*/  MUFU.EX2 R244, R244 ;  /* 0x000000f400f47308 */ /* 0x000fe60000000800 */
[C---:B------:R-:W-:Y:S01]  /*8270*/  HMMA.16816.F32.BF16 R40, R100.reuse, R122, R40 ;  /* 0x0000007a6428723c */ /* 0x040fe20000041828 */
[----:B------:R-:W1:Y:S04]  /*8280*/  LDSM.16.MT88.4 R120, [R192+0x10800] ;  /* 0x01080000c078783b */ /* 0x000e680000004200 */
[----:B------:R-:W-:Y:S01]  /*8290*/  MUFU.EX2 R245, R245 ;  /* 0x000000f500f57308 */ /* 0x000fe20000000800 */
[C---:B------:R-:W-:Y:S01]  /*82a0*/  HMMA.16816.F32.BF16 R48, R100.reuse, R110, R48 ;  /* 0x0000006e6430723c */ /* 0x040fe20000041830 */
[----:B------:R-:W2:Y:S05]  /*82b0*/  LDSM.16.MT88.4 R108, [R190+0x10800] ;  /* 0x01080000be6c783b */ /* 0x000eaa0000004200 */
[C---:B------:R-:W-:Y:S01]  /*82c0*/  HMMA.16816.F32.BF16 R56, R100.reuse, R106, R56 ;  /* 0x0000006a6438723c */ /* 0x040fe20000041838 */
[----:B------:R-:W3:Y:S01]  /*82d0*/  LDSM.16.MT88.4 R104, [R189+0x10800] ;  /* 0x01080000bd68783b */ /* 0x000ee20000004200 */
[----:B------:R-:W-:Y:S04]  /*82e0*/  MUFU.EX2 R246, R246 ;  /* 0x000000f600f67308 */ /* 0x000fe80000000800 */
[C---:B------:R-:W-:Y:S04]  /*82f0*/  HMMA.16816.F32.BF16 R12, R100.reuse, R136, R12 ;  /* 0x00000088640c723c */ /* 0x040fe8000004180c */
[----:B------:R-:W-:Y:S02]  /*8300*/  MUFU.EX2 R247, R247 ;  /* 0x000000f700f77308 */ /* 0x000fe40000000800 */
[C---:B------:R-:W-:Y:S06]  /*8310*/  HMMA.16816.F32.BF16 R8, R100.reuse, R138, R8 ;  /* 0x0000008a6408723c */ /* 0x040fec0000041808 */
[C---:B------:R-:W-:Y:S01]  /*8320*/  HMMA.16816.F32.BF16 R20, R100.reuse, R132, R20 ;  /* 0x000000846414723c */ /* 0x040fe20000041814 */
[----:B------:R-:W-:Y:S05]  /*8330*/  MUFU.EX2 R248, R248 ;  /* 0x000000f800f87308 */ /* 0x000fea0000000800 */
[C---:B------:R-:W-:Y:S01]  /*8340*/  HMMA.16816.F32.BF16 R16, R100.reuse, R134, R16 ;  /* 0x000000866410723c */ /* 0x040fe20000041810 */
[----:B------:R-:W-:Y:S02]  /*8350*/  LDSM.16.MT88.4 R132, [R192+0xf000] ;  /* 0x00f00000c084783b */ /* 0x000fe40000004200 */
[----:B------:R-:W4:Y:S03]  /*8360*/  MUFU.EX2 R249, R249 ;  /* 0x000000f900f97308 */ /* 0x000f260000000800 */
[C---:B-1----:R-:W-:Y:S05]  /*8370*/  HMMA.16816.F32.BF16 R76, R100.reuse, R120, R76 ;  /* 0x00000078644c723c */ /* 0x042fea000004184c */
[----:B------:R-:W-:Y:S01]  /*8380*/  MUFU.EX2 R222, R222 ;  /* 0x000000de00de7308 */ /* 0x000fe20000000800 */
[C---:B------:R-:W-:Y:S01]  /*8390*/  HMMA.16816.F32.BF16 R72, R100.reuse, R122, R72 ;  /* 0x0000007a6448723c */ /* 0x040fe20000041848 */
[----:B------:R-:W1:Y:S05]  /*83a0*/  LDSM.16.MT88.4 R120, [R190+0xf000] ;  /* 0x00f00000be78783b */ /* 0x000e6a0000004200 */
[----:B------:R-:W-:Y:S01]  /*83b0*/  HMMA.16816.F32.BF16 R28, R100, R128, R28 ;  /* 0x00000080641c723c */ /* 0x000fe2000004181c */
[----:B------:R-:W5:Y:S01]  /*83c0*/  MUFU.EX2 R251, R251 ;  /* 0x000000fb00fb7308 */ /* 0x000f620000000800 */
[----:B----4-:R-:W-:-:S04]  /*83d0*/  F2FP.BF16.F32.PACK_AB R168, R249, R248 ;  /* 0x000000f8f9a8723e */ /* 0x010fc800000010ff */
[C---:B------:R-:W-:Y:S03]  /*83e0*/  HMMA.16816.F32.BF16 R24, R100.reuse, R130, R24 ;  /* 0x000000826418723c */ /* 0x040fe60000041818 */
[----:B------:R-:W-:Y:S03]  /*83f0*/  MUFU.EX2 R220, R220 ;  /* 0x000000dc00dc7308 */ /* 0x000fe60000000800 */
[C---:B------:R-:W-:Y:S05]  /*8400*/  HMMA.16816.F32.BF16 R36, R100.reuse, R124, R36 ;  /* 0x0000007c6424723c */ /* 0x040fea0000041824 */
[----:B------:R-:W4:Y:S01]  /*8410*/  MUFU.EX2 R223, R223 ;  /* 0x000000df00df7308 */ /* 0x000f220000000800 */
[----:B------:R-:W-:Y:S01]  /*8420*/  HMMA.16816.F32.BF16 R32, R100, R126, R32 ;  /* 0x0000007e6420723c */ /* 0x000fe20000041820 */
[----:B------:R-:W-:Y:S01]  /*8430*/  LDSM.16.MT88.4 R124, [R190+0x11000] ;  /* 0x01100000be7c783b */ /* 0x000fe20000004200 */
[----:B-----5:R-:W-:-:S04]  /*8440*/  F2FP.BF16.F32.PACK_AB R170, R251, R222 ;  /* 0x000000defbaa723e */ /* 0x020fc800000010ff */
[C---:B------:R-:W-:Y:S01]  /*8450*/  HMMA.16816.F32.BF16 R68, R100.reuse, R112, R68 ;  /* 0x000000706444723c */ /* 0x040fe20000041844 */
[----:B------:R-:W-:Y:S05]  /*8460*/  MUFU.EX2 R250, R250 ;  /* 0x000000fa00fa7308 */ /* 0x000fea0000000800 */
[----:B------:R-:W-:Y:S01]  /*8470*/  HMMA.16816.F32.BF16 R64, R100, R114, R64 ;  /* 0x000000726440723c */ /* 0x000fe20000041840 */
[----:B------:R-:W-:Y:S02]  /*8480*/  LDSM.16.MT88.4 R112, [R188+0xf000] ;  /* 0x00f00000bc70783b */ /* 0x000fe40000004200 */
[----:B------:R-:W5:Y:S01]  /*8490*/  MUFU.EX2 R252, R252 ;  /* 0x000000fc00fc7308 */ /* 0x000f620000000800 */
[----:B----4-:R-:W-:-:S02]  /*84a0*/  F2FP.BF16.F32.PACK_AB R169, R223, R220 ;  /* 0x000000dcdfa9723e */ /* 0x010fc400000010ff */
[C---:B--2---:R-:W-:Y:S06]  /*84b0*/  HMMA.16816.F32.BF16 R80, R100.reuse, R108, R80 ;  /* 0x0000006c6450723c */ /* 0x044fec0000041850 */
[C---:B------:R-:W-:Y:S01]  /*84c0*/  HMMA.16816.F32.BF16 R88, R100.reuse, R110, R88 ;  /* 0x0000006e6458723c */ /* 0x040fe20000041858 */
[----:B------:R-:W-:Y:S05]  /*84d0*/  LDSM.16.MT88.4 R108, [R189+0xf000] ;  /* 0x00f00000bd6c783b */ /* 0x000fea0000004200 */
[----:B---3--:R-:W-:Y:S01]  /*84e0*/  HMMA.16816.F32.BF16 R84, R100, R104, R84 ;  /* 0x000000686454723c */ /* 0x008fe20000041854 */
[----:B-----5:R-:W-:-:S05]  /*84f0*/  F2FP.BF16.F32.PACK_AB R171, R252, R250 ;  /* 0x000000fafcab723e */ /* 0x020fca00000010ff */
[C---:B------:R-:W-:Y:S01]  /*8500*/  HMMA.16816.F32.BF16 R92, R100.reuse, R106, R92 ;  /* 0x0000006a645c723c */ /* 0x040fe2000004185c */
[----:B------:R-:W-:Y:S01]  /*8510*/  F2FP.BF16.F32.PACK_AB R104, R241, R240 ;  /* 0x000000f0f168723e */ /* 0x000fe200000010ff */
[----:B------:R-:W-:Y:S01]  /*8520*/  FADD.FTZ R240, R240, R3 ;  /* 0x00000003f0f07221 */ /* 0x000fe20000010000 */
[----:B------:R-:W-:Y:S02]  /*8530*/  F2FP.BF16.F32.PACK_AB R105, R245, R244 ;  /* 0x000000f4f569723e */ /* 0x000fe400000010ff */
[----:B------:R-:W-:Y:S01]  /*8540*/  MOV R3, R215 ;  /* 0x000000d700037202 */ /* 0x000fe20000000f00 */
[----:B------:R-:W-:Y:S01]  /*8550*/  HMMA.16816.F32.BF16 R96, R100, R116, R96 ;  /* 0x000000746460723c */ /* 0x000fe20000041860 */
[----:B------:R-:W-:Y:S01]  /*8560*/  F2FP.BF16.F32.PACK_AB R106, R243, R242 ;  /* 0x000000f2f36a723e */ /* 0x000fe200000010ff */
[----:B------:R-:W-:Y:S01]  /*8570*/  FADD.FTZ R241, R241, R240 ;  /* 0x000000f0f1f17221 */ /* 0x000fe20000010000 */
[----:B------:R-:W-:-:S03]  /*8580*/  F2FP.BF16.F32.PACK_AB R107, R247, R246 ;  /* 0x000000f6f76b723e */ /* 0x000fc600000010ff */
[----:B------:R-:W-:Y:S01]  /*8590*/  HMMA.16816.F32.BF16 R4, R100, R118, R4 ;  /* 0x000000766404723c */ /* 0x000fe20000041804 */
[----:B------:R-:W2:Y:S01]  /*85a0*/  LDSM.16.MT88.4 R100, [R192+0x11000] ;  /* 0x01100000c064783b */ /* 0x000ea20000004200 */
        /* <DEDUP_REMOVED lines=9> */
[----:B-1----:R-:W-:Y:S01]  /*8640*/  HMMA.16816.F32.BF16 R116, R104, R120, R52 ;  /* 0x000000786874723c */ /* 0x002fe20000041834 */
[----:B------:R-:W-:Y:S01]  /*8650*/  LDSM.16.MT88.4 R52, [R189+0xd800] ;  /* 0x00d80000bd34783b */ /* 0x000fe20000004200 */
[----:B------:R-:W-:-:S04]  /*8660*/  FADD.FTZ R221, R251, R222 ;  /* 0x000000defbdd7221 */ /* 0x000fc80000010000 */
[C---:B------:R-:W-:Y:S01]  /*8670*/  HMMA.16816.F32.BF16 R32, R104.reuse, R122, R48 ;  /* 0x0000007a6820723c */ /* 0x040fe20000041830 */
[----:B------:R-:W1:Y:S05]  /*8680*/  LDSM.16.MT88.4 R120, [R189+0x11000] ;  /* 0x01100000bd78783b */ /* 0x000e6a0000004200 */
[C---:B------:R-:W-:Y:S01]  /*8690*/  HMMA.16816.F32.BF16 R136, R104.reuse, R132, R44 ;  /* 0x000000846888723c */ /* 0x040fe2000004182c */
[----:B------:R-:W-:Y:S05]  /*86a0*/  LDSM.16.MT88.4 R44, [R190+0xd800] ;  /* 0x00d80000be2c783b */ /* 0x000fea0000004200 */
[C---:B--2---:R-:W-:Y:S01]  /*86b0*/  HMMA.16816.F32.BF16 R12, R104.reuse, R100, R76 ;  /* 0x00000064680c723c */ /* 0x044fe2000004184c */
[----:B------:R-:W2:Y:S05]  /*86c0*/  LDSM.16.MT88.4 R76, [R190+0xf800] ;  /* 0x00f80000be4c783b */ /* 0x000eaa0000004200 */
[C---:B------:R-:W-:Y:S06]  /*86d0*/  HMMA.16816.F32.BF16 R152, R104.reuse, R148, R28 ;  /* 0x000000946898723c */ /* 0x040fec000004181c */
[C---:B------:R-:W-:Y:S01]  /*86e0*/  HMMA.16816.F32.BF16 R132, R104.reuse, R134, R40 ;  /* 0x000000866884723c */ /* 0x040fe20000041828 */
[----:B------:R-:W3:Y:S05]  /*86f0*/  LDSM.16.MT88.4 R40, [R188+0x11000] ;  /* 0x01100000bc28783b */ /* 0x000eea0000004200 */
[C---:B------:R-:W-:Y:S06]  /*8700*/  HMMA.16816.F32.BF16 R148, R104.reuse, R150, R24 ;  /* 0x000000966894723c */ /* 0x040fec0000041818 */
[C---:B------:R-:W-:Y:S06]  /*8710*/  HMMA.16816.F32.BF16 R164, R104.reuse, R166, R8 ;  /* 0x000000a668a4723c */ /* 0x040fec0000041808 */
[C---:B------:R-:W-:Y:S01]  /*8720*/  HMMA.16816.F32.BF16 R28, R104.reuse, R108, R60 ;  /* 0x0000006c681c723c */ /* 0x040fe2000004183c */
[----:B------:R-:W4:Y:S05]  /*8730*/  LDSM.16.MT88.4 R60, [R188+0xd800] ;  /* 0x00d80000bc3c783b */ /* 0x000f2a0000004200 */
[C---:B------:R-:W-:Y:S06]  /*8740*/  HMMA.16816.F32.BF16 R24, R104.reuse, R110, R56 ;  /* 0x0000006e6818723c */ /* 0x040fec0000041838 */
[C---:B------:R-:W-:Y:S06]  /*8750*/  HMMA.16816.F32.BF16 R100, R104.reuse, R102, R72 ;  /* 0x000000666864723c */ /* 0x040fec0000041848 */
[C---:B------:R-:W-:Y:S06]  /*8760*/  HMMA.16816.F32.BF16 R8, R104.reuse, R124, R80 ;  /* 0x0000007c6808723c */ /* 0x040fec0000041850 */
[C---:B-1----:R-:W-:Y:S01]  /*8770*/  HMMA.16816.F32.BF16 R108, R104.reuse, R120, R84 ;  /* 0x00000078686c723c */ /* 0x042fe20000041854 */
[----:B------:R-:W1:Y:S05]  /*8780*/  LDSM.16.MT88.4 R84, [R189+0xf800] ;  /* 0x00f80000bd54783b */ /* 0x000e6a0000004200 */
[----:B------:R-:W-:Y:S01]  /*8790*/  HMMA.16816.F32.BF16 R120, R104, R122, R92 ;  /* 0x0000007a6878723c */ /* 0x000fe2000004185c */
[----:B------:R-:W5:Y:S05]  /*87a0*/  LDSM.16.MT88.4 R92, [R188+0xf800] ;  /* 0x00f80000bc5c783b */ /* 0x000f6a0000004200 */
[C---:B------:R-:W-:Y:S06]  /*87b0*/  HMMA.16816.F32.BF16 R48, R168.reuse, R52, R152 ;  /* 0x00000034a830723c */ /* 0x040fec0000041898 */
[C---:B--2---:R-:W-:Y:S01]  /*87c0*/  HMMA.16816.F32.BF16 R72, R168.reuse, R76, R116 ;  /* 0x0000004ca848723c */ /* 0x044fe20000041874 */
[----:B------:R-:W2:Y:S05]  /*87d0*/  LDSM.16.MT88.4 R116, [R188+0x11800] ;  /* 0x01180000bc74783b */ /* 0x000eaa0000004200 */
[----:B------:R-:W-:Y:S01]  /*87e0*/  HMMA.16816.F32.BF16 R52, R168, R54, R148 ;  /* 0x00000036a834723c */ /* 0x000fe20000041894 */
[----:B------:R-:W2:Y:S05]  /*87f0*/  LDSM.16.MT88.4 R148, [R189+0x11800] ;  /* 0x01180000bd94783b */ /* 0x000eaa0000004200 */
[C---:B------:R-:W-:Y:S06]  /*8800*/  HMMA.16816.F32.BF16 R160, R104.reuse, R156, R20 ;  /* 0x0000009c68a0723c */ /* 0x040fec0000041814 */
[C---:B------:R-:W-:Y:S06]  /*8810*/  HMMA.16816.F32.BF16 R156, R104.reuse, R158, R16 ;  /* 0x0000009e689c723c */ /* 0x040fec0000041810 */
[C---:B------:R-:W-:Y:S01]  /*8820*/  HMMA.16816.F32.BF16 R20, R104.reuse, R112, R68 ;  /* 0x000000706814723c */ /* 0x040fe20000041844 */
[----:B------:R-:W2:Y:S05]  /*8830*/  LDSM.16.MT88.4 R68, [R192+0xf800] ;  /* 0x00f80000c044783b */ /* 0x000eaa0000004200 */
[C---:B------:R-:W-:Y:S06]  /*8840*/  HMMA.16816.F32.BF16 R16, R104.reuse, R114, R64 ;  /* 0x000000726810723c */ /* 0x040fec0000041840 */
[C---:B---3--:R-:W-:Y:S06]  /*8850*/  HMMA.16816.F32.BF16 R112, R104.reuse, R40, R96 ;  /* 0x000000286870723c */ /* 0x048fec0000041860 */
[C---:B------:R-:W-:Y:S06]  /*8860*/  HMMA.16816.F32.BF16 R124, R104.reuse, R126, R88 ;  /* 0x0000007e687c723c */ /* 0x040fec0000041858 */
[----:B------:R-:W-:Y:S06]  /*8870*/  HMMA.16816.F32.BF16 R4, R104, R42, R4 ;  /* 0x0000002a6804723c */ /* 0x000fec0000041804 */
[C---:B------:R-:W-:Y:S06]  /*8880*/  HMMA.16816.F32.BF16 R104, R168.reuse, R224, R8 ;  /* 0x000000e0a868723c */ /* 0x040fec0000041808 */
[----:B------:R-:W-:Y:S01]  /*8890*/  HMMA.16816.F32.BF16 R128, R168, R36, R128 ;  /* 0x00000024a880723c */ /* 0x000fe20000041880 */
[----:B------:R-:W-:-:S04]  /*88a0*/  FADD.FTZ R9, R237, R2 ;  /* 0x00000002ed097221 */ /* 0x000fc80000010000 */
[----:B------:R-:W-:Y:S01]  /*88b0*/  FADD.FTZ R9, R238, R9 ;  /* 0x00000009ee097221 */ /* 0x000fe20000010000 */
[----:B------:R-:W-:Y:S03]  /*88c0*/  HMMA.16816.F32.BF16 R40, R168, R44, R160 ;  /* 0x0000002ca828723c */ /* 0x000fe600000418a0 */
[----:B------:R-:W-:-:S03]  /*88d0*/  FADD.FTZ R244, R244, R9 ;  /* 0x00000009f4f47221 */ /* 0x000fc60000010000 */
[----:B----4-:R-:W-:Y:S01]  /*88e0*/  HMMA.16816.F32.BF16 R56, R168, R60, R144 ;  /* 0x0000003ca838723c */ /* 0x010fe20000041890 */
[----:B------:R-:W-:-:S04]  /*88f0*/  FADD.FTZ R245, R245, R244 ;  /* 0x000000f4f5f57221 */ /* 0x000fc80000010000 */
[----:B------:R-:W-:Y:S01]  /*8900*/  FADD.FTZ R246, R246, R245 ;  /* 0x000000f5f6f67221 */ /* 0x000fe20000010000 */
[----:B-1----:R-:W-:Y:S03]  /*8910*/  HMMA.16816.F32.BF16 R80, R168, R84, R28 ;  /* 0x00000054a850723c */ /* 0x002fe6000004181c */
[----:B------:R-:W-:-:S03]  /*8920*/  FADD.FTZ R247, R247, R246 ;  /* 0x000000f6f7f77221 */ /* 0x000fc60000010000 */
[----:B-----5:R-:W-:Y:S01]  /*8930*/  HMMA.16816.F32.BF16 R88, R168, R92, R20 ;  /* 0x0000005ca858723c */ /* 0x020fe20000041814 */
[----:B------:R-:W-:-:S04]  /*8940*/  FADD.FTZ R220, R220, R247 ;  /* 0x000000f7dcdc7221 */ /* 0x000fc80000010000 */
[----:B------:R-:W-:Y:S01]  /*8950*/  FADD.FTZ R223, R223, R220 ;  /* 0x000000dcdfdf7221 */ /* 0x000fe20000010000 */
[----:B--2---:R-:W-:Y:S03]  /*8960*/  HMMA.16816.F32.BF16 R112, R168, R116, R112 ;  /* 0x00000074a870723c */ /* 0x004fe60000041870 */
        /* <DEDUP_REMOVED lines=15> */
[----:B------:R-:W-:Y:S07]  /*8a60*/  HMMA.16816.F32.BF16 R68, R168, R70, R132 ;  /* 0x00000046a844723c */ /* 0x000fee0000041884 */
[----:B------:R-:W-:-:S15]  /*8a70*/  MOV R132, R216 ;  /* 0x000000d800847202 */ /* 0x000fde0000000f00 */
[----:B------:R-:W-:-:S02]  /*8a80*/  NOP ;  /* 0x0000000000007918 */ /* 0x000fc40000000000 */
.L_x_3320:
        /* <DEDUP_REMOVED lines=12> */
.L_x_3330:
[----:B------:R-:W-:Y:S04]  /*8b50*/  DEPBAR.LE SB0, 0x0 ;  /* 0x000080000000791a */ /* 0x000fe80000000000 */
[----:B------:R-:W-:Y:S01]  /*8b60*/  BAR.SYNC.DEFER_BLOCKING 0x0 ;  /* 0x0000000000007b1d */ /* 0x000fe20000010000 */
[----:B------:R-:W-:Y:S02]  /*8b70*/  IADD3 R205, R205, -0x1, RZ ;  /* 0xffffffffcdcd7810 */ /* 0x000fe40007ffe0ff */
[----:B------:R-:W-:Y:S02]  /*8b80*/  MOV R10, R218 ;  /* 0x000000da000a7202 */ /* 0x000fe40000000f00 */
[----:B------:R-:W-:Y:S01]  /*8b90*/  MOV R2, R216 ;  /* 0x000000d800027202 */ /* 0x000fe20000000f00 */
[----:B------:R-:W-:Y:S06]  /*8ba0*/  @!P0 BRA `(.L_x_3327) ;  /* 0x0000000000f48947 */ /* 0x000fec0003800000 */
[----:B------:R-:W1:Y:S02]  /*8bb0*/  LDC R6, c[0x0][0x380] ;  /* 0x0000e000ff067b82 */ /* 0x000e640000000800 */
[-C--:B-1----:R-:W-:Y:S04]  /*8bc0*/  IABS R2, R6.reuse ;  /* 0x0000000600027213 */ /* 0x082fe80000000000 */
[----:B------:R-:W1:Y:S10]  /*8bd0*/  I2F.RP R7, R2 ;  /* 0x0000000200077306 */ /* 0x000e740000209400 */
[----:B-1----:R-:W1:Y:S02]  /*8be0*/  MUFU.RCP R3, R7 ;  /* 0x0000000700037308 */ /* 0x002e640000001000 */
[----:B-1----:R-:W-:Y:S01]  /*8bf0*/  VIADD R12, R3, 0xffffffe ;  /* 0x0ffffffe030c7836 */ /* 0x002fe20000000000 */
[----:B------:R-:W-:Y:S07]  /*8c00*/  SHF.L.U32 R3, R205, 0x6, RZ ;  /* 0x00000006cd037819 */ /* 0x000fee00000006ff */
[----:B------:R-:W1:Y:S01]  /*8c10*/  F2I.FTZ.U32.TRUNC.NTZ R13, R12 ;  /* 0x0000000c000d7305 */ /* 0x000e62000021f000 */
[----:B------:R-:W-:Y:S01]  /*8c20*/  IABS R4, R3 ;  /* 0x0000000300047213 */ /* 0x000fe20000000000 */
[C---:B------:R-:W-:Y:S01]  /*8c30*/  VIADD R11, R3.reuse, 0x40 ;  /* 0x00000040030b7836 */ /* 0x040fe20000000000 */
[-C--:B------:R-:W-:Y:S04]  /*8c40*/  LOP3.LUT R3, R3, R6.reuse, RZ, 0x3c, !PT ;  /* 0x0000000603037212 */ /* 0x080fe800078e3cff */
[----:B------:R-:W-:Y:S02]  /*8c50*/  IABS R8, R11 ;  /* 0x0000000b00087213 */ /* 0x000fe40000000000 */
[----:B------:R-:W-:Y:S02]  /*8c60*/  ISETP.GE.AND P1, PT, R3, RZ, PT ;  /* 0x000000ff0300720c */ /* 0x000fe40003f26270 */
[----:B------:R-:W-:Y:S01]  /*8c70*/  LOP3.LUT R11, R11, R6, RZ, 0x3c, !PT ;  /* 0x000000060b0b7212 */ /* 0x000fe200078e3cff */
[--C-:B-1----:R-:W-:Y:S03]  /*8c80*/  IMAD.MOV R5, RZ, RZ, -R13.reuse ;  /* 0x000000ffff057224 */ /* 0x102fe600078e0a0d */
[----:B------:R-:W-:Y:S01]  /*8c90*/  ISETP.GE.AND P3, PT, R11, RZ, PT ;  /* 0x000000ff0b00720c */ /* 0x000fe20003f66270 */
        /* <DEDUP_REMOVED lines=46> */
.L_x_3327:
[C---:B------:R-:W-:Y:S04]  /*8f80*/  LEA R202, P1, R10.reuse, R202, 0x1 ;  /* 0x000000ca0aca7211 */ /* 0x040fe800078208ff */
[----:B------:R-:W-:Y:S02]  /*8f90*/  LEA.HI.X R201, R10, R201, R2, 0x1, P1 ;  /* 0x000000c90ac97211 */ /* 0x000fe400008f0c02 */
[C---:B------:R-:W-:Y:S03]  /*8fa0*/  IADD3 R222, P1, R217.reuse, R202, RZ ;  /* 0x000000cad9de7210 */ /* 0x040fe60007f3e0ff */
[--C-:B------:R-:W-:Y:S02]  /*8fb0*/  IMAD.MOV.U32 R203, RZ, RZ, R201.reuse ;  /* 0x000000ffffcb7224 */ /* 0x100fe400078e00c9 */
[C---:B------:R-:W-:Y:S01]  /*8fc0*/  IMAD.X R223, R206.reuse, 0x1, R201, P1 ;  /* 0x00000001cedf7824 */ /* 0x040fe200008e06c9 */
[C---:B------:R-:W-:Y:S02]  /*8fd0*/  IADD3 R134, P1, R217.reuse, R222, RZ ;  /* 0x000000ded9867210 */ /* 0x040fe40007f3e0ff */
[----:B------:R-:W-:Y:S01]  /*8fe0*/  @!PT LDS RZ, [RZ] ;  /* 0x00000000fffff984 */ /* 0x000fe20000000800 */
[----:B------:R-:W-:Y:S01]  /*8ff0*/  @!PT LDS RZ, [RZ] ;  /* 0x00000000fffff984 */ /* 0x000fe20000000800 */
[----:B------:R-:W-:Y:S01]  /*9000*/  @!PT LDS RZ, [RZ] ;  /* 0x00000000fffff984 */ /* 0x000fe20000000800 */
[----:B------:R1:W-:Y:S03]  /*9010*/  LDGSTS.E.BYPASS.LTC128B.128 [R207+0xc000], desc[UR10][R202.64] ;  /* 0x0c000000cacf7fae */ /* 0x0003e6000b901d4a */
[C---:B------:R-:W-:Y:S01]  /*9020*/  IMAD.X R135, R206.reuse, 0x1, R223, P1 ;  /* 0x00000001ce877824 */ /* 0x040fe200008e06df */
[----:B------:R1:W-:Y:S01]  /*9030*/  LDGSTS.E.BYPASS.LTC128B.128 [R207+0xe000], desc[UR10][R202.64+0x80] ;  /* 0x0e000080cacf7fae */ /* 0x0003e2000b901d4a */
[----:B------:R-:W-:Y:S03]  /*9040*/  IADD3 R2, P1, R217, R134, RZ ;  /* 0x00000086d9027210 */ /* 0x000fe60007f3e0ff */
[----:B------:R1:W-:Y:S02]  /*9050*/  LDGSTS.E.BYPASS.LTC128B.128 [R207+0x10000], desc[UR10][R202.64+0x100] ;  /* 0x10000100cacf7fae */ /* 0x0003e4000b901d4a */
[----:B------:R-:W-:Y:S01]  /*9060*/  IMAD.X R3, R206, 0x1, R135, P1 ;  /* 0x00000001ce037824 */ /* 0x000fe200008e0687 */
[----:B------:R-:W-:Y:S01]  /*9070*/  ISETP.GT.AND P1, PT, R205, R200, PT ;  /* 0x000000c8cd00720c */ /* 0x000fe20003f24270 */
        /* <DEDUP_REMOVED lines=186> */
[-C--:B------:R-:W-:Y:S01]  /*9c20*/  LOP3.LUT R139, R139, R132.reuse, RZ, 0x3c, !PT ;  /* 0x000000848b8b7212 */ /* 0x080fe200078e3cff */
[--C-:B-1----:R-:W-:Y:S03]  /*9c30*/  IMAD.MOV R135, RZ, RZ, -R141.reuse ;  /* 0x000000ffff877224 */ /* 0x102fe600078e0a8d */
[----:B------:R-:W-:Y:S01]  /*9c40*/  ISETP.GE.AND P1, PT, R139, RZ, PT ;  /* 0x000000ff8b00720c */ /* 0x000fe20003f26270 */
[----:B------:R-:W-:Y:S01]  /*9c50*/  IMAD.MOV.U32 R140, RZ, RZ, RZ ;  /* 0x000000ffff8c7224 */ /* 0x000fe200078e00ff */
[----:B------:R-:W-:Y:S01]  /*9c60*/  LOP3.LUT R139, RZ, R132, RZ, 0x33, !PT ;  /* 0x00000084ff8b7212 */ /* 0x000fe200078e33ff */
[----:B------:R-:W-:Y:S04]  /*9c70*/  IMAD R135, R135, R2, RZ ;  /* 0x0000000287877224 */ /* 0x000fe800078e02ff */
[----:B------:R-:W-:Y:S06]  /*9c80*/  IMAD.HI.U32 R135, R141, R135, R140 ;  /* 0x000000878d877227 */ /* 0x000fec00078e008c */
[C---:B------:R-:W-:Y:S04]  /*9c90*/  IMAD.HI.U32 R138, R135.reuse, R134, RZ ;  /* 0x00000086878a7227 */ /* 0x040fe800078e00ff */
[----:B------:R-:W-:Y:S01]  /*9ca0*/  IMAD.HI.U32 R140, R135, R136, RZ ;  /* 0x00000088878c7227 */ /* 0x000fe200078e00ff */
[----:B------:R-:W-:Y:S03]  /*9cb0*/  IADD3 R135, -R138, RZ, RZ ;  /* 0x000000ff8a877210 */ /* 0x000fe60007ffe1ff */
        /* <DEDUP_REMOVED lines=12> */
[----:B------:R-:W1:Y:S10]  /*9d80*/  LDC.64 R134, c[0x0][0x248] ;  /* 0x00009200ff867b82 */ /* 0x000e740000000a00 */
        /* <DEDUP_REMOVED lines=26> */
.L_x_3329:
        /* <DEDUP_REMOVED lines=24> */
.L_x_3328:
        /* <DEDUP_REMOVED lines=86> */
[C---:B------:R-:W-:Y:S01]  /*a610*/  FMUL.FTZ R45, R2.reuse, R45 ;  /* 0x0000002d022d7220 */ /* 0x040fe20000410000 */
        /* <DEDUP_REMOVED lines=73> */
[--C-:B------:R-:W-:Y:S01]  /*aab0*/  FFMA.FTZ R169, R12, UR4, -R168.reuse ;  /* 0x000000040ca97c23 */ /* 0x100fe200080108a8 */
[C---:B------:R-:W-:Y:S05]  /*aac0*/  HMMA.16816.F32.BF16 R48, R128.reuse, R144, R48 ;  /* 0x000000908030723c */ /* 0x040fea0000041830 */
[C---:B------:R-:W-:Y:S01]  /*aad0*/  FMUL.FTZ R12, R2.reuse, R124 ;  /* 0x0000007c020c7220 */ /* 0x040fe20000410000 */
[C---:B------:R-:W-:Y:S01]  /*aae0*/  HMMA.16816.F32.BF16 R52, R128.reuse, R146, R52 ;  /* 0x000000928034723c */ /* 0x040fe20000041834 */
[----:B------:R-:W3:Y:S01]  /*aaf0*/  LDSM.16.MT88.4 R144, [R190+0xe000] ;  /* 0x00e00000be90783b */ /* 0x000ee20000004200 */
[----:B------:R-:W-:Y:S03]  /*ab00*/  MUFU.EX2 R169, R169 ;  /* 0x000000a900a97308 */ /* 0x000fe60000000800 */
[----:B------:R-:W-:Y:S01]  /*ab10*/  FFMA.FTZ R170, R13, UR4, -R168 ;  /* 0x000000040daa7c23 */ /* 0x000fe200080108a8 */
[----:B------:R-:W-:Y:S01]  /*ab20*/  FMUL.FTZ R13, R2, R125 ;  /* 0x0000007d020d7220 */ /* 0x000fe20000410000 */
[--C-:B------:R-:W-:Y:S01]  /*ab30*/  FFMA.FTZ R171, R14, UR4, -R166.reuse ;  /* 0x000000040eab7c23 */ /* 0x100fe200080108a6 */
[----:B------:R-:W-:Y:S03]  /*ab40*/  FMUL.FTZ R14, R0, R126 ;  /* 0x0000007e000e7220 */ /* 0x000fe60000410000 */
[C---:B------:R-:W-:Y:S01]  /*ab50*/  FMUL.FTZ R104, R2.reuse, R104 ;  /* 0x0000006802687220 */ /* 0x040fe20000410000 */
[----:B------:R-:W-:Y:S01]  /*ab60*/  FMUL.FTZ R105, R2, R105 ;  /* 0x0000006902697220 */ /* 0x000fe20000410000 */
[C---:B------:R-:W-:Y:S01]  /*ab70*/  FMUL.FTZ R106, R0.reuse, R106 ;  /* 0x0000006a006a7220 */ /* 0x040fe20000410000 */
[C---:B------:R-:W-:Y:S01]  /*ab80*/  FMUL.FTZ R107, R0.reuse, R107 ;  /* 0x0000006b006b7220 */ /* 0x040fe20000410000 */
[----:B------:R-:W-:Y:S01]  /*ab90*/  FFMA.FTZ R172, R15, UR4, -R166 ;  /* 0x000000040fac7c23 */ /* 0x000fe200080108a6 */
[----:B------:R-:W-:Y:S01]  /*aba0*/  FMUL.FTZ R15, R0, R127 ;  /* 0x0000007f000f7220 */ /* 0x000fe20000410000 */
[C---:B-1----:R-:W-:Y:S01]  /*abb0*/  HMMA.16816.F32.BF16 R56, R128.reuse, R136, R56 ;  /* 0x000000888038723c */ /* 0x042fe20000041838 */
[----:B------:R-:W-:Y:S01]  /*abc0*/  LDSM.16.MT88.4 R124, [R192+0xc800] ;  /* 0x00c80000c07c783b */ /* 0x000fe20000004200 */
[----:B------:R-:W1:Y:S01]  /*abd0*/  MUFU.EX2 R170, R170 ;  /* 0x000000aa00aa7308 */ /* 0x000e620000000800 */
[C---:B------:R-:W-:Y:S01]  /*abe0*/  FMUL.FTZ R108, R2.reuse, R108 ;  /* 0x0000006c026c7220 */ /* 0x040fe20000410000 */
[----:B------:R-:W-:Y:S01]  /*abf0*/  FMUL.FTZ R109, R2, R109 ;  /* 0x0000006d026d7220 */ /* 0x000fe20000410000 */
[C---:B------:R-:W-:Y:S01]  /*ac00*/  FMUL.FTZ R110, R0.reuse, R110 ;  /* 0x0000006e006e7220 */ /* 0x040fe20000410000 */
[C---:B------:R-:W-:Y:S03]  /*ac10*/  HMMA.16816.F32.BF16 R60, R128.reuse, R138, R60 ;  /* 0x0000008a803c723c */ /* 0x040fe6000004183c */
[----:B------:R-:W4:Y:S03]  /*ac20*/  LDSM.16.MT88.4 R136, [R189+0xe000] ;  /* 0x00e00000bd88783b */ /* 0x000f260000004200 */
[----:B------:R-:W-:Y:S01]  /*ac30*/  MUFU.EX2 R171, R171 ;  /* 0x000000ab00ab7308 */ /* 0x000fe20000000800 */
[----:B------:R-:W-:Y:S01]  /*ac40*/  FMUL.FTZ R111, R0, R111 ;  /* 0x0000006f006f7220 */ /* 0x000fe20000410000 */
[C---:B--2---:R-:W-:Y:S03]  /*ac50*/  HMMA.16816.F32.BF16 R64, R128.reuse, R140, R64 ;  /* 0x0000008c8040723c */ /* 0x044fe60000041840 */
[--C-:B------:R-:W-:Y:S03]  /*ac60*/  FFMA.FTZ R173, R16, UR4, -R168.reuse ;  /* 0x0000000410ad7c23 */ /* 0x100fe600080108a8 */
[C---:B------:R-:W-:Y:S01]  /*ac70*/  HMMA.16816.F32.BF16 R68, R128.reuse, R142, R68 ;  /* 0x0000008e8044723c */ /* 0x040fe20000041844 */
[----:B------:R-:W2:Y:S01]  /*ac80*/  LDSM.16.MT88.4 R140, [R188+0xe000] ;  /* 0x00e00000bc8c783b */ /* 0x000ea20000004200 */
[----:B------:R-:W5:Y:S03]  /*ac90*/  MUFU.EX2 R172, R172 ;  /* 0x000000ac00ac7308 */ /* 0x000f660000000800 */
[----:B------:R-:W-:Y:S01]  /*aca0*/  FFMA.FTZ R174, R17, UR4, -R168 ;  /* 0x0000000411ae7c23 */ /* 0x000fe200080108a8 */
[C---:B---3--:R-:W-:Y:S06]  /*acb0*/  HMMA.16816.F32.BF16 R72, R128.reuse, R144, R72 ;  /* 0x000000908048723c */ /* 0x048fec0000041848 */
[----:B------:R-:W-:Y:S01]  /*acc0*/  MUFU.EX2 R173, R173 ;  /* 0x000000ad00ad7308 */ /* 0x000fe20000000800 */
[--C-:B------:R-:W-:Y:S01]  /*acd0*/  FFMA.FTZ R175, R18, UR4, -R166.reuse ;  /* 0x0000000412af7c23 */ /* 0x100fe200080108a6 */
[C---:B------:R-:W-:Y:S01]  /*ace0*/  HMMA.16816.F32.BF16 R76, R128.reuse, R146, R76 ;  /* 0x00000092804c723c */ /* 0x040fe2000004184c */
[----:B------:R-:W3:Y:S02]  /*acf0*/  LDSM.16.MT88.4 R144, [R192+0x10000] ;  /* 0x01000000c090783b */ /* 0x000ee40000004200 */
[----:B------:R-:W-:Y:S01]  /*ad00*/  FFMA.FTZ R220, R19, UR4, -R166 ;  /* 0x0000000413dc7c23 */ /* 0x000fe200080108a6 */
[----:B------:R-:W-:Y:S01]  /*ad10*/  FMUL.FTZ R16, R2, R120 ;  /* 0x0000007802107220 */ /* 0x000fe20000410000 */
[----:B-1----:R-:W-:Y:S01]  /*ad20*/  F2FP.BF16.F32.PACK_AB R120, R170, R169 ;  /* 0x000000a9aa78723e */ /* 0x002fe200000010ff */
[----:B------:R-:W-:Y:S02]  /*ad30*/  FMUL.FTZ R17, R2, R121 ;  /* 0x0000007902117220 */ /* 0x000fe40000410000 */
[----:B------:R-:W1:Y:S03]  /*ad40*/  MUFU.EX2 R174, R174 ;  /* 0x000000ae00ae7308 */ /* 0x000e660000000800 */
[----:B-----5:R-:W-:Y:S01]  /*ad50*/  F2FP.BF16.F32.PACK_AB R121, R172, R171 ;  /* 0x000000abac79723e */ /* 0x020fe200000010ff */
[C---:B------:R-:W-:Y:S01]  /*ad60*/  FMUL.FTZ R18, R0.reuse, R122 ;  /* 0x0000007a00127220 */ /* 0x040fe20000410000 */
[----:B------:R-:W-:Y:S01]  /*ad70*/  FMUL.FTZ R19, R0, R123 ;  /* 0x0000007b00137220 */ /* 0x000fe20000410000 */
[C---:B------:R-:W-:Y:S01]  /*ad80*/  FMUL.FTZ R112, R2.reuse, R112 ;  /* 0x0000007002707220 */ /* 0x040fe20000410000 */
[----:B------:R-:W-:Y:S01]  /*ad90*/  FMUL.FTZ R113, R2, R113 ;  /* 0x0000007102717220 */ /* 0x000fe20000410000 */
[C---:B------:R-:W-:Y:S02]  /*ada0*/  FMUL.FTZ R114, R0.reuse, R114 ;  /* 0x0000007200727220 */ /* 0x040fe40000410000 */
[----:B------:R-:W-:Y:S01]  /*adb0*/  MUFU.EX2 R175, R175 ;  /* 0x000000af00af7308 */ /* 0x000fe20000000800 */
[----:B------:R-:W-:Y:S01]  /*adc0*/  FMUL.FTZ R115, R0, R115 ;  /* 0x0000007300737220 */ /* 0x000fe20000410000 */
[C---:B----4-:R-:W-:Y:S03]  /*add0*/  HMMA.16816.F32.BF16 R80, R128.reuse, R136, R80 ;  /* 0x000000888050723c */ /* 0x050fe60000041850 */
[C---:B------:R-:W-:Y:S01]  /*ade0*/  FMUL.FTZ R116, R2.reuse, R116 ;  /* 0x0000007402747220 */ /* 0x040fe20000410000 */
[----:B------:R-:W-:Y:S01]  /*adf0*/  FMUL.FTZ R117, R2, R117 ;  /* 0x0000007502757220 */ /* 0x000fe20000410000 */
[----:B------:R-:W-:Y:S01]  /*ae00*/  FMUL.FTZ R118, R0, R118 ;  /* 0x0000007600767220 */ /* 0x000fe20000410000 */
[C---:B------:R-:W-:Y:S01]  /*ae10*/  HMMA.16816.F32.BF16 R84, R128.reuse, R138, R84 ;  /* 0x0000008a8054723c */ /* 0x040fe20000041854 */
[----:B------:R-:W4:Y:S01]  /*ae20*/  LDSM.16.MT88.4 R136, [R190+0x10000] ;  /* 0x01000000be88783b */ /* 0x000f220000004200 */
[----:B------:R-:W5:Y:S03]  /*ae30*/  MUFU.EX2 R220, R220 ;  /* 0x000000dc00dc7308 */ /* 0x000f660000000800 */
[----:B-1----:R-:W-:Y:S01]  /*ae40*/  F2FP.BF16.F32.PACK_AB R122, R174, R173 ;  /* 0x000000adae7a723e */ /* 0x002fe200000010ff */
[C---:B--2---:R-:W-:Y:S05]  /*ae50*/  HMMA.16816.F32.BF16 R88, R128.reuse, R140, R88 ;  /* 0x0000008c8058723c */ /* 0x044fea0000041858 */
[----:B------:R-:W-:Y:S01]  /*ae60*/  FMUL.FTZ R119, R0, R119 ;  /* 0x0000007700777220 */ /* 0x000fe20000410000 */
[C---:B------:R-:W-:Y:S01]  /*ae70*/  HMMA.16816.F32.BF16 R92, R128.reuse, R142, R92 ;  /* 0x0000008e805c723c */ /* 0x040fe2000004185c */
[----:B------:R-:W1:Y:S04]  /*ae80*/  LDSM.16.MT88.4 R140, [R189+0x10000] ;  /* 0x01000000bd8c783b */ /* 0x000e680000004200 */
[----:B------:R-:W-:Y:S01]  /*ae90*/  FFMA.FTZ R222, R25, UR4, -R168 ;  /* 0x0000000419de7c23 */ /* 0x000fe200080108a8 */
[C---:B---3--:R-:W-:Y:S05]  /*aea0*/  HMMA.16816.F32.BF16 R96, R128.reuse, R144, R96 ;  /* 0x000000908060723c */ /* 0x048fea0000041860 */
[----:B-----5:R-:W-:Y:S01]  /*aeb0*/  F2FP.BF16.F32.PACK_AB R123, R220, R175 ;  /* 0x000000afdc7b723e */ /* 0x020fe200000010ff */
[C---:B------:R-:W-:Y:S01]  /*aec0*/  HMMA.16816.F32.BF16 R100, R128.reuse, R146, R100 ;  /* 0x000000928064723c */ /* 0x040fe20000041864 */
[----:B------:R-:W2:Y:S01]  /*aed0*/  LDSM.16.MT88.4 R144, [R188+0x10000] ;  /* 0x01000000bc90783b */ /* 0x000ea20000004200 */
[----:B------:R-:W-:Y:S03]  /*aee0*/  MUFU.EX2 R222, R222 ;  /* 0x000000de00de7308 */ /* 0x000fe60000000800 */
[--C-:B------:R-:W-:Y:S01]  /*aef0*/  FFMA.FTZ R223, R26, UR4, -R166.reuse ;  /* 0x000000041adf7c23 */ /* 0x100fe200080108a6 */
[----:B------:R-:W-:Y:S01]  /*af00*/  FFMA.FTZ R224, R27, UR4, -R166 ;  /* 0x000000041be07c23 */ /* 0x000fe200080108a6 */
[----:B------:R-:W-:Y:S01]  /*af10*/  FFMA.FTZ R165, R2, R221, R165 ;  /* 0x000000dd02a57223 */ /* 0x000fe200000100a5 */
[----:B------:R-:W-:Y:S04]  /*af20*/  MOV R133, R132 ;  /* 0x0000008400857202 */ /* 0x000fe80000000f00 */
[----:B------:R-:W-:Y:S01]  /*af30*/  MUFU.EX2 R223, R223 ;  /* 0x000000df00df7308 */ /* 0x000fe20000000800 */
[----:B------:R-:W-:Y:S01]  /*af40*/  FFMA.FTZ R167, R0, R219, R167 ;  /* 0x000000db00a77223 */ /* 0x000fe200000100a7 */
[----:B------:R-:W-:Y:S03]  /*af50*/  FADD.FTZ R0, R5, R165 ;  /* 0x000000a505007221 */ /* 0x000fe60000010000 */
[----:B------:R-:W-:Y:S01]  /*af60*/  FADD.FTZ R6, R6, R167 ;  /* 0x000000a706067221 */ /* 0x000fe20000010000 */
[C---:B----4-:R-:W-:Y:S04]  /*af70*/  HMMA.16816.F32.BF16 R104, R128.reuse, R136, R104 ;  /* 0x000000888068723c */ /* 0x050fe80000041868 */
[----:B------:R-:W3:Y:S01]  /*af80*/  MUFU.EX2 R224, R224 ;  /* 0x000000e000e07308 */ /* 0x000ee20000000800 */
[----:B------:R-:W-:Y:S01]  /*af90*/  FADD.FTZ R7, R7, R0 ;  /* 0x0000000007077221 */ /* 0x000fe20000010000 */
[----:B------:R-:W-:Y:S01]  /*afa0*/  FADD.FTZ R135, R135, R6 ;  /* 0x0000000687877221 */ /* 0x000fe20000010000 */
[----:B------:R-:W-:Y:S01]  /*afb0*/  MOV R0, R3 ;  /* 0x0000000300007202 */ /* 0x000fe20000000f00 */
[C---:B------:R-:W-:Y:S01]  /*afc0*/  HMMA.16816.F32.BF16 R12, R128.reuse, R138, R12 ;  /* 0x0000008a800c723c */ /* 0x040fe2000004180c */
[----:B------:R-:W4:Y:S02]  /*afd0*/  LDSM.16.MT88.4 R136, [R190+0xc800] ;  /* 0x00c80000be88783b */ /* 0x000f240000004200 */
[----:B------:R-:W-:Y:S03]  /*afe0*/  FADD.FTZ R134, R134, R7 ;  /* 0x0000000786867221 */ /* 0x000fe60000010000 */
[C---:B-1----:R-:W-:Y:S05]  /*aff0*/  HMMA.16816.F32.BF16 R108, R128.reuse, R140, R108 ;  /* 0x0000008c806c723c */ /* 0x042fea000004186c */
[----:B------:R-:W-:Y:S01]  /*b000*/  FADD.FTZ R164, R164, R135 ;  /* 0x00000087a4a47221 */ /* 0x000fe20000010000 */
[C---:B------:R-:W-:Y:S01]  /*b010*/  HMMA.16816.F32.BF16 R16, R128.reuse, R142, R16 ;  /* 0x0000008e8010723c */ /* 0x040fe20000041810 */
[----:B------:R-:W1:Y:S04]  /*b020*/  LDSM.16.MT88.4 R140, [R192+0xe800] ;  /* 0x00e80000c08c783b */ /* 0x000e680000004200 */
[----:B---3--:R-:W-:Y:S01]  /*b030*/  F2FP.BF16.F32.PACK_AB R27, R224, R223 ;  /* 0x000000dfe01b723e */ /* 0x008fe200000010ff */
[C---:B--2---:R-:W-:Y:S05]  /*b040*/  HMMA.16816.F32.BF16 R112, R128.reuse, R144, R112 ;  /* 0x000000908070723c */ /* 0x044fea0000041870 */
[----:B------:R-:W-:Y:S01]  /*b050*/  FADD.FTZ R169, R169, R134 ;  /* 0x00000086a9a97221 */ /* 0x000fe20000010000 */
[----:B------:R-:W-:Y:S01]  /*b060*/  HMMA.16816.F32.BF16 R116, R128, R146, R116 ;  /* 0x000000928074723c */ /* 0x000fe20000041874 */
[----:B------:R-:W2:Y:S04]  /*b070*/  LDSM.16.MT88.4 R128, [R188+0xe800] ;  /* 0x00e80000bc80783b */ /* 0x000ea80000004200 */
[----:B------:R-:W-:Y:S01]  /*b080*/  FADD.FTZ R171, R171, R164 ;  /* 0x000000a4abab7221 */ /* 0x000fe20000010000 */
[C---:B------:R-:W-:Y:S03]  /*b090*/  HMMA.16816.F32.BF16 R8, R120.reuse, R124, R8 ;  /* 0x0000007c7808723c */ /* 0x040fe60000041808 */
[----:B------:R-:W-:Y:S02]  /*b0a0*/  LDSM.16.MT88.4 R144, [R190+0xd000] ;  /* 0x00d00000be90783b */ /* 0x000fe40000004200 */
[----:B------:R-:W-:Y:S01]  /*b0b0*/  FADD.FTZ R170, R170, R169 ;  /* 0x000000a9aaaa7221 */ /* 0x000fe20000010000 */
[C---:B------:R-:W-:Y:S05]  /*b0c0*/  HMMA.16816.F32.BF16 R36, R120.reuse, R126, R36 ;  /* 0x0000007e7824723c */ /* 0x040fea0000041824 */
[----:B------:R-:W3:Y:S01]  /*b0d0*/  LDSM.16.MT88.4 R124, [R192+0x10800] ;  /* 0x01080000c07c783b */ /* 0x000ee20000004200 */
[C---:B----4-:R-:W-:Y:S05]  /*b0e0*/  HMMA.16816.F32.BF16 R40, R120.reuse, R136, R40 ;  /* 0x000000887828723c */ /* 0x050fea0000041828 */
[----:B------:R-:W-:Y:S01]  /*b0f0*/  FADD.FTZ R172, R172, R171 ;  /* 0x000000abacac7221 */ /* 0x000fe20000010000 */
        /* <DEDUP_REMOVED lines=11> */
[----:B------:R-:W-:Y:S05]  /*b1b0*/  LDSM.16.MT88.4 R152, [R190+0xf000] ;  /* 0x00f00000be98783b */ /* 0x000fea0000004200 */
[C---:B-1----:R-:W-:Y:S06]  /*b1c0*/  HMMA.16816.F32.BF16 R64, R120.reuse, R140, R64 ;  /* 0x0000008c7840723c */ /* 0x042fec0000041840 */
[C---:B------:R-:W-:Y:S01]  /*b1d0*/  HMMA.16816.F32.BF16 R68, R120.reuse, R142, R68 ;  /* 0x0000008e7844723c */ /* 0x040fe20000041844 */
[----:B------:R-:W1:Y:S05]  /*b1e0*/  LDSM.16.MT88.4 R140, [R189+0x10800] ;  /* 0x01080000bd8c783b */ /* 0x000e6a0000004200 */
[C---:B------:R-:W-:Y:S06]  /*b1f0*/  HMMA.16816.F32.BF16 R72, R120.reuse, R156, R72 ;  /* 0x0000009c7848723c */ /* 0x040fec0000041848 */
[C---:B------:R-:W-:Y:S01]  /*b200*/  HMMA.16816.F32.BF16 R76, R120.reuse, R158, R76 ;  /* 0x0000009e784c723c */ /* 0x040fe2000004184c */
[----:B------:R-:W-:Y:S05]  /*b210*/  LDSM.16.MT88.4 R156, [R188+0xf000] ;  /* 0x00f00000bc9c783b */ /* 0x000fea0000004200 */
[C---:B------:R-:W-:Y:S06]  /*b220*/  HMMA.16816.F32.BF16 R80, R120.reuse, R160, R80 ;  /* 0x000000a07850723c */ /* 0x040fec0000041850 */
[C---:B------:R-:W-:Y:S05]  /*b230*/  HMMA.16816.F32.BF16 R84, R120.reuse, R162, R84 ;  /* 0x000000a27854723c */ /* 0x040fea0000041854 */
[----:B------:R-:W-:Y:S01]  /*b240*/  FFMA.FTZ R160, R21, UR4, -R168 ;  /* 0x0000000415a07c23 */ /* 0x000fe200080108a8 */
[C---:B--2---:R-:W-:Y:S05]  /*b250*/  HMMA.16816.F32.BF16 R88, R120.reuse, R128, R88 ;  /* 0x000000807858723c */ /* 0x044fea0000041858 */
[--C-:B------:R-:W-:Y:S01]  /*b260*/  FFMA.FTZ R161, R22, UR4, -R166.reuse ;  /* 0x0000000416a17c23 */ /* 0x100fe200080108a6 */
[C---:B------:R-:W-:Y:S01]  /*b270*/  HMMA.16816.F32.BF16 R92, R120.reuse, R130, R92 ;  /* 0x00000082785c723c */ /* 0x040fe2000004185c */
[----:B------:R-:W-:Y:S01]  /*b280*/  LDSM.16.MT88.4 R128, [R192+0xd000] ;  /* 0x00d00000c080783b */ /* 0x000fe20000004200 */
[----:B------:R-:W2:Y:S03]  /*b290*/  MUFU.EX2 R160, R160 ;  /* 0x000000a000a07308 */ /* 0x000ea60000000800 */
[----:B------:R-:W-:Y:S01]  /*b2a0*/  FFMA.FTZ R162, R23, UR4, -R166 ;  /* 0x0000000417a27c23 */ /* 0x000fe200080108a6 */
[C---:B---3--:R-:W-:Y:S03]  /*b2b0*/  HMMA.16816.F32.BF16 R96, R120.reuse, R124, R96 ;  /* 0x0000007c7860723c */ /* 0x048fe60000041860 */
[----:B------:R-:W3:Y:S03]  /*b2c0*/  LDSM.16.MT88.4 R20, [R188+0x10800] ;  /* 0x01080000bc14783b */ /* 0x000ee60000004200 */
[----:B------:R-:W-:Y:S01]  /*b2d0*/  MUFU.EX2 R161, R161 ;  /* 0x000000a100a17308 */ /* 0x000fe20000000800 */
[----:B------:R-:W-:Y:S01]  /*b2e0*/  FFMA.FTZ R163, R24, UR4, -R168 ;  /* 0x0000000418a37c23 */ /* 0x000fe200080108a8 */
[C---:B------:R-:W-:Y:S03]  /*b2f0*/  HMMA.16816.F32.BF16 R100, R120.reuse, R126, R100 ;  /* 0x0000007e7864723c */ /* 0x040fe60000041864 */
[----:B------:R-:W5:Y:S03]  /*b300*/  LDSM.16.MT88.4 R124, [R189+0xd000] ;  /* 0x00d00000bd7c783b */ /* 0x000f660000004200 */
[C---:B----4-:R-:W-:Y:S02]  /*b310*/  HMMA.16816.F32.BF16 R104, R120.reuse, R136, R104 ;  /* 0x000000887868723c */ /* 0x050fe40000041868 */
[----:B------:R-:W4:Y:S03]  /*b320*/  MUFU.EX2 R162, R162 ;  /* 0x000000a200a27308 */ /* 0x000f260000000800 */
[C---:B--2---:R-:W-:Y:S01]  /*b330*/  F2FP.BF16.F32.PACK_AB R24, R160.reuse, R203 ;  /* 0x000000cba018723e */ /* 0x044fe200000010ff */
[C---:B------:R-:W-:Y:S01]  /*b340*/  HMMA.16816.F32.BF16 R12, R120.reuse, R138, R12 ;  /* 0x0000008a780c723c */ /* 0x040fe2000004180c */
[----:B------:R-:W2:Y:S05]  /*b350*/  LDSM.16.MT88.4 R136, [R192+0xf000] ;  /* 0x00f00000c088783b */ /* 0x000eaa0000004200 */
[----:B------:R-:W3:Y:S01]  /*b360*/  MUFU.EX2 R163, R163 ;  /* 0x000000a300a37308 */ /* 0x000ee20000000800 */
[----:B------:R-:W-:Y:S01]  /*b370*/  FADD.FTZ R203, R203, R174 ;  /* 0x000000aecbcb7221 */ /* 0x000fe20000010000 */
[C---:B-1----:R-:W-:Y:S03]  /*b380*/  HMMA.16816.F32.BF16 R108, R120.reuse, R140, R108 ;  /* 0x0000008c786c723c */ /* 0x042fe6000004186c */
[----:B------:R-:W-:Y:S03]  /*b390*/  FADD.FTZ R160, R160, R203 ;  /* 0x000000cba0a07221 */ /* 0x000fe60000010000 */
[C---:B------:R-:W-:Y:S01]  /*b3a0*/  HMMA.16816.F32.BF16 R16, R120.reuse, R142, R16 ;  /* 0x0000008e7810723c */ /* 0x040fe20000041810 */
[----:B------:R-:W1:Y:S04]  /*b3b0*/  LDSM.16.MT88.4 R140, [R189+0xf000] ;  /* 0x00f00000bd8c783b */ /* 0x000e680000004200 */
[----:B----4-:R-:W-:Y:S01]  /*b3c0*/  F2FP.BF16.F32.PACK_AB R25, R162, R161 ;  /* 0x000000a1a219723e */ /* 0x010fe200000010ff */
[----:B------:R-:W-:Y:S01]  /*b3d0*/  FADD.FTZ R161, R161, R220 ;  /* 0x000000dca1a17221 */ /* 0x000fe20000010000 */
[----:B---3--:R-:W-:Y:S04]  /*b3e0*/  F2FP.BF16.F32.PACK_AB R26, R222, R163 ;  /* 0x000000a3de1a723e */ /* 0x008fe800000010ff */
        /* <DEDUP_REMOVED lines=9> */
[----:B------:R-:W4:Y:S03]  /*b480*/  LDSM.16.MT88.4 R120, [R190+0x11000] ;  /* 0x01100000be78783b */ /* 0x000f260000004200 */
[C---:B------:R-:W-:Y:S05]  /*b490*/  HMMA.16816.F32.BF16 R36, R24.reuse, R130, R36 ;  /* 0x000000821824723c */ /* 0x040fea0000041824 */
[----:B------:R-:W-:Y:S01]  /*b4a0*/  LDSM.16.MT88.4 R128, [R188+0x11000] ;  /* 0x01100000bc80783b */ /* 0x000fe20000004200 */
[C---:B------:R-:W-:Y:S06]  /*b4b0*/  HMMA.16816.F32.BF16 R40, R24.reuse, R144, R40 ;  /* 0x000000901828723c */ /* 0x040fec0000041828 */
[C---:B------:R-:W-:Y:S05]  /*b4c0*/  HMMA.16816.F32.BF16 R44, R24.reuse, R146, R44 ;  /* 0x00000092182c723c */ /* 0x040fea000004182c */
[--C-:B------:R-:W-:Y:S01]  /*b4d0*/  FFMA.FTZ R144, R28, UR4, -R168.reuse ;  /* 0x000000041c907c23 */ /* 0x100fe200080108a8 */
[C---:B-----5:R-:W-:Y:S05]  /*b4e0*/  HMMA.16816.F32.BF16 R48, R24.reuse, R124, R48 ;  /* 0x0000007c1830723c */ /* 0x060fea0000041830 */
[----:B------:R-:W-:Y:S01]  /*b4f0*/  FFMA.FTZ R145, R29, UR4, -R168 ;  /* 0x000000041d917c23 */ /* 0x000fe200080108a8 */
[C---:B------:R-:W-:Y:S01]  /*b500*/  HMMA.16816.F32.BF16 R52, R24.reuse, R126, R52 ;  /* 0x0000007e1834723c */ /* 0x040fe20000041834 */
[----:B------:R-:W5:Y:S01]  /*b510*/  LDSM.16.MT88.4 R124, [R189+0x11000] ;  /* 0x01100000bd7c783b */ /* 0x000f620000004200 */
[----:B------:R-:W-:Y:S03]  /*b520*/  MUFU.EX2 R144, R144 ;  /* 0x0000009000907308 */ /* 0x000fe60000000800 */
[--C-:B------:R-:W-:Y:S01]  /*b530*/  FFMA.FTZ R146, R30, UR4, -R166.reuse ;  /* 0x000000041e927c23 */ /* 0x100fe200080108a6 */
[C---:B------:R-:W-:Y:S06]  /*b540*/  HMMA.16816.F32.BF16 R56, R24.reuse, R148, R56 ;  /* 0x000000941838723c */ /* 0x040fec0000041838 */
[----:B------:R-:W4:Y:S01]  /*b550*/  MUFU.EX2 R145, R145 ;  /* 0x0000009100917308 */ /* 0x000f220000000800 */
[----:B------:R-:W-:Y:S01]  /*b560*/  FFMA.FTZ R147, R31, UR4, -R166 ;  /* 0x000000041f937c23 */ /* 0x000fe200080108a6 */
[C---:B------:R-:W-:Y:S01]  /*b570*/  HMMA.16816.F32.BF16 R60, R24.reuse, R150, R60 ;  /* 0x00000096183c723c */ /* 0x040fe2000004183c */
[----:B------:R-:W5:Y:S02]  /*b580*/  LDSM.16.MT88.4 R28, [R192+0xd800] ;  /* 0x00d80000c01c783b */ /* 0x000f640000004200 */
[----:B------:R-:W-:Y:S03]  /*b590*/  FFMA.FTZ R148, R32, UR4, -R168 ;  /* 0x0000000420947c23 */ /* 0x000fe600080108a8 */
[C---:B--2---:R-:W-:Y:S02]  /*b5a0*/  HMMA.16816.F32.BF16 R64, R24.reuse, R136, R64 ;  /* 0x000000881840723c */ /* 0x044fe40000041840 */
[----:B------:R-:W-:Y:S03]  /*b5b0*/  MUFU.EX2 R146, R146 ;  /* 0x0000009200927308 */ /* 0x000fe60000000800 */
[----:B------:R-:W-:Y:S01]  /*b5c0*/  FFMA.FTZ R150, R34, UR4, -R166 ;  /* 0x0000000422967c23 */ /* 0x000fe200080108a6 */
[C---:B------:R-:W-:Y:S01]  /*b5d0*/  HMMA.16816.F32.BF16 R68, R24.reuse, R138, R68 ;  /* 0x0000008a1844723c */ /* 0x040fe20000041844 */
[----:B------:R-:W2:Y:S05]  /*b5e0*/  LDSM.16.MT88.4 R136, [R190+0xd800] ;  /* 0x00d80000be88783b */ /* 0x000eaa0000004200 */
[----:B------:R-:W4:Y:S01]  /*b5f0*/  MUFU.EX2 R147, R147 ;  /* 0x0000009300937308 */ /* 0x000f220000000800 */
[----:B------:R-:W-:Y:S01]  /*b600*/  FFMA.FTZ R168, R33, UR4, -R168 ;  /* 0x0000000421a87c23 */ /* 0x000fe200080108a8 */
[C---:B------:R-:W-:Y:S03]  /*b610*/  HMMA.16816.F32.BF16 R72, R24.reuse, R152, R72 ;  /* 0x000000981848723c */ /* 0x040fe60000041848 */
[----:B------:R-:W-:Y:S03]  /*b620*/  FFMA.FTZ R166, R35, UR4, -R166 ;  /* 0x0000000423a67c23 */ /* 0x000fe600080108a6 */
[C---:B------:R-:W-:Y:S01]  /*b630*/  HMMA.16816.F32.BF16 R76, R24.reuse, R154, R76 ;  /* 0x0000009a184c723c */ /* 0x040fe2000004184c */
[----:B------:R-:W-:Y:S01]  /*b640*/  LDSM.16.MT88.4 R32, [R188+0xd800] ;  /* 0x00d80000bc20783b */ /* 0x000fe20000004200 */
[----:B------:R-:W-:Y:S04]  /*b650*/  MUFU.EX2 R148, R148 ;  /* 0x0000009400947308 */ /* 0x000fe80000000800 */
[C---:B-1----:R-:W-:Y:S06]  /*b660*/  HMMA.16816.F32.BF16 R80, R24.reuse, R140, R80 ;  /* 0x0000008c1850723c */ /* 0x042fec0000041850 */
[----:B------:R-:W1:Y:S01]  /*b670*/  MUFU.EX2 R149, R168 ;  /* 0x000000a800957308 */ /* 0x000e620000000800 */
[C---:B------:R-:W-:Y:S01]  /*b680*/  HMMA.16816.F32.BF16 R84, R24.reuse, R142, R84 ;  /* 0x0000008e1854723c */ /* 0x040fe20000041854 */
[----:B------:R-:W2:Y:S05]  /*b690*/  LDSM.16.MT88.4 R140, [R189+0xd800] ;  /* 0x00d80000bd8c783b */ /* 0x000eaa0000004200 */
[C---:B------:R-:W-:Y:S03]  /*b6a0*/  HMMA.16816.F32.BF16 R88, R24.reuse, R156, R88 ;  /* 0x0000009c1858723c */ /* 0x040fe60000041858 */
[----:B------:R-:W-:Y:S03]  /*b6b0*/  MUFU.EX2 R150, R150 ;  /* 0x0000009600967308 */ /* 0x000fe60000000800 */
[C---:B------:R-:W-:Y:S07]  /*b6c0*/  HMMA.16816.F32.BF16 R92, R24.reuse, R158, R92 ;  /* 0x0000009e185c723c */ /* 0x040fee000004185c */
[----:B------:R-:W2:Y:S01]  /*b6d0*/  MUFU.EX2 R151, R166 ;  /* 0x000000a600977308 */ /* 0x000ea20000000800 */
[C---:B---3--:R-:W-:Y:S06]  /*b6e0*/  HMMA.16816.F32.BF16 R96, R24.reuse, R20, R96 ;  /* 0x000000141860723c */ /* 0x048fec0000041860 */
[C---:B------:R-:W-:Y:S05]  /*b6f0*/  HMMA.16816.F32.BF16 R100, R24.reuse, R22, R100 ;  /* 0x000000161864723c */ /* 0x040fea0000041864 */
[----:B----4-:R-:W-:Y:S01]  /*b700*/  F2FP.BF16.F32.PACK_AB R20, R145, R144 ;  /* 0x000000909114723e */ /* 0x010fe200000010ff */
[C---:B------:R-:W-:Y:S05]  /*b710*/  HMMA.16816.F32.BF16 R104, R24.reuse, R120, R104 ;  /* 0x000000781868723c */ /* 0x040fea0000041868 */
[----:B------:R-:W-:Y:S01]  /*b720*/  F2FP.BF16.F32.PACK_AB R21, R147, R146 ;  /* 0x000000929315723e */ /* 0x000fe200000010ff */
[C---:B------:R-:W-:Y:S01]  /*b730*/  HMMA.16816.F32.BF16 R12, R24.reuse, R122, R12 ;  /* 0x0000007a180c723c */ /* 0x040fe2000004180c */
[----:B------:R-:W3:Y:S04]  /*b740*/  LDSM.16.MT88.4 R120, [R192+0xf800] ;  /* 0x00f80000c078783b */ /* 0x000ee80000004200 */
[----:B-1----:R-:W-:Y:S01]  /*b750*/  F2FP.BF16.F32.PACK_AB R22, R149, R148 ;  /* 0x000000949516723e */ /* 0x002fe200000010ff */
[C---:B-----5:R-:W-:Y:S05]  /*b760*/  HMMA.16816.F32.BF16 R108, R24.reuse, R124, R108 ;  /* 0x0000007c186c723c */ /* 0x060fea000004186c */
[----:B--2---:R-:W-:Y:S01]  /*b770*/  F2FP.BF16.F32.PACK_AB R23, R151, R150 ;  /* 0x000000969717723e */ /* 0x004fe200000010ff */
[C---:B------:R-:W-:Y:S01]  /*b780*/  HMMA.16816.F32.BF16 R16, R24.reuse, R126, R16 ;  /* 0x0000007e1810723c */ /* 0x040fe20000041810 */
[----:B------:R-:W-:Y:S04]  /*b790*/  LDSM.16.MT88.4 R124, [R192+0x11800] ;  /* 0x01180000c07c783b */ /* 0x000fe80000004200 */
[----:B------:R-:W-:Y:S01]  /*b7a0*/  FADD.FTZ R144, R144, R163 ;  /* 0x000000a390907221 */ /* 0x000fe20000010000 */
[C---:B------:R-:W-:Y:S05]  /*b7b0*/  HMMA.16816.F32.BF16 R112, R24.reuse, R128, R112 ;  /* 0x000000801870723c */ /* 0x040fea0000041870 */
[----:B------:R-:W-:Y:S01]  /*b7c0*/  FADD.FTZ R146, R146, R223 ;  /* 0x000000df92927221 */ /* 0x000fe20000010000 */
[----:B------:R-:W-:Y:S01]  /*b7d0*/  HMMA.16816.F32.BF16 R116, R24, R130, R116 ;  /* 0x000000821874723c */ /* 0x000fe20000041874 */
[----:B------:R-:W1:Y:S04]  /*b7e0*/  LDSM.16.MT88.4 R24, [R190+0xf800] ;  /* 0x00f80000be18783b */ /* 0x000e680000004200 */
[----:B------:R-:W-:Y:S01]  /*b7f0*/  FADD.FTZ R145, R145, R144 ;  /* 0x0000009091917221 */ /* 0x000fe20000010000 */
[C---:B------:R-:W-:Y:S03]  /*b800*/  HMMA.16816.F32.BF16 R128, R20.reuse, R28, R8 ;  /* 0x0000001c1480723c */ /* 0x040fe60000041808 */
[----:B------:R-:W2:Y:S02]  /*b810*/  LDSM.16.MT88.4 R8, [R189+0xf800] ;  /* 0x00f80000bd08783b */ /* 0x000ea40000004200 */
[----:B------:R-:W-:Y:S01]  /*b820*/  FADD.FTZ R147, R147, R146 ;  /* 0x0000009293937221 */ /* 0x000fe20000010000 */
[C---:B------:R-:W-:Y:S05]  /*b830*/  HMMA.16816.F32.BF16 R36, R20.reuse, R30, R36 ;  /* 0x0000001e1424723c */ /* 0x040fea0000041824 */
[----:B------:R-:W4:Y:S01]  /*b840*/  LDSM.16.MT88.4 R28, [R188+0xf800] ;  /* 0x00f80000bc1c783b */ /* 0x000f220000004200 */
        /* <DEDUP_REMOVED lines=8> */
[C---:B------:R-:W-:Y:S06]  /*b8d0*/  HMMA.16816.F32.BF16 R56, R20.reuse, R32, R56 ;  /* 0x000000201438723c */ /* 0x040fec0000041838 */
[C---:B------:R-:W-:Y:S01]  /*b8e0*/  HMMA.16816.F32.BF16 R60, R20.reuse, R34, R60 ;  /* 0x00000022143c723c */ /* 0x040fe2000004183c */
[----:B------:R-:W5:Y:S05]  /*b8f0*/  LDSM.16.MT88.4 R32, [R190+0x11800] ;  /* 0x01180000be20783b */ /* 0x000f6a0000004200 */
[C---:B---3--:R-:W-:Y:S06]  /*b900*/  HMMA.16816.F32.BF16 R64, R20.reuse, R120, R64 ;  /* 0x000000781440723c */ /* 0x048fec0000041840 */
[C---:B------:R-:W-:Y:S01]  /*b910*/  HMMA.16816.F32.BF16 R68, R20.reuse, R122, R68 ;  /* 0x0000007a1444723c */ /* 0x040fe20000041844 */
[----:B------:R-:W3:Y:S05]  /*b920*/  LDSM.16.MT88.4 R120, [R189+0x11800] ;  /* 0x01180000bd78783b */ /* 0x000eea0000004200 */
[C---:B-1----:R-:W-:Y:S06]  /*b930*/  HMMA.16816.F32.BF16 R72, R20.reuse, R24, R72 ;  /* 0x000000181448723c */ /* 0x042fec0000041848 */
[C---:B------:R-:W-:Y:S01]  /*b940*/  HMMA.16816.F32.BF16 R76, R20.reuse, R26, R76 ;  /* 0x0000001a144c723c */ /* 0x040fe2000004184c */
[----:B------:R-:W1:Y:S05]  /*b950*/  LDSM.16.MT88.4 R24, [R188+0x11800] ;  /* 0x01180000bc18783b */ /* 0x000e6a0000004200 */
[C---:B--2---:R-:W-:Y:S06]  /*b960*/  HMMA.16816.F32.BF16 R80, R20.reuse, R8, R80 ;  /* 0x000000081450723c */ /* 0x044fec0000041850 */
[C---:B------:R-:W-:Y:S06]  /*b970*/  HMMA.16816.F32.BF16 R84, R20.reuse, R10, R84 ;  /* 0x0000000a1454723c */ /* 0x040fec0000041854 */
[C---:B----4-:R-:W-:Y:S06]  /*b980*/  HMMA.16816.F32.BF16 R88, R20.reuse, R28, R88 ;  /* 0x0000001c1458723c */ /* 0x050fec0000041858 */
[C---:B------:R-:W-:Y:S06]  /*b990*/  HMMA.16816.F32.BF16 R92, R20.reuse, R30, R92 ;  /* 0x0000001e145c723c */ /* 0x040fec000004185c */
[C---:B------:R-:W-:Y:S06]  /*b9a0*/  HMMA.16816.F32.BF16 R96, R20.reuse, R124, R96 ;  /* 0x0000007c1460723c */ /* 0x040fec0000041860 */
[C---:B------:R-:W-:Y:S06]  /*b9b0*/  HMMA.16816.F32.BF16 R100, R20.reuse, R126, R100 ;  /* 0x0000007e1464723c */ /* 0x040fec0000041864 */
[C---:B-----5:R-:W-:Y:S06]  /*b9c0*/  HMMA.16816.F32.BF16 R104, R20.reuse, R32, R104 ;  /* 0x000000201468723c */ /* 0x060fec0000041868 */
        /* <DEDUP_REMOVED lines=8> */
.L_x_3326:
[----:B------:R-:W1:Y:S01]  /*ba50*/  SHFL.BFLY PT, R0, R221, 0x2, 0x1f ;  /* 0x0c401f00dd007f89 */ /* 0x000e6200000e0000 */
[----:B------:R-:W-:Y:S01]  /*ba60*/  MOV R11, 0x3f800000 ;  /* 0x3f800000000b7802 */ /* 0x000fe20000000f00 */
[----:B------:R-:W2:Y:S01]  /*ba70*/  S2UR UR5, SR_CgaCtaId ;  /* 0x00000000000579c3 */ /* 0x000ea20000008800 */
[----:B------:R-:W-:Y:S01]  /*ba80*/  UMOV UR4, 0x400 ;  /* 0x0000040000047882 */ /* 0x000fe20000000000 */
[----:B------:R-:W3:Y:S01]  /*ba90*/  SHFL.BFLY PT, R8, R219, 0x2, 0x1f ;  /* 0x0c401f00db087f89 */ /* 0x000ee200000e0000 */
[----:B------:R-:W-:Y:S01]  /*baa0*/  IADD3 R23, -R209, RZ, RZ ;  /* 0x000000ffd1177210 */ /* 0x000fe20007ffe1ff */
[----:B------:R-:W-:Y:S01]  /*bab0*/  BSSY B0, `(.L_x_3331) ;  /* 0x0000101000007945 */ /* 0x000fe20003800000 */
[----:B------:R-:W4:Y:S03]  /*bac0*/  S2R R7, SR_TID.X ;  /* 0x0000000000077919 */ /* 0x000f260000002100 */
[----:B------:R-:W5:Y:S01]  /*bad0*/  LDC R20, c[0x0][0x270] ;  /* 0x00009c00ff147b82 */ /* 0x000f620000000800 */
[----:B------:R-:W5:Y:S01]  /*bae0*/  S2R R18, SR_CTAID.Y ;  /* 0x0000000000127919 */ /* 0x000f620000002600 */
[----:B------:R-:W5:Y:S01]  /*baf0*/  S2R R19, SR_CTAID.X ;  /* 0x0000000000137919 */ /* 0x000f620000002500 */
[----:B-1----:R-:W-:-:S02]  /*bb00*/  FADD.FTZ R9, R0, R221 ;  /* 0x000000dd00097221 */ /* 0x002fc40000010000 */
[----:B------:R-:W1:Y:S01]  /*bb10*/  S2R R0, SR_TID.X ;  /* 0x0000000000007919 */ /* 0x000e620000002100 */
[----:B--2---:R-:W-:Y:S01]  /*bb20*/  ULEA UR5, UR5, UR4, 0x18 ;  /* 0x0000000405057291 */ /* 0x004fe2000f8ec03f */
[----:B---3--:R-:W-:Y:S01]  /*bb30*/  FADD.FTZ R8, R8, R219 ;  /* 0x000000db08087221 */ /* 0x008fe20000010000 */
[----:B------:R-:W5:Y:S01]  /*bb40*/  S2UR UR4, SR_CTAID.Z ;  /* 0x00000000000479c3 */ /* 0x000f620000002700 */
[----:B------:R-:W2:Y:S04]  /*bb50*/  SHFL.BFLY PT, R6, R9, 0x1, 0x1f ;  /* 0x0c201f0009067f89 */ /* 0x000ea800000e0000 */
[----:B------:R-:W3:Y:S01]  /*bb60*/  SHFL.BFLY PT, R5, R8, 0x1, 0x1f ;  /* 0x0c201f0008057f89 */ /* 0x000ee200000e0000 */
[----:B----4-:R-:W-:-:S04]  /*bb70*/  SHF.R.S32.HI R10, RZ, 0x1f, R7 ;  /* 0x0000001fff0a7819 */ /* 0x010fc80000011407 */
[CC--:B------:R-:W-:Y:S02]  /*bb80*/  LEA.HI R2, R10.reuse, R7.reuse, RZ, 0x2 ;  /* 0x000000070a027211 */ /* 0x0c0fe400078f10ff */
[----:B------:R-:W-:Y:S02]  /*bb90*/  LEA.HI R10, R10, R7, RZ, 0x5 ;  /* 0x000000070a0a7211 */ /* 0x000fe400078f28ff */
[--C-:B------:R-:W-:Y:S02]  /*bba0*/  SHF.R.S32.HI R13, RZ, 0x2, R2.reuse ;  /* 0x00000002ff0d7819 */ /* 0x100fe40000011402 */
[----:B------:R-:W-:Y:S02]  /*bbb0*/  SHF.R.S32.HI R12, RZ, 0x1f, R2 ;  /* 0x0000001fff0c7819 */ /* 0x000fe40000011402 */
[----:B------:R-:W-:Y:S01]  /*bbc0*/  LOP3.LUT R2, R2, 0x1ffffffc, RZ, 0xc0, !PT ;  /* 0x1ffffffc02027812 */ /* 0x000fe200078ec0ff */
[----:B-----5:R-:W-:Y:S02]  /*bbd0*/  IMAD R23, R20, R23, UR4 ;  /* 0x0000000414177e24 */ /* 0x020fe4000f8e0217 */
[----:B--2---:R-:W-:Y:S01]  /*bbe0*/  FADD.FTZ R6, R9, R6 ;  /* 0x0000000609067221 */ /* 0x004fe20000010000 */
[----:B------:R-:W-:-:S02]  /*bbf0*/  MOV R9, 0x3f800000 ;  /* 0x3f80000000097802 */ /* 0x000fc40000000f00 */
[----:B------:R-:W-:Y:S01]  /*bc00*/  LEA.HI R12, R12, R13, RZ, 0x3 ;  /* 0x0000000d0c0c7211 */ /* 0x000fe200078f18ff */
[----:B---3--:R-:W-:Y:S01]  /*bc10*/  FADD.FTZ R5, R8, R5 ;  /* 0x0000000508057221 */ /* 0x008fe20000010000 */
[----:B------:R-:W-:Y:S01]  /*bc20*/  BAR.SYNC.DEFER_BLOCKING 0x0 ;  /* 0x0000000000007b1d */ /* 0x000fe20000010000 */
[----:B------:R-:W-:Y:S02]  /*bc30*/  FSETP.NE.FTZ.AND P4, PT, R6, RZ, PT ;  /* 0x000000ff0600720b */ /* 0x000fe40003f95000 */
[----:B-1----:R-:W-:Y:S02]  /*bc40*/  SHF.R.S32.HI R15, RZ, 0x1f, R0 ;  /* 0x0000001fff0f7819 */ /* 0x002fe40000011400 */
[----:B------:R-:W-:Y:S02]  /*bc50*/  FSETP.NE.FTZ.AND P3, PT, R5, RZ, PT ;  /* 0x000000ff0500720b */ /* 0x000fe40003f75000 */
[----:B------:R-:W-:Y:S02]  /*bc60*/  LOP3.LUT R8, R10, 0xffffffe0, RZ, 0xc0, !PT ;  /* 0xffffffe00a087812 */ /* 0x000fe400078ec0ff */
[----:B------:R-:W-:-:S02]  /*bc70*/  LEA.HI R4, R15, R0, RZ, 0x4 ;  /* 0x000000000f047211 */ /* 0x000fc400078f20ff */
[----:B------:R-:W-:Y:S02]  /*bc80*/  LEA.HI R15, R15, R0, RZ, 0x5 ;  /* 0x000000000f0f7211 */ /* 0x000fe400078f28ff */
[----:B------:R-:W-:Y:S01]  /*bc90*/  IADD3 R8, R7, -R8, RZ ;  /* 0x8000000807087210 */ /* 0x000fe20007ffe0ff */
[----:B------:R-:W1:Y:S01]  /*bca0*/  @P4 MUFU.RCP R11, R6 ;  /* 0x00000006000b4308 */ /* 0x000e620000001000 */
[----:B------:R-:W-:Y:S01]  /*bcb0*/  LOP3.LUT R17, R4, 0xfffffff0, RZ, 0xc0, !PT ;  /* 0xfffffff004117812 */ /* 0x000fe200078ec0ff */
[----:B------:R-:W2:Y:S01]  /*bcc0*/  @P4 LDC R21, c[0x0][0x2e8] ;  /* 0x0000ba00ff154b82 */ /* 0x000ea20000000800 */
[----:B------:R-:W-:Y:S02]  /*bcd0*/  LOP3.LUT R12, R12, 0xfffffff8, RZ, 0xc0, !PT ;  /* 0xfffffff80c0c7812 */ /* 0x000fe400078ec0ff */
[----:B------:R-:W-:Y:S02]  /*bce0*/  LOP3.LUT R15, R15, 0xffffffe0, RZ, 0xc0, !PT ;  /* 0xffffffe00f0f7812 */ /* 0x000fe400078ec0ff */
[----:B------:R-:W-:Y:S01]  /*bcf0*/  SHF.R.S32.HI R10, RZ, 0x5, R10 ;  /* 0x00000005ff0a7819 */ /* 0x000fe2000001140a */
[----:B------:R-:W3:Y:S01]  /*bd00*/  @P3 MUFU.RCP R9, R5 ;  /* 0x0000000500093308 */ /* 0x000ee20000001000 */
[----:B------:R-:W-:Y:S01]  /*bd10*/  IADD3 R7, -R2, R7, RZ ;  /* 0x0000000702077210 */ /* 0x000fe20007ffe1ff */
[----:B------:R-:W4:Y:S01]  /*bd20*/  @P3 LDC R22, c[0x0][0x2e8] ;  /* 0x0000ba00ff163b82 */ /* 0x000f220000000800 */
[----:B------:R-:W-:-:S02]  /*bd30*/  LOP3.LUT P5, RZ, R8, 0x3, RZ, 0xc0, !PT ;  /* 0x0000000308ff7812 */ /* 0x000fc400078ac0ff */
[----:B------:R-:W-:Y:S02]  /*bd40*/  IADD3 R2, -R17, R0, RZ ;  /* 0x0000000011027210 */ /* 0x000fe40007ffe1ff */
[----:B------:R-:W-:Y:S01]  /*bd50*/  IADD3 R8, R13, -R12, RZ ;  /* 0x8000000c0d087210 */ /* 0x000fe20007ffe0ff */
[----:B------:R-:W5:Y:S01]  /*bd60*/  @P3 MUFU.LG2 R5, R5 ;  /* 0x0000000500053308 */ /* 0x000f620000000c00 */
[----:B------:R-:W-:Y:S01]  /*bd70*/  IADD3 R0, R0, -R15, RZ ;  /* 0x8000000f00007210 */ /* 0x000fe20007ffe0ff */
[C---:B-1----:R-:W-:Y:S01]  /*bd80*/  FMUL.FTZ R128, R11.reuse, R128 ;  /* 0x000000800b807220 */ /* 0x042fe20000410000 */
[----:B------:R-:W-:Y:S01]  /*bd90*/  SHF.R.S32.HI R13, RZ, 0x1f, R10 ;  /* 0x0000001fff0d7819 */ /* 0x000fe2000001140a */
        /* <DEDUP_REMOVED lines=47> */
[----:B------:R-:W-:Y:S01]  /*c090*/  LEA.HI R13, R13, R10, RZ, 0x2 ;  /* 0x0000000a0d0d7211 */ /* 0x000fe200078f10ff */
[C---:B---3--:R-:W-:Y:S01]  /*c0a0*/  FMUL.FTZ R131, R9.reuse, R131 ;  /* 0x0000008309837220 */ /* 0x048fe20000410000 */
        /* <DEDUP_REMOVED lines=48> */
[----:B------:R-:W-:Y:S01]  /*c3b0*/  LOP3.LUT R13, R13, 0xffffffc, RZ, 0xc0, !PT ;  /* 0x0ffffffc0d0d7812 */ /* 0x000fe200078ec0ff */
[----:B------:R-:W1:Y:S01]  /*c3c0*/  @P4 MUFU.LG2 R6, R6 ;  /* 0x0000000600064308 */ /* 0x000e620000000c00 */
[----:B------:R-:W-:-:S02]  /*c3d0*/  LEA.HI R11, R11, R0, RZ, 0x2 ;  /* 0x000000000b0b7211 */ /* 0x000fc400078f10ff */
[C---:B------:R-:W-:Y:S02]  /*c3e0*/  R2P PR, R8.reuse, 0x6 ;  /* 0x0000000608007804 */ /* 0x040fe40000000000 */
[C---:B------:R-:W-:Y:S02]  /*c3f0*/  LOP3.LUT R9, R8.reuse, 0x1, RZ, 0xc0, !PT ;  /* 0x0000000108097812 */ /* 0x040fe400078ec0ff */
[----:B------:R-:W-:Y:S02]  /*c400*/  SHF.R.S32.HI R0, RZ, 0x4, R4 ;  /* 0x00000004ff007819 */ /* 0x000fe40000011404 */
[----:B------:R-:W-:Y:S02]  /*c410*/  SHF.L.U32 R8, R8, 0x6, RZ ;  /* 0x0000000608087819 */ /* 0x000fe400000006ff */
[C---:B------:R-:W-:Y:S02]  /*c420*/  LEA R7, R10.reuse, R7, 0x9 ;  /* 0x000000070a077211 */ /* 0x040fe400078e48ff */
[----:B------:R-:W-:-:S02]  /*c430*/  IADD3 R13, R10, -R13, RZ ;  /* 0x8000000d0a0d7210 */ /* 0x000fc40007ffe0ff */
[----:B------:R-:W-:Y:S02]  /*c440*/  SHF.L.U32 R4, R0, 0x6, RZ ;  /* 0x0000000600047819 */ /* 0x000fe400000006ff */
[----:B------:R-:W-:Y:S02]  /*c450*/  LEA.HI R10, R2, R2, RZ, 0x1 ;  /* 0x00000002020a7211 */ /* 0x000fe400078f08ff */
[----:B------:R-:W-:Y:S02]  /*c460*/  LOP3.LUT R8, R8, 0x1c0, RZ, 0xc0, !PT ;  /* 0x000001c008087812 */ /* 0x000fe400078ec0ff */
[----:B------:R-:W-:Y:S02]  /*c470*/  ISETP.NE.U32.AND P0, PT, R9, 0x1, PT ;  /* 0x000000010900780c */ /* 0x000fe40003f05070 */
[----:B------:R-:W-:Y:S02]  /*c480*/  LOP3.LUT R4, R4, 0x1c0, RZ, 0xc0, !PT ;  /* 0x000001c004047812 */ /* 0x000fe400078ec0ff */
[----:B------:R-:W-:-:S02]  /*c490*/  SHF.L.U32 R9, R10, 0x2, RZ ;  /* 0x000000020a097819 */ /* 0x000fc400000006ff */
[----:B------:R-:W-:Y:S02]  /*c4a0*/  LEA.HI R8, R8, R8, RZ, 0x1d ;  /* 0x0000000808087211 */ /* 0x000fe400078fe8ff */
[----:B------:R-:W-:Y:S02]  /*c4b0*/  LOP3.LUT R9, R4, 0x38, R9, 0xf8, !PT ;  /* 0x0000003804097812 */ /* 0x000fe400078ef809 */
[----:B------:R-:W-:Y:S02]  /*c4c0*/  LEA R8, R7, R8, 0x1 ;  /* 0x0000000807087211 */ /* 0x000fe400078e08ff */
[----:B------:R-:W-:Y:S02]  /*c4d0*/  SHF.R.U32.HI R4, RZ, 0x3, R4 ;  /* 0x00000003ff047819 */ /* 0x000fe40000011604 */
[----:B------:R-:W-:Y:S02]  /*c4e0*/  LOP3.LUT R7, R10, 0xffffffe, RZ, 0xc0, !PT ;  /* 0x0ffffffe0a077812 */ /* 0x000fe400078ec0ff */
[----:B------:R-:W-:-:S02]  /*c4f0*/  LOP3.LUT R4, R9, R4, RZ, 0x3c, !PT ;  /* 0x0000000409047212 */ /* 0x000fc400078e3cff */
[----:B------:R-:W-:Y:S02]  /*c500*/  IADD3 R7, R2, -R7, RZ ;  /* 0x8000000702077210 */ /* 0x000fe40007ffe0ff */
[----:B------:R-:W-:Y:S02]  /*c510*/  SHF.R.S32.HI R10, RZ, 0x2, R11 ;  /* 0x00000002ff0a7819 */ /* 0x000fe4000001140b */
[----:B------:R-:W-:Y:S02]  /*c520*/  LEA R8, R8, UR5, 0x2 ;  /* 0x0000000508087c11 */ /* 0x000fe4000f8e10ff */
[----:B------:R-:W-:Y:S02]  /*c530*/  MOV R11, 0x40 ;  /* 0x00000040000b7802 */ /* 0x000fe40000000f00 */
[----:B------:R-:W-:Y:S01]  /*c540*/  LEA R4, R7, R4, 0x2 ;  /* 0x0000000407047211 */ /* 0x000fe200078e10ff */
[----:B------:R-:W-:Y:S01]  /*c550*/  STS.64 [R8], R128 ;  /* 0x0000008008007388 */ /* 0x000fe20000000a00 */
[----:B------:R-:W-:-:S02]  /*c560*/  MOV R7, 0x80 ;  /* 0x0000008000077802 */ /* 0x000fc40000000f00 */
[C---:B------:R-:W-:Y:S01]  /*c570*/  IADD3 R9, R8.reuse, -0x20, RZ ;  /* 0xffffffe008097810 */ /* 0x040fe20007ffe0ff */
[----:B------:R-:W-:Y:S01]  /*c580*/  STS.64 [R8+0x800], R130 ;  /* 0x0008008208007388 */ /* 0x000fe20000000a00 */
[----:B------:R-:W-:Y:S02]  /*c590*/  SEL R11, R11, 0xffffffc0, !P1 ;  /* 0xffffffc00b0b7807 */ /* 0x000fe40004800000 */
[C---:B------:R-:W-:Y:S02]  /*c5a0*/  @P0 IADD3 R9, R8.reuse, 0x20, RZ ;  /* 0x0000002008090810 */ /* 0x040fe40007ffe0ff */
[----:B------:R-:W-:Y:S02]  /*c5b0*/  LEA R10, R13, R10, 0x4 ;  /* 0x0000000a0d0a7211 */ /* 0x000fe400078e20ff */
[----:B------:R-:W-:Y:S01]  /*c5c0*/  SEL R7, R7, 0xffffff80, !P2 ;  /* 0xffffff8007077807 */ /* 0x000fe20005000000 */
[----:B------:R-:W3:Y:S01]  /*c5d0*/  LDC.64 R12, c[0x0][0x2c0] ;  /* 0x0000b000ff0c7b82 */ /* 0x000ee20000000a00 */
[----:B------:R-:W-:Y:S01]  /*c5e0*/  IADD3 R14, R8, R11, RZ ;  /* 0x0000000b080e7210 */ /* 0x000fe20007ffe0ff */
[----:B------:R-:W-:Y:S01]  /*c5f0*/  STS.64 [R9], R36 ;  /* 0x0000002409007388 */ /* 0x000fe20000000a00 */
[----:B------:R-:W-:-:S02]  /*c600*/  IADD3 R11, R11, R9, RZ ;  /* 0x000000090b0b7210 */ /* 0x000fc40007ffe0ff */
[----:B------:R-:W-:Y:S01]  /*c610*/  IADD3 R15, R8, R7, RZ ;  /* 0x00000007080f7210 */ /* 0x000fe20007ffe0ff */
[----:B------:R-:W-:Y:S01]  /*c620*/  STS.64 [R9+0x800], R38 ;  /* 0x0008002609007388 */ /* 0x000fe20000000a00 */
[----:B------:R-:W-:Y:S02]  /*c630*/  IADD3 R16, R7, R9, RZ ;  /* 0x0000000907107210 */ /* 0x000fe40007ffe0ff */
[-C--:B------:R-:W-:Y:S01]  /*c640*/  IADD3 R17, R14, R7.reuse, RZ ;  /* 0x000000070e117210 */ /* 0x080fe20007ffe0ff */
[----:B------:R-:W-:Y:S01]  /*c650*/  STS.64 [R14], R40 ;  /* 0x000000280e007388 */ /* 0x000fe20000000a00 */
[----:B------:R-:W-:Y:S02]  /*c660*/  IADD3 R7, R11, R7, RZ ;  /* 0x000000070b077210 */ /* 0x000fe40007ffe0ff */
[----:B------:R-:W-:Y:S01]  /*c670*/  SHF.L.U32 R19, R19, 0x6, RZ ;  /* 0x0000000613137819 */ /* 0x000fe200000006ff */
[----:B------:R-:W-:Y:S04]  /*c680*/  STS.64 [R14+0x800], R42 ;  /* 0x0008002a0e007388 */ /* 0x000fe80000000a00 */
[----:B------:R-:W-:Y:S04]  /*c690*/  STS.64 [R11], R44 ;  /* 0x0000002c0b007388 */ /* 0x000fe80000000a00 */
[----:B------:R-:W-:Y:S01]  /*c6a0*/  STS.64 [R11+0x800], R46 ;  /* 0x0008002e0b007388 */ /* 0x000fe20000000a00 */
[----:B---3--:R-:W-:-:S03]  /*c6b0*/  IMAD R209, R18, R12, R209 ;  /* 0x0000000c12d17224 */ /* 0x008fc600078e02d1 */
[----:B------:R-:W-:Y:S01]  /*c6c0*/  STS.64 [R15], R48 ;  /* 0x000000300f007388 */ /* 0x000fe20000000a00 */
[----:B------:R-:W-:-:S03]  /*c6d0*/  IMAD R20, R209, R20, R23 ;  /* 0x00000014d1147224 */ /* 0x000fc600078e0217 */
[----:B------:R-:W-:Y:S01]  /*c6e0*/  STS.64 [R15+0x800], R50 ;  /* 0x000800320f007388 */ /* 0x000fe20000000a00 */
[----:B------:R-:W-:-:S03]  /*c6f0*/  IMAD R13, R20, R13, R19 ;  /* 0x0000000d140d7224 */ /* 0x000fc600078e0213 */
        /* <DEDUP_REMOVED lines=25> */
[----:B------:R5:W-:Y:S04]  /*c890*/  STS.64 [R9+0x8800], R102 ;  /* 0x0088006609007388 */ /* 0x000be80000000a00 */
[----:B------:R-:W-:Y:S04]  /*c8a0*/  STS.64 [R14+0x8000], R104 ;  /* 0x008000680e007388 */ /* 0x000fe80000000a00 */
[----:B------:R2:W-:Y:S04]  /*c8b0*/  STS.64 [R14+0x8800], R106 ;  /* 0x0088006a0e007388 */ /* 0x0005e80000000a00 */
[----:B------:R-:W-:Y:S04]  /*c8c0*/  STS.64 [R11+0x8000], R124 ;  /* 0x0080007c0b007388 */ /* 0x000fe80000000a00 */
[----:B------:R1:W-:Y:S01]  /*c8d0*/  STS.64 [R11+0x8800], R126 ;  /* 0x0088007e0b007388 */ /* 0x0003e20000000a00 */
[----:B---3--:R-:W-:-:S03]  /*c8e0*/  MOV R8, 0xff800000 ;  /* 0xff80000000087802 */ /* 0x008fc60000000f00 */
[----:B------:R-:W-:Y:S04]  /*c8f0*/  STS.64 [R15+0x8000], R108 ;  /* 0x0080006c0f007388 */ /* 0x000fe80000000a00 */
[----:B------:R3:W-:Y:S01]  /*c900*/  STS.64 [R15+0x8800], R110 ;  /* 0x0088006e0f007388 */ /* 0x0007e20000000a00 */
[----:B-----5:R-:W-:-:S03]  /*c910*/  MOV R9, 0xff800000 ;  /* 0xff80000000097802 */ /* 0x020fc60000000f00 */
[----:B------:R3:W-:Y:S04]  /*c920*/  STS.64 [R16+0x8000], R120 ;  /* 0x0080007810007388 */ /* 0x0007e80000000a00 */
[----:B------:R3:W-:Y:S01]  /*c930*/  STS.64 [R16+0x8800], R122 ;  /* 0x0088007a10007388 */ /* 0x0007e20000000a00 */
[----:B--2---:R-:W-:Y:S01]  /*c940*/  SHF.L.U32 R14, R2, 0x2, RZ ;  /* 0x00000002020e7819 */ /* 0x004fe200000006ff */
[----:B------:R-:W-:Y:S02]  /*c950*/  @P3 FMUL.FTZ R2, R5, 0.69314718246459960938 ;  /* 0x3f31721805023820 */ /* 0x000fe40000410000 */
[----:B------:R2:W-:Y:S02]  /*c960*/  STS.64 [R17+0x8000], R112 ;  /* 0x0080007011007388 */ /* 0x0005e40000000a00 */
[----:B----4-:R-:W-:-:S02]  /*c970*/  @P3 FFMA.FTZ R9, R3, R22, R2 ;  /* 0x0000001603093223 */ /* 0x010fc40000010002 */
[----:B------:R2:W-:Y:S01]  /*c980*/  STS.64 [R17+0x8800], R114 ;  /* 0x0088007211007388 */ /* 0x0005e20000000a00 */
[----:B------:R-:W-:Y:S01]  /*c990*/  LEA R3, R4, UR5, 0x2 ;  /* 0x0000000504037c11 */ /* 0x000fe2000f8e10ff */
[----:B-1----:R-:W-:Y:S02]  /*c9a0*/  @P4 FMUL.FTZ R11, R6, 0.69314718246459960938 ;  /* 0x3f317218060b4820 */ /* 0x002fe40000410000 */
[----:B------:R2:W-:Y:S02]  /*c9b0*/  STS.64 [R7+0x8000], R116 ;  /* 0x0080007407007388 */ /* 0x0005e40000000a00 */
[----:B------:R-:W-:Y:S02]  /*c9c0*/  @P4 FFMA.FTZ R8, R132, R21, R11 ;  /* 0x0000001584084223 */ /* 0x000fe4000001000b */
[----:B------:R2:W-:Y:S01]  /*c9d0*/  STS.64 [R7+0x8800], R118 ;  /* 0x0088007607007388 */ /* 0x0005e20000000a00 */
[----:B---3--:R-:W-:Y:S01]  /*c9e0*/  SHF.R.S32.HI R15, RZ, 0x1f, R14 ;  /* 0x0000001fff0f7819 */ /* 0x008fe2000001140e */
[----:B------:R-:W-:Y:S06]  /*c9f0*/  BAR.SYNC.DEFER_BLOCKING 0x0 ;  /* 0x0000000000007b1d */ /* 0x000fec0000010000 */
[----:B------:R-:W-:Y:S05]  /*ca00*/  @P5 BRA `(.L_x_3332) ;  /* 0x00000000002c5947 */ /* 0x000fea0003800000 */
        /* <DEDUP_REMOVED lines=11> */
.L_x_3332:
[----:B------:R-:W-:Y:S05]  /*cac0*/  BSYNC B0 ;  /* 0x0000000000007941 */ /* 0x000fea0003800000 */
.L_x_3331:
[----:B------:R-:W3:Y:S01]  /*cad0*/  LDS.128 R96, [R3] ;  /* 0x0000000003607984 */ /* 0x000ee20000000c00 */
[----:B------:R-:W-:Y:S01]  /*cae0*/  ULDC UR4, c[0x0][0x2dc] ;  /* 0x0000b70000047ab9 */ /* 0x000fe20000000800 */
[C---:B------:R-:W-:Y:S02]  /*caf0*/  IMAD.WIDE R14, R0.reuse, 0xc0, R14 ;  /* 0x000000c0000e7825 */ /* 0x040fe400078e020e */
[----:B------:R-:W4:Y:S02]  /*cb00*/  LDS.128 R64, [R3+0x4000] ;  /* 0x0040000003407984 */ /* 0x000f240000000c00 */
[----:B-1----:R-:W-:Y:S01]  /*cb10*/  IMAD R5, R13, UR4, RZ ;  /* 0x000000040d057c24 */ /* 0x002fe2000f8e02ff */
[----:B------:R-:W-:Y:S01]  /*cb20*/  ULDC.64 UR4, c[0x0][0x288] ;  /* 0x0000a20000047ab9 */ /* 0x000fe20000000a00 */
[----:B------:R-:W1:Y:S01]  /*cb30*/  LDS.128 R32, [R3+0x8000] ;  /* 0x0080000003207984 */ /* 0x000e620000000c00 */
[C---:B------:R-:W-:Y:S02]  /*cb40*/  VIADD R4, R0.reuse, 0x8 ;  /* 0x0000000800047836 */ /* 0x040fe40000000000 */
[C---:B------:R-:W-:Y:S01]  /*cb50*/  IADD3 R6, P0, R5.reuse, R14, RZ ;  /* 0x0000000e05067210 */ /* 0x040fe20007f1e0ff */
[----:B------:R-:W5:Y:S01]  /*cb60*/  LDS.128 R92, [R3+0x800] ;  /* 0x00080000035c7984 */ /* 0x000f620000000c00 */
[----:B------:R-:W-:Y:S01]  /*cb70*/  VIADD R2, R0, 0x10 ;  /* 0x0000001000027836 */ /* 0x000fe20000000000 */
[----:B------:R-:W-:Y:S01]  /*cb80*/  ISETP.GE.AND P6, PT, R4, R199, PT ;  /* 0x000000c70400720c */ /* 0x000fe20003fc6270 */
[----:B------:R-:W-:Y:S01]  /*cb90*/  VIADD R104, R0, 0x18 ;  /* 0x0000001800687836 */ /* 0x000fe20000000000 */
[----:B------:R-:W-:Y:S01]  /*cba0*/  LEA.HI.X.SX32 R5, R5, R15, 0x1, P0 ;  /* 0x0000000f05057211 */ /* 0x000fe200000f0eff */
[----:B------:R-:W5:Y:S01]  /*cbb0*/  LDS.128 R88, [R3+0x1000] ;  /* 0x0010000003587984 */ /* 0x000f620000000c00 */
[----:B------:R-:W-:Y:S01]  /*cbc0*/  LEA R106, P0, R6, UR4, 0x2 ;  /* 0x00000004066a7c11 */ /* 0x000fe2000f8010ff */
[----:B------:R-:W-:Y:S01]  /*cbd0*/  VIADD R102, R0, 0x20 ;  /* 0x0000002000667836 */ /* 0x000fe20000000000 */
[-C--:B------:R-:W-:Y:S01]  /*cbe0*/  ISETP.GE.AND P5, PT, R2, R199.reuse, PT ;  /* 0x000000c70200720c */ /* 0x080fe20003fa6270 */
[----:B------:R-:W5:Y:S01]  /*cbf0*/  LDS.128 R84, [R3+0x1800] ;  /* 0x0018000003547984 */ /* 0x000f620000000c00 */
[----:B------:R-:W-:Y:S01]  /*cc00*/  LEA.HI.X R107, R6, UR5, R5, 0x2, P0 ;  /* 0x00000005066b7c11 */ /* 0x000fe200080f1405 */
[C---:B------:R-:W-:Y:S01]  /*cc10*/  VIADD R100, R0.reuse, 0x28 ;  /* 0x0000002800647836 */ /* 0x040fe20000000000 */
[CC--:B------:R-:W-:Y:S01]  /*cc20*/  ISETP.GE.AND P0, PT, R0.reuse, R199.reuse, PT ;  /* 0x000000c70000720c */ /* 0x0c0fe20003f06270 */
[----:B------:R-:W5:Y:S01]  /*cc30*/  LDS.128 R80, [R3+0x2000] ;  /* 0x0020000003507984 */ /* 0x000f620000000c00 */
[----:B------:R-:W-:Y:S01]  /*cc40*/  VIADD R2, R0, 0x30 ;  /* 0x0000003000027836 */ /* 0x000fe20000000000 */
[-C--:B------:R-:W-:Y:S01]  /*cc50*/  ISETP.GE.AND P4, PT, R104, R199.reuse, PT ;  /* 0x000000c76800720c */ /* 0x080fe20003f86270 */
[----:B------:R-:W-:Y:S01]  /*cc60*/  VIADD R0, R0, 0x38 ;  /* 0x0000003800007836 */ /* 0x000fe20000000000 */
[----:B------:R-:W5:Y:S01]  /*cc70*/  LDS.128 R76, [R3+0x2800] ;  /* 0x00280000034c7984 */ /* 0x000f620000000c00 */
[----:B------:R-:W-:-:S02]  /*cc80*/  ISETP.GE.AND P3, PT, R102, R199, PT ;  /* 0x000000c76600720c */ /* 0x000fc40003f66270 */
[-C--:B------:R-:W-:Y:S01]  /*cc90*/  ISETP.GE.AND P2, PT, R100, R199.reuse, PT ;  /* 0x000000c76400720c */ /* 0x080fe20003f46270 */
[----:B------:R-:W5:Y:S01]  /*cca0*/  LDS.128 R72, [R3+0x3000] ;  /* 0x0030000003487984 */ /* 0x000f620000000c00 */
[----:B------:R-:W-:-:S03]  /*ccb0*/  ISETP.GE.AND P1, PT, R2, R199, PT ;  /* 0x000000c70200720c */ /* 0x000fc60003f26270 */
[----:B------:R-:W5:Y:S04]  /*ccc0*/  LDS.128 R60, [R3+0x4800] ;  /* 0x00480000033c7984 */ /* 0x000f680000000c00 */
        /* <DEDUP_REMOVED lines=8> */
[----:B--2---:R-:W2:Y:S04]  /*cd50*/  LDS.128 R16, [R3+0xa000] ;  /* 0x00a0000003107984 */ /* 0x004ea80000000c00 */
[----:B------:R-:W2:Y:S04]  /*cd60*/  LDS.128 R12, [R3+0xa800] ;  /* 0x00a80000030c7984 */ /* 0x000ea80000000c00 */
[----:B------:R-:W2:Y:S04]  /*cd70*/  LDS.128 R8, [R3+0xb000] ;  /* 0x00b0000003087984 */ /* 0x000ea80000000c00 */
[----:B------:R1:W2:Y:S04]  /*cd80*/  LDS.128 R68, [R3+0x3800] ;  /* 0x0038000003447984 */ /* 0x0002a80000000c00 */
[----:B------:R2:W2:Y:S04]  /*cd90*/  LDS.128 R36, [R3+0x7800] ;  /* 0x0078000003247984 */ /* 0x0004a80000000c00 */
[----:B------:R2:W2:Y:S04]  /*cda0*/  LDS.128 R4, [R3+0xb800] ;  /* 0x00b8000003047984 */ /* 0x0004a80000000c00 */
[----:B---3--:R3:W-:Y:S04]  /*cdb0*/  @!P0 STG.E.64 desc[UR10][R106.64], R96 ;  /* 0x000000606a008986 */ /* 0x0087e8000c101b0a */
[----:B------:R3:W-:Y:S04]  /*cdc0*/  @!P0 STG.E.64 desc[UR10][R106.64+0x8], R98 ;  /* 0x000008626a008986 */ /* 0x0007e8000c101b0a */
[----:B----4-:R3:W-:Y:S04]  /*cdd0*/  @!P0 STG.E.128 desc[UR10][R106.64+0x100], R64 ;  /* 0x000100406a008986 */ /* 0x0107e8000c101d0a */
[----:B-1----:R3:W-:Y:S01]  /*cde0*/  @!P0 STG.E.128 desc[UR10][R106.64+0x200], R32 ;  /* 0x000200206a008986 */ /* 0x0027e2000c101d0a */
[----:B------:R-:W-:-:S03]  /*cdf0*/  ISETP.GE.AND P0, PT, R0, R199, PT ;  /* 0x000000c70000720c */ /* 0x000fc60003f06270 */
[----:B-----5:R3:W-:Y:S04]  /*ce00*/  @!P6 STG.E.128 desc[UR10][R106.64+0x1800], R92 ;  /* 0x0018005c6a00e986 */ /* 0x0207e8000c101d0a */
[----:B------:R3:W-:Y:S04]  /*ce10*/  @!P5 STG.E.128 desc[UR10][R106.64+0x3000], R88 ;  /* 0x003000586a00d986 */ /* 0x0007e8000c101d0a */
        /* <DEDUP_REMOVED lines=13> */
[----:B--2---:R3:W-:Y:S04]  /*cef0*/  @!P3 STG.E.128 desc[UR10][R106.64+0x6200], R16 ;  /* 0x006200106a00b986 */ /* 0x0047e8000c101d0a */
[----:B------:R3:W-:Y:S04]  /*cf00*/  @!P2 STG.E.128 desc[UR10][R106.64+0x7a00], R12 ;  /* 0x007a000c6a00a986 */ /* 0x0007e8000c101d0a */
[----:B------:R3:W-:Y:S01]  /*cf10*/  @!P1 STG.E.128 desc[UR10][R106.64+0x9200], R8 ;  /* 0x009200086a009986 */ /* 0x0007e2000c101d0a */
[----:B------:R-:W-:Y:S05]  /*cf20*/  @P0 EXIT ;  /* 0x000000000000094d */ /* 0x000fea0003800000 */
[----:B------:R-:W-:Y:S04]  /*cf30*/  STG.E.128 desc[UR10][R106.64+0xa800], R68 ;  /* 0x00a800446a007986 */ /* 0x000fe8000c101d0a */
[----:B------:R-:W-:Y:S04]  /*cf40*/  STG.E.128 desc[UR10][R106.64+0xa900], R36 ;  /* 0x00a900246a007986 */ /* 0x000fe8000c101d0a */
[----:B------:R-:W-:Y:S01]  /*cf50*/  STG.E.128 desc[UR10][R106.64+0xaa00], R4 ;  /* 0x00aa00046a007986 */ /* 0x000fe2000c101d0a */
[----:B------:R-:W-:Y:S05]  /*cf60*/  EXIT ;  /* 0x000000000000794d */ /* 0x000fea0003800000 */
.L_x_3333:
        /* <DEDUP_REMOVED lines=9> */
.L_x_4496:


//--------------------- .text._ZN5flash24flash_fwd_splitkv_kernelI23Flash_fwd_kernel_traitsILi192ELi64ELi64ELi4ELb0ELb0EN7cutlass10bfloat16_tE19Flash_kernel_traitsILi192ELi64ELi64ELi4ES3_EELb1ELb0ELb0ELb0ELb1ELb1ELb1ELb0EEEvNS_16Flash_fwd_paramsE --------------------------
	.section	.text._ZN5flash24flash_fwd_splitkv_kernelI23Flash_fwd_kernel_traitsILi192ELi64ELi64ELi4ELb0ELb0EN7cutlass10bfloat16_tE19Flash_kernel_traitsILi192ELi64ELi64ELi4ES3_EELb1ELb0ELb0ELb0ELb1ELb1ELb1ELb0EEEvNS_16Flash_fwd_paramsE,"ax",@progbits
	.align	128
        .global         _ZN5flash24flash_fwd_splitkv_kernelI23Flash_fwd_kernel_traitsILi192ELi64ELi64ELi4ELb0ELb0EN7cutlass10bfloat16_tE19Flash_kernel_traitsILi192ELi64ELi64ELi4ES3_EELb1ELb0ELb0ELb0ELb1ELb1ELb1ELb0EEEvNS_16Flash_fwd_paramsE
        .type           _ZN5flash24flash_fwd_splitkv_kernelI23Flash_fwd_kernel_traitsILi192ELi64ELi64ELi4ELb0ELb0EN7cutlass10bfloat16_tE19Flash_kernel_traitsILi192ELi64ELi64ELi4ES3_EELb1ELb0ELb0ELb0ELb1ELb1ELb1ELb0EEEvNS_16Flash_fwd_paramsE,@function
        .size           _ZN5flash24flash_fwd_splitkv_kernelI23Flash_fwd_kernel_traitsILi192ELi64ELi64ELi4ELb0ELb0EN7cutlass10bfloat16_tE19Flash_kernel_traitsILi192ELi64ELi64ELi4ES3_EELb1ELb0ELb0ELb0ELb1ELb1ELb1ELb0EEEvNS_16Flash_fwd_paramsE,(.L_x_4497 - _ZN5flash24flash_fwd_splitkv_kernelI23Flash_fwd_kernel_traitsILi192ELi64ELi64ELi4ELb0ELb0EN7cutlass10bfloat16_tE19Flash_kernel_traitsILi192ELi64ELi64ELi4ES3_EELb1ELb0ELb0ELb0ELb1ELb1ELb1ELb0EEEvNS_16Flash_fwd_paramsE)
        .other          _ZN5flash24flash_fwd_splitkv_kernelI23Flash_fwd_kernel_traitsILi192ELi64ELi64ELi4ELb0ELb0EN7cutlass10bfloat16_tE19Flash_kernel_traitsILi192ELi64ELi64ELi4ES3_EELb1ELb0ELb0ELb0ELb1ELb1ELb1ELb0EEEvNS_16Flash_fwd_paramsE,@"STO_CUDA_ENTRY STV_DEFAULT"
_ZN5flash24flash_fwd_splitkv_kernelI23Flash_fwd_kernel_traitsILi192ELi64ELi64ELi4ELb0ELb0EN7cutlass10bfloat16_tE19Flash_kernel_traitsILi192ELi64ELi64ELi4ES3_EELb1ELb0ELb0ELb0ELb1ELb1ELb1ELb0EEEvNS_16Flash_fwd_paramsE:
.text._ZN5flash24flash_fwd_splitkv_kernelI23Flash_fwd_kernel_traitsILi192ELi64ELi64ELi4ELb0ELb0EN7cutlass10bfloat16_tE19Flash_kernel_traitsILi192ELi64ELi64ELi4ES3_EELb1ELb0ELb0ELb0ELb1ELb1ELb1ELb0EEEvNS_16Flash_fwd_paramsE:
        /* <DEDUP_REMOVED lines=60> */
.L_x_3334:
[----:B------:R-:W2:Y:S02]  /*03c0*/  LDC R6, c[0x0][0x2c8] ;  /* 0x0000b200ff067b82 */ /* 0x000ea40000000800 */
.L_x_3335:
        /* <DEDUP_REMOVED lines=20> */
[----:B------:R-:W-:Y:S02]  /*0510*/  VIADD R15, R15, 0xffffffff ;  /* 0xffffffff0f0f7836 */ /* 0x000fe40000000000 */
[----:B-1----:R-:W-:-:S03]  /*0520*/  VIADD R16, R16, 0xffffffe ;  /* 0x0ffffffe10107836 */ /* 0x002fc60000000000 */
[----:B------:R-:W-:Y:S02]  /*0530*/  IABS R3, R15 ;  /* 0x0000000f00037213 */ /* 0x000fe40000000000 */
[-C--:B------:R-:W-:Y:S01]  /*0540*/  LOP3.LUT R15, R15, R10.reuse, RZ, 0x3c, !PT ;  /* 0x0000000a0f0f7212 */ /* 0x080fe200078e3cff */
[----:B------:R-:W1:Y:S03]  /*0550*/  F2I.FTZ.U32.TRUNC.NTZ R17, R16 ;  /* 0x0000001000117305 */ /* 0x000e66000021f000 */
[----:B------:R-:W-:Y:S01]  /*0560*/  ISETP.GE.AND P0, PT, R15, RZ, PT ;  /* 0x000000ff0f00720c */ /* 0x000fe20003f06270 */
[----:B-1----:R-:W-:Y:S02]  /*0570*/  IMAD.MOV R2, RZ, RZ, -R17 ;  /* 0x000000ffff027224 */ /* 0x002fe400078e0a11 */
[----:B------:R-:W-:Y:S02]  /*0580*/  IMAD.MOV.U32 R16, RZ, RZ, RZ ;  /* 0x000000ffff107224 */ /* 0x000fe400078e00ff */
[----:B------:R-:W-:Y:S01]  /*0590*/  IMAD R9, R2, R13, RZ ;  /* 0x0000000d02097224 */ /* 0x000fe200078e02ff */
[----:B------:R-:W-:-:S03]  /*05a0*/  IABS R2, R10 ;  /* 0x0000000a00027213 */ /* 0x000fc60000000000 */
[----:B------:R-:W-:-:S04]  /*05b0*/  IMAD.HI.U32 R9, R17, R9, R16 ;  /* 0x0000000911097227 */ /* 0x000fc800078e0010 */
[----:B------:R-:W-:Y:S02]  /*05c0*/  IMAD.MOV R2, RZ, RZ, -R2 ;  /* 0x000000ffff027224 */ /* 0x000fe400078e0a02 */
        /* <DEDUP_REMOVED lines=122> */
.L_x_3336:
        /* <DEDUP_REMOVED lines=24> */
.L_x_3337:
        /* <DEDUP_REMOVED lines=32> */
[----:B------:R3:W4:Y:S01]  /*10f0*/  LDG.E R0, desc[UR10][R14.64] ;  /* 0x0000000a0e007981 */ /* 0x000722000c1e1900 */
[----:B-1----:R-:W-:-:S04]  /*1100*/  IABS R2, R7 ;  /* 0x0000000700027213 */ /* 0x002fc80000000000 */
[----:B------:R-:W1:Y:S08]  /*1110*/  I2F.RP R6, R2 ;  /* 0x0000000200067306 */ /* 0x000e700000209400 */
[----:B-1----:R-:W1:Y:S02]  /*1120*/  MUFU.RCP R13, R6 ;  /* 0x00000006000d7308 */ /* 0x002e640000001000 */
[----:B-1----:R-:W-:Y:S01]  /*1130*/  VIADD R13, R13, 0xffffffe ;  /* 0x0ffffffe0d0d7836 */ /* 0x002fe20000000000 */
[----:B------:R-:W-:-:S05]  /*1140*/  IADD3 R6, -R9, RZ, RZ ;  /* 0x000000ff09067210 */ /* 0x000fca0007ffe1ff */
[----:B------:R-:W1:Y:S01]  /*1150*/  F2I.FTZ.U32.TRUNC.NTZ R13, R13 ;  /* 0x0000000d000d7305 */ /* 0x000e62000021f000 */
[----:B------:R-:W-:-:S05]  /*1160*/  IMAD R25, R10, R6, R25 ;  /* 0x000000060a197224 */ /* 0x000fca00078e0219 */
[----:B------:R-:W-:Y:S02]  /*1170*/  SHF.R.S32.HI R23, RZ, 0x1f, R25 ;  /* 0x0000001fff177819 */ /* 0x000fe40000011419 */
[----:B-1----:R-:W-:-:S05]  /*1180*/  IADD3 R3, RZ, -R13, RZ ;  /* 0x8000000dff037210 */ /* 0x002fca0007ffe0ff */
[----:B------:R-:W-:Y:S01]  /*1190*/  IMAD R5, R3, R2, RZ ;  /* 0x0000000203057224 */ /* 0x000fe200078e02ff */
[----:B------:R-:W-:-:S03]  /*11a0*/  IABS R3, R32 ;  /* 0x0000002000037213 */ /* 0x000fc60000000000 */
[----:B------:R-:W-:Y:S01]  /*11b0*/  IMAD.HI.U32 R12, R13, R5, R12 ;  /* 0x000000050d0c7227 */ /* 0x000fe200078e000c */
[----:B------:R-:W-:-:S05]  /*11c0*/  MOV R5, R3 ;  /* 0x0000000300057202 */ /* 0x000fca0000000f00 */
[----:B---3--:R-:W-:-:S04]  /*11d0*/  IMAD.HI.U32 R14, R12, R5, RZ ;  /* 0x000000050c0e7227 */ /* 0x008fc800078e00ff */
        /* <DEDUP_REMOVED lines=14> */
[----:B----4-:R-:W-:Y:S01]  /*12c0*/  SHF.R.S32.HI R5, RZ, 0x1f, R0 ;  /* 0x0000001fff057819 */ /* 0x010fe20000011400 */
[----:B------:R-:W-:-:S04]  /*12d0*/  IMAD.WIDE.U32 R10, R0, UR4, RZ ;  /* 0x00000004000a7c25 */ /* 0x000fc8000f8e00ff */
[C---:B------:R-:W-:Y:S02]  /*12e0*/  IMAD R9, R5.reuse, UR4, RZ ;  /* 0x0000000405097c24 */ /* 0x040fe4000f8e02ff */
[----:B-1----:R-:W-:Y:S02]  /*12f0*/  IMAD R5, R5, R2, RZ ;  /* 0x0000000205057224 */ /* 0x002fe400078e02ff */
[C---:B------:R-:W-:Y:S01]  /*1300*/  IMAD R6, R0.reuse, UR5, R9 ;  /* 0x0000000500067c24 */ /* 0x040fe2000f8e0209 */
[----:B------:R-:W-:Y:S01]  /*1310*/  ULDC.64 UR4, c[0x0][0x260] ;  /* 0x0000980000047ab9 */ /* 0x000fe20000000a00 */
[----:B------:R-:W-:Y:S02]  /*1320*/  IMAD R3, R0, R3, R5 ;  /* 0x0000000300037224 */ /* 0x000fe400078e0205 */
[----:B------:R-:W-:Y:S01]  /*1330*/  IMAD R7, R15, UR4, RZ ;  /* 0x000000040f077c24 */ /* 0x000fe2000f8e02ff */
[----:B------:R-:W-:Y:S01]  /*1340*/  IADD3 R11, R11, R6, RZ ;  /* 0x000000060b0b7210 */ /* 0x000fe20007ffe0ff */
[----:B--2---:R-:W-:-:S02]  /*1350*/  IMAD R6, R23, R134, RZ ;  /* 0x0000008617067224 */ /* 0x004fc400078e02ff */
[----:B------:R-:W-:-:S04]  /*1360*/  IMAD.WIDE.U32 R20, R0, R2, RZ ;  /* 0x0000000200147225 */ /* 0x000fc800078e00ff */
[C---:B------:R-:W-:Y:S02]  /*1370*/  IMAD R6, R25.reuse, R135, R6 ;  /* 0x0000008719067224 */ /* 0x040fe400078e0206 */
[----:B------:R-:W-:-:S04]  /*1380*/  IMAD.WIDE.U32 R10, R25, R134, R10 ;  /* 0x00000086190a7225 */ /* 0x000fc800078e000a */
[----:B------:R-:W-:Y:S02]  /*1390*/  IMAD.IADD R11, R11, 0x1, R6 ;  /* 0x000000010b0b7824 */ /* 0x000fe400078e0206 */
[C---:B------:R-:W-:Y:S02]  /*13a0*/  IMAD R7, R14.reuse, UR5, R7 ;  /* 0x000000050e077c24 */ /* 0x040fe4000f8e0207 */
[----:B------:R-:W-:Y:S01]  /*13b0*/  IMAD.WIDE.U32 R34, R14, UR4, R10 ;  /* 0x000000040e227c25 */ /* 0x000fe2000f8e000a */
[----:B------:R-:W-:-:S04]  /*13c0*/  IADD3 R11, R21, R3, RZ ;  /* 0x00000003150b7210 */ /* 0x000fc80007ffe0ff */
[----:B------:R-:W-:Y:S01]  /*13d0*/  IADD3 R10, R35, R7, RZ ;  /* 0x00000007230a7210 */ /* 0x000fe20007ffe0ff */
[----:B------:R-:W-:Y:S06]  /*13e0*/  BRA `(.L_x_3339) ;  /* 0x0000000400287947 */ /* 0x000fec0003800000 */
.L_x_3338:
        /* <DEDUP_REMOVED lines=9> */
[----:B-1----:R-:W-:-:S02]  /*1480*/  VIADD R10, R10, 0xffffffe ;  /* 0x0ffffffe0a0a7836 */ /* 0x002fc40000000000 */
[----:B--2---:R-:W-:-:S04]  /*1490*/  @P3 IMAD R7, R16, R135, RZ ;  /* 0x0000008710073224 */ /* 0x004fc800078e02ff */
[----:B------:R-:W1:Y:S01]  /*14a0*/  F2I.FTZ.U32.TRUNC.NTZ R11, R10 ;  /* 0x0000000a000b7305 */ /* 0x000e62000021f000 */
[----:B------:R-:W-:-:S04]  /*14b0*/  @P3 IMAD.WIDE.U32 R16, R16, R134, RZ ;  /* 0x0000008610103225 */ /* 0x000fc800078e00ff */
[----:B------:R-:W-:Y:S02]  /*14c0*/  @P3 IMAD.IADD R7, R17, 0x1, R7 ;  /* 0x0000000111073824 */ /* 0x000fe400078e0207 */
[----:B-1----:R-:W-:Y:S01]  /*14d0*/  IMAD.MOV R2, RZ, RZ, -R11 ;  /* 0x000000ffff027224 */ /* 0x002fe200078e0a0b */
[----:B------:R-:W-:-:S03]  /*14e0*/  MOV R10, RZ ;  /* 0x000000ff000a7202 */ /* 0x000fc60000000f00 */
[----:B------:R-:W-:Y:S01]  /*14f0*/  IMAD R6, R2, R3, RZ ;  /* 0x0000000302067224 */ /* 0x000fe200078e02ff */
[----:B------:R-:W-:-:S03]  /*1500*/  IABS R2, R32 ;  /* 0x0000002000027213 */ /* 0x000fc60000000000 */
[----:B------:R-:W-:-:S04]  /*1510*/  IMAD.HI.U32 R11, R11, R6, R10 ;  /* 0x000000060b0b7227 */ /* 0x000fc800078e000a */
[----:B------:R-:W-:-:S04]  /*1520*/  IMAD.MOV.U32 R6, RZ, RZ, R2 ;  /* 0x000000ffff067224 */ /* 0x000fc800078e0002 */
[----:B------:R-:W-:Y:S02]  /*1530*/  IMAD.HI.U32 R14, R11, R6, RZ ;  /* 0x000000060b0e7227 */ /* 0x000fe400078e00ff */
[----:B------:R-:W1:Y:S03]  /*1540*/  @P3 LDC.64 R10, c[0x0][0x250] ;  /* 0x00009400ff0a3b82 */ /* 0x000e660000000a00 */
[----:B------:R-:W-:-:S05]  /*1550*/  IADD3 R2, -R14, RZ, RZ ;  /* 0x000000ff0e027210 */ /* 0x000fca0007ffe1ff */
[----:B------:R-:W-:Y:S01]  /*1560*/  IMAD R2, R3, R2, R6 ;  /* 0x0000000203027224 */ /* 0x000fe200078e0206 */
[----:B------:R-:W-:-:S04]  /*1570*/  LOP3.LUT R6, R32, R9, RZ, 0x3c, !PT ;  /* 0x0000000920067212 */ /* 0x000fc800078e3cff */
[----:B------:R-:W-:Y:S02]  /*1580*/  ISETP.GT.U32.AND P0, PT, R3, R2, PT ;  /* 0x000000020300720c */ /* 0x000fe40003f04070 */
[----:B------:R-:W-:-:S11]  /*1590*/  ISETP.GE.AND P1, PT, R6, RZ, PT ;  /* 0x000000ff0600720c */ /* 0x000fd60003f26270 */
[----:B------:R-:W-:Y:S02]  /*15a0*/  @!P0 IMAD.IADD R2, R2, 0x1, -R3 ;  /* 0x0000000102028824 */ /* 0x000fe400078e0a03 */
[----:B------:R-:W-:Y:S01]  /*15b0*/  @!P0 VIADD R14, R14, 0x1 ;  /* 0x000000010e0e8836 */ /* 0x000fe20000000000 */
[----:B------:R-:W-:Y:S02]  /*15c0*/  ISETP.NE.AND P0, PT, R9, RZ, PT ;  /* 0x000000ff0900720c */ /* 0x000fe40003f05270 */
[----:B------:R-:W-:Y:S02]  /*15d0*/  ISETP.GE.U32.AND P2, PT, R2, R3, PT ;  /* 0x000000030200720c */ /* 0x000fe40003f46070 */
[----:B------:R-:W2:Y:S11]  /*15e0*/  LDC.64 R2, c[0x0][0x260] ;  /* 0x00009800ff027b82 */ /* 0x000eb60000000a00 */
[----:B------:R-:W-:-:S04]  /*15f0*/  @P2 IADD3 R14, R14, 0x1, RZ ;  /* 0x000000010e0e2810 */ /* 0x000fc80007ffe0ff */
[----:B------:R-:W-:Y:S01]  /*1600*/  @!P1 IADD3 R14, -R14, RZ, RZ ;  /* 0x000000ff0e0e9210 */ /* 0x000fe20007ffe1ff */
[----:B-1----:R-:W-:Y:S06]  /*1610*/  @P3 BRA `(.L_x_3340) ;  /* 0x0000000000303947 */ /* 0x002fec0003800000 */
[----:B------:R-:W1:Y:S01]  /*1620*/  LDC.64 R134, c[0x0][0x248] ;  /* 0x00009200ff867b82 */ /* 0x000e620000000a00 */
[----:B------:R-:W-:-:S07]  /*1630*/  SHF.R.S32.HI R13, RZ, 0x1f, R5 ;  /* 0x0000001fff0d7819 */ /* 0x000fce0000011405 */
[----:B------:R-:W3:Y:S01]  /*1640*/  LDC.64 R6, c[0x0][0x230] ;  /* 0x00008c00ff067b82 */ /* 0x000ee20000000a00 */
[-C--:B-1----:R-:W-:Y:S01]  /*1650*/  IMAD R16, R13, R134.reuse, RZ ;  /* 0x000000860d107224 */ /* 0x082fe200078e02ff */
[----:B-----5:R-:W-:Y:S01]  /*1660*/  SHF.R.S32.HI R13, RZ, 0x1f, R0 ;  /* 0x0000001fff0d7819 */ /* 0x020fe20000011400 */
[----:B------:R-:W-:-:S04]  /*1670*/  IMAD.WIDE.U32 R18, R5, R134, RZ ;  /* 0x0000008605127225 */ /* 0x000fc800078e00ff */
[----:B------:R-:W-:Y:S02]  /*1680*/  IMAD R15, R5, R135, R16 ;  /* 0x00000087050f7224 */ /* 0x000fe400078e0210 */
[----:B---3--:R-:W-:-:S03]  /*1690*/  IMAD R13, R13, R6, RZ ;  /* 0x000000060d0d7224 */ /* 0x008fc600078e02ff */
[----:B------:R-:W-:Y:S01]  /*16a0*/  IADD3 R19, R19, R15, RZ ;  /* 0x0000000f13137210 */ /* 0x000fe20007ffe0ff */
[C---:B------:R-:W-:Y:S02]  /*16b0*/  IMAD R7, R0.reuse, R7, R13 ;  /* 0x0000000700077224 */ /* 0x040fe400078e020d */
[----:B------:R-:W-:-:S05]  /*16c0*/  IMAD.WIDE.U32 R16, R0, R6, R18 ;  /* 0x0000000600107225 */ /* 0x000fca00078e0012 */
[----:B------:R-:W-:-:S07]  /*16d0*/  IADD3 R7, R17, R7, RZ ;  /* 0x0000000711077210 */ /* 0x000fce0007ffe0ff */
.L_x_3340:
[----:B------:R-:W-:Y:S01]  /*16e0*/  MOV R17, R7 ;  /* 0x0000000700117202 */ /* 0x000fe20000000f00 */
[----:B------:R-:W-:Y:S01]  /*16f0*/  IMAD R6, R23, R134, RZ ;  /* 0x0000008617067224 */ /* 0x000fe200078e02ff */
[----:B------:R-:W-:Y:S02]  /*1700*/  @!P0 LOP3.LUT R14, RZ, R9, RZ, 0x33, !PT ;  /* 0x00000009ff0e8212 */ /* 0x000fe400078e33ff */
[----:B------:R-:W-:Y:S01]  /*1710*/  @P3 IADD3 R12, R5, R12, RZ ;  /* 0x0000000c050c3210 */ /* 0x000fe20007ffe0ff */
[----:B------:R-:W-:Y:S01]  /*1720*/  IMAD.WIDE.U32 R16, R134, R25, R16 ;  /* 0x0000001986107225 */ /* 0x000fe200078e0010 */
[----:B------:R-:W-:-:S03]  /*1730*/  SHF.R.S32.HI R15, RZ, 0x1f, R14 ;  /* 0x0000001fff0f7819 */ /* 0x000fc6000001140e */
[----:B------:R-:W-:Y:S02]  /*1740*/  IMAD R7, R135, R25, R6 ;  /* 0x0000001987077224 */ /* 0x000fe400078e0206 */
[----:B--2---:R-:W-:Y:S02]  /*1750*/  IMAD R6, R15, R2, RZ ;  /* 0x000000020f067224 */ /* 0x004fe400078e02ff */
[----:B------:R-:W-:Y:S01]  /*1760*/  @P3 IMAD.WIDE.U32 R20, R12, R10, RZ ;  /* 0x0000000a0c143225 */ /* 0x000fe200078e00ff */
[----:B------:R-:W-:-:S03]  /*1770*/  IADD3 R17, R17, R7, RZ ;  /* 0x0000000711117210 */ /* 0x000fc60007ffe0ff */
[C---:B------:R-:W-:Y:S02]  /*1780*/  IMAD R3, R14.reuse, R3, R6 ;  /* 0x000000030e037224 */ /* 0x040fe400078e0206 */
[----:B------:R-:W-:-:S04]  /*1790*/  IMAD.WIDE.U32 R34, R14, R2, R16 ;  /* 0x000000020e227225 */ /* 0x000fc800078e0010 */
[----:B------:R-:W-:Y:S01]  /*17a0*/  @P3 IMAD R11, R12, R11, R21 ;  /* 0x0000000b0c0b3224 */ /* 0x000fe200078e0215 */
[----:B------:R-:W-:Y:S01]  /*17b0*/  IADD3 R10, R35, R3, RZ ;  /* 0x00000003230a7210 */ /* 0x000fe20007ffe0ff */
[----:B------:R-:W-:Y:S06]  /*17c0*/  @P3 BRA `(.L_x_3339) ;  /* 0x0000000000303947 */ /* 0x000fec0003800000 */
[----:B------:R-:W1:Y:S01]  /*17d0*/  LDC.64 R6, c[0x0][0x250] ;  /* 0x00009400ff067b82 */ /* 0x000e620000000a00 */
[----:B------:R-:W-:-:S07]  /*17e0*/  SHF.R.S32.HI R9, RZ, 0x1f, R5 ;  /* 0x0000001fff097819 */ /* 0x000fce0000011405 */
[----:B------:R-:W2:Y:S01]  /*17f0*/  LDC.64 R2, c[0x0][0x238] ;  /* 0x00008e00ff027b82 */ /* 0x000ea20000000a00 */
[----:B-1----:R-:W-:Y:S01]  /*1800*/  IMAD R12, R9, R6, RZ ;  /* 0x00000006090c7224 */ /* 0x002fe200078e02ff */
[----:B-----5:R-:W-:-:S03]  /*1810*/  SHF.R.S32.HI R9, RZ, 0x1f, R0 ;  /* 0x0000001fff097819 */ /* 0x020fc60000011400 */
[C---:B------:R-:W-:Y:S02]  /*1820*/  IMAD R7, R5.reuse, R7, R12 ;  /* 0x0000000705077224 */ /* 0x040fe400078e020c */
[----:B------:R-:W-:-:S04]  /*1830*/  IMAD.WIDE.U32 R12, R5, R6, RZ ;  /* 0x00000006050c7225 */ /* 0x000fc800078e00ff */
[----:B--2---:R-:W-:Y:S01]  /*1840*/  IMAD R9, R9, R2, RZ ;  /* 0x0000000209097224 */ /* 0x004fe200078e02ff */
[----:B------:R-:W-:-:S03]  /*1850*/  IADD3 R13, R13, R7, RZ ;  /* 0x000000070d0d7210 */ /* 0x000fc60007ffe0ff */
[C---:B------:R-:W-:Y:S02]  /*1860*/  IMAD R3, R0.reuse, R3, R9 ;  /* 0x0000000300037224 */ /* 0x040fe400078e0209 */
[----:B------:R-:W-:-:S05]  /*1870*/  IMAD.WIDE.U32 R20, R0, R2, R12 ;  /* 0x0000000200147225 */ /* 0x000fca00078e000c */
[----:B------:R-:W-:-:S07]  /*1880*/  IADD3 R11, R21, R3, RZ ;  /* 0x00000003150b7210 */ /* 0x000fce0007ffe0ff */
.L_x_3339:
[----:B------:R-:W-:Y:S01]  /*1890*/  SHF.R.S32.HI R5, RZ, 0x1f, R4 ;  /* 0x0000001fff057819 */ /* 0x000fe20000011404 */
[----:B------:R-:W-:Y:S01]  /*18a0*/  IMAD.IADD R207, R109, 0x1, -R110 ;  /* 0x000000016dcf7824 */ /* 0x000fe200078e0a6e */
[----:B------:R-:W-:Y:S01]  /*18b0*/  ISETP.NE.AND P4, PT, R8, -0x1, PT ;  /* 0xffffffff0800780c */ /* 0x000fe20003f85270 */
[----:B------:R-:W-:Y:S01]  /*18c0*/  ULDC.64 UR4, c[0x0][0x258] ;  /* 0x0000960000047ab9 */ /* 0x000fe20000000a00 */
[-C--:B------:R-:W-:Y:S01]  /*18d0*/  LEA.HI R13, R5, R4.reuse, RZ, 0x3 ;  /* 0x00000004050d7211 */ /* 0x080fe200078f18ff */
[----:B------:R-:W-:Y:S01]  /*18e0*/  VIADD R213, R149, 0xffffffff ;  /* 0xffffffff95d57836 */ /* 0x000fe20000000000 */
[----:B------:R-:W-:Y:S01]  /*18f0*/  SHF.R.S32.HI R31, RZ, 0x1f, R32 ;  /* 0x0000001fff1f7819 */ /* 0x000fe20000011420 */
[----:B------:R-:W-:Y:S01]  /*1900*/  ULDC.64 UR6, c[0x0][0x268] ;  /* 0x00009a0000067ab9 */ /* 0x000fe20000000a00 */
[----:B------:R-:W-:Y:S01]  /*1910*/  SHF.R.S32.HI R18, RZ, 0x3, R13 ;  /* 0x00000003ff127819 */ /* 0x000fe2000001140d */
[----:B------:R-:W-:Y:S01]  /*1920*/  IMAD R15, R15, UR6, RZ ;  /* 0x000000060f0f7c24 */ /* 0x000fe2000f8e02ff */
[----:B------:R-:W-:Y:S01]  /*1930*/  LOP3.LUT R13, R13, 0xfffffff8, RZ, 0xc0, !PT ;  /* 0xfffffff80d0d7812 */ /* 0x000fe200078ec0ff */
[----:B------:R-:W-:Y:S01]  /*1940*/  IMAD R31, R31, UR4, RZ ;  /* 0x000000041f1f7c24 */ /* 0x000fe2000f8e02ff */
[CC--:B------:R-:W-:Y:S01]  /*1950*/  ISETP.GE.AND P2, PT, R18.reuse, R207.reuse, PT ;  /* 0x000000cf1200720c */ /* 0x0c0fe20003f46270 */
[C---:B------:R-:W-:Y:S01]  /*1960*/  VIADD R22, R18.reuse, 0x20 ;  /* 0x0000002012167836 */ /* 0x040fe20000000000 */
[----:B-----5:R-:W-:Y:S01]  /*1970*/  IADD3 R0, -R13, R4, RZ ;  /* 0x000000040d007210 */ /* 0x020fe20007ffe1ff */
[C---:B------:R-:W-:Y:S01]  /*1980*/  VIADD R24, R18.reuse, 0x10 ;  /* 0x0000001012187836 */ /* 0x040fe20000000000 */
[----:B------:R-:W1:Y:S01]  /*1990*/  @P4 LDC.64 R6, c[0x0][0x240] ;  /* 0x00009000ff064b82 */ /* 0x000e620000000a00 */
[----:B------:R-:W-:Y:S01]  /*19a0*/  VIADD R16, R18, 0x30 ;  /* 0x0000003012107836 */ /* 0x000fe20000000000 */
[-C--:B------:R-:W-:Y:S01]  /*19b0*/  ISETP.GE.AND P0, PT, R22, R207.reuse, PT ;  /* 0x000000cf1600720c */ /* 0x080fe20003f06270 */
[----:B------:R-:W-:Y:S01]  /*19c0*/  IMAD.SHL.U32 R38, R18, 0x40, RZ ;  /* 0x0000004012267824 */ /* 0x000fe200078e00ff */
[-C--:B------:R-:W-:Y:S01]  /*19d0*/  ISETP.GE.AND P1, PT, R24, R207.reuse, PT ;  /* 0x000000cf1800720c */ /* 0x080fe20003f26270 */
[----:B------:R-:W-:Y:S01]  /*19e0*/  IMAD.SHL.U32 R27, R0, 0x8, RZ ;  /* 0x00000008001b7824 */ /* 0x000fe200078e00ff */
[----:B------:R-:W-:Y:S01]  /*19f0*/  ISETP.GE.AND P5, PT, R16, R207, PT ;  /* 0x000000cf1000720c */ /* 0x000fe20003fa6270 */
[----:B------:R-:W-:Y:S01]  /*1a00*/  IMAD R31, R32, UR5, R31 ;  /* 0x00000005201f7c24 */ /* 0x000fe2000f8e021f */
[----:B------:R-:W2:Y:S01]  /*1a10*/  @!P4 LDC.64 R2, c[0x0][0x228] ;  /* 0x00008a00ff02cb82 */ /* 0x000ea20000000a00 */
[----:B------:R-:W-:Y:S01]  /*1a20*/  @!P4 SHF.R.S32.HI R9, RZ, 0x1f, R217 ;  /* 0x0000001fff09c819 */ /* 0x000fe200000114d9 */
[----:B------:R-:W-:Y:S01]  /*1a30*/  UMOV UR5, 0x400 ;  /* 0x0000040000057882 */ /* 0x000fe20000000000 */
[----:B------:R-:W-:Y:S01]  /*1a40*/  LOP3.LUT R38, R38, 0x1c0, RZ, 0xc0, !PT ;  /* 0x000001c026267812 */ /* 0x000fe200078ec0ff */
[----:B------:R-:W-:Y:S01]  /*1a50*/  IMAD R15, R14, UR7, R15 ;  /* 0x000000070e0f7c24 */ /* 0x000fe2000f8e020f */
[----:B------:R-:W-:Y:S01]  /*1a60*/  IADD3 R20, P3, R27, R20, RZ ;  /* 0x000000141b147210 */ /* 0x000fe20007f7e0ff */
[----:B------:R-:W-:Y:S01]  /*1a70*/  ULDC.64 UR8, c[0x0][0x220] ;  /* 0x0000880000087ab9 */ /* 0x000fe20000000a00 */
[----:B------:R-:W3:Y:S01]  /*1a80*/  @!P0 S2R R28, SR_CgaCtaId ;  /* 0x00000000001c8919 */ /* 0x000ee20000008800 */
[----:B------:R-:W-:Y:S01]  /*1a90*/  SHF.R.U32.HI R17, RZ, 0x3, R38 ;  /* 0x00000003ff117819 */ /* 0x000fe20000011626 */
[----:B------:R-:W4:Y:S01]  /*1aa0*/  LDC.64 R136, c[0x0][0x250] ;  /* 0x00009400ff887b82 */ /* 0x000f220000000a00 */
[----:B------:R-:W-:Y:S01]  /*1ab0*/  @!P1 MOV R21, 0x400 ;  /* 0x0000040000159802 */ /* 0x000fe20000000f00 */
[----:B------:R-:W3:Y:S01]  /*1ac0*/  @!P1 S2R R30, SR_CgaCtaId ;  /* 0x00000000001e9919 */ /* 0x000ee20000008800 */
[----:B------:R-:W-:-:S02]  /*1ad0*/  SHF.R.S32.HI R19, RZ, 0x1f, R18 ;  /* 0x0000001fff137819 */ /* 0x000fc40000011412 */
[C---:B------:R-:W-:Y:S01]  /*1ae0*/  LEA.HI R40, R5.reuse, R4, RZ, 0x6 ;  /* 0x0000000405287211 */ /* 0x040fe200078f30ff */
[----:B------:R-:W4:Y:S01]  /*1af0*/  @!P5 S2R R26, SR_CgaCtaId ;  /* 0x00000000001ad919 */ /* 0x000f220000008800 */
[----:B-1----:R-:W-:Y:S01]  /*1b00*/  @P4 IMAD.WIDE.U32 R12, R8, R6, RZ ;  /* 0x00000006080c4225 */ /* 0x002fe200078e00ff */
[----:B------:R-:W-:-:S03]  /*1b10*/  LEA.HI R108, R5, R4, RZ, 0x5 ;  /* 0x00000004056c7211 */ /* 0x000fc600078f28ff */
[----:B------:R-:W-:Y:S01]  /*1b20*/  @P4 IMAD R7, R8, R7, R13 ;  /* 0x0000000708074224 */ /* 0x000fe200078e020d */
[----:B------:R-:W-:Y:S01]  /*1b30*/  @!P0 MOV R13, 0x400 ;  /* 0x00000400000d8802 */ /* 0x000fe20000000f00 */
[----:B------:R-:W-:Y:S01]  /*1b40*/  IMAD.WIDE R36, R37, 0x40, R18 ;  /* 0x0000004025247825 */ /* 0x000fe200078e0212 */
[----:B------:R-:W-:-:S03]  /*1b50*/  SHF.R.S32.HI R106, RZ, 0x5, R108 ;  /* 0x00000005ff6a7819 */ /* 0x000fc6000001146c */
[-C--:B--2---:R-:W-:Y:S02]  /*1b60*/  @!P4 IMAD R6, R9, R2.reuse, RZ ;  /* 0x000000020906c224 */ /* 0x084fe400078e02ff */
[----:B------:R-:W-:-:S04]  /*1b70*/  @!P4 IMAD.WIDE.U32 R8, R217, R2, RZ ;  /* 0x00000002d908c225 */ /* 0x000fc800078e00ff */
[----:B------:R-:W-:Y:S01]  /*1b80*/  @!P4 IMAD R3, R217, R3, R6 ;  /* 0x00000003d903c224 */ /* 0x000fe200078e0206 */
[--C-:B------:R-:W-:Y:S01]  /*1b90*/  LOP3.LUT R6, R38, 0x38, R27.reuse, 0xf8, !PT ;  /* 0x0000003826067812 */ /* 0x100fe200078ef81b */
[----:B------:R-:W-:Y:S02]  /*1ba0*/  @P4 IMAD.MOV.U32 R2, RZ, RZ, R12 ;  /* 0x000000ffff024224 */ /* 0x000fe400078e000c */
[----:B------:R-:W-:Y:S01]  /*1bb0*/  @!P4 IMAD.MOV.U32 R2, RZ, RZ, R8 ;  /* 0x000000ffff02c224 */ /* 0x000fe200078e0008 */
[----:B------:R-:W-:Y:S01]  /*1bc0*/  @!P4 IADD3 R7, R9, R3, RZ ;  /* 0x000000030907c210 */ /* 0x000fe20007ffe0ff */
[----:B------:R-:W-:Y:S01]  /*1bd0*/  IMAD.SHL.U32 R40, R40, 0x8, RZ ;  /* 0x0000000828287824 */ /* 0x000fe200078e00ff */
[----:B---3--:R-:W-:Y:S01]  /*1be0*/  @!P0 LEA R28, R28, R13, 0x18 ;  /* 0x0000000d1c1c8211 */ /* 0x008fe200078ec0ff */
[----:B------:R-:W1:Y:S01]  /*1bf0*/  @!P1 LDC.64 R8, c[0x0][0x240] ;  /* 0x00009000ff089b82 */ /* 0x000e620000000a00 */
[----:B------:R-:W-:Y:S02]  /*1c00*/  LOP3.LUT R17, R6, R17, RZ, 0x3c, !PT ;  /* 0x0000001106117212 */ /* 0x000fe400078e3cff */
[----:B------:R-:W-:-:S02]  /*1c10*/  SHF.R.S32.HI R6, RZ, 0x1f, R27 ;  /* 0x0000001fff067819 */ /* 0x000fc4000001141b */
[----:B------:R-:W-:Y:S02]  /*1c20*/  @!P1 LEA R30, R30, R21, 0x18 ;  /* 0x000000151e1e9211 */ /* 0x000fe400078ec0ff */
[----:B------:R-:W-:Y:S01]  /*1c30*/  @!P5 MOV R3, 0x400 ;  /* 0x000004000003d802 */ /* 0x000fe20000000f00 */
[----:B------:R-:W2:Y:S01]  /*1c40*/  @!P2 LDC.64 R12, c[0x0][0x240] ;  /* 0x00009000ff0cab82 */ /* 0x000ea20000000a00 */
[----:B------:R-:W-:Y:S01]  /*1c50*/  IMAD.X R21, R6, 0x1, R11, P3 ;  /* 0x0000000106157824 */ /* 0x000fe200018e060b */
[C---:B------:R-:W-:Y:S02]  /*1c60*/  IADD3 R38, P3, R27.reuse, R2, RZ ;  /* 0x000000021b267210 */ /* 0x040fe40007f7e0ff */
[----:B------:R-:W-:Y:S01]  /*1c70*/  IADD3 R34, P4, R27, R34, RZ ;  /* 0x000000221b227210 */ /* 0x000fe20007f9e0ff */
[----:B------:R-:W-:Y:S01]  /*1c80*/  IMAD.WIDE.U32 R20, R14, UR6, R20 ;  /* 0x000000060e147c25 */ /* 0x000fe2000f8e0014 */
[----:B----4-:R-:W-:Y:S02]  /*1c90*/  @!P5 LEA R26, R26, R3, 0x18 ;  /* 0x000000031a1ad211 */ /* 0x010fe400078ec0ff */
[----:B------:R-:W-:Y:S01]  /*1ca0*/  IADD3.X R39, R6, R7, RZ, P3, !PT ;  /* 0x0000000706277210 */ /* 0x000fe20001ffe4ff */
[----:B------:R-:W3:Y:S01]  /*1cb0*/  @!P2 LDC.64 R2, c[0x0][0x210] ;  /* 0x00008400ff02ab82 */ /* 0x000ee20000000a00 */
[----:B------:R-:W-:Y:S01]  /*1cc0*/  @!P1 IADD3 R27, P3, R36, 0x10, RZ ;  /* 0x00000010241b9810 */ /* 0x000fe20007f7e0ff */
[----:B------:R-:W-:Y:S01]  /*1cd0*/  IMAD.X R35, R6, 0x1, R10, P4 ;  /* 0x0000000106237824 */ /* 0x000fe200020e060a */
[----:B------:R-:W-:Y:S01]  /*1ce0*/  LOP3.LUT R17, R17, 0xfffffe00, R40, 0xf8, !PT ;  /* 0xfffffe0011117812 */ /* 0x000fe200078ef828 */
[----:B------:R-:W-:-:S04]  /*1cf0*/  IMAD.WIDE.U32 R32, R32, UR4, R38 ;  /* 0x0000000420207c25 */ /* 0x000fc8000f8e0026 */
[----:B------:R-:W4:Y:S01]  /*1d00*/  @!P1 LDC.64 R10, c[0x0][0x210] ;  /* 0x00008400ff0a9b82 */ /* 0x000f220000000a00 */
[----:B------:R-:W-:Y:S02]  /*1d10*/  @!P1 IMAD.X R29, RZ, RZ, R37, P3 ;  /* 0x000000ffff1d9224 */ /* 0x000fe400018e0625 */
[----:B------:R-:W-:Y:S02]  /*1d20*/  IMAD.IADD R33, R33, 0x1, R31 ;  /* 0x0000000121217824 */ /* 0x000fe400078e021f */
[----:B-1----:R-:W-:Y:S01]  /*1d30*/  @!P1 IMAD R40, R29, R8, RZ ;  /* 0x000000081d289224 */ /* 0x002fe200078e02ff */
[C---:B------:R-:W-:Y:S01]  /*1d40*/  @!P0 IADD3 R29, P4, R36.reuse, 0x20, RZ ;  /* 0x00000020241d8810 */ /* 0x040fe20007f9e0ff */
[----:B--2---:R-:W-:Y:S01]  /*1d50*/  @!P2 IMAD R38, R37, R12, RZ ;  /* 0x0000000c2526a224 */ /* 0x004fe200078e02ff */
[----:B------:R-:W1:Y:S01]  /*1d60*/  @!P0 LDC.64 R6, c[0x0][0x240] ;  /* 0x00009000ff068b82 */ /* 0x000e620000000a00 */
[----:B------:R-:W-:Y:S01]  /*1d70*/  @!P1 IMAD.MOV.U32 R41, RZ, RZ, R33 ;  /* 0x000000ffff299224 */ /* 0x000fe200078e0021 */
[----:B------:R-:W-:Y:S01]  /*1d80*/  @!P0 IADD3.X R31, RZ, R37, RZ, P4, !PT ;  /* 0x00000025ff1f8210 */ /* 0x000fe200027fe4ff */
[----:B------:R-:W-:-:S02]  /*1d90*/  @!P2 IMAD R38, R36, R13, R38 ;  /* 0x0000000d2426a224 */ /* 0x000fc400078e0226 */
[----:B------:R-:W-:Y:S02]  /*1da0*/  @!P1 IMAD R13, R27, R9, R40 ;  /* 0x000000091b0d9224 */ /* 0x000fe400078e0228 */
[--C-:B------:R-:W-:Y:S01]  /*1db0*/  @!P1 IMAD.MOV.U32 R40, RZ, RZ, R32.reuse ;  /* 0x000000ffff289224 */ /* 0x100fe200078e0020 */
[----:B------:R-:W2:Y:S01]  /*1dc0*/  S2UR UR4, SR_CgaCtaId ;  /* 0x00000000000479c3 */ /* 0x000ea20000008800 */
[C---:B------:R-:W-:Y:S01]  /*1dd0*/  @!P2 IMAD.WIDE.U32 R42, R36.reuse, R12, R32 ;  /* 0x0000000c242aa225 */ /* 0x040fe200078e0020 */
[----:B------:R-:W-:-:S03]  /*1de0*/  @!P5 IADD3 R12, P3, R36, 0x30, RZ ;  /* 0x00000030240cd810 */ /* 0x000fc60007f7e0ff */
[----:B------:R-:W-:Y:S01]  /*1df0*/  @!P1 IMAD.WIDE.U32 R40, R27, R8, R40 ;  /* 0x000000081b289225 */ /* 0x000fe200078e0028 */
[----:B------:R-:W-:Y:S02]  /*1e00*/  @!P5 IADD3.X R27, RZ, R37, RZ, P3, !PT ;  /* 0x00000025ff1bd210 */ /* 0x000fe40001ffe4ff */
[----:B------:R-:W2:Y:S01]  /*1e10*/  @!P0 LDC.64 R8, c[0x0][0x210] ;  /* 0x00008400ff088b82 */ /* 0x000ea20000000a00 */
[----:B------:R-:W-:Y:S01]  /*1e20*/  @!P2 IMAD.IADD R36, R43, 0x1, R38 ;  /* 0x000000012b24a824 */ /* 0x000fe200078e0226 */
[C---:B---3--:R-:W-:Y:S01]  /*1e30*/  @!P2 LEA R38, P4, R42.reuse, R2, 0x1 ;  /* 0x000000022a26a211 */ /* 0x048fe200078808ff */
[----:B------:R-:W-:Y:S02]  /*1e40*/  @!P1 IMAD.IADD R2, R41, 0x1, R13 ;  /* 0x0000000129029824 */ /* 0x000fe400078e020d */
[----:B------:R-:W-:Y:S01]  /*1e50*/  @!P0 IMAD R28, R17, 0x2, R28 ;  /* 0x00000002111c8824 */ /* 0x000fe200078e021c */
[----:B------:R-:W-:Y:S01]  /*1e60*/  @!P2 LEA.HI.X R39, R42, R3, R36, 0x1, P4 ;  /* 0x000000032a27a211 */ /* 0x000fe200020f0c24 */
[----:B------:R-:W-:Y:S01]  /*1e70*/  IMAD.SHL.U32 R3, R213, 0x40, RZ ;  /* 0x00000040d5037824 */ /* 0x000fe200078e00ff */
[----:B----4-:R-:W-:Y:S01]  /*1e80*/  @!P1 LEA R36, P3, R40, R10, 0x1 ;  /* 0x0000000a28249211 */ /* 0x010fe200078608ff */
[----:B-1----:R-:W-:-:S02]  /*1e90*/  @!P0 IMAD R10, R31, R6, RZ ;  /* 0x000000061f0a8224 */ /* 0x002fc400078e02ff */
[----:B------:R-:W-:Y:S01]  /*1ea0*/  @!P1 IMAD R31, R17, 0x2, R30 ;  /* 0x00000002111f9824 */ /* 0x000fe200078e021e */
[----:B------:R-:W-:Y:S01]  /*1eb0*/  @!P1 LEA.HI.X R37, R40, R11, R2, 0x1, P3 ;  /* 0x0000000b28259211 */ /* 0x000fe200018f0c02 */
[----:B------:R-:W-:Y:S01]  /*1ec0*/  @!P0 IMAD R2, R29, R7, R10 ;  /* 0x000000071d028224 */ /* 0x000fe200078e020a */
[----:B------:R-:W-:Y:S01]  /*1ed0*/  IADD3 R13, -R3, R104, RZ ;  /* 0x00000068030d7210 */ /* 0x000fe20007ffe1ff */
[----:B------:R-:W-:Y:S01]  /*1ee0*/  @!P0 IMAD.MOV.U32 R10, RZ, RZ, R32 ;  /* 0x000000ffff0a8224 */ /* 0x000fe200078e0020 */
[----:B--2---:R-:W-:Y:S01]  /*1ef0*/  ULEA UR4, UR4, UR5, 0x18 ;  /* 0x0000000504047291 */ /* 0x004fe2000f8ec03f */
[----:B------:R-:W-:Y:S01]  /*1f00*/  @!P0 IMAD.MOV.U32 R11, RZ, RZ, R33 ;  /* 0x000000ffff0b8224 */ /* 0x000fe200078e0021 */
[CC--:B------:R-:W-:Y:S01]  /*1f10*/  ISETP.GE.AND P4, PT, R18.reuse, R13.reuse, PT ;  /* 0x0000000d1200720c */ /* 0x0c0fe20003f86270 */
[----:B------:R-:W-:Y:S01]  /*1f20*/  IMAD.WIDE.U32 R34, R18, R134, R34 ;  /* 0x0000008612227225 */ /* 0x000fe200078e0022 */
[----:B------:R-:W-:Y:S01]  /*1f30*/  ISETP.GE.AND P3, PT, R24, R13, PT ;  /* 0x0000000d1800720c */ /* 0x000fe20003f66270 */
[----:B------:R-:W-:Y:S01]  /*1f40*/  ULDC UR5, c[0x0][0x39c] ;  /* 0x0000e70000057ab9 */ /* 0x000fe20000000800 */
[----:B------:R-:W-:Y:S01]  /*1f50*/  LEA R215, R17, UR4, 0x1 ;  /* 0x0000000411d77c11 */ /* 0x000fe2000f8e08ff */
[----:B------:R-:W-:Y:S01]  /*1f60*/  @!P0 IMAD.WIDE.U32 R10, R29, R6, R10 ;  /* 0x000000061d0a8225 */ /* 0x000fe200078e000a */
[----:B------:R-:W-:Y:S01]  /*1f70*/  MOV R133, R34 ;  /* 0x0000002200857202 */ /* 0x000fe20000000f00 */
[----:B------:R-:W1:Y:S02]  /*1f80*/  @!P5 LDC.64 R6, c[0x0][0x240] ;  /* 0x00009000ff06db82 */ /* 0x000e640000000a00 */
[----:B------:R-:W-:Y:S01]  /*1f90*/  @!PT LDS RZ, [RZ] ;  /* 0x00000000fffff984 */ /* 0x000fe20000000800 */
[----:B------:R-:W-:Y:S01]  /*1fa0*/  @!PT LDS RZ, [RZ] ;  /* 0x00000000fffff984 */ /* 0x000fe20000000800 */
[----:B------:R-:W-:Y:S01]  /*1fb0*/  @!PT LDS RZ, [RZ] ;  /* 0x00000000fffff984 */ /* 0x000fe20000000800 */
[----:B------:R-:W-:Y:S01]  /*1fc0*/  @!P2 LDGSTS.E.BYPASS.LTC128B.128 [R215], desc[UR10][R38.64] ;  /* 0x0000000026d7afae */ /* 0x000fe2000b901d4a */
[----:B------:R-:W-:Y:S01]  /*1fd0*/  @!P0 IADD3 R2, R11, R2, RZ ;  /* 0x000000020b028210 */ /* 0x000fe20007ffe0ff */
[----:B------:R-:W-:-:S02]  /*1fe0*/  IMAD.IADD R21, R21, 0x1, R15 ;  /* 0x0000000115157824 */ /* 0x000fc400078e020f */
[----:B------:R-:W-:Y:S01]  /*1ff0*/  @!P2 LDGSTS.E.BYPASS.LTC128B.128 [R215+0x2000], desc[UR10][R38.64+0x80] ;  /* 0x0200008026d7afae */ /* 0x000fe2000b901d4a */
[----:B------:R-:W-:-:S03]  /*2000*/  @!P4 MOV R30, 0x400 ;  /* 0x00000400001ec802 */ /* 0x000fc60000000f00 */
[----:B------:R-:W-:Y:S01]  /*2010*/  @!P2 LDGSTS.E.BYPASS.LTC128B.128 [R215+0x4000], desc[UR10][R38.64+0x100] ;  /* 0x0400010026d7afae */ /* 0x000fe2000b901d4a */
[----:B------:R-:W-:-:S03]  /*2020*/  @!P0 LEA R40, P2, R10, R8, 0x1 ;  /* 0x000000080a288211 */ /* 0x000fc600078408ff */
[----:B------:R-:W-:Y:S01]  /*2030*/  @!P1 LDGSTS.E.BYPASS.LTC128B.128 [R31+0x800], desc[UR10][R36.64] ;  /* 0x00800000241f9fae */ /* 0x000fe2000b901d4a */
[----:B------:R-:W-:Y:S02]  /*2040*/  @!P0 LEA.HI.X R41, R10, R9, R2, 0x1, P2 ;  /* 0x000000090a298211 */ /* 0x000fe400010f0c02 */
[----:B------:R-:W2:Y:S01]  /*2050*/  @!P5 LDC.64 R10, c[0x0][0x210] ;  /* 0x00008400ff0adb82 */ /* 0x000ea20000000a00 */
[----:B------:R-:W-:Y:S01]  /*2060*/  @!P1 LDGSTS.E.BYPASS.LTC128B.128 [R31+0x2800], desc[UR10][R36.64+0x80] ;  /* 0x02800080241f9fae */ /* 0x000fe2000b901d4a */
[----:B------:R-:W-:-:S03]  /*2070*/  ISETP.GE.AND P2, PT, R22, R13, PT ;  /* 0x0000000d1600720c */ /* 0x000fc60003f46270 */
[----:B------:R2:W-:Y:S01]  /*2080*/  @!P1 LDGSTS.E.BYPASS.LTC128B.128 [R31+0x4800], desc[UR10][R36.64+0x100] ;  /* 0x04800100241f9fae */ /* 0x0005e2000b901d4a */
[-C--:B-1----:R-:W-:Y:S02]  /*2090*/  @!P5 IMAD R2, R27, R6.reuse, RZ ;  /* 0x000000061b02d224 */ /* 0x082fe400078e02ff */
[----:B------:R-:W1:Y:S01]  /*20a0*/  @!P4 LDC.64 R8, c[0x0][0x218] ;  /* 0x00008600ff08cb82 */ /* 0x000e620000000a00 */
[----:B------:R-:W-:Y:S01]  /*20b0*/  @!P0 LDGSTS.E.BYPASS.LTC128B.128 [R28+0x1000], desc[UR10][R40.64] ;  /* 0x01000000281c8fae */ /* 0x000fe2000b901d4a */
[----:B------:R-:W-:-:S03]  /*20c0*/  @!P5 IMAD.WIDE.U32 R32, R12, R6, R32 ;  /* 0x000000060c20d225 */ /* 0x000fc600078e0020 */
[----:B------:R-:W-:Y:S01]  /*20d0*/  @!P0 LDGSTS.E.BYPASS.LTC128B.128 [R28+0x3000], desc[UR10][R40.64+0x80] ;  /* 0x03000080281c8fae */ /* 0x000fe2000b901d4a */
[----:B------:R-:W-:Y:S02]  /*20e0*/  @!P5 IMAD R2, R12, R7, R2 ;  /* 0x000000070c02d224 */ /* 0x000fe400078e0202 */
[----:B------:R-:W3:Y:S01]  /*20f0*/  @!P3 LDC.64 R6, c[0x0][0x218] ;  /* 0x00008600ff06bb82 */ /* 0x000ee20000000a00 */
[----:B------:R4:W-:Y:S01]  /*2100*/  @!P0 LDGSTS.E.BYPASS.LTC128B.128 [R28+0x5000], desc[UR10][R40.64+0x100] ;  /* 0x05000100281c8fae */ /* 0x0009e2000b901d4a */
[----:B------:R-:W-:Y:S01]  /*2110*/  IADD3 R25, P0, R18, R25, RZ ;  /* 0x0000001912197210 */ /* 0x000fe20007f1e0ff */
[C---:B------:R-:W-:Y:S01]  /*2120*/  IMAD R27, R19.reuse, R134, RZ ;  /* 0x00000086131b7224 */ /* 0x040fe200078e02ff */
[----:B------:R-:W1:Y:S03]  /*2130*/  @!P4 S2R R29, SR_CgaCtaId ;  /* 0x00000000001dc919 */ /* 0x000e660000008800 */
[----:B------:R-:W-:Y:S01]  /*2140*/  IMAD.X R23, R19, 0x1, R23, P0 ;  /* 0x0000000113177824 */ /* 0x000fe200000e0617 */
[----:B------:R-:W-:Y:S01]  /*2150*/  ISETP.GE.AND P0, PT, R16, R13, PT ;  /* 0x0000000d1000720c */ /* 0x000fe20003f06270 */
[----:B------:R-:W3:Y:S01]  /*2160*/  @!P3 S2R R12, SR_CgaCtaId ;  /* 0x00000000000cb919 */ /* 0x000ee20000008800 */
[----:B------:R-:W-:-:S02]  /*2170*/  IMAD R27, R18, R135, R27 ;  /* 0x00000087121b7224 */ /* 0x000fc400078e021b */
[----:B------:R-:W-:Y:S01]  /*2180*/  IMAD.WIDE.U32 R150, R25, R136, R20 ;  /* 0x0000008819967225 */ /* 0x000fe200078e0014 */
[----:B------:R-:W3:Y:S01]  /*2190*/  @!P2 S2R R19, SR_CgaCtaId ;  /* 0x000000000013a919 */ /* 0x000ee20000008800 */
[----:B--2---:R-:W-:Y:S02]  /*21a0*/  @!P5 LEA R36, P1, R32, R10, 0x1 ;  /* 0x0000000a2024d211 */ /* 0x004fe400078208ff */
[----:B------:R-:W-:-:S05]  /*21b0*/  @!P3 MOV R31, 0x400 ;  /* 0x00000400001fb802 */ /* 0x000fca0000000f00 */
[----:B------:R-:W2:Y:S01]  /*21c0*/  @!P0 S2R R10, SR_CgaCtaId ;  /* 0x00000000000a8919 */ /* 0x000ea20000008800 */
[----:B----4-:R-:W-:Y:S02]  /*21d0*/  @!P5 IMAD.IADD R28, R33, 0x1, R2 ;  /* 0x00000001211cd824 */ /* 0x010fe400078e0202 */
[----:B------:R-:W-:-:S03]  /*21e0*/  IMAD.IADD R2, R35, 0x1, R27 ;  /* 0x0000000123027824 */ /* 0x000fc600078e021b */
[----:B------:R-:W-:Y:S01]  /*21f0*/  @!P5 LEA.HI.X R37, R32, R11, R28, 0x1, P1 ;  /* 0x0000000b2025d211 */ /* 0x000fe200008f0c1c */
[----:B------:R-:W-:Y:S01]  /*2200*/  @!P5 IMAD R11, R17, 0x2, R26 ;  /* 0x00000002110bd824 */ /* 0x000fe200078e021a */
[----:B-1----:R-:W-:Y:S01]  /*2210*/  @!P4 LEA R28, P1, R133, R8, 0x1 ;  /* 0x00000008851cc211 */ /* 0x002fe200078208ff */
[----:B------:R-:W-:Y:S01]  /*2220*/  IMAD.WIDE.U32 R32, R134, 0x20, RZ ;  /* 0x0000002086207825 */ /* 0x000fe200078e00ff */
[----:B------:R-:W-:Y:S02]  /*2230*/  @!P4 LEA R30, R29, R30, 0x18 ;  /* 0x0000001e1d1ec211 */ /* 0x000fe400078ec0ff */
[----:B------:R-:W-:Y:S01]  /*2240*/  @!P5 LDGSTS.E.BYPASS.LTC128B.128 [R11+0x1800], desc[UR10][R36.64] ;  /* 0x01800000240bdfae */ /* 0x000fe2000b901d4a */
[----:B------:R-:W-:Y:S02]  /*2250*/  @!P4 LEA.HI.X R29, R133, R9, R2, 0x1, P1 ;  /* 0x00000009851dc211 */ /* 0x000fe400008f0c02 */
[----:B------:R-:W1:Y:S01]  /*2260*/  @!P2 LDC.64 R8, c[0x0][0x218] ;  /* 0x00008600ff08ab82 */ /* 0x000e620000000a00 */
[----:B------:R-:W-:Y:S01]  /*2270*/  @!P5 LDGSTS.E.BYPASS.LTC128B.128 [R11+0x3800], desc[UR10][R36.64+0x80] ;  /* 0x03800080240bdfae */ /* 0x000fe2000b901d4a */
[----:B------:R-:W-:Y:S01]  /*2280*/  @!P4 IMAD R30, R17, 0x2, R30 ;  /* 0x00000002111ec824 */ /* 0x000fe200078e021e */
[----:B---3--:R-:W-:-:S02]  /*2290*/  @!P3 LEA R12, R12, R31, 0x18 ;  /* 0x0000001f0c0cb211 */ /* 0x008fc400078ec0ff */
[----:B------:R3:W-:Y:S01]  /*22a0*/  @!P5 LDGSTS.E.BYPASS.LTC128B.128 [R11+0x5800], desc[UR10][R36.64+0x100] ;  /* 0x05800100240bdfae */ /* 0x0007e2000b901d4a */
[----:B------:R-:W-:Y:S02]  /*22b0*/  ISETP.GE.AND P5, PT, R24, R13, PT ;  /* 0x0000000d1800720c */ /* 0x000fe40003fa6270 */
[C---:B------:R-:W-:Y:S01]  /*22c0*/  @!P3 LEA R24, P1, R134.reuse, R133, 0x4 ;  /* 0x000000858618b211 */ /* 0x040fe200078220ff */
[----:B------:R-:W-:Y:S03]  /*22d0*/  @!P4 LDGSTS.E.BYPASS.LTC128B.128 [R30+0x6000], desc[UR10][R28.64] ;  /* 0x060000001c1ecfae */ /* 0x000fe6000b901d4a */
[----:B------:R-:W-:Y:S01]  /*22e0*/  @!P3 LEA.HI.X R27, R134, R2, R135, 0x4, P1 ;  /* 0x00000002861bb211 */ /* 0x000fe200008f2487 */
[----:B------:R-:W-:Y:S01]  /*22f0*/  @!P4 LDGSTS.E.BYPASS.LTC128B.128 [R30+0x8000], desc[UR10][R28.64+0x80] ;  /* 0x080000801c1ecfae */ /* 0x000fe2000b901d4a */
[----:B------:R-:W-:-:S03]  /*2300*/  @!P3 LEA R26, P1, R24, R6, 0x1 ;  /* 0x00000006181ab211 */ /* 0x000fc600078208ff */
[----:B------:R4:W-:Y:S01]  /*2310*/  @!P4 LDGSTS.E.BYPASS.LTC128B.128 [R30+0xa000], desc[UR10][R28.64+0x100] ;  /* 0x0a0001001c1ecfae */ /* 0x0009e2000b901d4a */
[----:B------:R-:W-:Y:S02]  /*2320*/  @!P3 LEA.HI.X R27, R24, R7, R27, 0x1, P1 ;  /* 0x00000007181bb211 */ /* 0x000fe400008f0c1b */
[----:B------:R-:W-:Y:S02]  /*2330*/  @!P0 MOV R7, 0x400 ;  /* 0x0000040000078802 */ /* 0x000fe40000000f00 */
[----:B------:R-:W-:Y:S02]  /*2340*/  ISETP.GE.AND P4, PT, R22, R13, PT ;  /* 0x0000000d1600720c */ /* 0x000fe40003f86270 */
[----:B--2---:R-:W-:Y:S02]  /*2350*/  @!P0 LEA R10, R10, R7, 0x18 ;  /* 0x000000070a0a8211 */ /* 0x004fe400078ec0ff */
[----:B------:R-:W2:Y:S01]  /*2360*/  @!P0 LDC.64 R6, c[0x0][0x218] ;  /* 0x00008600ff068b82 */ /* 0x000ea20000000a00 */
[----:B------:R-:W-:-:S04]  /*2370*/  @!P2 MOV R22, 0x400 ;  /* 0x000004000016a802 */ /* 0x000fc80000000f00 */
[----:B------:R-:W-:Y:S01]  /*2380*/  @!P2 LEA R22, R19, R22, 0x18 ;  /* 0x000000161316a211 */ /* 0x000fe200078ec0ff */
[----:B------:R-:W-:Y:S01]  /*2390*/  @!P3 IMAD R19, R17, 0x2, R12 ;  /* 0x000000021113b824 */ /* 0x000fe200078e020c */
[----:B---3--:R-:W-:Y:S01]  /*23a0*/  @!P2 IADD3 R11, P1, R133, R32, RZ ;  /* 0x00000020850ba210 */ /* 0x008fe20007f3e0ff */
[----:B------:R-:W-:-:S03]  /*23b0*/  @!P0 IMAD R12, R135, 0x30, RZ ;  /* 0x00000030870c8824 */ /* 0x000fc600078e02ff */
[----:B------:R-:W-:Y:S04]  /*23c0*/  @!P3 LDGSTS.E.BYPASS.LTC128B.128 [R19+0x6800], desc[UR10][R26.64] ;  /* 0x068000001a13bfae */ /* 0x000fe8000b901d4a */
[----:B------:R-:W-:Y:S01]  /*23d0*/  @!P3 LDGSTS.E.BYPASS.LTC128B.128 [R19+0x8800], desc[UR10][R26.64+0x80] ;  /* 0x088000801a13bfae */ /* 0x000fe2000b901d4a */
[----:B----4-:R-:W-:-:S03]  /*23e0*/  SHF.L.U32 R29, R135, 0x5, RZ ;  /* 0x00000005871d7819 */ /* 0x010fc600000006ff */
[----:B------:R3:W-:Y:S01]  /*23f0*/  @!P3 LDGSTS.E.BYPASS.LTC128B.128 [R19+0xa800], desc[UR10][R26.64+0x100] ;  /* 0x0a8001001a13bfae */ /* 0x0007e2000b901d4a */
[----:B------:R-:W-:Y:S02]  /*2400*/  ISETP.GE.AND P3, PT, R16, R13, PT ;  /* 0x0000000d1000720c */ /* 0x000fe40003f66270 */
[----:B------:R-:W-:Y:S02]  /*2410*/  @!P2 IADD3.X R32, R2, R33, R29, P1, !PT ;  /* 0x000000210220a210 */ /* 0x000fe40000ffe41d */
[----:B-1----:R-:W-:-:S04]  /*2420*/  @!P2 LEA R8, P1, R11, R8, 0x1 ;  /* 0x000000080b08a211 */ /* 0x002fc800078208ff */
[----:B------:R-:W-:Y:S01]  /*2430*/  @!P2 LEA.HI.X R9, R11, R9, R32, 0x1, P1 ;  /* 0x000000090b09a211 */ /* 0x000fe200008f0c20 */
[----:B------:R-:W-:-:S05]  /*2440*/  @!P2 IMAD R11, R17, 0x2, R22 ;  /* 0x00000002110ba824 */ /* 0x000fca00078e0216 */
[----:B------:R-:W-:Y:S04]  /*2450*/  @!P2 LDGSTS.E.BYPASS.LTC128B.128 [R11+0x7000], desc[UR10][R8.64] ;  /* 0x07000000080bafae */ /* 0x000fe8000b901d4a */
[----:B------:R-:W-:Y:S04]  /*2460*/  @!P2 LDGSTS.E.BYPASS.LTC128B.128 [R11+0x9000], desc[UR10][R8.64+0x80] ;  /* 0x09000080080bafae */ /* 0x000fe8000b901d4a */
[----:B------:R1:W-:Y:S01]  /*2470*/  @!P2 LDGSTS.E.BYPASS.LTC128B.128 [R11+0xb000], desc[UR10][R8.64+0x100] ;  /* 0x0b000100080bafae */ /* 0x0003e2000b901d4a */
[----:B------:R-:W-:Y:S01]  /*2480*/  ISETP.GE.AND P2, PT, R18, R13, PT ;  /* 0x0000000d1200720c */ /* 0x000fe20003f46270 */
[----:B------:R-:W-:Y:S01]  /*2490*/  @!P0 IMAD R13, R17, 0x2, R10 ;  /* 0x00000002110d8824 */ /* 0x000fe200078e020a */
[----:B---3--:R-:W-:Y:S01]  /*24a0*/  @!P0 MOV R27, R2 ;  /* 0x00000002001b8202 */ /* 0x008fe20000000f00 */
[----:B------:R-:W-:-:S02]  /*24b0*/  @!P0 IMAD.MOV.U32 R26, RZ, RZ, R133 ;  /* 0x000000ffff1a8224 */ /* 0x000fc400078e0085 */
[----:B------:R-:W-:Y:S02]  /*24c0*/  IMAD R10, R23, R136, RZ ;  /* 0x00000088170a7224 */ /* 0x000fe400078e02ff */
[----:B------:R-:W-:-:S04]  /*24d0*/  @!P0 IMAD.WIDE.U32 R28, R134, 0x30, R26 ;  /* 0x00000030861c8825 */ /* 0x000fc800078e001a */
[----:B------:R-:W-:Y:S01]  /*24e0*/  @!P0 IMAD.IADD R12, R29, 0x1, R12 ;  /* 0x000000011d0c8824 */ /* 0x000fe200078e020c */
[----:B--2---:R-:W-:Y:S01]  /*24f0*/  @!P0 LEA R14, P1, R28, R6, 0x1 ;  /* 0x000000061c0e8211 */ /* 0x004fe200078208ff */
[----:B------:R-:W-:Y:S01]  /*2500*/  IMAD.SHL.U32 R19, R18, 0x8, RZ ;  /* 0x0000000812137824 */ /* 0x000fe200078e00ff */
[----:B------:R-:W-:Y:S01]  /*2510*/  LEA.HI R6, R5, R4, RZ, 0x4 ;  /* 0x0000000405067211 */ /* 0x000fe200078f20ff */
[----:B------:R-:W-:Y:S01]  /*2520*/  IMAD.WIDE.U32 R16, R136, 0x20, RZ ;  /* 0x0000002088107825 */ /* 0x000fe200078e00ff */
[----:B------:R-:W-:Y:S02]  /*2530*/  @!P0 LEA.HI.X R15, R28, R7, R12, 0x1, P1 ;  /* 0x000000071c0f8211 */ /* 0x000fe400008f0c0c */
[----:B------:R-:W-:Y:S02]  /*2540*/  LOP3.LUT R7, R6, 0xfffffff0, RZ, 0xc0, !PT ;  /* 0xfffffff006077812 */ /* 0x000fe400078ec0ff */
[----:B------:R-:W-:Y:S01]  /*2550*/  SHF.R.S32.HI R6, RZ, 0x4, R6 ;  /* 0x00000004ff067819 */ /* 0x000fe20000011406 */
[----:B------:R-:W-:Y:S02]  /*2560*/  @!P0 LDGSTS.E.BYPASS.LTC128B.128 [R13+0x7800], desc[UR10][R14.64] ;  /* 0x078000000e0d8fae */ /* 0x000fe4000b901d4a */
[----:B------:R-:W-:-:S02]  /*2570*/  IMAD.IADD R7, R4, 0x1, -R7 ;  /* 0x0000000104077824 */ /* 0x000fc400078e0a07 */
[----:B------:R-:W-:Y:S01]  /*2580*/  @!P0 LDGSTS.E.BYPASS.LTC128B.128 [R13+0x9800], desc[UR10][R14.64+0x80] ;  /* 0x098000800e0d8fae */ /* 0x000fe2000b901d4a */
[----:B-1----:R-:W-:Y:S01]  /*2590*/  IMAD R9, R25, R137, R10 ;  /* 0x0000008919097224 */ /* 0x002fe200078e020a */
[----:B------:R-:W-:Y:S01]  /*25a0*/  LEA.HI R11, R6, R6, RZ, 0x1 ;  /* 0x00000006060b7211 */ /* 0x000fe200078f08ff */
[----:B------:R-:W-:Y:S01]  /*25b0*/  IMAD.SHL.U32 R10, R0, 0x40, RZ ;  /* 0x00000040000a7824 */ /* 0x000fe200078e00ff */
[----:B------:R1:W-:Y:S01]  /*25c0*/  @!P0 LDGSTS.E.BYPASS.LTC128B.128 [R13+0xb800], desc[UR10][R14.64+0x100] ;  /* 0x0b8001000e0d8fae */ /* 0x0003e2000b901d4a */
[----:B------:R-:W-:Y:S02]  /*25d0*/  SHF.R.S32.HI R12, RZ, 0x1f, R7 ;  /* 0x0000001fff0c7819 */ /* 0x000fe40000011407 */
[----:B------:R-:W-:Y:S01]  /*25e0*/  IADD3 R148, R151, R9, RZ ;  /* 0x0000000997947210 */ /* 0x000fe20007ffe0ff */
[----:B------:R-:W0:Y:S01]  /*25f0*/  LDGDEPBAR ;  /* 0x00000000000079af */ /* 0x000e220000000000 */
[----:B------:R-:W-:Y:S02]  /*2600*/  LEA R210, P0, R150, UR8, 0x1 ;  /* 0x0000000896d27c11 */ /* 0x000fe4000f8008ff */
[----:B------:R-:W-:-:S02]  /*2610*/  LEA.HI R105, R12, R7, RZ, 0x3 ;  /* 0x000000070c697211 */ /* 0x000fc400078f18ff */
[----:B------:R-:W-:Y:S02]  /*2620*/  LEA.HI.X R209, R150, UR9, R148, 0x1, P0 ;  /* 0x0000000996d17c11 */ /* 0x000fe400080f0c94 */
[----:B------:R-:W-:Y:S02]  /*2630*/  LOP3.LUT R10, R10, 0x1c0, RZ, 0xc0, !PT ;  /* 0x000001c00a0a7812 */ /* 0x000fe400078ec0ff */
[----:B------:R-:W-:Y:S01]  /*2640*/  LOP3.LUT R11, R11, 0xfffffffe, RZ, 0xc0, !PT ;  /* 0xfffffffe0b0b7812 */ /* 0x000fe200078ec0ff */
[----:B------:R-:W-:Y:S01]  /*2650*/  @!P2 IMAD.MOV.U32 R211, RZ, RZ, R209 ;  /* 0x000000ffffd3a224 */ /* 0x000fe200078e00d1 */
[----:B------:R-:W-:Y:S02]  /*2660*/  LOP3.LUT R12, R10, 0x8, R19, 0xf8, !PT ;  /* 0x000000080a0c7812 */ /* 0x000fe400078ef813 */
[----:B------:R-:W-:Y:S01]  /*2670*/  SHF.R.U32.HI R9, RZ, 0x3, R10 ;  /* 0x00000003ff097819 */ /* 0x000fe2000001160a */
[----:B------:R-:W-:Y:S01]  /*2680*/  IMAD.IADD R6, R6, 0x1, -R11 ;  /* 0x0000000106067824 */ /* 0x000fe200078e0a0b */
[----:B------:R-:W-:-:S02]  /*2690*/  @!P5 IADD3 R10, P0, R210, R16, RZ ;  /* 0x00000010d20ad210 */ /* 0x000fc40007f1e0ff */
[----:B------:R-:W-:Y:S02]  /*26a0*/  LOP3.LUT R9, R12, R9, RZ, 0x3c, !PT ;  /* 0x000000090c097212 */ /* 0x000fe400078e3cff */
[----:B------:R-:W-:-:S03]  /*26b0*/  SHF.L.U32 R8, R137, 0x5, RZ ;  /* 0x0000000589087819 */ /* 0x000fc600000006ff */
[----:B------:R-:W-:Y:S01]  /*26c0*/  IMAD R205, R6, 0x200, R9 ;  /* 0x0000020006cd7824 */ /* 0x000fe200078e0209 */
[----:B-1----:R-:W-:Y:S01]  /*26d0*/  LOP3.LUT R14, R105, 0xfffffff8, RZ, 0xc0, !PT ;  /* 0xfffffff8690e7812 */ /* 0x002fe200078ec0ff */
[----:B------:R-:W-:-:S04]  /*26e0*/  DEPBAR.LE SB0, 0x0 ;  /* 0x000080000000791a */ /* 0x000fc80000000000 */
[----:B------:R-:W-:Y:S01]  /*26f0*/  BAR.SYNC.DEFER_BLOCKING 0x0 ;  /* 0x0000000000007b1d */ /* 0x000fe20000010000 */
[----:B------:R-:W-:Y:S01]  /*2700*/  IMAD.IADD R14, R7, 0x1, -R14 ;  /* 0x00000001070e7824 */ /* 0x000fe200078e0a0e */
[----:B------:R-:W-:Y:S01]  /*2710*/  SHF.L.U32 R105, R105, 0x6, RZ ;  /* 0x0000000669697819 */ /* 0x000fe200000006ff */
[----:B------:R-:W-:Y:S01]  /*2720*/  IMAD.SHL.U32 R13, R6, 0x8, RZ ;  /* 0x00000008060d7824 */ /* 0x000fe200078e00ff */
[----:B------:R-:W-:Y:S01]  /*2730*/  @!P5 IADD3.X R11, R209, R17, R8, P0, !PT ;  /* 0x00000011d10bd210 */ /* 0x000fe200007fe408 */
[----:B------:R-:W-:Y:S01]  /*2740*/  @!P3 IMAD R7, R137, 0x60, RZ ;  /* 0x000000608907b824 */ /* 0x000fe200078e02ff */
[----:B------:R-:W-:Y:S02]  /*2750*/  LOP3.LUT R105, R105, 0xfffffe00, RZ, 0xc0, !PT ;  /* 0xfffffe0069697812 */ /* 0x000fe400078ec0ff */
[----:B------:R-:W-:-:S05]  /*2760*/  LEA R205, R205, UR4, 0x1 ;  /* 0x00000004cdcd7c11 */ /* 0x000fca000f8e08ff */
[----:B------:R-:W-:Y:S01]  /*2770*/  VIADD R203, R205, 0x6020 ;  /* 0x00006020cdcb7836 */ /* 0x000fe20000000000 */
        /* <DEDUP_REMOVED lines=9> */
[----:B------:R-:W-:-:S02]  /*2810*/  R2P PR, R14, 0x6 ;  /* 0x000000060e007804 */ /* 0x000fc40000000000 */
[----:B------:R-:W-:Y:S01]  /*2820*/  SHF.L.U32 R14, R14, 0x6, RZ ;  /* 0x000000060e0e7819 */ /* 0x000fe200000006ff */
[----:B------:R-:W-:Y:S01]  /*2830*/  @P5 STS.128 [R215+0xc800], RZ ;  /* 0x00c800ffd7005388 */ /* 0x000fe20000000c00 */
[----:B------:R-:W-:Y:S02]  /*2840*/  @!P4 LEA R12, P0, R136, R210, 0x6 ;  /* 0x000000d2880cc211 */ /* 0x000fe400078030ff */
[----:B------:R-:W-:Y:S01]  /*2850*/  LOP3.LUT R6, R14, 0x1c0, RZ, 0xc0, !PT ;  /* 0x000001c00e067812 */ /* 0x000fe200078ec0ff */
[----:B------:R-:W-:Y:S03]  /*2860*/  @P5 STS.128 [R215+0xe800], RZ ;  /* 0x00e800ffd7005388 */ /* 0x000fe60000000c00 */
[----:B------:R-:W-:Y:S01]  /*2870*/  LOP3.LUT R5, R6, 0x8, R13, 0xf8, !PT ;  /* 0x0000000806057812 */ /* 0x000fe200078ef80d */
[----:B------:R-:W-:Y:S01]  /*2880*/  @P5 STS.128 [R215+0x10800], RZ ;  /* 0x010800ffd7005388 */ /* 0x000fe20000000c00 */
[----:B------:R-:W-:-:S02]  /*2890*/  SHF.R.U32.HI R6, RZ, 0x3, R6 ;  /* 0x00000003ff067819 */ /* 0x000fc40000011606 */
[----:B------:R-:W-:Y:S01]  /*28a0*/  @!P4 LEA.HI.X R13, R136, R209, R137, 0x6, P0 ;  /* 0x000000d1880dc211 */ /* 0x000fe200000f3489 */
[----:B------:R-:W-:Y:S01]  /*28b0*/  @!PT LDS RZ, [RZ] ;  /* 0x00000000fffff984 */ /* 0x000fe20000000800 */
[----:B------:R-:W-:Y:S01]  /*28c0*/  @!PT LDS RZ, [RZ] ;  /* 0x00000000fffff984 */ /* 0x000fe20000000800 */
[----:B------:R-:W-:Y:S01]  /*28d0*/  @!PT LDS RZ, [RZ] ;  /* 0x00000000fffff984 */ /* 0x000fe20000000800 */
[----:B------:R-:W-:Y:S01]  /*28e0*/  @!P5 LDGSTS.E.BYPASS.LTC128B.128 [R215+0xc800], desc[UR10][R10.64] ;  /* 0x0c8000000ad7dfae */ /* 0x000fe2000b901d4a */
[----:B------:R-:W-:Y:S01]  /*28f0*/  LOP3.LUT R6, R5, R6, RZ, 0x3c, !PT ;  /* 0x0000000605067212 */ /* 0x000fe200078e3cff */
[C---:B------:R-:W-:Y:S01]  /*2900*/  IMAD R5, R106.reuse, 0x400, R105 ;  /* 0x000004006a057824 */ /* 0x040fe200078e0269 */
[----:B------:R-:W-:Y:S01]  /*2910*/  LEA R106, R106, R110, 0x4 ;  /* 0x0000006e6a6a7211 */ /* 0x000fe200078e20ff */
[----:B------:R-:W-:Y:S01]  /*2920*/  @!P5 LDGSTS.E.BYPASS.LTC128B.128 [R215+0xe800], desc[UR10][R10.64+0x80] ;  /* 0x0e8000800ad7dfae */ /* 0x000fe2000b901d4a */
[C---:B------:R-:W-:Y:S01]  /*2930*/  LOP3.LUT R200, R6.reuse, R105, RZ, 0xfc, !PT ;  /* 0x0000006906c87212 */ /* 0x040fe200078efcff */
[----:B------:R-:W-:Y:S02]  /*2940*/  IMAD.IADD R206, R6, 0x1, R5 ;  /* 0x0000000106ce7824 */ /* 0x000fe400078e0205 */
[----:B------:R-:W-:Y:S01]  /*2950*/  @!P5 LDGSTS.E.BYPASS.LTC128B.128 [R215+0x10800], desc[UR10][R10.64+0x100] ;  /* 0x108001000ad7dfae */ /* 0x000fe2000b901d4a */
[----:B------:R-:W-:-:S02]  /*2960*/  IMAD.MOV.U32 R5, RZ, RZ, 0x20 ;  /* 0x00000020ff057424 */ /* 0x000fc400078e00ff */
[----:B-1----:R-:W-:Y:S01]  /*2970*/  @!P3 IMAD.MOV.U32 R211, RZ, RZ, R209 ;  /* 0x000000ffffd3b224 */ /* 0x002fe200078e00d1 */
[----:B------:R-:W-:Y:S01]  /*2980*/  @P4 STS.128 [R215+0xd000], RZ ;  /* 0x00d000ffd7004388 */ /* 0x000fe20000000c00 */
[----:B------:R-:W-:Y:S01]  /*2990*/  LEA R206, R206, UR4, 0x1 ;  /* 0x00000004cece7c11 */ /* 0x000fe2000f8e08ff */
[----:B------:R-:W-:Y:S02]  /*29a0*/  @!P3 IMAD.WIDE.U32 R8, R136, 0x60, R210 ;  /* 0x000000608808b825 */ /* 0x000fe400078e00d2 */
[----:B------:R-:W-:Y:S01]  /*29b0*/  @P4 STS.128 [R215+0xf000], RZ ;  /* 0x00f000ffd7004388 */ /* 0x000fe20000000c00 */
[----:B------:R-:W-:Y:S01]  /*29c0*/  SEL R5, R5, 0xffffffe0, !P2 ;  /* 0xffffffe005057807 */ /* 0x000fe20005000000 */
[----:B------:R-:W-:Y:S02]  /*29d0*/  @!P3 IMAD.IADD R9, R9, 0x1, R7 ;  /* 0x000000010909b824 */ /* 0x000fe400078e0207 */
[----:B------:R-:W-:Y:S01]  /*29e0*/  @P4 STS.128 [R215+0x11000], RZ ;  /* 0x011000ffd7004388 */ /* 0x000fe20000000c00 */
[----:B------:R-:W-:Y:S01]  /*29f0*/  MOV R7, 0x10 ;  /* 0x0000001000077802 */ /* 0x000fe20000000f00 */
[----:B------:R-:W-:-:S02]  /*2a00*/  IMAD R202, R5, 0x2, R206 ;  /* 0x0000000205ca7824 */ /* 0x000fc400078e02ce */
[----:B------:R-:W-:Y:S01]  /*2a10*/  @!PT LDS RZ, [RZ] ;  /* 0x00000000fffff984 */ /* 0x000fe20000000800 */
[----:B------:R-:W-:Y:S01]  /*2a20*/  @!PT LDS RZ, [RZ] ;  /* 0x00000000fffff984 */ /* 0x000fe20000000800 */
[----:B------:R-:W-:Y:S01]  /*2a30*/  @!PT LDS RZ, [RZ] ;  /* 0x00000000fffff984 */ /* 0x000fe20000000800 */
[----:B------:R-:W-:Y:S01]  /*2a40*/  @!P4 LDGSTS.E.BYPASS.LTC128B.128 [R215+0xd000], desc[UR10][R12.64] ;  /* 0x0d0000000cd7cfae */ /* 0x000fe2000b901d4a */
[----:B------:R-:W-:Y:S02]  /*2a50*/  SEL R7, R7, 0xfffffff0, !P1 ;  /* 0xfffffff007077807 */ /* 0x000fe40004800000 */
[----:B------:R-:W-:Y:S01]  /*2a60*/  R2P PR, R0, 0x6 ;  /* 0x0000000600007804 */ /* 0x000fe20000000000 */
[----:B------:R-:W-:Y:S01]  /*2a70*/  @!P4 LDGSTS.E.BYPASS.LTC128B.128 [R215+0xf000], desc[UR10][R12.64+0x80] ;  /* 0x0f0000800cd7cfae */ /* 0x000fe2000b901d4a */
[----:B------:R-:W-:Y:S01]  /*2a80*/  VIADD R0, R205, 0x6000 ;  /* 0x00006000cd007836 */ /* 0x000fe20000000000 */
[----:B------:R-:W-:Y:S02]  /*2a90*/  LEA R204, R7, R206, 0x1 ;  /* 0x000000ce07cc7211 */ /* 0x000fe400078e08ff */
[----:B------:R-:W-:Y:S03]  /*2aa0*/  @!P4 LDGSTS.E.BYPASS.LTC128B.128 [R215+0x11000], desc[UR10][R12.64+0x100] ;  /* 0x110001000cd7cfae */ /* 0x000fe6000b901d4a */
[----:B------:R-:W-:Y:S01]  /*2ab0*/  IMAD R201, R5, 0x2, R204 ;  /* 0x0000000205c97824 */ /* 0x000fe200078e02cc */
[----:B------:R-:W-:Y:S04]  /*2ac0*/  @P3 STS.128 [R215+0xd800], RZ ;  /* 0x00d800ffd7003388 */ /* 0x000fe80000000c00 */
[----:B------:R-:W-:Y:S01]  /*2ad0*/  @P3 STS.128 [R215+0xf800], RZ ;  /* 0x00f800ffd7003388 */ /* 0x000fe20000000c00 */
[----:B------:R-:W-:Y:S01]  /*2ae0*/  @P1 VIADD R203, R0, 0xffffffe0 ;  /* 0xffffffe000cb1836 */ /* 0x000fe20000000000 */
[----:B------:R-:W-:Y:S01]  /*2af0*/  ISETP.GT.AND P1, PT, R213, R208, PT ;  /* 0x000000d0d500720c */ /* 0x000fe20003f24270 */
[----:B------:R-:W-:Y:S01]  /*2b00*/  IMAD.MOV.U32 R0, RZ, RZ, 0x40 ;  /* 0x00000040ff007424 */ /* 0x000fe200078e00ff */
[----:B------:R-:W-:Y:S01]  /*2b10*/  @P3 STS.128 [R215+0x11800], RZ ;  /* 0x011800ffd7003388 */ /* 0x000fe20000000c00 */
[C---:B------:R-:W-:Y:S01]  /*2b20*/  VIADD R195, R203.reuse, 0x800 ;  /* 0x00000800cbc37836 */ /* 0x040fe20000000000 */
[C---:B------:R-:W-:Y:S01]  /*2b30*/  IADD3 R193, R203.reuse, 0x1800, RZ ;  /* 0x00001800cbc17810 */ /* 0x040fe20007ffe0ff */
[C---:B------:R-:W-:Y:S01]  /*2b40*/  VIADD R194, R203.reuse, 0x1000 ;  /* 0x00001000cbc27836 */ /* 0x040fe20000000000 */
[----:B------:R-:W-:Y:S01]  /*2b50*/  @!PT LDS RZ, [RZ] ;  /* 0x00000000fffff984 */ /* 0x000fe20000000800 */
[----:B------:R-:W-:Y:S01]  /*2b60*/  @!PT LDS RZ, [RZ] ;  /* 0x00000000fffff984 */ /* 0x000fe20000000800 */
[----:B------:R-:W-:Y:S01]  /*2b70*/  @!PT LDS RZ, [RZ] ;  /* 0x00000000fffff984 */ /* 0x000fe20000000800 */
[----:B------:R-:W-:Y:S01]  /*2b80*/  @!P3 LDGSTS.E.BYPASS.LTC128B.128 [R215+0xd800], desc[UR10][R8.64] ;  /* 0x0d80000008d7bfae */ /* 0x000fe2000b901d4a */
[----:B------:R-:W-:Y:S01]  /*2b90*/  SEL R0, R0, 0xffffffc0, !P2 ;  /* 0xffffffc000007807 */ /* 0x000fe20005000000 */
[C---:B------:R-:W-:Y:S01]  /*2ba0*/  VIADD R191, R203.reuse, 0x2000 ;  /* 0x00002000cbbf7836 */ /* 0x040fe20000000000 */
[----:B------:R-:W-:Y:S01]  /*2bb0*/  IADD3 R188, R203, 0x3800, RZ ;  /* 0x00003800cbbc7810 */ /* 0x000fe20007ffe0ff */
[----:B------:R-:W-:Y:S01]  /*2bc0*/  @!P3 LDGSTS.E.BYPASS.LTC128B.128 [R215+0xf800], desc[UR10][R8.64+0x80] ;  /* 0x0f80008008d7bfae */ /* 0x000fe2000b901d4a */
[----:B------:R-:W-:Y:S01]  /*2bd0*/  IADD3 R199, R205, R0, RZ ;  /* 0x00000000cdc77210 */ /* 0x000fe20007ffe0ff */
[----:B------:R-:W-:Y:S01]  /*2be0*/  IMAD.IADD R192, R0, 0x1, R203 ;  /* 0x0000000100c07824 */ /* 0x000fe200078e02cb */
[----:B------:R-:W1:Y:S01]  /*2bf0*/  @!P1 LDC.64 R138, c[0x0][0x218] ;  /* 0x00008600ff8a9b82 */ /* 0x000e620000000a00 */
[----:B------:R2:W-:Y:S01]  /*2c00*/  @!P3 LDGSTS.E.BYPASS.LTC128B.128 [R215+0x11800], desc[UR10][R8.64+0x100] ;  /* 0x1180010008d7bfae */ /* 0x0005e2000b901d4a */
[C---:B------:R-:W-:Y:S01]  /*2c10*/  VIADD R190, R203.reuse, 0x2800 ;  /* 0x00002800cbbe7836 */ /* 0x040fe20000000000 */
[C---:B------:R-:W-:Y:S01]  /*2c20*/  IADD3 R185, R203.reuse, 0x5000, RZ ;  /* 0x00005000cbb97810 */ /* 0x040fe20007ffe0ff */
[C---:B------:R-:W-:Y:S01]  /*2c30*/  VIADD R189, R203.reuse, 0x3000 ;  /* 0x00003000cbbd7836 */ /* 0x040fe20000000000 */
[----:B------:R-:W-:Y:S01]  /*2c40*/  LDSM.16.M88.4 R20, [R206] ;  /* 0x00000000ce14783b */ /* 0x000fe20000000200 */
[----:B------:R-:W-:-:S02]  /*2c50*/  VIADD R187, R203, 0x4000 ;  /* 0x00004000cbbb7836 */ /* 0x000fc40000000000 */
[C---:B------:R-:W-:Y:S01]  /*2c60*/  VIADD R186, R203.reuse, 0x4800 ;  /* 0x00004800cbba7836 */ /* 0x040fe20000000000 */
[----:B------:R-:W3:Y:S01]  /*2c70*/  LDSM.16.M88.4 R28, [R205+0x6000] ;  /* 0x00600000cd1c783b */ /* 0x000ee20000000200 */
[----:B------:R-:W-:-:S03]  /*2c80*/  VIADD R184, R203, 0x5800 ;  /* 0x00005800cbb87836 */ /* 0x000fc60000000000 */
[----:B------:R-:W-:Y:S04]  /*2c90*/  LDSM.16.M88.4 R72, [R204] ;  /* 0x00000000cc48783b */ /* 0x000fe80000000200 */
[----:B------:R-:W-:Y:S04]  /*2ca0*/  LDSM.16.M88.4 R68, [R203] ;  /* 0x00000000cb44783b */ /* 0x000fe80000000200 */
[----:B------:R-:W4:Y:S01]  /*2cb0*/  LDSM.16.M88.4 R52, [R205+0x7000] ;  /* 0x00700000cd34783b */ /* 0x000f220000000200 */
[----:B-1----:R-:W-:-:S03]  /*2cc0*/  @!P1 LEA R220, P0, R133, R138, 0x1 ;  /* 0x0000008a85dc9211 */ /* 0x002fc600078008ff */
[----:B------:R-:W1:Y:S01]  /*2cd0*/  LDSM.16.M88.4 R60, [R205+0x6800] ;  /* 0x00680000cd3c783b */ /* 0x000e620000000200 */
[----:B------:R-:W-:-:S03]  /*2ce0*/  @!P1 LEA.HI.X R221, R133, R139, R2, 0x1, P0 ;  /* 0x0000008b85dd9211 */ /* 0x000fc600000f0c02 */
[----:B------:R-:W-:Y:S04]  /*2cf0*/  LDSM.16.M88.4 R76, [R202] ;  /* 0x00000000ca4c783b */ /* 0x000fe80000000200 */
[----:B------:R-:W-:Y:S04]  /*2d00*/  LDSM.16.M88.4 R64, [R199+0x6000] ;  /* 0x00600000c740783b */ /* 0x000fe80000000200 */
[----:B------:R-:W1:Y:S04]  /*2d10*/  LDSM.16.M88.4 R44, [R205+0x7800] ;  /* 0x00780000cd2c783b */ /* 0x000e680000000200 */
[----:B------:R-:W1:Y:S04]  /*2d20*/  LDSM.16.M88.4 R32, [R203+0x1000] ;  /* 0x00100000cb20783b */ /* 0x000e680000000200 */
[----:B------:R-:W1:Y:S01]  /*2d30*/  LDSM.16.M88.4 R36, [R203+0x800] ;  /* 0x00080000cb24783b */ /* 0x000e620000000200 */
[C---:B---3--:R-:W-:Y:S03]  /*2d40*/  HMMA.16816.F32.BF16 R16, R20.reuse, R28, RZ ;  /* 0x0000001c1410723c */ /* 0x048fe600000418ff */
[----:B------:R-:W-:Y:S04]  /*2d50*/  LDSM.16.M88.4 R24, [R201] ;  /* 0x00000000c918783b */ /* 0x000fe80000000200 */
[----:B------:R-:W3:Y:S01]  /*2d60*/  LDSM.16.M88.4 R88, [R192] ;  /* 0x00000000c058783b */ /* 0x000ee20000000200 */
[C---:B------:R-:W-:Y:S03]  /*2d70*/  HMMA.16816.F32.BF16 R28, R20.reuse, R30, RZ ;  /* 0x0000001e141c723c */ /* 0x040fe600000418ff */
[----:B------:R-:W3:Y:S03]  /*2d80*/  LDSM.16.M88.4 R48, [R203+0x1800] ;  /* 0x00180000cb30783b */ /* 0x000ee60000000200 */
[C---:B----4-:R-:W-:Y:S01]  /*2d90*/  HMMA.16816.F32.BF16 R56, R20.reuse, R52, RZ ;  /* 0x000000341438723c */ /* 0x050fe200000418ff */
[----:B--2---:R-:W2:Y:S04]  /*2da0*/  LDSM.16.M88.4 R8, [R199+0x7000] ;  /* 0x00700000c708783b */ /* 0x004ea80000000200 */
[----:B------:R-:W4:Y:S01]  /*2db0*/  LDSM.16.M88.4 R12, [R199+0x6800] ;  /* 0x00680000c70c783b */ /* 0x000f220000000200 */
[----:B------:R-:W-:Y:S03]  /*2dc0*/  HMMA.16816.F32.BF16 R52, R20, R54, RZ ;  /* 0x000000361434723c */ /* 0x000fe600000418ff */
[----:B------:R-:W-:Y:S03]  /*2dd0*/  LDSM.16.M88.4 R84, [R199+0x7800] ;  /* 0x00780000c754783b */ /* 0x000fe60000000200 */
[----:B------:R-:W-:Y:S01]  /*2de0*/  HMMA.16816.F32.BF16 R16, R72, R68, R16 ;  /* 0x000000444810723c */ /* 0x000fe20000041810 */
[----:B------:R-:W-:Y:S04]  /*2df0*/  LDSM.16.M88.4 R96, [R203+0x4000] ;  /* 0x00400000cb60783b */ /* 0x000fe80000000200 */
[----:B------:R-:W-:Y:S01]  /*2e00*/  LDSM.16.M88.4 R92, [R199+0x9000] ;  /* 0x00900000c75c783b */ /* 0x000fe20000000200 */
[C---:B-1----:R-:W-:Y:S03]  /*2e10*/  HMMA.16816.F32.BF16 R40, R20.reuse, R60, RZ ;  /* 0x0000003c1428723c */ /* 0x042fe600000418ff */
        /* <DEDUP_REMOVED lines=11> */
[----:B------:R-:W1:Y:S05]  /*2ed0*/  LDSM.16.M88.4 R32, [R206+0x2000] ;  /* 0x00200000ce20783b */ /* 0x000e6a0000000200 */
[C---:B------:R-:W-:Y:S06]  /*2ee0*/  HMMA.16816.F32.BF16 R40, R72.reuse, R36, R40 ;  /* 0x000000244828723c */ /* 0x040fec0000041828 */
[----:B------:R-:W-:Y:S01]  /*2ef0*/  HMMA.16816.F32.BF16 R60, R72, R38, R60 ;  /* 0x00000026483c723c */ /* 0x000fe2000004183c */
[----:B------:R-:W1:Y:S05]  /*2f00*/  LDSM.16.M88.4 R36, [R192+0x1000] ;  /* 0x00100000c024783b */ /* 0x000e6a0000000200 */
[----:B---3--:R-:W-:Y:S06]  /*2f10*/  HMMA.16816.F32.BF16 R16, R24, R88, R16 ;  /* 0x000000581810723c */ /* 0x008fec0000041810 */
[C---:B------:R-:W-:Y:S06]  /*2f20*/  HMMA.16816.F32.BF16 R80, R72.reuse, R48, R80 ;  /* 0x000000304850723c */ /* 0x040fec0000041850 */
[----:B------:R-:W-:Y:S01]  /*2f30*/  HMMA.16816.F32.BF16 R72, R72, R50, R20 ;  /* 0x000000324848723c */ /* 0x000fe20000041814 */
[----:B------:R-:W-:Y:S04]  /*2f40*/  LDSM.16.M88.4 R48, [R203+0x2000] ;  /* 0x00200000cb30783b */ /* 0x000fe80000000200 */
[----:B------:R-:W-:Y:S01]  /*2f50*/  LDSM.16.M88.4 R20, [R205+0x9000] ;  /* 0x00900000cd14783b */ /* 0x000fe20000000200 */
[C---:B------:R-:W-:Y:S03]  /*2f60*/  HMMA.16816.F32.BF16 R28, R76.reuse, R66, R28 ;  /* 0x000000424c1c723c */ /* 0x040fe6000004181c */
[----:B------:R-:W-:Y:S03]  /*2f70*/  LDSM.16.M88.4 R64, [R192+0x1800] ;  /* 0x00180000c040783b */ /* 0x000fe60000000200 */
[C---:B--2---:R-:W-:Y:S06]  /*2f80*/  HMMA.16816.F32.BF16 R56, R76.reuse, R8, R56 ;  /* 0x000000084c38723c */ /* 0x044fec0000041838 */
[C---:B------:R-:W-:Y:S01]  /*2f90*/  HMMA.16816.F32.BF16 R52, R76.reuse, R10, R52 ;  /* 0x0000000a4c34723c */ /* 0x040fe20000041834 */
[----:B------:R-:W2:Y:S05]  /*2fa0*/  LDSM.16.M88.4 R8, [R204+0x2000] ;  /* 0x00200000cc08783b */ /* 0x000eaa0000000200 */
        /* <DEDUP_REMOVED lines=13> */
[C---:B------:R-:W-:Y:S06]  /*3080*/  HMMA.16816.F32.BF16 R40, R24.reuse, R44, R40 ;  /* 0x0000002c1828723c */ /* 0x040fec0000041828 */
[----:B------:R-:W-:Y:S01]  /*3090*/  HMMA.16816.F32.BF16 R60, R24, R46, R60 ;  /* 0x0000002e183c723c */ /* 0x000fe2000004183c */
[----:B------:R-:W4:Y:S05]  /*30a0*/  LDSM.16.M88.4 R44, [R205+0x9800] ;  /* 0x00980000cd2c783b */ /* 0x000f2a0000000200 */
[----:B--2---:R-:W-:Y:S06]  /*30b0*/  HMMA.16816.F32.BF16 R16, R8, R48, R16 ;  /* 0x000000300810723c */ /* 0x004fec0000041810 */
[C---:B------:R-:W-:Y:S06]  /*30c0*/  HMMA.16816.F32.BF16 R80, R24.reuse, R64, R80 ;  /* 0x000000401850723c */ /* 0x040fec0000041850 */
[----:B------:R-:W-:Y:S01]  /*30d0*/  HMMA.16816.F32.BF16 R76, R24, R66, R76 ;  /* 0x00000042184c723c */ /* 0x000fe2000004184c */
[----:B------:R-:W2:Y:S04]  /*30e0*/  LDSM.16.M88.4 R24, [R192+0x2000] ;  /* 0x00200000c018783b */ /* 0x000ea80000000200 */
[----:B------:R-:W-:Y:S01]  /*30f0*/  LDSM.16.M88.4 R64, [R199+0x8800] ;  /* 0x00880000c740783b */ /* 0x000fe20000000200 */
[C---:B------:R-:W-:Y:S03]  /*3100*/  HMMA.16816.F32.BF16 R28, R32.reuse, R70, R28 ;  /* 0x00000046201c723c */ /* 0x040fe6000004181c */
[----:B------:R-:W-:Y:S03]  /*3110*/  LDSM.16.M88.4 R68, [R192+0x3000] ;  /* 0x00300000c044783b */ /* 0x000fe60000000200 */
[C---:B---3--:R-:W-:Y:S06]  /*3120*/  HMMA.16816.F32.BF16 R40, R32.reuse, R12, R40 ;  /* 0x0000000c2028723c */ /* 0x048fec0000041828 */
[----:B------:R-:W-:Y:S01]  /*3130*/  HMMA.16816.F32.BF16 R60, R32, R14, R60 ;  /* 0x0000000e203c723c */ /* 0x000fe2000004183c */
[----:B------:R-:W3:Y:S05]  /*3140*/  LDSM.16.M88.4 R12, [R203+0x2800] ;  /* 0x00280000cb0c783b */ /* 0x000eea0000000200 */
[----:B-1----:R-:W-:Y:S06]  /*3150*/  HMMA.16816.F32.BF16 R16, R88, R36, R16 ;  /* 0x000000245810723c */ /* 0x002fec0000041810 */
[C---:B------:R-:W-:Y:S06]  /*3160*/  HMMA.16816.F32.BF16 R56, R32.reuse, R20, R56 ;  /* 0x000000142038723c */ /* 0x040fec0000041838 */
[C---:B------:R-:W-:Y:S01]  /*3170*/  HMMA.16816.F32.BF16 R52, R32.reuse, R22, R52 ;  /* 0x000000162034723c */ /* 0x040fe20000041834 */
[----:B------:R-:W1:Y:S05]  /*3180*/  LDSM.16.M88.4 R20, [R203+0x3000] ;  /* 0x00300000cb14783b */ /* 0x000e6a0000000200 */
[----:B----4-:R-:W-:Y:S06]  /*3190*/  HMMA.16816.F32.BF16 R80, R32, R44, R80 ;  /* 0x0000002c2050723c */ /* 0x010fec0000041850 */
[----:B------:R-:W-:Y:S01]  /*31a0*/  HMMA.16816.F32.BF16 R28, R8, R50, R28 ;  /* 0x00000032081c723c */ /* 0x000fe2000004181c */
[----:B------:R-:W-:Y:S05]  /*31b0*/  LDSM.16.M88.4 R48, [R206+0x4000] ;  /* 0x00400000ce30783b */ /* 0x000fea0000000200 */
[----:B------:R-:W-:Y:S01]  /*31c0*/  HMMA.16816.F32.BF16 R76, R32, R46, R76 ;  /* 0x0000002e204c723c */ /* 0x000fe2000004184c */
[----:B------:R-:W4:Y:S04]  /*31d0*/  LDSM.16.M88.4 R32, [R205+0xa000] ;  /* 0x00a00000cd20783b */ /* 0x000f280000000200 */
[----:B------:R-:W-:Y:S01]  /*31e0*/  LDSM.16.M88.4 R44, [R205+0xa800] ;  /* 0x00a80000cd2c783b */ /* 0x000fe20000000200 */
[----:B--2---:R-:W-:Y:S06]  /*31f0*/  HMMA.16816.F32.BF16 R16, R72, R24, R16 ;  /* 0x000000184810723c */ /* 0x004fec0000041810 */
[C---:B---3--:R-:W-:Y:S06]  /*3200*/  HMMA.16816.F32.BF16 R40, R8.reuse, R12, R40 ;  /* 0x0000000c0828723c */ /* 0x048fec0000041828 */
[----:B------:R-:W-:Y:S01]  /*3210*/  HMMA.16816.F32.BF16 R60, R8, R14, R60 ;  /* 0x0000000e083c723c */ /* 0x000fe2000004183c */
[----:B------:R-:W2:Y:S05]  /*3220*/  LDSM.16.M88.4 R12, [R203+0x3800] ;  /* 0x00380000cb0c783b */ /* 0x000eaa0000000200 */
[----:B------:R-:W-:Y:S01]  /*3230*/  HMMA.16816.F32.BF16 R28, R88, R38, R28 ;  /* 0x00000026581c723c */ /* 0x000fe2000004181c */
[----:B------:R-:W3:Y:S05]  /*3240*/  LDSM.16.M88.4 R36, [R204+0x4000] ;  /* 0x00400000cc24783b */ /* 0x000eea0000000200 */
[C---:B-1----:R-:W-:Y:S06]  /*3250*/  HMMA.16816.F32.BF16 R56, R8.reuse, R20, R56 ;  /* 0x000000140838723c */ /* 0x042fec0000041838 */
[----:B------:R-:W-:Y:S01]  /*3260*/  HMMA.16816.F32.BF16 R52, R8, R22, R52 ;  /* 0x000000160834723c */ /* 0x000fe20000041834 */
[----:B------:R-:W-:Y:S05]  /*3270*/  LDSM.16.M88.4 R20, [R199+0xa000] ;  /* 0x00a00000c714783b */ /* 0x000fea0000000200 */
[----:B----4-:R-:W-:Y:S06]  /*3280*/  HMMA.16816.F32.BF16 R16, R48, R32, R16 ;  /* 0x000000203010723c */ /* 0x010fec0000041810 */
[----:B------:R-:W-:Y:S01]  /*3290*/  HMMA.16816.F32.BF16 R28, R72, R26, R28 ;  /* 0x0000001a481c723c */ /* 0x000fe2000004181c */
[----:B------:R-:W1:Y:S05]  /*32a0*/  LDSM.16.M88.4 R24, [R202+0x4000] ;  /* 0x00400000ca18783b */ /* 0x000e6a0000000200 */
[----:B------:R-:W-:Y:S06]  /*32b0*/  HMMA.16816.F32.BF16 R40, R88, R64, R40 ;  /* 0x000000405828723c */ /* 0x000fec0000041828 */
[C---:B--2---:R-:W-:Y:S06]  /*32c0*/  HMMA.16816.F32.BF16 R80, R8.reuse, R12, R80 ;  /* 0x0000000c0850723c */ /* 0x044fec0000041850 */
[----:B------:R-:W-:Y:S01]  /*32d0*/  HMMA.16816.F32.BF16 R76, R8, R14, R76 ;  /* 0x0000000e084c723c */ /* 0x000fe2000004184c */
[----:B------:R-:W-:Y:S04]  /*32e0*/  LDSM.16.M88.4 R12, [R201+0x4000] ;  /* 0x00400000c90c783b */ /* 0x000fe80000000200 */
[----:B------:R-:W-:Y:S01]  /*32f0*/  LDSM.16.M88.4 R8, [R192+0x4000] ;  /* 0x00400000c008783b */ /* 0x000fe20000000200 */
[----:B---3--:R-:W-:Y:S06]  /*3300*/  HMMA.16816.F32.BF16 R16, R36, R96, R16 ;  /* 0x000000602410723c */ /* 0x008fec0000041810 */
[----:B------:R-:W-:Y:S01]  /*3310*/  HMMA.16816.F32.BF16 R60, R88, R66, R60 ;  /* 0x00000042583c723c */ /* 0x000fe2000004183c */
[----:B------:R-:W2:Y:S05]  /*3320*/  LDSM.16.M88.4 R64, [R192+0x3800] ;  /* 0x00380000c040783b */ /* 0x000eaa0000000200 */
[----:B------:R-:W-:Y:S01]  /*3330*/  HMMA.16816.F32.BF16 R28, R48, R34, R28 ;  /* 0x00000022301c723c */ /* 0x000fe2000004181c */
[----:B------:R-:W-:Y:S05]  /*3340*/  LDSM.16.M88.4 R32, [R203+0x4800] ;  /* 0x00480000cb20783b */ /* 0x000fea0000000200 */
[C---:B------:R-:W-:Y:S06]  /*3350*/  HMMA.16816.F32.BF16 R80, R88.reuse, R84, R80 ;  /* 0x000000545850723c */ /* 0x040fec0000041850 */
[C---:B------:R-:W-:Y:S06]  /*3360*/  HMMA.16816.F32.BF16 R56, R88.reuse, R92, R56 ;  /* 0x0000005c5838723c */ /* 0x040fec0000041838 */
[----:B------:R-:W-:Y:S01]  /*3370*/  HMMA.16816.F32.BF16 R52, R88, R94, R52 ;  /* 0x0000005e5834723c */ /* 0x000fe20000041834 */
[----:B------:R-:W3:Y:S05]  /*3380*/  LDSM.16.M88.4 R92, [R205+0xb000] ;  /* 0x00b00000cd5c783b */ /* 0x000eea0000000200 */
[----:B-1----:R-:W-:Y:S06]  /*3390*/  HMMA.16816.F32.BF16 R16, R24, R20, R16 ;  /* 0x000000141810723c */ /* 0x002fec0000041810 */
[----:B------:R-:W-:Y:S01]  /*33a0*/  HMMA.16816.F32.BF16 R84, R88, R86, R76 ;  /* 0x000000565854723c */ /* 0x000fe2000004184c */
[----:B------:R-:W-:Y:S05]  /*33b0*/  LDSM.16.M88.4 R76, [R199+0xa800] ;  /* 0x00a80000c74c783b */ /* 0x000fea0000000200 */
[----:B------:R-:W-:Y:S06]  /*33c0*/  HMMA.16816.F32.BF16 R28, R36, R98, R28 ;  /* 0x00000062241c723c */ /* 0x000fec000004181c */
[C---:B------:R-:W-:Y:S06]  /*33d0*/  HMMA.16816.F32.BF16 R56, R72.reuse, R68, R56 ;  /* 0x000000444838723c */ /* 0x040fec0000041838 */
[C---:B------:R-:W-:Y:S06]  /*33e0*/  HMMA.16816.F32.BF16 R52, R72.reuse, R70, R52 ;  /* 0x000000464834723c */ /* 0x040fec0000041834 */
[----:B--2---:R-:W-:Y:S06]  /*33f0*/  HMMA.16816.F32.BF16 R80, R72, R64, R80 ;  /* 0x000000404850723c */ /* 0x004fec0000041850 */
[----:B------:R-:W-:Y:S06]  /*3400*/  HMMA.16816.F32.BF16 R16, R12, R8, R16 ;  /* 0x000000080c10723c */ /* 0x000fec0000041810 */
[----:B------:R-:W-:Y:S01]  /*3410*/  HMMA.16816.F32.BF16 R84, R72, R66, R84 ;  /* 0x000000424854723c */ /* 0x000fe20000041854 */
[----:B------:R-:W1:Y:S05]  /*3420*/  LDSM.16.M88.4 R64, [R205+0xb800] ;  /* 0x00b80000cd40783b */ /* 0x000e6a0000000200 */
[----:B------:R-:W-:Y:S01]  /*3430*/  HMMA.16816.F32.BF16 R28, R24, R22, R28 ;  /* 0x00000016181c723c */ /* 0x000fe2000004181c */
[----:B------:R-:W2:Y:S05]  /*3440*/  LDSM.16.M88.4 R20, [R203+0x5000] ;  /* 0x00500000cb14783b */ /* 0x000eaa0000000200 */
[C---:B------:R-:W-:Y:S06]  /*3450*/  HMMA.16816.F32.BF16 R40, R72.reuse, R100, R40 ;  /* 0x000000644828723c */ /* 0x040fec0000041828 */
[----:B------:R-:W-:Y:S01]  /*3460*/  HMMA.16816.F32.BF16 R60, R72, R102, R60 ;  /* 0x00000066483c723c */ /* 0x000fe2000004183c */
[----:B------:R-:W-:Y:S01]  /*3470*/  FMUL.FTZ R68, R16, UR5 ;  /* 0x0000000510447c20 */ /* 0x000fe20008410000 */
[----:B------:R-:W-:Y:S01]  /*3480*/  FMUL.FTZ R69, R17, UR5 ;  /* 0x0000000511457c20 */ /* 0x000fe20008410000 */
[----:B------:R-:W-:Y:S01]  /*3490*/  FMUL.FTZ R70, R18, UR5 ;  /* 0x0000000512467c20 */ /* 0x000fe20008410000 */
[----:B------:R-:W-:-:S02]  /*34a0*/  FMUL.FTZ R71, R19, UR5 ;  /* 0x0000000513477c20 */ /* 0x000fc40008410000 */
[C---:B---3--:R-:W-:Y:S01]  /*34b0*/  HMMA.16816.F32.BF16 R56, R48.reuse, R92, R56 ;  /* 0x0000005c3038723c */ /* 0x048fe20000041838 */
[----:B------:R-:W3:Y:S01]  /*34c0*/  LDSM.16.M88.4 R16, [R203+0x5800] ;  /* 0x00580000cb10783b */ /* 0x000ee20000000200 */
[----:B------:R-:W4:Y:S04]  /*34d0*/  MUFU.TANH R68, R68 ;  /* 0x0000004400447308 */ /* 0x000f280000002400 */
[----:B------:R-:W-:Y:S04]  /*34e0*/  HMMA.16816.F32.BF16 R52, R48, R94, R52 ;  /* 0x0000005e3034723c */ /* 0x000fe80000041834 */
[----:B------:R-:W1:Y:S02]  /*34f0*/  MUFU.TANH R69, R69 ;  /* 0x0000004500457308 */ /* 0x000e640000002400 */
[----:B------:R-:W-:Y:S01]  /*3500*/  HMMA.16816.F32.BF16 R28, R12, R10, R28 ;  /* 0x0000000a0c1c723c */ /* 0x000fe2000004181c */
[----:B------:R-:W4:Y:S05]  /*3510*/  LDSM.16.M88.4 R8, [R199+0xb000] ;  /* 0x00b00000c708783b */ /* 0x000f2a0000000200 */
[C---:B------:R-:W-:Y:S01]  /*3520*/  HMMA.16816.F32.BF16 R40, R48.reuse, R44, R40 ;  /* 0x0000002c3028723c */ /* 0x040fe20000041828 */
[----:B------:R-:W2:Y:S05]  /*3530*/  MUFU.TANH R70, R70 ;  /* 0x0000004600467308 */ /* 0x000eaa0000002400 */
[C---:B------:R-:W-:Y:S01]  /*3540*/  HMMA.16816.F32.BF16 R60, R48.reuse, R46, R60 ;  /* 0x0000002e303c723c */ /* 0x040fe2000004183c */
[----:B------:R-:W-:Y:S02]  /*3550*/  LDSM.16.M88.4 R44, [R192+0x4800] ;  /* 0x00480000c02c783b */ /* 0x000fe40000000200 */
[----:B------:R-:W3:Y:S03]  /*3560*/  MUFU.TANH R71, R71 ;  /* 0x0000004700477308 */ /* 0x000ee60000002400 */
[C---:B-1----:R-:W-:Y:S06]  /*3570*/  HMMA.16816.F32.BF16 R80, R48.reuse, R64, R80 ;  /* 0x000000403050723c */ /* 0x042fec0000041850 */
[----:B------:R-:W-:Y:S01]  /*3580*/  HMMA.16816.F32.BF16 R84, R48, R66, R84 ;  /* 0x000000423054723c */ /* 0x000fe20000041854 */
[----:B------:R-:W-:Y:S01]  /*3590*/  FMUL.FTZ R28, R28, UR5 ;  /* 0x000000051c1c7c20 */ /* 0x000fe20008410000 */
[----:B------:R-:W-:Y:S01]  /*35a0*/  FMUL.FTZ R29, R29, UR5 ;  /* 0x000000051d1d7c20 */ /* 0x000fe20008410000 */
[----:B------:R-:W-:Y:S01]  /*35b0*/  FMUL.FTZ R30, R30, UR5 ;  /* 0x000000051e1e7c20 */ /* 0x000fe20008410000 */
[----:B------:R-:W-:-:S02]  /*35c0*/  FMUL.FTZ R31, R31, UR5 ;  /* 0x000000051f1f7c20 */ /* 0x000fc40008410000 */
[C---:B--2---:R-:W-:Y:S01]  /*35d0*/  HMMA.16816.F32.BF16 R56, R36.reuse, R20, R56 ;  /* 0x000000142438723c */ /* 0x044fe20000041838 */
[----:B------:R-:W1:Y:S05]  /*35e0*/  MUFU.TANH R28, R28 ;  /* 0x0000001c001c7308 */ /* 0x000e6a0000002400 */
[C---:B------:R-:W-:Y:S01]  /*35f0*/  HMMA.16816.F32.BF16 R52, R36.reuse, R22, R52 ;  /* 0x000000162434723c */ /* 0x040fe20000041834 */
[----:B------:R-:W2:Y:S02]  /*3600*/  LDSM.16.M88.4 R20, [R199+0xb800] ;  /* 0x00b80000c714783b */ /* 0x000ea40000000200 */
[----:B------:R-:W1:Y:S03]  /*3610*/  MUFU.TANH R29, R29 ;  /* 0x0000001d001d7308 */ /* 0x000e660000002400 */
[C---:B------:R-:W-:Y:S05]  /*3620*/  HMMA.16816.F32.BF16 R40, R36.reuse, R32, R40 ;  /* 0x000000202428723c */ /* 0x040fea0000041828 */
[----:B------:R-:W1:Y:S01]  /*3630*/  MUFU.TANH R30, R30 ;  /* 0x0000001e001e7308 */ /* 0x000e620000002400 */
[C---:B------:R-:W-:Y:S01]  /*3640*/  HMMA.16816.F32.BF16 R60, R36.reuse, R34, R60 ;  /* 0x00000022243c723c */ /* 0x040fe2000004183c */
[----:B------:R-:W1:Y:S05]  /*3650*/  LDSM.16.M88.4 R32, [R192+0x5000] ;  /* 0x00500000c020783b */ /* 0x000e6a0000000200 */
[C---:B---3--:R-:W-:Y:S01]  /*3660*/  HMMA.16816.F32.BF16 R80, R36.reuse, R16, R80 ;  /* 0x000000102450723c */ /* 0x048fe20000041850 */
[----:B------:R-:W3:Y:S05]  /*3670*/  MUFU.TANH R31, R31 ;  /* 0x0000001f001f7308 */ /* 0x000eea0000002400 */
[----:B------:R-:W-:Y:S06]  /*3680*/  HMMA.16816.F32.BF16 R84, R36, R18, R84 ;  /* 0x000000122454723c */ /* 0x000fec0000041854 */
[C---:B----4-:R-:W-:Y:S06]  /*3690*/  HMMA.16816.F32.BF16 R56, R24.reuse, R8, R56 ;  /* 0x000000081838723c */ /* 0x050fec0000041838 */
[----:B------:R-:W-:Y:S01]  /*36a0*/  HMMA.16816.F32.BF16 R52, R24, R10, R52 ;  /* 0x0000000a1834723c */ /* 0x000fe20000041834 */
[----:B------:R-:W4:Y:S01]  /*36b0*/  LDSM.16.M88.4 R8, [R192+0x5800] ;  /* 0x00580000c008783b */ /* 0x000f220000000200 */
[----:B------:R-:W-:-:S04]  /*36c0*/  DEPBAR.LE SB0, 0x0 ;  /* 0x000080000000791a */ /* 0x000fc80000000000 */
[C---:B------:R-:W-:Y:S06]  /*36d0*/  HMMA.16816.F32.BF16 R40, R24.reuse, R76, R40 ;  /* 0x0000004c1828723c */ /* 0x040fec0000041828 */
[C---:B------:R-:W-:Y:S06]  /*36e0*/  HMMA.16816.F32.BF16 R60, R24.reuse, R78, R60 ;  /* 0x0000004e183c723c */ /* 0x040fec000004183c */
[C---:B--2---:R-:W-:Y:S06]  /*36f0*/  HMMA.16816.F32.BF16 R80, R24.reuse, R20, R80 ;  /* 0x000000141850723c */ /* 0x044fec0000041850 */
[----:B------:R-:W-:Y:S06]  /*3700*/  HMMA.16816.F32.BF16 R84, R24, R22, R84 ;  /* 0x000000161854723c */ /* 0x000fec0000041854 */
[C---:B------:R-:W-:Y:S06]  /*3710*/  HMMA.16816.F32.BF16 R40, R12.reuse, R44, R40 ;  /* 0x0000002c0c28723c */ /* 0x040fec0000041828 */
[C---:B------:R-:W-:Y:S06]  /*3720*/  HMMA.16816.F32.BF16 R60, R12.reuse, R46, R60 ;  /* 0x0000002e0c3c723c */ /* 0x040fec000004183c */
[C---:B-1----:R-:W-:Y:S06]  /*3730*/  HMMA.16816.F32.BF16 R56, R12.reuse, R32, R56 ;  /* 0x000000200c38723c */ /* 0x042fec0000041838 */
[C---:B------:R-:W-:Y:S06]  /*3740*/  HMMA.16816.F32.BF16 R52, R12.reuse, R34, R52 ;  /* 0x000000220c34723c */ /* 0x040fec0000041834 */
[----:B----4-:R-:W-:Y:S01]  /*3750*/  HMMA.16816.F32.BF16 R80, R12, R8, R80 ;  /* 0x000000080c50723c */ /* 0x010fe20000041850 */
        /* <DEDUP_REMOVED lines=9> */
[----:B------:R-:W-:Y:S01]  /*37f0*/  FMUL.FTZ R21, R63, UR5 ;  /* 0x000000053f157c20 */ /* 0x000fe20008410000 */
[----:B------:R-:W-:Y:S02]  /*3800*/  IMAD.IADD R0, R4, 0x1, -R9 ;  /* 0x0000000104007824 */ /* 0x000fe400078e0a09 */
[----:B------:R-:W-:Y:S01]  /*3810*/  FMUL.FTZ R56, R56, UR5 ;  /* 0x0000000538387c20 */ /* 0x000fe20008410000 */
        /* <DEDUP_REMOVED lines=9> */
[----:B------:R-:W1:Y:S01]  /*38b0*/  MUFU.TANH R40, R40 ;  /* 0x0000002800287308 */ /* 0x000e620000002400 */
[----:B------:R-:W-:Y:S01]  /*38c0*/  FMUL.FTZ R80, R80, UR5 ;  /* 0x0000000550507c20 */ /* 0x000fe20008410000 */
[----:B------:R-:W-:Y:S01]  /*38d0*/  SHF.R.S32.HI R9, RZ, 0x2, R9 ;  /* 0x00000002ff097819 */ /* 0x000fe20000011409 */
[----:B------:R-:W-:Y:S01]  /*38e0*/  FMUL.FTZ R81, R81, UR5 ;  /* 0x0000000551517c20 */ /* 0x000fe20008410000 */
[----:B------:R-:W-:Y:S01]  /*38f0*/  FMUL.FTZ R82, R82, UR5 ;  /* 0x0000000552527c20 */ /* 0x000fe20008410000 */
[----:B------:R-:W-:Y:S01]  /*3900*/  FMUL.FTZ R83, R83, UR5 ;  /* 0x0000000553537c20 */ /* 0x000fe20008410000 */
[----:B------:R-:W-:Y:S01]  /*3910*/  IADD3 R9, R106, 0x1, R9 ;  /* 0x000000016a097810 */ /* 0x000fe20007ffe009 */
[----:B------:R-:W-:Y:S01]  /*3920*/  FMUL.FTZ R84, R84, UR5 ;  /* 0x0000000554547c20 */ /* 0x000fe20008410000 */
[----:B------:R-:W-:Y:S01]  /*3930*/  FMUL.FTZ R85, R85, UR5 ;  /* 0x0000000555557c20 */ /* 0x000fe20008410000 */
[----:B------:R-:W-:Y:S01]  /*3940*/  FMUL.FTZ R86, R86, UR5 ;  /* 0x0000000556567c20 */ /* 0x000fe20008410000 */
[----:B------:R-:W-:Y:S01]  /*3950*/  FMUL.FTZ R87, R87, UR5 ;  /* 0x0000000557577c20 */ /* 0x000fe20008410000 */
[----:B------:R-:W2:Y:S01]  /*3960*/  MUFU.TANH R41, R41 ;  /* 0x0000002900297308 */ /* 0x000ea20000002400 */
[----:B------:R-:W-:-:S05]  /*3970*/  IADD3 R0, R104, R9, -R109 ;  /* 0x0000000968007210 */ /* 0x000fca0007ffe86d */
[----:B------:R-:W-:Y:S02]  /*3980*/  IMAD.IADD R107, R0, 0x1, R107 ;  /* 0x00000001006b7824 */ /* 0x000fe400078e026b */
[----:B------:R-:W4:Y:S03]  /*3990*/  MUFU.TANH R16, R16 ;  /* 0x0000001000107308 */ /* 0x000f260000002400 */
[C---:B------:R-:W-:Y:S02]  /*39a0*/  VIMNMX R211, R107.reuse, R104, PT ;  /* 0x000000686bd37248 */ /* 0x040fe40003fe0100 */
[----:B------:R-:W-:-:S03]  /*39b0*/  VIADDMNMX R0, R107, 0x8, R104, PT ;  /* 0x000000086b007846 */ /* 0x000fc60003800168 */
        /* <DEDUP_REMOVED lines=25> */
[----:B------:R-:W-:Y:S01]  /*3b50*/  VIADD R15, R3, 0xffffffc0 ;  /* 0xffffffc0030f7836 */ /* 0x000fe20000000000 */
[----:B------:R-:W-:Y:S01]  /*3b60*/  IABS R12, R3 ;  /* 0x00000003000c7213 */ /* 0x000fe20000000000 */
[----:B------:R-:W-:-:S03]  /*3b70*/  ULDC.64 UR6, c[0x0][0x230] ;  /* 0x00008c0000067ab9 */ /* 0x000fc60000000a00 */
[----:B------:R-:W-:Y:S02]  /*3b80*/  IABS R10, R15 ;  /* 0x0000000f000a7213 */ /* 0x000fe40000000000 */
[-C--:B--2---:R-:W-:Y:S02]  /*3b90*/  IABS R6, R8.reuse ;  /* 0x0000000800067213 */ /* 0x084fe40000000000 */
[----:B------:R-:W-:Y:S02]  /*3ba0*/  LOP3.LUT R15, R15, R8, RZ, 0x3c, !PT ;  /* 0x000000080f0f7212 */ /* 0x000fe400078e3cff */
[----:B------:R-:W2:Y:S02]  /*3bb0*/  I2F.RP R9, R6 ;  /* 0x0000000600097306 */ /* 0x000ea40000209400 */
[----:B------:R-:W-:-:S06]  /*3bc0*/  ISETP.GE.AND P0, PT, R15, RZ, PT ;  /* 0x000000ff0f00720c */ /* 0x000fcc0003f06270 */
[----:B--2---:R-:W2:Y:S02]  /*3bd0*/  MUFU.RCP R18, R9 ;  /* 0x0000000900127308 */ /* 0x004ea40000001000 */
[----:B--2---:R-:W-:-:S06]  /*3be0*/  VIADD R18, R18, 0xffffffe ;  /* 0x0ffffffe12127836 */ /* 0x004fcc0000000000 */
[----:B------:R-:W2:Y:S02]  /*3bf0*/  F2I.FTZ.U32.TRUNC.NTZ R19, R18 ;  /* 0x0000001200137305 */ /* 0x000ea4000021f000 */
[----:B--2---:R-:W-:Y:S02]  /*3c00*/  IADD3 R13, RZ, -R19, RZ ;  /* 0x80000013ff0d7210 */ /* 0x004fe40007ffe0ff */
        /* <DEDUP_REMOVED lines=46> */
.L_x_3342:
[----:B------:R-:W-:-:S04]  /*3ef0*/  LEA R6, -R134, RZ, 0x6 ;  /* 0x000000ff86067211 */ /* 0x000fc800078e31ff */
[----:B------:R-:W-:-:S07]  /*3f00*/  SHF.R.S32.HI R11, RZ, 0x1f, R6 ;  /* 0x0000001fff0b7819 */ /* 0x000fce0000011406 */
.L_x_3343:
[----:B------:R-:W2:Y:S01]  /*3f10*/  LDC.64 R138, c[0x0][0x218] ;  /* 0x00008600ff8a7b82 */ /* 0x000ea20000000a00 */
[----:B------:R-:W-:Y:S01]  /*3f20*/  IADD3 R133, P0, R6, R133, RZ ;  /* 0x0000008506857210 */ /* 0x000fe20007f1e0ff */
[C---:B------:R-:W-:Y:S01]  /*3f30*/  IMAD.SHL.U32 R9, R134.reuse, 0x20, RZ ;  /* 0x0000002086097824 */ /* 0x040fe200078e00ff */
[----:B------:R-:W-:-:S03]  /*3f40*/  SHF.L.U64.HI R6, R134, 0x5, R135 ;  /* 0x0000000586067819 */ /* 0x000fc60000010287 */
[----:B------:R-:W-:Y:S01]  /*3f50*/  IMAD.X R2, R11, 0x1, R2, P0 ;  /* 0x000000010b027824 */ /* 0x000fe200000e0602 */
[----:B--2---:R-:W-:-:S04]  /*3f60*/  LEA R220, P1, R133, R138, 0x1 ;  /* 0x0000008a85dc7211 */ /* 0x004fc800078208ff */
        /* <DEDUP_REMOVED lines=23> */
.L_x_3341:
[----:B------:R-:W-:Y:S01]  /*40e0*/  IMAD.SHL.U32 R4, R4, 0x2, RZ ;  /* 0x0000000204047824 */ /* 0x000fe200078e00ff */
[----:B------:R-:W-:Y:S01]  /*40f0*/  LEA R200, R200, UR4, 0x1 ;  /* 0x00000004c8c87c11 */ /* 0x000fe2000f8e08ff */
[----:B------:R-:W-:-:S03]  /*4100*/  ULDC UR6, c[0x0][0x2ec] ;  /* 0x0000bb0000067ab9 */ /* 0x000fc60000000800 */
[----:B------:R-:W-:Y:S01]  /*4110*/  LOP3.LUT R4, R4, 0x6, RZ, 0xc0, !PT ;  /* 0x0000000604047812 */ /* 0x000fe200078ec0ff */
[--C-:B------:R-:W-:Y:S01]  /*4120*/  IMAD R198, R7, 0x2, R200.reuse ;  /* 0x0000000207c67824 */ /* 0x100fe200078e02c8 */
[----:B------:R-:W-:Y:S01]  /*4130*/  LDSM.16.MT88.4 R72, [R200+0x10000] ;  /* 0x01000000c848783b */ /* 0x000fe20000004200 */
[----:B------:R-:W-:Y:S02]  /*4140*/  IMAD R197, R5, 0x2, R200 ;  /* 0x0000000205c57824 */ /* 0x000fe400078e02c8 */
[----:B------:R-:W-:Y:S01]  /*4150*/  IMAD.IADD R3, R3, 0x1, R4 ;  /* 0x0000000103037824 */ /* 0x000fe200078e0204 */
[----:B------:R-:W-:Y:S01]  /*4160*/  LDSM.16.MT88.4 R116, [R198+0xc000] ;  /* 0x00c00000c674783b */ /* 0x000fe20000004200 */
[----:B------:R-:W-:Y:S02]  /*4170*/  IMAD R196, R5, 0x2, R198 ;  /* 0x0000000205c47824 */ /* 0x000fe400078e02c6 */
[C---:B------:R-:W-:Y:S01]  /*4180*/  VIADD R6, R3.reuse, 0x8 ;  /* 0x0000000803067836 */ /* 0x040fe20000000000 */
[----:B-1----:R-:W-:Y:S01]  /*4190*/  LDSM.16.MT88.4 R56, [R197+0xe000] ;  /* 0x00e00000c538783b */ /* 0x002fe20000004200 */
[----:B------:R-:W-:-:S02]  /*41a0*/  VIADD R4, R3, 0x1 ;  /* 0x0000000103047836 */ /* 0x000fc40000000000 */
[C---:B--2---:R-:W-:Y:S01]  /*41b0*/  VIADD R9, R3.reuse, 0x28 ;  /* 0x0000002803097836 */ /* 0x044fe20000000000 */
[CC--:B------:R-:W-:Y:S01]  /*41c0*/  ISETP.GE.AND P5, PT, R6.reuse, R211.reuse, PT ;  /* 0x000000d30600720c */ /* 0x0c0fe20003fa6270 */
[C---:B------:R-:W-:Y:S01]  /*41d0*/  VIADD R13, R3.reuse, 0x30 ;  /* 0x00000030030d7836 */ /* 0x040fe20000000000 */
[-C--:B------:R-:W-:Y:S01]  /*41e0*/  ISETP.GE.AND P0, PT, R6, R0.reuse, PT ;  /* 0x000000000600720c */ /* 0x080fe20003f06270 */
[C---:B------:R-:W-:Y:S01]  /*41f0*/  VIADD R6, R3.reuse, 0x10 ;  /* 0x0000001003067836 */ /* 0x040fe20000000000 */
        /* <DEDUP_REMOVED lines=20> */
[----:B------:R-:W-:Y:S02]  /*4340*/  FSEL R30, R30, -INF , !P0 ;  /* 0xff8000001e1e7808 */ /* 0x000fe40004000000 */
        /* <DEDUP_REMOVED lines=12> */
[CC--:B------:R-:W-:Y:S02]  /*4410*/  ISETP.GE.AND P5, PT, R3.reuse, R211.reuse, PT ;  /* 0x000000d30300720c */ /* 0x0c0fe40003fa6270 */
[----:B------:R-:W-:Y:S02]  /*4420*/  ISETP.GE.AND P0, PT, R6, R211, PT ;  /* 0x000000d30600720c */ /* 0x000fe40003f06270 */
[----:B------:R-:W-:Y:S02]  /*4430*/  FSEL R68, R68, -INF , !P5 ;  /* 0xff80000044447808 */ /* 0x000fe40006800000 */
[----:B------:R-:W-:Y:S02]  /*4440*/  FSEL R168, R168, -INF , !P0 ;  /* 0xff800000a8a87808 */ /* 0x000fe40004000000 */
[----:B------:R-:W-:-:S02]  /*4450*/  ISETP.GE.AND P0, PT, R3, R0, PT ;  /* 0x000000000300720c */ /* 0x000fc40003f06270 */
[----:B------:R-:W-:Y:S02]  /*4460*/  FMNMX.FTZ R11, R68, R26, !PT ;  /* 0x0000001a440b7209 */ /* 0x000fe40007810000 */
[----:B------:R-:W-:Y:S02]  /*4470*/  FSEL R70, R70, -INF , !P0 ;  /* 0xff80000046467808 */ /* 0x000fe40004000000 */
[----:B------:R-:W-:Y:S02]  /*4480*/  FMNMX.FTZ R11, R34, R11, !PT ;  /* 0x0000000b220b7209 */ /* 0x000fe40007810000 */
[----:B------:R-:W-:Y:S02]  /*4490*/  FMNMX.FTZ R15, R70, R24, !PT ;  /* 0x00000018460f7209 */ /* 0x000fe40007810000 */
[----:B------:R-:W-:Y:S02]  /*44a0*/  FSEL R18, R40, -INF , !P4 ;  /* 0xff80000028127808 */ /* 0x000fe40006000000 */
[----:B------:R-:W-:Y:S01]  /*44b0*/  FMNMX.FTZ R17, R28, R11, !PT ;  /* 0x0000000b1c117209 */ /* 0x000fe20007810000 */
[----:B------:R-:W-:Y:S01]  /*44c0*/  VIADD R11, R3, 0x31 ;  /* 0x00000031030b7836 */ /* 0x000fe20000000000 */
[----:B------:R-:W-:Y:S01]  /*44d0*/  FMNMX.FTZ R15, R30, R15, !PT ;  /* 0x0000000f1e0f7209 */ /* 0x000fe20007810000 */
[----:B------:R-:W-:Y:S01]  /*44e0*/  LDSM.16.MT88.4 R40, [R200+0xe000] ;  /* 0x00e00000c828783b */ /* 0x000fe20000004200 */
[----:B------:R-:W-:-:S02]  /*44f0*/  FMNMX.FTZ R17, R18, R17, !PT ;  /* 0x0000001112117209 */ /* 0x000fc40007810000 */
[----:B------:R-:W-:Y:S02]  /*4500*/  FMNMX.FTZ R15, R22, R15, !PT ;  /* 0x0000000f160f7209 */ /* 0x000fe40007810000 */
[----:B------:R-:W-:Y:S02]  /*4510*/  ISETP.GE.AND P4, PT, R4, R211, PT ;  /* 0x000000d30400720c */ /* 0x000fe40003f86270 */
[----:B------:R-:W-:Y:S02]  /*4520*/  FSEL R14, R33, -INF , !P3 ;  /* 0xff800000210e7808 */ /* 0x000fe40005800000 */
[----:B------:R-:W-:Y:S02]  /*4530*/  FMNMX.FTZ R17, R16, R17, !PT ;  /* 0x0000001110117209 */ /* 0x000fe40007810000 */
[----:B------:R-:W-:Y:S02]  /*4540*/  FMNMX.FTZ R15, R10, R15, !PT ;  /* 0x0000000f0a0f7209 */ /* 0x000fe40007810000 */
[-C--:B------:R-:W-:Y:S01]  /*4550*/  ISETP.GE.AND P1, PT, R4, R0.reuse, PT ;  /* 0x000000000400720c */ /* 0x080fe20003f26270 */
[----:B------:R-:W-:Y:S01]  /*4560*/  VIADD R4, R3, 0x21 ;  /* 0x0000002103047836 */ /* 0x000fe20000000000 */
[----:B------:R-:W-:-:S02]  /*4570*/  ISETP.GE.AND P3, PT, R6, R0, PT ;  /* 0x000000000600720c */ /* 0x000fc40003f66270 */
[----:B------:R-:W-:Y:S02]  /*4580*/  FSEL R12, R32, -INF , !P4 ;  /* 0xff800000200c7808 */ /* 0x000fe40006000000 */
[----:B------:R-:W-:Y:S02]  /*4590*/  FMNMX.FTZ R17, R14, R17, !PT ;  /* 0x000000110e117209 */ /* 0x000fe40007810000 */
[----:B------:R-:W-:Y:S02]  /*45a0*/  FSEL R6, R20, -INF , !P2 ;  /* 0xff80000014067808 */ /* 0x000fe40005000000 */
[----:B------:R-:W-:Y:S02]  /*45b0*/  FMNMX.FTZ R15, R8, R15, !PT ;  /* 0x0000000f080f7209 */ /* 0x000fe40007810000 */
[C---:B------:R-:W-:Y:S02]  /*45c0*/  ISETP.GE.AND P5, PT, R4.reuse, R211, PT ;  /* 0x000000d30400720c */ /* 0x040fe40003fa6270 */
[----:B------:R-:W-:-:S02]  /*45d0*/  ISETP.GE.AND P2, PT, R4, R0, PT ;  /* 0x000000000400720c */ /* 0x000fc40003f46270 */
[----:B------:R-:W-:Y:S02]  /*45e0*/  FMNMX.FTZ R17, R12, R17, !PT ;  /* 0x000000110c117209 */ /* 0x000fe40007810000 */
[----:B------:R-:W-:Y:S02]  /*45f0*/  FSEL R4, R21, -INF , !P1 ;  /* 0xff80000015047808 */ /* 0x000fe40004800000 */
[----:B------:R-:W-:Y:S02]  /*4600*/  FMNMX.FTZ R15, R6, R15, !PT ;  /* 0x0000000f060f7209 */ /* 0x000fe40007810000 */
[C---:B------:R-:W-:Y:S02]  /*4610*/  ISETP.GE.AND P4, PT, R9.reuse, R211, PT ;  /* 0x000000d30900720c */ /* 0x040fe40003f86270 */
[----:B------:R-:W-:Y:S01]  /*4620*/  ISETP.GE.AND P1, PT, R9, R0, PT ;  /* 0x000000000900720c */ /* 0x000fe20003f26270 */
[----:B------:R-:W-:Y:S01]  /*4630*/  VIADD R9, R3, 0x29 ;  /* 0x0000002903097836 */ /* 0x000fe20000000000 */
[----:B------:R-:W-:-:S02]  /*4640*/  FSEL R230, R230, -INF , !P5 ;  /* 0xff800000e6e67808 */ /* 0x000fc40006800000 */
[----:B------:R-:W-:Y:S02]  /*4650*/  FMNMX.FTZ R17, R168, R17, !PT ;  /* 0x00000011a8117209 */ /* 0x000fe40007810000 */
[----:B------:R-:W-:Y:S02]  /*4660*/  FSEL R172, R172, -INF , !P3 ;  /* 0xff800000acac7808 */ /* 0x000fe40005800000 */
        /* <DEDUP_REMOVED lines=9> */
[----:B------:R-:W-:Y:S01]  /*4700*/  ISETP.GE.AND P0, PT, R9, R0, PT ;  /* 0x000000000900720c */ /* 0x000fe20003f06270 */
[C---:B------:R-:W-:Y:S01]  /*4710*/  VIADD R9, R3.reuse, 0x38 ;  /* 0x0000003803097836 */ /* 0x040fe20000000000 */
[----:B------:R-:W-:Y:S01]  /*4720*/  FSEL R224, R224, -INF , !P1 ;  /* 0xff800000e0e07808 */ /* 0x000fe20004800000 */
[----:B------:R-:W-:Y:S01]  /*4730*/  VIADD R3, R3, 0x39 ;  /* 0x0000003903037836 */ /* 0x000fe20000000000 */
[----:B------:R-:W-:-:S02]  /*4740*/  FMNMX.FTZ R15, R226, R15, !PT ;  /* 0x0000000fe20f7209 */ /* 0x000fc40007810000 */
[----:B------:R-:W-:Y:S02]  /*4750*/  ISETP.GE.AND P4, PT, R11, R211, PT ;  /* 0x000000d30b00720c */ /* 0x000fe40003f86270 */
[----:B------:R-:W-:Y:S02]  /*4760*/  FSEL R222, R222, -INF , !P5 ;  /* 0xff800000dede7808 */ /* 0x000fe40006800000 */
[----:B------:R-:W-:Y:S02]  /*4770*/  FMNMX.FTZ R17, R228, R17, !PT ;  /* 0x00000011e4117209 */ /* 0x000fe40007810000 */
[----:B------:R-:W-:Y:S02]  /*4780*/  ISETP.GE.AND P1, PT, R13, R0, PT ;  /* 0x000000000d00720c */ /* 0x000fe40003f26270 */
[----:B------:R-:W-:Y:S02]  /*4790*/  FSEL R180, R180, -INF , !P0 ;  /* 0xff800000b4b47808 */ /* 0x000fe40004000000 */
        /* <DEDUP_REMOVED lines=21> */
[----:B------:R-:W1:Y:S01]  /*48f0*/  SHFL.BFLY PT, R20, R13, 0x2, 0x1f ;  /* 0x0c401f000d147f89 */ /* 0x000e6200000e0000 */
[----:B------:R-:W-:Y:S02]  /*4900*/  ISETP.GT.AND P3, PT, R213, R208, PT ;  /* 0x000000d0d500720c */ /* 0x000fe40003f64270 */
        /* <DEDUP_REMOVED lines=24> */
[--C-:B------:R-:W-:Y:S01]  /*4a90*/  FFMA.FTZ R161, R22, UR6, -R173.reuse ;  /* 0x0000000616a17c23 */ /* 0x100fe200080108ad */
[--C-:B------:R-:W-:Y:S01]  /*4aa0*/  FFMA.FTZ R158, R10, UR6, -R173.reuse ;  /* 0x000000060a9e7c23 */ /* 0x100fe200080108ad */
[----:B------:R-:W-:Y:S01]  /*4ab0*/  FFMA.FTZ R155, R8, UR6, -R173 ;  /* 0x00000006089b7c23 */ /* 0x000fe200080108ad */
[----:B------:R-:W1:Y:S01]  /*4ac0*/  MUFU.EX2 R164, R164 ;  /* 0x000000a400a47308 */ /* 0x000e620000000800 */
[----:B------:R-:W2:Y:S01]  /*4ad0*/  LDSM.16.MT88.4 R12, [R198+0xc800] ;  /* 0x00c80000c60c783b */ /* 0x000ea20000004200 */
[--C-:B------:R-:W-:Y:S01]  /*4ae0*/  FFMA.FTZ R159, R18, UR6, -R179.reuse ;  /* 0x00000006129f7c23 */ /* 0x100fe200080108b3 */
[----:B------:R-:W-:Y:S01]  /*4af0*/  FFMA.FTZ R156, R16, UR6, -R179 ;  /* 0x00000006109c7c23 */ /* 0x000fe200080108b3 */
[--C-:B------:R-:W-:Y:S01]  /*4b00*/  FFMA.FTZ R154, R6, UR6, -R173.reuse ;  /* 0x00000006069a7c23 */ /* 0x100fe200080108ad */
[----:B------:R-:W3:Y:S01]  /*4b10*/  LDSM.16.MT88.4 R8, [R200+0xe800] ;  /* 0x00e80000c808783b */ /* 0x000ee20000004200 */
[----:B------:R-:W-:Y:S01]  /*4b20*/  FFMA.FTZ R153, R4, UR6, -R173 ;  /* 0x0000000604997c23 */ /* 0x000fe200080108ad */
[--C-:B------:R-:W-:Y:S01]  /*4b30*/  FFMA.FTZ R168, R168, UR6, -R179.reuse ;  /* 0x00000006a8a87c23 */ /* 0x100fe200080108b3 */
[----:B------:R-:W-:Y:S01]  /*4b40*/  MUFU.EX2 R163, R163 ;  /* 0x000000a300a37308 */ /* 0x000fe20000000800 */
[----:B------:R-:W4:Y:S01]  /*4b50*/  LDSM.16.MT88.4 R20, [R197+0xe800] ;  /* 0x00e80000c514783b */ /* 0x000f220000004200 */
[--C-:B------:R-:W-:Y:S01]  /*4b60*/  FFMA.FTZ R169, R230, UR6, -R179.reuse ;  /* 0x00000006e6a97c23 */ /* 0x100fe200080108b3 */
[--C-:B------:R-:W-:Y:S01]  /*4b70*/  FFMA.FTZ R170, R170, UR6, -R179.reuse ;  /* 0x00000006aaaa7c23 */ /* 0x100fe200080108b3 */
[----:B------:R-:W-:Y:S01]  /*4b80*/  FFMA.FTZ R171, R228, UR6, -R179 ;  /* 0x00000006e4ab7c23 */ /* 0x000fe200080108b3 */
[----:B------:R-:W5:Y:S01]  /*4b90*/  LDSM.16.MT88.4 R16, [R196+0xe800] ;  /* 0x00e80000c410783b */ /* 0x000f620000004200 */
[--C-:B------:R-:W-:Y:S01]  /*4ba0*/  FFMA.FTZ R172, R172, UR6, -R173.reuse ;  /* 0x00000006acac7c23 */ /* 0x100fe200080108ad */
[--C-:B------:R-:W-:Y:S01]  /*4bb0*/  FFMA.FTZ R175, R226, UR6, -R173.reuse ;  /* 0x00000006e2af7c23 */ /* 0x100fe200080108ad */
[----:B------:R-:W2:Y:S01]  /*4bc0*/  MUFU.EX2 R160, R160 ;  /* 0x000000a000a07308 */ /* 0x000ea20000000800 */
[----:B-1----:R-:W-:Y:S01]  /*4bd0*/  F2FP.BF16.F32.PACK_AB R96, R164, R165 ;  /* 0x000000a5a460723e */ /* 0x002fe200000010ff */
[----:B------:R-:W-:Y:S01]  /*4be0*/  LDSM.16.MT88.4 R32, [R197+0xc800] ;  /* 0x00c80000c520783b */ /* 0x000fe20000004200 */
[--C-:B------:R-:W-:Y:S01]  /*4bf0*/  FFMA.FTZ R177, R224, UR6, -R173.reuse ;  /* 0x00000006e0b17c23 */ /* 0x100fe200080108ad */
[----:B------:R-:W-:Y:S01]  /*4c00*/  FFMA.FTZ R180, R180, UR6, -R173 ;  /* 0x00000006b4b47c23 */ /* 0x000fe200080108ad */
[--C-:B------:R-:W-:Y:S01]  /*4c10*/  FFMA.FTZ R181, R222, UR6, -R179.reuse ;  /* 0x00000006deb57c23 */ /* 0x100fe200080108b3 */
[----:B------:R-:W-:Y:S01]  /*4c20*/  LDSM.16.MT88.4 R28, [R196+0xc800] ;  /* 0x00c80000c41c783b */ /* 0x000fe20000004200 */
[--C-:B------:R-:W-:Y:S01]  /*4c30*/  FFMA.FTZ R216, R216, UR6, -R179.reuse ;  /* 0x00000006d8d87c23 */ /* 0x100fe200080108b3 */
[----:B------:R-:W-:Y:S01]  /*4c40*/  MUFU.EX2 R166, R166 ;  /* 0x000000a600a67308 */ /* 0x000fe20000000800 */
[--C-:B------:R-:W-:Y:S01]  /*4c50*/  FFMA.FTZ R183, R214, UR6, -R179.reuse ;  /* 0x00000006d6b77c23 */ /* 0x100fe200080108b3 */
[----:B------:R-:W-:Y:S01]  /*4c60*/  LDSM.16.MT88.4 R24, [R198+0xe800] ;  /* 0x00e80000c618783b */ /* 0x000fe20000004200 */
[----:B------:R-:W-:Y:S01]  /*4c70*/  FFMA.FTZ R212, R212, UR6, -R179 ;  /* 0x00000006d4d47c23 */ /* 0x000fe200080108b3 */
[--C-:B------:R-:W-:Y:S01]  /*4c80*/  FFMA.FTZ R179, R182, UR6, -R173.reuse ;  /* 0x00000006b6b37c23 */ /* 0x100fe200080108ad */
[--C-:B------:R-:W-:Y:S01]  /*4c90*/  FFMA.FTZ R178, R178, UR6, -R173.reuse ;  /* 0x00000006b2b27c23 */ /* 0x100fe200080108ad */
[--C-:B------:R-:W-:Y:S01]  /*4ca0*/  FFMA.FTZ R176, R176, UR6, -R173.reuse ;  /* 0x00000006b0b07c23 */ /* 0x100fe200080108ad */
[----:B------:R-:W-:Y:S01]  /*4cb0*/  FFMA.FTZ R227, R174, UR6, -R173 ;  /* 0x00000006aee37c23 */ /* 0x000fe200080108ad */
[----:B------:R-:W1:Y:S01]  /*4cc0*/  MUFU.EX2 R167, R167 ;  /* 0x000000a700a77308 */ /* 0x000e620000000800 */
[----:B--2---:R-:W-:Y:S01]  /*4cd0*/  F2FP.BF16.F32.PACK_AB R98, R160, R163 ;  /* 0x000000a3a062723e */ /* 0x004fe200000010ff */
[----:B------:R-:W-:-:S04]  /*4ce0*/  FADD.FTZ R164, R165, R164 ;  /* 0x000000a4a5a47221 */ /* 0x000fc80000010000 */
[----:B------:R-:W-:Y:S02]  /*4cf0*/  FADD.FTZ R163, R163, R164 ;  /* 0x000000a4a3a37221 */ /* 0x000fe40000010000 */
[----:B------:R-:W-:Y:S02]  /*4d00*/  MUFU.EX2 R162, R162 ;  /* 0x000000a200a27308 */ /* 0x000fe40000000800 */
[----:B------:R-:W-:-:S06]  /*4d10*/  FADD.FTZ R160, R160, R163 ;  /* 0x000000a3a0a07221 */ /* 0x000fcc0000010000 */
        /* <DEDUP_REMOVED lines=49> */
[----:B------:R-:W1:Y:S05]  /*5030*/  MUFU.EX2 R175, R175 ;  /* 0x000000af00af7308 */ /* 0x000e6a0000000800 */
[----:B------:R-:W-:Y:S03]  /*5040*/  HMMA.16816.F32.BF16 R112, R96, R108, RZ ;  /* 0x0000006c6070723c */ /* 0x000fe600000418ff */
[----:B------:R-:W-:Y:S03]  /*5050*/  MUFU.EX2 R177, R177 ;  /* 0x000000b100b17308 */ /* 0x000fe60000000800 */
[C---:B----4-:R-:W-:Y:S05]  /*5060*/  HMMA.16816.F32.BF16 R52, R4.reuse, R20, R52 ;  /* 0x000000140434723c */ /* 0x050fea0000041834 */
        /* <DEDUP_REMOVED lines=203> */
.L_x_3345:
[----:B------:R-:W-:-:S04]  /*5d20*/  LEA R4, -R136, RZ, 0x6 ;  /* 0x000000ff88047211 */ /* 0x000fc800078e31ff */
[----:B------:R-:W-:-:S07]  /*5d30*/  SHF.R.S32.HI R5, RZ, 0x1f, R4 ;  /* 0x0000001fff057819 */ /* 0x000fce0000011404 */
.L_x_3346:
[----:B------:R-:W-:Y:S02]  /*5d40*/  IADD3 R7, P0, R4, R150, RZ ;  /* 0x0000009604077210 */ /* 0x000fe40007f1e0ff */
[----:B------:R-:W-:Y:S02]  /*5d50*/  LEA R9, P1, R136, R4, 0x4 ;  /* 0x0000000488097211 */ /* 0x000fe400078220ff */
[----:B------:R-:W-:Y:S01]  /*5d60*/  LEA R210, P3, R4, R210, 0x1 ;  /* 0x000000d204d27211 */ /* 0x000fe200078608ff */
[----:B------:R-:W-:Y:S01]  /*5d70*/  IMAD.X R6, R5, 0x1, R148, P0 ;  /* 0x0000000105067824 */ /* 0x000fe200000e0694 */
[----:B------:R-:W-:Y:S02]  /*5d80*/  IADD3 R150, P0, R9, R150, RZ ;  /* 0x0000009609967210 */ /* 0x000fe40007f1e0ff */
[----:B------:R-:W-:Y:S01]  /*5d90*/  LEA.HI.X R9, R136, R5, R137, 0x4, P1 ;  /* 0x0000000588097211 */ /* 0x000fe200008f2489 */
[----:B------:R-:W-:Y:S01]  /*5da0*/  IMAD.MOV.U32 R12, RZ, RZ, R210 ;  /* 0x000000ffff0c7224 */ /* 0x000fe200078e00d2 */
[----:B------:R-:W-:-:S02]  /*5db0*/  LEA R10, P2, R7, UR8, 0x1 ;  /* 0x00000008070a7c11 */ /* 0x000fc4000f8408ff */
[----:B------:R-:W-:Y:S01]  /*5dc0*/  LEA.HI.X R209, R4, R209, R5, 0x1, P3 ;  /* 0x000000d104d17211 */ /* 0x000fe200018f0c05 */
[----:B------:R-:W-:Y:S01]  /*5dd0*/  IMAD.SHL.U32 R5, R136, 0x20, RZ ;  /* 0x0000002088057824 */ /* 0x000fe200078e00ff */
[----:B------:R-:W-:Y:S01]  /*5de0*/  LEA.HI.X R11, R7, UR9, R6, 0x1, P2 ;  /* 0x00000009070b7c11 */ /* 0x000fe200090f0c06 */
[----:B------:R-:W-:Y:S01]  /*5df0*/  IMAD.X R9, R9, 0x1, R148, P0 ;  /* 0x0000000109097824 */ /* 0x000fe200000e0694 */
[----:B------:R-:W-:Y:S01]  /*5e00*/  LEA R6, P0, R150, UR8, 0x1 ;  /* 0x0000000896067c11 */ /* 0x000fe2000f8008ff */
[----:B------:R-:W-:Y:S01]  /*5e10*/  IMAD.MOV.U32 R13, RZ, RZ, R209 ;  /* 0x000000ffff0d7224 */ /* 0x000fe200078e00d1 */
[----:B------:R-:W-:Y:S02]  /*5e20*/  SHF.L.U64.HI R4, R136, 0x5, R137 ;  /* 0x0000000588047819 */ /* 0x000fe40000010289 */
[----:B------:R-:W-:Y:S02]  /*5e30*/  IADD3 R8, P1, R5, R210, RZ ;  /* 0x000000d205087210 */ /* 0x000fe40007f3e0ff */
[----:B------:R-:W-:Y:S01]  /*5e40*/  LEA.HI.X R7, R150, UR9, R9, 0x1, P0 ;  /* 0x0000000996077c11 */ /* 0x000fe200080f0c09 */
[----:B------:R-:W-:Y:S01]  /*5e50*/  @!PT LDS RZ, [RZ] ;  /* 0x00000000fffff984 */ /* 0x000fe20000000800 */
[----:B------:R-:W-:Y:S01]  /*5e60*/  @!PT LDS RZ, [RZ] ;  /* 0x00000000fffff984 */ /* 0x000fe20000000800 */
[----:B------:R-:W-:Y:S01]  /*5e70*/  @!PT LDS RZ, [RZ] ;  /* 0x00000000fffff984 */ /* 0x000fe20000000800 */
[----:B------:R-:W-:Y:S01]  /*5e80*/  LDGSTS.E.BYPASS.LTC128B.128 [R215+0xc000], desc[UR10][R12.64] ;  /* 0x0c0000000cd77fae */ /* 0x000fe2000b901d4a */
        /* <DEDUP_REMOVED lines=8> */
[----:B------:R-:W-:Y:S01]  /*5f10*/  LDGSTS.E.BYPASS.LTC128B.128 [R215+0x10000], desc[UR10][R10.64+0x100] ;  /* 0x100001000ad77fae */ /* 0x000fe2000b901d4a */
[----:B------:R-:W-:-:S02]  /*5f20*/  IMAD.X R17, R15, 0x1, R4, P1 ;  /* 0x000000010f117824 */ /* 0x000fc400008e0604 */
[----:B------:R-:W-:Y:S01]  /*5f30*/  IMAD.X R29, R19, 0x1, R4, P0 ;  /* 0x00000001131d7824 */ /* 0x000fe200000e0604 */
[----:B------:R1:W-:Y:S04]  /*5f40*/  LDGSTS.E.BYPASS.LTC128B.128 [R215+0xc800], desc[UR10][R8.64] ;  /* 0x0c80000008d77fae */ /* 0x0003e8000b901d4a */
[----:B------:R-:W-:Y:S04]  /*5f50*/  LDGSTS.E.BYPASS.LTC128B.128 [R215+0xe800], desc[UR10][R6.64+0x80] ;  /* 0x0e80008006d77fae */ /* 0x000fe8000b901d4a */
[----:B------:R-:W-:Y:S04]  /*5f60*/  LDGSTS.E.BYPASS.LTC128B.128 [R215+0x10800], desc[UR10][R6.64+0x100] ;  /* 0x1080010006d77fae */ /* 0x000fe8000b901d4a */
[----:B------:R-:W-:Y:S04]  /*5f70*/  LDGSTS.E.BYPASS.LTC128B.128 [R215+0xd000], desc[UR10][R14.64] ;  /* 0x0d0000000ed77fae */ /* 0x000fe8000b901d4a */
[----:B------:R-:W-:Y:S04]  /*5f80*/  LDGSTS.E.BYPASS.LTC128B.128 [R215+0xf000], desc[UR10][R18.64+0x80] ;  /* 0x0f00008012d77fae */ /* 0x000fe8000b901d4a */
[----:B------:R-:W-:Y:S04]  /*5f90*/  LDGSTS.E.BYPASS.LTC128B.128 [R215+0x11000], desc[UR10][R18.64+0x100] ;  /* 0x1100010012d77fae */ /* 0x000fe8000b901d4a */
[----:B------:R2:W-:Y:S04]  /*5fa0*/  LDGSTS.E.BYPASS.LTC128B.128 [R215+0xd800], desc[UR10][R16.64] ;  /* 0x0d80000010d77fae */ /* 0x0005e8000b901d4a */
[----:B------:R-:W-:Y:S04]  /*5fb0*/  LDGSTS.E.BYPASS.LTC128B.128 [R215+0xf800], desc[UR10][R28.64+0x80] ;  /* 0x0f8000801cd77fae */ /* 0x000fe8000b901d4a */
[----:B------:R3:W-:Y:S04]  /*5fc0*/  LDGSTS.E.BYPASS.LTC128B.128 [R215+0x11800], desc[UR10][R28.64+0x100] ;  /* 0x118001001cd77fae */ /* 0x0007e8000b901d4a */
[----:B------:R-:W-:Y:S04]  /*5fd0*/  LDSM.16.M88.4 R232, [R206] ;  /* 0x00000000cee8783b */ /* 0x000fe80000000200 */
[----:B------:R-:W4:Y:S04]  /*5fe0*/  LDSM.16.M88.4 R24, [R205+0x6000] ;  /* 0x00600000cd18783b */ /* 0x000f280000000200 */
[----:B------:R-:W-:Y:S04]  /*5ff0*/  LDSM.16.M88.4 R20, [R204] ;  /* 0x00000000cc14783b */ /* 0x000fe80000000200 */
[----:B------:R-:W-:Y:S04]  /*6000*/  LDSM.16.M88.4 R32, [R203] ;  /* 0x00000000cb20783b */ /* 0x000fe80000000200 */
[----:B------:R-:W5:Y:S04]  /*6010*/  LDSM.16.M88.4 R140, [R205+0x6800] ;  /* 0x00680000cd8c783b */ /* 0x000f680000000200 */
[----:B------:R-:W-:Y:S04]  /*6020*/  LDSM.16.M88.4 R152, [R202] ;  /* 0x00000000ca98783b */ /* 0x000fe80000000200 */
[----:B------:R-:W-:Y:S04]  /*6030*/  LDSM.16.M88.4 R160, [R199+0x6000] ;  /* 0x00600000c7a0783b */ /* 0x000fe80000000200 */
[----:B------:R-:W5:Y:S04]  /*6040*/  LDSM.16.M88.4 R172, [R205+0x7000] ;  /* 0x00700000cdac783b */ /* 0x000f680000000200 */
[----:B-1----:R-:W1:Y:S04]  /*6050*/  LDSM.16.M88.4 R8, [R205+0x7800] ;  /* 0x00780000cd08783b */ /* 0x002e680000000200 */
[----:B--2---:R-:W2:Y:S04]  /*6060*/  LDSM.16.M88.4 R16, [R195] ;  /* 0x00000000c310783b */ /* 0x004ea80000000200 */
[----:B---3--:R-:W-:Y:S01]  /*6070*/  LDSM.16.M88.4 R28, [R201] ;  /* 0x00000000c91c783b */ /* 0x008fe20000000200 */
[C---:B----4-:R-:W-:Y:S03]  /*6080*/  HMMA.16816.F32.BF16 R12, R232.reuse, R24, RZ ;  /* 0x00000018e80c723c */ /* 0x050fe600000418ff */
[----:B------:R-:W3:Y:S04]  /*6090*/  LDSM.16.M88.4 R164, [R192] ;  /* 0x00000000c0a4783b */ /* 0x000ee80000000200 */
[----:B------:R-:W4:Y:S01]  /*60a0*/  LDSM.16.M88.4 R4, [R194] ;  /* 0x00000000c204783b */ /* 0x000f220000000200 */
[C---:B------:R-:W-:Y:S03]  /*60b0*/  HMMA.16816.F32.BF16 R24, R232.reuse, R26, RZ ;  /* 0x0000001ae818723c */ /* 0x040fe600000418ff */
[----:B------:R-:W-:Y:S03]  /*60c0*/  LDSM.16.M88.4 R176, [R193] ;  /* 0x00000000c1b0783b */ /* 0x000fe60000000200 */
[C---:B-----5:R-:W-:Y:S01]  /*60d0*/  HMMA.16816.F32.BF16 R144, R232.reuse, R140, RZ ;  /* 0x0000008ce890723c */ /* 0x060fe200000418ff */
[----:B------:R-:W-:Y:S04]  /*60e0*/  LDSM.16.M88.4 R236, [R204+0x2000] ;  /* 0x00200000ccec783b */ /* 0x000fe80000000200 */
        /* <DEDUP_REMOVED lines=8> */
[C---:B------:R-:W-:Y:S01]  /*6170*/  HMMA.16816.F32.BF16 R156, R232.reuse, R172, RZ ;  /* 0x000000ace89c723c */ /* 0x040fe200000418ff */
[----:B------:R-:W-:Y:S04]  /*6180*/  LDSM.16.M88.4 R248, [R188] ;  /* 0x00000000bcf8783b */ /* 0x000fe80000000200 */
[----:B------:R-:W0:Y:S01]  /*6190*/  LDGDEPBAR ;  /* 0x00000000000079af */ /* 0x000e220000000000 */
[----:B------:R-:W-:Y:S06]  /*61a0*/  HMMA.16816.F32.BF16 R172, R232, R174, RZ ;  /* 0x000000aee8ac723c */ /* 0x000fec00000418ff */
[----:B------:R-:W-:Y:S06]  /*61b0*/  HMMA.16816.F32.BF16 R12, R152, R160, R12 ;  /* 0x000000a0980c723c */ /* 0x000fec000004180c */
[C---:B-1----:R-:W-:Y:S06]  /*61c0*/  HMMA.16816.F32.BF16 R168, R232.reuse, R8, RZ ;  /* 0x00000008e8a8723c */ /* 0x042fec00000418ff */
[----:B------:R-:W-:Y:S01]  /*61d0*/  HMMA.16816.F32.BF16 R232, R232, R10, RZ ;  /* 0x0000000ae8e8723c */ /* 0x000fe200000418ff */
[----:B------:R-:W1:Y:S05]  /*61e0*/  LDSM.16.M88.4 R8, [R199+0x6800] ;  /* 0x00680000c708783b */ /* 0x000e6a0000000200 */
[C---:B--2---:R-:W-:Y:S06]  /*61f0*/  HMMA.16816.F32.BF16 R144, R20.reuse, R16, R144 ;  /* 0x000000101490723c */ /* 0x044fec0000041890 */
[----:B------:R-:W-:Y:S01]  /*6200*/  HMMA.16816.F32.BF16 R140, R20, R18, R140 ;  /* 0x00000012148c723c */ /* 0x000fe2000004188c */
[----:B------:R-:W2:Y:S05]  /*6210*/  LDSM.16.M88.4 R16, [R206+0x2000] ;  /* 0x00200000ce10783b */ /* 0x000eaa0000000200 */
[----:B------:R-:W-:Y:S01]  /*6220*/  HMMA.16816.F32.BF16 R24, R152, R162, R24 ;  /* 0x000000a29818723c */ /* 0x000fe20000041818 */
[----:B------:R-:W-:Y:S05]  /*6230*/  LDSM.16.M88.4 R160, [R191] ;  /* 0x00000000bfa0783b */ /* 0x000fea0000000200 */
[----:B---3--:R-:W-:Y:S06]  /*6240*/  HMMA.16816.F32.BF16 R12, R28, R164, R12 ;  /* 0x000000a41c0c723c */ /* 0x008fec000004180c */
[C---:B----4-:R-:W-:Y:S06]  /*6250*/  HMMA.16816.F32.BF16 R156, R20.reuse, R4, R156 ;  /* 0x00000004149c723c */ /* 0x050fec000004189c */
[----:B------:R-:W-:Y:S01]  /*6260*/  HMMA.16816.F32.BF16 R172, R20, R6, R172 ;  /* 0x0000000614ac723c */ /* 0x000fe200000418ac */
[----:B------:R-:W3:Y:S05]  /*6270*/  LDSM.16.M88.4 R4, [R192+0x800] ;  /* 0x00080000c004783b */ /* 0x000eea0000000200 */
[C---:B-1----:R-:W-:Y:S06]  /*6280*/  HMMA.16816.F32.BF16 R144, R152.reuse, R8, R144 ;  /* 0x000000089890723c */ /* 0x042fec0000041890 */
[----:B------:R-:W-:Y:S01]  /*6290*/  HMMA.16816.F32.BF16 R140, R152, R10, R140 ;  /* 0x0000000a988c723c */ /* 0x000fe2000004188c */
[----:B------:R-:W1:Y:S05]  /*62a0*/  LDSM.16.M88.4 R8, [R205+0x8800] ;  /* 0x00880000cd08783b */ /* 0x000e6a0000000200 */
[----:B------:R-:W-:Y:S01]  /*62b0*/  HMMA.16816.F32.BF16 R24, R28, R166, R24 ;  /* 0x000000a61c18723c */ /* 0x000fe20000041818 */
[----:B------:R-:W-:Y:S05]  /*62c0*/  LDSM.16.M88.4 R164, [R201+0x2000] ;  /* 0x00200000c9a4783b */ /* 0x000fea0000000200 */
[----:B--2---:R-:W-:Y:S06]  /*62d0*/  HMMA.16816.F32.BF16 R12, R16, R32, R12 ;  /* 0x00000020100c723c */ /* 0x004fec000004180c */
[C---:B------:R-:W-:Y:S06]  /*62e0*/  HMMA.16816.F32.BF16 R168, R20.reuse, R176, R168 ;  /* 0x000000b014a8723c */ /* 0x040fec00000418a8 */
[----:B------:R-:W-:Y:S01]  /*62f0*/  HMMA.16816.F32.BF16 R232, R20, R178, R232 ;  /* 0x000000b214e8723c */ /* 0x000fe200000418e8 */
[----:B------:R-:W2:Y:S04]  /*6300*/  LDSM.16.M88.4 R176, [R199+0x8000] ;  /* 0x00800000c7b0783b */ /* 0x000ea80000000200 */
[----:B------:R-:W4:Y:S01]  /*6310*/  LDSM.16.M88.4 R20, [R192+0x1000] ;  /* 0x00100000c014783b */ /* 0x000f220000000200 */
[C---:B---3--:R-:W-:Y:S06]  /*6320*/  HMMA.16816.F32.BF16 R144, R28.reuse, R4, R144 ;  /* 0x000000041c90723c */ /* 0x048fec0000041890 */
[----:B------:R-:W-:Y:S01]  /*6330*/  HMMA.16816.F32.BF16 R140, R28, R6, R140 ;  /* 0x000000061c8c723c */ /* 0x000fe2000004188c */
[----:B------:R-:W3:Y:S05]  /*6340*/  LDSM.16.M88.4 R4, [R190] ;  /* 0x00000000be04783b */ /* 0x000eea0000000200 */
[----:B------:R-:W-:Y:S01]  /*6350*/  HMMA.16816.F32.BF16 R24, R16, R34, R24 ;  /* 0x000000221018723c */ /* 0x000fe20000041818 */
[----:B------:R-:W-:Y:S05]  /*6360*/  LDSM.16.M88.4 R32, [R205+0x9000] ;  /* 0x00900000cd20783b */ /* 0x000fea0000000200 */
[----:B------:R-:W-:Y:S06]  /*6370*/  HMMA.16816.F32.BF16 R12, R236, R160, R12 ;  /* 0x000000a0ec0c723c */ /* 0x000fec000004180c */
[C---:B------:R-:W-:Y:S06]  /*6380*/  HMMA.16816.F32.BF16 R156, R152.reuse, R148, R156 ;  /* 0x00000094989c723c */ /* 0x040fec000004189c */
[----:B------:R-:W-:Y:S01]  /*6390*/  HMMA.16816.F32.BF16 R172, R152, R150, R172 ;  /* 0x0000009698ac723c */ /* 0x000fe200000418ac */
[----:B------:R-:W5:Y:S05]  /*63a0*/  LDSM.16.M88.4 R148, [R192+0x2000] ;  /* 0x00200000c094783b */ /* 0x000f6a0000000200 */
[C---:B-1----:R-:W-:Y:S06]  /*63b0*/  HMMA.16816.F32.BF16 R144, R16.reuse, R8, R144 ;  /* 0x000000081090723c */ /* 0x042fec0000041890 */
[----:B------:R-:W-:Y:S01]  /*63c0*/  HMMA.16816.F32.BF16 R140, R16, R10, R140 ;  /* 0x0000000a108c723c */ /* 0x000fe2000004188c */
[----:B------:R-:W-:Y:S05]  /*63d0*/  LDSM.16.M88.4 R8, [R205+0xa000] ;  /* 0x00a00000cd08783b */ /* 0x000fea0000000200 */
[----:B------:R-:W-:Y:S01]  /*63e0*/  HMMA.16816.F32.BF16 R24, R236, R162, R24 ;  /* 0x000000a2ec18723c */ /* 0x000fe20000041818 */
[----:B------:R-:W1:Y:S05]  /*63f0*/  LDSM.16.M88.4 R160, [R199+0x8800] ;  /* 0x00880000c7a0783b */ /* 0x000e6a0000000200 */
[----:B--2---:R-:W-:Y:S06]  /*6400*/  HMMA.16816.F32.BF16 R12, R180, R176, R12 ;  /* 0x000000b0b40c723c */ /* 0x004fec000004180c */
[C---:B------:R-:W-:Y:S06]  /*6410*/  HMMA.16816.F32.BF16 R168, R152.reuse, R244, R168 ;  /* 0x000000f498a8723c */ /* 0x040fec00000418a8 */
[----:B------:R-:W-:Y:S01]  /*6420*/  HMMA.16816.F32.BF16 R232, R152, R246, R232 ;  /* 0x000000f698e8723c */ /* 0x000fe200000418e8 */
[----:B------:R-:W2:Y:S04]  /*6430*/  LDSM.16.M88.4 R152, [R206+0x4000] ;  /* 0x00400000ce98783b */ /* 0x000ea80000000200 */
[----:B------:R-:W-:Y:S01]  /*6440*/  LDSM.16.M88.4 R244, [R199+0x9000] ;  /* 0x00900000c7f4783b */ /* 0x000fe20000000200 */
[C---:B----4-:R-:W-:Y:S06]  /*6450*/  HMMA.16816.F32.BF16 R156, R28.reuse, R20, R156 ;  /* 0x000000141c9c723c */ /* 0x050fec000004189c */
[----:B------:R-:W-:Y:S01]  /*6460*/  HMMA.16816.F32.BF16 R172, R28, R22, R172 ;  /* 0x000000161cac723c */ /* 0x000fe200000418ac */
[----:B------:R-:W4:Y:S05]  /*6470*/  LDSM.16.M88.4 R20, [R205+0x9800] ;  /* 0x00980000cd14783b */ /* 0x000f2a0000000200 */
[----:B---3--:R-:W-:Y:S06]  /*6480*/  HMMA.16816.F32.BF16 R144, R236, R4, R144 ;  /* 0x00000004ec90723c */ /* 0x008fec0000041890 */
[----:B------:R-:W-:Y:S01]  /*6490*/  HMMA.16816.F32.BF16 R24, R180, R178, R24 ;  /* 0x000000b2b418723c */ /* 0x000fe20000041818 */
[----:B------:R-:W-:Y:S05]  /*64a0*/  LDSM.16.M88.4 R176, [R199+0x9800] ;  /* 0x00980000c7b0783b */ /* 0x000fea0000000200 */
[----:B-----5:R-:W-:Y:S06]  /*64b0*/  HMMA.16816.F32.BF16 R12, R164, R148, R12 ;  /* 0x00000094a40c723c */ /* 0x020fec000004180c */
[----:B------:R-:W-:Y:S01]  /*64c0*/  HMMA.16816.F32.BF16 R140, R236, R6, R140 ;  /* 0x00000006ec8c723c */ /* 0x000fe2000004188c */
[----:B------:R-:W3:Y:S05]  /*64d0*/  LDSM.16.M88.4 R4, [R192+0x2800] ;  /* 0x00280000c004783b */ /* 0x000eea0000000200 */
[C---:B------:R-:W-:Y:S06]  /*64e0*/  HMMA.16816.F32.BF16 R168, R28.reuse, R240, R168 ;  /* 0x000000f01ca8723c */ /* 0x040fec00000418a8 */
[----:B------:R-:W-:Y:S01]  /*64f0*/  HMMA.16816.F32.BF16 R232, R28, R242, R232 ;  /* 0x000000f21ce8723c */ /* 0x000fe200000418e8 */
[----:B------:R-:W-:Y:S04]  /*6500*/  LDSM.16.M88.4 R240, [R187] ;  /* 0x00000000bbf0783b */ /* 0x000fe80000000200 */
[----:B------:R-:W-:Y:S01]  /*6510*/  LDSM.16.M88.4 R28, [R189] ;  /* 0x00000000bd1c783b */ /* 0x000fe20000000200 */
[C---:B------:R-:W-:Y:S06]  /*6520*/  HMMA.16816.F32.BF16 R156, R16.reuse, R32, R156 ;  /* 0x00000020109c723c */ /* 0x040fec000004189c */
[----:B------:R-:W-:Y:S01]  /*6530*/  HMMA.16816.F32.BF16 R172, R16, R34, R172 ;  /* 0x0000002210ac723c */ /* 0x000fe200000418ac */
[----:B------:R-:W5:Y:S05]  /*6540*/  LDSM.16.M88.4 R32, [R204+0x4000] ;  /* 0x00400000cc20783b */ /* 0x000f6a0000000200 */
[----:B-1----:R-:W-:Y:S06]  /*6550*/  HMMA.16816.F32.BF16 R144, R180, R160, R144 ;  /* 0x000000a0b490723c */ /* 0x002fec0000041890 */
[----:B------:R-:W-:Y:S01]  /*6560*/  HMMA.16816.F32.BF16 R24, R164, R150, R24 ;  /* 0x00000096a418723c */ /* 0x000fe20000041818 */
[----:B------:R-:W1:Y:S05]  /*6570*/  LDSM.16.M88.4 R148, [R205+0xa800] ;  /* 0x00a80000cd94783b */ /* 0x000e6a0000000200 */
[----:B--2---:R-:W-:Y:S06]  /*6580*/  HMMA.16816.F32.BF16 R12, R152, R8, R12 ;  /* 0x00000008980c723c */ /* 0x004fec000004180c */
[----:B------:R-:W-:Y:S01]  /*6590*/  HMMA.16816.F32.BF16 R140, R180, R162, R140 ;  /* 0x000000a2b48c723c */ /* 0x000fe2000004188c */
[----:B------:R-:W-:Y:S05]  /*65a0*/  LDSM.16.M88.4 R160, [R192+0x3000] ;  /* 0x00300000c0a0783b */ /* 0x000fea0000000200 */
[C---:B----4-:R-:W-:Y:S06]  /*65b0*/  HMMA.16816.F32.BF16 R168, R16.reuse, R20, R168 ;  /* 0x0000001410a8723c */ /* 0x050fec00000418a8 */
[----:B------:R-:W-:Y:S01]  /*65c0*/  HMMA.16816.F32.BF16 R232, R16, R22, R232 ;  /* 0x0000001610e8723c */ /* 0x000fe200000418e8 */
[----:B------:R-:W-:Y:S04]  /*65d0*/  LDSM.16.M88.4 R20, [R202+0x4000] ;  /* 0x00400000ca14783b */ /* 0x000fe80000000200 */
[----:B------:R-:W2:Y:S01]  /*65e0*/  LDSM.16.M88.4 R16, [R199+0xa000] ;  /* 0x00a00000c710783b */ /* 0x000ea20000000200 */
[----:B---3--:R-:W-:Y:S06]  /*65f0*/  HMMA.16816.F32.BF16 R144, R164, R4, R144 ;  /* 0x00000004a490723c */ /* 0x008fec0000041890 */
[----:B------:R-:W-:Y:S01]  /*6600*/  HMMA.16816.F32.BF16 R24, R152, R10, R24 ;  /* 0x0000000a9818723c */ /* 0x000fe20000041818 */
[----:B------:R-:W-:Y:S05]  /*6610*/  LDSM.16.M88.4 R8, [R201+0x4000] ;  /* 0x00400000c908783b */ /* 0x000fea0000000200 */
[----:B-----5:R-:W-:Y:S06]  /*6620*/  HMMA.16816.F32.BF16 R12, R32, R240, R12 ;  /* 0x000000f0200c723c */ /* 0x020fec000004180c */
[----:B------:R-:W-:Y:S01]  /*6630*/  HMMA.16816.F32.BF16 R140, R164, R6, R140 ;  /* 0x00000006a48c723c */ /* 0x000fe2000004188c */
[----:B------:R-:W-:Y:S05]  /*6640*/  LDSM.16.M88.4 R4, [R192+0x4000] ;  /* 0x00400000c004783b */ /* 0x000fea0000000200 */
[C---:B------:R-:W-:Y:S06]  /*6650*/  HMMA.16816.F32.BF16 R156, R236.reuse, R28, R156 ;  /* 0x0000001cec9c723c */ /* 0x040fec000004189c */
[----:B------:R-:W-:Y:S01]  /*6660*/  HMMA.16816.F32.BF16 R172, R236, R30, R172 ;  /* 0x0000001eecac723c */ /* 0x000fe200000418ac */
[----:B------:R-:W3:Y:S05]  /*6670*/  LDSM.16.M88.4 R28, [R186] ;  /* 0x00000000ba1c783b */ /* 0x000eea0000000200 */
[----:B-1----:R-:W-:Y:S06]  /*6680*/  HMMA.16816.F32.BF16 R144, R152, R148, R144 ;  /* 0x000000949890723c */ /* 0x002fec0000041890 */
[----:B------:R-:W-:Y:S01]  /*6690*/  HMMA.16816.F32.BF16 R24, R32, R242, R24 ;  /* 0x000000f22018723c */ /* 0x000fe20000041818 */
[----:B------:R-:W-:Y:S05]  /*66a0*/  LDSM.16.M88.4 R240, [R205+0xb000] ;  /* 0x00b00000cdf0783b */ /* 0x000fea0000000200 */
[----:B--2---:R-:W-:Y:S06]  /*66b0*/  HMMA.16816.F32.BF16 R12, R20, R16, R12 ;  /* 0x00000010140c723c */ /* 0x004fec000004180c */
[----:B------:R-:W-:Y:S01]  /*66c0*/  HMMA.16816.F32.BF16 R140, R152, R150, R140 ;  /* 0x00000096988c723c */ /* 0x000fe2000004188c */
[----:B------:R-:W-:Y:S05]  /*66d0*/  LDSM.16.M88.4 R148, [R192+0x4800] ;  /* 0x00480000c094783b */ /* 0x000fea0000000200 */
[C---:B------:R-:W-:Y:S06]  /*66e0*/  HMMA.16816.F32.BF16 R168, R236.reuse, R248, R168 ;  /* 0x000000f8eca8723c */ /* 0x040fec00000418a8 */
[----:B------:R-:W-:Y:S01]  /*66f0*/  HMMA.16816.F32.BF16 R236, R236, R250, R232 ;  /* 0x000000faecec723c */ /* 0x000fe200000418e8 */
[----:B------:R-:W1:Y:S05]  /*6700*/  LDSM.16.M88.4 R232, [R199+0xa800] ;  /* 0x00a80000c7e8783b */ /* 0x000e6a0000000200 */
[----:B---3--:R-:W-:Y:S06]  /*6710*/  HMMA.16816.F32.BF16 R144, R32, R28, R144 ;  /* 0x0000001c2090723c */ /* 0x008fec0000041890 */
[C---:B------:R-:W-:Y:S06]  /*6720*/  HMMA.16816.F32.BF16 R156, R180.reuse, R244, R156 ;  /* 0x000000f4b49c723c */ /* 0x040fec000004189c */
[----:B------:R-:W-:Y:S06]  /*6730*/  HMMA.16816.F32.BF16 R172, R180, R246, R172 ;  /* 0x000000f6b4ac723c */ /* 0x000fec00000418ac */
[----:B------:R-:W-:Y:S01]  /*6740*/  HMMA.16816.F32.BF16 R24, R20, R18, R24 ;  /* 0x000000121418723c */ /* 0x000fe20000041818 */
[----:B------:R-:W-:Y:S05]  /*6750*/  LDSM.16.M88.4 R16, [R185] ;  /* 0x00000000b910783b */ /* 0x000fea0000000200 */
[----:B------:R-:W-:Y:S06]  /*6760*/  HMMA.16816.F32.BF16 R12, R8, R4, R12 ;  /* 0x00000004080c723c */ /* 0x000fec000004180c */
[----:B------:R-:W-:Y:S01]  /*6770*/  HMMA.16816.F32.BF16 R140, R32, R30, R140 ;  /* 0x0000001e208c723c */ /* 0x000fe2000004188c */
[----:B------:R-:W2:Y:S05]  /*6780*/  LDSM.16.M88.4 R28, [R192+0x3800] ;  /* 0x00380000c01c783b */ /* 0x000eaa0000000200 */
[C---:B------:R-:W-:Y:S06]  /*6790*/  HMMA.16816.F32.BF16 R168, R180.reuse, R176, R168 ;  /* 0x000000b0b4a8723c */ /* 0x040fec00000418a8 */
[----:B------:R-:W-:Y:S06]  /*67a0*/  HMMA.16816.F32.BF16 R236, R180, R178, R236 ;  /* 0x000000b2b4ec723c */ /* 0x000fec00000418ec */
[----:B-1----:R-:W-:Y:S01]  /*67b0*/  HMMA.16816.F32.BF16 R144, R20, R232, R144 ;  /* 0x000000e81490723c */ /* 0x002fe20000041890 */
[----:B------:R-:W-:Y:S01]  /*67c0*/  FMUL.FTZ R176, R12, UR5 ;  /* 0x000000050cb07c20 */ /* 0x000fe20008410000 */
[----:B------:R-:W-:Y:S01]  /*67d0*/  FMUL.FTZ R178, R13, UR5 ;  /* 0x000000050db27c20 */ /* 0x000fe20008410000 */
[----:B------:R-:W-:Y:S01]  /*67e0*/  FMUL.FTZ R177, R14, UR5 ;  /* 0x000000050eb17c20 */ /* 0x000fe20008410000 */
[----:B------:R-:W-:-:S02]  /*67f0*/  FMUL.FTZ R179, R15, UR5 ;  /* 0x000000050fb37c20 */ /* 0x000fc40008410000 */
[----:B------:R-:W-:Y:S01]  /*6800*/  HMMA.16816.F32.BF16 R156, R164, R160, R156 ;  /* 0x000000a0a49c723c */ /* 0x000fe2000004189c */
[----:B------:R-:W1:Y:S01]  /*6810*/  LDSM.16.M88.4 R12, [R205+0xb800] ;  /* 0x00b80000cd0c783b */ /* 0x000e620000000200 */
[----:B------:R-:W3:Y:S04]  /*6820*/  MUFU.TANH R178, R178 ;  /* 0x000000b200b27308 */ /* 0x000ee80000002400 */
[----:B------:R-:W-:Y:S01]  /*6830*/  HMMA.16816.F32.BF16 R24, R8, R6, R24 ;  /* 0x000000060818723c */ /* 0x000fe20000041818 */
[----:B------:R-:W-:Y:S03]  /*6840*/  LDSM.16.M88.4 R4, [R199+0xb000] ;  /* 0x00b00000c704783b */ /* 0x000fe60000000200 */
[----:B------:R-:W4:Y:S02]  /*6850*/  MUFU.TANH R179, R179 ;  /* 0x000000b300b37308 */ /* 0x000f240000002400 */
[C---:B------:R-:W-:Y:S01]  /*6860*/  HMMA.16816.F32.BF16 R172, R164.reuse, R162, R172 ;  /* 0x000000a2a4ac723c */ /* 0x040fe200000418ac */
[----:B------:R-:W-:Y:S05]  /*6870*/  LDSM.16.M88.4 R160, [R192+0x5000] ;  /* 0x00500000c0a0783b */ /* 0x000fea0000000200 */
[----:B--2---:R-:W-:Y:S01]  /*6880*/  HMMA.16816.F32.BF16 R168, R164, R28, R168 ;  /* 0x0000001ca4a8723c */ /* 0x004fe200000418a8 */
[----:B------:R-:W-:Y:S05]  /*6890*/  MUFU.TANH R176, R176 ;  /* 0x000000b000b07308 */ /* 0x000fea0000002400 */
[----:B------:R-:W-:Y:S03]  /*68a0*/  HMMA.16816.F32.BF16 R144, R8, R148, R144 ;  /* 0x000000940890723c */ /* 0x000fe60000041890 */
[----:B------:R-:W-:Y:S03]  /*68b0*/  MUFU.TANH R177, R177 ;  /* 0x000000b100b17308 */ /* 0x000fe60000002400 */
[----:B------:R-:W-:Y:S01]  /*68c0*/  HMMA.16816.F32.BF16 R236, R164, R30, R236 ;  /* 0x0000001ea4ec723c */ /* 0x000fe200000418ec */
[----:B------:R-:W-:Y:S01]  /*68d0*/  FMUL.FTZ R148, R24, UR5 ;  /* 0x0000000518947c20 */ /* 0x000fe20008410000 */
[----:B------:R-:W-:Y:S01]  /*68e0*/  FMUL.FTZ R149, R25, UR5 ;  /* 0x0000000519957c20 */ /* 0x000fe20008410000 */
[----:B------:R-:W-:Y:S01]  /*68f0*/  FMUL.FTZ R28, R26, UR5 ;  /* 0x000000051a1c7c20 */ /* 0x000fe20008410000 */
[----:B------:R-:W-:Y:S01]  /*6900*/  FMUL.FTZ R29, R27, UR5 ;  /* 0x000000051b1d7c20 */ /* 0x000fe20008410000 */
[----:B------:R-:W2:Y:S01]  /*6910*/  S2R R31, SR_TID.X ;  /* 0x00000000001f7919 */ /* 0x000ea20000002100 */
[C---:B------:R-:W-:Y:S01]  /*6920*/  HMMA.16816.F32.BF16 R156, R152.reuse, R240, R156 ;  /* 0x000000f0989c723c */ /* 0x040fe2000004189c */
[----:B------:R-:W5:Y:S01]  /*6930*/  MUFU.TANH R148, R148 ;  /* 0x0000009400947308 */ /* 0x000f620000002400 */
[----:B------:R-:W3:Y:S04]  /*6940*/  LDSM.16.M88.4 R24, [R184] ;  /* 0x00000000b818783b */ /* 0x000ee80000000200 */
[C---:B------:R-:W-:Y:S03]  /*6950*/  HMMA.16816.F32.BF16 R172, R152.reuse, R242, R172 ;  /* 0x000000f298ac723c */ /* 0x040fe600000418ac */
[----:B------:R-:W5:Y:S03]  /*6960*/  MUFU.TANH R28, R28 ;  /* 0x0000001c001c7308 */ /* 0x000f660000002400 */
[----:B-1----:R-:W-:Y:S01]  /*6970*/  HMMA.16816.F32.BF16 R168, R152, R12, R168 ;  /* 0x0000000c98a8723c */ /* 0x002fe200000418a8 */
[----:B------:R-:W-:Y:S01]  /*6980*/  FMUL.FTZ R145, R145, UR5 ;  /* 0x0000000591917c20 */ /* 0x000fe20008410000 */
[----:B------:R-:W-:-:S03]  /*6990*/  FMUL.FTZ R144, R144, UR5 ;  /* 0x0000000590907c20 */ /* 0x000fc60008410000 */
[----:B------:R-:W1:Y:S01]  /*69a0*/  MUFU.TANH R149, R149 ;  /* 0x0000009500957308 */ /* 0x000e620000002400 */
[----:B------:R-:W-:Y:S01]  /*69b0*/  HMMA.16816.F32.BF16 R236, R152, R14, R236 ;  /* 0x0000000e98ec723c */ /* 0x000fe200000418ec */
[----:B------:R-:W-:Y:S01]  /*69c0*/  FMUL.FTZ R13, R147, UR5 ;  /* 0x00000005930d7c20 */ /* 0x000fe20008410000 */
[----:B------:R-:W-:-:S04]  /*69d0*/  FMUL.FTZ R12, R146, UR5 ;  /* 0x00000005920c7c20 */ /* 0x000fc80008410000 */
[C---:B------:R-:W-:Y:S01]  /*69e0*/  HMMA.16816.F32.BF16 R156, R32.reuse, R16, R156 ;  /* 0x00000010209c723c */ /* 0x040fe2000004189c */
[----:B------:R-:W1:Y:S05]  /*69f0*/  MUFU.TANH R29, R29 ;  /* 0x0000001d001d7308 */ /* 0x000e6a0000002400 */
[----:B------:R-:W-:Y:S01]  /*6a00*/  HMMA.16816.F32.BF16 R172, R32, R18, R172 ;  /* 0x0000001220ac723c */ /* 0x000fe200000418ac */
[----:B------:R-:W4:Y:S01]  /*6a10*/  LDSM.16.M88.4 R16, [R199+0xb800] ;  /* 0x00b80000c710783b */ /* 0x000f220000000200 */
[----:B--2---:R-:W-:Y:S01]  /*6a20*/  IMAD.SHL.U32 R31, R31, 0x2, RZ ;  /* 0x000000021f1f7824 */ /* 0x004fe200078e00ff */
[----:B------:R-:W-:Y:S03]  /*6a30*/  MUFU.TANH R145, R145 ;  /* 0x0000009100917308 */ /* 0x000fe60000002400 */
[----:B------:R-:W-:Y:S05]  /*6a40*/  HMMA.16816.F32.BF16 R140, R20, R234, R140 ;  /* 0x000000ea148c723c */ /* 0x000fea000004188c */
[----:B------:R-:W-:Y:S01]  /*6a50*/  MUFU.TANH R13, R13 ;  /* 0x0000000d000d7308 */ /* 0x000fe20000002400 */
[C---:B---3--:R-:W-:Y:S06]  /*6a60*/  HMMA.16816.F32.BF16 R168, R32.reuse, R24, R168 ;  /* 0x0000001820a8723c */ /* 0x048fec00000418a8 */
[----:B------:R-:W-:Y:S01]  /*6a70*/  HMMA.16816.F32.BF16 R236, R32, R26, R236 ;  /* 0x0000001a20ec723c */ /* 0x000fe200000418ec */
[----:B------:R-:W-:Y:S05]  /*6a80*/  MUFU.TANH R144, R144 ;  /* 0x0000009000907308 */ /* 0x000fea0000002400 */
[C---:B------:R-:W-:Y:S03]  /*6a90*/  HMMA.16816.F32.BF16 R156, R20.reuse, R4, R156 ;  /* 0x00000004149c723c */ /* 0x040fe6000004189c */
[----:B------:R-:W-:Y:S03]  /*6aa0*/  MUFU.TANH R12, R12 ;  /* 0x0000000c000c7308 */ /* 0x000fe60000002400 */
[----:B------:R-:W-:Y:S01]  /*6ab0*/  HMMA.16816.F32.BF16 R172, R20, R6, R172 ;  /* 0x0000000614ac723c */ /* 0x000fe200000418ac */
[----:B------:R-:W2:Y:S01]  /*6ac0*/  LDSM.16.M88.4 R4, [R192+0x5800] ;  /* 0x00580000c004783b */ /* 0x000ea20000000200 */
[----:B------:R-:W-:-:S04]  /*6ad0*/  DEPBAR.LE SB0, 0x0 ;  /* 0x000080000000791a */ /* 0x000fc80000000000 */
[----:B------:R-:W-:Y:S06]  /*6ae0*/  HMMA.16816.F32.BF16 R140, R8, R150, R140 ;  /* 0x00000096088c723c */ /* 0x000fec000004188c */
[C---:B----4-:R-:W-:Y:S06]  /*6af0*/  HMMA.16816.F32.BF16 R168, R20.reuse, R16, R168 ;  /* 0x0000001014a8723c */ /* 0x050fec00000418a8 */
[----:B------:R-:W-:Y:S01]  /*6b00*/  HMMA.16816.F32.BF16 R236, R20, R18, R236 ;  /* 0x0000001214ec723c */ /* 0x000fe200000418ec */
[----:B------:R-:W-:-:S05]  /*6b10*/  LOP3.LUT R16, R31, 0x6, RZ, 0xc0, !PT ;  /* 0x000000061f107812 */ /* 0x000fca00078ec0ff */
[----:B------:R-:W-:Y:S01]  /*6b20*/  HMMA.16816.F32.BF16 R156, R8, R160, R156 ;  /* 0x000000a0089c723c */ /* 0x000fe2000004189c */
[----:B------:R-:W-:-:S04]  /*6b30*/  IMAD R15, R213, 0x40, R16 ;  /* 0x00000040d50f7824 */ /* 0x000fc800078e0210 */
[----:B------:R-:W-:Y:S01]  /*6b40*/  VIADD R16, R15, 0x1 ;  /* 0x000000010f107836 */ /* 0x000fe20000000000 */
[C---:B------:R-:W-:Y:S01]  /*6b50*/  HMMA.16816.F32.BF16 R172, R8.reuse, R162, R172 ;  /* 0x000000a208ac723c */ /* 0x040fe200000418ac */
[----:B------:R-:W-:Y:S01]  /*6b60*/  FMUL.FTZ R30, R140, UR5 ;  /* 0x000000058c1e7c20 */ /* 0x000fe20008410000 */
[----:B------:R-:W-:Y:S01]  /*6b70*/  FMUL.FTZ R24, R142, UR5 ;  /* 0x000000058e187c20 */ /* 0x000fe20008410000 */
[----:B------:R-:W-:Y:S01]  /*6b80*/  FMUL.FTZ R141, R141, UR5 ;  /* 0x000000058d8d7c20 */ /* 0x000fe20008410000 */
[CC--:B------:R-:W-:Y:S01]  /*6b90*/  ISETP.GE.AND P4, PT, R16.reuse, R211.reuse, PT ;  /* 0x000000d31000720c */ /* 0x0c0fe20003f86270 */
[----:B------:R-:W-:Y:S01]  /*6ba0*/  FMUL.FTZ R14, R143, UR5 ;  /* 0x000000058f0e7c20 */ /* 0x000fe20008410000 */
[-C--:B------:R-:W-:Y:S01]  /*6bb0*/  ISETP.GE.AND P0, PT, R16, R0.reuse, PT ;  /* 0x000000001000720c */ /* 0x080fe20003f06270 */
[----:B------:R-:W3:Y:S01]  /*6bc0*/  MUFU.TANH R30, R30 ;  /* 0x0000001e001e7308 */ /* 0x000ee20000002400 */
[C---:B------:R-:W-:Y:S02]  /*6bd0*/  VIADD R16, R15.reuse, 0x8 ;  /* 0x000000080f107836 */ /* 0x040fe40000000000 */
[C---:B------:R-:W-:Y:S01]  /*6be0*/  VIADD R17, R15.reuse, 0x10 ;  /* 0x000000100f117836 */ /* 0x040fe20000000000 */
[C---:B--2---:R-:W-:Y:S01]  /*6bf0*/  HMMA.16816.F32.BF16 R168, R8.reuse, R4, R168 ;  /* 0x0000000408a8723c */ /* 0x044fe200000418a8 */
[C---:B------:R-:W-:Y:S01]  /*6c00*/  VIADD R20, R15.reuse, 0x18 ;  /* 0x000000180f147836 */ /* 0x040fe20000000000 */
[C---:B------:R-:W-:Y:S01]  /*6c10*/  ISETP.GE.AND P5, PT, R16.reuse, R211, PT ;  /* 0x000000d31000720c */ /* 0x040fe20003fa6270 */
[C---:B------:R-:W-:Y:S01]  /*6c20*/  VIADD R18, R15.reuse, 0x19 ;  /* 0x000000190f127836 */ /* 0x040fe20000000000 */
[----:B------:R-:W2:Y:S01]  /*6c30*/  MUFU.TANH R24, R24 ;  /* 0x0000001800187308 */ /* 0x000ea20000002400 */
[----:B------:R-:W-:Y:S01]  /*6c40*/  ISETP.GE.AND P2, PT, R16, R0, PT ;  /* 0x000000001000720c */ /* 0x000fe20003f46270 */
[----:B------:R-:W-:Y:S01]  /*6c50*/  HMMA.16816.F32.BF16 R236, R8, R6, R236 ;  /* 0x0000000608ec723c */ /* 0x000fe200000418ec */
[----:B------:R-:W-:Y:S01]  /*6c60*/  FMUL.FTZ R155, R156, UR5 ;  /* 0x000000059c9b7c20 */ /* 0x000fe20008410000 */
[----:B------:R-:W-:Y:S01]  /*6c70*/  FMUL.FTZ R154, R158, UR5 ;  /* 0x000000059e9a7c20 */ /* 0x000fe20008410000 */
[----:B------:R-:W-:-:S02]  /*6c80*/  VIADD R4, R15, 0x9 ;  /* 0x000000090f047836 */ /* 0x000fc40000000000 */
[----:B------:R-:W-:Y:S01]  /*6c90*/  FMUL.FTZ R153, R157, UR5 ;  /* 0x000000059d997c20 */ /* 0x000fe20008410000 */
[----:B------:R-:W-:Y:S01]  /*6ca0*/  FSEL R5, R178, -INF , !P4 ;  /* 0xff800000b2057808 */ /* 0x000fe20006000000 */
[----:B------:R-:W-:Y:S01]  /*6cb0*/  MUFU.TANH R141, R141 ;  /* 0x0000008d008d7308 */ /* 0x000fe20000002400 */
[----:B------:R-:W-:Y:S01]  /*6cc0*/  FMUL.FTZ R151, R172, UR5 ;  /* 0x00000005ac977c20 */ /* 0x000fe20008410000 */
[-C--:B------:R-:W-:Y:S01]  /*6cd0*/  ISETP.GE.AND P3, PT, R4, R211.reuse, PT ;  /* 0x000000d30400720c */ /* 0x080fe20003f66270 */
[----:B------:R-:W-:Y:S01]  /*6ce0*/  FMUL.FTZ R150, R174, UR5 ;  /* 0x00000005ae967c20 */ /* 0x000fe20008410000 */
[-C--:B------:R-:W-:Y:S01]  /*6cf0*/  ISETP.GE.AND P1, PT, R4, R0.reuse, PT ;  /* 0x000000000400720c */ /* 0x080fe20003f26270 */
[----:B------:R-:W-:Y:S01]  /*6d00*/  VIADD R4, R15, 0x11 ;  /* 0x000000110f047836 */ /* 0x000fe20000000000 */
[----:B------:R-:W-:Y:S01]  /*6d10*/  FSEL R16, R179, -INF , !P0 ;  /* 0xff800000b3107808 */ /* 0x000fe20004000000 */
[----:B------:R-:W-:Y:S01]  /*6d20*/  VIADD R6, R15, 0x21 ;  /* 0x000000210f067836 */ /* 0x000fe20000000000 */
[----:B------:R-:W4:Y:S01]  /*6d30*/  MUFU.TANH R155, R155 ;  /* 0x0000009b009b7308 */ /* 0x000f220000002400 */
[-C--:B------:R-:W-:Y:S01]  /*6d40*/  ISETP.GE.AND P4, PT, R17, R211.reuse, PT ;  /* 0x000000d31100720c */ /* 0x080fe20003f86270 */
[----:B------:R-:W-:Y:S01]  /*6d50*/  FMUL.FTZ R21, R175, UR5 ;  /* 0x00000005af157c20 */ /* 0x000fe20008410000 */
[-C--:B------:R-:W-:Y:S01]  /*6d60*/  ISETP.GE.AND P0, PT, R17, R0.reuse, PT ;  /* 0x000000001100720c */ /* 0x080fe20003f06270 */
[----:B------:R-:W-:Y:S01]  /*6d70*/  FMUL.FTZ R168, R168, UR5 ;  /* 0x00000005a8a87c20 */ /* 0x000fe20008410000 */
[----:B-----5:R-:W-:Y:S01]  /*6d80*/  FSEL R17, R148, -INF , !P5 ;  /* 0xff80000094117808 */ /* 0x020fe20006800000 */
[----:B------:R-:W-:Y:S01]  /*6d90*/  VIADD R7, R15, 0x20 ;  /* 0x000000200f077836 */ /* 0x000fe20000000000 */
[----:B------:R-:W-:Y:S01]  /*6da0*/  FSEL R28, R28, -INF , !P2 ;  /* 0xff8000001c1c7808 */ /* 0x000fe20005000000 */
[----:B------:R-:W5:Y:S01]  /*6db0*/  MUFU.TANH R154, R154 ;  /* 0x0000009a009a7308 */ /* 0x000f620000002400 */
[CC--:B------:R-:W-:Y:S01]  /*6dc0*/  ISETP.GE.AND P5, PT, R4.reuse, R211.reuse, PT ;  /* 0x000000d30400720c */ /* 0x0c0fe20003fa6270 */
[----:B------:R-:W-:Y:S01]  /*6dd0*/  FMUL.FTZ R25, R173, UR5 ;  /* 0x00000005ad197c20 */ /* 0x000fe20008410000 */
[-C--:B------:R-:W-:Y:S01]  /*6de0*/  ISETP.GE.AND P2, PT, R4, R0.reuse, PT ;  /* 0x000000000400720c */ /* 0x080fe20003f46270 */
[----:B------:R-:W-:Y:S01]  /*6df0*/  FMUL.FTZ R152, R159, UR5 ;  /* 0x000000059f987c20 */ /* 0x000fe20008410000 */
[----:B-1----:R-:W-:Y:S01]  /*6e00*/  FSEL R19, R149, -INF , !P3 ;  /* 0xff80000095137808 */ /* 0x002fe20005800000 */
[----:B------:R-:W-:Y:S01]  /*6e10*/  FMUL.FTZ R169, R169, UR5 ;  /* 0x00000005a9a97c20 */ /* 0x000fe20008410000 */
[----:B------:R-:W-:Y:S01]  /*6e20*/  FSEL R4, R29, -INF , !P1 ;  /* 0xff8000001d047808 */ /* 0x000fe20004800000 */
[----:B------:R-:W1:Y:S01]  /*6e30*/  MUFU.TANH R14, R14 ;  /* 0x0000000e000e7308 */ /* 0x000e620000002400 */
[----:B------:R-:W-:Y:S01]  /*6e40*/  ISETP.GE.AND P3, PT, R20, R211, PT ;  /* 0x000000d31400720c */ /* 0x000fe20003f66270 */
[----:B------:R-:W-:Y:S01]  /*6e50*/  FMUL.FTZ R170, R170, UR5 ;  /* 0x00000005aaaa7c20 */ /* 0x000fe20008410000 */
[----:B------:R-:W-:Y:S01]  /*6e60*/  ISETP.GE.AND P1, PT, R20, R0, PT ;  /* 0x000000001400720c */ /* 0x000fe20003f26270 */
[----:B------:R-:W-:Y:S01]  /*6e70*/  FMUL.FTZ R166, R238, UR5 ;  /* 0x00000005eea67c20 */ /* 0x000fe20008410000 */
[----:B---3--:R-:W-:Y:S01]  /*6e80*/  FSEL R143, R30, -INF , !P3 ;  /* 0xff8000001e8f7808 */ /* 0x008fe20005800000 */
[----:B------:R-:W-:Y:S01]  /*6e90*/  FMUL.FTZ R164, R239, UR5 ;  /* 0x00000005efa47c20 */ /* 0x000fe20008410000 */
[----:B--2---:R-:W-:Y:S01]  /*6ea0*/  FSEL R158, R24, -INF , !P1 ;  /* 0xff800000189e7808 */ /* 0x004fe20004800000 */
[----:B------:R-:W2:Y:S01]  /*6eb0*/  MUFU.TANH R151, R151 ;  /* 0x0000009700977308 */ /* 0x000ea20000002400 */
[----:B------:R-:W-:-:S02]  /*6ec0*/  FSEL R145, R145, -INF , !P5 ;  /* 0xff80000091917808 */ /* 0x000fc40006800000 */
[----:B------:R-:W-:Y:S02]  /*6ed0*/  FSEL R140, R13, -INF , !P2 ;  /* 0xff8000000d8c7808 */ /* 0x000fe40005000000 */
[CC--:B------:R-:W-:Y:S02]  /*6ee0*/  ISETP.GE.AND P3, PT, R6.reuse, R211.reuse, PT ;  /* 0x000000d30600720c */ /* 0x0c0fe40003f66270 */
[----:B------:R-:W-:Y:S01]  /*6ef0*/  ISETP.GE.AND P1, PT, R6, R0, PT ;  /* 0x000000000600720c */ /* 0x000fe20003f26270 */
[----:B------:R-:W3:Y:S01]  /*6f00*/  MUFU.TANH R150, R150 ;  /* 0x0000009600967308 */ /* 0x000ee20000002400 */
[----:B------:R-:W-:Y:S01]  /*6f10*/  FSEL R147, R144, -INF , !P4 ;  /* 0xff80000090937808 */ /* 0x000fe20006000000 */
[----:B------:R-:W-:Y:S01]  /*6f20*/  VIADD R6, R15, 0x29 ;  /* 0x000000290f067836 */ /* 0x000fe20000000000 */
[----:B------:R-:W-:Y:S02]  /*6f30*/  FSEL R142, R12, -INF , !P0 ;  /* 0xff8000000c8e7808 */ /* 0x000fe40004000000 */
[----:B------:R-:W-:-:S02]  /*6f40*/  ISETP.GE.AND P5, PT, R7, R211, PT ;  /* 0x000000d30700720c */ /* 0x000fc40003fa6270 */
[-C--:B------:R-:W-:Y:S01]  /*6f50*/  ISETP.GE.AND P2, PT, R7, R0.reuse, PT ;  /* 0x000000000700720c */ /* 0x080fe20003f46270 */
[----:B------:R-:W3:Y:S01]  /*6f60*/  MUFU.TANH R153, R153 ;  /* 0x0000009900997308 */ /* 0x000ee20000002400 */
[C---:B------:R-:W-:Y:S01]  /*6f70*/  ISETP.GE.AND P4, PT, R18.reuse, R211, PT ;  /* 0x000000d31200720c */ /* 0x040fe20003f86270 */
[----:B------:R-:W-:Y:S01]  /*6f80*/  VIADD R7, R15, 0x28 ;  /* 0x000000280f077836 */ /* 0x000fe20000000000 */
[----:B------:R-:W-:Y:S02]  /*6f90*/  ISETP.GE.AND P0, PT, R18, R0, PT ;  /* 0x000000001200720c */ /* 0x000fe40003f06270 */
[----:B----4-:R-:W-:Y:S02]  /*6fa0*/  FSEL R155, R155, -INF , !P5 ;  /* 0xff8000009b9b7808 */ /* 0x010fe40006800000 */
[----:B-----5:R-:W-:Y:S01]  /*6fb0*/  FSEL R154, R154, -INF , !P2 ;  /* 0xff8000009a9a7808 */ /* 0x020fe20005000000 */
[----:B------:R4:W-:Y:S01]  /*6fc0*/  MUFU.TANH R175, R168 ;  /* 0x000000a800af7308 */ /* 0x0009e20000002400 */
[----:B------:R-:W-:-:S02]  /*6fd0*/  FSEL R141, R141, -INF , !P4 ;  /* 0xff8000008d8d7808 */ /* 0x000fc40006000000 */
[----:B-1----:R-:W-:Y:S02]  /*6fe0*/  FSEL R156, R14, -INF , !P0 ;  /* 0xff8000000e9c7808 */ /* 0x002fe40004000000 */
[CC--:B------:R-:W-:Y:S02]  /*6ff0*/  ISETP.GE.AND P5, PT, R6.reuse, R211.reuse, PT ;  /* 0x000000d30600720c */ /* 0x0c0fe40003fa6270 */
[-C--:B------:R-:W-:Y:S01]  /*7000*/  ISETP.GE.AND P2, PT, R6, R0.reuse, PT ;  /* 0x000000000600720c */ /* 0x080fe20003f46270 */
[----:B------:R-:W-:Y:S01]  /*7010*/  VIADD R6, R15, 0x31 ;  /* 0x000000310f067836 */ /* 0x000fe20000000000 */
[C---:B------:R-:W-:Y:S01]  /*7020*/  ISETP.GE.AND P4, PT, R7.reuse, R211, PT ;  /* 0x000000d30700720c */ /* 0x040fe20003f86270 */
[----:B------:R-:W1:Y:S01]  /*7030*/  MUFU.TANH R25, R25 ;  /* 0x0000001900197308 */ /* 0x000e620000002400 */
[----:B------:R-:W-:Y:S01]  /*7040*/  ISETP.GE.AND P0, PT, R7, R0, PT ;  /* 0x000000000700720c */ /* 0x000fe20003f06270 */
[----:B------:R-:W-:Y:S01]  /*7050*/  VIADD R7, R15, 0x30 ;  /* 0x000000300f077836 */ /* 0x000fe20000000000 */
[----:B--2---:R-:W-:-:S02]  /*7060*/  FSEL R151, R151, -INF , !P4 ;  /* 0xff80000097977808 */ /* 0x004fc40006000000 */
[----:B---3--:R-:W-:Y:S01]  /*7070*/  FSEL R150, R150, -INF , !P0 ;  /* 0xff80000096967808 */ /* 0x008fe20004000000 */
[----:B----4-:R-:W-:Y:S01]  /*7080*/  FMUL.FTZ R168, R171, UR5 ;  /* 0x00000005aba87c20 */ /* 0x010fe20008410000 */
[----:B------:R-:W-:Y:S01]  /*7090*/  FMUL.FTZ R171, R236, UR5 ;  /* 0x00000005ecab7c20 */ /* 0x000fe20008410000 */
[----:B------:R-:W2:Y:S01]  /*70a0*/  MUFU.TANH R148, R21 ;  /* 0x0000001500947308 */ /* 0x000ea20000002400 */
[----:B------:R-:W-:Y:S02]  /*70b0*/  FSEL R153, R153, -INF , !P3 ;  /* 0xff80000099997808 */ /* 0x000fe40005800000 */
[CC--:B------:R-:W-:Y:S02]  /*70c0*/  ISETP.GE.AND P4, PT, R6.reuse, R211.reuse, PT ;  /* 0x000000d30600720c */ /* 0x0c0fe40003f86270 */
[----:B------:R-:W-:Y:S01]  /*70d0*/  ISETP.GE.AND P0, PT, R6, R0, PT ;  /* 0x000000000600720c */ /* 0x000fe20003f06270 */
[----:B------:R-:W-:Y:S01]  /*70e0*/  VIADD R6, R15, 0x38 ;  /* 0x000000380f067836 */ /* 0x000fe20000000000 */
[----:B------:R-:W-:Y:S01]  /*70f0*/  ISETP.GE.AND P3, PT, R7, R211, PT ;  /* 0x000000d30700720c */ /* 0x000fe20003f66270 */
[----:B------:R-:W3:Y:S01]  /*7100*/  MUFU.TANH R171, R171 ;  /* 0x000000ab00ab7308 */ /* 0x000ee20000002400 */
[----:B-1----:R-:W-:-:S02]  /*7110*/  FSEL R149, R25, -INF , !P5 ;  /* 0xff80000019957808 */ /* 0x002fc40006800000 */
[----:B------:R-:W-:Y:S02]  /*7120*/  FSEL R175, R175, -INF , !P3 ;  /* 0xff800000afaf7808 */ /* 0x000fe40005800000 */
[-C--:B------:R-:W-:Y:S02]  /*7130*/  ISETP.GE.AND P3, PT, R6, R211.reuse, PT ;  /* 0x000000d30600720c */ /* 0x080fe40003f66270 */
[C---:B------:R-:W-:Y:S01]  /*7140*/  ISETP.GE.AND P5, PT, R15.reuse, R211, PT ;  /* 0x000000d30f00720c */ /* 0x040fe20003fa6270 */
[----:B------:R-:W1:Y:S01]  /*7150*/  MUFU.TANH R152, R152 ;  /* 0x0000009800987308 */ /* 0x000e620000002400 */
[----:B--2---:R-:W-:Y:S02]  /*7160*/  FSEL R148, R148, -INF , !P2 ;  /* 0xff80000094947808 */ /* 0x004fe40005000000 */
[C---:B------:R-:W-:Y:S01]  /*7170*/  ISETP.GE.AND P2, PT, R15.reuse, R0, PT ;  /* 0x000000000f00720c */ /* 0x040fe20003f46270 */
[----:B------:R-:W-:-:S04]  /*7180*/  VIADD R15, R15, 0x39 ;  /* 0x000000390f0f7836 */ /* 0x000fc80000000000 */
[----:B------:R2:W4:Y:S01]  /*7190*/  MUFU.TANH R173, R169 ;  /* 0x000000a900ad7308 */ /* 0x0005220000002400 */
[----:B---3--:R-:W-:Y:S02]  /*71a0*/  FSEL R171, R171, -INF , !P3 ;  /* 0xff800000abab7808 */ /* 0x008fe40005800000 */
[----:B------:R-:W-:-:S05]  /*71b0*/  ISETP.GT.AND P3, PT, R213, R208, PT ;  /* 0x000000d0d500720c */ /* 0x000fca0003f64270 */
[----:B------:R-:W3:Y:S01]  /*71c0*/  MUFU.TANH R170, R170 ;  /* 0x000000aa00aa7308 */ /* 0x000ee20000002400 */
[----:B-1----:R-:W-:Y:S01]  /*71d0*/  FSEL R152, R152, -INF , !P1 ;  /* 0xff80000098987808 */ /* 0x002fe20004800000 */
[----:B------:R-:W-:Y:S01]  /*71e0*/  BAR.SYNC.DEFER_BLOCKING 0x0 ;  /* 0x0000000000007b1d */ /* 0x000fe20000010000 */
[----:B------:R-:W-:Y:S02]  /*71f0*/  ISETP.GE.AND P1, PT, R7, R0, PT ;  /* 0x000000000700720c */ /* 0x000fe40003f26270 */
[----:B------:R-:W-:-:S03]  /*7200*/  FSEL R7, R176, -INF , !P5 ;  /* 0xff800000b0077808 */ /* 0x000fc60006800000 */
[----:B------:R-:W1:Y:S01]  /*7210*/  MUFU.TANH R168, R168 ;  /* 0x000000a800a87308 */ /* 0x000e620000002400 */
[----:B--2---:R-:W-:Y:S01]  /*7220*/  FMUL.FTZ R169, R237, UR5 ;  /* 0x00000005eda97c20 */ /* 0x004fe20008410000 */
[----:B----4-:R-:W-:Y:S02]  /*7230*/  FSEL R173, R173, -INF , !P4 ;  /* 0xff800000adad7808 */ /* 0x010fe40006000000 */
[----:B------:R-:W-:-:S04]  /*7240*/  ISETP.GE.AND P4, PT, R15, R211, PT ;  /* 0x000000d30f00720c */ /* 0x000fc80003f86270 */
[----:B------:R-:W2:Y:S01]  /*7250*/  MUFU.TANH R169, R169 ;  /* 0x000000a900a97308 */ /* 0x000ea20000002400 */
[----:B---3--:R-:W-:Y:S02]  /*7260*/  FSEL R170, R170, -INF , !P1 ;  /* 0xff800000aaaa7808 */ /* 0x008fe40004800000 */
[----:B------:R-:W-:-:S05]  /*7270*/  ISETP.GE.AND P1, PT, R6, R0, PT ;  /* 0x000000000600720c */ /* 0x000fca0003f26270 */
[----:B------:R-:W3:Y:S01]  /*7280*/  MUFU.TANH R166, R166 ;  /* 0x000000a600a67308 */ /* 0x000ee20000002400 */
[----:B-1----:R-:W-:Y:S02]  /*7290*/  FSEL R168, R168, -INF , !P0 ;  /* 0xff800000a8a87808 */ /* 0x002fe40004000000 */
[----:B------:R-:W-:Y:S02]  /*72a0*/  ISETP.GE.AND P0, PT, R15, R0, PT ;  /* 0x000000000f00720c */ /* 0x000fe40003f06270 */
[----:B------:R-:W-:-:S03]  /*72b0*/  FSEL R0, R177, -INF , !P2 ;  /* 0xff800000b1007808 */ /* 0x000fc60005000000 */
[----:B------:R-:W1:Y:S01]  /*72c0*/  MUFU.TANH R164, R164 ;  /* 0x000000a400a47308 */ /* 0x000e620000002400 */
[----:B--2---:R-:W-:Y:S02]  /*72d0*/  FSEL R169, R169, -INF , !P4 ;  /* 0xff800000a9a97808 */ /* 0x004fe40006000000 */
[----:B---3--:R-:W-:Y:S02]  /*72e0*/  FSEL R166, R166, -INF , !P1 ;  /* 0xff800000a6a67808 */ /* 0x008fe40004800000 */
        /* <DEDUP_REMOVED lines=62> */
.L_x_3348:
[----:B------:R-:W-:-:S04]  /*76d0*/  LEA R10, -R134, RZ, 0x6 ;  /* 0x000000ff860a7211 */ /* 0x000fc800078e31ff */
[----:B------:R-:W-:-:S07]  /*76e0*/  SHF.R.S32.HI R9, RZ, 0x1f, R10 ;  /* 0x0000001fff097819 */ /* 0x000fce000001140a */
.L_x_3349:
        /* <DEDUP_REMOVED lines=28> */
.L_x_3347:
[----:B------:R-:W-:Y:S01]  /*78b0*/  FMNMX.FTZ R2, R132, R7, !PT ;  /* 0x0000000784027209 */ /* 0x000fe20007810000 */
[----:B------:R-:W-:Y:S01]  /*78c0*/  LDSM.16.MT88.4 R24, [R197+0xc000] ;  /* 0x00c00000c518783b */ /* 0x000fe20000004200 */
[----:B-1----:R-:W-:Y:S02]  /*78d0*/  FMNMX.FTZ R9, R3, R0, !PT ;  /* 0x0000000003097209 */ /* 0x002fe40007810000 */
        /* <DEDUP_REMOVED lines=37> */
[----:B------:R-:W-:Y:S01]  /*7b30*/  LDSM.16.MT88.4 R8, [R200+0xc000] ;  /* 0x00c00000c808783b */ /* 0x000fe20000004200 */
        /* <DEDUP_REMOVED lines=10> */
[--C-:B------:R-:W-:Y:S01]  /*7be0*/  FFMA.FTZ R139, R5, UR6, -R172.reuse ;  /* 0x00000006058b7c23 */ /* 0x100fe200080108ac */
[----:B------:R-:W-:Y:S01]  /*7bf0*/  FSEL R5, R163, RZ, P1 ;  /* 0x000000ffa3057208 */ /* 0x000fe20000800000 */
[--C-:B------:R-:W-:Y:S01]  /*7c00*/  FFMA.FTZ R2, R16, UR6, -R167.reuse ;  /* 0x0000000610027c23 */ /* 0x100fe200080108a7 */
[----:B------:R-:W-:Y:S01]  /*7c10*/  FFMA.FTZ R165, R4, UR6, -R167 ;  /* 0x0000000604a57c23 */ /* 0x000fe200080108a7 */
[----:B------:R-:W1:Y:S01]  /*7c20*/  LDSM.16.MT88.4 R16, [R198+0xc000] ;  /* 0x00c00000c610783b */ /* 0x000e620000004200 */
[----:B------:R-:W-:Y:S01]  /*7c30*/  FSEL R4, R161, RZ, P0 ;  /* 0x000000ffa1047208 */ /* 0x000fe20000000000 */
[----:B------:R-:W-:Y:S01]  /*7c40*/  FADD.FTZ R5, R132, -R5 ;  /* 0x8000000584057221 */ /* 0x000fe20000010000 */
[--C-:B------:R-:W-:Y:S01]  /*7c50*/  FFMA.FTZ R138, R0, UR6, -R167.reuse ;  /* 0x00000006008a7c23 */ /* 0x100fe200080108a7 */
[----:B------:R-:W-:Y:S01]  /*7c60*/  FFMA.FTZ R162, R7, UR6, -R172 ;  /* 0x0000000607a27c23 */ /* 0x000fe200080108ac */
[--C-:B------:R-:W-:Y:S01]  /*7c70*/  FFMA.FTZ R0, R28, UR6, -R167.reuse ;  /* 0x000000061c007c23 */ /* 0x100fe200080108a7 */
[----:B------:R-:W-:Y:S01]  /*7c80*/  FADD.FTZ R4, R3, -R4 ;  /* 0x8000000403047221 */ /* 0x000fe20000010000 */
[----:B------:R-:W-:Y:S01]  /*7c90*/  FMUL.FTZ R132, R5, UR6 ;  /* 0x0000000605847c20 */ /* 0x000fe20008410000 */
[----:B------:R-:W-:Y:S01]  /*7ca0*/  MUFU.EX2 R139, R139 ;  /* 0x0000008b008b7308 */ /* 0x000fe20000000800 */
[--C-:B------:R-:W-:Y:S01]  /*7cb0*/  FFMA.FTZ R174, R147, UR6, -R172.reuse ;  /* 0x0000000693ae7c23 */ /* 0x100fe200080108ac */
[----:B------:R-:W-:Y:S01]  /*7cc0*/  FMUL.FTZ R3, R4, UR6 ;  /* 0x0000000604037c20 */ /* 0x000fe20008410000 */
[--C-:B------:R-:W-:Y:S01]  /*7cd0*/  FFMA.FTZ R177, R145, UR6, -R172.reuse ;  /* 0x0000000691b17c23 */ /* 0x100fe200080108ac */
[--C-:B------:R-:W-:Y:S01]  /*7ce0*/  FFMA.FTZ R176, R143, UR6, -R172.reuse ;  /* 0x000000068fb07c23 */ /* 0x100fe200080108ac */
[----:B------:R-:W2:Y:S01]  /*7cf0*/  LDSM.16.MT88.4 R144, [R196+0x10000] ;  /* 0x01000000c490783b */ /* 0x000ea20000004200 */
[--C-:B------:R-:W-:Y:S01]  /*7d00*/  FFMA.FTZ R179, R141, UR6, -R172.reuse ;  /* 0x000000068db37c23 */ /* 0x100fe200080108ac */
[--C-:B------:R-:W-:Y:S01]  /*7d10*/  FFMA.FTZ R178, R142, UR6, -R167.reuse ;  /* 0x000000068eb27c23 */ /* 0x100fe200080108a7 */
[----:B------:R-:W3:Y:S01]  /*7d20*/  MUFU.EX2 R162, R162 ;  /* 0x000000a200a27308 */ /* 0x000ee20000000800 */
        /* <DEDUP_REMOVED lines=15> */
[----:B------:R-:W4:Y:S01]  /*7e20*/  MUFU.EX2 R133, R133 ;  /* 0x0000008500857308 */ /* 0x000f220000000800 */
[----:B---3--:R-:W-:Y:S01]  /*7e30*/  F2FP.BF16.F32.PACK_AB R4, R139, R162 ;  /* 0x000000a28b04723e */ /* 0x008fe200000010ff */
[--C-:B------:R-:W-:Y:S01]  /*7e40*/  FFMA.FTZ R168, R168, UR6, -R167.reuse ;  /* 0x00000006a8a87c23 */ /* 0x100fe200080108a7 */
[----:B------:R-:W-:Y:S01]  /*7e50*/  LDSM.16.MT88.4 R148, [R198+0xf000] ;  /* 0x00f00000c694783b */ /* 0x000fe20000004200 */
[----:B------:R-:W-:-:S04]  /*7e60*/  FFMA.FTZ R166, R166, UR6, -R167 ;  /* 0x00000006a6a67c23 */ /* 0x000fc800080108a7 */
        /* <DEDUP_REMOVED lines=142> */
[-C--:B------:R-:W-:Y:S01]  /*8750*/  FMUL.FTZ R81, R85, R132.reuse ;  /* 0x0000008455517220 */ /* 0x080fe20000410000 */
[----:B------:R-:W-:Y:S01]  /*8760*/  MUFU.EX2 R214, R214 ;  /* 0x000000d600d67308 */ /* 0x000fe20000000800 */
[C---:B----4-:R-:W-:Y:S01]  /*8770*/  HMMA.16816.F32.BF16 R76, R4.reuse, R108, R76 ;  /* 0x0000006c044c723c */ /* 0x050fe2000004184c */
[-C--:B------:R-:W-:Y:S01]  /*8780*/  FMUL.FTZ R114, R82, R3.reuse ;  /* 0x0000000352727220 */ /* 0x080fe20000410000 */
[-C--:B------:R-:W-:Y:S01]  /*8790*/  FMUL.FTZ R115, R83, R3.reuse ;  /* 0x0000000353737220 */ /* 0x080fe20000410000 */
[-C--:B------:R-:W-:Y:S01]  /*87a0*/  FMUL.FTZ R82, R86, R3.reuse ;  /* 0x0000000356527220 */ /* 0x080fe20000410000 */
[-C--:B------:R-:W-:Y:S01]  /*87b0*/  FMUL.FTZ R83, R87, R3.reuse ;  /* 0x0000000357537220 */ /* 0x080fe20000410000 */
[----:B------:R-:W-:Y:S01]  /*87c0*/  FFMA.FTZ R132, R229, R132, R162 ;  /* 0x00000084e5847223 */ /* 0x000fe200000100a2 */
[----:B------:R-:W-:Y:S01]  /*87d0*/  FFMA.FTZ R3, R227, R3, R138 ;  /* 0x00000003e3037223 */ /* 0x000fe2000001008a */
[----:B------:R-:W4:Y:S02]  /*87e0*/  MUFU.EX2 R225, R225 ;  /* 0x000000e100e17308 */ /* 0x000f240000000800 */
[----:B------:R-:W-:Y:S01]  /*87f0*/  HMMA.16816.F32.BF16 R84, R4, R110, R112 ;  /* 0x0000006e0454723c */ /* 0x000fe20000041870 */
[----:B------:R-:W4:Y:S01]  /*8800*/  LDSM.16.MT88.4 R112, [R198+0xe800] ;  /* 0x00e80000c670783b */ /* 0x000f220000004200 */
[----:B------:R-:W-:Y:S01]  /*8810*/  FADD.FTZ R139, R139, R132 ;  /* 0x000000848b8b7221 */ /* 0x000fe20000010000 */
[----:B------:R-:W-:Y:S01]  /*8820*/  FADD.FTZ R3, R2, R3 ;  /* 0x0000000302037221 */ /* 0x000fe20000010000 */
[----:B------:R-:W-:Y:S01]  /*8830*/  MOV R132, R163 ;  /* 0x000000a300847202 */ /* 0x000fe20000000f00 */
[----:B------:R-:W4:Y:S01]  /*8840*/  LDSM.16.MT88.4 R108, [R197+0xe800] ;  /* 0x00e80000c56c783b */ /* 0x000f220000004200 */
[----:B------:R-:W-:Y:S01]  /*8850*/  MUFU.EX2 R216, R216 ;  /* 0x000000d800d87308 */ /* 0x000fe20000000800 */
[----:B------:R-:W-:Y:S01]  /*8860*/  FADD.FTZ R160, R160, R139 ;  /* 0x0000008ba0a07221 */ /* 0x000fe20000010000 */
[----:B------:R-:W-:Y:S01]  /*8870*/  FADD.FTZ R0, R0, R3 ;  /* 0x0000000300007221 */ /* 0x000fe20000010000 */
[----:B------:R-:W-:-:S02]  /*8880*/  MOV R3, R161 ;  /* 0x000000a100037202 */ /* 0x000fc40000000f00 */
[----:B------:R-:W-:Y:S01]  /*8890*/  FADD.FTZ R133, R133, R160 ;  /* 0x000000a085857221 */ /* 0x000fe20000010000 */
[----:B------:R-:W-:Y:S01]  /*88a0*/  FADD.FTZ R165, R165, R0 ;  /* 0x00000000a5a57221 */ /* 0x000fe20000010000 */
[C---:B-1----:R-:W-:Y:S01]  /*88b0*/  HMMA.16816.F32.BF16 R80, R4.reuse, R104, R80 ;  /* 0x000000680450723c */ /* 0x042fe20000041850 */
[----:B------:R-:W1:Y:S05]  /*88c0*/  MUFU.EX2 R231, R231 ;  /* 0x000000e700e77308 */ /* 0x000e6a0000000800 */
        /* <DEDUP_REMOVED lines=18> */
[----:B------:R-:W-:-:S03]  /*89f0*/  FADD.FTZ R183, R183, R180 ;  /* 0x000000b4b7b77221 */ /* 0x000fc60000010000 */
[C---:B------:R-:W-:Y:S01]  /*8a00*/  HMMA.16816.F32.BF16 R16, R104.reuse, R118, R16 ;  /* 0x000000766810723c */ /* 0x040fe20000041810 */
[----:B------:R-:W2:Y:S05]  /*8a10*/  LDSM.16.MT88.4 R116, [R196+0xe800] ;  /* 0x00e80000c474783b */ /* 0x000eaa0000004200 */
[C---:B------:R-:W-:Y:S06]  /*8a20*/  HMMA.16816.F32.BF16 R28, R104.reuse, R128, R28 ;  /* 0x00000080681c723c */ /* 0x040fec000004181c */
[C---:B------:R-:W-:Y:S01]  /*8a30*/  HMMA.16816.F32.BF16 R24, R104.reuse, R130, R24 ;  /* 0x000000826818723c */ /* 0x040fe20000041818 */
[----:B------:R-:W3:Y:S05]  /*8a40*/  LDSM.16.MT88.4 R128, [R200+0x10800] ;  /* 0x01080000c880783b */ /* 0x000eea0000004200 */
        /* <DEDUP_REMOVED lines=24> */
[C---:B---3--:R-:W-:Y:S01]  /*8bd0*/  HMMA.16816.F32.BF16 R72, R104.reuse, R128, R72 ;  /* 0x000000806848723c */ /* 0x048fe20000041848 */
        /* <DEDUP_REMOVED lines=17> */
[----:B------:R-:W3:Y:S04]  /*8cf0*/  LDSM.16.MT88.4 R36, [R198+0x11000] ;  /* 0x01100000c624783b */ /* 0x000ee80000004200 */
[----:B------:R-:W-:Y:S01]  /*8d00*/  LDSM.16.MT88.4 R152, [R196+0x11000] ;  /* 0x01100000c498783b */ /* 0x000fe20000004200 */
[C---:B------:R-:W-:Y:S06]  /*8d10*/  HMMA.16816.F32.BF16 R76, R104.reuse, R120, R76 ;  /* 0x00000078684c723c */ /* 0x040fec000004184c */
[----:B------:R-:W-:Y:S01]  /*8d20*/  HMMA.16816.F32.BF16 R84, R104, R122, R84 ;  /* 0x0000007a6854723c */ /* 0x000fe20000041854 */
[----:B------:R-:W-:Y:S05]  /*8d30*/  LDSM.16.MT88.4 R104, [R197+0xd800] ;  /* 0x00d80000c568783b */ /* 0x000fea0000004200 */
[C---:B--2---:R-:W-:Y:S06]  /*8d40*/  HMMA.16816.F32.BF16 R120, R96.reuse, R116, R20 ;  /* 0x000000746078723c */ /* 0x044fec0000041814 */
[C---:B------:R-:W-:Y:S06]  /*8d50*/  HMMA.16816.F32.BF16 R20, R96.reuse, R140, R56 ;  /* 0x0000008c6014723c */ /* 0x040fec0000041838 */
[C---:B------:R-:W-:Y:S01]  /*8d60*/  HMMA.16816.F32.BF16 R56, R96.reuse, R142, R52 ;  /* 0x0000008e6038723c */ /* 0x040fe20000041834 */
[----:B------:R-:W2:Y:S04]  /*8d70*/  LDSM.16.MT88.4 R140, [R197+0x11000] ;  /* 0x01100000c58c783b */ /* 0x000ea80000004200 */
[----:B------:R-:W-:Y:S01]  /*8d80*/  LDSM.16.MT88.4 R52, [R198+0xf800] ;  /* 0x00f80000c634783b */ /* 0x000fe20000004200 */
[C---:B-1----:R-:W-:Y:S06]  /*8d90*/  HMMA.16816.F32.BF16 R12, R96.reuse, R8, R72 ;  /* 0x00000008600c723c */ /* 0x042fec0000041848 */
[C---:B------:R-:W-:Y:S01]  /*8da0*/  HMMA.16816.F32.BF16 R72, R96.reuse, R10, R68 ;  /* 0x0000000a6048723c */ /* 0x040fe20000041844 */
[----:B------:R-:W-:Y:S05]  /*8db0*/  LDSM.16.MT88.4 R68, [R196+0xf800] ;  /* 0x00f80000c444783b */ /* 0x000fea0000004200 */
[C---:B------:R-:W-:Y:S06]  /*8dc0*/  HMMA.16816.F32.BF16 R108, R96.reuse, R110, R24 ;  /* 0x0000006e606c723c */ /* 0x040fec0000041818 */
[C---:B---3--:R-:W-:Y:S06]  /*8dd0*/  HMMA.16816.F32.BF16 R76, R96.reuse, R36, R76 ;  /* 0x00000024604c723c */ /* 0x048fec000004184c */
[C---:B------:R-:W-:Y:S01]  /*8de0*/  HMMA.16816.F32.BF16 R8, R96.reuse, R38, R84 ;  /* 0x000000266008723c */ /* 0x040fe20000041854 */
[----:B------:R-:W1:Y:S05]  /*8df0*/  LDSM.16.MT88.4 R36, [R196+0xd800] ;  /* 0x00d80000c424783b */ /* 0x000e6a0000004200 */
        /* <DEDUP_REMOVED lines=15> */
[C---:B--2---:R-:W-:Y:S01]  /*8ef0*/  HMMA.16816.F32.BF16 R84, R96.reuse, R140, R80 ;  /* 0x0000008c6054723c */ /* 0x044fe20000041850 */
[--C-:B------:R-:W-:Y:S01]  /*8f00*/  FFMA.FTZ R156, R175, UR6, -R172.reuse ;  /* 0x00000006af9c7c23 */ /* 0x100fe200080108ac */
[----:B------:R-:W-:Y:S01]  /*8f10*/  FFMA.FTZ R157, R173, UR6, -R172 ;  /* 0x00000006ad9d7c23 */ /* 0x000fe200080108ac */
[----:B------:R-:W-:Y:S01]  /*8f20*/  MUFU.EX2 R158, R158 ;  /* 0x0000009e009e7308 */ /* 0x000fe20000000800 */
[----:B------:R-:W2:Y:S02]  /*8f30*/  LDSM.16.MT88.4 R80, [R198+0x11800] ;  /* 0x01180000c650783b */ /* 0x000ea40000004200 */
[C---:B------:R-:W-:Y:S02]  /*8f40*/  HMMA.16816.F32.BF16 R88, R96.reuse, R142, R88 ;  /* 0x0000008e6058723c */ /* 0x040fe40000041858 */
[----:B------:R-:W2:Y:S03]  /*8f50*/  LDSM.16.MT88.4 R140, [R200+0x11800] ;  /* 0x01180000c88c783b */ /* 0x000ea60000004200 */
[----:B------:R-:W-:Y:S01]  /*8f60*/  MUFU.EX2 R156, R156 ;  /* 0x0000009c009c7308 */ /* 0x000fe20000000800 */
[C---:B------:R-:W-:Y:S06]  /*8f70*/  HMMA.16816.F32.BF16 R92, R96.reuse, R152, R92 ;  /* 0x00000098605c723c */ /* 0x040fec000004185c */
[----:B------:R-:W-:Y:S01]  /*8f80*/  HMMA.16816.F32.BF16 R4, R96, R154, R4 ;  /* 0x0000009a6004723c */ /* 0x000fe20000041804 */
[----:B------:R-:W1:Y:S08]  /*8f90*/  MUFU.EX2 R157, R157 ;  /* 0x0000009d009d7308 */ /* 0x000e700000000800 */
[----:B------:R-:W3:Y:S08]  /*8fa0*/  MUFU.EX2 R159, R159 ;  /* 0x0000009f009f7308 */ /* 0x000ef00000000800 */
[----:B------:R-:W4:Y:S01]  /*8fb0*/  MUFU.EX2 R169, R169 ;  /* 0x000000a900a97308 */ /* 0x000f220000000800 */
[----:B-1----:R-:W-:Y:S01]  /*8fc0*/  F2FP.BF16.F32.PACK_AB R96, R157, R156 ;  /* 0x0000009c9d60723e */ /* 0x002fe200000010ff */
[----:B------:R-:W-:-:S04]  /*8fd0*/  FADD.FTZ R156, R156, R223 ;  /* 0x000000df9c9c7221 */ /* 0x000fc80000010000 */
[----:B------:R-:W-:Y:S02]  /*8fe0*/  FADD.FTZ R157, R157, R156 ;  /* 0x0000009c9d9d7221 */ /* 0x000fe40000010000 */
[----:B------:R-:W1:Y:S01]  /*8ff0*/  MUFU.EX2 R167, R167 ;  /* 0x000000a700a77308 */ /* 0x000e620000000800 */
[----:B---3--:R-:W-:Y:S01]  /*9000*/  F2FP.BF16.F32.PACK_AB R98, R159, R158 ;  /* 0x0000009e9f62723e */ /* 0x008fe200000010ff */
        /* <DEDUP_REMOVED lines=33> */
[----:B------:R-:W-:-:S15]  /*9220*/  HMMA.16816.F32.BF16 R96, R96, R18, R4 ;  /* 0x000000126060723c */ /* 0x000fde0000041804 */
[----:B------:R-:W-:-:S09]  /*9230*/  NOP ;  /* 0x0000000000007918 */ /* 0x000fd20000000000 */
.L_x_3344:
        /* <DEDUP_REMOVED lines=13> */
.L_x_3354:
        /* <DEDUP_REMOVED lines=67> */
.L_x_3351:
[C---:B------:R-:W-:Y:S04]  /*9740*/  LEA R210, P0, R10.reuse, R210, 0x1 ;  /* 0x000000d20ad27211 */ /* 0x040fe800078008ff */
[----:B------:R-:W-:Y:S02]  /*9750*/  LEA.HI.X R209, R10, R209, R2, 0x1, P0 ;  /* 0x000000d10ad17211 */ /* 0x000fe400000f0c02 */
[C---:B------:R-:W-:Y:S02]  /*9760*/  IADD3 R230, P0, R225.reuse, R210, RZ ;  /* 0x000000d2e1e67210 */ /* 0x040fe40007f1e0ff */
[-C--:B------:R-:W-:Y:S02]  /*9770*/  MOV R211, R209.reuse ;  /* 0x000000d100d37202 */ /* 0x080fe40000000f00 */
[C---:B------:R-:W-:Y:S02]  /*9780*/  IADD3.X R231, R214.reuse, R209, RZ, P0, !PT ;  /* 0x000000d1d6e77210 */ /* 0x040fe400007fe4ff */
[C---:B------:R-:W-:Y:S01]  /*9790*/  IADD3 R132, P0, R225.reuse, R230, RZ ;  /* 0x000000e6e1847210 */ /* 0x040fe20007f1e0ff */
[----:B------:R-:W-:Y:S01]  /*97a0*/  @!PT LDS RZ, [RZ] ;  /* 0x00000000fffff984 */ /* 0x000fe20000000800 */
[----:B------:R-:W-:Y:S01]  /*97b0*/  @!PT LDS RZ, [RZ] ;  /* 0x00000000fffff984 */ /* 0x000fe20000000800 */
[----:B------:R-:W-:Y:S01]  /*97c0*/  @!PT LDS RZ, [RZ] ;  /* 0x00000000fffff984 */ /* 0x000fe20000000800 */
[----:B------:R-:W-:Y:S03]  /*97d0*/  LDGSTS.E.BYPASS.LTC128B.128 [R215+0xc000], desc[UR10][R210.64] ;  /* 0x0c000000d2d77fae */ /* 0x000fe6000b901d4a */
[C---:B------:R-:W-:Y:S02]  /*97e0*/  IADD3.X R133, R214.reuse, R231, RZ, P0, !PT ;  /* 0x000000e7d6857210 */ /* 0x040fe400007fe4ff */
[----:B------:R-:W-:Y:S01]  /*97f0*/  LDGSTS.E.BYPASS.LTC128B.128 [R215+0xe000], desc[UR10][R210.64+0x80] ;  /* 0x0e000080d2d77fae */ /* 0x000fe2000b901d4a */
[----:B------:R-:W-:Y:S04]  /*9800*/  IADD3 R2, P0, R225, R132, RZ ;  /* 0x00000084e1027210 */ /* 0x000fe80007f1e0ff */
[----:B------:R-:W-:Y:S01]  /*9810*/  LDGSTS.E.BYPASS.LTC128B.128 [R215+0x10000], desc[UR10][R210.64+0x100] ;  /* 0x10000100d2d77fae */ /* 0x000fe2000b901d4a */
[----:B------:R-:W-:Y:S02]  /*9820*/  IADD3.X R3, R214, R133, RZ, P0, !PT ;  /* 0x00000085d6037210 */ /* 0x000fe400007fe4ff */
[----:B------:R-:W-:Y:S02]  /*9830*/  ISETP.GT.AND P0, PT, R213, R208, PT ;  /* 0x000000d0d500720c */ /* 0x000fe40003f04270 */
[----:B------:R-:W-:Y:S05]  /*9840*/  LDGSTS.E.BYPASS.LTC128B.128 [R215+0xc800], desc[UR10][R230.64] ;  /* 0x0c800000e6d77fae */ /* 0x000fea000b901d4a */
        /* <DEDUP_REMOVED lines=166> */
[----:B------:R2:W3:Y:S02]  /*a2b0*/  MUFU.TANH R174, R134 ;  /* 0x0000008600ae7308 */ /* 0x0004e40000002400 */
[----:B------:R-:W-:Y:S01]  /*a2c0*/  FMUL.FTZ R252, R4, UR5 ;  /* 0x0000000504fc7c20 */ /* 0x000fe20008410000 */
[----:B------:R-:W-:Y:S01]  /*a2d0*/  FMUL.FTZ R250, R5, UR5 ;  /* 0x0000000505fa7c20 */ /* 0x000fe20008410000 */
[----:B------:R-:W-:Y:S01]  /*a2e0*/  FMUL.FTZ R251, R6, UR5 ;  /* 0x0000000506fb7c20 */ /* 0x000fe20008410000 */
[----:B------:R-:W-:Y:S05]  /*a2f0*/  FMUL.FTZ R133, R9, UR5 ;  /* 0x0000000509857c20 */ /* 0x000fea0008410000 */
[----:B------:R-:W4:Y:S01]  /*a300*/  MUFU.TANH R252, R252 ;  /* 0x000000fc00fc7308 */ /* 0x000f220000002400 */
        /* <DEDUP_REMOVED lines=23> */
[----:B------:R-:W-:Y:S07]  /*a480*/  FMUL.FTZ R2, R11, UR5 ;  /* 0x000000050b027c20 */ /* 0x000fee0008410000 */
[----:B------:R1:W1:Y:S10]  /*a490*/  MUFU.TANH R171, R3 ;  /* 0x0000000300ab7308 */ /* 0x0002740000002400 */
        /* <DEDUP_REMOVED lines=8> */
[----:B--2---:R-:W-:Y:S01]  /*a520*/  FMUL.FTZ R134, R34, UR5 ;  /* 0x0000000522867c20 */ /* 0x004fe20008410000 */
[----:B------:R-:W-:Y:S07]  /*a530*/  FMUL.FTZ R35, R35, UR5 ;  /* 0x0000000523237c20 */ /* 0x000fee0008410000 */
[----:B------:R-:W2:Y:S10]  /*a540*/  MUFU.TANH R246, R246 ;  /* 0x000000f600f67308 */ /* 0x000eb40000002400 */
        /* <DEDUP_REMOVED lines=25> */
[----:B-1----:R-:W-:Y:S01]  /*a6e0*/  MOV R3, R216 ;  /* 0x000000d800037202 */ /* 0x002fe20000000f00 */
        /* <DEDUP_REMOVED lines=62> */
.L_x_3353:
        /* <DEDUP_REMOVED lines=24> */
.L_x_3352:
[----:B-12---:R-:W-:Y:S01]  /*ac50*/  FMNMX.FTZ R3, R252, R135, !PT ;  /* 0x00000087fc037209 */ /* 0x006fe20007810000 */
        /* <DEDUP_REMOVED lines=409> */
.L_x_3350:
        /* <DEDUP_REMOVED lines=263> */
.L_x_3356:
[----:B------:R-:W-:Y:S05]  /*d660*/  BSYNC B0 ;  /* 0x0000000000007941 */ /* 0x000fea0003800000 */
.L_x_3355:
[----:B--2---:R-:W2:Y:S01]  /*d670*/  LDS.128 R96, [R3] ;  /* 0x0000000003607984 */ /* 0x004ea20000000c00 */
[----:B------:R-:W-:Y:S01]  /*d680*/  ULDC UR4, c[0x0][0x2dc] ;  /* 0x0000b70000047ab9 */ /* 0x000fe20000000800 */
[C---:B------:R-:W-:Y:S02]  /*d690*/  IMAD.WIDE R14, R0.reuse, 0xc0, R14 ;  /* 0x000000c0000e7825 */ /* 0x040fe400078e020e */
[----:B------:R-:W3:Y:S02]  /*d6a0*/  LDS.128 R64, [R3+0x4000] ;  /* 0x0040000003407984 */ /* 0x000ee40000000c00 */
[----:B-1----:R-:W-:Y:S01]  /*d6b0*/  IMAD R5, R13, UR4, RZ ;  /* 0x000000040d057c24 */ /* 0x002fe2000f8e02ff */
[----:B------:R-:W-:Y:S01]  /*d6c0*/  ULDC.64 UR4, c[0x0][0x288] ;  /* 0x0000a20000047ab9 */ /* 0x000fe20000000a00 */
[----:B------:R-:W1:Y:S01]  /*d6d0*/  LDS.128 R32, [R3+0x8000] ;  /* 0x0080000003207984 */ /* 0x000e620000000c00 */
[C---:B------:R-:W-:Y:S02]  /*d6e0*/  VIADD R4, R0.reuse, 0x8 ;  /* 0x0000000800047836 */ /* 0x040fe40000000000 */
[C---:B------:R-:W-:Y:S01]  /*d6f0*/  IADD3 R6, P0, R5.reuse, R14, RZ ;  /* 0x0000000e05067210 */ /* 0x040fe20007f1e0ff */
[----:B------:R-:W4:Y:S01]  /*d700*/  LDS.128 R92, [R3+0x800] ;  /* 0x00080000035c7984 */ /* 0x000f220000000c00 */
        /* <DEDUP_REMOVED lines=33> */
[----:B------:R1:W5:Y:S04]  /*d920*/  LDS.128 R68, [R3+0x3800] ;  /* 0x0038000003447984 */ /* 0x0003680000000c00 */
[----:B------:R4:W5:Y:S04]  /*d930*/  LDS.128 R36, [R3+0x7800] ;  /* 0x0078000003247984 */ /* 0x0009680000000c00 */
[----:B------:R5:W5:Y:S04]  /*d940*/  LDS.128 R4, [R3+0xb800] ;  /* 0x00b8000003047984 */ /* 0x000b680000000c00 */
[----:B--2---:R2:W-:Y:S04]  /*d950*/  @!P0 STG.E.64 desc[UR10][R106.64], R96 ;  /* 0x000000606a008986 */ /* 0x0045e8000c101b0a */
[----:B------:R2:W-:Y:S04]  /*d960*/  @!P0 STG.E.64 desc[UR10][R106.64+0x8], R98 ;  /* 0x000008626a008986 */ /* 0x0005e8000c101b0a */
[----:B---3--:R2:W-:Y:S04]  /*d970*/  @!P0 STG.E.128 desc[UR10][R106.64+0x100], R64 ;  /* 0x000100406a008986 */ /* 0x0085e8000c101d0a */
[----:B-1----:R2:W-:Y:S01]  /*d980*/  @!P0 STG.E.128 desc[UR10][R106.64+0x200], R32 ;  /* 0x000200206a008986 */ /* 0x0025e2000c101d0a */
[----:B------:R-:W-:-:S03]  /*d990*/  ISETP.GE.AND P0, PT, R0, R207, PT ;  /* 0x000000cf0000720c */ /* 0x000fc60003f06270 */
[----:B----4-:R2:W-:Y:S04]  /*d9a0*/  @!P6 STG.E.128 desc[UR10][R106.64+0x1800], R92 ;  /* 0x0018005c6a00e986 */ /* 0x0105e8000c101d0a */
        /* <DEDUP_REMOVED lines=16> */
[----:B------:R2:W-:Y:S01]  /*dab0*/  @!P1 STG.E.128 desc[UR10][R106.64+0x9200], R8 ;  /* 0x009200086a009986 */ /* 0x0005e2000c101d0a */
[----:B------:R-:W-:Y:S05]  /*dac0*/  @P0 EXIT ;  /* 0x000000000000094d */ /* 0x000fea0003800000 */
[----:B------:R-:W-:Y:S04]  /*dad0*/  STG.E.128 desc[UR10][R106.64+0xa800], R68 ;  /* 0x00a800446a007986 */ /* 0x000fe8000c101d0a */
[----:B------:R-:W-:Y:S04]  /*dae0*/  STG.E.128 desc[UR10][R106.64+0xa900], R36 ;  /* 0x00a900246a007986 */ /* 0x000fe8000c101d0a */
[----:B------:R-:W-:Y:S01]  /*daf0*/  STG.E.128 desc[UR10][R106.64+0xaa00], R4 ;  /* 0x00aa00046a007986 */ /* 0x000fe2000c101d0a */
[----:B------:R-:W-:Y:S05]  /*db00*/  EXIT ;  /* 0x000000000000794d */ /* 0x000fea0003800000 */
.L_x_3357:
        /* <DEDUP_REMOVED lines=15> */
.L_x_4497:


//--------------------- .text._ZN5flash24flash_fwd_splitkv_kernelI23Flash_fwd_kernel_traitsILi192ELi64ELi64ELi4ELb0ELb0EN7cutlass10bfloat16_tE19Flash_kernel_traitsILi192ELi64ELi64ELi4ES3_EELb1ELb0ELb1ELb0ELb0ELb0ELb1ELb0EEEvNS_16Flash_fwd_paramsE --------------------------
	.section	.text._ZN5flash24flash_fwd_splitkv_kernelI23Flash_fwd_kernel_traitsILi192ELi64ELi64ELi4ELb0ELb0EN7cutlass10bfloat16_tE19Flash_kernel_traitsILi192ELi64ELi64ELi4ES3_EELb1ELb0ELb1ELb0ELb0ELb0ELb1ELb0EEEvNS_16Flash_fwd_paramsE,"ax",@progbits
	.align	128
        .global         _ZN5flash24flash_fwd_splitkv_kernelI23Flash_fwd_kernel_traitsILi192ELi64ELi64ELi4ELb0ELb0EN7cutlass10bfloat16_tE19Flash_kernel_traitsILi192ELi64ELi64ELi4ES3_EELb1ELb0ELb1ELb0ELb0ELb0ELb1ELb0EEEvNS_16Flash_fwd_paramsE
        .type           _ZN5flash24flash_fwd_splitkv_kernelI23Flash_fwd_kernel_traitsILi192ELi64ELi64ELi4ELb0ELb0EN7cutlass10bfloat16_tE19Flash_kernel_traitsILi192ELi64ELi64ELi4ES3_EELb1ELb0ELb1ELb0ELb0ELb0ELb1ELb0EEEvNS_16Flash_fwd_paramsE,@function
        .size           _ZN5flash24flash_fwd_splitkv_kernelI23Flash_fwd_kernel_traitsILi192ELi64ELi64ELi4ELb0ELb0EN7cutlass10bfloat16_tE19Flash_kernel_traitsILi192ELi64ELi64ELi4ES3_EELb1ELb0ELb1ELb0ELb0ELb0ELb1ELb0EEEvNS_16Flash_fwd_paramsE,(.L_x_4498 - _ZN5flash24flash_fwd_splitkv_kernelI23Flash_fwd_kernel_traitsILi192ELi64ELi64ELi4ELb0ELb0EN7cutlass10bfloat16_tE19Flash_kernel_traitsILi192ELi64ELi64ELi4ES3_EELb1ELb0ELb1ELb0ELb0ELb0ELb1ELb0EEEvNS_16Flash_fwd_paramsE)
        .other          _ZN5flash24flash_fwd_splitkv_kernelI23Flash_fwd_kernel_traitsILi192ELi64ELi64ELi4ELb0ELb0EN7cutlass10bfloat16_tE19Flash_kernel_traitsILi192ELi64ELi64ELi4ES3_EELb1ELb0ELb1ELb0ELb0ELb0ELb1ELb0EEEvNS_16Flash_fwd_paramsE,@"STO_CUDA_ENTRY STV_DEFAULT"
_ZN5flash24flash_fwd_splitkv_kernelI23Flash_fwd_kernel_traitsILi192ELi64ELi64ELi4ELb0ELb0EN7cutlass10bfloat16_tE19Flash_kernel_traitsILi192ELi64ELi64ELi4ES3_EELb1ELb0ELb1ELb0ELb0ELb0ELb1ELb0EEEvNS_16Flash_fwd_paramsE:
.text._ZN5flash24flash_fwd_splitkv_kernelI23Flash_fwd_kernel_traitsILi192ELi64ELi64ELi4ELb0ELb0EN7cutlass10bfloat16_tE19Flash_kernel_traitsILi192ELi64ELi64ELi4ES3_EELb1ELb0ELb1ELb0ELb0ELb0ELb1ELb0EEEvNS_16Flash_fwd_paramsE:
[----:B------:R-:W-:Y:S01]  /*0000*/  LDC R1, c[0x0][0x28] ;  /* 0x00000a00ff017b82 */ /* 0x000fe20000000800 */
[----:B------:R-:W-:-:S07]  /*0010*/  ULDC UR8, c[0x0][0x270] ;  /* 0x00009c0000087ab9 */ /* 0x000fce0000000800 */
[----:B------:R-:W1:Y:S01]  /*0020*/  S2UR UR24, SR_CTAID.Z ;  /* 0x00000000001879c3 */ /* 0x000e620000002700 */
[----:B------:R-:W2:Y:S01]  /*0030*/  I2F.U32.RP R2, UR8 ;  /* 0x0000000800027d06 */ /* 0x000ea20008209000 */
[----:B------:R-:W-:Y:S01]  /*0040*/  UISETP.NE.U32.AND UP2, UPT, UR8, URZ, UPT ;  /* 0x0000003f0800728c */ /* 0x000fe2000bf45070 */
[----:B------:R-:W-:Y:S01]  /*0050*/  ULDC.64 UR10, c[0x0][0x2f0] ;  /* 0x0000bc00000a7ab9 */ /* 0x000fe20000000a00 */
[----:B------:R-:W-:-:S05]  /*0060*/  ULDC.64 UR20, c[0x0][0x208] ;  /* 0x0000820000147ab9 */ /* 0x000fca0000000a00 */
[----:B--2---:R-:W2:Y:S02]  /*0070*/  MUFU.RCP R0, R2 ;  /* 0x0000000200007308 */ /* 0x004ea40000001000 */
[----:B--2---:R-:W-:-:S06]  /*0080*/  VIADD R0, R0, 0xffffffe ;  /* 0x0ffffffe00007836 */ /* 0x004fcc0000000000 */
[----:B------:R-:W2:Y:S02]  /*0090*/  F2I.FTZ.U32.TRUNC.NTZ R0, R0 ;  /* 0x0000000000007305 */ /* 0x000ea4000021f000 */
[----:B--2---:R-:W-:-:S13]  /*00a0*/  R2UR UR5, R0 ;  /* 0x00000000000572ca */ /* 0x004fda00000e0000 */
[----:B------:R-:W-:-:S04]  /*00b0*/  UIADD3 UR4, URZ, -UR5, URZ ;  /* 0x800000053f047290 */ /* 0x000fc8000fffe03f */
[----:B------:R-:W-:-:S03]  /*00c0*/  UIMAD UR6, UR4, UR8, URZ ;  /* 0x00000008040672a4 */ /* 0x000fc6000f8e023f */
[----:B------:R-:W-:Y:S02]  /*00d0*/  UMOV UR4, URZ ;  /* 0x0000003f00047c82 */ /* 0x000fe40008000000 */
[----:B------:R-:W-:-:S03]  /*00e0*/  UIMAD.WIDE.U32 UR6, UR5, UR6, UR4 ;  /* 0x00000006050672a5 */ /* 0x000fc6000f8e0004 */
[----:B------:R-:W-:Y:S01]  /*00f0*/  ULDC.64 UR4, c[0x0][0x2f0] ;  /* 0x0000bc0000047ab9 */ /* 0x000fe20000000a00 */
[----:B-1----:R-:W-:Y:S02]  /*0100*/  UIMAD.WIDE.U32 UR12, UR7, UR24, URZ ;  /* 0x00000018070c72a5 */ /* 0x002fe4000f8e003f */
[----:B------:R-:W-:Y:S02]  /*0110*/  UISETP.NE.U32.AND UP1, UPT, UR4, URZ, UPT ;  /* 0x0000003f0400728c */ /* 0x000fe4000bf25070 */
[----:B------:R-:W-:Y:S02]  /*0120*/  UIADD3 UR6, -UR13, URZ, URZ ;  /* 0x0000003f0d067290 */ /* 0x000fe4000fffe13f */
[----:B------:R-:W-:Y:S02]  /*0130*/  UISETP.NE.AND.EX UP1, UPT, UR5, URZ, UPT, UP1 ;  /* 0x0000003f0500728c */ /* 0x000fe4000bf25310 */
[----:B------:R-:W-:Y:S01]  /*0140*/  UIMAD UR6, UR8, UR6, UR24 ;  /* 0x00000006080672a4 */ /* 0x000fe2000f8e0218 */
[----:B------:R-:W-:-:S03]  /*0150*/  ULDC.64 UR4, c[0x0][0x300] ;  /* 0x0000c00000047ab9 */ /* 0x000fc60000000a00 */
[----:B------:R-:W-:Y:S01]  /*0160*/  UISETP.GE.U32.AND UP0, UPT, UR6, UR8, UPT ;  /* 0x000000080600728c */ /* 0x000fe2000bf06070 */
[----:B------:R-:W-:-:S10]  /*0170*/  PLOP3.LUT P2, PT, PT, PT, UP1, 0x80, 0x0 ;  /* 0x000000000000781c */ /* 0x000fd40003f4f018 */
[----:B------:R-:W-:Y:S02]  /*0180*/  @UP0 UIADD3 UR6, UR6, -UR8, URZ ;  /* 0x8000000806060290 */ /* 0x000fe4000fffe03f */
[----:B------:R-:W-:Y:S02]  /*0190*/  @UP0 UIADD3 UR13, UR13, 0x1, URZ ;  /* 0x000000010d0d0890 */ /* 0x000fe4000fffe03f */
[----:B------:R-:W-:Y:S02]  /*01a0*/  UISETP.GE.U32.AND UP3, UPT, UR6, UR8, UPT ;  /* 0x000000080600728c */ /* 0x000fe4000bf66070 */
[----:B------:R-:W-:Y:S01]  /*01b0*/  UISETP.NE.U32.AND UP0, UPT, UR4, URZ, UPT ;  /* 0x0000003f0400728c */ /* 0x000fe2000bf05070 */
[----:B------:R-:W-:Y:S02]  /*01c0*/  ULDC.64 UR6, c[0x0][0x2f8] ;  /* 0x0000be0000067ab9 */ /* 0x000fe40000000a00 */
[----:B------:R-:W-:Y:S01]  /*01d0*/  ULDC.U8 UR4, c[0x0][0x3c2] ;  /* 0x0000f08000047ab9 */ /* 0x000fe20000000000 */
[----:B------:R-:W-:-:S05]  /*01e0*/  UISETP.NE.AND.EX UP0, UPT, UR5, URZ, UPT, UP0 ;  /* 0x0000003f0500728c */ /* 0x000fca000bf05300 */
[----:B------:R-:W-:Y:S01]  /*01f0*/  @UP3 UIADD3 UR13, UR13, 0x1, URZ ;  /* 0x000000010d0d3890 */ /* 0x000fe2000fffe03f */
[----:B------:R-:W-:Y:S01]  /*0200*/  PLOP3.LUT P0, PT, PT, PT, UP0, 0x80, 0x0 ;  /* 0x000000000000781c */ /* 0x000fe20003f0f008 */
[----:B------:R-:W-:Y:S02]  /*0210*/  @!UP2 ULOP3.LUT UR13, URZ, UR8, URZ, 0x33, !UPT ;  /* 0x000000083f0da292 */ /* 0x000fe4000f8e333f */
[----:B------:R-:W-:Y:S02]  /*0220*/  UISETP.NE.AND UP3, UPT, UR4, URZ, UPT ;  /* 0x0000003f0400728c */ /* 0x000fe4000bf65270 */
[----:B------:R-:W-:Y:S02]  /*0230*/  UIMAD.WIDE UR10, UR13, 0x4, UR10 ;  /* 0x000000040d0a78a5 */ /* 0x000fe4000f8e020a */
[----:B------:R-:W-:Y:S01]  /*0240*/  UISETP.EQ.U32.AND UP2, UPT, UR6, URZ, UPT ;  /* 0x0000003f0600728c */ /* 0x000fe2000bf42070 */
[----:B------:R-:W-:-:S03]  /*0250*/  ULDC.64 UR4, c[0x0][0x2f8] ;  /* 0x0000be0000047ab9 */ /* 0x000fc60000000a00 */
[----:B------:R-:W-:Y:S01]  /*0260*/  IMAD.U32 R10, RZ, RZ, UR10 ;  /* 0x0000000aff0a7e24 */ /* 0x000fe2000f8e00ff */
[----:B------:R-:W-:Y:S01]  /*0270*/  UISETP.EQ.OR.EX UP2, UPT, UR7, URZ, !UP3, UP2 ;  /* 0x0000003f0700728c */ /* 0x000fe2000df42720 */
        /* <DEDUP_REMOVED lines=15> */
[----:B------:R-:W-:Y:S01]  /*0370*/  UIADD3 UR5, -UR13, URZ, URZ ;  /* 0x0000003f0d057290 */ /* 0x000fe2000fffe13f */
[----:B------:R-:W1:Y:S01]  /*0380*/  S2UR UR18, SR_CTAID.X ;  /* 0x00000000001279c3 */ /* 0x000e620000002500 */
[----:B------:R-:W-:Y:S02]  /*0390*/  UMOV UR12, 0xffffffff ;  /* 0xffffffff000c7882 */ /* 0x000fe40000000000 */
[----:B------:R-:W-:-:S05]  /*03a0*/  UIMAD UR24, UR8, UR5, UR24 ;  /* 0x00000005081872a4 */ /* 0x000fca000f8e0218 */
[----:B------:R-:W1:Y:S01]  /*03b0*/  S2UR UR9, SR_CTAID.Y ;  /* 0x00000000000979c3 */ /* 0x000e620000002600 */
[----:B--2---:R-:W-:Y:S02]  /*03c0*/  @P2 R2UR UR4, R4 ;  /* 0x00000000040422ca */ /* 0x004fe400000e0000 */
        /* <DEDUP_REMOVED lines=15> */
.L_x_3358:
[----:B------:R-:W-:-:S03]  /*04c0*/  ULDC UR5, c[0x0][0x2c8] ;  /* 0x0000b20000057ab9 */ /* 0x000fc60000000800 */
.L_x_3359:
[----:B------:R-:W-:Y:S02]  /*04d0*/  ULDC.64 UR6, c[0x0][0x308] ;  /* 0x0000c20000067ab9 */ /* 0x000fe40000000a00 */
[----:B------:R-:W-:-:S04]  /*04e0*/  UISETP.NE.U32.AND UP1, UPT, UR6, URZ, UPT ;  /* 0x0000003f0600728c */ /* 0x000fc8000bf25070 */
[----:B------:R-:W-:-:S06]  /*04f0*/  UISETP.NE.AND.EX UP1, UPT, UR7, URZ, UPT, UP1 ;  /* 0x0000003f0700728c */ /* 0x000fcc000bf25310 */
[----:B------:R-:W-:-:S05]  /*0500*/  PLOP3.LUT P0, PT, PT, PT, UP1, 0x80, 0x0 ;  /* 0x000000000000781c */ /* 0x000fca0003f0f018 */
[----:B------:R-:W-:Y:S02]  /*0510*/  @UP1 ULDC.64 UR6, c[0x0][0x308] ;  /* 0x0000c20000061ab9 */ /* 0x000fe40000000a00 */
[----:B------:R-:W-:-:S06]  /*0520*/  @UP1 UIMAD.WIDE UR6, UR13, 0x4, UR6 ;  /* 0x000000040d0618a5 */ /* 0x000fcc000f8e0206 */
[----:B------:R-:W-:Y:S02]  /*0530*/  IMAD.U32 R3, RZ, RZ, UR7 ;  /* 0x00000007ff037e24 */ /* 0x000fe4000f8e00ff */
[----:B------:R-:W-:-:S05]  /*0540*/  IMAD.U32 R2, RZ, RZ, UR6 ;  /* 0x00000006ff027e24 */ /* 0x000fca000f8e00ff */
[----:B------:R1:W5:Y:S01]  /*0550*/  @P0 LDG.E R3, desc[UR20][R2.64] ;  /* 0x0000001402030981 */ /* 0x000362000c1e1900 */
[----:B------:R-:W-:-:S04]  /*0560*/  USHF.L.U32 UR18, UR18, 0x6, URZ ;  /* 0x0000000612127899 */ /* 0x000fc8000800063f */
[----:B------:R-:W-:-:S06]  /*0570*/  UISETP.GT.AND UP0, UPT, UR22, UR18, UPT ;  /* 0x000000121600728c */ /* 0x000fcc000bf04270 */
[----:B------:R-:W-:-:S13]  /*0580*/  PLOP3.LUT P1, PT, PT, PT, UP0, 0x80, 0x0 ;  /* 0x000000000000781c */ /* 0x000fda0003f2f008 */
[----:B------:R-:W-:Y:S05]  /*0590*/  @!P1 EXIT ;  /* 0x000000000000994d */ /* 0x000fea0003800000 */
[----:B------:R-:W2:Y:S01]  /*05a0*/  LDC R6, c[0x0][0x10] ;  /* 0x00000400ff067b82 */ /* 0x000ea20000000800 */
[----:B------:R-:W-:Y:S01]  /*05b0*/  @!UP1 ULDC.64 UR6, c[0x0][0x318] ;  /* 0x0000c60000069ab9 */ /* 0x000fe20000000a00 */
[----:B-----5:R-:W-:Y:S01]  /*05c0*/  @P0 R2UR UR15, R3 ;  /* 0x00000000030f02ca */ /* 0x020fe200000e0000 */
[----:B------:R-:W-:Y:S01]  /*05d0*/  @!UP1 UISETP.NE.U32.AND UP0, UPT, UR6, URZ, UPT ;  /* 0x0000003f0600928c */ /* 0x000fe2000bf05070 */
[----:B------:R-:W3:Y:S02]  /*05e0*/  S2R R84, SR_TID.X ;  /* 0x0000000000547919 */ /* 0x000ee40000002100 */
[----:B------:R-:W-:Y:S01]  /*05f0*/  @!UP1 ULDC UR6, c[0x0][0x2cc] ;  /* 0x0000b30000069ab9 */ /* 0x000fe20000000800 */
[----:B------:R-:W-:Y:S01]  /*0600*/  @!UP1 UISETP.NE.AND.EX UP0, UPT, UR7, URZ, UPT, UP0 ;  /* 0x0000003f0700928c */ /* 0x000fe2000bf05300 */
[----:B------:R-:W4:Y:S01]  /*0610*/  LDC R0, c[0x0][0x2c8] ;  /* 0x0000b200ff007b82 */ /* 0x000f220000000800 */
[----:B------:R-:W-:Y:S02]  /*0620*/  UIADD3 UR7, -UR22, 0x7f, UR18 ;  /* 0x0000007f16077890 */ /* 0x000fe4000fffe112 */
[----:B------:R-:W-:-:S04]  /*0630*/  @!UP1 USEL UR6, UR6, URZ, UP0 ;  /* 0x0000003f06069287 */ /* 0x000fc80008000000 */
[----:B------:R-:W-:Y:S02]  /*0640*/  @UP1 UIADD3 UR15, UR15, -UR11, URZ ;  /* 0x8000000b0f0f1290 */ /* 0x000fe4000fffe03f */
[----:B------:R-:W-:-:S04]  /*0650*/  @!UP1 UIADD3 UR15, UR6, UR5, -UR11 ;  /* 0x00000005060f9290 */ /* 0x000fc8000fffe80b */
[----:B------:R-:W-:Y:S01]  /*0660*/  UIADD3 UR6, UR15, 0x3f, URZ ;  /* 0x0000003f0f067890 */ /* 0x000fe2000fffe03f */
[----:B--2---:R-:W-:-:S03]  /*0670*/  IABS R5, R6 ;  /* 0x0000000600057213 */ /* 0x004fc60000000000 */
[----:B------:R-:W-:Y:S01]  /*0680*/  USHF.R.S32.HI UR5, URZ, 0x1f, UR6 ;  /* 0x0000001f3f057899 */ /* 0x000fe20008011406 */
[----:B-1----:R-:W1:Y:S03]  /*0690*/  I2F.RP R2, R5 ;  /* 0x0000000500027306 */ /* 0x002e660000209400 */
[----:B------:R-:W-:Y:S01]  /*06a0*/  ULEA.HI UR6, UR5, UR6, URZ, 0x6 ;  /* 0x0000000605067291 */ /* 0x000fe2000f8f303f */
[----:B----4-:R-:W-:-:S03]  /*06b0*/  VIADD R0, R0, 0x3f ;  /* 0x0000003f00007836 */ /* 0x010fc60000000000 */
[----:B------:R-:W-:Y:S01]  /*06c0*/  USHF.R.S32.HI UR6, URZ, 0x6, UR6 ;  /* 0x000000063f067899 */ /* 0x000fe20008011406 */
[----:B------:R-:W-:Y:S01]  /*06d0*/  ULDC UR5, c[0x0][0x398] ;  /* 0x0000e60000057ab9 */ /* 0x000fe20000000800 */
[----:B------:R-:W-:Y:S01]  /*06e0*/  SHF.R.S32.HI R7, RZ, 0x1f, R0 ;  /* 0x0000001fff077819 */ /* 0x000fe20000011400 */
[----:B------:R-:W-:-:S03]  /*06f0*/  UIADD3 UR7, UR7, UR5, UR15 ;  /* 0x0000000507077290 */ /* 0x000fc6000fffe00f */
[----:B------:R-:W-:Y:S01]  /*0700*/  LEA.HI R7, R7, R0, RZ, 0x6 ;  /* 0x0000000007077211 */ /* 0x000fe200078f30ff */
[----:B-1----:R-:W1:Y:S01]  /*0710*/  MUFU.RCP R8, R2 ;  /* 0x0000000200087308 */ /* 0x002e620000001000 */
[-C--:B------:R-:W-:Y:S02]  /*0720*/  IABS R0, R6.reuse ;  /* 0x0000000600007213 */ /* 0x080fe40000000000 */
[----:B------:R-:W-:-:S03]  /*0730*/  LEA.HI.SX32 R7, R7, R6, 0x1a ;  /* 0x0000000607077211 */ /* 0x000fc600078fd2ff */
[----:B------:R-:W-:Y:S02]  /*0740*/  IMAD.MOV R0, RZ, RZ, -R0 ;  /* 0x000000ffff007224 */ /* 0x000fe400078e0a00 */
[----:B------:R-:W-:Y:S02]  /*0750*/  VIADD R7, R7, 0xffffffff ;  /* 0xffffffff07077836 */ /* 0x000fe40000000000 */
[----:B-1----:R-:W-:-:S03]  /*0760*/  VIADD R8, R8, 0xffffffe ;  /* 0x0ffffffe08087836 */ /* 0x002fc60000000000 */
[----:B------:R-:W-:Y:S02]  /*0770*/  IABS R2, R7 ;  /* 0x0000000700027213 */ /* 0x000fe40000000000 */
[----:B------:R-:W-:Y:S01]  /*0780*/  LOP3.LUT R7, R7, R6, RZ, 0x3c, !PT ;  /* 0x0000000607077212 */ /* 0x000fe200078e3cff */
[----:B------:R-:W1:Y:S03]  /*0790*/  F2I.FTZ.U32.TRUNC.NTZ R9, R8 ;  /* 0x0000000800097305 */ /* 0x000e66000021f000 */
[----:B------:R-:W-:Y:S01]  /*07a0*/  ISETP.GE.AND P0, PT, R7, RZ, PT ;  /* 0x000000ff0700720c */ /* 0x000fe20003f06270 */
[----:B-1----:R-:W-:Y:S02]  /*07b0*/  IMAD.MOV R4, RZ, RZ, -R9 ;  /* 0x000000ffff047224 */ /* 0x002fe400078e0a09 */
        /* <DEDUP_REMOVED lines=9> */
[----:B------:R-:W-:-:S13]  /*0850*/  ISETP.GE.U32.AND P2, PT, R0, R5, PT ;  /* 0x000000050000720c */ /* 0x000fda0003f46070 */
[----:B------:R-:W-:-:S04]  /*0860*/  @P2 VIADD R9, R9, 0x1 ;  /* 0x0000000109092836 */ /* 0x000fc80000000000 */
[----:B------:R-:W-:Y:S01]  /*0870*/  @!P0 IMAD.MOV R9, RZ, RZ, -R9 ;  /* 0x000000ffff098224 */ /* 0x000fe200078e0a09 */
[----:B------:R-:W-:-:S05]  /*0880*/  @!P1 LOP3.LUT R9, RZ, R6, RZ, 0x33, !PT ;  /* 0x00000006ff099212 */ /* 0x000fca00078e33ff */
[----:B------:R-:W-:-:S05]  /*0890*/  IMAD R199, R9, UR9, RZ ;  /* 0x0000000909c77c24 */ /* 0x000fca000f8e02ff */
[----:B------:R-:W-:Y:S01]  /*08a0*/  VIADDMNMX R9, R199, R9, UR6, PT ;  /* 0x00000006c7097e46 */ /* 0x000fe2000b800109 */
[----:B------:R-:W-:-:S03]  /*08b0*/  USHF.R.S32.HI UR6, URZ, 0x1f, UR7 ;  /* 0x0000001f3f067899 */ /* 0x000fc60008011407 */
[----:B------:R-:W-:Y:S01]  /*08c0*/  R2UR UR14, R9 ;  /* 0x00000000090e72ca */ /* 0x000fe200000e0000 */
[----:B------:R-:W-:-:S04]  /*08d0*/  ULEA.HI UR6, UR6, UR7, URZ, 0x6 ;  /* 0x0000000706067291 */ /* 0x000fc8000f8f303f */
[----:B------:R-:W-:-:S08]  /*08e0*/  USHF.R.S32.HI UR6, URZ, 0x6, UR6 ;  /* 0x000000063f067899 */ /* 0x000fd00008011406 */
[----:B------:R-:W-:-:S04]  /*08f0*/  UISETP.LT.AND UP0, UPT, UR14, UR6, UPT ;  /* 0x000000060e00728c */ /* 0x000fc8000bf01270 */
[----:B------:R-:W-:-:S06]  /*0900*/  USEL UR14, UR14, UR6, UP0 ;  /* 0x000000060e0e7287 */ /* 0x000fcc0008000000 */
[----:B------:R-:W-:-:S13]  /*0910*/  ISETP.GE.AND P0, PT, R199, UR14, PT ;  /* 0x0000000ec7007c0c */ /* 0x000fda000bf06270 */
[----:B---3--:R-:W-:Y:S05]  /*0920*/  @!P0 BRA `(.L_x_3360) ;  /* 0x00000008005c8947 */ /* 0x008fea0003800000 */
[----:B------:R-:W-:Y:S01]  /*0930*/  SHF.R.S32.HI R3, RZ, 0x1f, R84 ;  /* 0x0000001fff037819 */ /* 0x000fe20000011454 */
[----:B------:R-:W-:Y:S01]  /*0940*/  ULDC.64 UR4, c[0x0][0x2c0] ;  /* 0x0000b00000047ab9 */ /* 0x000fe20000000a00 */
[----:B------:R-:W-:Y:S01]  /*0950*/  BSSY B0, `(.L_x_3361) ;  /* 0x000002b000007945 */ /* 0x000fe20003800000 */
[----:B------:R-:W-:Y:S01]  /*0960*/  UIMAD UR4, UR9, UR4, UR13 ;  /* 0x00000004090472a4 */ /* 0x000fe2000f8e020d */
[----:B------:R-:W-:-:S03]  /*0970*/  LEA.HI R10, R3, R84, RZ, 0x4 ;  /* 0x00000054030a7211 */ /* 0x000fc600078f20ff */
[----:B------:R-:W-:Y:S01]  /*0980*/  UIMAD UR4, UR4, UR8, UR24 ;  /* 0x00000008040472a4 */ /* 0x000fe2000f8e0218 */
[----:B------:R-:W-:Y:S02]  /*0990*/  LOP3.LUT R3, R10, 0xfffffff0, RZ, 0xc0, !PT ;  /* 0xfffffff00a037812 */ /* 0x000fe400078ec0ff */
[----:B------:R-:W-:Y:S01]  /*09a0*/  SHF.R.S32.HI R10, RZ, 0x4, R10 ;  /* 0x00000004ff0a7819 */ /* 0x000fe2000001140a */
[----:B------:R-:W-:Y:S02]  /*09b0*/  UIMAD UR6, UR4, UR5, UR18 ;  /* 0x00000005040672a4 */ /* 0x000fe4000f8e0212 */
[----:B------:R-:W-:Y:S01]  /*09c0*/  IMAD.IADD R84, R84, 0x1, -R3 ;  /* 0x0000000154547824 */ /* 0x000fe200078e0a03 */
[----:B------:R-:W-:Y:S01]  /*09d0*/  ULDC UR4, c[0x0][0x2dc] ;  /* 0x0000b70000047ab9 */ /* 0x000fe20000000800 */
[----:B------:R-:W-:Y:S01]  /*09e0*/  UIADD3 UR18, -UR18, UR22, URZ ;  /* 0x0000001612127290 */ /* 0x000fe2000fffe13f */
[----:B------:R-:W-:Y:S01]  /*09f0*/  VIADD R7, R10, 0x8 ;  /* 0x000000080a077836 */ /* 0x000fe20000000000 */
[----:B------:R-:W-:Y:S01]  /*0a00*/  UIMAD UR4, UR6, UR4, URZ ;  /* 0x00000004060472a4 */ /* 0x000fe2000f8e023f */
[C---:B------:R-:W-:Y:S01]  /*0a10*/  IMAD.SHL.U32 R14, R84.reuse, 0x4, RZ ;  /* 0x00000004540e7824 */ /* 0x040fe200078e00ff */
[----:B------:R-:W-:Y:S01]  /*0a20*/  ISETP.NE.AND P6, PT, R84, RZ, PT ;  /* 0x000000ff5400720c */ /* 0x000fe20003fc5270 */
[C---:B------:R-:W-:Y:S01]  /*0a30*/  VIADD R6, R10.reuse, 0x10 ;  /* 0x000000100a067836 */ /* 0x040fe20000000000 */
[C---:B------:R-:W-:Y:S01]  /*0a40*/  ISETP.GE.AND P4, PT, R10.reuse, UR18, PT ;  /* 0x000000120a007c0c */ /* 0x040fe2000bf86270 */
[----:B------:R-:W-:Y:S01]  /*0a50*/  VIADD R2, R10, 0x30 ;  /* 0x000000300a027836 */ /* 0x000fe20000000000 */
[--C-:B------:R-:W-:Y:S01]  /*0a60*/  SHF.R.S32.HI R15, RZ, 0x1f, R14.reuse ;  /* 0x0000001fff0f7819 */ /* 0x100fe2000001140e */
[----:B------:R-:W-:Y:S01]  /*0a70*/  IMAD.U32 R0, RZ, RZ, UR4 ;  /* 0x00000004ff007e24 */ /* 0x000fe2000f8e00ff */
[----:B------:R-:W-:Y:S01]  /*0a80*/  ISETP.GE.AND P3, PT, R7, UR18, PT ;  /* 0x0000001207007c0c */ /* 0x000fe2000bf66270 */
[----:B------:R-:W-:Y:S01]  /*0a90*/  VIADD R9, R14, 0x40 ;  /* 0x000000400e097836 */ /* 0x000fe20000000000 */
[----:B------:R-:W-:Y:S01]  /*0aa0*/  ISETP.GE.AND P5, PT, R6, UR18, PT ;  /* 0x0000001206007c0c */ /* 0x000fe2000bfa6270 */
[----:B------:R-:W-:-:S04]  /*0ab0*/  IMAD.WIDE R4, R10, 0xc0, R14 ;  /* 0x000000c00a047825 */ /* 0x000fc800078e020e */
[----:B------:R-:W-:Y:S01]  /*0ac0*/  VIADD R8, R14, 0x80 ;  /* 0x000000800e087836 */ /* 0x000fe20000000000 */
[----:B------:R-:W-:Y:S01]  /*0ad0*/  IADD3 R3, P0, R4, UR4, RZ ;  /* 0x0000000404037c10 */ /* 0x000fe2000ff1e0ff */
[----:B------:R-:W-:Y:S01]  /*0ae0*/  ULDC.64 UR4, c[0x0][0x288] ;  /* 0x0000a20000047ab9 */ /* 0x000fe20000000a00 */
[----:B------:R-:W-:Y:S02]  /*0af0*/  VIADD R4, R10, 0x20 ;  /* 0x000000200a047836 */ /* 0x000fe40000000000 */
[----:B------:R-:W-:Y:S01]  /*0b00*/  LEA.HI.X.SX32 R0, R0, R5, 0x1, P0 ;  /* 0x0000000500007211 */ /* 0x000fe200000f0eff */
[----:B------:R-:W-:Y:S01]  /*0b10*/  VIADD R5, R10, 0x18 ;  /* 0x000000180a057836 */ /* 0x000fe20000000000 */
[C---:B------:R-:W-:Y:S02]  /*0b20*/  LEA R12, P0, R3.reuse, UR4, 0x2 ;  /* 0x00000004030c7c11 */ /* 0x040fe4000f8010ff */
[----:B------:R-:W-:Y:S02]  /*0b30*/  ISETP.GE.AND P1, PT, R4, UR18, PT ;  /* 0x0000001204007c0c */ /* 0x000fe4000bf26270 */
[----:B------:R-:W-:Y:S01]  /*0b40*/  LEA.HI.X R13, R3, UR5, R0, 0x2, P0 ;  /* 0x00000005030d7c11 */ /* 0x000fe200080f1400 */
[----:B------:R-:W-:Y:S01]  /*0b50*/  VIADD R3, R10, 0x28 ;  /* 0x000000280a037836 */ /* 0x000fe20000000000 */
[----:B------:R-:W-:-:S04]  /*0b60*/  ISETP.GE.AND P0, PT, R5, UR18, PT ;  /* 0x0000001205007c0c */ /* 0x000fc8000bf06270 */
[----:B------:R-:W-:Y:S01]  /*0b70*/  ISETP.GE.AND P2, PT, R3, UR18, PT ;  /* 0x0000001203007c0c */ /* 0x000fe2000bf46270 */
        /* <DEDUP_REMOVED lines=8> */
.L_x_3362:
[----:B------:R-:W-:Y:S05]  /*0c00*/  BSYNC B0 ;  /* 0x0000000000007941 */ /* 0x000fea0003800000 */
.L_x_3361:
[----:B------:R-:W-:Y:S01]  /*0c10*/  BSSY B0, `(.L_x_3363) ;  /* 0x000000b000007945 */ /* 0x000fe20003800000 */
[----:B------:R-:W-:Y:S02]  /*0c20*/  ISETP.GE.AND P4, PT, R2, UR18, PT ;  /* 0x0000001202007c0c */ /* 0x000fe4000bf86270 */
        /* <DEDUP_REMOVED lines=9> */
.L_x_3364:
[----:B------:R-:W-:Y:S05]  /*0cc0*/  BSYNC B0 ;  /* 0x0000000000007941 */ /* 0x000fea0003800000 */
.L_x_3363:
[----:B------:R-:W-:Y:S01]  /*0cd0*/  BSSY B0, `(.L_x_3365) ;  /* 0x000000a000007945 */ /* 0x000fe20003800000 */
[----:B------:R-:W-:-:S03]  /*0ce0*/  ISETP.GE.AND P3, PT, R0, UR18, PT ;  /* 0x0000001200007c0c */ /* 0x000fc6000bf66270 */
        /* <DEDUP_REMOVED lines=8> */
.L_x_3366:
[----:B------:R-:W-:Y:S05]  /*0d70*/  BSYNC B0 ;  /* 0x0000000000007941 */ /* 0x000fea0003800000 */
.L_x_3365:
[----:B------:R-:W-:Y:S01]  /*0d80*/  BSSY B0, `(.L_x_3367) ;  /* 0x000000a000007945 */ /* 0x000fe20003800000 */
[----:B------:R-:W-:-:S03]  /*0d90*/  ISETP.GE.OR P5, PT, R10, UR18, P6 ;  /* 0x000000120a007c0c */ /* 0x000fc6000b7a6670 */
        /* <DEDUP_REMOVED lines=8> */
.L_x_3368:
[----:B------:R-:W-:Y:S05]  /*0e20*/  BSYNC B0 ;  /* 0x0000000000007941 */ /* 0x000fea0003800000 */
.L_x_3367:
        /* <DEDUP_REMOVED lines=9> */
.L_x_3370:
[----:B------:R-:W-:Y:S05]  /*0ec0*/  BSYNC B0 ;  /* 0x0000000000007941 */ /* 0x000fea0003800000 */
.L_x_3369:
        /* <DEDUP_REMOVED lines=9> */
.L_x_3372:
[----:B------:R-:W-:Y:S05]  /*0f60*/  BSYNC B0 ;  /* 0x0000000000007941 */ /* 0x000fea0003800000 */
.L_x_3371:
        /* <DEDUP_REMOVED lines=9> */
.L_x_3374:
[----:B------:R-:W-:Y:S05]  /*1000*/  BSYNC B0 ;  /* 0x0000000000007941 */ /* 0x000fea0003800000 */
.L_x_3373:
        /* <DEDUP_REMOVED lines=9> */
.L_x_3376:
[----:B------:R-:W-:Y:S05]  /*10a0*/  BSYNC B0 ;  /* 0x0000000000007941 */ /* 0x000fea0003800000 */
.L_x_3375:
[----:B------:R-:W-:Y:S01]  /*10b0*/  USHF.R.S32.HI UR7, URZ, 0x1f, UR6 ;  /* 0x0000001f3f077899 */ /* 0x000fe20008011406 */
[----:B------:R-:W-:Y:S01]  /*10c0*/  IADD3 R8, P0, R10, UR6, RZ ;  /* 0x000000060a087c10 */ /* 0x000fe2000ff1e0ff */
[----:B------:R-:W-:Y:S01]  /*10d0*/  ULDC.64 UR4, c[0x0][0x2b8] ;  /* 0x0000ae0000047ab9 */ /* 0x000fe20000000a00 */
[----:B------:R-:W-:Y:S01]  /*10e0*/  ISETP.GE.OR P4, PT, R7, UR18, P6 ;  /* 0x0000001207007c0c */ /* 0x000fe2000b786670 */
[----:B------:R-:W-:Y:S01]  /*10f0*/  @!P5 IMAD.MOV.U32 R7, RZ, RZ, -0x800000 ;  /* 0xff800000ff07d424 */ /* 0x000fe200078e00ff */
[----:B------:R-:W-:Y:S02]  /*1100*/  ISETP.GE.OR P3, PT, R6, UR18, P6 ;  /* 0x0000001206007c0c */ /* 0x000fe4000b766670 */
[----:B------:R-:W-:Y:S02]  /*1110*/  LEA.HI.X.SX32 R9, R10, UR7, 0x1, P0 ;  /* 0x000000070a097c11 */ /* 0x000fe400080f0eff */
[----:B------:R-:W-:Y:S02]  /*1120*/  LEA R10, P0, R8, UR4, 0x2 ;  /* 0x00000004080a7c11 */ /* 0x000fe4000f8010ff */
[----:B------:R-:W-:-:S02]  /*1130*/  ISETP.GE.OR P2, PT, R5, UR18, P6 ;  /* 0x0000001205007c0c */ /* 0x000fc4000b746670 */
[----:B------:R-:W-:Y:S02]  /*1140*/  LEA.HI.X R11, R8, UR5, R9, 0x2, P0 ;  /* 0x00000005080b7c11 */ /* 0x000fe400080f1409 */
[----:B------:R-:W-:Y:S01]  /*1150*/  ISETP.GE.OR P1, PT, R4, UR18, P6 ;  /* 0x0000001204007c0c */ /* 0x000fe2000b726670 */
[----:B------:R-:W-:Y:S01]  /*1160*/  @!P4 IMAD.MOV.U32 R17, RZ, RZ, -0x800000 ;  /* 0xff800000ff11c424 */ /* 0x000fe200078e00ff */
[----:B------:R-:W-:Y:S01]  /*1170*/  ISETP.GE.OR P0, PT, R3, UR18, P6 ;  /* 0x0000001203007c0c */ /* 0x000fe2000b706670 */
[----:B------:R1:W-:Y:S01]  /*1180*/  @!P5 STG.E desc[UR20][R10.64], R7 ;  /* 0x000000070a00d986 */ /* 0x0003e2000c101914 */
[----:B------:R-:W-:Y:S01]  /*1190*/  ISETP.GE.OR P5, PT, R2, UR18, P6 ;  /* 0x0000001202007c0c */ /* 0x000fe2000b7a6670 */
[----:B------:R-:W-:Y:S01]  /*11a0*/  @!P3 IMAD.MOV.U32 R15, RZ, RZ, -0x800000 ;  /* 0xff800000ff0fb424 */ /* 0x000fe200078e00ff */
[----:B------:R-:W-:Y:S01]  /*11b0*/  ISETP.GE.OR P6, PT, R0, UR18, P6 ;  /* 0x0000001200007c0c */ /* 0x000fe2000b7c6670 */
[----:B------:R1:W-:Y:S02]  /*11c0*/  @!P4 STG.E desc[UR20][R10.64+0x20], R17 ;  /* 0x000020110a00c986 */ /* 0x0003e4000c101914 */
[----:B-1234-:R-:W-:-:S02]  /*11d0*/  @!P2 IMAD.MOV.U32 R13, RZ, RZ, -0x800000 ;  /* 0xff800000ff0da424 */ /* 0x01efc400078e00ff */
[----:B------:R1:W-:Y:S02]  /*11e0*/  @!P3 STG.E desc[UR20][R10.64+0x40], R15 ;  /* 0x0000400f0a00b986 */ /* 0x0003e4000c101914 */
[----:B------:R-:W-:Y:S02]  /*11f0*/  @!P1 IMAD.MOV.U32 R9, RZ, RZ, -0x800000 ;  /* 0xff800000ff099424 */ /* 0x000fe400078e00ff */
[----:B------:R-:W-:Y:S01]  /*1200*/  @!P0 IMAD.MOV.U32 R5, RZ, RZ, -0x800000 ;  /* 0xff800000ff058424 */ /* 0x000fe200078e00ff */
[----:B------:R1:W-:Y:S01]  /*1210*/  @!P2 STG.E desc[UR20][R10.64+0x60], R13 ;  /* 0x0000600d0a00a986 */ /* 0x0003e2000c101914 */
[----:B------:R-:W-:-:S03]  /*1220*/  @!P5 IMAD.MOV.U32 R3, RZ, RZ, -0x800000 ;  /* 0xff800000ff03d424 */ /* 0x000fc600078e00ff */
[----:B------:R1:W-:Y:S04]  /*1230*/  @!P1 STG.E desc[UR20][R10.64+0x80], R9 ;  /* 0x000080090a009986 */ /* 0x0003e8000c101914 */
[----:B------:R1:W-:Y:S04]  /*1240*/  @!P0 STG.E desc[UR20][R10.64+0xa0], R5 ;  /* 0x0000a0050a008986 */ /* 0x0003e8000c101914 */
[----:B------:R1:W-:Y:S01]  /*1250*/  @!P5 STG.E desc[UR20][R10.64+0xc0], R3 ;  /* 0x0000c0030a00d986 */ /* 0x0003e2000c101914 */
[----:B------:R-:W-:Y:S05]  /*1260*/  @P6 EXIT ;  /* 0x000000000000694d */ /* 0x000fea0003800000 */
[----:B-1----:R-:W-:-:S05]  /*1270*/  MOV R3, 0xff800000 ;  /* 0xff80000000037802 */ /* 0x002fca0000000f00 */
[----:B------:R-:W-:Y:S01]  /*1280*/  STG.E desc[UR20][R10.64+0xe0], R3 ;  /* 0x0000e0030a007986 */ /* 0x000fe2000c101914 */
[----:B------:R-:W-:Y:S05]  /*1290*/  EXIT ;  /* 0x000000000000794d */ /* 0x000fea0003800000 */
.L_x_3360:
        /* <DEDUP_REMOVED lines=29> */
.L_x_3377:
        /* <DEDUP_REMOVED lines=12> */
[----:B--2---:R-:W-:Y:S02]  /*1530*/  R2UR UR11, R0 ;  /* 0x00000000000b72ca */ /* 0x004fe400000e0000 */
[----:B------:R-:W-:-:S04]  /*1540*/  MOV R0, UR25 ;  /* 0x0000001900007c02 */ /* 0x000fc80008000f00 */
        /* <DEDUP_REMOVED lines=21> */
[----:B------:R-:W-:Y:S02]  /*16a0*/  IMAD.U32 R2, RZ, RZ, UR6 ;  /* 0x00000006ff027e24 */ /* 0x000fe4000f8e00ff */
[----:B------:R-:W-:Y:S01]  /*16b0*/  IMAD.U32 R3, RZ, RZ, UR7 ;  /* 0x00000007ff037e24 */ /* 0x000fe2000f8e00ff */
[----:B-1----:R-:W-:Y:S01]  /*16c0*/  IABS R5, R4 ;  /* 0x0000000400057213 */ /* 0x002fe20000000000 */
[----:B------:R-:W-:Y:S01]  /*16d0*/  IMAD.U32 R0, RZ, RZ, UR24 ;  /* 0x00000018ff007e24 */ /* 0x000fe2000f8e00ff */
[----:B------:R-:W-:Y:S02]  /*16e0*/  UIADD3 UR9, -UR9, URZ, URZ ;  /* 0x0000003f09097290 */ /* 0x000fe4000fffe13f */
[----:B------:R1:W2:Y:S01]  /*16f0*/  LDG.E R2, desc[UR20][R2.64] ;  /* 0x0000001402027981 */ /* 0x0002a2000c1e1900 */
[----:B------:R-:W3:Y:S01]  /*1700*/  I2F.RP R8, R5 ;  /* 0x0000000500087306 */ /* 0x000ee20000209400 */
[----:B------:R-:W-:Y:S01]  /*1710*/  IABS R0, R0 ;  /* 0x0000000000007213 */ /* 0x000fe20000000000 */
[----:B------:R-:W-:Y:S01]  /*1720*/  ULDC.64 UR6, c[0x0][0x230] ;  /* 0x00008c0000067ab9 */ /* 0x000fe20000000a00 */
[----:B------:R-:W-:-:S04]  /*1730*/  UIMAD UR25, UR23, UR9, UR25 ;  /* 0x00000009171972a4 */ /* 0x000fc8000f8e0219 */
[----:B------:R-:W-:Y:S01]  /*1740*/  USHF.R.S32.HI UR23, URZ, 0x1f, UR25 ;  /* 0x0000001f3f177899 */ /* 0x000fe20008011419 */
[----:B---3--:R-:W3:Y:S02]  /*1750*/  MUFU.RCP R7, R8 ;  /* 0x0000000800077308 */ /* 0x008ee40000001000 */
[----:B---3--:R-:W-:-:S06]  /*1760*/  IADD3 R7, R7, 0xffffffe, RZ ;  /* 0x0ffffffe07077810 */ /* 0x008fcc0007ffe0ff */
[----:B------:R-:W3:Y:S02]  /*1770*/  F2I.FTZ.U32.TRUNC.NTZ R7, R7 ;  /* 0x0000000700077305 */ /* 0x000ee4000021f000 */
[----:B---3--:R-:W-:-:S04]  /*1780*/  IMAD.MOV R6, RZ, RZ, -R7 ;  /* 0x000000ffff067224 */ /* 0x008fc800078e0a07 */
[----:B-1----:R-:W-:Y:S01]  /*1790*/  IMAD R3, R6, R5, RZ ;  /* 0x0000000506037224 */ /* 0x002fe200078e02ff */
[----:B------:R-:W-:-:S05]  /*17a0*/  MOV R6, RZ ;  /* 0x000000ff00067202 */ /* 0x000fca0000000f00 */
[----:B------:R-:W-:-:S04]  /*17b0*/  IMAD.HI.U32 R6, R7, R3, R6 ;  /* 0x0000000307067227 */ /* 0x000fc800078e0006 */
[----:B------:R-:W-:-:S04]  /*17c0*/  IMAD.MOV.U32 R3, RZ, RZ, R0 ;  /* 0x000000ffff037224 */ /* 0x000fc800078e0000 */
        /* <DEDUP_REMOVED lines=8> */
[----:B------:R-:W-:-:S04]  /*1850*/  LOP3.LUT R0, R4, UR24, RZ, 0x3c, !PT ;  /* 0x0000001804007c12 */ /* 0x000fc8000f8e3cff */
[----:B------:R-:W-:-:S07]  /*1860*/  ISETP.GE.AND P1, PT, R0, RZ, PT ;  /* 0x000000ff0000720c */ /* 0x000fce0003f26270 */
[----:B------:R-:W-:-:S06]  /*1870*/  @P3 VIADD R6, R6, 0x1 ;  /* 0x0000000106063836 */ /* 0x000fcc0000000000 */
        /* <DEDUP_REMOVED lines=8> */
[----:B------:R-:W-:-:S03]  /*1900*/  UIMAD UR8, UR19, UR7, UR8 ;  /* 0x00000007130872a4 */ /* 0x000fc6000f8e0208 */
[----:B------:R-:W-:Y:S01]  /*1910*/  ULDC.64 UR6, c[0x0][0x248] ;  /* 0x0000920000067ab9 */ /* 0x000fe20000000a00 */
[----:B------:R-:W-:Y:S02]  /*1920*/  UIADD3 UR9, UR11, UR8, URZ ;  /* 0x000000080b097290 */ /* 0x000fe4000fffe03f */
[----:B------:R-:W-:Y:S01]  /*1930*/  UIMAD UR26, UR23, UR6, URZ ;  /* 0x00000006171a72a4 */ /* 0x000fe2000f8e023f */
[----:B------:R-:W-:Y:S01]  /*1940*/  UMOV UR8, UR10 ;  /* 0x0000000a00087c82 */ /* 0x000fe20008000000 */
[----:B------:R-:W-:Y:S02]  /*1950*/  ULDC.64 UR10, c[0x0][0x260] ;  /* 0x00009800000a7ab9 */ /* 0x000fe40000000a00 */
[----:B------:R-:W-:Y:S01]  /*1960*/  UIMAD UR26, UR25, UR7, UR26 ;  /* 0x00000007191a72a4 */ /* 0x000fe2000f8e021a */
[----:B------:R-:W-:Y:S01]  /*1970*/  IMAD R7, R3, UR10, RZ ;  /* 0x0000000a03077c24 */ /* 0x000fe2000f8e02ff */
[----:B------:R-:W-:-:S03]  /*1980*/  UIMAD.WIDE.U32 UR28, UR25, UR6, UR8 ;  /* 0x00000006191c72a5 */ /* 0x000fc6000f8e0008 */
[----:B------:R-:W-:Y:S01]  /*1990*/  ULDC.64 UR8, c[0x0][0x238] ;  /* 0x00008e0000087ab9 */ /* 0x000fe20000000a00 */
[----:B------:R-:W-:Y:S01]  /*19a0*/  UIADD3 UR26, UR29, UR26, URZ ;  /* 0x0000001a1d1a7290 */ /* 0x000fe2000fffe03f */
[C---:B------:R-:W-:Y:S01]  /*19b0*/  IMAD R22, R6.reuse, UR11, R7 ;  /* 0x0000000b06167c24 */ /* 0x040fe2000f8e0207 */
[----:B------:R-:W-:Y:S01]  /*19c0*/  UIMAD UR12, UR12, UR8, URZ ;  /* 0x000000080c0c72a4 */ /* 0x000fe2000f8e023f */
[----:B------:R-:W-:Y:S02]  /*19d0*/  IMAD.U32 R5, RZ, RZ, UR29 ;  /* 0x0000001dff057e24 */ /* 0x000fe4000f8e00ff */
[----:B------:R-:W-:Y:S01]  /*19e0*/  IMAD.U32 R4, RZ, RZ, UR28 ;  /* 0x0000001cff047e24 */ /* 0x000fe2000f8e00ff */
[----:B------:R-:W-:Y:S01]  /*19f0*/  MOV R5, UR26 ;  /* 0x0000001a00057c02 */ /* 0x000fe20008000f00 */
[----:B------:R-:W-:Y:S02]  /*1a00*/  UIMAD.WIDE.U32 UR26, UR19, UR8, URZ ;  /* 0x00000008131a72a5 */ /* 0x000fe4000f8e003f */
[----:B------:R-:W-:Y:S01]  /*1a10*/  UIMAD UR12, UR19, UR9, UR12 ;  /* 0x00000009130c72a4 */ /* 0x000fe2000f8e020c */
[----:B------:R-:W-:-:S03]  /*1a20*/  IMAD.WIDE.U32 R28, R6, UR10, R4 ;  /* 0x0000000a061c7c25 */ /* 0x000fc6000f8e0004 */
[----:B------:R-:W-:Y:S01]  /*1a30*/  UIADD3 UR12, UR27, UR12, URZ ;  /* 0x0000000c1b0c7290 */ /* 0x000fe2000fffe03f */
[----:B------:R-:W-:Y:S01]  /*1a40*/  IMAD.IADD R22, R29, 0x1, R22 ;  /* 0x000000011d167824 */ /* 0x000fe200078e0216 */
[----:B------:R-:W-:Y:S10]  /*1a50*/  BRA `(.L_x_3379) ;  /* 0x00000004003c7947 */ /* 0x000ff40003800000 */
.L_x_3378:
[----:B------:R-:W1:Y:S01]  /*1a60*/  LDC R6, c[0x0][0x278] ;  /* 0x00009e00ff067b82 */ /* 0x000e620000000800 */
[----:B------:R-:W-:Y:S01]  /*1a70*/  MOV R0, UR24 ;  /* 0x0000001800007c02 */ /* 0x000fe20008000f00 */
[----:B------:R-:W-:Y:S02]  /*1a80*/  UISETP.NE.AND UP0, UPT, UR12, -0x1, UPT ;  /* 0xffffffff0c00788c */ /* 0x000fe4000bf05270 */
[----:B------:R-:W-:Y:S01]  /*1a90*/  ULEA UR25, UR14, 0xffffffc0, 0x6 ;  /* 0xffffffc00e197891 */ /* 0x000fe2000f8e303f */
[----:B------:R-:W-:-:S03]  /*1aa0*/  IABS R0, R0 ;  /* 0x0000000000007213 */ /* 0x000fc60000000000 */
        /* <DEDUP_REMOVED lines=9> */
[----:B------:R-:W1:Y:S08]  /*1b40*/  I2F.RP R8, R7 ;  /* 0x0000000700087306 */ /* 0x000e700000209400 */
[----:B-1----:R-:W1:Y:S02]  /*1b50*/  MUFU.RCP R4, R8 ;  /* 0x0000000800047308 */ /* 0x002e640000001000 */
[----:B-1----:R-:W-:-:S06]  /*1b60*/  VIADD R4, R4, 0xffffffe ;  /* 0x0ffffffe04047836 */ /* 0x002fcc0000000000 */
[----:B------:R-:W1:Y:S02]  /*1b70*/  F2I.FTZ.U32.TRUNC.NTZ R5, R4 ;  /* 0x0000000400057305 */ /* 0x000e64000021f000 */
[----:B-1----:R-:W-:Y:S02]  /*1b80*/  IMAD.MOV R2, RZ, RZ, -R5 ;  /* 0x000000ffff027224 */ /* 0x002fe400078e0a05 */
[----:B------:R-:W-:Y:S02]  /*1b90*/  IMAD.MOV.U32 R4, RZ, RZ, RZ ;  /* 0x000000ffff047224 */ /* 0x000fe400078e00ff */
[----:B------:R-:W-:-:S04]  /*1ba0*/  IMAD R2, R2, R7, RZ ;  /* 0x0000000702027224 */ /* 0x000fc800078e02ff */
[----:B------:R-:W-:Y:S02]  /*1bb0*/  IMAD.HI.U32 R3, R5, R2, R4 ;  /* 0x0000000205037227 */ /* 0x000fe400078e0004 */
[----:B------:R-:W1:Y:S04]  /*1bc0*/  LDC.64 R4, c[0x0][0x260] ;  /* 0x00009800ff047b82 */ /* 0x000e680000000a00 */
[----:B------:R-:W-:-:S04]  /*1bd0*/  IMAD.HI.U32 R3, R3, R0, RZ ;  /* 0x0000000003037227 */ /* 0x000fc800078e00ff */
        /* <DEDUP_REMOVED lines=9> */
[----:B-1----:R-:W-:Y:S06]  /*1c70*/  @P1 BRA `(.L_x_3380) ;  /* 0x0000000000301947 */ /* 0x002fec0003800000 */
        /* <DEDUP_REMOVED lines=12> */
.L_x_3380:
[----:B------:R-:W-:Y:S01]  /*1d40*/  UIMAD UR8, UR23, UR6, URZ ;  /* 0x00000006170872a4 */ /* 0x000fe2000f8e023f */
[----:B------:R-:W-:Y:S01]  /*1d50*/  MOV R14, R3 ;  /* 0x00000003000e7202 */ /* 0x000fe20000000f00 */
[----:B------:R-:W-:Y:S01]  /*1d60*/  UMOV UR27, UR9 ;  /* 0x00000009001b7c82 */ /* 0x000fe20008000000 */
[----:B------:R-:W-:Y:S02]  /*1d70*/  @UP0 UIADD3 UR12, UR11, UR12, URZ ;  /* 0x0000000c0b0c0290 */ /* 0x000fe4000fffe03f */
[----:B------:R-:W-:Y:S01]  /*1d80*/  UIMAD.WIDE.U32 UR26, UR6, UR25, UR26 ;  /* 0x00000019061a72a5 */ /* 0x000fe2000f8e001a */
[----:B------:R-:W-:Y:S01]  /*1d90*/  @!P3 IADD3 R14, -R14, RZ, RZ ;  /* 0x000000ff0e0eb210 */ /* 0x000fe20007ffe1ff */
[----:B------:R-:W-:Y:S01]  /*1da0*/  UIMAD UR8, UR7, UR25, UR8 ;  /* 0x00000019070872a4 */ /* 0x000fe2000f8e0208 */
[----:B------:R-:W-:-:S03]  /*1db0*/  @!P2 LOP3.LUT R14, RZ, R6, RZ, 0x33, !PT ;  /* 0x00000006ff0ea212 */ /* 0x000fc600078e33ff */
[----:B------:R-:W-:Y:S01]  /*1dc0*/  UIADD3 UR8, UR27, UR8, URZ ;  /* 0x000000081b087290 */ /* 0x000fe2000fffe03f */
[----:B------:R-:W-:Y:S01]  /*1dd0*/  SHF.R.S32.HI R3, RZ, 0x1f, R14 ;  /* 0x0000001fff037819 */ /* 0x000fe2000001140e */
[----:B------:R-:W-:Y:S01]  /*1de0*/  IMAD.U32 R7, RZ, RZ, UR27 ;  /* 0x0000001bff077e24 */ /* 0x000fe2000f8e00ff */
[----:B------:R-:W-:-:S03]  /*1df0*/  MOV R6, UR26 ;  /* 0x0000001a00067c02 */ /* 0x000fc60008000f00 */
[----:B------:R-:W-:Y:S01]  /*1e00*/  MOV R7, UR8 ;  /* 0x0000000800077c02 */ /* 0x000fe20008000f00 */
[----:B------:R-:W-:Y:S01]  /*1e10*/  @UP0 ULDC.64 UR8, c[0x0][0x250] ;  /* 0x0000940000080ab9 */ /* 0x000fe20000000a00 */
[-C--:B------:R-:W-:Y:S01]  /*1e20*/  IMAD R0, R3, R4.reuse, RZ ;  /* 0x0000000403007224 */ /* 0x080fe200078e02ff */
[----:B------:R-:W-:Y:S01]  /*1e30*/  @UP0 UIMAD.WIDE.U32 UR26, UR12, UR8, URZ ;  /* 0x000000080c1a02a5 */ /* 0x000fe2000f8e003f */
[----:B------:R-:W-:-:S03]  /*1e40*/  IMAD.WIDE.U32 R28, R14, R4, R6 ;  /* 0x000000040e1c7225 */ /* 0x000fc600078e0006 */
[----:B------:R-:W-:Y:S01]  /*1e50*/  @UP0 UIMAD UR12, UR12, UR9, UR27 ;  /* 0x000000090c0c02a4 */ /* 0x000fe2000f8e021b */
[----:B------:R-:W-:-:S04]  /*1e60*/  IMAD R5, R14, R5, R0 ;  /* 0x000000050e057224 */ /* 0x000fc800078e0200 */
[----:B------:R-:W-:Y:S01]  /*1e70*/  IMAD.IADD R22, R29, 0x1, R5 ;  /* 0x000000011d167824 */ /* 0x000fe200078e0205 */
[----:B------:R-:W-:Y:S06]  /*1e80*/  @P1 BRA `(.L_x_3379) ;  /* 0x0000000000301947 */ /* 0x000fec0003800000 */
        /* <DEDUP_REMOVED lines=12> */
.L_x_3379:
[----:B------:R-:W-:Y:S01]  /*1f50*/  SHF.R.S32.HI R23, RZ, 0x1f, R84 ;  /* 0x0000001fff177819 */ /* 0x000fe20000011454 */
[----:B------:R-:W-:Y:S01]  /*1f60*/  UISETP.NE.AND UP0, UPT, UR4, -0x1, UPT ;  /* 0xffffffff0400788c */ /* 0x000fe2000bf05270 */
[----:B------:R-:W1:Y:S01]  /*1f70*/  S2R R33, SR_CTAID.X ;  /* 0x0000000000217919 */ /* 0x000e620000002500 */
[----:B------:R-:W2:Y:S01]  /*1f80*/  S2UR UR27, SR_CgaCtaId ;  /* 0x00000000001b79c3 */ /* 0x000ea20000008800 */
[CC--:B------:R-:W-:Y:S01]  /*1f90*/  LEA.HI R5, R23.reuse, R84.reuse, RZ, 0x3 ;  /* 0x0000005417057211 */ /* 0x0c0fe200078f18ff */
[----:B------:R-:W-:Y:S01]  /*1fa0*/  ULDC.64 UR10, c[0x0][0x268] ;  /* 0x00009a00000a7ab9 */ /* 0x000fe20000000a00 */
[-C--:B------:R-:W-:Y:S01]  /*1fb0*/  LEA.HI R20, R23, R84.reuse, RZ, 0x4 ;  /* 0x0000005417147211 */ /* 0x080fe200078f20ff */
[----:B------:R-:W-:Y:S01]  /*1fc0*/  IMAD R3, R3, UR10, RZ ;  /* 0x0000000a03037c24 */ /* 0x000fe2000f8e02ff */
[----:B------:R-:W-:Y:S01]  /*1fd0*/  SHF.R.S32.HI R18, RZ, 0x3, R5 ;  /* 0x00000003ff127819 */ /* 0x000fe20000011405 */
[----:B------:R-:W-:Y:S01]  /*1fe0*/  USHF.R.S32.HI UR19, URZ, 0x1f, UR24 ;  /* 0x0000001f3f137899 */ /* 0x000fe20008011418 */
[----:B------:R-:W-:Y:S01]  /*1ff0*/  LOP3.LUT R5, R5, 0xfffffff8, RZ, 0xc0, !PT ;  /* 0xfffffff805057812 */ /* 0x000fe200078ec0ff */
[----:B------:R-:W-:Y:S01]  /*2000*/  IMAD.MOV.U32 R7, RZ, RZ, 0x10 ;  /* 0x00000010ff077424 */ /* 0x000fe200078e00ff */
[----:B------:R-:W-:Y:S01]  /*2010*/  LOP3.LUT R17, R20, 0xfffffff0, RZ, 0xc0, !PT ;  /* 0xfffffff014117812 */ /* 0x000fe200078ec0ff */
[----:B------:R-:W-:Y:S01]  /*2020*/  IMAD.SHL.U32 R202, R18, 0x40, RZ ;  /* 0x0000004012ca7824 */ /* 0x000fe200078e00ff */
[----:B------:R-:W-:Y:S01]  /*2030*/  LEA.HI R0, R23, R84, RZ, 0x6 ;  /* 0x0000005417007211 */ /* 0x000fe200078f30ff */
[C---:B------:R-:W-:Y:S01]  /*2040*/  IMAD.IADD R12, R84.reuse, 0x1, -R5 ;  /* 0x00000001540c7824 */ /* 0x040fe200078e0a05 */
[----:B------:R-:W-:Y:S01]  /*2050*/  @UP0 ULDC.64 UR8, c[0x0][0x240] ;  /* 0x0000900000080ab9 */ /* 0x000fe20000000a00 */
[----:B------:R-:W-:Y:S01]  /*2060*/  IMAD.IADD R17, R84, 0x1, -R17 ;  /* 0x0000000154117824 */ /* 0x000fe200078e0a11 */
[----:B------:R-:W-:Y:S01]  /*2070*/  LOP3.LUT R202, R202, 0x1c0, RZ, 0xc0, !PT ;  /* 0x000001c0caca7812 */ /* 0x000fe200078ec0ff */
[----:B------:R-:W-:Y:S01]  /*2080*/  IMAD.SHL.U32 R203, R12, 0x8, RZ ;  /* 0x000000080ccb7824 */ /* 0x000fe200078e00ff */
[----:B------:R-:W-:Y:S01]  /*2090*/  @UP0 UIMAD.WIDE.U32 UR28, UR4, UR8, URZ ;  /* 0x00000008041c02a5 */ /* 0x000fe2000f8e003f */
[C---:B------:R-:W-:Y:S01]  /*20a0*/  VIADD R30, R18.reuse, 0x10 ;  /* 0x00000010121e7836 */ /* 0x040fe20000000000 */
[----:B------:R-:W-:Y:S01]  /*20b0*/  SHF.R.S32.HI R6, RZ, 0x1f, R17 ;  /* 0x0000001fff067819 */ /* 0x000fe20000011411 */
[----:B------:R-:W-:Y:S01]  /*20c0*/  VIADD R21, R18, 0x20 ;  /* 0x0000002012157836 */ /* 0x000fe20000000000 */
[--C-:B------:R-:W-:Y:S01]  /*20d0*/  LOP3.LUT R5, R202, 0x38, R203.reuse, 0xf8, !PT ;  /* 0x00000038ca057812 */ /* 0x100fe200078ef8cb */
[----:B------:R-:W-:Y:S01]  /*20e0*/  @UP0 UIMAD UR4, UR4, UR9, UR29 ;  /* 0x00000009040402a4 */ /* 0x000fe2000f8e021d */
[----:B------:R-:W-:Y:S01]  /*20f0*/  SHF.R.U32.HI R202, RZ, 0x3, R202 ;  /* 0x00000003ffca7819 */ /* 0x000fe200000116ca */
[----:B------:R-:W-:Y:S01]  /*2100*/  @!UP0 USHF.R.S32.HI UR29, URZ, 0x1f, UR13 ;  /* 0x0000001f3f1d8899 */ /* 0x000fe2000801140d */
[----:B------:R-:W-:Y:S01]  /*2110*/  SHF.R.S32.HI R29, RZ, 0x1f, R203 ;  /* 0x0000001fff1d7819 */ /* 0x000fe200000114cb */
[----:B------:R-:W-:Y:S01]  /*2120*/  @!UP0 ULDC.64 UR8, c[0x0][0x228] ;  /* 0x00008a0000088ab9 */ /* 0x000fe20000000a00 */
[----:B------:R-:W-:Y:S01]  /*2130*/  LOP3.LUT R202, R5, R202, RZ, 0x3c, !PT ;  /* 0x000000ca05ca7212 */ /* 0x000fe200078e3cff */
[----:B------:R-:W-:Y:S01]  /*2140*/  IMAD.SHL.U32 R5, R0, 0x8, RZ ;  /* 0x0000000800057824 */ /* 0x000fe200078e00ff */
[----:B------:R-:W-:Y:S01]  /*2150*/  IADD3 R4, P2, R203, UR26, RZ ;  /* 0x0000001acb047c10 */ /* 0x000fe2000ff5e0ff */
[----:B------:R-:W-:Y:S01]  /*2160*/  @!UP0 UIMAD UR29, UR29, UR8, URZ ;  /* 0x000000081d1d82a4 */ /* 0x000fe2000f8e023f */
[----:B------:R-:W-:Y:S01]  /*2170*/  LEA.HI R6, R6, R17, RZ, 0x3 ;  /* 0x0000001106067211 */ /* 0x000fe200078f18ff */
[----:B------:R-:W-:Y:S01]  /*2180*/  @!UP0 UIMAD.WIDE.U32 UR32, UR13, UR8, URZ ;  /* 0x000000080d2082a5 */ /* 0x000fe2000f8e003f */
[----:B------:R-:W-:Y:S01]  /*2190*/  LOP3.LUT R202, R202, 0xfffffe00, R5, 0xf8, !PT ;  /* 0xfffffe00caca7812 */ /* 0x000fe200078ef805 */
[----:B------:R-:W-:Y:S01]  /*21a0*/  IMAD R0, R14, UR11, R3 ;  /* 0x0000000b0e007c24 */ /* 0x000fe2000f8e0203 */
[----:B------:R-:W-:Y:S01]  /*21b0*/  IADD3.X R5, R29, UR12, RZ, P2, !PT ;  /* 0x0000000c1d057c10 */ /* 0x000fe200097fe4ff */
[----:B------:R-:W-:Y:S01]  /*21c0*/  @!UP0 UIMAD UR29, UR13, UR9, UR29 ;  /* 0x000000090d1d82a4 */ /* 0x000fe2000f8e021d */
[----:B------:R-:W-:Y:S01]  /*21d0*/  LOP3.LUT R2, R6, 0xfffffff8, RZ, 0xc0, !PT ;  /* 0xfffffff806027812 */ /* 0x000fe200078ec0ff */
[----:B------:R-:W-:Y:S01]  /*21e0*/  @UP0 UMOV UR30, UR28 ;  /* 0x0000001c001e0c82 */ /* 0x000fe20008000000 */
[----:B------:R-:W-:Y:S01]  /*21f0*/  @!UP0 UMOV UR30, UR32 ;  /* 0x00000020001e8c82 */ /* 0x000fe20008000000 */
[----:B------:R-:W-:Y:S01]  /*2200*/  IMAD.WIDE.U32 R14, R14, UR10, R4 ;  /* 0x0000000a0e0e7c25 */ /* 0x000fe2000f8e0004 */
[----:B------:R-:W-:Y:S01]  /*2210*/  UIADD3 UR10, -UR18, UR22, URZ ;  /* 0x00000016120a7290 */ /* 0x000fe2000fffe13f */
[C---:B------:R-:W-:Y:S01]  /*2220*/  IADD3 R154, P5, R18.reuse, UR25, RZ ;  /* 0x00000019129a7c10 */ /* 0x040fe2000ffbe0ff */
[----:B------:R-:W-:Y:S01]  /*2230*/  @!UP0 UIADD3 UR4, UR33, UR29, URZ ;  /* 0x0000001d21048290 */ /* 0x000fe2000fffe03f */
[----:B------:R-:W-:Y:S01]  /*2240*/  IMAD.IADD R17, R17, 0x1, -R2 ;  /* 0x0000000111117824 */ /* 0x000fe200078e0a02 */
[----:B------:R-:W-:Y:S01]  /*2250*/  IADD3 R2, P1, R203, UR30, RZ ;  /* 0x0000001ecb027c10 */ /* 0x000fe2000ff3e0ff */
[----:B------:R-:W-:Y:S01]  /*2260*/  ULDC.64 UR8, c[0x0][0x258] ;  /* 0x0000960000087ab9 */ /* 0x000fe20000000a00 */
[----:B------:R-:W-:Y:S01]  /*2270*/  ISETP.GE.AND P6, PT, R18, UR10, PT ;  /* 0x0000000a12007c0c */ /* 0x000fe2000bfc6270 */
[----:B------:R-:W-:Y:S01]  /*2280*/  UIMAD UR28, UR19, UR8, URZ ;  /* 0x00000008131c72a4 */ /* 0x000fe2000f8e023f */
[----:B------:R-:W-:Y:S01]  /*2290*/  IADD3.X R3, R29, UR4, RZ, P1, !PT ;  /* 0x000000041d037c10 */ /* 0x000fe20008ffe4ff */
[----:B------:R-:W-:Y:S01]  /*22a0*/  IMAD.U32 R24, RZ, RZ, UR8 ;  /* 0x00000008ff187e24 */ /* 0x000fe2000f8e00ff */
[----:B------:R-:W-:Y:S01]  /*22b0*/  ISETP.GE.AND P4, PT, R30, UR10, PT ;  /* 0x0000000a1e007c0c */ /* 0x000fe2000bf86270 */
[----:B------:R-:W-:Y:S01]  /*22c0*/  UIMAD UR9, UR24, UR9, UR28 ;  /* 0x00000009180972a4 */ /* 0x000fe2000f8e021c */
[----:B------:R-:W-:Y:S01]  /*22d0*/  ISETP.GE.AND P3, PT, R21, UR10, PT ;  /* 0x0000000a15007c0c */ /* 0x000fe2000bf66270 */
[----:B------:R-:W-:Y:S01]  /*22e0*/  UMOV UR4, 0x400 ;  /* 0x0000040000047882 */ /* 0x000fe20000000000 */
[----:B------:R-:W-:Y:S01]  /*22f0*/  SHF.R.S32.HI R19, RZ, 0x1f, R18 ;  /* 0x0000001fff137819 */ /* 0x000fe20000011412 */
[----:B------:R-:W-:Y:S01]  /*2300*/  IMAD.WIDE.U32 R24, R24, UR24, R2 ;  /* 0x0000001818187c25 */ /* 0x000fe2000f8e0002 */
[----:B------:R-:W-:Y:S01]  /*2310*/  UIADD3 UR11, UR14, -0x1, URZ ;  /* 0xffffffff0e0b7890 */ /* 0x000fe2000fffe03f */
[----:B------:R-:W-:Y:S01]  /*2320*/  R2P PR, R17, 0x6 ;  /* 0x0000000611007804 */ /* 0x000fe20000000000 */
[----:B--2---:R-:W-:Y:S01]  /*2330*/  ULEA UR4, UR27, UR4, 0x18 ;  /* 0x000000041b047291 */ /* 0x004fe2000f8ec03f */
[----:B------:R-:W-:Y:S01]  /*2340*/  IMAD.MOV.U32 R2, RZ, RZ, 0x20 ;  /* 0x00000020ff027424 */ /* 0x000fe200078e00ff */
[----:B------:R-:W-:Y:S01]  /*2350*/  USHF.L.U32 UR12, UR11, 0x6, URZ ;  /* 0x000000060b0c7899 */ /* 0x000fe2000800063f */
[----:B------:R-:W-:Y:S01]  /*2360*/  IADD3.X R13, R19, UR23, RZ, P5, !PT ;  /* 0x00000017130d7c10 */ /* 0x000fe2000affe4ff */
[----:B------:R-:W-:Y:S01]  /*2370*/  VIADD R27, R25, UR9 ;  /* 0x00000009191b7c36 */ /* 0x000fe20008000000 */
[----:B------:R-:W-:Y:S01]  /*2380*/  BSSY B0, `(.L_x_3381) ;  /* 0x000002c000007945 */ /* 0x000fe20003800000 */
[----:B-1----:R-:W-:Y:S01]  /*2390*/  IMAD.WIDE R32, R33, 0x40, R18 ;  /* 0x0000004021207825 */ /* 0x002fe200078e0212 */
[----:B------:R-:W-:-:S02]  /*23a0*/  LEA R202, R202, UR4, 0x1 ;  /* 0x00000004caca7c11 */ /* 0x000fc4000f8e08ff */
[----:B------:R-:W-:Y:S01]  /*23b0*/  SEL R7, R7, 0xfffffff0, !P1 ;  /* 0xfffffff007077807 */ /* 0x000fe20004800000 */
[----:B------:R-:W-:Y:S01]  /*23c0*/  VIADD R16, R18, 0x30 ;  /* 0x0000003012107836 */ /* 0x000fe20000000000 */
[----:B------:R-:W-:Y:S01]  /*23d0*/  SEL R5, R2, 0xffffffe0, !P2 ;  /* 0xffffffe002057807 */ /* 0x000fe20005000000 */
[C---:B------:R-:W-:Y:S02]  /*23e0*/  VIADD R4, R203.reuse, 0x40 ;  /* 0x00000040cb047836 */ /* 0x040fe40000000000 */
        /* <DEDUP_REMOVED lines=37> */
.L_x_3382:
[----:B------:R-:W-:Y:S05]  /*2640*/  BSYNC B0 ;  /* 0x0000000000007941 */ /* 0x000fea0003800000 */
.L_x_3381:
[----:B------:R-:W-:Y:S01]  /*2650*/  UIADD3 UR23, -UR12, UR15, URZ ;  /* 0x0000000f0c177290 */ /* 0x000fe2000fffe13f */
        /* <DEDUP_REMOVED lines=41> */
.L_x_3384:
[----:B------:R-:W-:Y:S05]  /*28f0*/  BSYNC B0 ;  /* 0x0000000000007941 */ /* 0x000fea0003800000 */
.L_x_3383:
[----:B------:R-:W-:Y:S01]  /*2900*/  BSSY B0, `(.L_x_3385) ;  /* 0x0000029000007945 */ /* 0x000fe20003800000 */
[----:B------:R-:W-:-:S03]  /*2910*/  ISETP.GE.AND P6, PT, R30, UR23, PT ;  /* 0x000000171e007c0c */ /* 0x000fc6000bfc6270 */
[----:B------:R-:W-:Y:S10]  /*2920*/  @P3 BRA `(.L_x_3386) ;  /* 0x0000000000983947 */ /* 0x000ff40003800000 */
        /* <DEDUP_REMOVED lines=38> */
.L_x_3386:
[----:B------:R-:W-:Y:S05]  /*2b90*/  BSYNC B0 ;  /* 0x0000000000007941 */ /* 0x000fea0003800000 */
.L_x_3385:
[----:B------:R-:W-:Y:S01]  /*2ba0*/  IADD3 R28, P2, R203, R28, RZ ;  /* 0x0000001ccb1c7210 */ /* 0x000fe20007f5e0ff */
[----:B------:R-:W-:Y:S01]  /*2bb0*/  BSSY B0, `(.L_x_3387) ;  /* 0x0000029000007945 */ /* 0x000fe20003800000 */
[----:B------:R-:W-:-:S03]  /*2bc0*/  ISETP.GE.AND P4, PT, R30, UR23, PT ;  /* 0x000000171e007c0c */ /* 0x000fc6000bf86270 */
[----:B------:R-:W-:Y:S01]  /*2bd0*/  IMAD.X R29, R29, 0x1, R22, P2 ;  /* 0x000000011d1d7824 */ /* 0x000fe200010e0616 */
        /* <DEDUP_REMOVED lines=13> */
[----:B------:R2:W-:Y:S06]  /*2cb0*/  @P5 STS.128 [R202+0x1800], RZ ;  /* 0x001800ffca005388 */ /* 0x0005ec0000000c00 */
[----:B-1-34-:R-:W1:Y:S01]  /*2cc0*/  @!P3 LDC.64 R8, c[0x0][0x210] ;  /* 0x00008400ff08bb82 */ /* 0x01ae620000000a00 */
        /* <DEDUP_REMOVED lines=23> */
.L_x_3388:
[----:B------:R-:W-:Y:S05]  /*2e40*/  BSYNC B0 ;  /* 0x0000000000007941 */ /* 0x000fea0003800000 */
.L_x_3387:
[C---:B------:R-:W-:Y:S01]  /*2e50*/  ISETP.GE.AND P1, PT, R18.reuse, UR23, PT ;  /* 0x0000001712007c0c */ /* 0x040fe2000bf26270 */
[----:B-1234-:R-:W-:Y:S01]  /*2e60*/  IMAD R9, R19, UR6, RZ ;  /* 0x0000000613097c24 */ /* 0x01efe2000f8e02ff */
[----:B------:R-:W-:Y:S01]  /*2e70*/  LEA.HI R23, R23, R84, RZ, 0x5 ;  /* 0x0000005417177211 */ /* 0x000fe200078f28ff */
[C---:B------:R-:W-:Y:S01]  /*2e80*/  IMAD.WIDE.U32 R28, R18.reuse, UR6, R28 ;  /* 0x00000006121c7c25 */ /* 0x040fe2000f8e001c */
[----:B------:R-:W-:Y:S01]  /*2e90*/  USHF.L.U64.HI UR25, UR6, 0x4, UR7 ;  /* 0x0000000406197899 */ /* 0x000fe20008010207 */
[----:B------:R-:W-:Y:S01]  /*2ea0*/  BSSY B0, `(.L_x_3389) ;  /* 0x0000024000007945 */ /* 0x000fe20003800000 */
[----:B------:R-:W-:Y:S01]  /*2eb0*/  USHF.L.U32 UR26, UR6, 0x4, URZ ;  /* 0x00000004061a7899 */ /* 0x000fe2000800063f */
[----:B------:R-:W-:Y:S01]  /*2ec0*/  IMAD R134, R18, UR7, R9 ;  /* 0x0000000712867c24 */ /* 0x000fe2000f8e0209 */
[----:B------:R-:W-:Y:S02]  /*2ed0*/  LOP3.LUT R27, R23, 0xffffffe0, RZ, 0xc0, !PT ;  /* 0xffffffe0171b7812 */ /* 0x000fe400078ec0ff */
[----:B------:R-:W-:-:S02]  /*2ee0*/  MOV R133, R28 ;  /* 0x0000001c00857202 */ /* 0x000fc40000000f00 */
[----:B------:R-:W-:Y:S01]  /*2ef0*/  IADD3 R134, R29, R134, RZ ;  /* 0x000000861d867210 */ /* 0x000fe20007ffe0ff */
[----:B------:R-:W-:Y:S06]  /*2f00*/  @P1 BRA `(.L_x_3390) ;  /* 0x0000000000741947 */ /* 0x000fec0003800000 */
[----:B------:R-:W-:Y:S02]  /*2f10*/  ULDC UR8, c[0x0][0x2d0] ;  /* 0x0000b40000087ab9 */ /* 0x000fe40000000800 */
[----:B------:R-:W-:Y:S02]  /*2f20*/  ISETP.GE.AND P5, PT, R203, UR8, PT ;  /* 0x00000008cb007c0c */ /* 0x000fe4000bfa6270 */
[----:B------:R-:W-:Y:S02]  /*2f30*/  ISETP.GE.AND P3, PT, R4, UR8, PT ;  /* 0x0000000804007c0c */ /* 0x000fe4000bf66270 */
[----:B------:R-:W-:-:S09]  /*2f40*/  ISETP.GE.AND P1, PT, R3, UR8, PT ;  /* 0x0000000803007c0c */ /* 0x000fd2000bf26270 */
[----:B------:R-:W1:Y:S01]  /*2f50*/  @!P5 LDC.64 R10, c[0x0][0x218] ;  /* 0x00008600ff0adb82 */ /* 0x000e620000000a00 */
[----:B------:R2:W-:Y:S07]  /*2f60*/  @P5 STS.128 [R202+0x6000], RZ ;  /* 0x006000ffca005388 */ /* 0x0005ee0000000c00 */
[----:B------:R-:W3:Y:S01]  /*2f70*/  @!P3 LDC.64 R8, c[0x0][0x218] ;  /* 0x00008600ff08bb82 */ /* 0x000ee20000000a00 */
        /* <DEDUP_REMOVED lines=22> */
.L_x_3390:
[----:B------:R-:W-:Y:S05]  /*30e0*/  BSYNC B0 ;  /* 0x0000000000007941 */ /* 0x000fea0003800000 */
.L_x_3389:
        /* <DEDUP_REMOVED lines=8> */
[----:B--2---:R-:W2:Y:S01]  /*3170*/  @!P5 LDC.64 R10, c[0x0][0x218] ;  /* 0x00008600ff0adb82 */ /* 0x004ea20000000a00 */
[----:B------:R3:W-:Y:S07]  /*3180*/  @P5 STS.128 [R202+0x6800], RZ ;  /* 0x006800ffca005388 */ /* 0x0007ee0000000c00 */
        /* <DEDUP_REMOVED lines=23> */
.L_x_3392:
[----:B------:R-:W-:Y:S05]  /*3300*/  BSYNC B0 ;  /* 0x0000000000007941 */ /* 0x000fea0003800000 */
.L_x_3391:
[----:B------:R-:W-:Y:S01]  /*3310*/  ISETP.GE.AND P2, PT, R21, UR23, PT ;  /* 0x0000001715007c0c */ /* 0x000fe2000bf46270 */
[----:B------:R-:W-:Y:S01]  /*3320*/  IMAD.IADD R27, R84, 0x1, -R27 ;  /* 0x00000001541b7824 */ /* 0x000fe200078e0a1b */
[----:B------:R-:W-:Y:S01]  /*3330*/  BSSY B0, `(.L_x_3393) ;  /* 0x0000026000007945 */ /* 0x000fe20003800000 */
[----:B------:R-:W-:-:S03]  /*3340*/  ISETP.GE.AND P1, PT, R16, UR23, PT ;  /* 0x0000001710007c0c */ /* 0x000fc6000bf26270 */
[----:B------:R-:W-:-:S07]  /*3350*/  SHF.R.S32.HI R26, RZ, 0x1f, R27 ;  /* 0x0000001fff1a7819 */ /* 0x000fce000001141b */
        /* <DEDUP_REMOVED lines=35> */
.L_x_3394:
[----:B------:R-:W-:Y:S05]  /*3590*/  BSYNC B0 ;  /* 0x0000000000007941 */ /* 0x000fea0003800000 */
.L_x_3393:
[----:B------:R-:W-:Y:S01]  /*35a0*/  SHF.R.S32.HI R25, RZ, 0x4, R20 ;  /* 0x00000004ff197819 */ /* 0x000fe20000011414 */
[----:B------:R-:W-:Y:S01]  /*35b0*/  BSSY B0, `(.L_x_3395) ;  /* 0x000002a000007945 */ /* 0x000fe20003800000 */
[----:B------:R-:W-:Y:S02]  /*35c0*/  ISETP.GE.AND P6, PT, R21, UR23, PT ;  /* 0x0000001715007c0c */ /* 0x000fe4000bfc6270 */
[----:B------:R-:W-:Y:S01]  /*35d0*/  SHF.R.S32.HI R21, RZ, 0x5, R23 ;  /* 0x00000005ff157819 */ /* 0x000fe20000011417 */
[----:B------:R-:W-:Y:S01]  /*35e0*/  IMAD.SHL.U32 R23, R12, 0x40, RZ ;  /* 0x000000400c177824 */ /* 0x000fe200078e00ff */
[----:B------:R-:W-:Y:S02]  /*35f0*/  LEA.HI R26, R26, R27, RZ, 0x2 ;  /* 0x0000001b1a1a7211 */ /* 0x000fe400078f10ff */
[----:B------:R-:W-:Y:S01]  /*3600*/  LEA.HI R20, R20, R25, RZ, 0x1 ;  /* 0x0000001914147211 */ /* 0x000fe200078f08ff */
[----:B------:R-:W-:Y:S05]  /*3610*/  @P1 BRA `(.L_x_3396) ;  /* 0x00000000008c1947 */ /* 0x000fea0003800000 */
        /* <DEDUP_REMOVED lines=35> */
.L_x_3396:
[----:B------:R-:W-:Y:S05]  /*3850*/  BSYNC B0 ;  /* 0x0000000000007941 */ /* 0x000fea0003800000 */
.L_x_3395:
[----:B-1234-:R-:W-:Y:S01]  /*3860*/  LEA R8, R21, UR18, 0x4 ;  /* 0x0000001215087c11 */ /* 0x01efe2000f8e20ff */
[----:B------:R-:W-:Y:S01]  /*3870*/  USHF.R.S32.HI UR18, URZ, 0x1f, UR13 ;  /* 0x0000001f3f127899 */ /* 0x000fe2000801140d */
[----:B------:R-:W0:Y:S01]  /*3880*/  LDGDEPBAR ;  /* 0x00000000000079af */ /* 0x000e220000000000 */
[----:B------:R-:W-:Y:S01]  /*3890*/  ULDC.64 UR8, c[0x0][0x3d0] ;  /* 0x0000f40000087ab9 */ /* 0x000fe20000000a00 */
[----:B------:R-:W-:Y:S01]  /*38a0*/  UMOV UR28, UR24 ;  /* 0x00000018001c7c82 */ /* 0x000fe20008000000 */
[----:B------:R-:W-:Y:S01]  /*38b0*/  UIMAD UR18, UR18, UR8, URZ ;  /* 0x00000008121272a4 */ /* 0x000fe2000f8e023f */
[----:B------:R-:W-:Y:S01]  /*38c0*/  SHF.R.S32.HI R9, RZ, 0x2, R26 ;  /* 0x00000002ff097819 */ /* 0x000fe2000001141a */
[----:B------:R-:W-:Y:S01]  /*38d0*/  UMOV UR29, UR19 ;  /* 0x00000013001d7c82 */ /* 0x000fe20008000000 */
[----:B------:R-:W-:Y:S01]  /*38e0*/  ISETP.GE.AND P5, PT, R16, UR23, PT ;  /* 0x0000001710007c0c */ /* 0x000fe2000bfa6270 */
[----:B------:R-:W-:Y:S01]  /*38f0*/  UIMAD.WIDE.U32 UR28, UR13, UR8, UR28 ;  /* 0x000000080d1c72a5 */ /* 0x000fe2000f8e001c */
[----:B------:R-:W-:Y:S01]  /*3900*/  IADD3 R8, R8, 0x1, R9 ;  /* 0x0000000108087810 */ /* 0x000fe20007ffe009 */
[----:B------:R-:W-:Y:S01]  /*3910*/  UIMAD UR18, UR13, UR9, UR18 ;  /* 0x000000090d1272a4 */ /* 0x000fe2000f8e0212 */
[----:B------:R-:W-:Y:S01]  /*3920*/  IMAD.SHL.U32 R9, R17, 0x40, RZ ;  /* 0x0000004011097824 */ /* 0x000fe200078e00ff */
[----:B------:R-:W1:Y:S01]  /*3930*/  LDC.64 R224, c[0x0][0x250] ;  /* 0x00009400ffe07b82 */ /* 0x000e620000000a00 */
[----:B------:R-:W-:Y:S01]  /*3940*/  ULDC.64 UR8, c[0x0][0x3c8] ;  /* 0x0000f20000087ab9 */ /* 0x000fe20000000a00 */
[----:B------:R-:W-:Y:S01]  /*3950*/  UIADD3 UR18, UR29, UR18, URZ ;  /* 0x000000121d127290 */ /* 0x000fe2000fffe03f */
[----:B------:R-:W-:Y:S01]  /*3960*/  LOP3.LUT R20, R20, 0xfffffffe, RZ, 0xc0, !PT ;  /* 0xfffffffe14147812 */ /* 0x000fe200078ec0ff */
[----:B------:R-:W-:Y:S01]  /*3970*/  ULEA UR8, UP0, UR28, UR8, 0x2 ;  /* 0x000000081c087291 */ /* 0x000fe2000f80103f */
[----:B------:R-:W-:Y:S01]  /*3980*/  ISETP.GE.AND P2, PT, R18, UR23, PT ;  /* 0x0000001712007c0c */ /* 0x000fe2000bf46270 */
[----:B------:R-:W-:Y:S01]  /*3990*/  IMAD.U32 R11, RZ, RZ, UR22 ;  /* 0x00000016ff0b7e24 */ /* 0x000fe2000f8e00ff */
[----:B------:R-:W-:Y:S01]  /*39a0*/  LOP3.LUT R9, R9, 0x1c0, RZ, 0xc0, !PT ;  /* 0x000001c009097812 */ /* 0x000fe200078ec0ff */
[----:B------:R-:W-:Y:S01]  /*39b0*/  ULEA.HI.X UR9, UR28, UR9, UR18, 0x2, UP0 ;  /* 0x000000091c097291 */ /* 0x000fe200080f1412 */
[----:B------:R-:W-:Y:S01]  /*39c0*/  IMAD.IADD R20, R25, 0x1, -R20 ;  /* 0x0000000119147824 */ /* 0x000fe200078e0a14 */
[----:B------:R-:W-:Y:S01]  /*39d0*/  LOP3.LUT R23, R23, 0x1c0, RZ, 0xc0, !PT ;  /* 0x000001c017177812 */ /* 0x000fe200078ec0ff */
[----:B------:R-:W-:Y:S01]  /*39e0*/  IMAD.U32 R16, RZ, RZ, UR8 ;  /* 0x00000008ff107e24 */ /* 0x000fe2000f8e00ff */
[----:B------:R-:W-:Y:S01]  /*39f0*/  IADD3 R8, R8, UR15, -R11 ;  /* 0x0000000f08087c10 */ /* 0x000fe2000fffe80b */
[----:B------:R-:W-:-:S04]  /*3a00*/  DEPBAR.LE SB0, 0x0 ;  /* 0x000080000000791a */ /* 0x000fc80000000000 */
[----:B------:R-:W-:Y:S01]  /*3a10*/  IMAD.U32 R17, RZ, RZ, UR9 ;  /* 0x00000009ff117e24 */ /* 0x000fe2000f8e00ff */
[----:B------:R-:W-:Y:S01]  /*3a20*/  ULDC.64 UR8, c[0x0][0x220] ;  /* 0x0000880000087ab9 */ /* 0x000fe20000000a00 */
[----:B------:R-:W-:Y:S02]  /*3a30*/  IMAD.SHL.U32 R10, R20, 0x8, RZ ;  /* 0x00000008140a7824 */ /* 0x000fe400078e00ff */
[----:B------:R-:W-:Y:S01]  /*3a40*/  IMAD.SHL.U32 R18, R18, 0x8, RZ ;  /* 0x0000000812127824 */ /* 0x000fe200078e00ff */
[----:B------:R2:W5:Y:S01]  /*3a50*/  LDG.E R85, desc[UR20][R16.64] ;  /* 0x0000001410557981 */ /* 0x000562000c1e1900 */
[----:B------:R-:W-:Y:S01]  /*3a60*/  IMAD.SHL.U32 R11, R6, 0x40, RZ ;  /* 0x00000040060b7824 */ /* 0x000fe200078e00ff */
[----:B------:R-:W-:Y:S01]  /*3a70*/  LOP3.LUT R10, R9, 0x8, R10, 0xf8, !PT ;  /* 0x00000008090a7812 */ /* 0x000fe200078ef80a */
[----:B------:R-:W-:Y:S01]  /*3a80*/  IMAD.IADD R15, R15, 0x1, R0 ;  /* 0x000000010f0f7824 */ /* 0x000fe200078e0200 */
[----:B------:R-:W-:Y:S01]  /*3a90*/  BAR.SYNC.DEFER_BLOCKING 0x0 ;  /* 0x0000000000007b1d */ /* 0x000fe20000010000 */
[----:B------:R-:W-:-:S02]  /*3aa0*/  SHF.R.U32.HI R9, RZ, 0x3, R9 ;  /* 0x00000003ff097819 */ /* 0x000fc40000011609 */
[----:B------:R-:W-:Y:S02]  /*3ab0*/  LOP3.LUT R18, R23, 0x8, R18, 0xf8, !PT ;  /* 0x0000000817127812 */ /* 0x000fe400078ef812 */
[----:B------:R-:W-:Y:S01]  /*3ac0*/  LOP3.LUT R10, R10, R9, RZ, 0x3c, !PT ;  /* 0x000000090a0a7212 */ /* 0x000fe200078e3cff */
[-C--:B-1----:R-:W-:Y:S01]  /*3ad0*/  IMAD R9, R13, R224.reuse, RZ ;  /* 0x000000e00d097224 */ /* 0x082fe200078e02ff */
[----:B------:R-:W-:Y:S02]  /*3ae0*/  SHF.R.U32.HI R23, RZ, 0x3, R23 ;  /* 0x00000003ff177819 */ /* 0x000fe40000011617 */
[----:B------:R-:W-:Y:S01]  /*3af0*/  LOP3.LUT R0, R10, 0xfffffe00, R11, 0xf8, !PT ;  /* 0xfffffe000a007812 */ /* 0x000fe200078ef80b */
[----:B------:R-:W-:Y:S01]  /*3b00*/  IMAD R9, R154, R225, R9 ;  /* 0x000000e19a097224 */ /* 0x000fe200078e0209 */
[----:B------:R-:W-:Y:S01]  /*3b10*/  LOP3.LUT R23, R18, R23, RZ, 0x3c, !PT ;  /* 0x0000001712177212 */ /* 0x000fe200078e3cff */
[----:B------:R-:W-:Y:S01]  /*3b20*/  IMAD.WIDE.U32 R154, R154, R224, R14 ;  /* 0x000000e09a9a7225 */ /* 0x000fe200078e000e */
[----:B------:R-:W-:Y:S03]  /*3b30*/  BSSY B0, `(.L_x_3397) ;  /* 0x0000028000007945 */ /* 0x000fe60003800000 */
[----:B------:R-:W-:Y:S01]  /*3b40*/  VIADD R6, R8, UR5 ;  /* 0x0000000508067c36 */ /* 0x000fe20008000000 */
[----:B------:R-:W-:Y:S01]  /*3b50*/  ULDC UR5, c[0x0][0x2e8] ;  /* 0x0000ba0000057ab9 */ /* 0x000fe20000000800 */
[----:B------:R-:W-:Y:S01]  /*3b60*/  IMAD R197, R20, 0x200, R23 ;  /* 0x0000020014c57824 */ /* 0x000fe200078e0217 */
[----:B------:R2:W-:Y:S04]  /*3b70*/  @P2 STS.128 [R202+0xc000], RZ ;  /* 0x00c000ffca002388 */ /* 0x0005e80000000c00 */
[----:B------:R2:W-:Y:S04]  /*3b80*/  @P2 STS.128 [R202+0xe000], RZ ;  /* 0x00e000ffca002388 */ /* 0x0005e80000000c00 */
[----:B------:R2:W-:Y:S01]  /*3b90*/  @P2 STS.128 [R202+0x10000], RZ ;  /* 0x010000ffca002388 */ /* 0x0005e20000000c00 */
[----:B------:R-:W-:Y:S01]  /*3ba0*/  IMAD.IADD R152, R155, 0x1, R9 ;  /* 0x000000019b987824 */ /* 0x000fe200078e0209 */
[----:B------:R-:W-:Y:S01]  /*3bb0*/  LEA R210, P1, R154, UR8, 0x1 ;  /* 0x000000089ad27c11 */ /* 0x000fe2000f8208ff */
[----:B------:R-:W-:Y:S01]  /*3bc0*/  IMAD R198, R21, 0x400, R0 ;  /* 0x0000040015c67824 */ /* 0x000fe200078e0200 */
[----:B------:R-:W1:Y:S01]  /*3bd0*/  MUFU.RCP R86, UR5 ;  /* 0x0000000500567d08 */ /* 0x000e620008001000 */
        /* <DEDUP_REMOVED lines=29> */
.L_x_3398:
[----:B------:R-:W-:Y:S05]  /*3db0*/  BSYNC B0 ;  /* 0x0000000000007941 */ /* 0x000fea0003800000 */
.L_x_3397:
        /* <DEDUP_REMOVED lines=31> */
.L_x_3400:
[----:B------:R-:W-:Y:S05]  /*3fb0*/  BSYNC B0 ;  /* 0x0000000000007941 */ /* 0x000fea0003800000 */
.L_x_3399:
        /* <DEDUP_REMOVED lines=33> */
.L_x_3402:
[----:B------:R-:W-:Y:S05]  /*41d0*/  BSYNC B0 ;  /* 0x0000000000007941 */ /* 0x000fea0003800000 */
.L_x_3401:
        /* <DEDUP_REMOVED lines=10> */
[C---:B-1----:R-:W-:Y:S01]  /*4280*/  @!P3 IMAD R9, R225.reuse, 0x60, RZ ;  /* 0x00000060e109b824 */ /* 0x042fe200078e02ff */
        /* <DEDUP_REMOVED lines=20> */
[----:B-1----:R-:W-:-:S05]  /*43d0*/  IMAD.WIDE.U32 R10, R224, 0x60, R210 ;  /* 0x00000060e00a7825 */ /* 0x002fca00078e00d2 */
[----:B------:R-:W-:-:S05]  /*43e0*/  IADD3 R11, R11, R8, RZ ;  /* 0x000000080b0b7210 */ /* 0x000fca0007ffe0ff */
[----:B------:R-:W-:Y:S01]  /*43f0*/  @!PT LDS RZ, [RZ] ;  /* 0x00000000fffff984 */ /* 0x000fe20000000800 */
[----:B------:R-:W-:Y:S01]  /*4400*/  @!PT LDS RZ, [RZ] ;  /* 0x00000000fffff984 */ /* 0x000fe20000000800 */
[----:B------:R-:W-:Y:S01]  /*4410*/  @!PT LDS RZ, [RZ] ;  /* 0x00000000fffff984 */ /* 0x000fe20000000800 */
[----:B------:R1:W-:Y:S02]  /*4420*/  LDGSTS.E.BYPASS.LTC128B.128 [R202+0x11800], desc[UR20][R10.64+0x100] ;  /* 0x118001000aca7fae */ /* 0x0003e4000b901d54 */
.L_x_3404:
[----:B------:R-:W-:Y:S05]  /*4430*/  BSYNC B0 ;  /* 0x0000000000007941 */ /* 0x000fea0003800000 */
.L_x_3403:
[----:B------:R-:W-:Y:S01]  /*4440*/  LDSM.16.M88.4 R40, [R198] ;  /* 0x00000000c628783b */ /* 0x000fe20000000200 */
[----:B------:R-:W-:Y:S01]  /*4450*/  LOP3.LUT P1, RZ, R12, 0x2, RZ, 0xc0, !PT ;  /* 0x000000020cff7812 */ /* 0x000fe2000782c0ff */
[----:B------:R-:W-:Y:S02]  /*4460*/  VIADD R13, R197, 0x6000 ;  /* 0x00006000c50d7836 */ /* 0x000fe40000000000 */
[----:B-1---5:R-:W-:Y:S01]  /*4470*/  FMUL.FTZ R85, R85, R86 ;  /* 0x0000005655557220 */ /* 0x022fe20000410000 */
[----:B------:R-:W1:Y:S01]  /*4480*/  LDSM.16.M88.4 R8, [R197+0x6800] ;  /* 0x00680000c508783b */ /* 0x000e620000000200 */
[----:B------:R-:W-:Y:S01]  /*4490*/  VIADD R195, R197, 0x6020 ;  /* 0x00006020c5c37836 */ /* 0x000fe20000000000 */
[----:B------:R-:W-:Y:S01]  /*44a0*/  VIMNMX R135, R6, UR15, PT ;  /* 0x0000000f06877c48 */ /* 0x000fe2000bfe0100 */
[--C-:B------:R-:W-:Y:S01]  /*44b0*/  IMAD R196, R7, 0x2, R198.reuse ;  /* 0x0000000207c47824 */ /* 0x100fe200078e02c6 */
[----:B--2---:R-:W2:Y:S01]  /*44c0*/  LDSM.16.M88.4 R16, [R197+0x6000] ;  /* 0x00600000c510783b */ /* 0x004ea20000000200 */
[----:B------:R-:W-:Y:S01]  /*44d0*/  IMAD R194, R5, 0x2, R198 ;  /* 0x0000000205c27824 */ /* 0x000fe200078e02c6 */
[----:B------:R-:W-:Y:S01]  /*44e0*/  R2UR UR5, R85 ;  /* 0x00000000550572ca */ /* 0x000fe200000e0000 */
[----:B------:R-:W-:Y:S01]  /*44f0*/  IMAD R193, R5, 0x2, R196 ;  /* 0x0000000205c17824 */ /* 0x000fe200078e02c4 */
[----:B------:R-:W3:Y:S01]  /*4500*/  LDSM.16.M88.4 R72, [R197+0x7000] ;  /* 0x00700000c548783b */ /* 0x000ee20000000200 */
[----:B------:R-:W-:-:S02]  /*4510*/  IMAD.SHL.U32 R204, R84, 0x2, RZ ;  /* 0x0000000254cc7824 */ /* 0x000fc400078e00ff */
[----:B------:R-:W-:Y:S01]  /*4520*/  @P1 VIADD R195, R13, 0xffffffe0 ;  /* 0xffffffe00dc31836 */ /* 0x000fe20000000000 */
[----:B------:R-:W4:Y:S01]  /*4530*/  LDSM.16.M88.4 R68, [R197+0x7800] ;  /* 0x00780000c544783b */ /* 0x000f220000000200 */
[----:B------:R-:W-:Y:S02]  /*4540*/  LOP3.LUT P1, RZ, R12, 0x4, RZ, 0xc0, !PT ;  /* 0x000000040cff7812 */ /* 0x000fe4000782c0ff */
[----:B------:R-:W-:Y:S01]  /*4550*/  LOP3.LUT R204, R204, 0x6, RZ, 0xc0, !PT ;  /* 0x00000006cccc7812 */ /* 0x000fe200078ec0ff */
[----:B------:R-:W-:Y:S01]  /*4560*/  LDSM.16.M88.4 R52, [R196] ;  /* 0x00000000c434783b */ /* 0x000fe20000000200 */
[----:B------:R-:W-:Y:S01]  /*4570*/  SEL R2, R2, 0xffffffe0, !P1 ;  /* 0xffffffe002027807 */ /* 0x000fe20004800000 */
[C---:B------:R-:W-:Y:S02]  /*4580*/  VIADD R187, R195.reuse, 0x800 ;  /* 0x00000800c3bb7836 */ /* 0x040fe40000000000 */
[----:B------:R-:W4:Y:S01]  /*4590*/  LDSM.16.M88.4 R60, [R195+0x800] ;  /* 0x00080000c33c783b */ /* 0x000f220000000200 */
[----:B------:R-:W-:-:S02]  /*45a0*/  VIADD R186, R195, 0x1000 ;  /* 0x00001000c3ba7836 */ /* 0x000fc40000000000 */
[C---:B------:R-:W-:Y:S01]  /*45b0*/  IMAD R191, R2.reuse, 0x2, R197 ;  /* 0x0000000202bf7824 */ /* 0x040fe200078e02c5 */
[----:B------:R-:W4:Y:S01]  /*45c0*/  LDSM.16.M88.4 R64, [R195] ;  /* 0x00000000c340783b */ /* 0x000f220000000200 */
[----:B------:R-:W-:Y:S02]  /*45d0*/  IMAD R184, R2, 0x2, R195 ;  /* 0x0000000202b87824 */ /* 0x000fe400078e02c3 */
[C---:B------:R-:W-:Y:S01]  /*45e0*/  VIADD R185, R195.reuse, 0x1800 ;  /* 0x00001800c3b97836 */ /* 0x040fe20000000000 */
[----:B------:R-:W4:Y:S01]  /*45f0*/  LDSM.16.M88.4 R56, [R195+0x1000] ;  /* 0x00100000c338783b */ /* 0x000f220000000200 */
[C---:B------:R-:W-:Y:S02]  /*4600*/  VIADD R183, R195.reuse, 0x2000 ;  /* 0x00002000c3b77836 */ /* 0x040fe40000000000 */
[C---:B------:R-:W-:Y:S01]  /*4610*/  VIADD R182, R195.reuse, 0x2800 ;  /* 0x00002800c3b67836 */ /* 0x040fe20000000000 */
[----:B------:R-:W4:Y:S01]  /*4620*/  LDSM.16.M88.4 R48, [R195+0x1800] ;  /* 0x00180000c330783b */ /* 0x000f220000000200 */
[----:B------:R-:W-:-:S02]  /*4630*/  VIADD R181, R195, 0x3000 ;  /* 0x00003000c3b57836 */ /* 0x000fc40000000000 */
[C---:B------:R-:W-:Y:S01]  /*4640*/  VIADD R180, R195.reuse, 0x3800 ;  /* 0x00003800c3b47836 */ /* 0x040fe20000000000 */
[----:B------:R-:W-:Y:S01]  /*4650*/  LDSM.16.M88.4 R36, [R194] ;  /* 0x00000000c224783b */ /* 0x000fe20000000200 */
[C---:B------:R-:W-:Y:S02]  /*4660*/  VIADD R179, R195.reuse, 0x4000 ;  /* 0x00004000c3b37836 */ /* 0x040fe40000000000 */
[C---:B------:R-:W-:Y:S01]  /*4670*/  VIADD R178, R195.reuse, 0x4800 ;  /* 0x00004800c3b27836 */ /* 0x040fe20000000000 */
[C---:B-1----:R-:W-:Y:S01]  /*4680*/  HMMA.16816.F32.BF16 R12, R40.reuse, R8, RZ ;  /* 0x00000008280c723c */ /* 0x042fe200000418ff */
[----:B------:R-:W1:Y:S01]  /*4690*/  LDSM.16.M88.4 R28, [R191+0x6800] ;  /* 0x00680000bf1c783b */ /* 0x000e620000000200 */
[C---:B------:R-:W-:Y:S02]  /*46a0*/  VIADD R177, R195.reuse, 0x5000 ;  /* 0x00005000c3b17836 */ /* 0x040fe40000000000 */
[----:B------:R-:W-:Y:S01]  /*46b0*/  VIADD R176, R195, 0x5800 ;  /* 0x00005800c3b07836 */ /* 0x000fe20000000000 */
[----:B------:R-:W1:Y:S01]  /*46c0*/  LDSM.16.M88.4 R32, [R191+0x6000] ;  /* 0x00600000bf20783b */ /* 0x000e620000000200 */
[C---:B------:R-:W-:Y:S03]  /*46d0*/  HMMA.16816.F32.BF16 R8, R40.reuse, R10, RZ ;  /* 0x0000000a2808723c */ /* 0x040fe600000418ff */
[----:B------:R-:W1:Y:S03]  /*46e0*/  LDSM.16.M88.4 R24, [R191+0x7000] ;  /* 0x00700000bf18783b */ /* 0x000e660000000200 */
[C---:B--2---:R-:W-:Y:S01]  /*46f0*/  HMMA.16816.F32.BF16 R20, R40.reuse, R16, RZ ;  /* 0x000000102814723c */ /* 0x044fe200000418ff */
[----:B------:R-:W2:Y:S04]  /*4700*/  LDSM.16.M88.4 R80, [R191+0x7800] ;  /* 0x00780000bf50783b */ /* 0x000ea80000000200 */
[----:B------:R-:W0:Y:S01]  /*4710*/  LDGDEPBAR ;  /* 0x00000000000079af */ /* 0x000e220000000000 */
[C---:B------:R-:W-:Y:S06]  /*4720*/  HMMA.16816.F32.BF16 R16, R40.reuse, R18, RZ ;  /* 0x000000122810723c */ /* 0x040fec00000418ff */
[C---:B---3--:R-:W-:Y:S06]  /*4730*/  HMMA.16816.F32.BF16 R76, R40.reuse, R72, RZ ;  /* 0x00000048284c723c */ /* 0x048fec00000418ff */
[C---:B------:R-:W-:Y:S06]  /*4740*/  HMMA.16816.F32.BF16 R72, R40.reuse, R74, RZ ;  /* 0x0000004a2848723c */ /* 0x040fec00000418ff */
[----:B----4-:R-:W-:Y:S06]  /*4750*/  HMMA.16816.F32.BF16 R44, R40, R68, RZ ;  /* 0x00000044282c723c */ /* 0x010fec00000418ff */
[----:B------:R-:W-:Y:S06]  /*4760*/  HMMA.16816.F32.BF16 R12, R52, R60, R12 ;  /* 0x0000003c340c723c */ /* 0x000fec000004180c */
[----:B------:R-:W-:Y:S01]  /*4770*/  HMMA.16816.F32.BF16 R40, R40, R70, RZ ;  /* 0x000000462828723c */ /* 0x000fe200000418ff */
[----:B------:R-:W-:Y:S05]  /*4780*/  LDSM.16.M88.4 R68, [R193] ;  /* 0x00000000c144783b */ /* 0x000fea0000000200 */
[C---:B------:R-:W-:Y:S01]  /*4790*/  HMMA.16816.F32.BF16 R8, R52.reuse, R62, R8 ;  /* 0x0000003e3408723c */ /* 0x040fe20000041808 */
[----:B------:R-:W3:Y:S05]  /*47a0*/  LDSM.16.M88.4 R60, [R184+0x800] ;  /* 0x00080000b83c783b */ /* 0x000eea0000000200 */
[C---:B------:R-:W-:Y:S06]  /*47b0*/  HMMA.16816.F32.BF16 R20, R52.reuse, R64, R20 ;  /* 0x000000403414723c */ /* 0x040fec0000041814 */
[C---:B------:R-:W-:Y:S01]  /*47c0*/  HMMA.16816.F32.BF16 R16, R52.reuse, R66, R16 ;  /* 0x000000423410723c */ /* 0x040fe20000041810 */
[----:B------:R-:W4:Y:S05]  /*47d0*/  LDSM.16.M88.4 R64, [R184] ;  /* 0x00000000b840783b */ /* 0x000f2a0000000200 */
[C---:B------:R-:W-:Y:S06]  /*47e0*/  HMMA.16816.F32.BF16 R76, R52.reuse, R56, R76 ;  /* 0x00000038344c723c */ /* 0x040fec000004184c */
[C---:B------:R-:W-:Y:S01]  /*47f0*/  HMMA.16816.F32.BF16 R72, R52.reuse, R58, R72 ;  /* 0x0000003a3448723c */ /* 0x040fe20000041848 */
[----:B------:R-:W4:Y:S05]  /*4800*/  LDSM.16.M88.4 R56, [R184+0x1000] ;  /* 0x00100000b838783b */ /* 0x000f2a0000000200 */
        /* <DEDUP_REMOVED lines=9> */
[----:B------:R-:W1:Y:S05]  /*48a0*/  LDSM.16.M88.4 R32, [R197+0x8800] ;  /* 0x00880000c520783b */ /* 0x000e6a0000000200 */
[C---:B------:R-:W-:Y:S06]  /*48b0*/  HMMA.16816.F32.BF16 R76, R36.reuse, R24, R76 ;  /* 0x00000018244c723c */ /* 0x040fec000004184c */
[----:B--2---:R-:W-:Y:S06]  /*48c0*/  HMMA.16816.F32.BF16 R44, R36, R80, R44 ;  /* 0x00000050242c723c */ /* 0x004fec000004182c */
[----:B---3--:R-:W-:Y:S06]  /*48d0*/  HMMA.16816.F32.BF16 R12, R68, R60, R12 ;  /* 0x0000003c440c723c */ /* 0x008fec000004180c */
[C---:B------:R-:W-:Y:S01]  /*48e0*/  HMMA.16816.F32.BF16 R72, R36.reuse, R26, R72 ;  /* 0x0000001a2448723c */ /* 0x040fe20000041848 */
[----:B------:R-:W-:Y:S05]  /*48f0*/  LDSM.16.M88.4 R24, [R197+0x9000] ;  /* 0x00900000c518783b */ /* 0x000fea0000000200 */
[----:B------:R-:W-:Y:S01]  /*4900*/  HMMA.16816.F32.BF16 R40, R36, R82, R40 ;  /* 0x000000522428723c */ /* 0x000fe20000041828 */
[----:B------:R-:W2:Y:S05]  /*4910*/  LDSM.16.M88.4 R36, [R197+0x9800] ;  /* 0x00980000c524783b */ /* 0x000eaa0000000200 */
[C---:B------:R-:W-:Y:S01]  /*4920*/  HMMA.16816.F32.BF16 R8, R68.reuse, R62, R8 ;  /* 0x0000003e4408723c */ /* 0x040fe20000041808 */
[----:B------:R-:W-:Y:S05]  /*4930*/  LDSM.16.M88.4 R60, [R195+0x2800] ;  /* 0x00280000c33c783b */ /* 0x000fea0000000200 */
[C---:B----4-:R-:W-:Y:S06]  /*4940*/  HMMA.16816.F32.BF16 R20, R68.reuse, R64, R20 ;  /* 0x000000404414723c */ /* 0x050fec0000041814 */
[C---:B------:R-:W-:Y:S01]  /*4950*/  HMMA.16816.F32.BF16 R16, R68.reuse, R66, R16 ;  /* 0x000000424410723c */ /* 0x040fe20000041810 */
[----:B------:R-:W-:Y:S05]  /*4960*/  LDSM.16.M88.4 R64, [R195+0x2000] ;  /* 0x00200000c340783b */ /* 0x000fea0000000200 */
[C---:B------:R-:W-:Y:S01]  /*4970*/  HMMA.16816.F32.BF16 R80, R68.reuse, R56, R76 ;  /* 0x000000384450723c */ /* 0x040fe2000004184c */
[----:B------:R-:W3:Y:S05]  /*4980*/  LDSM.16.M88.4 R76, [R196+0x2000] ;  /* 0x00200000c44c783b */ /* 0x000eea0000000200 */
[----:B-1----:R-:W-:Y:S06]  /*4990*/  HMMA.16816.F32.BF16 R44, R68, R28, R44 ;  /* 0x0000001c442c723c */ /* 0x002fec000004182c */
[----:B------:R-:W-:Y:S06]  /*49a0*/  HMMA.16816.F32.BF16 R12, R52, R32, R12 ;  /* 0x00000020340c723c */ /* 0x000fec000004180c */
[C---:B------:R-:W-:Y:S01]  /*49b0*/  HMMA.16816.F32.BF16 R72, R68.reuse, R58, R72 ;  /* 0x0000003a4448723c */ /* 0x040fe20000041848 */
[----:B------:R-:W-:Y:S05]  /*49c0*/  LDSM.16.M88.4 R56, [R195+0x3000] ;  /* 0x00300000c338783b */ /* 0x000fea0000000200 */
[----:B------:R-:W-:Y:S01]  /*49d0*/  HMMA.16816.F32.BF16 R40, R68, R30, R40 ;  /* 0x0000001e4428723c */ /* 0x000fe20000041828 */
[----:B------:R-:W1:Y:S04]  /*49e0*/  LDSM.16.M88.4 R28, [R195+0x3800] ;  /* 0x00380000c31c783b */ /* 0x000e680000000200 */
[----:B------:R-:W-:Y:S01]  /*49f0*/  LDSM.16.M88.4 R68, [R194+0x2000] ;  /* 0x00200000c244783b */ /* 0x000fe20000000200 */
[C---:B------:R-:W-:Y:S03]  /*4a00*/  HMMA.16816.F32.BF16 R8, R52.reuse, R34, R8 ;  /* 0x000000223408723c */ /* 0x040fe60000041808 */
[----:B------:R-:W4:Y:S03]  /*4a10*/  LDSM.16.M88.4 R32, [R191+0x8800] ;  /* 0x00880000bf20783b */ /* 0x000f260000000200 */
[C---:B------:R-:W-:Y:S06]  /*4a20*/  HMMA.16816.F32.BF16 R20, R52.reuse, R48, R20 ;  /* 0x000000303414723c */ /* 0x040fec0000041814 */
[C---:B------:R-:W-:Y:S01]  /*4a30*/  HMMA.16816.F32.BF16 R16, R52.reuse, R50, R16 ;  /* 0x000000323410723c */ /* 0x040fe20000041810 */
[----:B------:R-:W4:Y:S05]  /*4a40*/  LDSM.16.M88.4 R48, [R191+0x8000] ;  /* 0x00800000bf30783b */ /* 0x000f2a0000000200 */
[----:B--2---:R-:W-:Y:S06]  /*4a50*/  HMMA.16816.F32.BF16 R44, R52, R36, R44 ;  /* 0x00000024342c723c */ /* 0x004fec000004182c */
[----:B---3--:R-:W-:Y:S06]  /*4a60*/  HMMA.16816.F32.BF16 R12, R76, R60, R12 ;  /* 0x0000003c4c0c723c */ /* 0x008fec000004180c */
[C---:B------:R-:W-:Y:S06]  /*4a70*/  HMMA.16816.F32.BF16 R72, R52.reuse, R26, R72 ;  /* 0x0000001a3448723c */ /* 0x040fec0000041848 */
[----:B------:R-:W-:Y:S01]  /*4a80*/  HMMA.16816.F32.BF16 R40, R52, R38, R40 ;  /* 0x000000263428723c */ /* 0x000fe20000041828 */
[----:B------:R-:W2:Y:S05]  /*4a90*/  LDSM.16.M88.4 R36, [R191+0x9800] ;  /* 0x00980000bf24783b */ /* 0x000eaa0000000200 */
[C---:B------:R-:W-:Y:S01]  /*4aa0*/  HMMA.16816.F32.BF16 R8, R76.reuse, R62, R8 ;  /* 0x0000003e4c08723c */ /* 0x040fe20000041808 */
[----:B------:R-:W-:Y:S05]  /*4ab0*/  LDSM.16.M88.4 R60, [R184+0x2000] ;  /* 0x00200000b83c783b */ /* 0x000fea0000000200 */
[----:B------:R-:W-:Y:S06]  /*4ac0*/  HMMA.16816.F32.BF16 R20, R76, R64, R20 ;  /* 0x000000404c14723c */ /* 0x000fec0000041814 */
[----:B------:R-:W-:Y:S01]  /*4ad0*/  HMMA.16816.F32.BF16 R80, R52, R24, R80 ;  /* 0x000000183450723c */ /* 0x000fe20000041850 */
[----:B------:R-:W-:Y:S04]  /*4ae0*/  LDSM.16.M88.4 R52, [R184+0x2800] ;  /* 0x00280000b834783b */ /* 0x000fe80000000200 */
[----:B------:R-:W-:Y:S01]  /*4af0*/  LDSM.16.M88.4 R24, [R191+0x9000] ;  /* 0x00900000bf18783b */ /* 0x000fe20000000200 */
[C---:B------:R-:W-:Y:S03]  /*4b00*/  HMMA.16816.F32.BF16 R16, R76.reuse, R66, R16 ;  /* 0x000000424c10723c */ /* 0x040fe60000041810 */
[----:B------:R-:W3:Y:S03]  /*4b10*/  LDSM.16.M88.4 R64, [R193+0x2000] ;  /* 0x00200000c140783b */ /* 0x000ee60000000200 */
[----:B-1----:R-:W-:Y:S06]  /*4b20*/  HMMA.16816.F32.BF16 R44, R76, R28, R44 ;  /* 0x0000001c4c2c723c */ /* 0x002fec000004182c */
[----:B----4-:R-:W-:Y:S06]  /*4b30*/  HMMA.16816.F32.BF16 R12, R68, R32, R12 ;  /* 0x00000020440c723c */ /* 0x010fec000004180c */
[C---:B------:R-:W-:Y:S06]  /*4b40*/  HMMA.16816.F32.BF16 R72, R76.reuse, R58, R72 ;  /* 0x0000003a4c48723c */ /* 0x040fec0000041848 */
[----:B------:R-:W-:Y:S01]  /*4b50*/  HMMA.16816.F32.BF16 R40, R76, R30, R40 ;  /* 0x0000001e4c28723c */ /* 0x000fe20000041828 */
[----:B------:R-:W1:Y:S05]  /*4b60*/  LDSM.16.M88.4 R28, [R184+0x3800] ;  /* 0x00380000b81c783b */ /* 0x000e6a0000000200 */
[C---:B------:R-:W-:Y:S01]  /*4b70*/  HMMA.16816.F32.BF16 R8, R68.reuse, R34, R8 ;  /* 0x000000224408723c */ /* 0x040fe20000041808 */
[----:B------:R-:W-:Y:S05]  /*4b80*/  LDSM.16.M88.4 R32, [R197+0xa800] ;  /* 0x00a80000c520783b */ /* 0x000fea0000000200 */
[----:B------:R-:W-:Y:S06]  /*4b90*/  HMMA.16816.F32.BF16 R20, R68, R48, R20 ;  /* 0x000000304414723c */ /* 0x000fec0000041814 */
[----:B------:R-:W-:Y:S01]  /*4ba0*/  HMMA.16816.F32.BF16 R80, R76, R56, R80 ;  /* 0x000000384c50723c */ /* 0x000fe20000041850 */
[----:B------:R-:W4:Y:S04]  /*4bb0*/  LDSM.16.M88.4 R76, [R198+0x4000] ;  /* 0x00400000c64c783b */ /* 0x000f280000000200 */
[----:B------:R-:W4:Y:S01]  /*4bc0*/  LDSM.16.M88.4 R56, [R184+0x3000] ;  /* 0x00300000b838783b */ /* 0x000f220000000200 */
[C---:B------:R-:W-:Y:S03]  /*4bd0*/  HMMA.16816.F32.BF16 R16, R68.reuse, R50, R16 ;  /* 0x000000324410723c */ /* 0x040fe60000041810 */
[----:B------:R-:W4:Y:S03]  /*4be0*/  LDSM.16.M88.4 R48, [R197+0xa000] ;  /* 0x00a00000c530783b */ /* 0x000f260000000200 */
        /* <DEDUP_REMOVED lines=9> */
[----:B------:R-:W3:Y:S04]  /*4c80*/  LDSM.16.M88.4 R68, [R196+0x4000] ;  /* 0x00400000c444783b */ /* 0x000ee80000000200 */
[----:B------:R-:W3:Y:S01]  /*4c90*/  LDSM.16.M88.4 R24, [R197+0xb000] ;  /* 0x00b00000c518783b */ /* 0x000ee20000000200 */
        /* <DEDUP_REMOVED lines=22> */
[C---:B------:R-:W-:Y:S06]  /*4e00*/  HMMA.16816.F32.BF16 R20, R68.reuse, R60, R20 ;  /* 0x0000003c4414723c */ /* 0x040fec0000041814 */
[----:B------:R-:W-:Y:S01]  /*4e10*/  HMMA.16816.F32.BF16 R16, R68, R62, R16 ;  /* 0x0000003e4410723c */ /* 0x000fe20000041810 */
[----:B------:R-:W3:Y:S05]  /*4e20*/  LDSM.16.M88.4 R60, [R184+0x4000] ;  /* 0x00400000b83c783b */ /* 0x000eea0000000200 */
[----:B------:R-:W-:Y:S01]  /*4e30*/  HMMA.16816.F32.BF16 R80, R76, R24, R80 ;  /* 0x000000184c50723c */ /* 0x000fe20000041850 */
[----:B------:R-:W3:Y:S05]  /*4e40*/  LDSM.16.M88.4 R24, [R191+0xb000] ;  /* 0x00b00000bf18783b */ /* 0x000eea0000000200 */
[----:B-1----:R-:W-:Y:S06]  /*4e50*/  HMMA.16816.F32.BF16 R44, R68, R28, R44 ;  /* 0x0000001c442c723c */ /* 0x002fec000004182c */
[----:B----4-:R-:W-:Y:S01]  /*4e60*/  HMMA.16816.F32.BF16 R12, R64, R32, R12 ;  /* 0x00000020400c723c */ /* 0x010fe2000004180c */
[----:B------:R-:W-:-:S05]  /*4e70*/  VIADD R28, R204, UR12 ;  /* 0x0000000ccc1c7c36 */ /* 0x000fca0008000000 */
[----:B------:R-:W-:Y:S01]  /*4e80*/  HMMA.16816.F32.BF16 R76, R68, R58, R72 ;  /* 0x0000003a444c723c */ /* 0x000fe20000041848 */
[----:B------:R-:W1:Y:S05]  /*4e90*/  LDSM.16.M88.4 R72, [R184+0x4800] ;  /* 0x00480000b848783b */ /* 0x000e6a0000000200 */
[----:B------:R-:W-:Y:S01]  /*4ea0*/  HMMA.16816.F32.BF16 R32, R64, R34, R8 ;  /* 0x000000224020723c */ /* 0x000fe20000041808 */
[----:B------:R-:W4:Y:S05]  /*4eb0*/  LDSM.16.M88.4 R8, [R184+0x5800] ;  /* 0x00580000b808783b */ /* 0x000f2a0000000200 */
[----:B------:R-:W-:Y:S06]  /*4ec0*/  HMMA.16816.F32.BF16 R40, R68, R30, R40 ;  /* 0x0000001e4428723c */ /* 0x000fec0000041828 */
[----:B------:R-:W-:Y:S06]  /*4ed0*/  HMMA.16816.F32.BF16 R20, R64, R48, R20 ;  /* 0x000000304014723c */ /* 0x000fec0000041814 */
[----:B------:R-:W-:Y:S01]  /*4ee0*/  HMMA.16816.F32.BF16 R80, R68, R56, R80 ;  /* 0x000000384450723c */ /* 0x000fe20000041850 */
[----:B------:R-:W4:Y:S01]  /*4ef0*/  LDSM.16.M88.4 R56, [R184+0x5000] ;  /* 0x00500000b838783b */ /* 0x000f220000000200 */
[----:B------:R-:W-:-:S04]  /*4f00*/  DEPBAR.LE SB0, 0x0 ;  /* 0x000080000000791a */ /* 0x000fc80000000000 */
[C---:B------:R-:W-:Y:S06]  /*4f10*/  HMMA.16816.F32.BF16 R16, R64.reuse, R50, R16 ;  /* 0x000000324010723c */ /* 0x040fec0000041810 */
[C---:B--2---:R-:W-:Y:S06]  /*4f20*/  HMMA.16816.F32.BF16 R44, R64.reuse, R36, R44 ;  /* 0x00000024402c723c */ /* 0x044fec000004182c */
[----:B------:R-:W-:Y:S06]  /*4f30*/  HMMA.16816.F32.BF16 R40, R64, R38, R40 ;  /* 0x000000264028723c */ /* 0x000fec0000041828 */
[----:B---3--:R-:W-:Y:S06]  /*4f40*/  HMMA.16816.F32.BF16 R20, R52, R60, R20 ;  /* 0x0000003c3414723c */ /* 0x008fec0000041814 */
[----:B------:R-:W-:Y:S06]  /*4f50*/  HMMA.16816.F32.BF16 R80, R64, R24, R80 ;  /* 0x000000184050723c */ /* 0x000fec0000041850 */
[----:B------:R-:W-:Y:S01]  /*4f60*/  HMMA.16816.F32.BF16 R16, R52, R62, R16 ;  /* 0x0000003e3410723c */ /* 0x000fe20000041810 */
[----:B------:R-:W-:-:S05]  /*4f70*/  IMAD.U32 R25, RZ, RZ, UR15 ;  /* 0x0000000fff197e24 */ /* 0x000fca000f8e00ff */
[----:B-1----:R-:W-:Y:S01]  /*4f80*/  HMMA.16816.F32.BF16 R12, R52, R72, R12 ;  /* 0x00000048340c723c */ /* 0x002fe2000004180c */
[----:B------:R-:W-:-:S05]  /*4f90*/  VIADDMNMX R2, R6, 0x8, R25, PT ;  /* 0x0000000806027846 */ /* 0x000fca0003800119 */
[----:B----4-:R-:W-:Y:S06]  /*4fa0*/  HMMA.16816.F32.BF16 R44, R52, R8, R44 ;  /* 0x00000008342c723c */ /* 0x010fec000004182c */
[----:B------:R-:W-:Y:S01]  /*4fb0*/  HMMA.16816.F32.BF16 R76, R64, R26, R76 ;  /* 0x0000001a404c723c */ /* 0x000fe2000004184c */
[C---:B------:R-:W-:Y:S02]  /*4fc0*/  VIADD R8, R28.reuse, 0x1 ;  /* 0x000000011c087836 */ /* 0x040fe40000000000 */
[----:B------:R-:W-:-:S03]  /*4fd0*/  VIADD R9, R28, 0x10 ;  /* 0x000000101c097836 */ /* 0x000fc60000000000 */
[----:B------:R-:W-:Y:S01]  /*4fe0*/  I2FP.F32.S32 R6, R8 ;  /* 0x0000000800067245 */ /* 0x000fe20000201400 */
[C---:B------:R-:W-:Y:S01]  /*4ff0*/  HMMA.16816.F32.BF16 R40, R52.reuse, R10, R40 ;  /* 0x0000000a3428723c */ /* 0x040fe20000041828 */
[C---:B------:R-:W-:Y:S01]  /*5000*/  ISETP.GE.AND P4, PT, R8.reuse, R135, PT ;  /* 0x000000870800720c */ /* 0x040fe20003f86270 */
[----:B------:R-:W-:Y:S01]  /*5010*/  BAR.SYNC.DEFER_BLOCKING 0x0 ;  /* 0x0000000000007b1d */ /* 0x000fe20000010000 */
[----:B------:R-:W-:Y:S01]  /*5020*/  ISETP.GE.AND P1, PT, R8, R2, PT ;  /* 0x000000020800720c */ /* 0x000fe20003f26270 */
[C---:B------:R-:W-:Y:S01]  /*5030*/  FFMA.FTZ R21, R6.reuse, UR5, R21 ;  /* 0x0000000506157c23 */ /* 0x040fe20008010015 */
[----:B------:R-:W-:Y:S01]  /*5040*/  FFMA.FTZ R23, R6, UR5, R23 ;  /* 0x0000000506177c23 */ /* 0x000fe20008010017 */
[----:B------:R-:W-:Y:S01]  /*5050*/  HMMA.16816.F32.BF16 R32, R52, R74, R32 ;  /* 0x0000004a3420723c */ /* 0x000fe20000041820 */
[C---:B------:R-:W-:Y:S02]  /*5060*/  VIADD R11, R28.reuse, 0x8 ;  /* 0x000000081c0b7836 */ /* 0x040fe40000000000 */
[----:B------:R-:W-:Y:S01]  /*5070*/  VIADD R6, R28, 0x9 ;  /* 0x000000091c067836 */ /* 0x000fe20000000000 */
[----:B------:R-:W-:-:S02]  /*5080*/  FSEL R25, R21, -INF , !P4 ;  /* 0xff80000015197808 */ /* 0x000fc40006000000 */
[CC--:B------:R-:W-:Y:S01]  /*5090*/  ISETP.GE.AND P5, PT, R11.reuse, R135.reuse, PT ;  /* 0x000000870b00720c */ /* 0x0c0fe20003fa6270 */
[C---:B------:R-:W-:Y:S01]  /*50a0*/  HMMA.16816.F32.BF16 R80, R52.reuse, R56, R80 ;  /* 0x000000383450723c */ /* 0x040fe20000041850 */
[-C--:B------:R-:W-:Y:S02]  /*50b0*/  ISETP.GE.AND P3, PT, R11, R2.reuse, PT ;  /* 0x000000020b00720c */ /* 0x080fe40003f66270 */
[C---:B------:R-:W-:Y:S02]  /*50c0*/  ISETP.GE.AND P6, PT, R6.reuse, R135, PT ;  /* 0x000000870600720c */ /* 0x040fe40003fc6270 */
[----:B------:R-:W-:Y:S01]  /*50d0*/  ISETP.GE.AND P2, PT, R6, R2, PT ;  /* 0x000000020600720c */ /* 0x000fe20003f46270 */
[----:B------:R-:W-:Y:S01]  /*50e0*/  HMMA.16816.F32.BF16 R76, R52, R58, R76 ;  /* 0x0000003a344c723c */ /* 0x000fe2000004184c */
[----:B------:R-:W-:Y:S02]  /*50f0*/  FSEL R26, R23, -INF , !P1 ;  /* 0xff800000171a7808 */ /* 0x000fe40004800000 */
[----:B------:R-:W-:-:S02]  /*5100*/  I2FP.F32.S32 R11, R11 ;  /* 0x0000000b000b7245 */ /* 0x000fc40000201400 */
[----:B------:R-:W-:Y:S02]  /*5110*/  I2FP.F32.S32 R6, R6 ;  /* 0x0000000600067245 */ /* 0x000fe40000201400 */
[----:B------:R-:W-:Y:S01]  /*5120*/  ISETP.GE.AND P4, PT, R9, R135, PT ;  /* 0x000000870900720c */ /* 0x000fe20003f86270 */
[----:B------:R-:W-:Y:S01]  /*5130*/  FFMA.FTZ R29, R11, UR5, R16 ;  /* 0x000000050b1d7c23 */ /* 0x000fe20008010010 */
[-C--:B------:R-:W-:Y:S01]  /*5140*/  ISETP.GE.AND P1, PT, R9, R2.reuse, PT ;  /* 0x000000020900720c */ /* 0x080fe20003f26270 */
[C---:B------:R-:W-:Y:S01]  /*5150*/  FFMA.FTZ R27, R6.reuse, UR5, R17 ;  /* 0x00000005061b7c23 */ /* 0x040fe20008010011 */
[----:B------:R-:W-:Y:S01]  /*5160*/  I2FP.F32.S32 R9, R9 ;  /* 0x0000000900097245 */ /* 0x000fe20000201400 */
[----:B------:R-:W-:Y:S01]  /*5170*/  FFMA.FTZ R16, R6, UR5, R19 ;  /* 0x0000000506107c23 */ /* 0x000fe20008010013 */
[----:B------:R-:W-:Y:S01]  /*5180*/  FFMA.FTZ R18, R11, UR5, R18 ;  /* 0x000000050b127c23 */ /* 0x000fe20008010012 */
[C---:B------:R-:W-:Y:S01]  /*5190*/  VIADD R6, R28.reuse, 0x19 ;  /* 0x000000191c067836 */ /* 0x040fe20000000000 */
[----:B------:R-:W-:Y:S01]  /*51a0*/  FSEL R27, R27, -INF , !P6 ;  /* 0xff8000001b1b7808 */ /* 0x000fe20007000000 */
[C---:B------:R-:W-:Y:S01]  /*51b0*/  FFMA.FTZ R17, R9.reuse, UR5, R12 ;  /* 0x0000000509117c23 */ /* 0x040fe2000801000c */
[----:B------:R-:W-:Y:S01]  /*51c0*/  FFMA.FTZ R10, R9, UR5, R14 ;  /* 0x00000005090a7c23 */ /* 0x000fe2000801000e */
[----:B------:R-:W-:Y:S01]  /*51d0*/  VIADD R9, R28, 0x18 ;  /* 0x000000181c097836 */ /* 0x000fe20000000000 */
[----:B------:R-:W-:Y:S01]  /*51e0*/  FSEL R16, R16, -INF , !P2 ;  /* 0xff80000010107808 */ /* 0x000fe20005000000 */
[C---:B------:R-:W-:Y:S01]  /*51f0*/  VIADD R12, R28.reuse, 0x11 ;  /* 0x000000111c0c7836 */ /* 0x040fe20000000000 */
[----:B------:R-:W-:Y:S01]  /*5200*/  FSEL R29, R29, -INF , !P5 ;  /* 0xff8000001d1d7808 */ /* 0x000fe20006800000 */
[----:B------:R-:W-:Y:S01]  /*5210*/  VIADD R14, R28, 0x21 ;  /* 0x000000211c0e7836 */ /* 0x000fe20000000000 */
[----:B------:R-:W-:Y:S01]  /*5220*/  FSEL R24, R18, -INF , !P3 ;  /* 0xff80000012187808 */ /* 0x000fe20005800000 */
[C---:B------:R-:W-:Y:S01]  /*5230*/  VIADD R19, R28.reuse, 0x20 ;  /* 0x000000201c137836 */ /* 0x040fe20000000000 */
[C---:B------:R-:W-:Y:S01]  /*5240*/  ISETP.GE.AND P6, PT, R9.reuse, R135, PT ;  /* 0x000000870900720c */ /* 0x040fe20003fc6270 */
[----:B------:R-:W-:Y:S01]  /*5250*/  VIADD R18, R28, 0x29 ;  /* 0x000000291c127836 */ /* 0x000fe20000000000 */
[----:B------:R-:W-:-:S02]  /*5260*/  ISETP.GE.AND P2, PT, R9, R2, PT ;  /* 0x000000020900720c */ /* 0x000fc40003f46270 */
[----:B------:R-:W-:Y:S02]  /*5270*/  FSEL R17, R17, -INF , !P4 ;  /* 0xff80000011117808 */ /* 0x000fe40006000000 */
[----:B------:R-:W-:Y:S02]  /*5280*/  FSEL R10, R10, -INF , !P1 ;  /* 0xff8000000a0a7808 */ /* 0x000fe40004800000 */
[C---:B------:R-:W-:Y:S02]  /*5290*/  ISETP.GE.AND P5, PT, R12.reuse, R135, PT ;  /* 0x000000870c00720c */ /* 0x040fe40003fa6270 */
[----:B------:R-:W-:Y:S02]  /*52a0*/  ISETP.GE.AND P3, PT, R12, R2, PT ;  /* 0x000000020c00720c */ /* 0x000fe40003f66270 */
[----:B------:R-:W-:Y:S02]  /*52b0*/  I2FP.F32.S32 R9, R9 ;  /* 0x0000000900097245 */ /* 0x000fe40000201400 */
[----:B------:R-:W-:-:S02]  /*52c0*/  ISETP.GE.AND P4, PT, R6, R135, PT ;  /* 0x000000870600720c */ /* 0x000fc40003f86270 */
[----:B------:R-:W-:Y:S01]  /*52d0*/  ISETP.GE.AND P1, PT, R6, R2, PT ;  /* 0x000000020600720c */ /* 0x000fe20003f26270 */
[C---:B------:R-:W-:Y:S01]  /*52e0*/  FFMA.FTZ R11, R9.reuse, UR5, R32 ;  /* 0x00000005090b7c23 */ /* 0x040fe20008010020 */
[----:B------:R-:W-:Y:S01]  /*52f0*/  I2FP.F32.S32 R12, R12 ;  /* 0x0000000c000c7245 */ /* 0x000fe20000201400 */
[----:B------:R-:W-:Y:S01]  /*5300*/  FFMA.FTZ R8, R9, UR5, R34 ;  /* 0x0000000509087c23 */ /* 0x000fe20008010022 */
[----:B------:R-:W-:Y:S02]  /*5310*/  I2FP.F32.S32 R6, R6 ;  /* 0x0000000600067245 */ /* 0x000fe40000201400 */
[----:B------:R-:W-:Y:S01]  /*5320*/  FSEL R11, R11, -INF , !P6 ;  /* 0xff8000000b0b7808 */ /* 0x000fe20007000000 */
[C---:B------:R-:W-:Y:S01]  /*5330*/  FFMA.FTZ R13, R12.reuse, UR5, R13 ;  /* 0x000000050c0d7c23 */ /* 0x040fe2000801000d */
[----:B------:R-:W-:Y:S01]  /*5340*/  FFMA.FTZ R12, R12, UR5, R15 ;  /* 0x000000050c0c7c23 */ /* 0x000fe2000801000f */
[C---:B------:R-:W-:Y:S01]  /*5350*/  FFMA.FTZ R9, R6.reuse, UR5, R33 ;  /* 0x0000000506097c23 */ /* 0x040fe20008010021 */
[----:B------:R-:W-:Y:S01]  /*5360*/  FFMA.FTZ R6, R6, UR5, R35 ;  /* 0x0000000506067c23 */ /* 0x000fe20008010023 */
[----:B------:R-:W-:Y:S01]  /*5370*/  VIADD R15, R28, 0x28 ;  /* 0x000000281c0f7836 */ /* 0x000fe20000000000 */
[----:B------:R-:W-:-:S02]  /*5380*/  FSEL R8, R8, -INF , !P2 ;  /* 0xff80000008087808 */ /* 0x000fc40005000000 */
[----:B------:R-:W-:Y:S02]  /*5390*/  FSEL R9, R9, -INF , !P4 ;  /* 0xff80000009097808 */ /* 0x000fe40006000000 */
[----:B------:R-:W-:Y:S02]  /*53a0*/  FSEL R6, R6, -INF , !P1 ;  /* 0xff80000006067808 */ /* 0x000fe40004800000 */
[CC--:B------:R-:W-:Y:S02]  /*53b0*/  ISETP.GE.AND P6, PT, R14.reuse, R135.reuse, PT ;  /* 0x000000870e00720c */ /* 0x0c0fe40003fc6270 */
[-C--:B------:R-:W-:Y:S02]  /*53c0*/  ISETP.GE.AND P2, PT, R14, R2.reuse, PT ;  /* 0x000000020e00720c */ /* 0x080fe40003f46270 */
[C---:B------:R-:W-:Y:S02]  /*53d0*/  ISETP.GE.AND P4, PT, R15.reuse, R135, PT ;  /* 0x000000870f00720c */ /* 0x040fe40003f86270 */
[----:B------:R-:W-:-:S02]  /*53e0*/  ISETP.GE.AND P1, PT, R15, R2, PT ;  /* 0x000000020f00720c */ /* 0x000fc40003f26270 */
[----:B------:R-:W-:Y:S02]  /*53f0*/  I2FP.F32.S32 R14, R14 ;  /* 0x0000000e000e7245 */ /* 0x000fe40000201400 */
[----:B------:R-:W-:Y:S02]  /*5400*/  I2FP.F32.S32 R15, R15 ;  /* 0x0000000f000f7245 */ /* 0x000fe40000201400 */
[----:B------:R-:W-:Y:S01]  /*5410*/  FSEL R13, R13, -INF , !P5 ;  /* 0xff8000000d0d7808 */ /* 0x000fe20006800000 */
[C---:B------:R-:W-:Y:S01]  /*5420*/  FFMA.FTZ R81, R14.reuse, UR5, R81 ;  /* 0x000000050e517c23 */ /* 0x040fe20008010051 */
[----:B------:R-:W-:Y:S01]  /*5430*/  FFMA.FTZ R83, R14, UR5, R83 ;  /* 0x000000050e537c23 */ /* 0x000fe20008010053 */
[C---:B------:R-:W-:Y:S01]  /*5440*/  FFMA.FTZ R76, R15.reuse, UR5, R76 ;  /* 0x000000050f4c7c23 */ /* 0x040fe2000801004c */
[----:B------:R-:W-:Y:S01]  /*5450*/  FFMA.FTZ R78, R15, UR5, R78 ;  /* 0x000000050f4e7c23 */ /* 0x000fe2000801004e */
[----:B------:R-:W-:Y:S01]  /*5460*/  VIADD R14, R28, 0x31 ;  /* 0x000000311c0e7836 */ /* 0x000fe20000000000 */
        /* <DEDUP_REMOVED lines=38> */
[C---:B------:R-:W-:Y:S01]  /*56d0*/  ISETP.GE.AND P3, PT, R28.reuse, R2, PT ;  /* 0x000000021c00720c */ /* 0x040fe20003f66270 */
[----:B------:R-:W-:Y:S01]  /*56e0*/  VIADD R28, R28, 0x39 ;  /* 0x000000391c1c7836 */ /* 0x000fe20000000000 */
[----:B------:R-:W-:Y:S01]  /*56f0*/  FSEL R143, R40, -INF , !P6 ;  /* 0xff800000288f7808 */ /* 0x000fe20007000000 */
[----:B------:R-:W-:Y:S01]  /*5700*/  FFMA.FTZ R20, R15, UR5, R20 ;  /* 0x000000050f147c23 */ /* 0x000fe20008010014 */
[----:B------:R-:W-:Y:S01]  /*5710*/  ISETP.LT.AND P6, PT, R199, UR11, PT ;  /* 0x0000000bc7007c0c */ /* 0x000fe2000bfc1270 */
[----:B------:R-:W-:Y:S01]  /*5720*/  FFMA.FTZ R22, R15, UR5, R22 ;  /* 0x000000050f167c23 */ /* 0x000fe20008010016 */
[----:B------:R-:W-:Y:S02]  /*5730*/  FSEL R149, R45, -INF , !P4 ;  /* 0xff8000002d957808 */ /* 0x000fe40006000000 */
[----:B------:R-:W-:-:S02]  /*5740*/  FSEL R140, R47, -INF , !P1 ;  /* 0xff8000002f8c7808 */ /* 0x000fc40004800000 */
[C---:B------:R-:W-:Y:S02]  /*5750*/  ISETP.GE.AND P4, PT, R28.reuse, R135, PT ;  /* 0x000000871c00720c */ /* 0x040fe40003f86270 */
[----:B------:R-:W-:Y:S02]  /*5760*/  ISETP.GE.AND P1, PT, R28, R2, PT ;  /* 0x000000021c00720c */ /* 0x000fe40003f26270 */
[----:B------:R-:W-:Y:S02]  /*5770*/  I2FP.F32.S32 R28, R28 ;  /* 0x0000001c001c7245 */ /* 0x000fe40000201400 */
[----:B------:R-:W-:Y:S02]  /*5780*/  FSEL R142, R46, -INF , !P2 ;  /* 0xff8000002e8e7808 */ /* 0x000fe40005000000 */
[----:B------:R-:W-:Y:S01]  /*5790*/  ISETP.GE.AND P2, PT, R14, R2, PT ;  /* 0x000000020e00720c */ /* 0x000fe20003f46270 */
[C---:B------:R-:W-:Y:S01]  /*57a0*/  FFMA.FTZ R41, R28.reuse, UR5, R41 ;  /* 0x000000051c297c23 */ /* 0x040fe20008010029 */
        /* <DEDUP_REMOVED lines=83> */
.L_x_3406:
[----:B------:R-:W-:-:S04]  /*5ce0*/  ULEA UR12, -UR6, URZ, 0x6 ;  /* 0x0000003f060c7291 */ /* 0x000fc8000f8e313f */
[----:B------:R-:W-:Y:S02]  /*5cf0*/  USHF.R.S32.HI UR15, URZ, 0x1f, UR12 ;  /* 0x0000001f3f0f7899 */ /* 0x000fe4000801140c */
[----:B------:R-:W-:-:S04]  /*5d00*/  MOV R30, UR12 ;  /* 0x0000000c001e7c02 */ /* 0x000fc80008000f00 */
[----:B------:R-:W-:-:S07]  /*5d10*/  MOV R33, UR15 ;  /* 0x0000000f00217c02 */ /* 0x000fce0008000f00 */
.L_x_3407:
        /* <DEDUP_REMOVED lines=9> */
[----:B------:R-:W-:Y:S02]  /*5db0*/  @!P3 IMAD.X R32, R33, 0x1, R134, P1 ;  /* 0x000000012120b824 */ /* 0x000fe400008e0686 */
        /* <DEDUP_REMOVED lines=9> */
[----:B------:R-:W-:Y:S01]  /*5e50*/  @!P4 LEA.HI.X R41, R4, R19, R32, 0x1, P5 ;  /* 0x000000130429c211 */ /* 0x000fe200028f0c20 */
[----:B------:R-:W-:Y:S01]  /*5e60*/  @!P2 IMAD.X R32, R33, 0x1, R134, P1 ;  /* 0x000000012120a824 */ /* 0x000fe200008e0686 */
[----:B------:R-:W-:Y:S02]  /*5e70*/  IADD3 R4, P5, R30, UR26, RZ ;  /* 0x0000001a1e047c10 */ /* 0x000fe4000ffbe0ff */
[----:B----4-:R-:W-:-:S03]  /*5e80*/  @!P2 LEA R34, P1, R3, R14, 0x1 ;  /* 0x0000000e0322a211 */ /* 0x010fc600078208ff */
[----:B------:R-:W4:Y:S01]  /*5e90*/  @!P2 LDC.64 R18, c[0x0][0x218] ;  /* 0x00008600ff12ab82 */ /* 0x000f220000000a00 */
[----:B------:R-:W-:Y:S01]  /*5ea0*/  @!PT LDS RZ, [RZ] ;  /* 0x00000000fffff984 */ /* 0x000fe20000000800 */
[----:B------:R-:W-:Y:S01]  /*5eb0*/  @!PT LDS RZ, [RZ] ;  /* 0x00000000fffff984 */ /* 0x000fe20000000800 */
[----:B------:R-:W-:Y:S01]  /*5ec0*/  @!PT LDS RZ, [RZ] ;  /* 0x00000000fffff984 */ /* 0x000fe20000000800 */
[----:B------:R5:W-:Y:S01]  /*5ed0*/  @!P4 LDGSTS.E.BYPASS.LTC128B.128 [R202+0x6000], desc[UR20][R40.64] ;  /* 0x0600000028cacfae */ /* 0x000be2000b901d54 */
[----:B------:R-:W-:Y:S02]  /*5ee0*/  @!P2 LEA.HI.X R35, R3, R15, R32, 0x1, P1 ;  /* 0x0000000f0323a211 */ /* 0x000fe400008f0c20 */
[----:B------:R-:W-:Y:S01]  /*5ef0*/  IADD3.X R3, R33, UR25, RZ, P5, !PT ;  /* 0x0000001921037c10 */ /* 0x000fe2000affe4ff */
[----:B------:R2:W-:Y:S01]  /*5f00*/  @P3 STS.128 [R202+0x8000], RZ ;  /* 0x008000ffca003388 */ /* 0x0005e20000000c00 */
[CC--:B------:R-:W-:Y:S02]  /*5f10*/  @!P4 IADD3 R39, P5, R4.reuse, R133.reuse, RZ ;  /* 0x000000850427c210 */ /* 0x0c0fe40007fbe0ff */
[----:B------:R-:W2:Y:S01]  /*5f20*/  @!P4 LDC.64 R14, c[0x0][0x218] ;  /* 0x00008600ff0ecb82 */ /* 0x000ea20000000a00 */
[----:B------:R-:W-:Y:S01]  /*5f30*/  @!P3 IADD3 R32, P1, R4, R133, RZ ;  /* 0x000000850420b210 */ /* 0x000fe20007f3e0ff */
[----:B------:R-:W-:Y:S01]  /*5f40*/  @!PT LDS RZ, [RZ] ;  /* 0x00000000fffff984 */ /* 0x000fe20000000800 */
[----:B------:R-:W-:Y:S01]  /*5f50*/  @!PT LDS RZ, [RZ] ;  /* 0x00000000fffff984 */ /* 0x000fe20000000800 */
[----:B------:R-:W-:Y:S01]  /*5f60*/  @!PT LDS RZ, [RZ] ;  /* 0x00000000fffff984 */ /* 0x000fe20000000800 */
[----:B------:R2:W-:Y:S01]  /*5f70*/  @!P3 LDGSTS.E.BYPASS.LTC128B.128 [R202+0x8000], desc[UR20][R36.64+0x80] ;  /* 0x0800008024cabfae */ /* 0x0005e2000b901d54 */
[----:B------:R-:W-:Y:S01]  /*5f80*/  @!P4 IMAD.X R42, R3, 0x1, R134, P5 ;  /* 0x00000001032ac824 */ /* 0x000fe200028e0686 */
[----:B-1----:R-:W-:-:S02]  /*5f90*/  @!P4 LEA R38, P5, R39, R22, 0x1 ;  /* 0x000000162726c211 */ /* 0x002fc400078a08ff */
[----:B------:R-:W-:Y:S01]  /*5fa0*/  @!P3 IMAD.X R22, R3, 0x1, R134, P1 ;  /* 0x000000010316b824 */ /* 0x000fe200008e0686 */
[----:B------:R1:W-:Y:S01]  /*5fb0*/  @P2 STS.128 [R202+0xa000], RZ ;  /* 0x00a000ffca002388 */ /* 0x0003e20000000c00 */
[----:B------:R-:W-:Y:S02]  /*5fc0*/  @!P4 LEA.HI.X R39, R39, R23, R42, 0x1, P5 ;  /* 0x000000172727c211 */ /* 0x000fe400028f0c2a */
[----:B---3--:R-:W-:Y:S01]  /*5fd0*/  @!P3 LEA R42, P5, R32, R20, 0x1 ;  /* 0x00000014202ab211 */ /* 0x008fe200078a08ff */
[----:B------:R-:W-:Y:S01]  /*5fe0*/  @!PT LDS RZ, [RZ] ;  /* 0x00000000fffff984 */ /* 0x000fe20000000800 */
[----:B------:R-:W-:Y:S01]  /*5ff0*/  @!PT LDS RZ, [RZ] ;  /* 0x00000000fffff984 */ /* 0x000fe20000000800 */
[----:B------:R-:W-:Y:S01]  /*6000*/  @!PT LDS RZ, [RZ] ;  /* 0x00000000fffff984 */ /* 0x000fe20000000800 */
[----:B------:R1:W-:Y:S01]  /*6010*/  @!P2 LDGSTS.E.BYPASS.LTC128B.128 [R202+0xa000], desc[UR20][R34.64+0x100] ;  /* 0x0a00010022caafae */ /* 0x0003e2000b901d54 */
[----:B------:R-:W-:Y:S02]  /*6020*/  @!P2 IADD3 R20, P1, R4, R133, RZ ;  /* 0x000000850414a210 */ /* 0x000fe40007f3e0ff */
[----:B------:R-:W-:Y:S01]  /*6030*/  @!P3 LEA.HI.X R43, R32, R21, R22, 0x1, P5 ;  /* 0x00000015202bb211 */ /* 0x000fe200028f0c16 */
[----:B------:R1:W-:Y:S01]  /*6040*/  @P4 STS.128 [R202+0x6800], RZ ;  /* 0x006800ffca004388 */ /* 0x0003e20000000c00 */
[----:B------:R-:W5:Y:S01]  /*6050*/  @!P3 LDC.64 R22, c[0x0][0x218] ;  /* 0x00008600ff16bb82 */ /* 0x000f620000000a00 */
[----:B------:R-:W-:Y:S01]  /*6060*/  @!P2 IMAD.X R21, R3, 0x1, R134, P1 ;  /* 0x000000010315a824 */ /* 0x000fe200008e0686 */
[----:B----4-:R-:W-:Y:S01]  /*6070*/  @!P2 LEA R44, P1, R20, R18, 0x1 ;  /* 0x00000012142ca211 */ /* 0x010fe200078208ff */
[----:B------:R-:W-:Y:S01]  /*6080*/  @!PT LDS RZ, [RZ] ;  /* 0x00000000fffff984 */ /* 0x000fe20000000800 */
[----:B------:R-:W-:Y:S01]  /*6090*/  @!PT LDS RZ, [RZ] ;  /* 0x00000000fffff984 */ /* 0x000fe20000000800 */
[----:B------:R-:W-:Y:S01]  /*60a0*/  @!PT LDS RZ, [RZ] ;  /* 0x00000000fffff984 */ /* 0x000fe20000000800 */
[----:B------:R1:W-:Y:S01]  /*60b0*/  @!P4 LDGSTS.E.BYPASS.LTC128B.128 [R202+0x6800], desc[UR20][R38.64] ;  /* 0x0680000026cacfae */ /* 0x0003e2000b901d54 */
[----:B------:R-:W-:-:S02]  /*60c0*/  IADD3 R4, P5, R4, UR26, RZ ;  /* 0x0000001a04047c10 */ /* 0x000fc4000ffbe0ff */
[----:B------:R-:W-:Y:S01]  /*60d0*/  @!P2 LEA.HI.X R45, R20, R19, R21, 0x1, P1 ;  /* 0x00000013142da211 */ /* 0x000fe200008f0c15 */
[----:B------:R1:W-:Y:S01]  /*60e0*/  @P3 STS.128 [R202+0x8800], RZ ;  /* 0x008800ffca003388 */ /* 0x0003e20000000c00 */
[----:B------:R-:W3:Y:S01]  /*60f0*/  @!P2 LDC.64 R20, c[0x0][0x218] ;  /* 0x00008600ff14ab82 */ /* 0x000ee20000000a00 */
[----:B------:R-:W-:Y:S02]  /*6100*/  IADD3.X R3, R3, UR25, RZ, P5, !PT ;  /* 0x0000001903037c10 */ /* 0x000fe4000affe4ff */
[CC--:B------:R-:W-:Y:S01]  /*6110*/  @!P4 IADD3 R32, P1, R4.reuse, R133.reuse, RZ ;  /* 0x000000850420c210 */ /* 0x0c0fe20007f3e0ff */
[----:B------:R-:W-:Y:S01]  /*6120*/  @!PT LDS RZ, [RZ] ;  /* 0x00000000fffff984 */ /* 0x000fe20000000800 */
[----:B------:R-:W-:Y:S01]  /*6130*/  @!PT LDS RZ, [RZ] ;  /* 0x00000000fffff984 */ /* 0x000fe20000000800 */
[----:B------:R-:W-:Y:S01]  /*6140*/  @!PT LDS RZ, [RZ] ;  /* 0x00000000fffff984 */ /* 0x000fe20000000800 */
[----:B------:R1:W-:Y:S01]  /*6150*/  @!P3 LDGSTS.E.BYPASS.LTC128B.128 [R202+0x8800], desc[UR20][R42.64+0x80] ;  /* 0x088000802acabfae */ /* 0x0003e2000b901d54 */
[----:B------:R-:W-:-:S03]  /*6160*/  @!P3 IADD3 R47, P5, R4, R133, RZ ;  /* 0x00000085042fb210 */ /* 0x000fc60007fbe0ff */
[C---:B------:R-:W-:Y:S01]  /*6170*/  @!P4 IMAD.X R46, R3.reuse, 0x1, R134, P1 ;  /* 0x00000001032ec824 */ /* 0x040fe200008e0686 */
[C---:B--2---:R-:W-:Y:S01]  /*6180*/  @!P4 LEA R48, P1, R32.reuse, R14, 0x1 ;  /* 0x0000000e2030c211 */ /* 0x044fe200078208ff */
[----:B------:R-:W2:Y:S01]  /*6190*/  @!P4 LDC.64 R18, c[0x0][0x218] ;  /* 0x00008600ff12cb82 */ /* 0x000ea20000000a00 */
[----:B------:R1:W-:Y:S02]  /*61a0*/  @P2 STS.128 [R202+0xa800], RZ ;  /* 0x00a800ffca002388 */ /* 0x0003e40000000c00 */
[----:B------:R-:W-:Y:S01]  /*61b0*/  @!P4 LEA.HI.X R49, R32, R15, R46, 0x1, P1 ;  /* 0x0000000f2031c211 */ /* 0x000fe200008f0c2e */
[----:B------:R-:W-:Y:S01]  /*61c0*/  @!P3 IMAD.X R46, R3, 0x1, R134, P5 ;  /* 0x00000001032eb824 */ /* 0x000fe200028e0686 */
[----:B------:R-:W-:Y:S01]  /*61d0*/  @!P2 IADD3 R32, P1, R4, R133, RZ ;  /* 0x000000850420a210 */ /* 0x000fe20007f3e0ff */
[----:B------:R-:W-:Y:S01]  /*61e0*/  @!PT LDS RZ, [RZ] ;  /* 0x00000000fffff984 */ /* 0x000fe20000000800 */
[----:B------:R-:W-:Y:S01]  /*61f0*/  @!PT LDS RZ, [RZ] ;  /* 0x00000000fffff984 */ /* 0x000fe20000000800 */
[----:B------:R-:W-:Y:S01]  /*6200*/  @!PT LDS RZ, [RZ] ;  /* 0x00000000fffff984 */ /* 0x000fe20000000800 */
[----:B------:R1:W-:Y:S01]  /*6210*/  @!P2 LDGSTS.E.BYPASS.LTC128B.128 [R202+0xa800], desc[UR20][R44.64+0x100] ;  /* 0x0a8001002ccaafae */ /* 0x0003e2000b901d54 */
[C---:B-----5:R-:W-:Y:S01]  /*6220*/  @!P3 LEA R40, P5, R47.reuse, R22, 0x1 ;  /* 0x000000162f28b211 */ /* 0x060fe200078a08ff */
[----:B------:R-:W4:Y:S02]  /*6230*/  @!P3 LDC.64 R14, c[0x0][0x218] ;  /* 0x00008600ff0ebb82 */ /* 0x000f240000000a00 */
[----:B------:R1:W-:Y:S01]  /*6240*/  @P4 STS.128 [R202+0x7000], RZ ;  /* 0x007000ffca004388 */ /* 0x0003e20000000c00 */
[----:B------:R-:W-:-:S02]  /*6250*/  @!P3 LEA.HI.X R41, R47, R23, R46, 0x1, P5 ;  /* 0x000000172f29b211 */ /* 0x000fc400028f0c2e */
[----:B------:R-:W-:Y:S01]  /*6260*/  IADD3 R22, P5, R4, UR26, RZ ;  /* 0x0000001a04167c10 */ /* 0x000fe2000ffbe0ff */
[C---:B------:R-:W-:Y:S01]  /*6270*/  @!P2 IMAD.X R4, R3.reuse, 0x1, R134, P1 ;  /* 0x000000010304a824 */ /* 0x040fe200008e0686 */
[C---:B---3--:R-:W-:Y:S01]  /*6280*/  @!P2 LEA R20, P1, R32.reuse, R20, 0x1 ;  /* 0x000000142014a211 */ /* 0x048fe200078208ff */
[----:B------:R-:W-:Y:S01]  /*6290*/  @!PT LDS RZ, [RZ] ;  /* 0x00000000fffff984 */ /* 0x000fe20000000800 */
[----:B------:R-:W-:Y:S01]  /*62a0*/  @!PT LDS RZ, [RZ] ;  /* 0x00000000fffff984 */ /* 0x000fe20000000800 */
[----:B------:R-:W-:Y:S01]  /*62b0*/  @!PT LDS RZ, [RZ] ;  /* 0x00000000fffff984 */ /* 0x000fe20000000800 */
[----:B------:R1:W-:Y:S01]  /*62c0*/  @!P4 LDGSTS.E.BYPASS.LTC128B.128 [R202+0x7000], desc[UR20][R48.64] ;  /* 0x0700000030cacfae */ /* 0x0003e2000b901d54 */
[----:B------:R-:W-:Y:S02]  /*62d0*/  IADD3.X R3, R3, UR25, RZ, P5, !PT ;  /* 0x0000001903037c10 */ /* 0x000fe4000affe4ff */
[----:B------:R-:W-:Y:S01]  /*62e0*/  @!P2 LEA.HI.X R21, R32, R21, R4, 0x1, P1 ;  /* 0x000000152015a211 */ /* 0x000fe200008f0c04 */
[----:B------:R1:W-:Y:S01]  /*62f0*/  @P3 STS.128 [R202+0x9000], RZ ;  /* 0x009000ffca003388 */ /* 0x0003e20000000c00 */
[CC--:B------:R-:W-:Y:S02]  /*6300*/  @!P4 IADD3 R4, P5, R22.reuse, R133.reuse, RZ ;  /* 0x000000851604c210 */ /* 0x0c0fe40007fbe0ff */
[----:B------:R-:W-:Y:S01]  /*6310*/  @!P3 IADD3 R23, P1, R22, R133, RZ ;  /* 0x000000851617b210 */ /* 0x000fe20007f3e0ff */
[----:B------:R-:W-:Y:S01]  /*6320*/  @!PT LDS RZ, [RZ] ;  /* 0x00000000fffff984 */ /* 0x000fe20000000800 */
[----:B------:R-:W-:Y:S01]  /*6330*/  @!PT LDS RZ, [RZ] ;  /* 0x00000000fffff984 */ /* 0x000fe20000000800 */
[----:B------:R-:W-:Y:S01]  /*6340*/  @!PT LDS RZ, [RZ] ;  /* 0x00000000fffff984 */ /* 0x000fe20000000800 */
[----:B------:R1:W-:Y:S02]  /*6350*/  @!P3 LDGSTS.E.BYPASS.LTC128B.128 [R202+0x9000], desc[UR20][R40.64+0x80] ;  /* 0x0900008028cabfae */ /* 0x0003e4000b901d54 */
[C---:B------:R-:W-:Y:S01]  /*6360*/  @!P4 IMAD.X R32, R3.reuse, 0x1, R134, P5 ;  /* 0x000000010320c824 */ /* 0x040fe200028e0686 */
[C---:B--2---:R-:W-:Y:S01]  /*6370*/  @!P4 LEA R18, P5, R4.reuse, R18, 0x1 ;  /* 0x000000120412c211 */ /* 0x044fe200078a08ff */
[----:B------:R1:W-:Y:S03]  /*6380*/  @P2 STS.128 [R202+0xb000], RZ ;  /* 0x00b000ffca002388 */ /* 0x0003e60000000c00 */
[----:B------:R-:W-:Y:S01]  /*6390*/  @!P4 LEA.HI.X R19, R4, R19, R32, 0x1, P5 ;  /* 0x000000130413c211 */ /* 0x000fe200028f0c20 */
[----:B------:R-:W-:Y:S01]  /*63a0*/  @!P3 IMAD.X R4, R3, 0x1, R134, P1 ;  /* 0x000000010304b824 */ /* 0x000fe200008e0686 */
[C---:B----4-:R-:W-:Y:S01]  /*63b0*/  @!P3 LEA R14, P1, R23.reuse, R14, 0x1 ;  /* 0x0000000e170eb211 */ /* 0x050fe200078208ff */
        /* <DEDUP_REMOVED lines=26> */
.L_x_3409:
[----:B------:R-:W-:Y:S05]  /*6560*/  BSYNC B0 ;  /* 0x0000000000007941 */ /* 0x000fea0003800000 */
.L_x_3408:
[----:B------:R-:W0:Y:S01]  /*6570*/  LDGDEPBAR ;  /* 0x00000000000079af */ /* 0x000e220000000000 */
[----:B------:R-:W-:-:S04]  /*6580*/  IADD3 R133, P1, R30, R133, RZ ;  /* 0x000000851e857210 */ /* 0x000fc80007f3e0ff */
[----:B------:R-:W-:-:S09]  /*6590*/  IADD3.X R134, R33, R134, RZ, P1, !PT ;  /* 0x0000008621867210 */ /* 0x000fd20000ffe4ff */
.L_x_3405:
[----:B-12---:R-:W-:Y:S01]  /*65a0*/  FMNMX.FTZ R14, R31, R25, !PT ;  /* 0x000000191f0e7209 */ /* 0x006fe20007810000 */
[----:B------:R-:W-:Y:S01]  /*65b0*/  ULDC UR12, c[0x0][0x2ec] ;  /* 0x0000bb00000c7ab9 */ /* 0x000fe20000000800 */
[----:B------:R-:W-:Y:S01]  /*65c0*/  FMNMX.FTZ R19, R28, R26, !PT ;  /* 0x0000001a1c137209 */ /* 0x000fe20007810000 */
        /* <DEDUP_REMOVED lines=75> */
[----:B------:R-:W1:Y:S01]  /*6a80*/  LDSM.16.MT88.4 R16, [R192+0xc800] ;  /* 0x00c80000c010783b */ /* 0x000e620000004200 */
[----:B------:R-:W2:Y:S01]  /*6a90*/  MUFU.EX2 R166, R166 ;  /* 0x000000a600a67308 */ /* 0x000ea20000000800 */
[--C-:B------:R-:W-:Y:S01]  /*6aa0*/  FFMA.FTZ R153, R6, UR12, -R207.reuse ;  /* 0x0000000c06997c23 */ /* 0x100fe200080108cf */
[--C-:B------:R-:W-:Y:S01]  /*6ab0*/  FFMA.FTZ R170, R173, UR12, -R148.reuse ;  /* 0x0000000cadaa7c23 */ /* 0x100fe20008010894 */
[----:B------:R-:W5:Y:S01]  /*6ac0*/  LDSM.16.MT88.4 R12, [R190+0xc800] ;  /* 0x00c80000be0c783b */ /* 0x000f620000004200 */
        /* <DEDUP_REMOVED lines=11> */
[----:B------:R-:W-:Y:S01]  /*6b80*/  LDSM.16.MT88.4 R28, [R189+0xc800] ;  /* 0x00c80000bd1c783b */ /* 0x000fe20000004200 */
[----:B------:R-:W3:Y:S01]  /*6b90*/  MUFU.EX2 R162, R162 ;  /* 0x000000a200a27308 */ /* 0x000ee20000000800 */
[----:B--2---:R-:W-:Y:S01]  /*6ba0*/  F2FP.BF16.F32.PACK_AB R112, R166, R167 ;  /* 0x000000a7a670723e */ /* 0x004fe200000010ff */
[--C-:B------:R-:W-:Y:S01]  /*6bb0*/  FFMA.FTZ R218, R140, UR12, -R207.reuse ;  /* 0x0000000c8cda7c23 */ /* 0x100fe200080108cf */
[----:B------:R-:W-:Y:S01]  /*6bc0*/  LDSM.16.MT88.4 R24, [R188+0xc800] ;  /* 0x00c80000bc18783b */ /* 0x000fe20000004200 */
[--C-:B------:R-:W-:Y:S01]  /*6bd0*/  FFMA.FTZ R212, R212, UR12, -R207.reuse ;  /* 0x0000000cd4d47c23 */ /* 0x100fe200080108cf */
[--C-:B------:R-:W-:Y:S01]  /*6be0*/  FFMA.FTZ R209, R151, UR12, -R148.reuse ;  /* 0x0000000c97d17c23 */ /* 0x100fe20008010894 */
[--C-:B------:R-:W-:Y:S01]  /*6bf0*/  FFMA.FTZ R214, R149, UR12, -R148.reuse ;  /* 0x0000000c95d67c23 */ /* 0x100fe20008010894 */
[----:B------:R-:W-:Y:S01]  /*6c00*/  LDSM.16.MT88.4 R20, [R189+0xe800] ;  /* 0x00e80000bd14783b */ /* 0x000fe20000004200 */
[----:B------:R-:W-:Y:S01]  /*6c10*/  MUFU.EX2 R168, R168 ;  /* 0x000000a800a87308 */ /* 0x000fe20000000800 */
[--C-:B------:R-:W-:Y:S01]  /*6c20*/  FFMA.FTZ R211, R143, UR12, -R148.reuse ;  /* 0x0000000c8fd37c23 */ /* 0x100fe20008010894 */
[----:B------:R-:W-:Y:S01]  /*6c30*/  FFMA.FTZ R216, R141, UR12, -R148 ;  /* 0x0000000c8dd87c23 */ /* 0x000fe20008010894 */
[----:B------:R-:W-:Y:S01]  /*6c40*/  FFMA.FTZ R207, R206, UR12, -R207 ;  /* 0x0000000ccecf7c23 */ /* 0x000fe200080108cf */
[----:B------:R-:W-:Y:S01]  /*6c50*/  LDSM.16.MT88.4 R148, [R188+0x11000] ;  /* 0x01100000bc94783b */ /* 0x000fe20000004200 */
[----:B------:R-:W-:-:S03]  /*6c60*/  FADD.FTZ R166, R167, R166 ;  /* 0x000000a6a7a67221 */ /* 0x000fc60000010000 */
[----:B------:R-:W2:Y:S01]  /*6c70*/  MUFU.EX2 R169, R169 ;  /* 0x000000a900a97308 */ /* 0x000ea20000000800 */
[C---:B---3--:R-:W-:Y:S01]  /*6c80*/  F2FP.BF16.F32.PACK_AB R114, R162.reuse, R165 ;  /* 0x000000a5a272723e */ /* 0x048fe200000010ff */
[----:B------:R-:W-:Y:S01]  /*6c90*/  FADD.FTZ R165, R165, R166 ;  /* 0x000000a6a5a57221 */ /* 0x000fe20000010000 */
[----:B------:R-:W-:Y:S03]  /*6ca0*/  LDSM.16.MT88.4 R140, [R192+0xd800] ;  /* 0x00d80000c08c783b */ /* 0x000fe60000004200 */
        /* <DEDUP_REMOVED lines=39> */
[----:B----4-:R-:W-:Y:S02]  /*6f20*/  HMMA.16816.F32.BF16 R100, R112, R104, RZ ;  /* 0x000000687064723c */ /* 0x010fe400000418ff */
[----:B------:R-:W-:-:S04]  /*6f30*/  FADD.FTZ R153, R153, R156 ;  /* 0x0000009c99997221 */ /* 0x000fc80000010000 */
[C---:B-1----:R-:W-:Y:S01]  /*6f40*/  HMMA.16816.F32.BF16 R128, R32.reuse, R16, R128 ;  /* 0x000000102080723c */ /* 0x042fe20000041880 */
[----:B------:R-:W-:Y:S05]  /*6f50*/  MUFU.EX2 R172, R172 ;  /* 0x000000ac00ac7308 */ /* 0x000fea0000000800 */
[C---:B------:R-:W-:Y:S01]  /*6f60*/  HMMA.16816.F32.BF16 R124, R32.reuse, R18, R124 ;  /* 0x00000012207c723c */ /* 0x040fe2000004187c */
[----:B------:R-:W1:Y:S02]  /*6f70*/  LDSM.16.MT88.4 R16, [R188+0xe800] ;  /* 0x00e80000bc10783b */ /* 0x000e640000004200 */
[----:B------:R-:W3:Y:S01]  /*6f80*/  MUFU.EX2 R173, R173 ;  /* 0x000000ad00ad7308 */ /* 0x000ee20000000800 */
[C---:B--2---:R-:W-:Y:S01]  /*6f90*/  F2FP.BF16.F32.PACK_AB R144, R171.reuse, R170 ;  /* 0x000000aaab90723e */ /* 0x044fe200000010ff */
[----:B------:R-:W-:Y:S01]  /*6fa0*/  FADD.FTZ R170, R170, R159 ;  /* 0x0000009faaaa7221 */ /* 0x000fe20000010000 */
[----:B-----5:R-:W-:Y:S03]  /*6fb0*/  HMMA.16816.F32.BF16 R36, R32, R12, R36 ;  /* 0x0000000c2024723c */ /* 0x020fe60000041824 */
[----:B------:R-:W-:-:S02]  /*6fc0*/  FADD.FTZ R171, R171, R170 ;  /* 0x000000aaabab7221 */ /* 0x000fc40000010000 */
[----:B------:R-:W2:Y:S01]  /*6fd0*/  MUFU.EX2 R174, R174 ;  /* 0x000000ae00ae7308 */ /* 0x000ea20000000800 */
[C---:B------:R-:W-:Y:S01]  /*6fe0*/  HMMA.16816.F32.BF16 R40, R32.reuse, R14, R40 ;  /* 0x0000000e2028723c */ /* 0x040fe20000041828 */
[----:B------:R-:W4:Y:S05]  /*6ff0*/  LDSM.16.MT88.4 R12, [R192+0x10800] ;  /* 0x01080000c00c783b */ /* 0x000f2a0000004200 */
[----:B------:R-:W-:Y:S01]  /*7000*/  HMMA.16816.F32.BF16 R60, R32, R8, R60 ;  /* 0x00000008203c723c */ /* 0x000fe2000004183c */
[----:B------:R-:W5:Y:S01]  /*7010*/  MUFU.EX2 R175, R175 ;  /* 0x000000af00af7308 */ /* 0x000f620000000800 */
[----:B---3--:R-:W-:Y:S01]  /*7020*/  F2FP.BF16.F32.PACK_AB R146, R173, R172 ;  /* 0x000000acad92723e */ /* 0x008fe200000010ff */
[----:B------:R-:W-:-:S03]  /*7030*/  FADD.FTZ R172, R172, R171 ;  /* 0x000000abacac7221 */ /* 0x000fc60000010000 */
[----:B------:R-:W-:Y:S01]  /*7040*/  HMMA.16816.F32.BF16 R64, R32, R10, R64 ;  /* 0x0000000a2040723c */ /* 0x000fe20000041840 */
[----:B------:R-:W3:Y:S02]  /*7050*/  LDSM.16.MT88.4 R8, [R190+0x10800] ;  /* 0x01080000be08783b */ /* 0x000ee40000004200 */
[----:B------:R-:W-:Y:S01]  /*7060*/  MUFU.EX2 R205, R205 ;  /* 0x000000cd00cd7308 */ /* 0x000fe20000000800 */
[----:B--2---:R-:W-:Y:S02]  /*7070*/  FADD.FTZ R0, R174, R153 ;  /* 0x00000099ae007221 */ /* 0x004fe40000010000 */
[C---:B------:R-:W-:Y:S05]  /*7080*/  HMMA.16816.F32.BF16 R88, R112.reuse, R90, RZ ;  /* 0x0000005a7058723c */ /* 0x040fea00000418ff */
[----:B------:R-:W2:Y:S01]  /*7090*/  MUFU.EX2 R208, R208 ;  /* 0x000000d000d07308 */ /* 0x000ea20000000800 */
[----:B------:R-:W-:Y:S01]  /*70a0*/  HMMA.16816.F32.BF16 R96, R112, R98, RZ ;  /* 0x000000627060723c */ /* 0x000fe200000418ff */
[C---:B-----5:R-:W-:Y:S01]  /*70b0*/  F2FP.BF16.F32.PACK_AB R145, R175.reuse, R174 ;  /* 0x000000aeaf91723e */ /* 0x060fe200000010ff */
[----:B------:R-:W-:-:S04]  /*70c0*/  FADD.FTZ R0, R175, R0 ;  /* 0x00000000af007221 */ /* 0x000fc80000010000 */
[----:B------:R-:W-:Y:S01]  /*70d0*/  HMMA.16816.F32.BF16 R104, R112, R106, RZ ;  /* 0x0000006a7068723c */ /* 0x000fe200000418ff */
[----:B------:R-:W-:Y:S05]  /*70e0*/  MUFU.EX2 R209, R209 ;  /* 0x000000d100d17308 */ /* 0x000fea0000000800 */
[C---:B------:R-:W-:Y:S03]  /*70f0*/  HMMA.16816.F32.BF16 R68, R32.reuse, R4, R68 ;  /* 0x000000042044723c */ /* 0x040fe60000041844 */
[----:B------:R-:W5:Y:S01]  /*7100*/  MUFU.EX2 R214, R214 ;  /* 0x000000d600d67308 */ /* 0x000f620000000800 */
[C---:B--2---:R-:W-:Y:S01]  /*7110*/  F2FP.BF16.F32.PACK_AB R147, R208.reuse, R205 ;  /* 0x000000cdd093723e */ /* 0x044fe200000010ff */
[----:B------:R-:W-:Y:S01]  /*7120*/  FADD.FTZ R205, R205, R0 ;  /* 0x00000000cdcd7221 */ /* 0x000fe20000010000 */
[----:B------:R-:W-:Y:S01]  /*7130*/  HMMA.16816.F32.BF16 R72, R32, R6, R72 ;  /* 0x000000062048723c */ /* 0x000fe20000041848 */
[----:B------:R-:W-:Y:S01]  /*7140*/  LDSM.16.MT88.4 R4, [R189+0x10800] ;  /* 0x01080000bd04783b */ /* 0x000fe20000004200 */
[----:B------:R-:W-:Y:S01]  /*7150*/  FADD.FTZ R0, R173, R172 ;  /* 0x000000acad007221 */ /* 0x000fe20000010000 */
[----:B------:R-:W-:-:S02]  /*7160*/  FADD.FTZ R208, R208, R205 ;  /* 0x000000cdd0d07221 */ /* 0x000fc40000010000 */
[----:B------:R-:W-:Y:S01]  /*7170*/  MUFU.EX2 R211, R211 ;  /* 0x000000d300d37308 */ /* 0x000fe20000000800 */
[C---:B-1----:R-:W-:Y:S06]  /*7180*/  HMMA.16816.F32.BF16 R84, R32.reuse, R16, R84 ;  /* 0x000000102054723c */ /* 0x042fec0000041854 */
        /* <DEDUP_REMOVED lines=193> */
.L_x_3411:
[----:B------:R-:W-:-:S04]  /*7da0*/  LEA R4, -R224, RZ, 0x6 ;  /* 0x000000ffe0047211 */ /* 0x000fc800078e31ff */
[----:B------:R-:W-:-:S07]  /*7db0*/  SHF.R.S32.HI R11, RZ, 0x1f, R4 ;  /* 0x0000001fff0b7819 */ /* 0x000fce0000011404 */
.L_x_3412:
        /* <DEDUP_REMOVED lines=34> */
[C---:B------:R-:W-:Y:S01]  /*7fe0*/  @!P3 IADD3 R5, P1, R0.reuse, R154, RZ ;  /* 0x0000009a0005b210 */ /* 0x040fe20007f3e0ff */
[----:B------:R-:W-:Y:S01]  /*7ff0*/  @P3 STS.128 [R202+0x10000], RZ ;  /* 0x010000ffca003388 */ /* 0x000fe20000000c00 */
[--C-:B------:R-:W-:Y:S01]  /*8000*/  @!P5 LEA.HI.X R19, R0, R213, R7.reuse, 0x1, P6 ;  /* 0x000000d50013d211 */ /* 0x100fe200030f0c07 */
[----:B------:R-:W-:Y:S01]  /*8010*/  IMAD.X R9, R200, 0x1, R7, P2 ;  /* 0x00000001c8097824 */ /* 0x000fe200010e0607 */
[C---:B------:R-:W-:Y:S01]  /*8020*/  @!P5 LEA R22, P6, R4.reuse, R210, 0x1 ;  /* 0x000000d20416d211 */ /* 0x040fe200078c08ff */
[----:B------:R-:W-:Y:S01]  /*8030*/  @!P3 IMAD.X R0, R7, 0x1, R152, P1 ;  /* 0x000000010700b824 */ /* 0x000fe200008e0698 */
[----:B------:R-:W-:Y:S01]  /*8040*/  @!P3 LEA R10, P1, R5, UR8, 0x1 ;  /* 0x00000008050abc11 */ /* 0x000fe2000f8208ff */
[----:B------:R-:W-:Y:S01]  /*8050*/  @!PT LDS RZ, [RZ] ;  /* 0x00000000fffff984 */ /* 0x000fe20000000800 */
[----:B------:R-:W-:Y:S01]  /*8060*/  @!PT LDS RZ, [RZ] ;  /* 0x00000000fffff984 */ /* 0x000fe20000000800 */
[----:B------:R-:W-:Y:S01]  /*8070*/  @!PT LDS RZ, [RZ] ;  /* 0x00000000fffff984 */ /* 0x000fe20000000800 */
[----:B------:R-:W-:Y:S01]  /*8080*/  @!P3 LDGSTS.E.BYPASS.LTC128B.128 [R202+0x10000], desc[UR20][R12.64+0x100] ;  /* 0x100001000ccabfae */ /* 0x000fe2000b901d54 */
[----:B------:R-:W-:-:S02]  /*8090*/  @!P4 IADD3 R7, P2, R4, R154, RZ ;  /* 0x0000009a0407c210 */ /* 0x000fc40007f5e0ff */
[----:B------:R-:W-:Y:S01]  /*80a0*/  @!P3 LEA.HI.X R11, R5, UR9, R0, 0x1, P1 ;  /* 0x00000009050bbc11 */ /* 0x000fe200088f0c00 */
[----:B------:R-:W-:Y:S01]  /*80b0*/  @P5 STS.128 [R202+0xc800], RZ ;  /* 0x00c800ffca005388 */ /* 0x000fe20000000c00 */
[C---:B------:R-:W-:Y:S01]  /*80c0*/  @!P3 IADD3 R5, P1, R4.reuse, R154, RZ ;  /* 0x0000009a0405b210 */ /* 0x040fe20007f3e0ff */
[----:B------:R-:W-:Y:S01]  /*80d0*/  @!P4 IMAD.X R0, R9, 0x1, R152, P2 ;  /* 0x000000010900c824 */ /* 0x000fe200010e0698 */
[C---:B------:R-:W-:Y:S01]  /*80e0*/  @!P4 LEA R16, P2, R7.reuse, UR8, 0x1 ;  /* 0x000000080710cc11 */ /* 0x040fe2000f8408ff */
[----:B------:R-:W-:Y:S01]  /*80f0*/  @!PT LDS RZ, [RZ] ;  /* 0x00000000fffff984 */ /* 0x000fe20000000800 */
[----:B------:R-:W-:Y:S01]  /*8100*/  @!PT LDS RZ, [RZ] ;  /* 0x00000000fffff984 */ /* 0x000fe20000000800 */
[----:B------:R-:W-:Y:S01]  /*8110*/  @!PT LDS RZ, [RZ] ;  /* 0x00000000fffff984 */ /* 0x000fe20000000800 */
[----:B------:R-:W-:Y:S01]  /*8120*/  @!P5 LDGSTS.E.BYPASS.LTC128B.128 [R202+0xc800], desc[UR20][R18.64] ;  /* 0x0c80000012cadfae */ /* 0x000fe2000b901d54 */
[----:B------:R-:W-:Y:S02]  /*8130*/  @!P5 LEA.HI.X R23, R4, R213, R9, 0x1, P6 ;  /* 0x000000d50417d211 */ /* 0x000fe400030f0c09 */
[----:B------:R-:W-:Y:S01]  /*8140*/  @!P4 LEA.HI.X R17, R7, UR9, R0, 0x1, P2 ;  /* 0x000000090711cc11 */ /* 0x000fe200090f0c00 */
[----:B------:R-:W-:Y:S01]  /*8150*/  @!P3 IMAD.X R0, R9, 0x1, R152, P1 ;  /* 0x000000010900b824 */ /* 0x000fe200008e0698 */
[----:B------:R-:W-:Y:S01]  /*8160*/  IADD3 R7, P2, R201, R4, RZ ;  /* 0x00000004c9077210 */ /* 0x000fe20007f5e0ff */
[----:B------:R-:W-:Y:S01]  /*8170*/  @P4 STS.128 [R202+0xe800], RZ ;  /* 0x00e800ffca004388 */ /* 0x000fe20000000c00 */
[----:B------:R-:W-:-:S02]  /*8180*/  @!P3 LEA R24, P1, R5, UR8, 0x1 ;  /* 0x000000080518bc11 */ /* 0x000fc4000f8208ff */
[----:B------:R-:W-:Y:S01]  /*8190*/  @!P5 LEA R26, P6, R7, R210, 0x1 ;  /* 0x000000d2071ad211 */ /* 0x000fe200078c08ff */
[----:B------:R-:W-:Y:S01]  /*81a0*/  IMAD.X R9, R200, 0x1, R9, P2 ;  /* 0x00000001c8097824 */ /* 0x000fe200010e0609 */
[----:B------:R-:W-:Y:S01]  /*81b0*/  @!P3 LEA.HI.X R25, R5, UR9, R0, 0x1, P1 ;  /* 0x000000090519bc11 */ /* 0x000fe200088f0c00 */
[----:B------:R-:W-:Y:S01]  /*81c0*/  @!PT LDS RZ, [RZ] ;  /* 0x00000000fffff984 */ /* 0x000fe20000000800 */
[----:B------:R-:W-:Y:S01]  /*81d0*/  @!PT LDS RZ, [RZ] ;  /* 0x00000000fffff984 */ /* 0x000fe20000000800 */
[----:B------:R-:W-:Y:S01]  /*81e0*/  @!PT LDS RZ, [RZ] ;  /* 0x00000000fffff984 */ /* 0x000fe20000000800 */
[----:B------:R1:W-:Y:S01]  /*81f0*/  @!P4 LDGSTS.E.BYPASS.LTC128B.128 [R202+0xe800], desc[UR20][R14.64+0x80] ;  /* 0x0e8000800ecacfae */ /* 0x0003e2000b901d54 */
[CC--:B------:R-:W-:Y:S01]  /*8200*/  @!P4 IADD3 R0, P2, R7.reuse, R154.reuse, RZ ;  /* 0x0000009a0700c210 */ /* 0x0c0fe20007f5e0ff */
[----:B------:R-:W-:Y:S01]  /*8210*/  IMAD.MOV.U32 R210, RZ, RZ, R226 ;  /* 0x000000ffffd27224 */ /* 0x000fe200078e00e2 */
[C---:B------:R-:W-:Y:S01]  /*8220*/  @!P3 IADD3 R154, P1, R7.reuse, R154, RZ ;  /* 0x0000009a079ab210 */ /* 0x040fe20007f3e0ff */
[----:B------:R-:W-:Y:S01]  /*8230*/  @P3 STS.128 [R202+0x10800], RZ ;  /* 0x010800ffca003388 */ /* 0x000fe20000000c00 */
[----:B------:R-:W-:Y:S01]  /*8240*/  @!P5 LEA.HI.X R27, R7, R213, R9, 0x1, P6 ;  /* 0x000000d5071bd211 */ /* 0x000fe200030f0c09 */
[C-C-:B------:R-:W-:Y:S01]  /*8250*/  @!P4 IMAD.X R5, R9.reuse, 0x1, R152.reuse, P2 ;  /* 0x000000010905c824 */ /* 0x140fe200010e0698 */
[----:B------:R-:W-:Y:S01]  /*8260*/  @!P4 LEA R28, P2, R0, UR8, 0x1 ;  /* 0x00000008001ccc11 */ /* 0x000fe2000f8408ff */
[----:B------:R-:W-:Y:S01]  /*8270*/  @!PT LDS RZ, [RZ] ;  /* 0x00000000fffff984 */ /* 0x000fe20000000800 */
[----:B------:R-:W-:Y:S01]  /*8280*/  @!PT LDS RZ, [RZ] ;  /* 0x00000000fffff984 */ /* 0x000fe20000000800 */
[----:B------:R-:W-:Y:S01]  /*8290*/  @!PT LDS RZ, [RZ] ;  /* 0x00000000fffff984 */ /* 0x000fe20000000800 */
[----:B------:R-:W-:Y:S01]  /*82a0*/  @!P3 LDGSTS.E.BYPASS.LTC128B.128 [R202+0x10800], desc[UR20][R10.64+0x100] ;  /* 0x108001000acabfae */ /* 0x000fe2000b901d54 */
[----:B------:R-:W-:Y:S01]  /*82b0*/  @!P3 IMAD.X R9, R9, 0x1, R152, P1 ;  /* 0x000000010909b824 */ /* 0x000fe200008e0698 */
[----:B------:R-:W-:-:S02]  /*82c0*/  @!P3 LEA R8, P1, R154, UR8, 0x1 ;  /* 0x000000089a08bc11 */ /* 0x000fc4000f8208ff */
[----:B------:R-:W-:Y:S01]  /*82d0*/  @P5 STS.128 [R202+0xd000], RZ ;  /* 0x00d000ffca005388 */ /* 0x000fe20000000c00 */
[----:B------:R-:W-:Y:S02]  /*82e0*/  @!P4 LEA.HI.X R29, R0, UR9, R5, 0x1, P2 ;  /* 0x00000009001dcc11 */ /* 0x000fe400090f0c05 */
[----:B------:R-:W-:Y:S01]  /*82f0*/  @!P3 LEA.HI.X R9, R154, UR9, R9, 0x1, P1 ;  /* 0x000000099a09bc11 */ /* 0x000fe200088f0c09 */
        /* <DEDUP_REMOVED lines=35> */
[----:B------:R-:W-:Y:S04]  /*8530*/  LDSM.16.M88.4 R24, [R191+0x6000] ;  /* 0x00600000bf18783b */ /* 0x000fe80000000200 */
[----:B------:R-:W3:Y:S04]  /*8540*/  LDSM.16.M88.4 R216, [R187] ;  /* 0x00000000bbd8783b */ /* 0x000ee80000000200 */
[----:B------:R-:W5:Y:S04]  /*8550*/  LDSM.16.M88.4 R164, [R197+0x7000] ;  /* 0x00700000c5a4783b */ /* 0x000f680000000200 */
[----:B------:R-:W5:Y:S04]  /*8560*/  LDSM.16.M88.4 R144, [R197+0x7800] ;  /* 0x00780000c590783b */ /* 0x000f680000000200 */
[----:B----4-:R-:W-:Y:S01]  /*8570*/  LDSM.16.M88.4 R8, [R193] ;  /* 0x00000000c108783b */ /* 0x010fe20000000200 */
        /* <DEDUP_REMOVED lines=15> */
[----:B-----5:R-:W-:Y:S06]  /*8670*/  HMMA.16816.F32.BF16 R168, R156, R164, RZ ;  /* 0x000000a49ca8723c */ /* 0x020fec00000418ff */
[C---:B------:R-:W-:Y:S06]  /*8680*/  HMMA.16816.F32.BF16 R16, R28.reuse, R24, R16 ;  /* 0x000000181c10723c */ /* 0x040fec0000041810 */
[----:B------:R-:W-:Y:S01]  /*8690*/  HMMA.16816.F32.BF16 R12, R28, R26, R12 ;  /* 0x0000001a1c0c723c */ /* 0x000fe2000004180c */
[----:B------:R-:W-:Y:S05]  /*86a0*/  LDSM.16.M88.4 R24, [R197+0x8000] ;  /* 0x00800000c518783b */ /* 0x000fea0000000200 */
[C---:B------:R-:W-:Y:S06]  /*86b0*/  HMMA.16816.F32.BF16 R164, R156.reuse, R166, RZ ;  /* 0x000000a69ca4723c */ /* 0x040fec00000418ff */
[C---:B------:R-:W-:Y:S06]  /*86c0*/  HMMA.16816.F32.BF16 R160, R156.reuse, R144, RZ ;  /* 0x000000909ca0723c */ /* 0x040fec00000418ff */
        /* <DEDUP_REMOVED lines=100> */
[----:B------:R-:W-:Y:S01]  /*8d10*/  HMMA.16816.F32.BF16 R32, R152, R150, R32 ;  /* 0x000000969820723c */ /* 0x000fe20000041820 */
[----:B------:R-:W-:-:S05]  /*8d20*/  IMAD.MOV.U32 R213, RZ, RZ, R227 ;  /* 0x000000ffffd57224 */ /* 0x000fca00078e00e3 */
        /* <DEDUP_REMOVED lines=146> */
[----:B------:R-:W-:Y:S02]  /*9650*/  ISETP.LT.AND P6, PT, R199, UR11, PT ;  /* 0x0000000bc7007c0c */ /* 0x000fe4000bfc1270 */
        /* <DEDUP_REMOVED lines=78> */
[----:B------:R-:W-:-:S03]  /*9b40*/  UIMAD UR4, UR14, UR9, UR4 ;  /* 0x000000090e0472a4 */ /* 0x000fc6000f8e0204 */
[----:B------:R-:W-:Y:S01]  /*9b50*/  UMOV UR14, UR22 ;  /* 0x00000016000e7c82 */ /* 0x000fe20008000000 */
[----:B------:R-:W-:Y:S01]  /*9b60*/  UIADD3 UR8, UR23, UR4, URZ ;  /* 0x0000000417087290 */ /* 0x000fe2000fffe03f */
[----:B------:R-:W-:Y:S11]  /*9b70*/  BRA `(.L_x_3415) ;  /* 0x0000000000087947 */ /* 0x000ff60003800000 */
.L_x_3414:
[----:B------:R-:W-:-:S04]  /*9b80*/  ULEA UR14, -UR6, URZ, 0x6 ;  /* 0x0000003f060e7291 */ /* 0x000fc8000f8e313f */
[----:B------:R-:W-:-:S12]  /*9b90*/  USHF.R.S32.HI UR8, URZ, 0x1f, UR14 ;  /* 0x0000001f3f087899 */ /* 0x000fd8000801140e */
.L_x_3415:
[----:B------:R-:W-:Y:S01]  /*9ba0*/  IMAD.U32 R35, RZ, RZ, UR14 ;  /* 0x0000000eff237e24 */ /* 0x000fe2000f8e00ff */
[----:B------:R-:W-:Y:S01]  /*9bb0*/  @!P4 IADD3 R11, P1, R133, UR14, RZ ;  /* 0x0000000e850bcc10 */ /* 0x000fe2000ff3e0ff */
[----:B------:R-:W-:Y:S01]  /*9bc0*/  IMAD.U32 R6, RZ, RZ, UR14 ;  /* 0x0000000eff067e24 */ /* 0x000fe2000f8e00ff */
[----:B------:R-:W-:Y:S01]  /*9bd0*/  UIADD3 UR4, UP2, UP1, UR26, UR14, UR26 ;  /* 0x0000000e1a047290 */ /* 0x000fe2000f95e01a */
[----:B------:R-:W-:Y:S01]  /*9be0*/  IMAD.U32 R4, RZ, RZ, UR8 ;  /* 0x00000008ff047e24 */ /* 0x000fe2000f8e00ff */
[----:B------:R-:W-:Y:S01]  /*9bf0*/  @!P5 LEA R34, P2, R35, R208, 0x1 ;  /* 0x000000d02322d211 */ /* 0x000fe200078408ff */
[----:B------:R-:W-:Y:S01]  /*9c00*/  IMAD.U32 R13, RZ, RZ, UR25 ;  /* 0x00000019ff0d7e24 */ /* 0x000fe2000f8e00ff */
[----:B------:R-:W-:Y:S01]  /*9c10*/  @!P4 IADD3.X R2, R134, UR8, RZ, P1, !PT ;  /* 0x000000088602cc10 */ /* 0x000fe20008ffe4ff */
[----:B------:R-:W-:Y:S01]  /*9c20*/  UIADD3.X UR7, UR25, UR8, UR25, UP2, UP1 ;  /* 0x0000000819077290 */ /* 0x000fe200097e2419 */
[----:B------:R-:W-:Y:S01]  /*9c30*/  @!P5 LEA.HI.X R35, R6, R207, R4, 0x1, P2 ;  /* 0x000000cf0623d211 */ /* 0x000fe200010f0c04 */
[----:B------:R-:W-:Y:S01]  /*9c40*/  IMAD.U32 R4, RZ, RZ, UR26 ;  /* 0x0000001aff047e24 */ /* 0x000fe2000f8e00ff */
[----:B------:R-:W-:Y:S01]  /*9c50*/  @!P4 LEA R32, P2, R11, UR18, 0x1 ;  /* 0x000000120b20cc11 */ /* 0x000fe2000f8408ff */
[----:B------:R-:W-:Y:S01]  /*9c60*/  VOTEU.ALL UP0, P5 ;  /* 0x00000000003f7886 */ /* 0x000fe20002800000 */
[----:B------:R-:W-:Y:S01]  /*9c70*/  @!P3 IADD3 R9, P1, R133, UR14, RZ ;  /* 0x0000000e8509bc10 */ /* 0x000fe2000ff3e0ff */
[----:B------:R-:W-:Y:S01]  /*9c80*/  IMAD.U32 R29, RZ, RZ, UR4 ;  /* 0x00000004ff1d7e24 */ /* 0x000fe2000f8e00ff */
[----:B------:R-:W-:Y:S01]  /*9c90*/  @!P4 LEA.HI.X R33, R11, UR19, R2, 0x1, P2 ;  /* 0x000000130b21cc11 */ /* 0x000fe200090f0c02 */
[----:B------:R1:W-:Y:S01]  /*9ca0*/  @P5 STS.128 [R202+0x6000], RZ ;  /* 0x006000ffca005388 */ /* 0x0003e20000000c00 */
[C---:B------:R-:W-:Y:S01]  /*9cb0*/  @!P3 IADD3.X R2, R134.reuse, UR8, RZ, P1, !PT ;  /* 0x000000088602bc10 */ /* 0x040fe20008ffe4ff */
[----:B------:R-:W-:Y:S01]  /*9cc0*/  @!UP0 UIADD3 UR15, UP1, UR26, UR14, URZ ;  /* 0x0000000e1a0f8290 */ /* 0x000fe2000ff3e03f */
[----:B------:R-:W-:Y:S01]  /*9cd0*/  @!P4 IADD3 R11, P2, P1, R133, UR14, R4 ;  /* 0x0000000e850bcc10 */ /* 0x000fe2000f95e004 */
[----:B------:R-:W-:Y:S01]  /*9ce0*/  @!PT LDS RZ, [RZ] ;  /* 0x00000000fffff984 */ /* 0x000fe20000000800 */
[----:B------:R-:W-:Y:S01]  /*9cf0*/  @!PT LDS RZ, [RZ] ;  /* 0x00000000fffff984 */ /* 0x000fe20000000800 */
[----:B------:R-:W-:Y:S01]  /*9d00*/  @!PT LDS RZ, [RZ] ;  /* 0x00000000fffff984 */ /* 0x000fe20000000800 */
[----:B------:R1:W-:Y:S01]  /*9d10*/  @!P5 LDGSTS.E.BYPASS.LTC128B.128 [R202+0x6000], desc[UR20][R34.64] ;  /* 0x0600000022cadfae */ /* 0x0003e2000b901d54 */
[----:B------:R-:W-:Y:S01]  /*9d20*/  BSSY B0, `(.L_x_3416) ;  /* 0x0000064000007945 */ /* 0x000fe20003800000 */
[----:B------:R-:W-:Y:S01]  /*9d30*/  @!UP0 UIADD3.X UR9, UR25, UR8, URZ, UP1, !UPT ;  /* 0x0000000819098290 */ /* 0x000fe20008ffe43f */
[----:B------:R-:W-:Y:S01]  /*9d40*/  @!P4 IADD3.X R4, R134, UR8, R13, P2, P1 ;  /* 0x000000088604cc10 */ /* 0x000fe200097e240d */
[----:B------:R1:W-:Y:S01]  /*9d50*/  @P4 STS.128 [R202+0x8000], RZ ;  /* 0x008000ffca004388 */ /* 0x0003e20000000c00 */
[----:B------:R-:W-:-:S02]  /*9d60*/  @!P3 LEA R20, P1, R9, UR18, 0x1 ;  /* 0x000000120914bc11 */ /* 0x000fc4000f8208ff */
[----:B------:R-:W-:Y:S01]  /*9d70*/  @!P4 LEA R30, P2, R11, UR18, 0x1 ;  /* 0x000000120b1ecc11 */ /* 0x000fe2000f8408ff */
[----:B------:R-:W-:Y:S01]  /*9d80*/  @!PT LDS RZ, [RZ] ;  /* 0x00000000fffff984 */ /* 0x000fe20000000800 */
[----:B------:R-:W-:Y:S01]  /*9d90*/  @!PT LDS RZ, [RZ] ;  /* 0x00000000fffff984 */ /* 0x000fe20000000800 */
[----:B------:R-:W-:Y:S01]  /*9da0*/  @!PT LDS RZ, [RZ] ;  /* 0x00000000fffff984 */ /* 0x000fe20000000800 */
[----:B------:R1:W-:Y:S01]  /*9db0*/  @!P4 LDGSTS.E.BYPASS.LTC128B.128 [R202+0x8000], desc[UR20][R32.64+0x80] ;  /* 0x0800008020cacfae */ /* 0x0003e2000b901d54 */
[----:B------:R-:W-:Y:S01]  /*9dc0*/  @!P3 LEA.HI.X R21, R9, UR19, R2, 0x1, P1 ;  /* 0x000000130915bc11 */ /* 0x000fe200088f0c02 */
[----:B------:R-:W-:Y:S01]  /*9dd0*/  IMAD.U32 R2, RZ, RZ, UR26 ;  /* 0x0000001aff027e24 */ /* 0x000fe2000f8e00ff */
[----:B------:R-:W-:Y:S01]  /*9de0*/  @!P4 LEA.HI.X R31, R11, UR19, R4, 0x1, P2 ;  /* 0x000000130b1fcc11 */ /* 0x000fe200090f0c04 */
[----:B------:R-:W-:Y:S01]  /*9df0*/  IMAD.U32 R11, RZ, RZ, UR25 ;  /* 0x00000019ff0b7e24 */ /* 0x000fe2000f8e00ff */
[----:B------:R1:W-:Y:S01]  /*9e00*/  @P3 STS.128 [R202+0xa000], RZ ;  /* 0x00a000ffca003388 */ /* 0x0003e20000000c00 */
[----:B------:R-:W-:Y:S01]  /*9e10*/  IMAD.U32 R4, RZ, RZ, UR4 ;  /* 0x00000004ff047e24 */ /* 0x000fe2000f8e00ff */
[----:B------:R-:W-:Y:S01]  /*9e20*/  @!P3 IADD3 R9, P2, P1, R133, UR14, R2 ;  /* 0x0000000e8509bc10 */ /* 0x000fe2000f95e002 */
[----:B------:R-:W-:Y:S01]  /*9e30*/  IMAD.U32 R2, RZ, RZ, UR7 ;  /* 0x00000007ff027e24 */ /* 0x000fe2000f8e00ff */
[----:B------:R-:W-:Y:S01]  /*9e40*/  @!PT LDS RZ, [RZ] ;  /* 0x00000000fffff984 */ /* 0x000fe20000000800 */
[----:B------:R-:W-:Y:S01]  /*9e50*/  @!PT LDS RZ, [RZ] ;  /* 0x00000000fffff984 */ /* 0x000fe20000000800 */
[----:B------:R-:W-:Y:S01]  /*9e60*/  @!PT LDS RZ, [RZ] ;  /* 0x00000000fffff984 */ /* 0x000fe20000000800 */
[----:B------:R1:W-:Y:S02]  /*9e70*/  @!P3 LDGSTS.E.BYPASS.LTC128B.128 [R202+0xa000], desc[UR20][R20.64+0x100] ;  /* 0x0a00010014cabfae */ /* 0x0003e4000b901d54 */
[----:B------:R-:W-:Y:S01]  /*9e80*/  @!P3 IADD3.X R6, R134, UR8, R11, P2, P1 ;  /* 0x000000088606bc10 */ /* 0x000fe200097e240b */
[----:B------:R-:W-:Y:S01]  /*9e90*/  IMAD.U32 R11, RZ, RZ, UR15 ;  /* 0x0000000fff0b7e24 */ /* 0x000fe2000f8e00ff */
[----:B------:R-:W-:Y:S01]  /*9ea0*/  @!P3 LEA R14, P1, R9, UR18, 0x1 ;  /* 0x00000012090ebc11 */ /* 0x000fe2000f8208ff */
[----:B------:R1:W-:Y:S01]  /*9eb0*/  @P5 STS.128 [R202+0x6800], RZ ;  /* 0x006800ffca005388 */ /* 0x0003e20000000c00 */
[----:B------:R-:W-:-:S02]  /*9ec0*/  @!P5 LEA R28, P2, R29, R208, 0x1 ;  /* 0x000000d01d1cd211 */ /* 0x000fc400078408ff */
[----:B------:R-:W-:Y:S02]  /*9ed0*/  @!P3 LEA.HI.X R15, R9, UR19, R6, 0x1, P1 ;  /* 0x00000013090fbc11 */ /* 0x000fe400088f0c06 */
[----:B------:R-:W-:Y:S02]  /*9ee0*/  @!P4 IADD3 R9, P1, R133, UR4, RZ ;  /* 0x000000048509cc10 */ /* 0x000fe4000ff3e0ff */
[----:B------:R-:W-:Y:S02]  /*9ef0*/  @!P5 LEA.HI.X R29, R4, R207, R2, 0x1, P2 ;  /* 0x000000cf041dd211 */ /* 0x000fe400010f0c02 */
[----:B------:R-:W-:Y:S02]  /*9f00*/  @!P4 IADD3.X R2, R134, UR7, RZ, P1, !PT ;  /* 0x000000078602cc10 */ /* 0x000fe40008ffe4ff */
[----:B------:R-:W-:Y:S02]  /*9f10*/  @!P4 LEA R22, P2, R9, UR18, 0x1 ;  /* 0x000000120916cc11 */ /* 0x000fe4000f8408ff */
[----:B------:R-:W-:Y:S01]  /*9f20*/  @!P3 IADD3 R13, P1, R133, UR4, RZ ;  /* 0x00000004850dbc10 */ /* 0x000fe2000ff3e0ff */
[----:B------:R-:W-:Y:S01]  /*9f30*/  UIADD3 UR4, UP0, UR26, UR4, URZ ;  /* 0x000000041a047290 */ /* 0x000fe2000ff1e03f */
[----:B------:R-:W-:Y:S01]  /*9f40*/  @!P4 LEA.HI.X R23, R9, UR19, R2, 0x1, P2 ;  /* 0x000000130917cc11 */ /* 0x000fe200090f0c02 */
[----:B------:R-:W-:Y:S01]  /*9f50*/  IMAD.U32 R2, RZ, RZ, UR9 ;  /* 0x00000009ff027e24 */ /* 0x000fe2000f8e00ff */
[----:B------:R-:W-:-:S02]  /*9f60*/  @!P5 LEA R10, P2, R11, R208, 0x1 ;  /* 0x000000d00b0ad211 */ /* 0x000fc400078408ff */
[----:B------:R-:W-:Y:S01]  /*9f70*/  @!P3 IADD3.X R4, R134, UR7, RZ, P1, !PT ;  /* 0x000000078604bc10 */ /* 0x000fe20008ffe4ff */
[----:B------:R-:W-:Y:S01]  /*9f80*/  UIADD3.X UR7, UR25, UR7, URZ, UP0, !UPT ;  /* 0x0000000719077290 */ /* 0x000fe200087fe43f */
[----:B------:R-:W-:Y:S01]  /*9f90*/  @!P3 LEA R12, P1, R13, UR18, 0x1 ;  /* 0x000000120d0cbc11 */ /* 0x000fe2000f8208ff */
[----:B------:R-:W-:Y:S01]  /*9fa0*/  IMAD.U32 R9, RZ, RZ, UR4 ;  /* 0x00000004ff097e24 */ /* 0x000fe2000f8e00ff */
        /* <DEDUP_REMOVED lines=59> */
.L_x_3417:
[----:B------:R-:W-:Y:S05]  /*a360*/  BSYNC B0 ;  /* 0x0000000000007941 */ /* 0x000fea0003800000 */
.L_x_3416:
[----:B------:R-:W0:Y:S01]  /*a370*/  LDGDEPBAR ;  /* 0x00000000000079af */ /* 0x000e220000000000 */
[----:B-12---:R-:W-:Y:S01]  /*a380*/  IMAD.U32 R9, RZ, RZ, UR14 ;  /* 0x0000000eff097e24 */ /* 0x006fe2000f8e00ff */
[----:B------:R-:W-:Y:S01]  /*a390*/  MOV R2, UR8 ;  /* 0x0000000800027c02 */ /* 0x000fe20008000f00 */
[----:B------:R-:W-:-:S03]  /*a3a0*/  IMAD.U32 R4, RZ, RZ, UR14 ;  /* 0x0000000eff047e24 */ /* 0x000fc6000f8e00ff */
[----:B------:R-:W-:-:S04]  /*a3b0*/  LEA R208, P1, R9, R208, 0x1 ;  /* 0x000000d009d07211 */ /* 0x000fc800078208ff */
[----:B------:R-:W-:-:S09]  /*a3c0*/  LEA.HI.X R207, R4, R207, R2, 0x1, P1 ;  /* 0x000000cf04cf7211 */ /* 0x000fd200008f0c02 */
.L_x_3413:
        /* <DEDUP_REMOVED lines=409> */
.L_x_3410:
        /* <DEDUP_REMOVED lines=37> */
[----:B------:R-:W-:-:S06]  /*bfb0*/  UMOV UR15, UR31 ;  /* 0x0000001f000f7c82 */ /* 0x000fcc0008000000 */
[----:B------:R-:W-:-:S05]  /*bfc0*/  UMOV UR19, UR29 ;  /* 0x0000001d00137c82 */ /* 0x000fca0008000000 */
.L_x_3422:
[----:B------:R-:W-:Y:S04]  /*bfd0*/  DEPBAR.LE SB0, 0x0 ;  /* 0x000080000000791a */ /* 0x000fe80000000000 */
[----:B------:R-:W-:Y:S01]  /*bfe0*/  BAR.SYNC.DEFER_BLOCKING 0x0 ;  /* 0x0000000000007b1d */ /* 0x000fe20000010000 */
[C---:B------:R-:W-:Y:S01]  /*bff0*/  ISETP.GE.AND P5, PT, R203.reuse, UR14, PT ;  /* 0x0000000ecb007c0c */ /* 0x040fe2000bfa6270 */
[C---:B------:R-:W-:Y:S01]  /*c000*/  VIADD R3, R203.reuse, 0x40 ;  /* 0x00000040cb037836 */ /* 0x040fe20000000000 */
[----:B------:R-:W-:Y:S01]  /*c010*/  MOV R132, R206 ;  /* 0x000000ce00847202 */ /* 0x000fe20000000f00 */
[----:B------:R-:W-:Y:S01]  /*c020*/  VIADD R2, R203, 0x80 ;  /* 0x00000080cb027836 */ /* 0x000fe20000000000 */
[----:B------:R-:W-:Y:S02]  /*c030*/  UIADD3 UR11, UR11, -0x1, URZ ;  /* 0xffffffff0b0b7890 */ /* 0x000fe4000fffe03f */
[----:B------:R-:W-:Y:S01]  /*c040*/  ISETP.GE.AND P4, PT, R3, UR14, PT ;  /* 0x0000000e03007c0c */ /* 0x000fe2000bf86270 */
[----:B------:R-:W-:Y:S01]  /*c050*/  IMAD.MOV.U32 R3, RZ, RZ, R205 ;  /* 0x000000ffff037224 */ /* 0x000fe200078e00cd */
[----:B------:R-:W-:Y:S01]  /*c060*/  ISETP.GE.AND P3, PT, R2, UR14, PT ;  /* 0x0000000e02007c0c */ /* 0x000fe2000bf66270 */
[----:B------:R-:W-:Y:S01]  /*c070*/  @!UPT UIADD3 URZ, URZ, URZ, URZ ;  /* 0x0000003f3f3ff290 */ /* 0x000fe2000fffe03f */
[----:B------:R-:W-:Y:S11]  /*c080*/  @!P0 BRA `(.L_x_3419) ;  /* 0x00000004000c8947 */ /* 0x000ff60003800000 */
[----:B------:R-:W-:Y:S04]  /*c090*/  USHF.L.U32 UR12, UR11, 0x6, URZ ;  /* 0x000000060b0c7899 */ /* 0x000fe8000800063f */
[----:B------:R-:W-:Y:S02]  /*c0a0*/  UIADD3 UR30, UR12, 0x40, URZ ;  /* 0x000000400c1e7890 */ /* 0x000fe4000fffe03f */
        /* <DEDUP_REMOVED lines=10> */
[----:B------:R-:W-:Y:S04]  /*c150*/  UIMAD.WIDE.U32 UR32, UR19, UR29, URZ ;  /* 0x0000001d132072a5 */ /* 0x000fe8000f8e003f */
        /* <DEDUP_REMOVED lines=15> */
[----:B------:R-:W-:Y:S03]  /*c250*/  @UP5 UIADD3 UR31, UR31, 0x1, URZ ;  /* 0x000000011f1f5890 */ /* 0x000fe6000fffe03f */
[----:B------:R-:W-:Y:S02]  /*c260*/  @!UP3 UIADD3 UR33, -UR33, URZ, URZ ;  /* 0x0000003f2121b290 */ /* 0x000fe4000fffe13f */
[----:B------:R-:W-:Y:S02]  /*c270*/  @!UP2 UIADD3 UR31, -UR31, URZ, URZ ;  /* 0x0000003f1f1fa290 */ /* 0x000fe4000fffe13f */
[----:B------:R-:W-:Y:S02]  /*c280*/  USEL UR33, UR18, UR33, !UP1 ;  /* 0x0000002112217287 */ /* 0x000fe4000c800000 */
[----:B------:R-:W-:Y:S04]  /*c290*/  USEL UR31, UR18, UR31, !UP1 ;  /* 0x0000001f121f7287 */ /* 0x000fe8000c800000 */
[----:B------:R-:W-:Y:S01]  /*c2a0*/  IMAD.U32 R3, RZ, RZ, UR33 ;  /* 0x00000021ff037e24 */ /* 0x000fe2000f8e00ff */
[----:B------:R-:W-:Y:S01]  /*c2b0*/  MOV R2, UR33 ;  /* 0x0000002100027c02 */ /* 0x000fe20008000f00 */
[----:B------:R-:W-:Y:S01]  /*c2c0*/  IMAD.U32 R4, RZ, RZ, UR31 ;  /* 0x0000001fff047e24 */ /* 0x000fe2000f8e00ff */
[----:B------:R-:W-:Y:S01]  /*c2d0*/  MOV R6, UR31 ;  /* 0x0000001f00067c02 */ /* 0x000fe20008000f00 */
[----:B------:R-:W-:Y:S01]  /*c2e0*/  UIADD3 UR24, UR33, -UR31, URZ ;  /* 0x8000001f21187290 */ /* 0x000fe2000fffe03f */
[----:B------:R-:W-:Y:S02]  /*c2f0*/  LEA R8, P1, R3, UR16, 0x2 ;  /* 0x0000001003087c11 */ /* 0x000fe4000f8210ff */
[----:B------:R-:W-:Y:S01]  /*c300*/  LEA R6, P2, R6, UR16, 0x2 ;  /* 0x0000001006067c11 */ /* 0x000fe2000f8410ff */
[----:B------:R-:W-:Y:S01]  /*c310*/  UIMAD UR24, UR24, UR9, -0x40 ;  /* 0xffffffc0181874a4 */ /* 0x000fe2000f8e0209 */
[----:B------:R-:W-:Y:S02]  /*c320*/  LEA.HI.X.SX32 R9, R2, UR17, 0x2, P1 ;  /* 0x0000001102097c11 */ /* 0x000fe400088f16ff */
[----:B------:R-:W-:Y:S01]  /*c330*/  LEA.HI.X.SX32 R7, R4, UR17, 0x2, P2 ;  /* 0x0000001104077c11 */ /* 0x000fe200090f16ff */
[----:B------:R-:W1:Y:S01]  /*c340*/  LDC.64 R2, c[0x0][0x238] ;  /* 0x00008e00ff027b82 */ /* 0x000e620000000a00 */
[----:B------:R-:W-:Y:S01]  /*c350*/  R2UR UR28, R8 ;  /* 0x00000000081c72ca */ /* 0x000fe200000e0000 */
[----:B------:R-:W-:Y:S01]  /*c360*/  USHF.R.S32.HI UR12, URZ, 0x1f, UR24 ;  /* 0x0000001f3f0c7899 */ /* 0x000fe20008011418 */
[----:B------:R-:W-:Y:S02]  /*c370*/  R2UR UR35, R7 ;  /* 0x00000000072372ca */ /* 0x000fe400000e0000 */
[----:B------:R-:W-:Y:S03]  /*c380*/  R2UR UR34, R6 ;  /* 0x00000000062272ca */ /* 0x000fe600000e0000 */
[----:B------:R-:W2:Y:S01]  /*c390*/  LDC.64 R4, c[0x0][0x250] ;  /* 0x00009400ff047b82 */ /* 0x000ea20000000a00 */
[----:B------:R-:W-:Y:S05]  /*c3a0*/  R2UR UR29, R9 ;  /* 0x00000000091d72ca */ /* 0x000fea00000e0000 */
[----:B------:R-:W-:Y:S02]  /*c3b0*/  MOV R10, UR28 ;  /* 0x0000001c000a7c02 */ /* 0x000fe40008000f00 */
[----:B------:R-:W-:Y:S02]  /*c3c0*/  IMAD.U32 R13, RZ, RZ, UR35 ;  /* 0x00000023ff0d7e24 */ /* 0x000fe4000f8e00ff */
[----:B------:R-:W-:Y:S04]  /*c3d0*/  IMAD.U32 R12, RZ, RZ, UR34 ;  /* 0x00000022ff0c7e24 */ /* 0x000fe8000f8e00ff */
[----:B------:R-:W-:Y:S01]  /*c3e0*/  IMAD.U32 R11, RZ, RZ, UR29 ;  /* 0x0000001dff0b7e24 */ /* 0x000fe2000f8e00ff */
[----:B------:R-:W3:Y:S04]  /*c3f0*/  LDG.E R7, desc[UR20][R12.64] ;  /* 0x000000140c077981 */ /* 0x000ee8000c1e1900 */
[----:B------:R-:W3:Y:S01]  /*c400*/  LDG.E R8, desc[UR20][R10.64] ;  /* 0x000000140a087981 */ /* 0x000ee2000c1e1900 */
        /* <DEDUP_REMOVED lines=11> */
.L_x_3419:
[----:B------:R-:W-:Y:S01]  /*c4c0*/  IADD3 R215, P2, R201, R132, RZ ;  /* 0x00000084c9d77210 */ /* 0x000fe20007f5e0ff */
[----:B------:R-:W-:Y:S01]  /*c4d0*/  @P5 STS.128 [R202+0xc000], RZ ;  /* 0x00c000ffca005388 */ /* 0x000fe20000000c00 */
[-C--:B------:R-:W-:Y:S02]  /*c4e0*/  LEA R2, P1, R132, R210.reuse, 0x1 ;  /* 0x000000d284027211 */ /* 0x080fe400078208ff */
[CC--:B------:R-:W-:Y:S01]  /*c4f0*/  @!P5 LEA R224, P6, R215.reuse, R210.reuse, 0x1 ;  /* 0x000000d2d7e0d211 */ /* 0x0c0fe200078c08ff */
[--C-:B------:R-:W-:Y:S01]  /*c500*/  IMAD.X R134, R200, 0x1, R3.reuse, P2 ;  /* 0x00000001c8867824 */ /* 0x100fe200010e0603 */
[-C--:B------:R-:W-:Y:S02]  /*c510*/  LEA.HI.X R3, R132, R213.reuse, R3, 0x1, P1 ;  /* 0x000000d584037211 */ /* 0x080fe400008f0c03 */
[CC--:B------:R-:W-:Y:S02]  /*c520*/  @!P4 LEA R220, P2, R215.reuse, R210.reuse, 0x1 ;  /* 0x000000d2d7dcc211 */ /* 0x0c0fe400078408ff */
[CCC-:B------:R-:W-:Y:S01]  /*c530*/  @!P5 LEA.HI.X R225, R215.reuse, R213.reuse, R134.reuse, 0x1, P6 ;  /* 0x000000d5d7e1d211 */ /* 0x1c0fe200030f0c86 */
[----:B------:R-:W-:Y:S01]  /*c540*/  @!PT LDS RZ, [RZ] ;  /* 0x00000000fffff984 */ /* 0x000fe20000000800 */
[----:B------:R-:W-:Y:S01]  /*c550*/  @!PT LDS RZ, [RZ] ;  /* 0x00000000fffff984 */ /* 0x000fe20000000800 */
[----:B------:R-:W-:Y:S01]  /*c560*/  @!PT LDS RZ, [RZ] ;  /* 0x00000000fffff984 */ /* 0x000fe20000000800 */
[----:B------:R-:W-:Y:S01]  /*c570*/  @!P5 LDGSTS.E.BYPASS.LTC128B.128 [R202+0xc000], desc[UR20][R2.64] ;  /* 0x0c00000002cadfae */ /* 0x000fe2000b901d54 */
[C-C-:B------:R-:W-:Y:S02]  /*c580*/  @!P4 LEA.HI.X R221, R215.reuse, R213, R134.reuse, 0x1, P2 ;  /* 0x000000d5d7ddc211 */ /* 0x140fe400010f0c86 */
[-C--:B------:R-:W-:Y:S01]  /*c590*/  @!P3 LEA R218, P1, R215, R210.reuse, 0x1 ;  /* 0x000000d2d7dab211 */ /* 0x080fe200078208ff */
[----:B------:R-:W-:Y:S01]  /*c5a0*/  @P4 STS.128 [R202+0xe000], RZ ;  /* 0x00e000ffca004388 */ /* 0x000fe20000000c00 */
[----:B------:R-:W-:Y:S02]  /*c5b0*/  IADD3 R135, P6, R201, R215, RZ ;  /* 0x000000d7c9877210 */ /* 0x000fe40007fde0ff */
[-CC-:B------:R-:W-:Y:S01]  /*c5c0*/  @!P3 LEA.HI.X R219, R215, R213.reuse, R134.reuse, 0x1, P1 ;  /* 0x000000d5d7dbb211 */ /* 0x180fe200008f0c86 */
[----:B------:R-:W-:Y:S01]  /*c5d0*/  @!PT LDS RZ, [RZ] ;  /* 0x00000000fffff984 */ /* 0x000fe20000000800 */
[----:B------:R-:W-:Y:S01]  /*c5e0*/  @!PT LDS RZ, [RZ] ;  /* 0x00000000fffff984 */ /* 0x000fe20000000800 */
[----:B------:R-:W-:Y:S01]  /*c5f0*/  @!PT LDS RZ, [RZ] ;  /* 0x00000000fffff984 */ /* 0x000fe20000000800 */
[----:B------:R-:W-:Y:S01]  /*c600*/  @!P4 LDGSTS.E.BYPASS.LTC128B.128 [R202+0xe000], desc[UR20][R2.64+0x80] ;  /* 0x0e00008002cacfae */ /* 0x000fe2000b901d54 */
[CC--:B------:R-:W-:Y:S01]  /*c610*/  @!P4 LEA R216, P2, R135.reuse, R210.reuse, 0x1 ;  /* 0x000000d287d8c211 */ /* 0x0c0fe200078408ff */
[----:B------:R-:W-:Y:S01]  /*c620*/  IMAD.X R134, R200, 0x1, R134, P6 ;  /* 0x00000001c8867824 */ /* 0x000fe200030e0686 */
[CC--:B------:R-:W-:Y:S01]  /*c630*/  @!P5 LEA R222, P6, R135.reuse, R210.reuse, 0x1 ;  /* 0x000000d287ded211 */ /* 0x0c0fe200078c08ff */
[----:B------:R-:W-:Y:S01]  /*c640*/  @P3 STS.128 [R202+0x10000], RZ ;  /* 0x010000ffca003388 */ /* 0x000fe20000000c00 */
[CC--:B------:R-:W-:Y:S02]  /*c650*/  @!P3 LEA R214, P1, R135.reuse, R210.reuse, 0x1 ;  /* 0x000000d287d6b211 */ /* 0x0c0fe400078208ff */
[CCC-:B------:R-:W-:Y:S01]  /*c660*/  @!P5 LEA.HI.X R223, R135.reuse, R213.reuse, R134.reuse, 0x1, P6 ;  /* 0x000000d587dfd211 */ /* 0x1c0fe200030f0c86 */
[----:B------:R-:W-:Y:S01]  /*c670*/  @!PT LDS RZ, [RZ] ;  /* 0x00000000fffff984 */ /* 0x000fe20000000800 */
[----:B------:R-:W-:Y:S01]  /*c680*/  @!PT LDS RZ, [RZ] ;  /* 0x00000000fffff984 */ /* 0x000fe20000000800 */
[----:B------:R-:W-:Y:S01]  /*c690*/  @!PT LDS RZ, [RZ] ;  /* 0x00000000fffff984 */ /* 0x000fe20000000800 */
[----:B------:R-:W-:Y:S01]  /*c6a0*/  @!P3 LDGSTS.E.BYPASS.LTC128B.128 [R202+0x10000], desc[UR20][R2.64+0x100] ;  /* 0x1000010002cabfae */ /* 0x000fe2000b901d54 */
[--C-:B------:R-:W-:Y:S02]  /*c6b0*/  @!P4 LEA.HI.X R217, R135, R213, R134.reuse, 0x1, P2 ;  /* 0x000000d587d9c211 */ /* 0x100fe400010f0c86 */
[----:B------:R-:W-:Y:S01]  /*c6c0*/  IADD3 R132, P6, R201, R135, RZ ;  /* 0x00000087c9847210 */ /* 0x000fe20007fde0ff */
[----:B------:R-:W-:Y:S01]  /*c6d0*/  @P5 STS.128 [R202+0xc800], RZ ;  /* 0x00c800ffca005388 */ /* 0x000fe20000000c00 */
[-CC-:B------:R-:W-:Y:S02]  /*c6e0*/  @!P3 LEA.HI.X R215, R135, R213.reuse, R134.reuse, 0x1, P1 ;  /* 0x000000d587d7b211 */ /* 0x180fe400008f0c86 */
[-C--:B------:R-:W-:Y:S01]  /*c6f0*/  @!P4 LEA R226, P2, R132, R210.reuse, 0x1 ;  /* 0x000000d284e2c211 */ /* 0x080fe200078408ff */
[----:B------:R-:W-:Y:S01]  /*c700*/  @!PT LDS RZ, [RZ] ;  /* 0x00000000fffff984 */ /* 0x000fe20000000800 */
[----:B------:R-:W-:Y:S01]  /*c710*/  @!PT LDS RZ, [RZ] ;  /* 0x00000000fffff984 */ /* 0x000fe20000000800 */
[----:B------:R-:W-:Y:S01]  /*c720*/  @!PT LDS RZ, [RZ] ;  /* 0x00000000fffff984 */ /* 0x000fe20000000800 */
[----:B------:R-:W-:Y:S01]  /*c730*/  @!P5 LDGSTS.E.BYPASS.LTC128B.128 [R202+0xc800], desc[UR20][R224.64] ;  /* 0x0c800000e0cadfae */ /* 0x000fe2000b901d54 */
[----:B------:R-:W-:Y:S01]  /*c740*/  IMAD.X R134, R200, 0x1, R134, P6 ;  /* 0x00000001c8867824 */ /* 0x000fe200030e0686 */
[CC--:B------:R-:W-:Y:S02]  /*c750*/  @!P5 LEA R228, P6, R132.reuse, R210.reuse, 0x1 ;  /* 0x000000d284e4d211 */ /* 0x0c0fe400078c08ff */
[----:B------:R-:W-:Y:S01]  /*c760*/  @P4 STS.128 [R202+0xe800], RZ ;  /* 0x00e800ffca004388 */ /* 0x000fe20000000c00 */
[C---:B------:R-:W-:Y:S01]  /*c770*/  @!P3 LEA R212, P1, R132.reuse, R210, 0x1 ;  /* 0x000000d284d4b211 */ /* 0x040fe200078208ff */
[----:B------:R-:W-:Y:S01]  /*c780*/  IMAD.MOV.U32 R210, RZ, RZ, R2 ;  /* 0x000000ffffd27224 */ /* 0x000fe200078e0002 */
[CCC-:B------:R-:W-:Y:S01]  /*c790*/  @!P5 LEA.HI.X R229, R132.reuse, R213.reuse, R134.reuse, 0x1, P6 ;  /* 0x000000d584e5d211 */ /* 0x1c0fe200030f0c86 */
[----:B------:R-:W-:Y:S01]  /*c7a0*/  @!PT LDS RZ, [RZ] ;  /* 0x00000000fffff984 */ /* 0x000fe20000000800 */
[----:B------:R-:W-:Y:S01]  /*c7b0*/  @!PT LDS RZ, [RZ] ;  /* 0x00000000fffff984 */ /* 0x000fe20000000800 */
[----:B------:R-:W-:Y:S01]  /*c7c0*/  @!PT LDS RZ, [RZ] ;  /* 0x00000000fffff984 */ /* 0x000fe20000000800 */
[----:B------:R-:W-:Y:S01]  /*c7d0*/  @!P4 LDGSTS.E.BYPASS.LTC128B.128 [R202+0xe800], desc[UR20][R220.64+0x80] ;  /* 0x0e800080dccacfae */ /* 0x000fe2000b901d54 */
[CCC-:B------:R-:W-:Y:S02]  /*c7e0*/  @!P4 LEA.HI.X R227, R132.reuse, R213.reuse, R134.reuse, 0x1, P2 ;  /* 0x000000d584e3c211 */ /* 0x1c0fe400010f0c86 */
[----:B------:R-:W-:Y:S01]  /*c7f0*/  @!P3 LEA.HI.X R213, R132, R213, R134, 0x1, P1 ;  /* 0x000000d584d5b211 */ /* 0x000fe200008f0c86 */
[----:B------:R-:W-:Y:S01]  /*c800*/  @P3 STS.128 [R202+0x10800], RZ ;  /* 0x010800ffca003388 */ /* 0x000fe20000000c00 */
[----:B------:R-:W-:Y:S03]  /*c810*/  ISETP.LT.AND P1, PT, R199, UR11, PT ;  /* 0x0000000bc7007c0c */ /* 0x000fe6000bf21270 */
        /* <DEDUP_REMOVED lines=202> */
[----:B------:R-:W-:Y:S01]  /*d4c0*/  IABS R3, UR12 ;  /* 0x0000000c00037c13 */ /* 0x000fe20008000000 */
[----:B------:R-:W-:Y:S03]  /*d4d0*/  ULOP3.LUT UR12, UR12, UR9, URZ, 0x3c, !UPT ;  /* 0x000000090c0c7292 */ /* 0x000fe6000f8e3c3f */
[----:B------:R-:W-:Y:S01]  /*d4e0*/  IABS R2, UR30 ;  /* 0x0000001e00027c13 */ /* 0x000fe20008000000 */
[----:B------:R-:W-:Y:S01]  /*d4f0*/  ULOP3.LUT UR30, UR30, UR9, URZ, 0x3c, !UPT ;  /* 0x000000091e1e7292 */ /* 0x000fe2000f8e3c3f */
[----:B------:R-:W-:Y:S01]  /*d500*/  R2UR UR29, R3 ;  /* 0x00000000031d72ca */ /* 0x000fe200000e0000 */
[----:B------:R-:W-:Y:S01]  /*d510*/  UISETP.GE.AND UP3, UPT, UR12, URZ, UPT ;  /* 0x0000003f0c00728c */ /* 0x000fe2000bf66270 */
        /* <DEDUP_REMOVED lines=23> */
[----:B------:R-:W-:Y:S01]  /*d690*/  USEL UR31, UR6, UR31, !UP0 ;  /* 0x0000001f061f7287 */ /* 0x000fe2000c000000 */
[----:B------:R-:W-:Y:S03]  /*d6a0*/  IMAD.U32 R2, RZ, RZ, UR33 ;  /* 0x00000021ff027e24 */ /* 0x000fe6000f8e00ff */
[----:B------:R-:W-:Y:S01]  /*d6b0*/  LEA R134, P1, R134, UR16, 0x2 ;  /* 0x0000001086867c11 */ /* 0x000fe2000f8210ff */
[----:B------:R-:W-:Y:S01]  /*d6c0*/  UIADD3 UR24, UR33, -UR31, URZ ;  /* 0x8000001f21187290 */ /* 0x000fe2000fffe03f */
[----:B------:R-:W-:Y:S01]  /*d6d0*/  IMAD.U32 R132, RZ, RZ, UR31 ;  /* 0x0000001fff847e24 */ /* 0x000fe2000f8e00ff */
[----:B------:R-:W-:Y:S02]  /*d6e0*/  MOV R3, UR31 ;  /* 0x0000001f00037c02 */ /* 0x000fe40008000f00 */
[----:B------:R-:W-:Y:S01]  /*d6f0*/  LEA.HI.X.SX32 R135, R2, UR17, 0x2, P1 ;  /* 0x0000001102877c11 */ /* 0x000fe200088f16ff */
[----:B------:R-:W-:Y:S01]  /*d700*/  UIMAD UR24, UR24, UR9, -0x40 ;  /* 0xffffffc0181874a4 */ /* 0x000fe2000f8e0209 */
[----:B------:R-:W-:Y:S02]  /*d710*/  LEA R136, P2, R132, UR16, 0x2 ;  /* 0x0000001084887c11 */ /* 0x000fe4000f8410ff */
[----:B------:R-:W-:Y:S01]  /*d720*/  R2UR UR28, R134 ;  /* 0x00000000861c72ca */ /* 0x000fe200000e0000 */
[----:B------:R-:W-:Y:S01]  /*d730*/  USHF.R.S32.HI UR12, URZ, 0x1f, UR24 ;  /* 0x0000001f3f0c7899 */ /* 0x000fe20008011418 */
[----:B------:R-:W-:Y:S02]  /*d740*/  LEA.HI.X.SX32 R137, R3, UR17, 0x2, P2 ;  /* 0x0000001103897c11 */ /* 0x000fe400090f16ff */
[----:B------:R-:W-:Y:S01]  /*d750*/  R2UR UR29, R135 ;  /* 0x00000000871d72ca */ /* 0x000fe200000e0000 */
[----:B------:R-:W1:Y:S01]  /*d760*/  LDC.64 R2, c[0x0][0x230] ;  /* 0x00008c00ff027b82 */ /* 0x000e620000000a00 */
[----:B------:R-:W-:Y:S02]  /*d770*/  R2UR UR34, R136 ;  /* 0x00000000882272ca */ /* 0x000fe400000e0000 */
[----:B------:R-:W-:Y:S05]  /*d780*/  R2UR UR35, R137 ;  /* 0x00000000892372ca */ /* 0x000fea00000e0000 */
[----:B------:R-:W2:Y:S01]  /*d790*/  LDC.64 R134, c[0x0][0x248] ;  /* 0x00009200ff867b82 */ /* 0x000ea20000000a00 */
[----:B------:R-:W-:Y:S03]  /*d7a0*/  IMAD.U32 R142, RZ, RZ, UR28 ;  /* 0x0000001cff8e7e24 */ /* 0x000fe6000f8e00ff */
[----:B------:R-:W-:Y:S02]  /*d7b0*/  IMAD.U32 R143, RZ, RZ, UR29 ;  /* 0x0000001dff8f7e24 */ /* 0x000fe4000f8e00ff */
[----:B------:R-:W-:Y:S02]  /*d7c0*/  MOV R140, UR34 ;  /* 0x00000022008c7c02 */ /* 0x000fe40008000f00 */
[----:B------:R-:W-:Y:S01]  /*d7d0*/  IMAD.U32 R141, RZ, RZ, UR35 ;  /* 0x00000023ff8d7e24 */ /* 0x000fe2000f8e00ff */
[----:B------:R-:W3:Y:S04]  /*d7e0*/  LDG.E R137, desc[UR20][R142.64] ;  /* 0x000000148e897981 */ /* 0x000ee8000c1e1900 */
[----:B------:R-:W3:Y:S01]  /*d7f0*/  LDG.E R136, desc[UR20][R140.64] ;  /* 0x000000148c887981 */ /* 0x000ee2000c1e1900 */
        /* <DEDUP_REMOVED lines=11> */
.L_x_3421:
        /* <DEDUP_REMOVED lines=89> */
.L_x_3420:
[----:B------:R-:W-:Y:S01]  /*de40*/  MOV R3, UR11 ;  /* 0x0000000b00037c02 */ /* 0x000fe20008000f00 */
[----:B-1----:R-:W-:Y:S03]  /*de50*/  LDSM.16.MT88.4 R140, [R190+0xc000] ;  /* 0x00c00000be8c783b */ /* 0x002fe60000004200 */
[----:B------:R-:W-:Y:S04]  /*de60*/  LEA R2, R3, R204, 0x6 ;  /* 0x000000cc03027211 */ /* 0x000fe800078e30ff */
[C---:B------:R-:W-:Y:S01]  /*de70*/  IADD3 R134, R2.reuse, 0x1, RZ ;  /* 0x0000000102867810 */ /* 0x040fe20007ffe0ff */
[----:B------:R-:W-:Y:S01]  /*de80*/  LDSM.16.MT88.4 R144, [R189+0xc000] ;  /* 0x00c00000bd90783b */ /* 0x000fe20000004200 */
[----:B------:R-:W-:Y:S02]  /*de90*/  I2FP.F32.S32 R3, R2 ;  /* 0x0000000200037245 */ /* 0x000fe40000201400 */
[C---:B------:R-:W-:Y:S02]  /*dea0*/  IADD3 R132, R2.reuse, 0x9, RZ ;  /* 0x0000000902847810 */ /* 0x040fe40007ffe0ff */
[----:B------:R-:W-:Y:S01]  /*deb0*/  I2FP.F32.S32 R134, R134 ;  /* 0x0000008600867245 */ /* 0x000fe20000201400 */
[C---:B------:R-:W-:Y:S01]  /*dec0*/  FFMA.FTZ R6, R3.reuse, UR5, R6 ;  /* 0x0000000503067c23 */ /* 0x040fe20008010006 */
[----:B------:R-:W-:Y:S01]  /*ded0*/  FFMA.FTZ R4, R3, UR5, R4 ;  /* 0x0000000503047c23 */ /* 0x000fe20008010004 */
[----:B------:R-:W-:Y:S01]  /*dee0*/  I2FP.F32.S32 R132, R132 ;  /* 0x0000008400847245 */ /* 0x000fe20000201400 */
[----:B------:R-:W-:Y:S01]  /*def0*/  LDSM.16.MT88.4 R148, [R189+0xc800] ;  /* 0x00c80000bd94783b */ /* 0x000fe20000004200 */
[----:B------:R-:W-:Y:S01]  /*df00*/  IADD3 R135, R2, 0x8, RZ ;  /* 0x0000000802877810 */ /* 0x000fe20007ffe0ff */
[----:B------:R-:W-:Y:S01]  /*df10*/  FFMA.FTZ R7, R134, UR5, R7 ;  /* 0x0000000586077c23 */ /* 0x000fe20008010007 */
[----:B------:R-:W-:Y:S01]  /*df20*/  IADD3 R3, R2, 0x10, RZ ;  /* 0x0000001002037810 */ /* 0x000fe20007ffe0ff */
[----:B------:R-:W-:Y:S01]  /*df30*/  FFMA.FTZ R5, R134, UR5, R5 ;  /* 0x0000000586057c23 */ /* 0x000fe20008010005 */
[----:B------:R-:W-:Y:S01]  /*df40*/  I2FP.F32.S32 R135, R135 ;  /* 0x0000008700877245 */ /* 0x000fe20000201400 */
[C---:B------:R-:W-:Y:S01]  /*df50*/  FFMA.FTZ R11, R132.reuse, UR5, R11 ;  /* 0x00000005840b7c23 */ /* 0x040fe2000801000b */
[----:B------:R-:W-:Y:S01]  /*df60*/  I2FP.F32.S32 R3, R3 ;  /* 0x0000000300037245 */ /* 0x000fe20000201400 */
[----:B------:R-:W-:Y:S01]  /*df70*/  FFMA.FTZ R9, R132, UR5, R9 ;  /* 0x0000000584097c23 */ /* 0x000fe20008010009 */
[C---:B------:R-:W-:Y:S01]  /*df80*/  IADD3 R134, R2.reuse, 0x11, RZ ;  /* 0x0000001102867810 */ /* 0x040fe20007ffe0ff */
[C---:B------:R-:W-:Y:S01]  /*df90*/  FFMA.FTZ R10, R135.reuse, UR5, R10 ;  /* 0x00000005870a7c23 */ /* 0x040fe2000801000a */
[C---:B------:R-:W-:Y:S01]  /*dfa0*/  IADD3 R132, R2.reuse, 0x19, RZ ;  /* 0x0000001902847810 */ /* 0x040fe20007ffe0ff */
[----:B------:R-:W-:Y:S01]  /*dfb0*/  FFMA.FTZ R8, R135, UR5, R8 ;  /* 0x0000000587087c23 */ /* 0x000fe20008010008 */
[----:B------:R-:W-:Y:S01]  /*dfc0*/  I2FP.F32.S32 R134, R134 ;  /* 0x0000008600867245 */ /* 0x000fe20000201400 */
[C---:B------:R-:W-:Y:S01]  /*dfd0*/  FFMA.FTZ R14, R3.reuse, UR5, R14 ;  /* 0x00000005030e7c23 */ /* 0x040fe2000801000e */
        /* <DEDUP_REMOVED lines=8> */
[----:B------:R-:W-:Y:S01]  /*e060*/  IADD3 R134, R2, 0x21, RZ ;  /* 0x0000002102867810 */ /* 0x000fe20007ffe0ff */
[C---:B------:R-:W-:Y:S01]  /*e070*/  FFMA.FTZ R19, R132.reuse, UR5, R19 ;  /* 0x0000000584137c23 */ /* 0x040fe20008010013 */
[----:B------:R-:W-:Y:S01]  /*e080*/  I2FP.F32.S32 R3, R3 ;  /* 0x0000000300037245 */ /* 0x000fe20000201400 */
[----:B------:R-:W-:Y:S01]  /*e090*/  FFMA.FTZ R17, R132, UR5, R17 ;  /* 0x0000000584117c23 */ /* 0x000fe20008010011 */
[----:B------:R-:W-:Y:S01]  /*e0a0*/  FMNMX.FTZ R136, R6, R0, !PT ;  /* 0x0000000006887209 */ /* 0x000fe20007810000 */
[C---:B------:R-:W-:Y:S01]  /*e0b0*/  FFMA.FTZ R18, R135.reuse, UR5, R18 ;  /* 0x0000000587127c23 */ /* 0x040fe20008010012 */
[----:B------:R-:W-:Y:S01]  /*e0c0*/  FMNMX.FTZ R132, R4, R133, !PT ;  /* 0x0000008504847209 */ /* 0x000fe20007810000 */
[----:B------:R-:W-:Y:S01]  /*e0d0*/  FFMA.FTZ R16, R135, UR5, R16 ;  /* 0x0000000587107c23 */ /* 0x000fe20008010010 */
[----:B------:R-:W-:Y:S01]  /*e0e0*/  I2FP.F32.S32 R134, R134 ;  /* 0x0000008600867245 */ /* 0x000fe20000201400 */
[C---:B------:R-:W-:Y:S01]  /*e0f0*/  FFMA.FTZ R22, R3.reuse, UR5, R22 ;  /* 0x0000000503167c23 */ /* 0x040fe20008010016 */
[----:B------:R-:W-:Y:S01]  /*e100*/  FFMA.FTZ R20, R3, UR5, R20 ;  /* 0x0000000503147c23 */ /* 0x000fe20008010014 */
[----:B------:R-:W-:Y:S01]  /*e110*/  FMNMX.FTZ R135, R7, R136, !PT ;  /* 0x0000008807877209 */ /* 0x000fe20007810000 */
[----:B------:R-:W-:Y:S01]  /*e120*/  LDSM.16.MT88.4 R156, [R189+0xe800] ;  /* 0x00e80000bd9c783b */ /* 0x000fe20000004200 */
[----:B------:R-:W-:Y:S01]  /*e130*/  FMNMX.FTZ R3, R5, R132, !PT ;  /* 0x0000008405037209 */ /* 0x000fe20007810000 */
[C---:B------:R-:W-:Y:S01]  /*e140*/  FFMA.FTZ R23, R134.reuse, UR5, R23 ;  /* 0x0000000586177c23 */ /* 0x040fe20008010017 */
[----:B------:R-:W-:Y:S01]  /*e150*/  FFMA.FTZ R21, R134, UR5, R21 ;  /* 0x0000000586157c23 */ /* 0x000fe20008010015 */
[----:B------:R-:W-:Y:S02]  /*e160*/  FMNMX.FTZ R132, R10, R135, !PT ;  /* 0x000000870a847209 */ /* 0x000fe40007810000 */
[----:B------:R-:W-:Y:S02]  /*e170*/  FMNMX.FTZ R134, R8, R3, !PT ;  /* 0x0000000308867209 */ /* 0x000fe40007810000 */
[----:B------:R-:W-:Y:S02]  /*e180*/  IADD3 R137, R2, 0x28, RZ ;  /* 0x0000002802897810 */ /* 0x000fe40007ffe0ff */
[----:B------:R-:W-:Y:S02]  /*e190*/  FMNMX.FTZ R3, R11, R132, !PT ;  /* 0x000000840b037209 */ /* 0x000fe40007810000 */
[----:B------:R-:W-:Y:S02]  /*e1a0*/  FMNMX.FTZ R135, R9, R134, !PT ;  /* 0x0000008609877209 */ /* 0x000fe40007810000 */
[----:B------:R-:W-:Y:S02]  /*e1b0*/  I2FP.F32.S32 R137, R137 ;  /* 0x0000008900897245 */ /* 0x000fe40000201400 */
[----:B------:R-:W-:Y:S02]  /*e1c0*/  FMNMX.FTZ R136, R14, R3, !PT ;  /* 0x000000030e887209 */ /* 0x000fe40007810000 */
[----:B------:R-:W-:Y:S01]  /*e1d0*/  FMNMX.FTZ R134, R12, R135, !PT ;  /* 0x000000870c867209 */ /* 0x000fe20007810000 */
[C---:B------:R-:W-:Y:S01]  /*e1e0*/  FFMA.FTZ R26, R137.reuse, UR5, R26 ;  /* 0x00000005891a7c23 */ /* 0x040fe2000801001a */
[----:B------:R-:W-:Y:S01]  /*e1f0*/  FFMA.FTZ R24, R137, UR5, R24 ;  /* 0x0000000589187c23 */ /* 0x000fe20008010018 */
[----:B------:R-:W-:Y:S02]  /*e200*/  FMNMX.FTZ R135, R15, R136, !PT ;  /* 0x000000880f877209 */ /* 0x000fe40007810000 */
[----:B------:R-:W-:Y:S02]  /*e210*/  FMNMX.FTZ R137, R13, R134, !PT ;  /* 0x000000860d897209 */ /* 0x000fe40007810000 */
[----:B------:R-:W-:Y:S02]  /*e220*/  FMNMX.FTZ R134, R18, R135, !PT ;  /* 0x0000008712867209 */ /* 0x000fe40007810000 */
[----:B------:R-:W-:Y:S02]  /*e230*/  FMNMX.FTZ R136, R16, R137, !PT ;  /* 0x0000008910887209 */ /* 0x000fe40007810000 */
[C---:B------:R-:W-:Y:S02]  /*e240*/  IADD3 R3, R2.reuse, 0x30, RZ ;  /* 0x0000003002037810 */ /* 0x040fe40007ffe0ff */
[----:B------:R-:W-:Y:S02]  /*e250*/  IADD3 R132, R2, 0x29, RZ ;  /* 0x0000002902847810 */ /* 0x000fe40007ffe0ff */
[----:B------:R-:W-:Y:S02]  /*e260*/  FMNMX.FTZ R135, R19, R134, !PT ;  /* 0x0000008613877209 */ /* 0x000fe40007810000 */
[----:B------:R-:W-:Y:S02]  /*e270*/  FMNMX.FTZ R137, R17, R136, !PT ;  /* 0x0000008811897209 */ /* 0x000fe40007810000 */
        /* <DEDUP_REMOVED lines=10> */
[----:B------:R-:W-:Y:S02]  /*e320*/  IADD3 R132, R2, 0x31, RZ ;  /* 0x0000003102847810 */ /* 0x000fe40007ffe0ff */
        /* <DEDUP_REMOVED lines=11> */
[C---:B------:R-:W-:Y:S01]  /*e3e0*/  FFMA.FTZ R34, R135.reuse, UR5, R34 ;  /* 0x0000000587227c23 */ /* 0x040fe20008010022 */
[----:B------:R-:W-:Y:S01]  /*e3f0*/  FMNMX.FTZ R132, R28, R3, !PT ;  /* 0x000000031c847209 */ /* 0x000fe20007810000 */
[----:B------:R-:W-:Y:S01]  /*e400*/  FFMA.FTZ R32, R135, UR5, R32 ;  /* 0x0000000587207c23 */ /* 0x000fe20008010020 */
        /* <DEDUP_REMOVED lines=46> */
[----:B----4-:R-:W-:Y:S03]  /*e6f0*/  FFMA.FTZ R133, R11, UR4, -R166 ;  /* 0x000000040b857c23 */ /* 0x010fe600080108a6 */
[----:B------:R-:W2:Y:S01]  /*e700*/  MUFU.EX2 R135, R135 ;  /* 0x0000008700877308 */ /* 0x000ea20000000800 */
[C---:B-----5:R-:W-:Y:S01]  /*e710*/  FMUL.FTZ R6, R0.reuse, R130 ;  /* 0x0000008200067220 */ /* 0x060fe20000410000 */
        /* <DEDUP_REMOVED lines=39> */
[--C-:B------:R-:W-:Y:S01]  /*e990*/  FFMA.FTZ R214, R24, UR4, -R164.reuse ;  /* 0x0000000418d67c23 */ /* 0x100fe200080108a4 */
[----:B------:R-:W-:Y:S01]  /*e9a0*/  FFMA.FTZ R215, R25, UR4, -R164 ;  /* 0x0000000419d77c23 */ /* 0x000fe200080108a4 */
        /* <DEDUP_REMOVED lines=35> */
[----:B------:R-:W-:Y:S01]  /*ebe0*/  ISETP.LT.AND P1, PT, R199, UR11, PT ;  /* 0x0000000bc7007c0c */ /* 0x000fe2000bf21270 */
        /* <DEDUP_REMOVED lines=11> */
[----:B------:R-:W-:Y:S02]  /*eca0*/  LDSM.16.MT88.4 R144, [R190+0xc800] ;  /* 0x00c80000be90783b */ /* 0x000fe40000004200 */
[----:B------:R-:W-:Y:S03]  /*ecb0*/  FMUL.FTZ R93, R2, R93 ;  /* 0x0000005d025d7220 */ /* 0x000fe60000410000 */
        /* <DEDUP_REMOVED lines=15> */
[C---:B------:R-:W-:Y:S01]  /*edb0*/  FMUL.FTZ R100, R2.reuse, R100 ;  /* 0x0000006402647220 */ /* 0x040fe20000410000 */
[----:B------:R-:W-:Y:S01]  /*edc0*/  FMUL.FTZ R101, R2, R101 ;  /* 0x0000006502657220 */ /* 0x000fe20000410000 */
[C---:B------:R-:W-:Y:S03]  /*edd0*/  FMUL.FTZ R106, R0.reuse, R106 ;  /* 0x0000006a006a7220 */ /* 0x040fe60000410000 */
[----:B------:R-:W-:Y:S01]  /*ede0*/  FMUL.FTZ R107, R0, R107 ;  /* 0x0000006b006b7220 */ /* 0x000fe20000410000 */
[C---:B------:R-:W-:Y:S01]  /*edf0*/  FMUL.FTZ R104, R2.reuse, R104 ;  /* 0x0000006802687220 */ /* 0x040fe20000410000 */
[----:B------:R-:W-:Y:S01]  /*ee00*/  FMUL.FTZ R105, R2, R105 ;  /* 0x0000006902697220 */ /* 0x000fe20000410000 */
[C---:B------:R-:W-:Y:S01]  /*ee10*/  FMUL.FTZ R110, R0.reuse, R110 ;  /* 0x0000006e006e7220 */ /* 0x040fe20000410000 */
[----:B------:R-:W-:Y:S01]  /*ee20*/  FMUL.FTZ R111, R0, R111 ;  /* 0x0000006f006f7220 */ /* 0x000fe20000410000 */
[C---:B------:R-:W-:Y:S01]  /*ee30*/  FMUL.FTZ R108, R2.reuse, R108 ;  /* 0x0000006c026c7220 */ /* 0x040fe20000410000 */
[C---:B---3--:R-:W-:Y:S03]  /*ee40*/  HMMA.16816.F32.BF16 R76, R128.reuse, R124, R76 ;  /* 0x0000007c804c723c */ /* 0x048fe6000004184c */
[----:B------:R-:W-:Y:S01]  /*ee50*/  FMUL.FTZ R109, R2, R109 ;  /* 0x0000006d026d7220 */ /* 0x000fe20000410000 */
[--C-:B------:R-:W-:Y:S01]  /*ee60*/  FFMA.FTZ R170, R18, UR4, -R166.reuse ;  /* 0x0000000412aa7c23 */ /* 0x100fe200080108a6 */
[----:B------:R-:W-:Y:S01]  /*ee70*/  FFMA.FTZ R169, R19, UR4, -R166 ;  /* 0x0000000413a97c23 */ /* 0x000fe200080108a6 */
[C---:B------:R-:W-:Y:S01]  /*ee80*/  HMMA.16816.F32.BF16 R80, R128.reuse, R126, R80 ;  /* 0x0000007e8050723c */ /* 0x040fe20000041850 */
[----:B------:R-:W3:Y:S03]  /*ee90*/  LDSM.16.MT88.4 R124, [R190+0x10000] ;  /* 0x01000000be7c783b */ /* 0x000ee60000004200 */
[----:B------:R-:W-:Y:S01]  /*eea0*/  MUFU.EX2 R170, R170 ;  /* 0x000000aa00aa7308 */ /* 0x000fe20000000800 */
[--C-:B------:R-:W-:Y:S01]  /*eeb0*/  FFMA.FTZ R171, R12, UR4, -R164.reuse ;  /* 0x000000040cab7c23 */ /* 0x100fe200080108a4 */
[C---:B-1----:R-:W-:Y:S05]  /*eec0*/  HMMA.16816.F32.BF16 R84, R128.reuse, R136, R84 ;  /* 0x000000888054723c */ /* 0x042fea0000041854 */
[C---:B------:R-:W-:Y:S01]  /*eed0*/  FMUL.FTZ R12, R2.reuse, R120 ;  /* 0x00000078020c7220 */ /* 0x040fe20000410000 */
[C---:B------:R-:W-:Y:S01]  /*eee0*/  HMMA.16816.F32.BF16 R88, R128.reuse, R138, R88 ;  /* 0x0000008a8058723c */ /* 0x040fe20000041858 */
[----:B------:R-:W1:Y:S01]  /*eef0*/  LDSM.16.MT88.4 R136, [R189+0x10000] ;  /* 0x01000000bd88783b */ /* 0x000e620000004200 */
[----:B------:R-:W4:Y:S03]  /*ef00*/  MUFU.EX2 R169, R169 ;  /* 0x000000a900a97308 */ /* 0x000f260000000800 */
[--C-:B------:R-:W-:Y:S01]  /*ef10*/  FFMA.FTZ R172, R13, UR4, -R164.reuse ;  /* 0x000000040dac7c23 */ /* 0x100fe200080108a4 */
[C---:B--2---:R-:W-:Y:S06]  /*ef20*/  HMMA.16816.F32.BF16 R92, R128.reuse, R140, R92 ;  /* 0x0000008c805c723c */ /* 0x044fec000004185c */
[----:B------:R-:W-:Y:S01]  /*ef30*/  MUFU.EX2 R171, R171 ;  /* 0x000000ab00ab7308 */ /* 0x000fe20000000800 */
[----:B------:R-:W-:Y:S01]  /*ef40*/  FMUL.FTZ R13, R2, R121 ;  /* 0x00000079020d7220 */ /* 0x000fe20000410000 */
[C---:B------:R-:W-:Y:S01]  /*ef50*/  HMMA.16816.F32.BF16 R96, R128.reuse, R142, R96 ;  /* 0x0000008e8060723c */ /* 0x040fe20000041860 */
[----:B------:R-:W2:Y:S02]  /*ef60*/  LDSM.16.MT88.4 R140, [R188+0x10000] ;  /* 0x01000000bc8c783b */ /* 0x000ea40000004200 */
[--C-:B------:R-:W-:Y:S01]  /*ef70*/  FFMA.FTZ R173, R16, UR4, -R164.reuse ;  /* 0x0000000410ad7c23 */ /* 0x100fe200080108a4 */
[----:B------:R-:W-:Y:S04]  /*ef80*/  FFMA.FTZ R174, R17, UR4, -R164 ;  /* 0x0000000411ae7c23 */ /* 0x000fe800080108a4 */
[----:B------:R-:W5:Y:S03]  /*ef90*/  MUFU.EX2 R172, R172 ;  /* 0x000000ac00ac7308 */ /* 0x000f660000000800 */
[C---:B------:R-:W-:Y:S01]  /*efa0*/  FMUL.FTZ R18, R0.reuse, R118 ;  /* 0x0000007600127220 */ /* 0x040fe20000410000 */
[----:B------:R-:W-:Y:S01]  /*efb0*/  LDSM.16.MT88.4 R120, [R192+0xe800] ;  /* 0x00e80000c078783b */ /* 0x000fe20000004200 */
[----:B------:R-:W-:Y:S01]  /*efc0*/  FMUL.FTZ R19, R0, R119 ;  /* 0x0000007700137220 */ /* 0x000fe20000410000 */
[----:B----4-:R-:W-:Y:S01]  /*efd0*/  F2FP.BF16.F32.PACK_AB R119, R169, R170 ;  /* 0x000000aaa977723e */ /* 0x010fe200000010ff */
[C---:B------:R-:W-:Y:S01]  /*efe0*/  FMUL.FTZ R16, R2.reuse, R116 ;  /* 0x0000007402107220 */ /* 0x040fe20000410000 */
[----:B------:R-:W-:Y:S01]  /*eff0*/  FMUL.FTZ R17, R2, R117 ;  /* 0x0000007502117220 */ /* 0x000fe20000410000 */
[----:B------:R-:W-:Y:S01]  /*f000*/  F2FP.BF16.F32.PACK_AB R117, R168, R167 ;  /* 0x000000a7a875723e */ /* 0x000fe200000010ff */
[----:B------:R-:W-:Y:S01]  /*f010*/  MUFU.EX2 R173, R173 ;  /* 0x000000ad00ad7308 */ /* 0x000fe20000000800 */
[C---:B---3--:R-:W-:Y:S03]  /*f020*/  HMMA.16816.F32.BF16 R100, R128.reuse, R124, R100 ;  /* 0x0000007c8064723c */ /* 0x048fe60000041864 */
[C---:B------:R-:W-:Y:S01]  /*f030*/  FMUL.FTZ R114, R0.reuse, R114 ;  /* 0x0000007200727220 */ /* 0x040fe20000410000 */
[----:B------:R-:W-:Y:S01]  /*f040*/  FMUL.FTZ R115, R0, R115 ;  /* 0x0000007300737220 */ /* 0x000fe20000410000 */
[----:B------:R-:W-:Y:S01]  /*f050*/  FMUL.FTZ R112, R2, R112 ;  /* 0x0000007002707220 */ /* 0x000fe20000410000 */
[C---:B------:R-:W-:Y:S01]  /*f060*/  HMMA.16816.F32.BF16 R104, R128.reuse, R126, R104 ;  /* 0x0000007e8068723c */ /* 0x040fe20000041868 */
[----:B------:R-:W3:Y:S02]  /*f070*/  LDSM.16.MT88.4 R124, [R192+0xc800] ;  /* 0x00c80000c07c783b */ /* 0x000ee40000004200 */
[----:B------:R-:W4:Y:S02]  /*f080*/  MUFU.EX2 R174, R174 ;  /* 0x000000ae00ae7308 */ /* 0x000f240000000800 */
[----:B-----5:R-:W-:Y:S01]  /*f090*/  F2FP.BF16.F32.PACK_AB R116, R172, R171 ;  /* 0x000000abac74723e */ /* 0x020fe200000010ff */
[C---:B-1----:R-:W-:Y:S05]  /*f0a0*/  HMMA.16816.F32.BF16 R108, R128.reuse, R136, R108 ;  /* 0x00000088806c723c */ /* 0x042fea000004186c */
[----:B------:R-:W-:Y:S01]  /*f0b0*/  FMUL.FTZ R113, R2, R113 ;  /* 0x0000007102717220 */ /* 0x000fe20000410000 */
[C---:B------:R-:W-:Y:S01]  /*f0c0*/  HMMA.16816.F32.BF16 R12, R128.reuse, R138, R12 ;  /* 0x0000008a800c723c */ /* 0x040fe2000004180c */
[----:B------:R-:W1:Y:S04]  /*f0d0*/  LDSM.16.MT88.4 R136, [R190+0xe800] ;  /* 0x00e80000be88783b */ /* 0x000e680000004200 */
[----:B------:R-:W-:Y:S01]  /*f0e0*/  FFMA.FTZ R175, R22, UR4, -R166 ;  /* 0x0000000416af7c23 */ /* 0x000fe200080108a6 */
[C---:B--2---:R-:W-:Y:S05]  /*f0f0*/  HMMA.16816.F32.BF16 R16, R128.reuse, R140, R16 ;  /* 0x0000008c8010723c */ /* 0x044fea0000041810 */
[----:B----4-:R-:W-:Y:S01]  /*f100*/  F2FP.BF16.F32.PACK_AB R118, R174, R173 ;  /* 0x000000adae76723e */ /* 0x010fe200000010ff */
[----:B------:R-:W-:Y:S01]  /*f110*/  HMMA.16816.F32.BF16 R112, R128, R142, R112 ;  /* 0x0000008e8070723c */ /* 0x000fe20000041870 */
[----:B------:R-:W2:Y:S01]  /*f120*/  LDSM.16.MT88.4 R128, [R188+0xe800] ;  /* 0x00e80000bc80783b */ /* 0x000ea20000004200 */
[----:B------:R-:W-:Y:S03]  /*f130*/  MUFU.EX2 R175, R175 ;  /* 0x000000af00af7308 */ /* 0x000fe60000000800 */
[----:B------:R-:W-:Y:S01]  /*f140*/  FFMA.FTZ R212, R21, UR4, -R164 ;  /* 0x0000000415d47c23 */ /* 0x000fe200080108a4 */
[----:B------:R-:W-:Y:S01]  /*f150*/  F2FP.BF16.F32.PACK_AB R22, R215, R214 ;  /* 0x000000d6d716723e */ /* 0x000fe200000010ff */
[----:B------:R-:W-:Y:S01]  /*f160*/  FFMA.FTZ R163, R0, R209, R163 ;  /* 0x000000d100a37223 */ /* 0x000fe200000100a3 */
[----:B------:R-:W-:Y:S01]  /*f170*/  MOV R0, R3 ;  /* 0x0000000300007202 */ /* 0x000fe20000000f00 */
[----:B------:R-:W-:Y:S03]  /*f180*/  LDSM.16.MT88.4 R140, [R188+0x10800] ;  /* 0x01080000bc8c783b */ /* 0x000fe60000004200 */
[----:B------:R-:W-:Y:S01]  /*f190*/  MUFU.EX2 R212, R212 ;  /* 0x000000d400d47308 */ /* 0x000fe20000000800 */
[----:B------:R-:W-:Y:S01]  /*f1a0*/  FFMA.FTZ R165, R2, R211, R165 ;  /* 0x000000d302a57223 */ /* 0x000fe200000100a5 */
[----:B------:R-:W-:Y:S03]  /*f1b0*/  FADD.FTZ R163, R135, R163 ;  /* 0x000000a387a37221 */ /* 0x000fe60000010000 */
        /* <DEDUP_REMOVED lines=24> */
[----:B------:R-:W4:Y:S04]  /*f340*/  LDSM.16.MT88.4 R120, [R190+0x10800] ;  /* 0x01080000be78783b */ /* 0x000f280000004200 */
[----:B------:R-:W-:Y:S01]  /*f350*/  FADD.FTZ R173, R173, R172 ;  /* 0x000000acadad7221 */ /* 0x000fe20000010000 */
[C---:B-1----:R-:W-:Y:S05]  /*f360*/  HMMA.16816.F32.BF16 R68, R116.reuse, R136, R68 ;  /* 0x000000887444723c */ /* 0x042fea0000041844 */
[----:B------:R-:W-:Y:S01]  /*f370*/  FADD.FTZ R170, R169, R170 ;  /* 0x000000aaa9aa7221 */ /* 0x000fe20000010000 */
[C---:B------:R-:W-:Y:S01]  /*f380*/  HMMA.16816.F32.BF16 R72, R116.reuse, R138, R72 ;  /* 0x0000008a7448723c */ /* 0x040fe20000041848 */
[----:B------:R-:W1:Y:S04]  /*f390*/  LDSM.16.MT88.4 R136, [R189+0x10800] ;  /* 0x01080000bd88783b */ /* 0x000e680000004200 */
[----:B------:R-:W-:Y:S01]  /*f3a0*/  FADD.FTZ R174, R174, R173 ;  /* 0x000000adaeae7221 */ /* 0x000fe20000010000 */
[C---:B------:R-:W-:Y:S05]  /*f3b0*/  HMMA.16816.F32.BF16 R76, R116.reuse, R156, R76 ;  /* 0x0000009c744c723c */ /* 0x040fea000004184c */
[----:B------:R-:W-:Y:S01]  /*f3c0*/  MOV R133, R132 ;  /* 0x0000008400857202 */ /* 0x000fe20000000f00 */
[C---:B------:R-:W-:Y:S05]  /*f3d0*/  HMMA.16816.F32.BF16 R80, R116.reuse, R158, R80 ;  /* 0x0000009e7450723c */ /* 0x040fea0000041850 */
[--C-:B------:R-:W-:Y:S01]  /*f3e0*/  FFMA.FTZ R157, R26, UR4, -R166.reuse ;  /* 0x000000041a9d7c23 */ /* 0x100fe200080108a6 */
[C---:B--2---:R-:W-:Y:S05]  /*f3f0*/  HMMA.16816.F32.BF16 R84, R116.reuse, R128, R84 ;  /* 0x000000807454723c */ /* 0x044fea0000041854 */
[--C-:B------:R-:W-:Y:S01]  /*f400*/  FFMA.FTZ R158, R27, UR4, -R166.reuse ;  /* 0x000000041b9e7c23 */ /* 0x100fe200080108a6 */
[C---:B------:R-:W-:Y:S01]  /*f410*/  HMMA.16816.F32.BF16 R88, R116.reuse, R130, R88 ;  /* 0x000000827458723c */ /* 0x040fe20000041858 */
[----:B------:R-:W2:Y:S01]  /*f420*/  LDSM.16.MT88.4 R128, [R192+0xd000] ;  /* 0x00d00000c080783b */ /* 0x000ea20000004200 */
[----:B------:R-:W-:Y:S03]  /*f430*/  MUFU.EX2 R157, R157 ;  /* 0x0000009d009d7308 */ /* 0x000fe60000000800 */
[----:B------:R-:W-:Y:S01]  /*f440*/  FFMA.FTZ R156, R23, UR4, -R166 ;  /* 0x00000004179c7c23 */ /* 0x000fe200080108a6 */
[C---:B---3--:R-:W-:Y:S03]  /*f450*/  HMMA.16816.F32.BF16 R92, R116.reuse, R124, R92 ;  /* 0x0000007c745c723c */ /* 0x048fe6000004185c */
[----:B------:R-:W-:Y:S03]  /*f460*/  LDSM.16.MT88.4 R24, [R192+0xf000] ;  /* 0x00f00000c018783b */ /* 0x000fe60000004200 */
[----:B------:R-:W3:Y:S01]  /*f470*/  MUFU.EX2 R158, R158 ;  /* 0x0000009e009e7308 */ /* 0x000ee20000000800 */
[----:B------:R-:W-:Y:S01]  /*f480*/  FFMA.FTZ R159, R20, UR4, -R164 ;  /* 0x00000004149f7c23 */ /* 0x000fe200080108a4 */
[C---:B------:R-:W-:Y:S03]  /*f490*/  HMMA.16816.F32.BF16 R96, R116.reuse, R126, R96 ;  /* 0x0000007e7460723c */ /* 0x040fe60000041860 */
[----:B------:R-:W5:Y:S03]  /*f4a0*/  LDSM.16.MT88.4 R124, [R189+0xd000] ;  /* 0x00d00000bd7c783b */ /* 0x000f660000004200 */
[C---:B----4-:R-:W-:Y:S02]  /*f4b0*/  HMMA.16816.F32.BF16 R100, R116.reuse, R120, R100 ;  /* 0x000000787464723c */ /* 0x050fe40000041864 */
[----:B------:R-:W4:Y:S04]  /*f4c0*/  MUFU.EX2 R156, R156 ;  /* 0x0000009c009c7308 */ /* 0x000f280000000800 */
[C---:B------:R-:W-:Y:S01]  /*f4d0*/  HMMA.16816.F32.BF16 R104, R116.reuse, R122, R104 ;  /* 0x0000007a7468723c */ /* 0x040fe20000041868 */
[----:B------:R-:W5:Y:S05]  /*f4e0*/  LDSM.16.MT88.4 R120, [R190+0xf000] ;  /* 0x00f00000be78783b */ /* 0x000f6a0000004200 */
[----:B------:R-:W2:Y:S01]  /*f4f0*/  MUFU.EX2 R159, R159 ;  /* 0x0000009f009f7308 */ /* 0x000ea20000000800 */
[----:B---3--:R-:W-:Y:S01]  /*f500*/  F2FP.BF16.F32.PACK_AB R23, R158, R157 ;  /* 0x0000009d9e17723e */ /* 0x008fe200000010ff */
[C---:B-1----:R-:W-:Y:S06]  /*f510*/  HMMA.16816.F32.BF16 R108, R116.reuse, R136, R108 ;  /* 0x00000088746c723c */ /* 0x042fec000004186c */
[C---:B------:R-:W-:Y:S01]  /*f520*/  HMMA.16816.F32.BF16 R12, R116.reuse, R138, R12 ;  /* 0x0000008a740c723c */ /* 0x040fe2000004180c */
[----:B------:R-:W1:Y:S04]  /*f530*/  LDSM.16.MT88.4 R136, [R189+0xf000] ;  /* 0x00f00000bd88783b */ /* 0x000e680000004200 */
[----:B----4-:R-:W-:Y:S01]  /*f540*/  F2FP.BF16.F32.PACK_AB R21, R156, R175 ;  /* 0x000000af9c15723e */ /* 0x010fe200000010ff */
[C---:B------:R-:W-:Y:S05]  /*f550*/  HMMA.16816.F32.BF16 R16, R116.reuse, R140, R16 ;  /* 0x0000008c7410723c */ /* 0x040fea0000041810 */
[----:B--2---:R-:W-:Y:S01]  /*f560*/  F2FP.BF16.F32.PACK_AB R20, R212, R159 ;  /* 0x0000009fd414723e */ /* 0x004fe200000010ff */
[----:B------:R-:W-:Y:S01]  /*f570*/  HMMA.16816.F32.BF16 R112, R116, R142, R112 ;  /* 0x0000008e7470723c */ /* 0x000fe20000041870 */
[----:B------:R-:W2:Y:S04]  /*f580*/  LDSM.16.MT88.4 R116, [R192+0x11000] ;  /* 0x01100000c074783b */ /* 0x000ea80000004200 */
[--C-:B------:R-:W-:Y:S01]  /*f590*/  FFMA.FTZ R140, R30, UR4, -R166.reuse ;  /* 0x000000041e8c7c23 */ /* 0x100fe200080108a6 */
[C---:B------:R-:W-:Y:S05]  /*f5a0*/  HMMA.16816.F32.BF16 R4, R20.reuse, R128, R4 ;  /* 0x000000801404723c */ /* 0x040fea0000041804 */
[--C-:B------:R-:W-:Y:S01]  /*f5b0*/  FFMA.FTZ R141, R31, UR4, -R166.reuse ;  /* 0x000000041f8d7c23 */ /* 0x100fe200080108a6 */
[C---:B------:R-:W-:Y:S01]  /*f5c0*/  HMMA.16816.F32.BF16 R8, R20.reuse, R130, R8 ;  /* 0x000000821408723c */ /* 0x040fe20000041808 */
[----:B------:R-:W-:Y:S04]  /*f5d0*/  MUFU.EX2 R140, R140 ;  /* 0x0000008c008c7308 */ /* 0x000fe80000000800 */
[--C-:B------:R-:W-:Y:S01]  /*f5e0*/  FFMA.FTZ R142, R34, UR4, -R166.reuse ;  /* 0x00000004228e7c23 */ /* 0x100fe200080108a6 */
[C---:B------:R-:W-:Y:S05]  /*f5f0*/  HMMA.16816.F32.BF16 R36, R20.reuse, R144, R36 ;  /* 0x000000901424723c */ /* 0x040fea0000041824 */
[----:B------:R-:W3:Y:S01]  /*f600*/  MUFU.EX2 R141, R141 ;  /* 0x0000008d008d7308 */ /* 0x000ee20000000800 */
[----:B------:R-:W-:Y:S01]  /*f610*/  FFMA.FTZ R166, R35, UR4, -R166 ;  /* 0x0000000423a67c23 */ /* 0x000fe200080108a6 */
[C---:B------:R-:W-:Y:S04]  /*f620*/  HMMA.16816.F32.BF16 R40, R20.reuse, R146, R40 ;  /* 0x000000921428723c */ /* 0x040fe80000041828 */
[--C-:B------:R-:W-:Y:S02]  /*f630*/  FFMA.FTZ R144, R28, UR4, -R164.reuse ;  /* 0x000000041c907c23 */ /* 0x100fe400080108a4 */
[C---:B-----5:R-:W-:Y:S02]  /*f640*/  HMMA.16816.F32.BF16 R44, R20.reuse, R124, R44 ;  /* 0x0000007c142c723c */ /* 0x060fe4000004182c */
[----:B------:R-:W-:Y:S03]  /*f650*/  MUFU.EX2 R142, R142 ;  /* 0x0000008e008e7308 */ /* 0x000fe60000000800 */
[--C-:B------:R-:W-:Y:S01]  /*f660*/  FFMA.FTZ R145, R29, UR4, -R164.reuse ;  /* 0x000000041d917c23 */ /* 0x100fe200080108a4 */
[C---:B------:R-:W-:Y:S01]  /*f670*/  HMMA.16816.F32.BF16 R48, R20.reuse, R126, R48 ;  /* 0x0000007e1430723c */ /* 0x040fe20000041830 */
[----:B------:R-:W-:Y:S05]  /*f680*/  LDSM.16.MT88.4 R124, [R188+0x11000] ;  /* 0x01100000bc7c783b */ /* 0x000fea0000004200 */
[----:B------:R-:W4:Y:S01]  /*f690*/  MUFU.EX2 R143, R166 ;  /* 0x000000a6008f7308 */ /* 0x000f220000000800 */
[--C-:B------:R-:W-:Y:S01]  /*f6a0*/  FFMA.FTZ R146, R32, UR4, -R164.reuse ;  /* 0x0000000420927c23 */ /* 0x100fe200080108a4 */
[C---:B------:R-:W-:Y:S01]  /*f6b0*/  HMMA.16816.F32.BF16 R52, R20.reuse, R148, R52 ;  /* 0x000000941434723c */ /* 0x040fe20000041834 */
[----:B------:R-:W-:Y:S02]  /*f6c0*/  LDSM.16.MT88.4 R28, [R192+0xd800] ;  /* 0x00d80000c01c783b */ /* 0x000fe40000004200 */
[----:B------:R-:W-:Y:S03]  /*f6d0*/  FFMA.FTZ R164, R33, UR4, -R164 ;  /* 0x0000000421a47c23 */ /* 0x000fe600080108a4 */
[C---:B------:R-:W-:Y:S02]  /*f6e0*/  HMMA.16816.F32.BF16 R56, R20.reuse, R150, R56 ;  /* 0x000000961438723c */ /* 0x040fe40000041838 */
[----:B------:R-:W-:Y:S01]  /*f6f0*/  MUFU.EX2 R144, R144 ;  /* 0x0000009000907308 */ /* 0x000fe20000000800 */
[----:B------:R-:W-:Y:S03]  /*f700*/  LDSM.16.MT88.4 R32, [R192+0xf800] ;  /* 0x00f80000c020783b */ /* 0x000fe60000004200 */
[C---:B------:R-:W-:Y:S06]  /*f710*/  HMMA.16816.F32.BF16 R60, R20.reuse, R24, R60 ;  /* 0x00000018143c723c */ /* 0x040fec000004183c */
[----:B------:R-:W5:Y:S01]  /*f720*/  MUFU.EX2 R145, R145 ;  /* 0x0000009100917308 */ /* 0x000f620000000800 */
[----:B------:R-:W-:Y:S01]  /*f730*/  FADD.FTZ R175, R175, R170 ;  /* 0x000000aaafaf7221 */ /* 0x000fe20000010000 */
[C---:B------:R-:W-:Y:S01]  /*f740*/  HMMA.16816.F32.BF16 R64, R20.reuse, R26, R64 ;  /* 0x0000001a1440723c */ /* 0x040fe20000041840 */
[----:B------:R-:W3:Y:S07]  /*f750*/  LDSM.16.MT88.4 R24, [R190+0x11000] ;  /* 0x01100000be18783b */ /* 0x000eee0000004200 */
[----:B------:R-:W-:Y:S01]  /*f760*/  MUFU.EX2 R146, R146 ;  /* 0x0000009200927308 */ /* 0x000fe20000000800 */
[C---:B------:R-:W-:Y:S03]  /*f770*/  HMMA.16816.F32.BF16 R68, R20.reuse, R120, R68 ;  /* 0x000000781444723c */ /* 0x040fe60000041844 */
[----:B------:R-:W-:Y:S03]  /*f780*/  FADD.FTZ R159, R159, R174 ;  /* 0x000000ae9f9f7221 */ /* 0x000fe60000010000 */
[C---:B------:R-:W-:Y:S01]  /*f790*/  HMMA.16816.F32.BF16 R72, R20.reuse, R122, R72 ;  /* 0x0000007a1448723c */ /* 0x040fe20000041848 */
[----:B------:R-:W4:Y:S02]  /*f7a0*/  LDSM.16.MT88.4 R120, [R189+0x11000] ;  /* 0x01100000bd78783b */ /* 0x000f240000004200 */
[----:B------:R-:W5:Y:S02]  /*f7b0*/  MUFU.EX2 R147, R164 ;  /* 0x000000a400937308 */ /* 0x000f640000000800 */
[----:B------:R-:W-:Y:S01]  /*f7c0*/  FADD.FTZ R156, R156, R175 ;  /* 0x000000af9c9c7221 */ /* 0x000fe20000010000 */
[C---:B-1----:R-:W-:Y:S05]  /*f7d0*/  HMMA.16816.F32.BF16 R76, R20.reuse, R136, R76 ;  /* 0x00000088144c723c */ /* 0x042fea000004184c */
[----:B------:R-:W-:Y:S01]  /*f7e0*/  FADD.FTZ R159, R212, R159 ;  /* 0x0000009fd49f7221 */ /* 0x000fe20000010000 */
[C---:B------:R-:W-:Y:S01]  /*f7f0*/  HMMA.16816.F32.BF16 R80, R20.reuse, R138, R80 ;  /* 0x0000008a1450723c */ /* 0x040fe20000041850 */
[----:B------:R-:W-:Y:S04]  /*f800*/  LDSM.16.MT88.4 R136, [R189+0xd800] ;  /* 0x00d80000bd88783b */ /* 0x000fe80000004200 */
[----:B------:R-:W-:Y:S01]  /*f810*/  FADD.FTZ R157, R157, R156 ;  /* 0x0000009c9d9d7221 */ /* 0x000fe20000010000 */
[C---:B------:R-:W-:Y:S05]  /*f820*/  HMMA.16816.F32.BF16 R84, R20.reuse, R152, R84 ;  /* 0x000000981454723c */ /* 0x040fea0000041854 */
[----:B------:R-:W-:Y:S01]  /*f830*/  FADD.FTZ R214, R214, R159 ;  /* 0x0000009fd6d67221 */ /* 0x000fe20000010000 */
[C---:B------:R-:W-:Y:S05]  /*f840*/  HMMA.16816.F32.BF16 R88, R20.reuse, R154, R88 ;  /* 0x0000009a1458723c */ /* 0x040fea0000041858 */
[----:B------:R-:W-:Y:S01]  /*f850*/  FADD.FTZ R157, R158, R157 ;  /* 0x0000009d9e9d7221 */ /* 0x000fe20000010000 */
[C---:B--2---:R-:W-:Y:S05]  /*f860*/  HMMA.16816.F32.BF16 R92, R20.reuse, R116, R92 ;  /* 0x00000074145c723c */ /* 0x044fea000004185c */
[----:B------:R-:W-:Y:S01]  /*f870*/  FADD.FTZ R215, R215, R214 ;  /* 0x000000d6d7d77221 */ /* 0x000fe20000010000 */
[C---:B------:R-:W-:Y:S01]  /*f880*/  HMMA.16816.F32.BF16 R96, R20.reuse, R118, R96 ;  /* 0x000000761460723c */ /* 0x040fe20000041860 */
[----:B------:R-:W1:Y:S05]  /*f890*/  LDSM.16.MT88.4 R116, [R190+0xd800] ;  /* 0x00d80000be74783b */ /* 0x000e6a0000004200 */
[C---:B---3--:R-:W-:Y:S06]  /*f8a0*/  HMMA.16816.F32.BF16 R100, R20.reuse, R24, R100 ;  /* 0x000000181464723c */ /* 0x048fec0000041864 */
[C---:B------:R-:W-:Y:S01]  /*f8b0*/  HMMA.16816.F32.BF16 R104, R20.reuse, R26, R104 ;  /* 0x0000001a1468723c */ /* 0x040fe20000041868 */
[----:B------:R-:W2:Y:S05]  /*f8c0*/  LDSM.16.MT88.4 R24, [R188+0xd800] ;  /* 0x00d80000bc18783b */ /* 0x000eaa0000004200 */
[C---:B----4-:R-:W-:Y:S06]  /*f8d0*/  HMMA.16816.F32.BF16 R108, R20.reuse, R120, R108 ;  /* 0x00000078146c723c */ /* 0x050fec000004186c */
[C---:B------:R-:W-:Y:S01]  /*f8e0*/  HMMA.16816.F32.BF16 R12, R20.reuse, R122, R12 ;  /* 0x0000007a140c723c */ /* 0x040fe2000004180c */
[----:B------:R-:W3:Y:S05]  /*f8f0*/  LDSM.16.MT88.4 R120, [R190+0xf800] ;  /* 0x00f80000be78783b */ /* 0x000eea0000004200 */
        /* <DEDUP_REMOVED lines=14> */
[----:B------:R-:W-:Y:S03]  /*f9e0*/  FADD.FTZ R146, R146, R145 ;  /* 0x0000009192927221 */ /* 0x000fe60000010000 */
[C---:B------:R-:W-:Y:S03]  /*f9f0*/  HMMA.16816.F32.BF16 R124, R20.reuse, R30, R8 ;  /* 0x0000001e147c723c */ /* 0x040fe60000041808 */
[----:B------:R-:W5:Y:S02]  /*fa00*/  LDSM.16.MT88.4 R8, [R188+0xf800] ;  /* 0x00f80000bc08783b */ /* 0x000f640000004200 */
[----:B------:R-:W-:Y:S01]  /*fa10*/  FADD.FTZ R211, R147, R146 ;  /* 0x0000009293d37221 */ /* 0x000fe20000010000 */
[C---:B-1----:R-:W-:Y:S05]  /*fa20*/  HMMA.16816.F32.BF16 R36, R20.reuse, R116, R36 ;  /* 0x000000741424723c */ /* 0x042fea0000041824 */
[----:B------:R-:W1:Y:S01]  /*fa30*/  LDSM.16.MT88.4 R28, [R192+0x11800] ;  /* 0x01180000c01c783b */ /* 0x000e620000004200 */
[C---:B------:R-:W-:Y:S06]  /*fa40*/  HMMA.16816.F32.BF16 R40, R20.reuse, R118, R40 ;  /* 0x000000761428723c */ /* 0x040fec0000041828 */
[C---:B------:R-:W-:Y:S06]  /*fa50*/  HMMA.16816.F32.BF16 R44, R20.reuse, R136, R44 ;  /* 0x00000088142c723c */ /* 0x040fec000004182c */
[C---:B------:R-:W-:Y:S01]  /*fa60*/  HMMA.16816.F32.BF16 R48, R20.reuse, R138, R48 ;  /* 0x0000008a1430723c */ /* 0x040fe20000041830 */
[----:B------:R-:W-:Y:S05]  /*fa70*/  LDSM.16.MT88.4 R136, [R188+0x11800] ;  /* 0x01180000bc88783b */ /* 0x000fea0000004200 */
[C---:B--2---:R-:W-:Y:S06]  /*fa80*/  HMMA.16816.F32.BF16 R52, R20.reuse, R24, R52 ;  /* 0x000000181434723c */ /* 0x044fec0000041834 */
[C---:B------:R-:W-:Y:S01]  /*fa90*/  HMMA.16816.F32.BF16 R56, R20.reuse, R26, R56 ;  /* 0x0000001a1438723c */ /* 0x040fe20000041838 */
[----:B------:R-:W2:Y:S05]  /*faa0*/  LDSM.16.MT88.4 R24, [R190+0x11800] ;  /* 0x01180000be18783b */ /* 0x000eaa0000004200 */
[C---:B------:R-:W-:Y:S06]  /*fab0*/  HMMA.16816.F32.BF16 R60, R20.reuse, R32, R60 ;  /* 0x00000020143c723c */ /* 0x040fec000004183c */
        /* <DEDUP_REMOVED lines=8> */
[C---:B-1----:R-:W-:Y:S06]  /*fb40*/  HMMA.16816.F32.BF16 R92, R20.reuse, R28, R92 ;  /* 0x0000001c145c723c */ /* 0x042fec000004185c */
[C---:B------:R-:W-:Y:S06]  /*fb50*/  HMMA.16816.F32.BF16 R96, R20.reuse, R30, R96 ;  /* 0x0000001e1460723c */ /* 0x040fec0000041860 */
[C---:B--2---:R-:W-:Y:S06]  /*fb60*/  HMMA.16816.F32.BF16 R100, R20.reuse, R24, R100 ;  /* 0x000000181464723c */ /* 0x044fec0000041864 */
[C---:B------:R-:W-:Y:S06]  /*fb70*/  HMMA.16816.F32.BF16 R104, R20.reuse, R26, R104 ;  /* 0x0000001a1468723c */ /* 0x040fec0000041868 */
[C---:B------:R-:W-:Y:S06]  /*fb80*/  HMMA.16816.F32.BF16 R108, R20.reuse, R32, R108 ;  /* 0x00000020146c723c */ /* 0x040fec000004186c */
[C---:B------:R-:W-:Y:S06]  /*fb90*/  HMMA.16816.F32.BF16 R120, R20.reuse, R34, R12 ;  /* 0x000000221478723c */ /* 0x040fec000004180c */
[C---:B------:R-:W-:Y:S06]  /*fba0*/  HMMA.16816.F32.BF16 R116, R20.reuse, R136, R16 ;  /* 0x000000881474723c */ /* 0x040fec0000041810 */
[----:B------:R-:W-:Y:S01]  /*fbb0*/  HMMA.16816.F32.BF16 R112, R20, R138, R112 ;  /* 0x0000008a1470723c */ /* 0x000fe20000041870 */
[----:B------:R-:W-:Y:S11]  /*fbc0*/  @!UPT UIADD3 URZ, URZ, URZ, URZ ;  /* 0x0000003f3f3ff290 */ /* 0x000ff6000fffe03f */
[----:B------:R-:W-:Y:S01]  /*fbd0*/  @!UPT UIADD3 URZ, URZ, URZ, URZ ;  /* 0x0000003f3f3ff290 */ /* 0x000fe2000fffe03f */
[----:B------:R-:W-:Y:S11]  /*fbe0*/  @P1 BRA `(.L_x_3422) ;  /* 0xffffffc000f81947 */ /* 0x000ff6000383ffff */
.L_x_3418:
        /* <DEDUP_REMOVED lines=8> */
[----:B------:R-:W4:Y:S01]  /*fc70*/  S2R R29, SR_CTAID.Y ;  /* 0x00000000001d7919 */ /* 0x000f220000002600 */
        /* <DEDUP_REMOVED lines=23> */
[----:B------:R-:W5:Y:S01]  /*fdf0*/  S2R R10, SR_TID.X ;  /* 0x00000000000a7919 */ /* 0x000f620000002100 */
        /* <DEDUP_REMOVED lines=28> */
[----:B-----5:R-:W-:Y:S01]  /*ffc0*/  SHF.R.S32.HI R11, RZ, 0x1f, R10 ;  /* 0x0000001fff0b7819 */ /* 0x020fe2000001140a */
        /* <DEDUP_REMOVED lines=116> */
[----:B------:R-:W5:Y:S01]  /*10710*/  S2UR UR4, SR_CTAID.Z ;  /* 0x00000000000479c3 */ /* 0x000f620000002700 */
[----:B------:R-:W-:-:S02]  /*10720*/  LOP3.LUT R31, R31, 0xffffffe0, RZ, 0xc0, !PT ;  /* 0xffffffe01f1f7812 */ /* 0x000fc400078ec0ff */
[----:B------:R-:W-:Y:S01]  /*10730*/  STS.64 [R18+0x800], R42 ;  /* 0x0008002a12007388 */ /* 0x000fe20000000a00 */
[----:B------:R-:W-:Y:S02]  /*10740*/  LOP3.LUT R9, R9, 0xffffffe0, RZ, 0xc0, !PT ;  /* 0xffffffe009097812 */ /* 0x000fe400078ec0ff */
[----:B------:R-:W-:Y:S01]  /*10750*/  IADD3 R10, -R31, R10, RZ ;  /* 0x0000000a1f0a7210 */ /* 0x000fe20007ffe1ff */
[----:B------:R-:W-:Y:S01]  /*10760*/  STS.64 [R5], R44 ;  /* 0x0000002c05007388 */ /* 0x000fe20000000a00 */
[----:B------:R-:W5:Y:S01]  /*10770*/  @P4 LDC R31, c[0x0][0x2e8] ;  /* 0x0000ba00ff1f4b82 */ /* 0x000f620000000800 */
[----:B------:R-:W-:Y:S02]  /*10780*/  IADD3 R9, -R9, R0, RZ ;  /* 0x0000000009097210 */ /* 0x000fe40007ffe1ff */
[----:B------:R-:W-:Y:S02]  /*10790*/  STS.64 [R5+0x800], R46 ;  /* 0x0008002e05007388 */ /* 0x000fe40000000a00 */
[----:B------:R-:W-:-:S02]  /*107a0*/  LOP3.LUT P0, RZ, R9, 0x3, RZ, 0xc0, !PT ;  /* 0x0000000309ff7812 */ /* 0x000fc4000780c0ff */
[----:B------:R-:W-:Y:S01]  /*107b0*/  STS.64 [R17], R48 ;  /* 0x0000003011007388 */ /* 0x000fe20000000a00 */
[----:B------:R-:W-:-:S03]  /*107c0*/  MOV R9, 0xff800000 ;  /* 0xff80000000097802 */ /* 0x000fc60000000f00 */
        /* <DEDUP_REMOVED lines=29> */
[----:B----4-:R-:W4:Y:S03]  /*109a0*/  LDC.64 R14, c[0x0][0x2c0] ;  /* 0x0000b000ff0e7b82 */ /* 0x010f260000000a00 */
[----:B------:R-:W-:Y:S04]  /*109b0*/  STS.64 [R5+0x8000], R108 ;  /* 0x0080006c05007388 */ /* 0x000fe80000000a00 */
[----:B------:R5:W-:Y:S04]  /*109c0*/  STS.64 [R5+0x8800], R110 ;  /* 0x0088006e05007388 */ /* 0x000be80000000a00 */
[----:B------:R-:W-:Y:S04]  /*109d0*/  STS.64 [R17+0x8000], R120 ;  /* 0x0080007811007388 */ /* 0x000fe80000000a00 */
[----:B------:R-:W-:Y:S04]  /*109e0*/  STS.64 [R17+0x8800], R122 ;  /* 0x0088007a11007388 */ /* 0x000fe80000000a00 */
[----:B------:R-:W-:Y:S04]  /*109f0*/  STS.64 [R19+0x8000], R116 ;  /* 0x0080007413007388 */ /* 0x000fe80000000a00 */
[----:B------:R-:W-:Y:S01]  /*10a00*/  STS.64 [R19+0x8800], R118 ;  /* 0x0088007613007388 */ /* 0x000fe20000000a00 */
[----:B----4-:R-:W-:-:S03]  /*10a10*/  IMAD R14, R29, R14, UR13 ;  /* 0x0000000d1d0e7e24 */ /* 0x010fc6000f8e020e */
[----:B------:R-:W-:Y:S01]  /*10a20*/  STS.64 [R7+0x8000], R112 ;  /* 0x0080007007007388 */ /* 0x000fe20000000a00 */
[----:B-1----:R-:W-:Y:S01]  /*10a30*/  @P4 FMUL.FTZ R29, R4, 0.69314718246459960938 ;  /* 0x3f317218041d4820 */ /* 0x002fe20000410000 */
[----:B---3--:R-:W-:Y:S01]  /*10a40*/  @P3 FMUL.FTZ R4, R2, 0.69314718246459960938 ;  /* 0x3f31721802043820 */ /* 0x008fe20000410000 */
[----:B------:R-:W-:Y:S01]  /*10a50*/  SHF.L.U32 R2, R13, 0x2, RZ ;  /* 0x000000020d027819 */ /* 0x000fe200000006ff */
[----:B------:R1:W-:Y:S02]  /*10a60*/  STS.64 [R7+0x8800], R114 ;  /* 0x0088007207007388 */ /* 0x0003e40000000a00 */
[----:B--2---:R-:W-:Y:S01]  /*10a70*/  @P3 FFMA.FTZ R9, R3, R28, R4 ;  /* 0x0000001c03093223 */ /* 0x004fe20000010004 */
[----:B-----5:R-:W2:Y:S08]  /*10a80*/  LDC R5, c[0x0][0x270] ;  /* 0x00009c00ff057b82 */ /* 0x020eb00000000800 */
[----:B------:R-:W-:Y:S01]  /*10a90*/  BAR.SYNC.DEFER_BLOCKING 0x0 ;  /* 0x0000000000007b1d */ /* 0x000fe20000010000 */
[----:B------:R-:W-:-:S05]  /*10aa0*/  SHF.R.S32.HI R3, RZ, 0x1f, R2 ;  /* 0x0000001fff037819 */ /* 0x000fca0000011402 */
[----:B------:R-:W3:Y:S01]  /*10ab0*/  S2R R6, SR_CTAID.X ;  /* 0x0000000000067919 */ /* 0x000ee20000002500 */
[----:B-1----:R-:W-:Y:S01]  /*10ac0*/  SHF.R.S32.HI R7, RZ, 0x1f, R12 ;  /* 0x0000001fff077819 */ /* 0x002fe2000001140c */
[----:B------:R1:W4:Y:S03]  /*10ad0*/  LDS.128 R24, [R11+0x3800] ;  /* 0x003800000b187984 */ /* 0x0003260000000c00 */
[----:B------:R-:W-:Y:S01]  /*10ae0*/  LEA.HI R30, R7, R12, RZ, 0x2 ;  /* 0x0000000c071e7211 */ /* 0x000fe200078f10ff */
[----:B------:R1:W1:Y:S01]  /*10af0*/  LDS.128 R20, [R11+0x7800] ;  /* 0x007800000b147984 */ /* 0x0002620000000c00 */
[----:B------:R-:W-:Y:S02]  /*10b00*/  SHF.R.S32.HI R7, RZ, 0x1f, R10 ;  /* 0x0000001fff077819 */ /* 0x000fe4000001140a */
[----:B------:R-:W-:Y:S01]  /*10b10*/  LOP3.LUT R33, R30, 0xffffffc, RZ, 0xc0, !PT ;  /* 0x0ffffffc1e217812 */ /* 0x000fe200078ec0ff */
[----:B------:R1:W1:Y:S01]  /*10b20*/  LDS.128 R16, [R11+0xb800] ;  /* 0x00b800000b107984 */ /* 0x0002620000000c00 */
[----:B------:R-:W-:-:S02]  /*10b30*/  LEA.HI R7, R7, R10, RZ, 0x2 ;  /* 0x0000000a07077211 */ /* 0x000fc400078f10ff */
[----:B------:R-:W-:Y:S02]  /*10b40*/  IADD3 R10, RZ, -UR13, RZ ;  /* 0x8000000dff0a7c10 */ /* 0x000fe4000fffe0ff */
[----:B------:R-:W-:Y:S02]  /*10b50*/  IADD3 R0, R12, -R33, RZ ;  /* 0x800000210c007210 */ /* 0x000fe40007ffe0ff */
[----:B------:R-:W-:Y:S01]  /*10b60*/  SHF.R.S32.HI R7, RZ, 0x2, R7 ;  /* 0x00000002ff077819 */ /* 0x000fe20000011407 */
[----:B--2---:R-:W-:Y:S01]  /*10b70*/  IMAD R10, R5, R10, UR4 ;  /* 0x00000004050a7e24 */ /* 0x004fe2000f8e020a */
[----:B---3--:R-:W-:Y:S02]  /*10b80*/  SHF.L.U32 R6, R6, 0x6, RZ ;  /* 0x0000000606067819 */ /* 0x008fe400000006ff */
[----:B------:R-:W-:Y:S01]  /*10b90*/  LEA R0, R0, R7, 0x4 ;  /* 0x0000000700007211 */ /* 0x000fe200078e20ff */
[----:B------:R-:W-:Y:S01]  /*10ba0*/  IMAD R10, R14, R5, R10 ;  /* 0x000000050e0a7224 */ /* 0x000fe200078e020a */
[----:B------:R-:W-:Y:S01]  /*10bb0*/  MOV R7, 0xff800000 ;  /* 0xff80000000077802 */ /* 0x000fe20000000f00 */
[----:B------:R-:W-:-:S02]  /*10bc0*/  @P4 FFMA.FTZ R7, R132, R31, R29 ;  /* 0x0000001f84074223 */ /* 0x000fc4000001001d */
[----:B------:R-:W-:Y:S01]  /*10bd0*/  IMAD R15, R10, R15, R6 ;  /* 0x0000000f0a0f7224 */ /* 0x000fe200078e0206 */
[----:B------:R-:W-:Y:S06]  /*10be0*/  @P0 BRA `(.L_x_3424) ;  /* 0x00000000002c0947 */ /* 0x000fec0003800000 */
[C---:B------:R-:W-:Y:S01]  /*10bf0*/  VIADD R5, R0.reuse, 0x8 ;  /* 0x0000000800057836 */ /* 0x040fe20000000000 */
[----:B------:R-:W-:Y:S01]  /*10c00*/  SHF.R.S32.HI R6, RZ, 0x1f, R0 ;  /* 0x0000001fff067819 */ /* 0x000fe20000011400 */
[----:B------:R-:W-:Y:S01]  /*10c10*/  ULDC.64 UR4, c[0x0][0x2b8] ;  /* 0x0000ae0000047ab9 */ /* 0x000fe20000000a00 */
[----:B------:R-:W-:Y:S02]  /*10c20*/  IADD3 R4, P0, R15, R0, RZ ;  /* 0x000000000f047210 */ /* 0x000fe40007f1e0ff */
[----:B------:R-:W-:Y:S02]  /*10c30*/  ISETP.GE.AND P2, PT, R0, UR10, PT ;  /* 0x0000000a00007c0c */ /* 0x000fe4000bf46270 */
[----:B------:R-:W-:Y:S02]  /*10c40*/  ISETP.GE.AND P1, PT, R5, UR10, PT ;  /* 0x0000000a05007c0c */ /* 0x000fe4000bf26270 */
[----:B------:R-:W-:Y:S02]  /*10c50*/  LEA.HI.X.SX32 R5, R15, R6, 0x1, P0 ;  /* 0x000000060f057211 */ /* 0x000fe400000f0eff */
[----:B------:R-:W-:-:S04]  /*10c60*/  LEA R12, P0, R4, UR4, 0x2 ;  /* 0x00000004040c7c11 */ /* 0x000fc8000f8010ff */
[----:B------:R-:W-:-:S05]  /*10c70*/  LEA.HI.X R13, R4, UR5, R5, 0x2, P0 ;  /* 0x00000005040d7c11 */ /* 0x000fca00080f1405 */
[----:B------:R2:W-:Y:S04]  /*10c80*/  @!P2 STG.E desc[UR20][R12.64], R7 ;  /* 0x000000070c00a986 */ /* 0x0005e8000c101914 */
[----:B------:R2:W-:Y:S02]  /*10c90*/  @!P1 STG.E desc[UR20][R12.64+0x20], R9 ;  /* 0x000020090c009986 */ /* 0x0005e4000c101914 */
.L_x_3424:
[----:B------:R-:W-:Y:S05]  /*10ca0*/  BSYNC B0 ;  /* 0x0000000000007941 */ /* 0x000fea0003800000 */
.L_x_3423:
[----:B------:R-:W-:Y:S01]  /*10cb0*/  ULDC UR4, c[0x0][0x2dc] ;  /* 0x0000b70000047ab9 */ /* 0x000fe20000000800 */
[C---:B--2---:R-:W-:Y:S01]  /*10cc0*/  IMAD.WIDE R6, R8.reuse, 0xc0, R2 ;  /* 0x000000c008067825 */ /* 0x044fe200078e0202 */
[----:B------:R2:W3:Y:S01]  /*10cd0*/  LDS.128 R28, [R11] ;  /* 0x000000000b1c7984 */ /* 0x0004e20000000c00 */
[----:B------:R-:W-:Y:S02]  /*10ce0*/  BSSY B0, `(.L_x_3425) ;  /* 0x0000022000007945 */ /* 0x000fe40003800000 */
[----:B------:R-:W-:Y:S01]  /*10cf0*/  IMAD R15, R15, UR4, RZ ;  /* 0x000000040f0f7c24 */ /* 0x000fe2000f8e02ff */
[----:B------:R-:W-:Y:S01]  /*10d00*/  ULDC.64 UR4, c[0x0][0x288] ;  /* 0x0000a20000047ab9 */ /* 0x000fe20000000a00 */
[C---:B------:R-:W-:Y:S02]  /*10d10*/  VIADD R5, R8.reuse, 0x8 ;  /* 0x0000000808057836 */ /* 0x040fe40000000000 */
[C---:B------:R-:W-:Y:S01]  /*10d20*/  VIADD R4, R8.reuse, 0x10 ;  /* 0x0000001008047836 */ /* 0x040fe20000000000 */
[----:B------:R-:W-:Y:S01]  /*10d30*/  IADD3 R6, P3, R15, R6, RZ ;  /* 0x000000060f067210 */ /* 0x000fe20007f7e0ff */
[----:B------:R-:W-:Y:S01]  /*10d40*/  VIADD R0, R8, 0x18 ;  /* 0x0000001808007836 */ /* 0x000fe20000000000 */
[----:B------:R-:W-:-:S02]  /*10d50*/  ISETP.GE.AND P0, PT, R5, UR10, PT ;  /* 0x0000000a05007c0c */ /* 0x000fc4000bf06270 */
[----:B------:R-:W-:Y:S01]  /*10d60*/  ISETP.GE.AND P1, PT, R4, UR10, PT ;  /* 0x0000000a04007c0c */ /* 0x000fe2000bf26270 */
[----:B------:R-:W-:Y:S01]  /*10d70*/  VIADD R4, R8, 0x28 ;  /* 0x0000002808047836 */ /* 0x000fe20000000000 */
[----:B------:R-:W-:Y:S02]  /*10d80*/  LEA.HI.X.SX32 R5, R15, R7, 0x1, P3 ;  /* 0x000000070f057211 */ /* 0x000fe400018f0eff */
[----:B------:R-:W-:Y:S01]  /*10d90*/  LEA R32, P3, R6, UR4, 0x2 ;  /* 0x0000000406207c11 */ /* 0x000fe2000f8610ff */
[----:B------:R2:W1:Y:S01]  /*10da0*/  LDS.128 R12, [R11+0x4000] ;  /* 0x004000000b0c7984 */ /* 0x0004620000000c00 */
[----:B------:R-:W-:Y:S02]  /*10db0*/  ISETP.GE.AND P5, PT, R4, UR10, PT ;  /* 0x0000000a04007c0c */ /* 0x000fe4000bfa6270 */
[----:B------:R-:W-:Y:S02]  /*10dc0*/  LEA.HI.X R33, R6, UR5, R5, 0x2, P3 ;  /* 0x0000000506217c11 */ /* 0x000fe400098f1405 */
[----:B------:R2:W1:Y:S01]  /*10dd0*/  LDS.128 R4, [R11+0x8000] ;  /* 0x008000000b047984 */ /* 0x0004620000000c00 */
[----:B------:R-:W-:-:S02]  /*10de0*/  ISETP.GE.AND P3, PT, R8, UR10, PT ;  /* 0x0000000a08007c0c */ /* 0x000fc4000bf66270 */
[----:B------:R-:W-:Y:S01]  /*10df0*/  ISETP.GE.AND P2, PT, R0, UR10, PT ;  /* 0x0000000a00007c0c */ /* 0x000fe2000bf46270 */
[----:B------:R-:W-:-:S05]  /*10e00*/  VIADD R0, R8, 0x20 ;  /* 0x0000002008007836 */ /* 0x000fca0000000000 */
[----:B------:R-:W-:Y:S01]  /*10e10*/  ISETP.GE.AND P6, PT, R0, UR10, PT ;  /* 0x0000000a00007c0c */ /* 0x000fe2000bfc6270 */
[C---:B------:R-:W-:Y:S02]  /*10e20*/  VIADD R0, R8.reuse, 0x30 ;  /* 0x0000003008007836 */ /* 0x040fe40000000000 */
[----:B------:R-:W-:-:S03]  /*10e30*/  VIADD R8, R8, 0x38 ;  /* 0x0000003808087836 */ /* 0x000fc60000000000 */
[----:B------:R-:W-:Y:S01]  /*10e40*/  ISETP.GE.AND P4, PT, R0, UR10, PT ;  /* 0x0000000a00007c0c */ /* 0x000fe2000bf86270 */
        /* <DEDUP_REMOVED lines=11> */
.L_x_3426:
[----:B------:R-:W-:Y:S05]  /*10f00*/  BSYNC B0 ;  /* 0x0000000000007941 */ /* 0x000fea0003800000 */
.L_x_3425:
[----:B---3--:R3:W2:Y:S01]  /*10f10*/  LDS.128 R28, [R11+0x800] ;  /* 0x000800000b1c7984 */ /* 0x0086a20000000c00 */
[----:B------:R-:W-:Y:S01]  /*10f20*/  BSSY B0, `(.L_x_3427) ;  /* 0x000000d000007945 */ /* 0x000fe20003800000 */
[----:B------:R-:W-:Y:S02]  /*10f30*/  ISETP.GE.AND P3, PT, R8, UR10, PT ;  /* 0x0000000a08007c0c */ /* 0x000fe4000bf66270 */
        /* <DEDUP_REMOVED lines=11> */
.L_x_3428:
[----:B------:R-:W-:Y:S05]  /*10ff0*/  BSYNC B0 ;  /* 0x0000000000007941 */ /* 0x000fea0003800000 */
.L_x_3427:
        /* <DEDUP_REMOVED lines=13> */
.L_x_3430:
[----:B------:R-:W-:Y:S05]  /*110d0*/  BSYNC B0 ;  /* 0x0000000000007941 */ /* 0x000fea0003800000 */
.L_x_3429:
        /* <DEDUP_REMOVED lines=13> */
.L_x_3432:
[----:B------:R-:W-:Y:S05]  /*111b0*/  BSYNC B0 ;  /* 0x0000000000007941 */ /* 0x000fea0003800000 */
.L_x_3431:
        /* <DEDUP_REMOVED lines=13> */
.L_x_3434:
[----:B------:R-:W-:Y:S05]  /*11290*/  BSYNC B0 ;  /* 0x0000000000007941 */ /* 0x000fea0003800000 */
.L_x_3433:
        /* <DEDUP_REMOVED lines=13> */
.L_x_3436:
[----:B------:R-:W-:Y:S05]  /*11370*/  BSYNC B0 ;  /* 0x0000000000007941 */ /* 0x000fea0003800000 */
.L_x_3435:
        /* <DEDUP_REMOVED lines=13> */
.L_x_3438:
[----:B------:R-:W-:Y:S05]  /*11450*/  BSYNC B0 ;  /* 0x0000000000007941 */ /* 0x000fea0003800000 */
.L_x_3437:
[----:B------:R-:W-:Y:S05]  /*11460*/  @P3 EXIT ;  /* 0x000000000000394d */ /* 0x000fea0003800000 */
[----:B------:R-:W-:Y:S02]  /*11470*/  ULDC UR4, c[0x0][0x2d0] ;  /* 0x0000b40000047ab9 */ /* 0x000fe40000000800 */
[C---:B------:R-:W-:Y:S01]  /*11480*/  ISETP.GE.AND P1, PT, R0.reuse, UR4, PT ;  /* 0x0000000400007c0c */ /* 0x040fe2000bf26270 */
[----:B------:R-:W-:Y:S01]  /*11490*/  VIADD R0, R0, 0x40 ;  /* 0x0000004000007836 */ /* 0x000fe20000000000 */
[----:B------:R-:W-:-:S04]  /*114a0*/  ISETP.GE.AND P2, PT, R2, UR4, PT ;  /* 0x0000000402007c0c */ /* 0x000fc8000bf46270 */
[----:B------:R-:W-:-:S07]  /*114b0*/  ISETP.GE.AND P0, PT, R0, UR4, PT ;  /* 0x0000000400007c0c */ /* 0x000fce000bf06270 */
[----:B------:R1:W-:Y:S04]  /*114c0*/  @!P1 STG.E.128 desc[UR20][R32.64+0xa900], R20 ;  /* 0x00a9001420009986 */ /* 0x0003e8000c101d14 */
[----:B----4-:R4:W-:Y:S02]  /*114d0*/  @!P2 STG.E.128 desc[UR20][R32.64+0xa800], R24 ;  /* 0x00a800182000a986 */ /* 0x0109e4000c101d14 */
[----:B------:R-:W-:Y:S05]  /*114e0*/  @P0 EXIT ;  /* 0x000000000000094d */ /* 0x000fea0003800000 */
[----:B------:R-:W-:Y:S01]  /*114f0*/  STG.E.128 desc[UR20][R32.64+0xaa00], R16 ;  /* 0x00aa001020007986 */ /* 0x000fe2000c101d14 */
[----:B------:R-:W-:Y:S05]  /*11500*/  EXIT ;  /* 0x000000000000794d */ /* 0x000fea0003800000 */
.L_x_3439:
        /* <DEDUP_REMOVED lines=15> */
.L_x_4498:


//--------------------- .text._ZN5flash24flash_fwd_splitkv_kernelI23Flash_fwd_kernel_traitsILi192ELi64ELi64ELi4ELb0ELb0EN7cutlass10bfloat16_tE19Flash_kernel_traitsILi192ELi64ELi64ELi4ES3_EELb1ELb0ELb1ELb0ELb0ELb1ELb1ELb0EEEvNS_16Flash_fwd_paramsE --------------------------
	.section	.text._ZN5flash24flash_fwd_splitkv_kernelI23Flash_fwd_kernel_traitsILi192ELi64ELi64ELi4ELb0ELb0EN7cutlass10bfloat16_tE19Flash_kernel_traitsILi192ELi64ELi64ELi4ES3_EELb1ELb0ELb1ELb0ELb0ELb1ELb1ELb0EEEvNS_16Flash_fwd_paramsE,"ax",@progbits
	.align	128
        .global         _ZN5flash24flash_fwd_splitkv_kernelI23Flash_fwd_kernel_traitsILi192ELi64ELi64ELi4ELb0ELb0EN7cutlass10bfloat16_tE19Flash_kernel_traitsILi192ELi64ELi64ELi4ES3_EELb1ELb0ELb1ELb0ELb0ELb1ELb1ELb0EEEvNS_16Flash_fwd_paramsE
        .type           _ZN5flash24flash_fwd_splitkv_kernelI23Flash_fwd_kernel_traitsILi192ELi64ELi64ELi4ELb0ELb0EN7cutlass10bfloat16_tE19Flash_kernel_traitsILi192ELi64ELi64ELi4ES3_EELb1ELb0ELb1ELb0ELb0ELb1ELb1ELb0EEEvNS_16Flash_fwd_paramsE,@function
        .size           _ZN5flash24flash_fwd_splitkv_kernelI23Flash_fwd_kernel_traitsILi192ELi64ELi64ELi4ELb0ELb0EN7cutlass10bfloat16_tE19Flash_kernel_traitsILi192ELi64ELi64ELi4ES3_EELb1ELb0ELb1ELb0ELb0ELb1ELb1ELb0EEEvNS_16Flash_fwd_paramsE,(.L_x_4499 - _ZN5flash24flash_fwd_splitkv_kernelI23Flash_fwd_kernel_traitsILi192ELi64ELi64ELi4ELb0ELb0EN7cutlass10bfloat16_tE19Flash_kernel_traitsILi192ELi64ELi64ELi4ES3_EELb1ELb0ELb1ELb0ELb0ELb1ELb1ELb0EEEvNS_16Flash_fwd_paramsE)
        .other          _ZN5flash24flash_fwd_splitkv_kernelI23Flash_fwd_kernel_traitsILi192ELi64ELi64ELi4ELb0ELb0EN7cutlass10bfloat16_tE19Flash_kernel_traitsILi192ELi64ELi64ELi4ES3_EELb1ELb0ELb1ELb0ELb0ELb1ELb1ELb0EEEvNS_16Flash_fwd_paramsE,@"STO_CUDA_ENTRY STV_DEFAULT"
_ZN5flash24flash_fwd_splitkv_kernelI23Flash_fwd_kernel_traitsILi192ELi64ELi64ELi4ELb0ELb0EN7cutlass10bfloat16_tE19Flash_kernel_traitsILi192ELi64ELi64ELi4ES3_EELb1ELb0ELb1ELb0ELb0ELb1ELb1ELb0EEEvNS_16Flash_fwd_paramsE:
.text._ZN5flash24flash_fwd_splitkv_kernelI23Flash_fwd_kernel_traitsILi192ELi64ELi64ELi4ELb0ELb0EN7cutlass10bfloat16_tE19Flash_kernel_traitsILi192ELi64ELi64ELi4ES3_EELb1ELb0ELb1ELb0ELb0ELb1ELb1ELb0EEEvNS_16Flash_fwd_paramsE:
        /* <DEDUP_REMOVED lines=76> */
.L_x_3440:
[----:B------:R-:W-:-:S03]  /*04c0*/  ULDC UR5, c[0x0][0x2c8] ;  /* 0x0000b20000057ab9 */ /* 0x000fc60000000800 */
.L_x_3441:
        /* <DEDUP_REMOVED lines=115> */
.L_x_3444:
[----:B------:R-:W-:Y:S05]  /*0c00*/  BSYNC B0 ;  /* 0x0000000000007941 */ /* 0x000fea0003800000 */
.L_x_3443:
        /* <DEDUP_REMOVED lines=11> */
.L_x_3446:
[----:B------:R-:W-:Y:S05]  /*0cc0*/  BSYNC B0 ;  /* 0x0000000000007941 */ /* 0x000fea0003800000 */
.L_x_3445:
        /* <DEDUP_REMOVED lines=10> */
.L_x_3448:
[----:B------:R-:W-:Y:S05]  /*0d70*/  BSYNC B0 ;  /* 0x0000000000007941 */ /* 0x000fea0003800000 */
.L_x_3447:
        /* <DEDUP_REMOVED lines=10> */
.L_x_3450:
[----:B------:R-:W-:Y:S05]  /*0e20*/  BSYNC B0 ;  /* 0x0000000000007941 */ /* 0x000fea0003800000 */
.L_x_3449:
        /* <DEDUP_REMOVED lines=9> */
.L_x_3452:
[----:B------:R-:W-:Y:S05]  /*0ec0*/  BSYNC B0 ;  /* 0x0000000000007941 */ /* 0x000fea0003800000 */
.L_x_3451:
        /* <DEDUP_REMOVED lines=9> */
.L_x_3454:
[----:B------:R-:W-:Y:S05]  /*0f60*/  BSYNC B0 ;  /* 0x0000000000007941 */ /* 0x000fea0003800000 */
.L_x_3453:
        /* <DEDUP_REMOVED lines=9> */
.L_x_3456:
[----:B------:R-:W-:Y:S05]  /*1000*/  BSYNC B0 ;  /* 0x0000000000007941 */ /* 0x000fea0003800000 */
.L_x_3455:
        /* <DEDUP_REMOVED lines=9> */
.L_x_3458:
[----:B------:R-:W-:Y:S05]  /*10a0*/  BSYNC B0 ;  /* 0x0000000000007941 */ /* 0x000fea0003800000 */
.L_x_3457:
        /* <DEDUP_REMOVED lines=31> */
.L_x_3442:
        /* <DEDUP_REMOVED lines=29> */
.L_x_3459:
        /* <DEDUP_REMOVED lines=95> */
.L_x_3460:
        /* <DEDUP_REMOVED lines=46> */
.L_x_3462:
        /* <DEDUP_REMOVED lines=33> */
.L_x_3461:
        /* <DEDUP_REMOVED lines=8> */
[----:B------:R-:W-:Y:S01]  /*1fd0*/  LOP3.LUT R7, R17, 0xfffffff0, RZ, 0xc0, !PT ;  /* 0xfffffff011077812 */ /* 0x000fe200078ec0ff */
[----:B------:R-:W-:Y:S01]  /*1fe0*/  USHF.R.S32.HI UR19, URZ, 0x1f, UR24 ;  /* 0x0000001f3f137899 */ /* 0x000fe20008011418 */
[----:B------:R-:W-:Y:S01]  /*1ff0*/  SHF.R.S32.HI R18, RZ, 0x3, R5 ;  /* 0x00000003ff127819 */ /* 0x000fe20000011405 */
[----:B------:R-:W-:Y:S01]  /*2000*/  BSSY B0, `(.L_x_3463) ;  /* 0x0000064000007945 */ /* 0x000fe20003800000 */
[----:B------:R-:W-:Y:S01]  /*2010*/  LOP3.LUT R5, R5, 0xfffffff8, RZ, 0xc0, !PT ;  /* 0xfffffff805057812 */ /* 0x000fe200078ec0ff */
[----:B------:R-:W-:Y:S01]  /*2020*/  IMAD.IADD R16, R96, 0x1, -R7 ;  /* 0x0000000160107824 */ /* 0x000fe200078e0a07 */
[----:B------:R-:W-:Y:S01]  /*2030*/  LEA.HI R0, R21, R96, RZ, 0x6 ;  /* 0x0000006015007211 */ /* 0x000fe200078f30ff */
[----:B------:R-:W-:Y:S01]  /*2040*/  IMAD.SHL.U32 R210, R18, 0x40, RZ ;  /* 0x0000004012d27824 */ /* 0x000fe200078e00ff */
[----:B------:R-:W-:Y:S01]  /*2050*/  @UP0 ULDC.64 UR8, c[0x0][0x240] ;  /* 0x0000900000080ab9 */ /* 0x000fe20000000a00 */
[----:B------:R-:W-:Y:S01]  /*2060*/  IMAD.IADD R32, R96, 0x1, -R5 ;  /* 0x0000000160207824 */ /* 0x000fe200078e0a05 */
[----:B------:R-:W-:Y:S01]  /*2070*/  SHF.R.S32.HI R5, RZ, 0x1f, R16 ;  /* 0x0000001fff057819 */ /* 0x000fe20000011410 */
[----:B------:R-:W-:Y:S01]  /*2080*/  @UP0 UIMAD.WIDE.U32 UR28, UR4, UR8, URZ ;  /* 0x00000008041c02a5 */ /* 0x000fe2000f8e003f */
[----:B------:R-:W-:Y:S01]  /*2090*/  LOP3.LUT R210, R210, 0x1c0, RZ, 0xc0, !PT ;  /* 0x000001c0d2d27812 */ /* 0x000fe200078ec0ff */
[----:B------:R-:W-:Y:S01]  /*20a0*/  IMAD.SHL.U32 R211, R32, 0x8, RZ ;  /* 0x0000000820d37824 */ /* 0x000fe200078e00ff */
[----:B------:R-:W-:Y:S01]  /*20b0*/  LEA.HI R6, R5, R16, RZ, 0x3 ;  /* 0x0000001005067211 */ /* 0x000fe200078f18ff */
[----:B------:R-:W-:Y:S01]  /*20c0*/  @UP0 UIMAD UR4, UR4, UR9, UR29 ;  /* 0x00000009040402a4 */ /* 0x000fe2000f8e021d */
[----:B------:R-:W-:Y:S01]  /*20d0*/  VIADD R29, R18, 0x10 ;  /* 0x00000010121d7836 */ /* 0x000fe20000000000 */
[----:B------:R-:W-:Y:S01]  /*20e0*/  @!UP0 USHF.R.S32.HI UR29, URZ, 0x1f, UR13 ;  /* 0x0000001f3f1d8899 */ /* 0x000fe2000801140d */
[----:B------:R-:W-:Y:S01]  /*20f0*/  LOP3.LUT R5, R6, 0xfffffff8, RZ, 0xc0, !PT ;  /* 0xfffffff806057812 */ /* 0x000fe200078ec0ff */
[----:B------:R-:W-:Y:S01]  /*2100*/  @!UP0 ULDC.64 UR8, c[0x0][0x228] ;  /* 0x00008a0000088ab9 */ /* 0x000fe20000000a00 */
[----:B------:R-:W-:Y:S01]  /*2110*/  LOP3.LUT R7, R210, 0x38, R211, 0xf8, !PT ;  /* 0x00000038d2077812 */ /* 0x000fe200078ef8d3 */
[----:B------:R-:W-:Y:S01]  /*2120*/  @!UP0 UIMAD UR29, UR29, UR8, URZ ;  /* 0x000000081d1d82a4 */ /* 0x000fe2000f8e023f */
[----:B------:R-:W-:Y:S01]  /*2130*/  SHF.R.U32.HI R210, RZ, 0x3, R210 ;  /* 0x00000003ffd27819 */ /* 0x000fe200000116d2 */
[----:B------:R-:W-:Y:S01]  /*2140*/  IMAD.IADD R16, R16, 0x1, -R5 ;  /* 0x0000000110107824 */ /* 0x000fe200078e0a05 */
[----:B------:R-:W-:Y:S01]  /*2150*/  SHF.R.S32.HI R27, RZ, 0x1f, R211 ;  /* 0x0000001fff1b7819 */ /* 0x000fe200000114d3 */
[----:B------:R-:W-:Y:S01]  /*2160*/  IMAD.SHL.U32 R5, R0, 0x8, RZ ;  /* 0x0000000800057824 */ /* 0x000fe200078e00ff */
[----:B------:R-:W-:Y:S01]  /*2170*/  LOP3.LUT R210, R7, R210, RZ, 0x3c, !PT ;  /* 0x000000d207d27212 */ /* 0x000fe200078e3cff */
[----:B------:R-:W-:Y:S01]  /*2180*/  @!UP0 UIMAD.WIDE.U32 UR32, UR13, UR8, URZ ;  /* 0x000000080d2082a5 */ /* 0x000fe2000f8e003f */
[----:B------:R-:W-:Y:S01]  /*2190*/  IADD3 R4, P2, R211, UR26, RZ ;  /* 0x0000001ad3047c10 */ /* 0x000fe2000ff5e0ff */
[----:B------:R-:W-:Y:S01]  /*21a0*/  IMAD R0, R14, UR11, R3 ;  /* 0x0000000b0e007c24 */ /* 0x000fe2000f8e0203 */
[----:B------:R-:W-:Y:S01]  /*21b0*/  LOP3.LUT R210, R210, 0xfffffe00, R5, 0xf8, !PT ;  /* 0xfffffe00d2d27812 */ /* 0x000fe200078ef805 */
[----:B------:R-:W-:Y:S01]  /*21c0*/  @!UP0 UIMAD UR29, UR13, UR9, UR29 ;  /* 0x000000090d1d82a4 */ /* 0x000fe2000f8e021d */
[----:B------:R-:W-:Y:S01]  /*21d0*/  IADD3.X R5, R27, UR12, RZ, P2, !PT ;  /* 0x0000000c1b057c10 */ /* 0x000fe200097fe4ff */
[----:B------:R-:W-:Y:S01]  /*21e0*/  @UP0 UMOV UR30, UR28 ;  /* 0x0000001c001e0c82 */ /* 0x000fe20008000000 */
[----:B------:R-:W-:Y:S01]  /*21f0*/  @!UP0 UMOV UR30, UR32 ;  /* 0x00000020001e8c82 */ /* 0x000fe20008000000 */
[----:B------:R-:W-:Y:S01]  /*2200*/  @!UP0 UIADD3 UR4, UR33, UR29, URZ ;  /* 0x0000001d21048290 */ /* 0x000fe2000fffe03f */
[----:B------:R-:W-:Y:S01]  /*2210*/  IADD3 R2, P1, R211, UR30, RZ ;  /* 0x0000001ed3027c10 */ /* 0x000fe2000ff3e0ff */
[----:B------:R-:W-:Y:S01]  /*2220*/  IMAD.WIDE.U32 R14, R14, UR10, R4 ;  /* 0x0000000a0e0e7c25 */ /* 0x000fe2000f8e0004 */
[----:B------:R-:W-:Y:S01]  /*2230*/  UIADD3 UR10, -UR18, UR22, URZ ;  /* 0x00000016120a7290 */ /* 0x000fe2000fffe13f */
[C---:B------:R-:W-:Y:S01]  /*2240*/  IADD3 R154, P5, R18.reuse, UR25, RZ ;  /* 0x00000019129a7c10 */ /* 0x040fe2000ffbe0ff */
[----:B------:R-:W-:Y:S01]  /*2250*/  ULDC.64 UR8, c[0x0][0x258] ;  /* 0x0000960000087ab9 */ /* 0x000fe20000000a00 */
[C---:B------:R-:W-:Y:S01]  /*2260*/  VIADD R20, R18.reuse, 0x20 ;  /* 0x0000002012147836 */ /* 0x040fe20000000000 */
[----:B------:R-:W-:Y:S01]  /*2270*/  UIMAD UR28, UR19, UR8, URZ ;  /* 0x00000008131c72a4 */ /* 0x000fe2000f8e023f */
[----:B------:R-:W-:Y:S01]  /*2280*/  IADD3.X R3, R27, UR4, RZ, P1, !PT ;  /* 0x000000041b037c10 */ /* 0x000fe20008ffe4ff */
[----:B------:R-:W-:Y:S01]  /*2290*/  IMAD.U32 R22, RZ, RZ, UR8 ;  /* 0x00000008ff167e24 */ /* 0x000fe2000f8e00ff */
[----:B------:R-:W-:Y:S01]  /*22a0*/  ISETP.GE.AND P6, PT, R18, UR10, PT ;  /* 0x0000000a12007c0c */ /* 0x000fe2000bfc6270 */
[----:B------:R-:W-:Y:S01]  /*22b0*/  UIMAD UR9, UR24, UR9, UR28 ;  /* 0x00000009180972a4 */ /* 0x000fe2000f8e021c */
[----:B------:R-:W-:Y:S01]  /*22c0*/  ISETP.GE.AND P4, PT, R29, UR10, PT ;  /* 0x0000000a1d007c0c */ /* 0x000fe2000bf86270 */
[----:B------:R-:W-:Y:S01]  /*22d0*/  UMOV UR4, 0x400 ;  /* 0x0000040000047882 */ /* 0x000fe20000000000 */
[----:B------:R-:W-:Y:S01]  /*22e0*/  ISETP.GE.AND P3, PT, R20, UR10, PT ;  /* 0x0000000a14007c0c */ /* 0x000fe2000bf66270 */
[----:B------:R-:W-:Y:S01]  /*22f0*/  IMAD.WIDE.U32 R22, R22, UR24, R2 ;  /* 0x0000001816167c25 */ /* 0x000fe2000f8e0002 */
[--C-:B------:R-:W-:Y:S01]  /*2300*/  SHF.R.S32.HI R19, RZ, 0x1f, R18.reuse ;  /* 0x0000001fff137819 */ /* 0x100fe20000011412 */
[----:B------:R-:W-:Y:S01]  /*2310*/  UIADD3 UR11, UR14, -0x1, URZ ;  /* 0xffffffff0e0b7890 */ /* 0x000fe2000fffe03f */
[----:B------:R-:W-:Y:S01]  /*2320*/  R2P PR, R16, 0x6 ;  /* 0x0000000610007804 */ /* 0x000fe20000000000 */
[----:B--2---:R-:W-:Y:S01]  /*2330*/  ULEA UR4, UR27, UR4, 0x18 ;  /* 0x000000041b047291 */ /* 0x004fe2000f8ec03f */
[----:B------:R-:W-:Y:S01]  /*2340*/  IMAD.MOV.U32 R7, RZ, RZ, 0x10 ;  /* 0x00000010ff077424 */ /* 0x000fe200078e00ff */
[----:B------:R-:W-:Y:S01]  /*2350*/  USHF.L.U32 UR12, UR11, 0x6, URZ ;  /* 0x000000060b0c7899 */ /* 0x000fe2000800063f */
[----:B------:R-:W-:Y:S01]  /*2360*/  IMAD.MOV.U32 R2, RZ, RZ, 0x20 ;  /* 0x00000020ff027424 */ /* 0x000fe200078e00ff */
[----:B------:R-:W-:Y:S01]  /*2370*/  IADD3.X R13, R19, UR23, RZ, P5, !PT ;  /* 0x00000017130d7c10 */ /* 0x000fe2000affe4ff */
[----:B------:R-:W-:Y:S01]  /*2380*/  VIADD R25, R23, UR9 ;  /* 0x0000000917197c36 */ /* 0x000fe20008000000 */
[----:B------:R-:W-:Y:S01]  /*2390*/  LEA R210, R210, UR4, 0x1 ;  /* 0x00000004d2d27c11 */ /* 0x000fe2000f8e08ff */
[----:B-1----:R-:W-:Y:S01]  /*23a0*/  IMAD.WIDE R30, R31, 0x40, R18 ;  /* 0x000000401f1e7825 */ /* 0x002fe200078e0212 */
[----:B------:R-:W-:-:S02]  /*23b0*/  SEL R7, R7, 0xfffffff0, !P1 ;  /* 0xfffffff007077807 */ /* 0x000fc40004800000 */
[----:B------:R-:W-:Y:S01]  /*23c0*/  SEL R5, R2, 0xffffffe0, !P2 ;  /* 0xffffffe002057807 */ /* 0x000fe20005000000 */
[----:B------:R-:W-:Y:S02]  /*23d0*/  VIADD R12, R18, 0x30 ;  /* 0x00000030120c7836 */ /* 0x000fe40000000000 */
        /* <DEDUP_REMOVED lines=38> */
.L_x_3464:
[----:B------:R-:W-:Y:S05]  /*2640*/  BSYNC B0 ;  /* 0x0000000000007941 */ /* 0x000fea0003800000 */
.L_x_3463:
        /* <DEDUP_REMOVED lines=42> */
.L_x_3466:
[----:B------:R-:W-:Y:S05]  /*28f0*/  BSYNC B0 ;  /* 0x0000000000007941 */ /* 0x000fea0003800000 */
.L_x_3465:
        /* <DEDUP_REMOVED lines=41> */
.L_x_3468:
[----:B------:R-:W-:Y:S05]  /*2b90*/  BSYNC B0 ;  /* 0x0000000000007941 */ /* 0x000fea0003800000 */
.L_x_3467:
        /* <DEDUP_REMOVED lines=43> */
.L_x_3470:
[----:B------:R-:W-:Y:S05]  /*2e50*/  BSYNC B0 ;  /* 0x0000000000007941 */ /* 0x000fea0003800000 */
.L_x_3469:
        /* <DEDUP_REMOVED lines=41> */
.L_x_3472:
[----:B------:R-:W-:Y:S05]  /*30f0*/  BSYNC B0 ;  /* 0x0000000000007941 */ /* 0x000fea0003800000 */
.L_x_3471:
        /* <DEDUP_REMOVED lines=33> */
.L_x_3474:
[----:B------:R-:W-:Y:S05]  /*3310*/  BSYNC B0 ;  /* 0x0000000000007941 */ /* 0x000fea0003800000 */
.L_x_3473:
        /* <DEDUP_REMOVED lines=40> */
.L_x_3476:
[----:B------:R-:W-:Y:S05]  /*35a0*/  BSYNC B0 ;  /* 0x0000000000007941 */ /* 0x000fea0003800000 */
.L_x_3475:
[----:B------:R-:W-:Y:S01]  /*35b0*/  ISETP.GE.AND P6, PT, R20, UR23, PT ;  /* 0x0000001714007c0c */ /* 0x000fe2000bfc6270 */
[----:B------:R-:W-:Y:S01]  /*35c0*/  BSSY B0, `(.L_x_3477) ;  /* 0x000002a000007945 */ /* 0x000fe20003800000 */
[----:B------:R-:W-:Y:S01]  /*35d0*/  SHF.R.S32.HI R20, RZ, 0x4, R17 ;  /* 0x00000004ff147819 */ /* 0x000fe20000011411 */
[----:B------:R-:W-:Y:S01]  /*35e0*/  IMAD.SHL.U32 R23, R32, 0x40, RZ ;  /* 0x0000004020177824 */ /* 0x000fe200078e00ff */
[----:B------:R-:W-:Y:S02]  /*35f0*/  LEA.HI R25, R25, R26, RZ, 0x2 ;  /* 0x0000001a19197211 */ /* 0x000fe400078f10ff */
[----:B------:R-:W-:Y:S02]  /*3600*/  SHF.R.S32.HI R21, RZ, 0x5, R21 ;  /* 0x00000005ff157819 */ /* 0x000fe40000011415 */
[----:B------:R-:W-:Y:S01]  /*3610*/  LEA.HI R17, R17, R20, RZ, 0x1 ;  /* 0x0000001411117211 */ /* 0x000fe200078f08ff */
[----:B------:R-:W-:Y:S06]  /*3620*/  @P1 BRA `(.L_x_3478) ;  /* 0x00000000008c1947 */ /* 0x000fec0003800000 */
        /* <DEDUP_REMOVED lines=35> */
.L_x_3478:
[----:B------:R-:W-:Y:S05]  /*3860*/  BSYNC B0 ;  /* 0x0000000000007941 */ /* 0x000fea0003800000 */
.L_x_3477:
[----:B------:R-:W1:Y:S02]  /*3870*/  LDC.64 R228, c[0x0][0x250] ;  /* 0x00009400ffe47b82 */ /* 0x000e640000000a00 */
[----:B-1234-:R-:W-:Y:S01]  /*3880*/  LEA R8, R21, UR18, 0x4 ;  /* 0x0000001215087c11 */ /* 0x01efe2000f8e20ff */
[----:B------:R-:W-:Y:S01]  /*3890*/  USHF.R.S32.HI UR18, URZ, 0x1f, UR13 ;  /* 0x0000001f3f127899 */ /* 0x000fe2000801140d */
[----:B------:R-:W-:Y:S01]  /*38a0*/  LOP3.LUT R17, R17, 0xfffffffe, RZ, 0xc0, !PT ;  /* 0xfffffffe11117812 */ /* 0x000fe200078ec0ff */
[----:B------:R-:W-:Y:S01]  /*38b0*/  ULDC.64 UR8, c[0x0][0x3d0] ;  /* 0x0000f40000087ab9 */ /* 0x000fe20000000a00 */
[----:B------:R-:W0:Y:S01]  /*38c0*/  LDGDEPBAR ;  /* 0x00000000000079af */ /* 0x000e220000000000 */
[----:B------:R-:W-:Y:S01]  /*38d0*/  UIMAD UR18, UR18, UR8, URZ ;  /* 0x00000008121272a4 */ /* 0x000fe2000f8e023f */
[----:B------:R-:W-:Y:S01]  /*38e0*/  IMAD.SHL.U32 R9, R16, 0x40, RZ ;  /* 0x0000004010097824 */ /* 0x000fe200078e00ff */
[----:B------:R-:W-:Y:S01]  /*38f0*/  UMOV UR28, UR24 ;  /* 0x00000018001c7c82 */ /* 0x000fe20008000000 */
[----:B------:R-:W-:Y:S01]  /*3900*/  IMAD.IADD R17, R20, 0x1, -R17 ;  /* 0x0000000114117824 */ /* 0x000fe200078e0a11 */
[----:B------:R-:W-:Y:S01]  /*3910*/  UMOV UR29, UR19 ;  /* 0x00000013001d7c82 */ /* 0x000fe20008000000 */
[----:B------:R-:W-:Y:S01]  /*3920*/  UIMAD UR18, UR13, UR9, UR18 ;  /* 0x000000090d1272a4 */ /* 0x000fe2000f8e0212 */
[----:B------:R-:W-:Y:S01]  /*3930*/  LOP3.LUT R9, R9, 0x1c0, RZ, 0xc0, !PT ;  /* 0x000001c009097812 */ /* 0x000fe200078ec0ff */
[----:B------:R-:W-:Y:S01]  /*3940*/  UIMAD.WIDE.U32 UR28, UR13, UR8, UR28 ;  /* 0x000000080d1c72a5 */ /* 0x000fe2000f8e001c */
[----:B------:R-:W-:Y:S01]  /*3950*/  IMAD.SHL.U32 R10, R17, 0x8, RZ ;  /* 0x00000008110a7824 */ /* 0x000fe200078e00ff */
[----:B------:R-:W-:Y:S01]  /*3960*/  ISETP.GE.AND P5, PT, R12, UR23, PT ;  /* 0x000000170c007c0c */ /* 0x000fe2000bfa6270 */
[----:B------:R-:W-:Y:S01]  /*3970*/  ULDC.64 UR8, c[0x0][0x3c8] ;  /* 0x0000f20000087ab9 */ /* 0x000fe20000000a00 */
[----:B------:R-:W-:Y:S01]  /*3980*/  UIADD3 UR18, UR29, UR18, URZ ;  /* 0x000000121d127290 */ /* 0x000fe2000fffe03f */
[----:B------:R-:W-:Y:S01]  /*3990*/  ISETP.GE.AND P2, PT, R18, UR23, PT ;  /* 0x0000001712007c0c */ /* 0x000fe2000bf46270 */
[----:B------:R-:W-:Y:S01]  /*39a0*/  ULEA UR8, UP0, UR28, UR8, 0x2 ;  /* 0x000000081c087291 */ /* 0x000fe2000f80103f */
[----:B------:R-:W-:Y:S01]  /*39b0*/  LOP3.LUT R10, R9, 0x8, R10, 0xf8, !PT ;  /* 0x00000008090a7812 */ /* 0x000fe200078ef80a */
[----:B------:R-:W-:Y:S01]  /*39c0*/  IMAD.U32 R11, RZ, RZ, UR22 ;  /* 0x00000016ff0b7e24 */ /* 0x000fe2000f8e00ff */
[----:B------:R-:W-:Y:S01]  /*39d0*/  SHF.R.U32.HI R9, RZ, 0x3, R9 ;  /* 0x00000003ff097819 */ /* 0x000fe20000011609 */
[----:B------:R-:W-:Y:S01]  /*39e0*/  ULEA.HI.X UR9, UR28, UR9, UR18, 0x2, UP0 ;  /* 0x000000091c097291 */ /* 0x000fe200080f1412 */
[----:B------:R-:W-:Y:S01]  /*39f0*/  SHF.R.S32.HI R25, RZ, 0x2, R25 ;  /* 0x00000002ff197819 */ /* 0x000fe20000011419 */
[----:B------:R-:W-:Y:S01]  /*3a00*/  IMAD.U32 R12, RZ, RZ, UR8 ;  /* 0x00000008ff0c7e24 */ /* 0x000fe2000f8e00ff */
[----:B------:R-:W-:Y:S01]  /*3a10*/  LOP3.LUT R10, R10, R9, RZ, 0x3c, !PT ;  /* 0x000000090a0a7212 */ /* 0x000fe200078e3cff */
[----:B------:R-:W-:Y:S01]  /*3a20*/  IMAD R9, R13, R228, RZ ;  /* 0x000000e40d097224 */ /* 0x000fe200078e02ff */
[----:B------:R-:W-:Y:S01]  /*3a30*/  IADD3 R8, R8, 0x1, R25 ;  /* 0x0000000108087810 */ /* 0x000fe20007ffe019 */
[----:B------:R-:W-:Y:S01]  /*3a40*/  IMAD.U32 R13, RZ, RZ, UR9 ;  /* 0x00000009ff0d7e24 */ /* 0x000fe2000f8e00ff */
[----:B------:R-:W-:-:S04]  /*3a50*/  DEPBAR.LE SB0, 0x0 ;  /* 0x000080000000791a */ /* 0x000fc80000000000 */
[----:B------:R1:W5:Y:S01]  /*3a60*/  LDG.E R97, desc[UR20][R12.64] ;  /* 0x000000140c617981 */ /* 0x000362000c1e1900 */
[----:B------:R-:W-:Y:S01]  /*3a70*/  IMAD.SHL.U32 R18, R18, 0x8, RZ ;  /* 0x0000000812127824 */ /* 0x000fe200078e00ff */
[----:B------:R-:W-:Y:S01]  /*3a80*/  LOP3.LUT R23, R23, 0x1c0, RZ, 0xc0, !PT ;  /* 0x000001c017177812 */ /* 0x000fe200078ec0ff */
[----:B------:R-:W-:Y:S01]  /*3a90*/  IMAD.IADD R15, R15, 0x1, R0 ;  /* 0x000000010f0f7824 */ /* 0x000fe200078e0200 */
[----:B------:R-:W-:Y:S01]  /*3aa0*/  BAR.SYNC.DEFER_BLOCKING 0x0 ;  /* 0x0000000000007b1d */ /* 0x000fe20000010000 */
[----:B------:R-:W-:Y:S01]  /*3ab0*/  IADD3 R8, R8, UR15, -R11 ;  /* 0x0000000f08087c10 */ /* 0x000fe2000fffe80b */
[----:B------:R-:W-:Y:S01]  /*3ac0*/  IMAD.SHL.U32 R11, R6, 0x40, RZ ;  /* 0x00000040060b7824 */ /* 0x000fe200078e00ff */
[----:B------:R-:W-:Y:S01]  /*3ad0*/  LOP3.LUT R18, R23, 0x8, R18, 0xf8, !PT ;  /* 0x0000000817127812 */ /* 0x000fe200078ef812 */
[C---:B------:R-:W-:Y:S01]  /*3ae0*/  IMAD R9, R154.reuse, R229, R9 ;  /* 0x000000e59a097224 */ /* 0x040fe200078e0209 */
[----:B------:R-:W-:Y:S01]  /*3af0*/  SHF.R.U32.HI R23, RZ, 0x3, R23 ;  /* 0x00000003ff177819 */ /* 0x000fe20000011617 */
[----:B------:R-:W-:Y:S01]  /*3b00*/  IMAD.WIDE.U32 R154, R154, R228, R14 ;  /* 0x000000e49a9a7225 */ /* 0x000fe200078e000e */
[----:B------:R-:W-:Y:S01]  /*3b10*/  LOP3.LUT R0, R10, 0xfffffe00, R11, 0xf8, !PT ;  /* 0xfffffe000a007812 */ /* 0x000fe200078ef80b */
[----:B------:R-:W-:Y:S01]  /*3b20*/  ULDC.64 UR8, c[0x0][0x220] ;  /* 0x0000880000087ab9 */ /* 0x000fe20000000a00 */
[----:B------:R-:W-:Y:S01]  /*3b30*/  LOP3.LUT R18, R18, R23, RZ, 0x3c, !PT ;  /* 0x0000001712127212 */ /* 0x000fe200078e3cff */
[----:B------:R-:W-:Y:S01]  /*3b40*/  VIADD R6, R8, UR5 ;  /* 0x0000000508067c36 */ /* 0x000fe20008000000 */
[----:B------:R-:W-:Y:S01]  /*3b50*/  ULDC UR5, c[0x0][0x2e8] ;  /* 0x0000ba0000057ab9 */ /* 0x000fe20000000800 */
[----:B------:R1:W-:Y:S02]  /*3b60*/  @P2 STS.128 [R210+0xc000], RZ ;  /* 0x00c000ffd2002388 */ /* 0x0003e40000000c00 */
[----:B------:R-:W-:-:S02]  /*3b70*/  IMAD R205, R17, 0x200, R18 ;  /* 0x0000020011cd7824 */ /* 0x000fc400078e0212 */
[----:B------:R1:W-:Y:S04]  /*3b80*/  @P2 STS.128 [R210+0xe000], RZ ;  /* 0x00e000ffd2002388 */ /* 0x0003e80000000c00 */
[----:B------:R1:W-:Y:S01]  /*3b90*/  @P2 STS.128 [R210+0x10000], RZ ;  /* 0x010000ffd2002388 */ /* 0x0003e20000000c00 */
[----:B------:R-:W-:Y:S01]  /*3ba0*/  IMAD.IADD R152, R155, 0x1, R9 ;  /* 0x000000019b987824 */ /* 0x000fe200078e0209 */
[----:B------:R-:W-:Y:S01]  /*3bb0*/  LEA R218, P1, R154, UR8, 0x1 ;  /* 0x000000089ada7c11 */ /* 0x000fe2000f8208ff */
[----:B------:R-:W-:Y:S01]  /*3bc0*/  IMAD R206, R21, 0x400, R0 ;  /* 0x0000040015ce7824 */ /* 0x000fe200078e0200 */
[----:B------:R-:W2:Y:S01]  /*3bd0*/  MUFU.RCP R98, UR5 ;  /* 0x0000000500627d08 */ /* 0x000ea20008001000 */
        /* <DEDUP_REMOVED lines=30> */
.L_x_3480:
[----:B------:R-:W-:Y:S05]  /*3dc0*/  BSYNC B0 ;  /* 0x0000000000007941 */ /* 0x000fea0003800000 */
.L_x_3479:
        /* <DEDUP_REMOVED lines=31> */
.L_x_3482:
[----:B------:R-:W-:Y:S05]  /*3fc0*/  BSYNC B0 ;  /* 0x0000000000007941 */ /* 0x000fea0003800000 */
.L_x_3481:
        /* <DEDUP_REMOVED lines=33> */
.L_x_3484:
[----:B------:R-:W-:Y:S05]  /*41e0*/  BSYNC B0 ;  /* 0x0000000000007941 */ /* 0x000fea0003800000 */
.L_x_3483:
        /* <DEDUP_REMOVED lines=37> */
.L_x_3486:
[----:B------:R-:W-:Y:S05]  /*4440*/  BSYNC B0 ;  /* 0x0000000000007941 */ /* 0x000fea0003800000 */
.L_x_3485:
[----:B------:R-:W-:Y:S01]  /*4450*/  LDSM.16.M88.4 R56, [R206] ;  /* 0x00000000ce38783b */ /* 0x000fe20000000200 */
[----:B------:R-:W-:Y:S01]  /*4460*/  LOP3.LUT P1, RZ, R32, 0x2, RZ, 0xc0, !PT ;  /* 0x0000000220ff7812 */ /* 0x000fe2000782c0ff */
[----:B-1----:R-:W-:Y:S01]  /*4470*/  VIADD R8, R205, 0x6000 ;  /* 0x00006000cd087836 */ /* 0x002fe20000000000 */
[----:B------:R-:W-:Y:S01]  /*4480*/  LEA R202, R5, R206, 0x1 ;  /* 0x000000ce05ca7211 */ /* 0x000fe200078e08ff */
[----:B------:R-:W1:Y:S01]  /*4490*/  LDSM.16.M88.4 R20, [R205+0x6000] ;  /* 0x00600000cd14783b */ /* 0x000e620000000200 */
[----:B------:R-:W-:Y:S01]  /*44a0*/  VIADD R203, R205, 0x6020 ;  /* 0x00006020cdcb7836 */ /* 0x000fe20000000000 */
[----:B------:R-:W-:Y:S01]  /*44b0*/  ULDC UR22, c[0x0][0x39c] ;  /* 0x0000e70000167ab9 */ /* 0x000fe20000000800 */
[----:B------:R-:W-:Y:S01]  /*44c0*/  IMAD R204, R7, 0x2, R206 ;  /* 0x0000000207cc7824 */ /* 0x000fe200078e02ce */
[----:B------:R-:W3:Y:S01]  /*44d0*/  LDSM.16.M88.4 R48, [R205+0x6800] ;  /* 0x00680000cd30783b */ /* 0x000ee20000000200 */
[----:B------:R-:W-:Y:S02]  /*44e0*/  IMAD.SHL.U32 R212, R96, 0x2, RZ ;  /* 0x0000000260d47824 */ /* 0x000fe400078e00ff */
[----:B--2--5:R-:W-:Y:S01]  /*44f0*/  FMUL.FTZ R97, R97, R98 ;  /* 0x0000006261617220 */ /* 0x024fe20000410000 */
[----:B------:R-:W-:Y:S01]  /*4500*/  IMAD R201, R5, 0x2, R204 ;  /* 0x0000000205c97824 */ /* 0x000fe200078e02cc */
[----:B------:R-:W2:Y:S01]  /*4510*/  LDSM.16.M88.4 R72, [R205+0x7000] ;  /* 0x00700000cd48783b */ /* 0x000ea20000000200 */
[----:B------:R-:W-:Y:S01]  /*4520*/  VIMNMX R135, R6, UR15, PT ;  /* 0x0000000f06877c48 */ /* 0x000fe2000bfe0100 */
[----:B------:R-:W-:Y:S01]  /*4530*/  @P1 VIADD R203, R8, 0xffffffe0 ;  /* 0xffffffe008cb1836 */ /* 0x000fe20000000000 */
[----:B------:R-:W-:Y:S01]  /*4540*/  LOP3.LUT P1, RZ, R32, 0x4, RZ, 0xc0, !PT ;  /* 0x0000000420ff7812 */ /* 0x000fe2000782c0ff */
[----:B------:R-:W4:Y:S01]  /*4550*/  LDSM.16.M88.4 R12, [R205+0x7800] ;  /* 0x00780000cd0c783b */ /* 0x000f220000000200 */
[----:B------:R-:W-:Y:S01]  /*4560*/  LOP3.LUT R212, R212, 0x6, RZ, 0xc0, !PT ;  /* 0x00000006d4d47812 */ /* 0x000fe200078ec0ff */
[----:B------:R-:W-:Y:S01]  /*4570*/  VIADD R194, R203, 0x1000 ;  /* 0x00001000cbc27836 */ /* 0x000fe20000000000 */
[----:B------:R-:W-:Y:S01]  /*4580*/  SEL R2, R2, 0xffffffe0, !P1 ;  /* 0xffffffe002027807 */ /* 0x000fe20004800000 */
[----:B------:R-:W-:Y:S01]  /*4590*/  LDSM.16.M88.4 R40, [R204] ;  /* 0x00000000cc28783b */ /* 0x000fe20000000200 */
[----:B------:R-:W-:Y:S01]  /*45a0*/  R2UR UR5, R97 ;  /* 0x00000000610572ca */ /* 0x000fe200000e0000 */
[C---:B------:R-:W-:Y:S01]  /*45b0*/  VIADD R193, R203.reuse, 0x1800 ;  /* 0x00001800cbc17836 */ /* 0x040fe20000000000 */
[C---:B------:R-:W-:Y:S01]  /*45c0*/  IADD3 R195, R203.reuse, 0x800, RZ ;  /* 0x00000800cbc37810 */ /* 0x040fe20007ffe0ff */
[----:B------:R-:W4:Y:S01]  /*45d0*/  LDSM.16.M88.4 R28, [R203] ;  /* 0x00000000cb1c783b */ /* 0x000f220000000200 */
[C---:B------:R-:W-:Y:S01]  /*45e0*/  IMAD R199, R2.reuse, 0x2, R205 ;  /* 0x0000000202c77824 */ /* 0x040fe200078e02cd */
[C---:B------:R-:W-:Y:S01]  /*45f0*/  IADD3 R190, R203.reuse, 0x2800, RZ ;  /* 0x00002800cbbe7810 */ /* 0x040fe20007ffe0ff */
[----:B------:R-:W-:Y:S01]  /*4600*/  IMAD R192, R2, 0x2, R203 ;  /* 0x0000000202c07824 */ /* 0x000fe200078e02cb */
[----:B------:R-:W4:Y:S01]  /*4610*/  LDSM.16.M88.4 R24, [R203+0x800] ;  /* 0x00080000cb18783b */ /* 0x000f220000000200 */
[C---:B------:R-:W-:Y:S01]  /*4620*/  VIADD R191, R203.reuse, 0x2000 ;  /* 0x00002000cbbf7836 */ /* 0x040fe20000000000 */
[C---:B------:R-:W-:Y:S01]  /*4630*/  IADD3 R186, R203.reuse, 0x4800, RZ ;  /* 0x00004800cbba7810 */ /* 0x040fe20007ffe0ff */
[C---:B------:R-:W-:Y:S01]  /*4640*/  VIADD R189, R203.reuse, 0x3000 ;  /* 0x00003000cbbd7836 */ /* 0x040fe20000000000 */
[----:B------:R-:W4:Y:S01]  /*4650*/  LDSM.16.M88.4 R16, [R203+0x1000] ;  /* 0x00100000cb10783b */ /* 0x000f220000000200 */
[----:B------:R-:W-:-:S02]  /*4660*/  VIADD R188, R203, 0x3800 ;  /* 0x00003800cbbc7836 */ /* 0x000fc40000000000 */
[C---:B------:R-:W-:Y:S01]  /*4670*/  VIADD R187, R203.reuse, 0x4000 ;  /* 0x00004000cbbb7836 */ /* 0x040fe20000000000 */
[----:B------:R-:W-:Y:S01]  /*4680*/  LDSM.16.M88.4 R64, [R202] ;  /* 0x00000000ca40783b */ /* 0x000fe20000000200 */
[C---:B------:R-:W-:Y:S02]  /*4690*/  VIADD R185, R203.reuse, 0x5000 ;  /* 0x00005000cbb97836 */ /* 0x040fe40000000000 */
[----:B------:R-:W-:Y:S01]  /*46a0*/  VIADD R184, R203, 0x5800 ;  /* 0x00005800cbb87836 */ /* 0x000fe20000000000 */
[----:B------:R-:W4:Y:S01]  /*46b0*/  LDSM.16.M88.4 R36, [R199+0x6000] ;  /* 0x00600000c724783b */ /* 0x000f220000000200 */
[C---:B-1----:R-:W-:Y:S03]  /*46c0*/  HMMA.16816.F32.BF16 R8, R56.reuse, R20, RZ ;  /* 0x000000143808723c */ /* 0x042fe600000418ff */
[----:B------:R-:W1:Y:S04]  /*46d0*/  LDSM.16.M88.4 R52, [R203+0x1800] ;  /* 0x00180000cb34783b */ /* 0x000e680000000200 */
[----:B------:R-:W-:Y:S01]  /*46e0*/  LDSM.16.M88.4 R76, [R199+0x7000] ;  /* 0x00700000c74c783b */ /* 0x000fe20000000200 */
[C---:B------:R-:W-:Y:S03]  /*46f0*/  HMMA.16816.F32.BF16 R20, R56.reuse, R22, RZ ;  /* 0x000000163814723c */ /* 0x040fe600000418ff */
[----:B------:R-:W-:Y:S03]  /*4700*/  LDSM.16.M88.4 R60, [R199+0x7800] ;  /* 0x00780000c73c783b */ /* 0x000fe60000000200 */
[C---:B---3--:R-:W-:Y:S01]  /*4710*/  HMMA.16816.F32.BF16 R32, R56.reuse, R48, RZ ;  /* 0x000000303820723c */ /* 0x048fe200000418ff */
[----:B------:R-:W-:Y:S04]  /*4720*/  LDSM.16.M88.4 R80, [R201+0x2000] ;  /* 0x00200000c950783b */ /* 0x000fe80000000200 */
[----:B------:R-:W-:Y:S01]  /*4730*/  LDSM.16.M88.4 R84, [R192+0x3000] ;  /* 0x00300000c054783b */ /* 0x000fe20000000200 */
[C---:B------:R-:W-:Y:S03]  /*4740*/  HMMA.16816.F32.BF16 R48, R56.reuse, R50, RZ ;  /* 0x000000323830723c */ /* 0x040fe600000418ff */
[----:B------:R-:W-:Y:S03]  /*4750*/  LDSM.16.M88.4 R88, [R199+0xa000] ;  /* 0x00a00000c758783b */ /* 0x000fe60000000200 */
[C---:B--2---:R-:W-:Y:S01]  /*4760*/  HMMA.16816.F32.BF16 R44, R56.reuse, R72, RZ ;  /* 0x00000048382c723c */ /* 0x044fe200000418ff */
[----:B------:R-:W-:Y:S04]  /*4770*/  LDSM.16.M88.4 R92, [R205+0xa800] ;  /* 0x00a80000cd5c783b */ /* 0x000fe80000000200 */
[----:B------:R-:W0:Y:S01]  /*4780*/  LDGDEPBAR ;  /* 0x00000000000079af */ /* 0x000e220000000000 */
[C---:B------:R-:W-:Y:S06]  /*4790*/  HMMA.16816.F32.BF16 R72, R56.reuse, R74, RZ ;  /* 0x0000004a3848723c */ /* 0x040fec00000418ff */
[C---:B----4-:R-:W-:Y:S06]  /*47a0*/  HMMA.16816.F32.BF16 R68, R56.reuse, R12, RZ ;  /* 0x0000000c3844723c */ /* 0x050fec00000418ff */
[----:B------:R-:W-:Y:S01]  /*47b0*/  HMMA.16816.F32.BF16 R56, R56, R14, RZ ;  /* 0x0000000e3838723c */ /* 0x000fe200000418ff */
[----:B------:R-:W2:Y:S05]  /*47c0*/  LDSM.16.M88.4 R12, [R199+0x6800] ;  /* 0x00680000c70c783b */ /* 0x000eaa0000000200 */
[C---:B------:R-:W-:Y:S06]  /*47d0*/  HMMA.16816.F32.BF16 R8, R40.reuse, R28, R8 ;  /* 0x0000001c2808723c */ /* 0x040fec0000041808 */
[C---:B------:R-:W-:Y:S01]  /*47e0*/  HMMA.16816.F32.BF16 R20, R40.reuse, R30, R20 ;  /* 0x0000001e2814723c */ /* 0x040fe20000041814 */
[----:B------:R-:W-:Y:S05]  /*47f0*/  LDSM.16.M88.4 R28, [R201] ;  /* 0x00000000c91c783b */ /* 0x000fea0000000200 */
[C---:B------:R-:W-:Y:S06]  /*4800*/  HMMA.16816.F32.BF16 R32, R40.reuse, R24, R32 ;  /* 0x000000182820723c */ /* 0x040fec0000041820 */
[C---:B------:R-:W-:Y:S01]  /*4810*/  HMMA.16816.F32.BF16 R48, R40.reuse, R26, R48 ;  /* 0x0000001a2830723c */ /* 0x040fe20000041830 */
[----:B------:R-:W3:Y:S05]  /*4820*/  LDSM.16.M88.4 R24, [R192] ;  /* 0x00000000c018783b */ /* 0x000eea0000000200 */
[C---:B------:R-:W-:Y:S06]  /*4830*/  HMMA.16816.F32.BF16 R44, R40.reuse, R16, R44 ;  /* 0x00000010282c723c */ /* 0x040fec000004182c */
[----:B------:R-:W-:Y:S01]  /*4840*/  HMMA.16816.F32.BF16 R72, R40, R18, R72 ;  /* 0x000000122848723c */ /* 0x000fe20000041848 */
[----:B------:R-:W4:Y:S05]  /*4850*/  LDSM.16.M88.4 R16, [R192+0x800] ;  /* 0x00080000c010783b */ /* 0x000f2a0000000200 */
[C---:B------:R-:W-:Y:S06]  /*4860*/  HMMA.16816.F32.BF16 R8, R64.reuse, R36, R8 ;  /* 0x000000244008723c */ /* 0x040fec0000041808 */
[----:B------:R-:W-:Y:S01]  /*4870*/  HMMA.16816.F32.BF16 R20, R64, R38, R20 ;  /* 0x000000264014723c */ /* 0x000fe20000041814 */
[----:B------:R-:W-:Y:S05]  /*4880*/  LDSM.16.M88.4 R36, [R206+0x2000] ;  /* 0x00200000ce24783b */ /* 0x000fea0000000200 */
[C---:B-1----:R-:W-:Y:S06]  /*4890*/  HMMA.16816.F32.BF16 R68, R40.reuse, R52, R68 ;  /* 0x000000342844723c */ /* 0x042fec0000041844 */
[----:B------:R-:W-:Y:S01]  /*48a0*/  HMMA.16816.F32.BF16 R56, R40, R54, R56 ;  /* 0x000000362838723c */ /* 0x000fe20000041838 */
[----:B------:R-:W-:Y:S04]  /*48b0*/  LDSM.16.M88.4 R40, [R192+0x1800] ;  /* 0x00180000c028783b */ /* 0x000fe80000000200 */
[----:B------:R-:W-:Y:S01]  /*48c0*/  LDSM.16.M88.4 R52, [R192+0x1000] ;  /* 0x00100000c034783b */ /* 0x000fe20000000200 */
[C---:B--2---:R-:W-:Y:S06]  /*48d0*/  HMMA.16816.F32.BF16 R32, R64.reuse, R12, R32 ;  /* 0x0000000c4020723c */ /* 0x044fec0000041820 */
[----:B------:R-:W-:Y:S01]  /*48e0*/  HMMA.16816.F32.BF16 R48, R64, R14, R48 ;  /* 0x0000000e4030723c */ /* 0x000fe20000041830 */
[----:B------:R-:W1:Y:S05]  /*48f0*/  LDSM.16.M88.4 R12, [R205+0x8000] ;  /* 0x00800000cd0c783b */ /* 0x000e6a0000000200 */
[C---:B---3--:R-:W-:Y:S06]  /*4900*/  HMMA.16816.F32.BF16 R8, R28.reuse, R24, R8 ;  /* 0x000000181c08723c */ /* 0x048fec0000041808 */
        /* <DEDUP_REMOVED lines=36> */
[----:B------:R-:W-:Y:S03]  /*4b50*/  HMMA.16816.F32.BF16 R20, R12, R42, R20 ;  /* 0x0000002a0c14723c */ /* 0x000fe60000041814 */
[----:B------:R-:W-:Y:S03]  /*4b60*/  LDSM.16.M88.4 R40, [R204+0x4000] ;  /* 0x00400000cc28783b */ /* 0x000fe60000000200 */
[C---:B---3--:R-:W-:Y:S06]  /*4b70*/  HMMA.16816.F32.BF16 R32, R16.reuse, R28, R32 ;  /* 0x0000001c1020723c */ /* 0x048fec0000041820 */
[----:B------:R-:W-:Y:S01]  /*4b80*/  HMMA.16816.F32.BF16 R48, R16, R30, R48 ;  /* 0x0000001e1030723c */ /* 0x000fe20000041830 */
[----:B------:R-:W3:Y:S05]  /*4b90*/  LDSM.16.M88.4 R28, [R199+0x8800] ;  /* 0x00880000c71c783b */ /* 0x000eea0000000200 */
[----:B--2---:R-:W-:Y:S06]  /*4ba0*/  HMMA.16816.F32.BF16 R8, R80, R76, R8 ;  /* 0x0000004c5008723c */ /* 0x004fec0000041808 */
[C---:B------:R-:W-:Y:S06]  /*4bb0*/  HMMA.16816.F32.BF16 R44, R16.reuse, R52, R44 ;  /* 0x00000034102c723c */ /* 0x040fec000004182c */
[C---:B------:R-:W-:Y:S01]  /*4bc0*/  HMMA.16816.F32.BF16 R72, R16.reuse, R54, R72 ;  /* 0x000000361048723c */ /* 0x040fe20000041848 */
[----:B------:R-:W-:Y:S05]  /*4bd0*/  LDSM.16.M88.4 R52, [R192+0x2800] ;  /* 0x00280000c034783b */ /* 0x000fea0000000200 */
[C---:B----4-:R-:W-:Y:S06]  /*4be0*/  HMMA.16816.F32.BF16 R68, R16.reuse, R24, R68 ;  /* 0x000000181044723c */ /* 0x050fec0000041844 */
[----:B------:R-:W-:Y:S01]  /*4bf0*/  HMMA.16816.F32.BF16 R64, R16, R26, R64 ;  /* 0x0000001a1040723c */ /* 0x000fe20000041840 */
[----:B------:R-:W2:Y:S04]  /*4c00*/  LDSM.16.M88.4 R16, [R199+0x9800] ;  /* 0x00980000c710783b */ /* 0x000ea80000000200 */
[----:B------:R-:W4:Y:S01]  /*4c10*/  LDSM.16.M88.4 R24, [R203+0x4000] ;  /* 0x00400000cb18783b */ /* 0x000f220000000200 */
[----:B------:R-:W-:Y:S03]  /*4c20*/  HMMA.16816.F32.BF16 R20, R80, R78, R20 ;  /* 0x0000004e5014723c */ /* 0x000fe60000041814 */
[----:B------:R-:W4:Y:S03]  /*4c30*/  LDSM.16.M88.4 R76, [R192+0x3800] ;  /* 0x00380000c04c783b */ /* 0x000f260000000200 */
[----:B-1----:R-:W-:Y:S06]  /*4c40*/  HMMA.16816.F32.BF16 R8, R60, R36, R8 ;  /* 0x000000243c08723c */ /* 0x002fec0000041808 */
[C---:B---3--:R-:W-:Y:S06]  /*4c50*/  HMMA.16816.F32.BF16 R32, R12.reuse, R28, R32 ;  /* 0x0000001c0c20723c */ /* 0x048fec0000041820 */
[----:B------:R-:W-:Y:S01]  /*4c60*/  HMMA.16816.F32.BF16 R48, R12, R30, R48 ;  /* 0x0000001e0c30723c */ /* 0x000fe20000041830 */
[----:B------:R-:W1:Y:S05]  /*4c70*/  LDSM.16.M88.4 R28, [R202+0x4000] ;  /* 0x00400000ca1c783b */ /* 0x000e6a0000000200 */
[----:B------:R-:W-:Y:S01]  /*4c80*/  HMMA.16816.F32.BF16 R20, R60, R38, R20 ;  /* 0x000000263c14723c */ /* 0x000fe20000041814 */
[----:B------:R-:W-:Y:S05]  /*4c90*/  LDSM.16.M88.4 R36, [R203+0x4800] ;  /* 0x00480000cb24783b */ /* 0x000fea0000000200 */
[C---:B------:R-:W-:Y:S06]  /*4ca0*/  HMMA.16816.F32.BF16 R44, R12.reuse, R56, R44 ;  /* 0x000000380c2c723c */ /* 0x040fec000004182c */
[C---:B------:R-:W-:Y:S01]  /*4cb0*/  HMMA.16816.F32.BF16 R72, R12.reuse, R58, R72 ;  /* 0x0000003a0c48723c */ /* 0x040fe20000041848 */
[----:B------:R-:W3:Y:S05]  /*4cc0*/  LDSM.16.M88.4 R56, [R205+0xb000] ;  /* 0x00b00000cd38783b */ /* 0x000eea0000000200 */
[C---:B--2---:R-:W-:Y:S06]  /*4cd0*/  HMMA.16816.F32.BF16 R68, R12.reuse, R16, R68 ;  /* 0x000000100c44723c */ /* 0x044fec0000041844 */
[----:B------:R-:W-:Y:S01]  /*4ce0*/  HMMA.16816.F32.BF16 R64, R12, R18, R64 ;  /* 0x000000120c40723c */ /* 0x000fe20000041840 */
[----:B------:R-:W-:Y:S04]  /*4cf0*/  LDSM.16.M88.4 R16, [R201+0x4000] ;  /* 0x00400000c910783b */ /* 0x000fe80000000200 */
[----:B------:R-:W-:Y:S01]  /*4d00*/  LDSM.16.M88.4 R12, [R192+0x4000] ;  /* 0x00400000c00c783b */ /* 0x000fe20000000200 */
[----:B----4-:R-:W-:Y:S06]  /*4d10*/  HMMA.16816.F32.BF16 R8, R40, R24, R8 ;  /* 0x000000182808723c */ /* 0x010fec0000041808 */
[C---:B------:R-:W-:Y:S06]  /*4d20*/  HMMA.16816.F32.BF16 R32, R80.reuse, R52, R32 ;  /* 0x000000345020723c */ /* 0x040fec0000041820 */
[----:B------:R-:W-:Y:S01]  /*4d30*/  HMMA.16816.F32.BF16 R48, R80, R54, R48 ;  /* 0x000000365030723c */ /* 0x000fe20000041830 */
[----:B------:R-:W2:Y:S05]  /*4d40*/  LDSM.16.M88.4 R52, [R205+0xb800] ;  /* 0x00b80000cd34783b */ /* 0x000eaa0000000200 */
[----:B------:R-:W-:Y:S01]  /*4d50*/  HMMA.16816.F32.BF16 R20, R40, R26, R20 ;  /* 0x0000001a2814723c */ /* 0x000fe20000041814 */
[----:B------:R-:W-:Y:S05]  /*4d60*/  LDSM.16.M88.4 R24, [R199+0xa800] ;  /* 0x00a80000c718783b */ /* 0x000fea0000000200 */
[C---:B------:R-:W-:Y:S06]  /*4d70*/  HMMA.16816.F32.BF16 R44, R80.reuse, R84, R44 ;  /* 0x00000054502c723c */ /* 0x040fec000004182c */
[C---:B------:R-:W-:Y:S06]  /*4d80*/  HMMA.16816.F32.BF16 R72, R80.reuse, R86, R72 ;  /* 0x000000565048723c */ /* 0x040fec0000041848 */
[C---:B------:R-:W-:Y:S06]  /*4d90*/  HMMA.16816.F32.BF16 R68, R80.reuse, R76, R68 ;  /* 0x0000004c5044723c */ /* 0x040fec0000041844 */
[----:B------:R-:W-:Y:S01]  /*4da0*/  HMMA.16816.F32.BF16 R64, R80, R78, R64 ;  /* 0x0000004e5040723c */ /* 0x000fe20000041840 */
[----:B------:R-:W4:Y:S04]  /*4db0*/  LDSM.16.M88.4 R76, [R203+0x5000] ;  /* 0x00500000cb4c783b */ /* 0x000f280000000200 */
[----:B------:R-:W4:Y:S01]  /*4dc0*/  LDSM.16.M88.4 R80, [R203+0x5800] ;  /* 0x00580000cb50783b */ /* 0x000f220000000200 */
[----:B-1----:R-:W-:Y:S06]  /*4dd0*/  HMMA.16816.F32.BF16 R8, R28, R88, R8 ;  /* 0x000000581c08723c */ /* 0x002fec0000041808 */
[C---:B------:R-:W-:Y:S06]  /*4de0*/  HMMA.16816.F32.BF16 R32, R60.reuse, R92, R32 ;  /* 0x0000005c3c20723c */ /* 0x040fec0000041820 */
[----:B------:R-:W-:Y:S06]  /*4df0*/  HMMA.16816.F32.BF16 R48, R60, R94, R48 ;  /* 0x0000005e3c30723c */ /* 0x000fec0000041830 */
[----:B------:R-:W-:Y:S06]  /*4e00*/  HMMA.16816.F32.BF16 R20, R28, R90, R20 ;  /* 0x0000005a1c14723c */ /* 0x000fec0000041814 */
[C---:B---3--:R-:W-:Y:S06]  /*4e10*/  HMMA.16816.F32.BF16 R44, R60.reuse, R56, R44 ;  /* 0x000000383c2c723c */ /* 0x048fec000004182c */
[C---:B------:R-:W-:Y:S01]  /*4e20*/  HMMA.16816.F32.BF16 R72, R60.reuse, R58, R72 ;  /* 0x0000003a3c48723c */ /* 0x040fe20000041848 */
[----:B------:R-:W-:Y:S05]  /*4e30*/  LDSM.16.M88.4 R56, [R192+0x4800] ;  /* 0x00480000c038783b */ /* 0x000fea0000000200 */
[C---:B--2---:R-:W-:Y:S06]  /*4e40*/  HMMA.16816.F32.BF16 R68, R60.reuse, R52, R68 ;  /* 0x000000343c44723c */ /* 0x044fec0000041844 */
[----:B------:R-:W-:Y:S06]  /*4e50*/  HMMA.16816.F32.BF16 R64, R60, R54, R64 ;  /* 0x000000363c40723c */ /* 0x000fec0000041840 */
[----:B------:R-:W-:Y:S06]  /*4e60*/  HMMA.16816.F32.BF16 R8, R16, R12, R8 ;  /* 0x0000000c1008723c */ /* 0x000fec0000041808 */
[C---:B------:R-:W-:Y:S06]  /*4e70*/  HMMA.16816.F32.BF16 R32, R40.reuse, R36, R32 ;  /* 0x000000242820723c */ /* 0x040fec0000041820 */
[----:B------:R-:W-:Y:S01]  /*4e80*/  HMMA.16816.F32.BF16 R48, R40, R38, R48 ;  /* 0x000000262830723c */ /* 0x000fe20000041830 */
[----:B------:R-:W1:Y:S05]  /*4e90*/  LDSM.16.M88.4 R36, [R199+0xb000] ;  /* 0x00b00000c724783b */ /* 0x000e6a0000000200 */
[----:B------:R-:W-:Y:S01]  /*4ea0*/  HMMA.16816.F32.BF16 R20, R16, R14, R20 ;  /* 0x0000000e1014723c */ /* 0x000fe20000041814 */
[----:B------:R-:W2:Y:S05]  /*4eb0*/  LDSM.16.M88.4 R12, [R199+0xb800] ;  /* 0x00b80000c70c783b */ /* 0x000eaa0000000200 */
[C---:B----4-:R-:W-:Y:S01]  /*4ec0*/  HMMA.16816.F32.BF16 R44, R40.reuse, R76, R44 ;  /* 0x0000004c282c723c */ /* 0x050fe2000004182c */
[----:B------:R-:W-:Y:S01]  /*4ed0*/  FMUL.FTZ R8, R8, UR22 ;  /* 0x0000001608087c20 */ /* 0x000fe20008410000 */
[----:B------:R-:W-:Y:S01]  /*4ee0*/  FMUL.FTZ R54, R9, UR22 ;  /* 0x0000001609367c20 */ /* 0x000fe20008410000 */
[----:B------:R-:W-:Y:S01]  /*4ef0*/  FMUL.FTZ R53, R10, UR22 ;  /* 0x000000160a357c20 */ /* 0x000fe20008410000 */
[----:B------:R-:W-:Y:S01]  /*4f00*/  FMUL.FTZ R55, R11, UR22 ;  /* 0x000000160b377c20 */ /* 0x000fe20008410000 */
[----:B------:R3:W-:Y:S01]  /*4f10*/  MUFU.TANH R52, R8 ;  /* 0x0000000800347308 */ /* 0x0007e20000002400 */
[C---:B------:R-:W-:Y:S06]  /*4f20*/  HMMA.16816.F32.BF16 R72, R40.reuse, R78, R72 ;  /* 0x0000004e2848723c */ /* 0x040fec0000041848 */
[C---:B------:R-:W-:Y:S01]  /*4f30*/  HMMA.16816.F32.BF16 R68, R40.reuse, R80, R68 ;  /* 0x000000502844723c */ /* 0x040fe20000041844 */
[----:B------:R-:W4:Y:S05]  /*4f40*/  MUFU.TANH R54, R54 ;  /* 0x0000003600367308 */ /* 0x000f2a0000002400 */
[----:B------:R-:W-:Y:S01]  /*4f50*/  HMMA.16816.F32.BF16 R64, R40, R82, R64 ;  /* 0x000000522840723c */ /* 0x000fe20000041840 */
[----:B------:R-:W-:Y:S01]  /*4f60*/  FMUL.FTZ R20, R20, UR22 ;  /* 0x0000001614147c20 */ /* 0x000fe20008410000 */
[----:B------:R-:W-:Y:S01]  /*4f70*/  FMUL.FTZ R21, R21, UR22 ;  /* 0x0000001615157c20 */ /* 0x000fe20008410000 */
[----:B------:R-:W4:Y:S01]  /*4f80*/  MUFU.TANH R55, R55 ;  /* 0x0000003700377308 */ /* 0x000f220000002400 */
[----:B---3--:R-:W3:Y:S01]  /*4f90*/  LDSM.16.M88.4 R8, [R192+0x5000] ;  /* 0x00500000c008783b */ /* 0x008ee20000000200 */
[----:B------:R-:W-:Y:S01]  /*4fa0*/  FMUL.FTZ R22, R22, UR22 ;  /* 0x0000001616167c20 */ /* 0x000fe20008410000 */
[----:B------:R-:W-:Y:S01]  /*4fb0*/  HMMA.16816.F32.BF16 R32, R28, R24, R32 ;  /* 0x000000181c20723c */ /* 0x000fe20000041820 */
[----:B------:R-:W-:-:S04]  /*4fc0*/  FMUL.FTZ R23, R23, UR22 ;  /* 0x0000001617177c20 */ /* 0x000fc80008410000 */
[----:B------:R-:W4:Y:S01]  /*4fd0*/  MUFU.TANH R20, R20 ;  /* 0x0000001400147308 */ /* 0x000f220000002400 */
[----:B------:R-:W-:Y:S01]  /*4fe0*/  HMMA.16816.F32.BF16 R48, R28, R26, R48 ;  /* 0x0000001a1c30723c */ /* 0x000fe20000041830 */
[----:B------:R-:W4:Y:S01]  /*4ff0*/  LDSM.16.M88.4 R24, [R192+0x5800] ;  /* 0x00580000c018783b */ /* 0x000f220000000200 */
[----:B------:R-:W-:-:S04]  /*5000*/  DEPBAR.LE SB0, 0x0 ;  /* 0x000080000000791a */ /* 0x000fc80000000000 */
[C---:B-1----:R-:W-:Y:S01]  /*5010*/  HMMA.16816.F32.BF16 R44, R28.reuse, R36, R44 ;  /* 0x000000241c2c723c */ /* 0x042fe2000004182c */
[----:B------:R-:W-:Y:S05]  /*5020*/  MUFU.TANH R21, R21 ;  /* 0x0000001500157308 */ /* 0x000fea0000002400 */
[C---:B------:R-:W-:Y:S03]  /*5030*/  HMMA.16816.F32.BF16 R72, R28.reuse, R38, R72 ;  /* 0x000000261c48723c */ /* 0x040fe60000041848 */
[----:B------:R-:W1:Y:S03]  /*5040*/  MUFU.TANH R22, R22 ;  /* 0x0000001600167308 */ /* 0x000e660000002400 */
[C---:B--2---:R-:W-:Y:S05]  /*5050*/  HMMA.16816.F32.BF16 R68, R28.reuse, R12, R68 ;  /* 0x0000000c1c44723c */ /* 0x044fea0000041844 */
[----:B------:R-:W2:Y:S01]  /*5060*/  MUFU.TANH R23, R23 ;  /* 0x0000001700177308 */ /* 0x000ea20000002400 */
[----:B------:R-:W-:Y:S06]  /*5070*/  HMMA.16816.F32.BF16 R64, R28, R14, R64 ;  /* 0x0000000e1c40723c */ /* 0x000fec0000041840 */
[C---:B------:R-:W-:Y:S01]  /*5080*/  HMMA.16816.F32.BF16 R32, R16.reuse, R56, R32 ;  /* 0x000000381020723c */ /* 0x040fe20000041820 */
[----:B------:R-:W-:Y:S01]  /*5090*/  MOV R15, UR15 ;  /* 0x0000000f000f7c02 */ /* 0x000fe20008000f00 */
[----:B------:R-:W-:Y:S03]  /*50a0*/  MUFU.TANH R53, R53 ;  /* 0x0000003500357308 */ /* 0x000fe60000002400 */
[----:B------:R-:W-:Y:S01]  /*50b0*/  VIADDMNMX R2, R6, 0x8, R15, PT ;  /* 0x0000000806027846 */ /* 0x000fe2000380010f */
[C---:B------:R-:W-:Y:S06]  /*50c0*/  HMMA.16816.F32.BF16 R48, R16.reuse, R58, R48 ;  /* 0x0000003a1030723c */ /* 0x040fec0000041830 */
[C---:B---3--:R-:W-:Y:S06]  /*50d0*/  HMMA.16816.F32.BF16 R44, R16.reuse, R8, R44 ;  /* 0x00000008102c723c */ /* 0x048fec000004182c */
[C---:B------:R-:W-:Y:S06]  /*50e0*/  HMMA.16816.F32.BF16 R72, R16.reuse, R10, R72 ;  /* 0x0000000a1048723c */ /* 0x040fec0000041848 */
[----:B----4-:R-:W-:Y:S01]  /*50f0*/  HMMA.16816.F32.BF16 R68, R16, R24, R68 ;  /* 0x000000181044723c */ /* 0x010fe20000041844 */
[----:B------:R-:W-:Y:S01]  /*5100*/  FMUL.FTZ R12, R32, UR22 ;  /* 0x00000016200c7c20 */ /* 0x000fe20008410000 */
[----:B------:R-:W-:Y:S01]  /*5110*/  FMUL.FTZ R8, R34, UR22 ;  /* 0x0000001622087c20 */ /* 0x000fe20008410000 */
[----:B------:R-:W-:Y:S01]  /*5120*/  FMUL.FTZ R13, R33, UR22 ;  /* 0x00000016210d7c20 */ /* 0x000fe20008410000 */
[----:B------:R-:W-:-:S02]  /*5130*/  FMUL.FTZ R9, R35, UR22 ;  /* 0x0000001623097c20 */ /* 0x000fc40008410000 */
[----:B------:R-:W-:Y:S01]  /*5140*/  HMMA.16816.F32.BF16 R64, R16, R26, R64 ;  /* 0x0000001a1040723c */ /* 0x000fe20000041840 */
[----:B------:R-:W3:Y:S01]  /*5150*/  MUFU.TANH R12, R12 ;  /* 0x0000000c000c7308 */ /* 0x000ee20000002400 */
[----:B------:R-:W-:Y:S01]  /*5160*/  FMUL.FTZ R10, R48, UR22 ;  /* 0x00000016300a7c20 */ /* 0x000fe20008410000 */
[----:B------:R-:W-:-:S03]  /*5170*/  FMUL.FTZ R11, R49, UR22 ;  /* 0x00000016310b7c20 */ /* 0x000fc60008410000 */
[----:B------:R-:W-:Y:S01]  /*5180*/  FMUL.FTZ R45, R45, UR22 ;  /* 0x000000162d2d7c20 */ /* 0x000fe20008410000 */
[----:B------:R-:W-:Y:S02]  /*5190*/  VIADD R16, R212, UR12 ;  /* 0x0000000cd4107c36 */ /* 0x000fe40008000000 */
[----:B------:R-:W-:Y:S01]  /*51a0*/  FMUL.FTZ R17, R50, UR22 ;  /* 0x0000001632117c20 */ /* 0x000fe20008410000 */
[----:B------:R-:W4:Y:S01]  /*51b0*/  MUFU.TANH R8, R8 ;  /* 0x0000000800087308 */ /* 0x000f220000002400 */
[----:B------:R-:W-:Y:S01]  /*51c0*/  FMUL.FTZ R19, R51, UR22 ;  /* 0x0000001633137c20 */ /* 0x000fe20008410000 */
[C---:B------:R-:W-:Y:S02]  /*51d0*/  VIADD R14, R16.reuse, 0x1 ;  /* 0x00000001100e7836 */ /* 0x040fe40000000000 */
[----:B------:R-:W-:Y:S01]  /*51e0*/  FMUL.FTZ R47, R47, UR22 ;  /* 0x000000162f2f7c20 */ /* 0x000fe20008410000 */
[----:B------:R-:W-:Y:S02]  /*51f0*/  VIADD R25, R16, 0x8 ;  /* 0x0000000810197836 */ /* 0x000fe40000000000 */
[----:B------:R-:W-:Y:S01]  /*5200*/  FMUL.FTZ R18, R44, UR22 ;  /* 0x000000162c127c20 */ /* 0x000fe20008410000 */
[----:B------:R-:W-:Y:S01]  /*5210*/  VIADD R6, R16, 0x9 ;  /* 0x0000000910067836 */ /* 0x000fe20000000000 */
[----:B------:R-:W-:Y:S01]  /*5220*/  I2FP.F32.S32 R15, R14 ;  /* 0x0000000e000f7245 */ /* 0x000fe20000201400 */
[----:B------:R-:W-:Y:S01]  /*5230*/  MUFU.TANH R13, R13 ;  /* 0x0000000d000d7308 */ /* 0x000fe20000002400 */
[-C--:B------:R-:W-:Y:S01]  /*5240*/  ISETP.GE.AND P4, PT, R14, R135.reuse, PT ;  /* 0x000000870e00720c */ /* 0x080fe20003f86270 */
[----:B------:R-:W-:Y:S01]  /*5250*/  FMUL.FTZ R46, R46, UR22 ;  /* 0x000000162e2e7c20 */ /* 0x000fe20008410000 */
[-C--:B------:R-:W-:Y:S01]  /*5260*/  ISETP.GE.AND P1, PT, R14, R2.reuse, PT ;  /* 0x000000020e00720c */ /* 0x080fe20003f26270 */
[C---:B------:R-:W-:Y:S01]  /*5270*/  FFMA.FTZ R14, R15.reuse, UR5, R54 ;  /* 0x000000050f0e7c23 */ /* 0x040fe20008010036 */
[----:B------:R-:W-:Y:S01]  /*5280*/  FFMA.FTZ R29, R15, UR5, R55 ;  /* 0x000000050f1d7c23 */ /* 0x000fe20008010037 */
[C---:B------:R-:W-:Y:S01]  /*5290*/  IADD3 R15, R16.reuse, 0x10, RZ ;  /* 0x00000010100f7810 */ /* 0x040fe20007ffe0ff */
[----:B------:R-:W-:Y:S01]  /*52a0*/  VIADD R28, R16, 0x19 ;  /* 0x00000019101c7836 */ /* 0x000fe20000000000 */
[-C--:B------:R-:W-:Y:S01]  /*52b0*/  ISETP.GE.AND P5, PT, R25, R135.reuse, PT ;  /* 0x000000871900720c */ /* 0x080fe20003fa6270 */
[----:B------:R-:W-:Y:S01]  /*52c0*/  MUFU.TANH R9, R9 ;  /* 0x0000000900097308 */ /* 0x000fe20000002400 */
[----:B------:R-:W-:Y:S01]  /*52d0*/  FSEL R14, R14, -INF , !P4 ;  /* 0xff8000000e0e7808 */ /* 0x000fe20006000000 */
[----:B------:R-:W-:Y:S01]  /*52e0*/  FMUL.FTZ R72, R72, UR22 ;  /* 0x0000001648487c20 */ /* 0x000fe20008410000 */
[----:B------:R-:W-:Y:S01]  /*52f0*/  FSEL R29, R29, -INF , !P1 ;  /* 0xff8000001d1d7808 */ /* 0x000fe20004800000 */
[----:B------:R-:W-:Y:S01]  /*5300*/  FMUL.FTZ R74, R74, UR22 ;  /* 0x000000164a4a7c20 */ /* 0x000fe20008410000 */
[-C--:B------:R-:W-:Y:S01]  /*5310*/  ISETP.GE.AND P3, PT, R25, R2.reuse, PT ;  /* 0x000000021900720c */ /* 0x080fe20003f66270 */
[----:B------:R-:W-:Y:S01]  /*5320*/  FMUL.FTZ R68, R68, UR22 ;  /* 0x0000001644447c20 */ /* 0x000fe20008410000 */
[CC--:B------:R-:W-:Y:S01]  /*5330*/  ISETP.GE.AND P6, PT, R6.reuse, R135.reuse, PT ;  /* 0x000000870600720c */ /* 0x0c0fe20003fc6270 */
[----:B------:R-:W-:Y:S01]  /*5340*/  MUFU.TANH R10, R10 ;  /* 0x0000000a000a7308 */ /* 0x000fe20000002400 */
[-C--:B------:R-:W-:Y:S01]  /*5350*/  ISETP.GE.AND P2, PT, R6, R2.reuse, PT ;  /* 0x000000020600720c */ /* 0x080fe20003f46270 */
[----:B------:R-:W-:Y:S01]  /*5360*/  FMUL.FTZ R70, R70, UR22 ;  /* 0x0000001646467c20 */ /* 0x000fe20008410000 */
[----:B------:R-:W-:Y:S01]  /*5370*/  ISETP.GE.AND P4, PT, R15, R135, PT ;  /* 0x000000870f00720c */ /* 0x000fe20003f86270 */
[----:B------:R-:W-:Y:S01]  /*5380*/  FMUL.FTZ R73, R73, UR22 ;  /* 0x0000001649497c20 */ /* 0x000fe20008410000 */
[----:B------:R-:W-:Y:S01]  /*5390*/  ISETP.GE.AND P1, PT, R15, R2, PT ;  /* 0x000000020f00720c */ /* 0x000fe20003f26270 */
[----:B------:R-:W-:Y:S01]  /*53a0*/  FMUL.FTZ R75, R75, UR22 ;  /* 0x000000164b4b7c20 */ /* 0x000fe20008410000 */
[----:B------:R-:W-:Y:S01]  /*53b0*/  I2FP.F32.S32 R25, R25 ;  /* 0x0000001900197245 */ /* 0x000fe20000201400 */
[----:B------:R-:W4:Y:S01]  /*53c0*/  MUFU.TANH R17, R17 ;  /* 0x0000001100117308 */ /* 0x000f220000002400 */
[----:B------:R-:W-:Y:S01]  /*53d0*/  I2FP.F32.S32 R6, R6 ;  /* 0x0000000600067245 */ /* 0x000fe20000201400 */
[----:B------:R-:W-:Y:S01]  /*53e0*/  FMUL.FTZ R64, R64, UR22 ;  /* 0x0000001640407c20 */ /* 0x000fe20008410000 */
[----:B------:R-:W-:Y:S01]  /*53f0*/  I2FP.F32.S32 R15, R15 ;  /* 0x0000000f000f7245 */ /* 0x000fe20000201400 */
[C---:B------:R-:W-:Y:S01]  /*5400*/  FFMA.FTZ R20, R25.reuse, UR5, R20 ;  /* 0x0000000519147c23 */ /* 0x040fe20008010014 */
[----:B-1----:R-:W-:Y:S01]  /*5410*/  FFMA.FTZ R22, R25, UR5, R22 ;  /* 0x0000000519167c23 */ /* 0x002fe20008010016 */
[C---:B------:R-:W-:Y:S01]  /*5420*/  FFMA.FTZ R21, R6.reuse, UR5, R21 ;  /* 0x0000000506157c23 */ /* 0x040fe20008010015 */
[----:B--2---:R-:W-:Y:S01]  /*5430*/  FFMA.FTZ R23, R6, UR5, R23 ;  /* 0x0000000506177c23 */ /* 0x004fe20008010017 */
[----:B------:R-:W1:Y:S01]  /*5440*/  MUFU.TANH R19, R19 ;  /* 0x0000001300137308 */ /* 0x000e620000002400 */
[C---:B---3--:R-:W-:Y:S01]  /*5450*/  FFMA.FTZ R12, R15.reuse, UR5, R12 ;  /* 0x000000050f0c7c23 */ /* 0x048fe2000801000c */
[----:B----4-:R-:W-:Y:S01]  /*5460*/  FFMA.FTZ R8, R15, UR5, R8 ;  /* 0x000000050f087c23 */ /* 0x010fe20008010008 */
[----:B------:R-:W-:Y:S01]  /*5470*/  VIADD R6, R16, 0x11 ;  /* 0x0000001110067836 */ /* 0x000fe20000000000 */
[----:B------:R-:W-:Y:S01]  /*5480*/  FSEL R26, R20, -INF , !P5 ;  /* 0xff800000141a7808 */ /* 0x000fe20006800000 */
[----:B------:R-:W-:Y:S01]  /*5490*/  VIADD R15, R16, 0x18 ;  /* 0x00000018100f7836 */ /* 0x000fe20000000000 */
[----:B------:R-:W-:Y:S01]  /*54a0*/  FSEL R27, R22, -INF , !P3 ;  /* 0xff800000161b7808 */ /* 0x000fe20005800000 */
[----:B------:R-:W-:Y:S01]  /*54b0*/  FMUL.FTZ R69, R69, UR22 ;  /* 0x0000001645457c20 */ /* 0x000fe20008410000 */
[----:B------:R-:W2:Y:S01]  /*54c0*/  MUFU.TANH R11, R11 ;  /* 0x0000000b000b7308 */ /* 0x000ea20000002400 */
[----:B------:R-:W-:Y:S01]  /*54d0*/  FSEL R24, R21, -INF , !P6 ;  /* 0xff80000015187808 */ /* 0x000fe20007000000 */
[----:B------:R-:W-:Y:S01]  /*54e0*/  FMUL.FTZ R71, R71, UR22 ;  /* 0x0000001647477c20 */ /* 0x000fe20008410000 */
[----:B------:R-:W-:Y:S01]  /*54f0*/  FSEL R25, R23, -INF , !P2 ;  /* 0xff80000017197808 */ /* 0x000fe20005000000 */
[----:B------:R-:W-:Y:S01]  /*5500*/  FMUL.FTZ R65, R65, UR22 ;  /* 0x0000001641417c20 */ /* 0x000fe20008410000 */
[-C--:B------:R-:W-:Y:S01]  /*5510*/  ISETP.GE.AND P5, PT, R6, R135.reuse, PT ;  /* 0x000000870600720c */ /* 0x080fe20003fa6270 */
[----:B------:R-:W-:Y:S01]  /*5520*/  FMUL.FTZ R66, R66, UR22 ;  /* 0x0000001642427c20 */ /* 0x000fe20008410000 */
[-C--:B------:R-:W-:Y:S01]  /*5530*/  ISETP.GE.AND P3, PT, R6, R2.reuse, PT ;  /* 0x000000020600720c */ /* 0x080fe20003f66270 */
[----:B------:R-:W3:Y:S01]  /*5540*/  MUFU.TANH R45, R45 ;  /* 0x0000002d002d7308 */ /* 0x000ee20000002400 */
[----:B------:R-:W-:Y:S01]  /*5550*/  ISETP.GE.AND P6, PT, R15, R135, PT ;  /* 0x000000870f00720c */ /* 0x000fe20003fc6270 */
[----:B------:R-:W-:Y:S01]  /*5560*/  FMUL.FTZ R67, R67, UR22 ;  /* 0x0000001643437c20 */ /* 0x000fe20008410000 */
[----:B------:R-:W-:-:S02]  /*5570*/  ISETP.GE.AND P2, PT, R15, R2, PT ;  /* 0x000000020f00720c */ /* 0x000fc40003f46270 */
[----:B------:R-:W-:Y:S02]  /*5580*/  I2FP.F32.S32 R21, R15 ;  /* 0x0000000f00157245 */ /* 0x000fe40000201400 */
[----:B------:R-:W-:Y:S01]  /*5590*/  I2FP.F32.S32 R6, R6 ;  /* 0x0000000600067245 */ /* 0x000fe20000201400 */
[----:B------:R-:W4:Y:S01]  /*55a0*/  MUFU.TANH R47, R47 ;  /* 0x0000002f002f7308 */ /* 0x000f220000002400 */
[----:B------:R-:W-:Y:S01]  /*55b0*/  FSEL R12, R12, -INF , !P4 ;  /* 0xff8000000c0c7808 */ /* 0x000fe20006000000 */
[C---:B------:R-:W-:Y:S01]  /*55c0*/  FFMA.FTZ R20, R21.reuse, UR5, R17 ;  /* 0x0000000515147c23 */ /* 0x040fe20008010011 */
[----:B------:R-:W-:Y:S01]  /*55d0*/  FSEL R15, R8, -INF , !P1 ;  /* 0xff800000080f7808 */ /* 0x000fe20004800000 */
[----:B------:R-:W-:Y:S01]  /*55e0*/  FFMA.FTZ R22, R6, UR5, R13 ;  /* 0x0000000506167c23 */ /* 0x000fe2000801000d */
[----:B------:R-:W-:Y:S01]  /*55f0*/  ISETP.GE.AND P4, PT, R28, R135, PT ;  /* 0x000000871c00720c */ /* 0x000fe20003f86270 */
[----:B------:R-:W-:Y:S01]  /*5600*/  FFMA.FTZ R13, R6, UR5, R9 ;  /* 0x00000005060d7c23 */ /* 0x000fe20008010009 */
[----:B------:R-:W-:Y:S01]  /*5610*/  ISETP.GE.AND P1, PT, R28, R2, PT ;  /* 0x000000021c00720c */ /* 0x000fe20003f26270 */
[----:B------:R-:W4:Y:S01]  /*5620*/  MUFU.TANH R18, R18 ;  /* 0x0000001200127308 */ /* 0x000f220000002400 */
[----:B------:R-:W-:Y:S01]  /*5630*/  I2FP.F32.S32 R28, R28 ;  /* 0x0000001c001c7245 */ /* 0x000fe20000201400 */
[----:B------:R-:W-:Y:S01]  /*5640*/  FFMA.FTZ R8, R21, UR5, R10 ;  /* 0x0000000515087c23 */ /* 0x000fe2000801000a */
[----:B------:R-:W-:Y:S01]  /*5650*/  VIADD R21, R16, 0x21 ;  /* 0x0000002110157836 */ /* 0x000fe20000000000 */
[----:B------:R-:W-:Y:S01]  /*5660*/  FSEL R10, R22, -INF , !P5 ;  /* 0xff800000160a7808 */ /* 0x000fe20006800000 */
[----:B------:R-:W-:-:S02]  /*5670*/  VIADD R17, R16, 0x28 ;  /* 0x0000002810117836 */ /* 0x000fc40000000000 */
[----:B-1----:R-:W-:Y:S01]  /*5680*/  FFMA.FTZ R9, R28, UR5, R19 ;  /* 0x000000051c097c23 */ /* 0x002fe20008010013 */
[----:B------:R-:W-:Y:S01]  /*5690*/  IADD3 R19, R16, 0x20, RZ ;  /* 0x0000002010137810 */ /* 0x000fe20007ffe0ff */
[----:B------:R-:W1:Y:S01]  /*56a0*/  MUFU.TANH R46, R46 ;  /* 0x0000002e002e7308 */ /* 0x000e620000002400 */
[----:B--2---:R-:W-:Y:S01]  /*56b0*/  FFMA.FTZ R6, R28, UR5, R11 ;  /* 0x000000051c067c23 */ /* 0x004fe2000801000b */
[----:B------:R-:W-:Y:S02]  /*56c0*/  FSEL R13, R13, -INF , !P3 ;  /* 0xff8000000d0d7808 */ /* 0x000fe40005800000 */
[----:B------:R-:W-:Y:S02]  /*56d0*/  FSEL R11, R20, -INF , !P2 ;  /* 0xff800000140b7808 */ /* 0x000fe40005000000 */
[C---:B------:R-:W-:Y:S02]  /*56e0*/  ISETP.GE.AND P5, PT, R19.reuse, R135, PT ;  /* 0x000000871300720c */ /* 0x040fe40003fa6270 */
[----:B------:R-:W2:Y:S01]  /*56f0*/  MUFU.TANH R72, R72 ;  /* 0x0000004800487308 */ /* 0x000ea20000002400 */
[----:B------:R-:W-:-:S02]  /*5700*/  ISETP.GE.AND P3, PT, R19, R2, PT ;  /* 0x000000021300720c */ /* 0x000fc40003f66270 */
[----:B------:R-:W-:Y:S02]  /*5710*/  I2FP.F32.S32 R20, R21 ;  /* 0x0000001500147245 */ /* 0x000fe40000201400 */
[----:B------:R-:W-:Y:S02]  /*5720*/  I2FP.F32.S32 R19, R19 ;  /* 0x0000001300137245 */ /* 0x000fe40000201400 */
[----:B------:R-:W-:Y:S01]  /*5730*/  FSEL R6, R6, -INF , !P4 ;  /* 0xff80000006067808 */ /* 0x000fe20006000000 */
[----:B------:R-:W2:Y:S01]  /*5740*/  MUFU.TANH R74, R74 ;  /* 0x0000004a004a7308 */ /* 0x000ea20000002400 */
[----:B------:R-:W-:Y:S01]  /*5750*/  FSEL R9, R9, -INF , !P1 ;  /* 0xff80000009097808 */ /* 0x000fe20004800000 */
[----:B---3--:R-:W-:Y:S01]  /*5760*/  FFMA.FTZ R45, R20, UR5, R45 ;  /* 0x00000005142d7c23 */ /* 0x008fe2000801002d */
[----:B------:R-:W-:Y:S01]  /*5770*/  FSEL R8, R8, -INF , !P6 ;  /* 0xff80000008087808 */ /* 0x000fe20007000000 */
[----:B----4-:R-:W-:Y:S01]  /*5780*/  FFMA.FTZ R47, R20, UR5, R47 ;  /* 0x00000005142f7c23 */ /* 0x010fe2000801002f */
[-C--:B------:R-:W-:Y:S01]  /*5790*/  ISETP.GE.AND P4, PT, R17, R135.reuse, PT ;  /* 0x000000871100720c */ /* 0x080fe20003f86270 */
[----:B------:R-:W-:Y:S01]  /*57a0*/  FFMA.FTZ R18, R19, UR5, R18 ;  /* 0x0000000513127c23 */ /* 0x000fe20008010012 */
[-C--:B------:R-:W-:Y:S01]  /*57b0*/  ISETP.GE.AND P1, PT, R17, R2.reuse, PT ;  /* 0x000000021100720c */ /* 0x080fe20003f26270 */
[----:B------:R-:W3:Y:S01]  /*57c0*/  MUFU.TANH R68, R68 ;  /* 0x0000004400447308 */ /* 0x000ee20000002400 */
[----:B------:R-:W-:Y:S01]  /*57d0*/  ISETP.GE.AND P6, PT, R21, R135, PT ;  /* 0x000000871500720c */ /* 0x000fe20003fc6270 */
[----:B-1----:R-:W-:Y:S01]  /*57e0*/  FFMA.FTZ R46, R19, UR5, R46 ;  /* 0x00000005132e7c23 */ /* 0x002fe2000801002e */
[----:B------:R-:W-:Y:S01]  /*57f0*/  ISETP.GE.AND P2, PT, R21, R2, PT ;  /* 0x000000021500720c */ /* 0x000fe20003f46270 */
[----:B------:R-:W-:Y:S01]  /*5800*/  VIADD R20, R16, 0x29 ;  /* 0x0000002910147836 */ /* 0x000fe20000000000 */
[----:B------:R-:W-:-:S02]  /*5810*/  I2FP.F32.S32 R17, R17 ;  /* 0x0000001100117245 */ /* 0x000fc40000201400 */
[C---:B------:R-:W-:Y:S01]  /*5820*/  IADD3 R19, R16.reuse, 0x30, RZ ;  /* 0x0000003010137810 */ /* 0x040fe20007ffe0ff */
[----:B------:R-:W1:Y:S01]  /*5830*/  MUFU.TANH R70, R70 ;  /* 0x0000004600467308 */ /* 0x000e620000002400 */
[----:B------:R-:W-:Y:S01]  /*5840*/  FSEL R172, R45, -INF , !P6 ;  /* 0xff8000002dac7808 */ /* 0x000fe20007000000 */
[----:B--2---:R-:W-:Y:S01]  /*5850*/  FFMA.FTZ R72, R17, UR5, R72 ;  /* 0x0000000511487c23 */ /* 0x004fe20008010048 */
[----:B------:R-:W-:Y:S01]  /*5860*/  FSEL R151, R47, -INF , !P2 ;  /* 0xff8000002f977808 */ /* 0x000fe20005000000 */
[----:B------:R-:W-:Y:S01]  /*5870*/  FFMA.FTZ R74, R17, UR5, R74 ;  /* 0x00000005114a7c23 */ /* 0x000fe2000801004a */
[C---:B------:R-:W-:Y:S01]  /*5880*/  ISETP.GE.AND P6, PT, R19.reuse, R135, PT ;  /* 0x000000871300720c */ /* 0x040fe20003fc6270 */
[----:B------:R-:W-:Y:S01]  /*5890*/  VIADD R17, R16, 0x31 ;  /* 0x0000003110117836 */ /* 0x000fe20000000000 */
[----:B------:R-:W-:Y:S01]  /*58a0*/  ISETP.GE.AND P2, PT, R19, R2, PT ;  /* 0x000000021300720c */ /* 0x000fe20003f46270 */
[----:B------:R-:W2:Y:S01]  /*58b0*/  MUFU.TANH R73, R73 ;  /* 0x0000004900497308 */ /* 0x000ea20000002400 */
[----:B------:R-:W-:-:S02]  /*58c0*/  I2FP.F32.S32 R19, R19 ;  /* 0x0000001300137245 */ /* 0x000fc40000201400 */
[----:B------:R-:W-:Y:S02]  /*58d0*/  FSEL R170, R18, -INF , !P5 ;  /* 0xff80000012aa7808 */ /* 0x000fe40006800000 */
[----:B------:R-:W-:Y:S01]  /*58e0*/  FSEL R175, R46, -INF , !P3 ;  /* 0xff8000002eaf7808 */ /* 0x000fe20005800000 */
[C---:B---3--:R-:W-:Y:S01]  /*58f0*/  FFMA.FTZ R68, R19.reuse, UR5, R68 ;  /* 0x0000000513447c23 */ /* 0x048fe20008010044 */
[C---:B------:R-:W-:Y:S01]  /*5900*/  ISETP.GE.AND P5, PT, R20.reuse, R135, PT ;  /* 0x000000871400720c */ /* 0x040fe20003fa6270 */
[----:B------:R-:W3:Y:S01]  /*5910*/  MUFU.TANH R75, R75 ;  /* 0x0000004b004b7308 */ /* 0x000ee20000002400 */
[----:B------:R-:W-:Y:S01]  /*5920*/  ISETP.GE.AND P3, PT, R20, R2, PT ;  /* 0x000000021400720c */ /* 0x000fe20003f66270 */
[----:B-1----:R-:W-:Y:S01]  /*5930*/  FFMA.FTZ R70, R19, UR5, R70 ;  /* 0x0000000513467c23 */ /* 0x002fe20008010046 */
[----:B------:R-:W-:Y:S02]  /*5940*/  I2FP.F32.S32 R18, R20 ;  /* 0x0000001400127245 */ /* 0x000fe40000201400 */
[----:B------:R-:W-:-:S02]  /*5950*/  FSEL R146, R72, -INF , !P4 ;  /* 0xff80000048927808 */ /* 0x000fc40006000000 */
[----:B------:R-:W-:Y:S01]  /*5960*/  FSEL R147, R74, -INF , !P1 ;  /* 0xff8000004a937808 */ /* 0x000fe20004800000 */
[----:B------:R-:W1:Y:S01]  /*5970*/  MUFU.TANH R64, R64 ;  /* 0x0000004000407308 */ /* 0x000e620000002400 */
[C---:B------:R-:W-:Y:S01]  /*5980*/  ISETP.GE.AND P4, PT, R17.reuse, R135, PT ;  /* 0x000000871100720c */ /* 0x040fe20003f86270 */
[----:B--2---:R-:W-:Y:S01]  /*5990*/  FFMA.FTZ R73, R18, UR5, R73 ;  /* 0x0000000512497c23 */ /* 0x004fe20008010049 */
[----:B------:R-:W-:Y:S02]  /*59a0*/  ISETP.GE.AND P1, PT, R17, R2, PT ;  /* 0x000000021100720c */ /* 0x000fe40003f26270 */
[----:B------:R-:W-:Y:S01]  /*59b0*/  I2FP.F32.S32 R20, R17 ;  /* 0x0000001100147245 */ /* 0x000fe20000201400 */
[----:B------:R-:W-:Y:S01]  /*59c0*/  VIADD R17, R16, 0x38 ;  /* 0x0000003810117836 */ /* 0x000fe20000000000 */
[----:B------:R-:W-:Y:S01]  /*59d0*/  FSEL R150, R68, -INF , !P6 ;  /* 0xff80000044967808 */ /* 0x000fe20007000000 */
[----:B------:R-:W2:Y:S01]  /*59e0*/  MUFU.TANH R69, R69 ;  /* 0x0000004500457308 */ /* 0x000ea20000002400 */
[----:B------:R-:W-:Y:S01]  /*59f0*/  FSEL R143, R70, -INF , !P2 ;  /* 0xff800000468f7808 */ /* 0x000fe20005000000 */
[----:B---3--:R-:W-:Y:S01]  /*5a00*/  FFMA.FTZ R75, R18, UR5, R75 ;  /* 0x00000005124b7c23 */ /* 0x008fe2000801004b */
[----:B------:R-:W-:-:S02]  /*5a10*/  ISETP.GE.AND P6, PT, R17, R135, PT ;  /* 0x000000871100720c */ /* 0x000fc40003fc6270 */
[----:B------:R-:W-:Y:S02]  /*5a20*/  ISETP.GE.AND P2, PT, R17, R2, PT ;  /* 0x000000021100720c */ /* 0x000fe40003f46270 */
[----:B------:R-:W-:Y:S01]  /*5a30*/  I2FP.F32.S32 R17, R17 ;  /* 0x0000001100117245 */ /* 0x000fe20000201400 */
[----:B------:R-:W3:Y:S01]  /*5a40*/  MUFU.TANH R71, R71 ;  /* 0x0000004700477308 */ /* 0x000ee20000002400 */
[----:B------:R-:W-:Y:S02]  /*5a50*/  FSEL R144, R73, -INF , !P5 ;  /* 0xff80000049907808 */ /* 0x000fe40006800000 */
[----:B------:R-:W-:Y:S01]  /*5a60*/  FSEL R145, R75, -INF , !P3 ;  /* 0xff8000004b917808 */ /* 0x000fe20005800000 */
[----:B-1----:R-:W-:Y:S01]  /*5a70*/  FFMA.FTZ R64, R17, UR5, R64 ;  /* 0x0000000511407c23 */ /* 0x002fe20008010040 */
[----:B------:R-:W-:Y:S02]  /*5a80*/  I2FP.F32.S32 R31, R16 ;  /* 0x00000010001f7245 */ /* 0x000fe40000201400 */
[-C--:B------:R-:W-:Y:S01]  /*5a90*/  ISETP.GE.AND P5, PT, R16, R135.reuse, PT ;  /* 0x000000871000720c */ /* 0x080fe20003fa6270 */
[----:B------:R-:W1:Y:S01]  /*5aa0*/  MUFU.TANH R65, R65 ;  /* 0x0000004100417308 */ /* 0x000e620000002400 */
[----:B--2---:R-:W-:Y:S01]  /*5ab0*/  FFMA.FTZ R69, R20, UR5, R69 ;  /* 0x0000000514457c23 */ /* 0x004fe20008010045 */
[----:B------:R-:W-:Y:S01]  /*5ac0*/  BAR.SYNC.DEFER_BLOCKING 0x0 ;  /* 0x0000000000007b1d */ /* 0x000fe20000010000 */
[C---:B------:R-:W-:Y:S01]  /*5ad0*/  ISETP.GE.AND P3, PT, R16.reuse, R2, PT ;  /* 0x000000021000720c */ /* 0x040fe20003f66270 */
[----:B------:R-:W-:Y:S01]  /*5ae0*/  VIADD R16, R16, 0x39 ;  /* 0x0000003910107836 */ /* 0x000fe20000000000 */
[----:B------:R-:W-:Y:S01]  /*5af0*/  FSEL R142, R64, -INF , !P6 ;  /* 0xff800000408e7808 */ /* 0x000fe20007000000 */
[----:B------:R-:W-:Y:S01]  /*5b00*/  FFMA.FTZ R28, R31, UR5, R52 ;  /* 0x000000051f1c7c23 */ /* 0x000fe20008010034 */
[----:B------:R-:W-:Y:S01]  /*5b10*/  ISETP.LT.AND P6, PT, R207, UR11, PT ;  /* 0x0000000bcf007c0c */ /* 0x000fe2000bfc1270 */
[----:B------:R-:W2:Y:S01]  /*5b20*/  MUFU.TANH R66, R66 ;  /* 0x0000004200427308 */ /* 0x000ea20000002400 */
[----:B---3--:R-:W-:Y:S01]  /*5b30*/  FFMA.FTZ R71, R20, UR5, R71 ;  /* 0x0000000514477c23 */ /* 0x008fe20008010047 */
[----:B------:R-:W-:Y:S01]  /*5b40*/  FSEL R148, R69, -INF , !P4 ;  /* 0xff80000045947808 */ /* 0x000fe20006000000 */
[----:B------:R-:W-:Y:S01]  /*5b50*/  FFMA.FTZ R31, R31, UR5, R53 ;  /* 0x000000051f1f7c23 */ /* 0x000fe20008010035 */
[----:B------:R-:W-:-:S02]  /*5b60*/  ISETP.GE.AND P4, PT, R16, R135, PT ;  /* 0x000000871000720c */ /* 0x000fc40003f86270 */
[----:B------:R-:W-:Y:S02]  /*5b70*/  FSEL R141, R71, -INF , !P1 ;  /* 0xff800000478d7808 */ /* 0x000fe40004800000 */
[----:B------:R-:W3:Y:S01]  /*5b80*/  MUFU.TANH R67, R67 ;  /* 0x0000004300437308 */ /* 0x000ee20000002400 */
[----:B------:R-:W-:Y:S02]  /*5b90*/  ISETP.GE.AND P1, PT, R16, R2, PT ;  /* 0x000000021000720c */ /* 0x000fe40003f26270 */
[----:B------:R-:W-:Y:S02]  /*5ba0*/  I2FP.F32.S32 R16, R16 ;  /* 0x0000001000107245 */ /* 0x000fe40000201400 */
[----:B------:R-:W-:Y:S02]  /*5bb0*/  FSEL R28, R28, -INF , !P5 ;  /* 0xff8000001c1c7808 */ /* 0x000fe40006800000 */
[----:B------:R-:W-:Y:S01]  /*5bc0*/  FSEL R31, R31, -INF , !P3 ;  /* 0xff8000001f1f7808 */ /* 0x000fe20005800000 */
[----:B-1----:R-:W-:Y:S01]  /*5bd0*/  FFMA.FTZ R140, R16, UR5, R65 ;  /* 0x00000005108c7c23 */ /* 0x002fe20008010041 */
[----:B--2---:R-:W-:-:S04]  /*5be0*/  FFMA.FTZ R181, R17, UR5, R66 ;  /* 0x0000000511b57c23 */ /* 0x004fc80008010042 */
[----:B------:R-:W-:Y:S02]  /*5bf0*/  FSEL R140, R140, -INF , !P4 ;  /* 0xff8000008c8c7808 */ /* 0x000fe40006000000 */
[----:B------:R-:W-:Y:S01]  /*5c00*/  FSEL R181, R181, -INF , !P2 ;  /* 0xff800000b5b57808 */ /* 0x000fe20005000000 */
[----:B---3--:R-:W-:-:S05]  /*5c10*/  FFMA.FTZ R177, R16, UR5, R67 ;  /* 0x0000000510b17c23 */ /* 0x008fca0008010043 */
        /* <DEDUP_REMOVED lines=48> */
[----:B------:R-:W-:-:S04]  /*5f20*/  @!UP0 UIADD3 UR29, -UR29, URZ, URZ ;  /* 0x0000003f1d1d8290 */ /* 0x000fc8000fffe13f */
        /* <DEDUP_REMOVED lines=28> */
.L_x_3488:
[----:B------:R-:W-:-:S04]  /*60f0*/  ULEA UR12, -UR6, URZ, 0x6 ;  /* 0x0000003f060c7291 */ /* 0x000fc8000f8e313f */
[----:B------:R-:W-:Y:S02]  /*6100*/  USHF.R.S32.HI UR15, URZ, 0x1f, UR12 ;  /* 0x0000001f3f0f7899 */ /* 0x000fe4000801140c */
[----:B------:R-:W-:-:S04]  /*6110*/  MOV R30, UR12 ;  /* 0x0000000c001e7c02 */ /* 0x000fc80008000f00 */
[----:B------:R-:W-:-:S07]  /*6120*/  MOV R33, UR15 ;  /* 0x0000000f00217c02 */ /* 0x000fce0008000f00 */
.L_x_3489:
        /* <DEDUP_REMOVED lines=132> */
.L_x_3491:
[----:B------:R-:W-:Y:S05]  /*6970*/  BSYNC B0 ;  /* 0x0000000000007941 */ /* 0x000fea0003800000 */
.L_x_3490:
[----:B------:R-:W0:Y:S01]  /*6980*/  LDGDEPBAR ;  /* 0x00000000000079af */ /* 0x000e220000000000 */
[----:B------:R-:W-:-:S04]  /*6990*/  IADD3 R133, P1, R30, R133, RZ ;  /* 0x000000851e857210 */ /* 0x000fc80007f3e0ff */
[----:B------:R-:W-:-:S09]  /*69a0*/  IADD3.X R134, R33, R134, RZ, P1, !PT ;  /* 0x0000008621867210 */ /* 0x000fd20000ffe4ff */
.L_x_3487:
[----:B------:R-:W-:Y:S01]  /*69b0*/  FMNMX.FTZ R3, R28, R14, !PT ;  /* 0x0000000e1c037209 */ /* 0x000fe20007810000 */
        /* <DEDUP_REMOVED lines=29> */
[----:B-12---:R-:W-:Y:S02]  /*6b90*/  FMNMX.FTZ R16, R140, R3, !PT ;  /* 0x000000038c107209 */ /* 0x006fe40007810000 */
        /* <DEDUP_REMOVED lines=48> */
[----:B------:R-:W5:Y:S01]  /*6ea0*/  MUFU.EX2 R166, R166 ;  /* 0x000000a600a67308 */ /* 0x000f620000000800 */
[--C-:B------:R-:W-:Y:S01]  /*6eb0*/  FFMA.FTZ R0, R6, UR12, -R149.reuse ;  /* 0x0000000c06007c23 */ /* 0x100fe20008010895 */
[--C-:B------:R-:W-:Y:S01]  /*6ec0*/  FFMA.FTZ R171, R172, UR12, -R149.reuse ;  /* 0x0000000cacab7c23 */ /* 0x100fe20008010895 */
[----:B------:R-:W2:Y:S01]  /*6ed0*/  LDSM.16.MT88.4 R8, [R200+0xe800] ;  /* 0x00e80000c808783b */ /* 0x000ea20000004200 */
[--C-:B------:R-:W-:Y:S01]  /*6ee0*/  FFMA.FTZ R174, R175, UR12, -R178.reuse ;  /* 0x0000000cafae7c23 */ /* 0x100fe200080108b2 */
[--C-:B------:R-:W-:Y:S01]  /*6ef0*/  FFMA.FTZ R170, R170, UR12, -R149.reuse ;  /* 0x0000000caaaa7c23 */ /* 0x100fe20008010895 */
[--C-:B------:R-:W-:Y:S01]  /*6f00*/  FFMA.FTZ R172, R146, UR12, -R149.reuse ;  /* 0x0000000c92ac7c23 */ /* 0x100fe20008010895 */
[----:B------:R-:W2:Y:S01]  /*6f10*/  LDSM.16.MT88.4 R4, [R198+0xe800] ;  /* 0x00e80000c604783b */ /* 0x000ea20000004200 */
        /* <DEDUP_REMOVED lines=298> */
.L_x_3493:
[----:B------:R-:W-:-:S04]  /*81c0*/  LEA R4, -R228, RZ, 0x6 ;  /* 0x000000ffe4047211 */ /* 0x000fc800078e31ff */
[----:B------:R-:W-:-:S07]  /*81d0*/  SHF.R.S32.HI R11, RZ, 0x1f, R4 ;  /* 0x0000001fff0b7819 */ /* 0x000fce0000011404 */
.L_x_3494:
        /* <DEDUP_REMOVED lines=67> */
[----:B------:R-:W-:Y:S01]  /*8610*/  @!P4 LDGSTS.E.BYPASS.LTC128B.128 [R210+0xe800], desc[UR20][R16.64+0x80] ;  /* 0x0e80008010d2cfae */ /* 0x000fe2000b901d54 */
        /* <DEDUP_REMOVED lines=46> */
[----:B------:R-:W4:Y:S04]  /*8900*/  LDSM.16.M88.4 R4, [R205+0x6000] ;  /* 0x00600000cd04783b */ /* 0x000f280000000200 */
[----:B------:R-:W-:Y:S04]  /*8910*/  LDSM.16.M88.4 R28, [R204] ;  /* 0x00000000cc1c783b */ /* 0x000fe80000000200 */
[----:B-1----:R-:W-:Y:S04]  /*8920*/  LDSM.16.M88.4 R12, [R203] ;  /* 0x00000000cb0c783b */ /* 0x002fe80000000200 */
[----:B------:R-:W1:Y:S04]  /*8930*/  LDSM.16.M88.4 R32, [R205+0x6800] ;  /* 0x00680000cd20783b */ /* 0x000e680000000200 */
[----:B------:R-:W5:Y:S04]  /*8940*/  LDSM.16.M88.4 R148, [R205+0x7000] ;  /* 0x00700000cd94783b */ /* 0x000f680000000200 */
[----:B------:R-:W5:Y:S04]  /*8950*/  LDSM.16.M88.4 R24, [R205+0x7800] ;  /* 0x00780000cd18783b */ /* 0x000f680000000200 */
[----:B------:R-:W-:Y:S04]  /*8960*/  LDSM.16.M88.4 R160, [R202] ;  /* 0x00000000caa0783b */ /* 0x000fe80000000200 */
[----:B------:R-:W5:Y:S04]  /*8970*/  LDSM.16.M88.4 R16, [R199+0x6000] ;  /* 0x00600000c710783b */ /* 0x000f680000000200 */
[----:B------:R-:W5:Y:S04]  /*8980*/  LDSM.16.M88.4 R156, [R195] ;  /* 0x00000000c39c783b */ /* 0x000f680000000200 */
[----:B--2---:R-:W2:Y:S01]  /*8990*/  LDSM.16.M88.4 R140, [R194] ;  /* 0x00000000c28c783b */ /* 0x004ea20000000200 */
[C---:B----4-:R-:W-:Y:S03]  /*89a0*/  HMMA.16816.F32.BF16 R8, R168.reuse, R4, RZ ;  /* 0x00000004a808723c */ /* 0x050fe600000418ff */
[----:B---3--:R-:W3:Y:S04]  /*89b0*/  LDSM.16.M88.4 R136, [R193] ;  /* 0x00000000c188783b */ /* 0x008ee80000000200 */
[----:B------:R-:W-:Y:S01]  /*89c0*/  LDSM.16.M88.4 R176, [R192] ;  /* 0x00000000c0b0783b */ /* 0x000fe20000000200 */
[C---:B------:R-:W-:Y:S03]  /*89d0*/  HMMA.16816.F32.BF16 R4, R168.reuse, R6, RZ ;  /* 0x00000006a804723c */ /* 0x040fe600000418ff */
[----:B------:R-:W-:Y:S03]  /*89e0*/  LDSM.16.M88.4 R144, [R199+0x6800] ;  /* 0x00680000c790783b */ /* 0x000fe60000000200 */
[C---:B-1----:R-:W-:Y:S01]  /*89f0*/  HMMA.16816.F32.BF16 R20, R168.reuse, R32, RZ ;  /* 0x00000020a814723c */ /* 0x042fe200000418ff */
[----:B------:R-:W-:Y:S04]  /*8a00*/  LDSM.16.M88.4 R180, [R199+0x7800] ;  /* 0x00780000c7b4783b */ /* 0x000fe80000000200 */
[----:B------:R-:W-:Y:S01]  /*8a10*/  LDSM.16.M88.4 R164, [R192+0x1800] ;  /* 0x00180000c0a4783b */ /* 0x000fe20000000200 */
[----:B-----5:R-:W-:Y:S03]  /*8a20*/  HMMA.16816.F32.BF16 R152, R168, R148, RZ ;  /* 0x00000094a898723c */ /* 0x020fe600000418ff */
[----:B------:R-:W-:Y:S03]  /*8a30*/  LDSM.16.M88.4 R224, [R199+0xa000] ;  /* 0x00a00000c7e0783b */ /* 0x000fe60000000200 */
[C---:B------:R-:W-:Y:S01]  /*8a40*/  HMMA.16816.F32.BF16 R8, R28.reuse, R12, R8 ;  /* 0x0000000c1c08723c */ /* 0x040fe20000041808 */
[----:B------:R-:W-:Y:S04]  /*8a50*/  LDSM.16.M88.4 R220, [R186] ;  /* 0x00000000badc783b */ /* 0x000fe80000000200 */
[----:B------:R-:W0:Y:S01]  /*8a60*/  LDGDEPBAR ;  /* 0x00000000000079af */ /* 0x000e220000000000 */
[----:B------:R-:W-:Y:S03]  /*8a70*/  HMMA.16816.F32.BF16 R4, R28, R14, R4 ;  /* 0x0000000e1c04723c */ /* 0x000fe60000041804 */
[----:B------:R-:W1:Y:S03]  /*8a80*/  LDSM.16.M88.4 R12, [R201] ;  /* 0x00000000c90c783b */ /* 0x000e660000000200 */
[C---:B------:R-:W-:Y:S06]  /*8a90*/  HMMA.16816.F32.BF16 R32, R168.reuse, R34, RZ ;  /* 0x00000022a820723c */ /* 0x040fec00000418ff */
[C---:B------:R-:W-:Y:S06]  /*8aa0*/  HMMA.16816.F32.BF16 R148, R168.reuse, R150, RZ ;  /* 0x00000096a894723c */ /* 0x040fec00000418ff */
[C---:B------:R-:W-:Y:S06]  /*8ab0*/  HMMA.16816.F32.BF16 R172, R168.reuse, R24, RZ ;  /* 0x00000018a8ac723c */ /* 0x040fec00000418ff */
[----:B------:R-:W-:Y:S01]  /*8ac0*/  HMMA.16816.F32.BF16 R168, R168, R26, RZ ;  /* 0x0000001aa8a8723c */ /* 0x000fe200000418ff */
[----:B------:R-:W4:Y:S05]  /*8ad0*/  LDSM.16.M88.4 R24, [R199+0x7000] ;  /* 0x00700000c718783b */ /* 0x000f2a0000000200 */
[C---:B------:R-:W-:Y:S06]  /*8ae0*/  HMMA.16816.F32.BF16 R8, R160.reuse, R16, R8 ;  /* 0x00000010a008723c */ /* 0x040fec0000041808 */
[----:B------:R-:W-:Y:S01]  /*8af0*/  HMMA.16816.F32.BF16 R4, R160, R18, R4 ;  /* 0x00000012a004723c */ /* 0x000fe20000041804 */
[----:B------:R-:W-:Y:S05]  /*8b00*/  LDSM.16.M88.4 R16, [R206+0x2000] ;  /* 0x00200000ce10783b */ /* 0x000fea0000000200 */
[C---:B------:R-:W-:Y:S06]  /*8b10*/  HMMA.16816.F32.BF16 R20, R28.reuse, R156, R20 ;  /* 0x0000009c1c14723c */ /* 0x040fec0000041814 */
[C---:B------:R-:W-:Y:S01]  /*8b20*/  HMMA.16816.F32.BF16 R32, R28.reuse, R158, R32 ;  /* 0x0000009e1c20723c */ /* 0x040fe20000041820 */
[----:B------:R-:W-:Y:S05]  /*8b30*/  LDSM.16.M88.4 R156, [R205+0x8800] ;  /* 0x00880000cd9c783b */ /* 0x000fea0000000200 */
[C---:B--2---:R-:W-:Y:S06]  /*8b40*/  HMMA.16816.F32.BF16 R152, R28.reuse, R140, R152 ;  /* 0x0000008c1c98723c */ /* 0x044fec0000041898 */
[C---:B------:R-:W-:Y:S01]  /*8b50*/  HMMA.16816.F32.BF16 R148, R28.reuse, R142, R148 ;  /* 0x0000008e1c94723c */ /* 0x040fe20000041894 */
[----:B------:R-:W-:Y:S05]  /*8b60*/  LDSM.16.M88.4 R140, [R192+0x800] ;  /* 0x00080000c08c783b */ /* 0x000fea0000000200 */
[C---:B---3--:R-:W-:Y:S06]  /*8b70*/  HMMA.16816.F32.BF16 R172, R28.reuse, R136, R172 ;  /* 0x000000881cac723c */ /* 0x048fec00000418ac */
[----:B------:R-:W-:Y:S01]  /*8b80*/  HMMA.16816.F32.BF16 R168, R28, R138, R168 ;  /* 0x0000008a1ca8723c */ /* 0x000fe200000418a8 */
[----:B------:R-:W2:Y:S04]  /*8b90*/  LDSM.16.M88.4 R136, [R205+0x8000] ;  /* 0x00800000cd88783b */ /* 0x000ea80000000200 */
[----:B------:R-:W3:Y:S01]  /*8ba0*/  LDSM.16.M88.4 R28, [R192+0x1000] ;  /* 0x00100000c01c783b */ /* 0x000ee20000000200 */
[C---:B-1----:R-:W-:Y:S06]  /*8bb0*/  HMMA.16816.F32.BF16 R8, R12.reuse, R176, R8 ;  /* 0x000000b00c08723c */ /* 0x042fec0000041808 */
[----:B------:R-:W-:Y:S01]  /*8bc0*/  HMMA.16816.F32.BF16 R4, R12, R178, R4 ;  /* 0x000000b20c04723c */ /* 0x000fe20000041804 */
[----:B------:R-:W-:Y:S05]  /*8bd0*/  LDSM.16.M88.4 R176, [R190] ;  /* 0x00000000beb0783b */ /* 0x000fea0000000200 */
[C---:B------:R-:W-:Y:S06]  /*8be0*/  HMMA.16816.F32.BF16 R20, R160.reuse, R144, R20 ;  /* 0x00000090a014723c */ /* 0x040fec0000041814 */
[C---:B------:R-:W-:Y:S01]  /*8bf0*/  HMMA.16816.F32.BF16 R32, R160.reuse, R146, R32 ;  /* 0x00000092a020723c */ /* 0x040fe20000041820 */
[----:B------:R-:W-:Y:S05]  /*8c00*/  LDSM.16.M88.4 R144, [R191] ;  /* 0x00000000bf90783b */ /* 0x000fea0000000200 */
[C---:B----4-:R-:W-:Y:S06]  /*8c10*/  HMMA.16816.F32.BF16 R152, R160.reuse, R24, R152 ;  /* 0x00000018a098723c */ /* 0x050fec0000041898 */
[----:B------:R-:W-:Y:S01]  /*8c20*/  HMMA.16816.F32.BF16 R148, R160, R26, R148 ;  /* 0x0000001aa094723c */ /* 0x000fe20000041894 */
[----:B------:R-:W1:Y:S05]  /*8c30*/  LDSM.16.M88.4 R24, [R204+0x2000] ;  /* 0x00200000cc18783b */ /* 0x000e6a0000000200 */
[C---:B--2---:R-:W-:Y:S06]  /*8c40*/  HMMA.16816.F32.BF16 R8, R16.reuse, R136, R8 ;  /* 0x000000881008723c */ /* 0x044fec0000041808 */
[----:B------:R-:W-:Y:S01]  /*8c50*/  HMMA.16816.F32.BF16 R4, R16, R138, R4 ;  /* 0x0000008a1004723c */ /* 0x000fe20000041804 */
[----:B------:R-:W-:Y:S05]  /*8c60*/  LDSM.16.M88.4 R136, [R188] ;  /* 0x00000000bc88783b */ /* 0x000fea0000000200 */
[C---:B------:R-:W-:Y:S06]  /*8c70*/  HMMA.16816.F32.BF16 R172, R160.reuse, R180, R172 ;  /* 0x000000b4a0ac723c */ /* 0x040fec00000418ac */
[----:B------:R-:W-:Y:S01]  /*8c80*/  HMMA.16816.F32.BF16 R168, R160, R182, R168 ;  /* 0x000000b6a0a8723c */ /* 0x000fe200000418a8 */
[----:B------:R-:W-:Y:S04]  /*8c90*/  LDSM.16.M88.4 R180, [R202+0x2000] ;  /* 0x00200000cab4783b */ /* 0x000fe80000000200 */
[----:B------:R-:W-:Y:S01]  /*8ca0*/  LDSM.16.M88.4 R160, [R199+0x8000] ;  /* 0x00800000c7a0783b */ /* 0x000fe20000000200 */
[C---:B------:R-:W-:Y:S06]  /*8cb0*/  HMMA.16816.F32.BF16 R20, R12.reuse, R140, R20 ;  /* 0x0000008c0c14723c */ /* 0x040fec0000041814 */
[C---:B------:R-:W-:Y:S01]  /*8cc0*/  HMMA.16816.F32.BF16 R32, R12.reuse, R142, R32 ;  /* 0x0000008e0c20723c */ /* 0x040fe20000041820 */
[----:B------:R-:W2:Y:S05]  /*8cd0*/  LDSM.16.M88.4 R140, [R205+0x9000] ;  /* 0x00900000cd8c783b */ /* 0x000eaa0000000200 */
[C---:B---3--:R-:W-:Y:S06]  /*8ce0*/  HMMA.16816.F32.BF16 R152, R12.reuse, R28, R152 ;  /* 0x0000001c0c98723c */ /* 0x048fec0000041898 */
[----:B------:R-:W-:Y:S01]  /*8cf0*/  HMMA.16816.F32.BF16 R148, R12, R30, R148 ;  /* 0x0000001e0c94723c */ /* 0x000fe20000041894 */
[----:B------:R-:W3:Y:S05]  /*8d00*/  LDSM.16.M88.4 R28, [R205+0x9800] ;  /* 0x00980000cd1c783b */ /* 0x000eea0000000200 */
[C---:B-1----:R-:W-:Y:S06]  /*8d10*/  HMMA.16816.F32.BF16 R8, R24.reuse, R144, R8 ;  /* 0x000000901808723c */ /* 0x042fec0000041808 */
[----:B------:R-:W-:Y:S01]  /*8d20*/  HMMA.16816.F32.BF16 R4, R24, R146, R4 ;  /* 0x000000921804723c */ /* 0x000fe20000041804 */
[----:B------:R-:W-:Y:S05]  /*8d30*/  LDSM.16.M88.4 R144, [R206+0x4000] ;  /* 0x00400000ce90783b */ /* 0x000fea0000000200 */
[C---:B------:R-:W-:Y:S06]  /*8d40*/  HMMA.16816.F32.BF16 R172, R12.reuse, R164, R172 ;  /* 0x000000a40cac723c */ /* 0x040fec00000418ac */
[----:B------:R-:W-:Y:S01]  /*8d50*/  HMMA.16816.F32.BF16 R168, R12, R166, R168 ;  /* 0x000000a60ca8723c */ /* 0x000fe200000418a8 */
[----:B------:R-:W1:Y:S04]  /*8d60*/  LDSM.16.M88.4 R12, [R189] ;  /* 0x00000000bd0c783b */ /* 0x000e680000000200 */
[----:B------:R-:W-:Y:S01]  /*8d70*/  LDSM.16.M88.4 R164, [R201+0x2000] ;  /* 0x00200000c9a4783b */ /* 0x000fe20000000200 */
[C---:B------:R-:W-:Y:S06]  /*8d80*/  HMMA.16816.F32.BF16 R20, R16.reuse, R156, R20 ;  /* 0x0000009c1014723c */ /* 0x040fec0000041814 */
[C---:B------:R-:W-:Y:S01]  /*8d90*/  HMMA.16816.F32.BF16 R32, R16.reuse, R158, R32 ;  /* 0x0000009e1020723c */ /* 0x040fe20000041820 */
[----:B------:R-:W4:Y:S05]  /*8da0*/  LDSM.16.M88.4 R156, [R192+0x2000] ;  /* 0x00200000c09c783b */ /* 0x000f2a0000000200 */
[C---:B--2---:R-:W-:Y:S06]  /*8db0*/  HMMA.16816.F32.BF16 R152, R16.reuse, R140, R152 ;  /* 0x0000008c1098723c */ /* 0x044fec0000041898 */
[----:B------:R-:W-:Y:S01]  /*8dc0*/  HMMA.16816.F32.BF16 R148, R16, R142, R148 ;  /* 0x0000008e1094723c */ /* 0x000fe20000041894 */
[----:B------:R-:W2:Y:S05]  /*8dd0*/  LDSM.16.M88.4 R140, [R199+0x8800] ;  /* 0x00880000c78c783b */ /* 0x000eaa0000000200 */
[C---:B------:R-:W-:Y:S06]  /*8de0*/  HMMA.16816.F32.BF16 R8, R180.reuse, R160, R8 ;  /* 0x000000a0b408723c */ /* 0x040fec0000041808 */
[----:B------:R-:W-:Y:S01]  /*8df0*/  HMMA.16816.F32.BF16 R4, R180, R162, R4 ;  /* 0x000000a2b404723c */ /* 0x000fe20000041804 */
[----:B------:R-:W-:Y:S05]  /*8e00*/  LDSM.16.M88.4 R160, [R192+0x3000] ;  /* 0x00300000c0a0783b */ /* 0x000fea0000000200 */
[C---:B---3--:R-:W-:Y:S06]  /*8e10*/  HMMA.16816.F32.BF16 R172, R16.reuse, R28, R172 ;  /* 0x0000001c10ac723c */ /* 0x048fec00000418ac */
[----:B------:R-:W-:Y:S01]  /*8e20*/  HMMA.16816.F32.BF16 R168, R16, R30, R168 ;  /* 0x0000001e10a8723c */ /* 0x000fe200000418a8 */
[----:B------:R-:W3:Y:S04]  /*8e30*/  LDSM.16.M88.4 R16, [R205+0xa000] ;  /* 0x00a00000cd10783b */ /* 0x000ee80000000200 */
[----:B------:R-:W5:Y:S01]  /*8e40*/  LDSM.16.M88.4 R28, [R199+0x9000] ;  /* 0x00900000c71c783b */ /* 0x000f620000000200 */
[C---:B------:R-:W-:Y:S06]  /*8e50*/  HMMA.16816.F32.BF16 R20, R24.reuse, R176, R20 ;  /* 0x000000b01814723c */ /* 0x040fec0000041814 */
[C---:B------:R-:W-:Y:S01]  /*8e60*/  HMMA.16816.F32.BF16 R32, R24.reuse, R178, R32 ;  /* 0x000000b21820723c */ /* 0x040fe20000041820 */
[----:B------:R-:W-:Y:S05]  /*8e70*/  LDSM.16.M88.4 R176, [R199+0x9800] ;  /* 0x00980000c7b0783b */ /* 0x000fea0000000200 */
        /* <DEDUP_REMOVED lines=8> */
[----:B------:R-:W-:Y:S04]  /*8f00*/  LDSM.16.M88.4 R136, [R204+0x4000] ;  /* 0x00400000cc88783b */ /* 0x000fe80000000200 */
[----:B------:R-:W4:Y:S01]  /*8f10*/  LDSM.16.M88.4 R24, [R187] ;  /* 0x00000000bb18783b */ /* 0x000f220000000200 */
[C---:B--2---:R-:W-:Y:S06]  /*8f20*/  HMMA.16816.F32.BF16 R20, R180.reuse, R140, R20 ;  /* 0x0000008cb414723c */ /* 0x044fec0000041814 */
[----:B------:R-:W-:Y:S01]  /*8f30*/  HMMA.16816.F32.BF16 R32, R180, R142, R32 ;  /* 0x0000008eb420723c */ /* 0x000fe20000041820 */
[----:B------:R-:W2:Y:S05]  /*8f40*/  LDSM.16.M88.4 R140, [R205+0xa800] ;  /* 0x00a80000cd8c783b */ /* 0x000eaa0000000200 */
[C---:B---3--:R-:W-:Y:S06]  /*8f50*/  HMMA.16816.F32.BF16 R8, R144.reuse, R16, R8 ;  /* 0x000000109008723c */ /* 0x048fec0000041808 */
[----:B------:R-:W-:Y:S01]  /*8f60*/  HMMA.16816.F32.BF16 R4, R144, R18, R4 ;  /* 0x000000129004723c */ /* 0x000fe20000041804 */
[----:B------:R-:W-:Y:S05]  /*8f70*/  LDSM.16.M88.4 R16, [R201+0x4000] ;  /* 0x00400000c910783b */ /* 0x000fea0000000200 */
[C---:B-----5:R-:W-:Y:S06]  /*8f80*/  HMMA.16816.F32.BF16 R152, R180.reuse, R28, R152 ;  /* 0x0000001cb498723c */ /* 0x060fec0000041898 */
[----:B------:R-:W-:Y:S01]  /*8f90*/  HMMA.16816.F32.BF16 R148, R180, R30, R148 ;  /* 0x0000001eb494723c */ /* 0x000fe20000041894 */
[----:B------:R-:W3:Y:S05]  /*8fa0*/  LDSM.16.M88.4 R28, [R202+0x4000] ;  /* 0x00400000ca1c783b */ /* 0x000eea0000000200 */
[----:B-1----:R-:W-:Y:S06]  /*8fb0*/  HMMA.16816.F32.BF16 R20, R164, R12, R20 ;  /* 0x0000000ca414723c */ /* 0x002fec0000041814 */
[----:B----4-:R-:W-:Y:S06]  /*8fc0*/  HMMA.16816.F32.BF16 R8, R136, R24, R8 ;  /* 0x000000188808723c */ /* 0x010fec0000041808 */
[----:B------:R-:W-:Y:S01]  /*8fd0*/  HMMA.16816.F32.BF16 R32, R164, R14, R32 ;  /* 0x0000000ea420723c */ /* 0x000fe20000041820 */
[----:B------:R-:W1:Y:S05]  /*8fe0*/  LDSM.16.M88.4 R12, [R192+0x4000] ;  /* 0x00400000c00c783b */ /* 0x000e6a0000000200 */
[----:B------:R-:W-:Y:S01]  /*8ff0*/  HMMA.16816.F32.BF16 R4, R136, R26, R4 ;  /* 0x0000001a8804723c */ /* 0x000fe20000041804 */
[----:B------:R-:W4:Y:S05]  /*9000*/  LDSM.16.M88.4 R24, [R199+0xa800] ;  /* 0x00a80000c718783b */ /* 0x000f2a0000000200 */
[----:B--2---:R-:W-:Y:S06]  /*9010*/  HMMA.16816.F32.BF16 R20, R144, R140, R20 ;  /* 0x0000008c9014723c */ /* 0x004fec0000041814 */
[----:B------:R-:W-:Y:S06]  /*9020*/  HMMA.16816.F32.BF16 R152, R164, R160, R152 ;  /* 0x000000a0a498723c */ /* 0x000fec0000041898 */
[----:B---3--:R-:W-:Y:S06]  /*9030*/  HMMA.16816.F32.BF16 R8, R28, R224, R8 ;  /* 0x000000e01c08723c */ /* 0x008fec0000041808 */
[----:B------:R-:W-:Y:S01]  /*9040*/  HMMA.16816.F32.BF16 R32, R144, R142, R32 ;  /* 0x0000008e9020723c */ /* 0x000fe20000041820 */
[----:B------:R-:W2:Y:S05]  /*9050*/  LDSM.16.M88.4 R140, [R205+0xb000] ;  /* 0x00b00000cd8c783b */ /* 0x000eaa0000000200 */
[----:B------:R-:W-:Y:S06]  /*9060*/  HMMA.16816.F32.BF16 R4, R28, R226, R4 ;  /* 0x000000e21c04723c */ /* 0x000fec0000041804 */
[----:B------:R-:W-:Y:S06]  /*9070*/  HMMA.16816.F32.BF16 R20, R136, R220, R20 ;  /* 0x000000dc8814723c */ /* 0x000fec0000041814 */
[----:B------:R-:W-:Y:S01]  /*9080*/  HMMA.16816.F32.BF16 R224, R180, R176, R172 ;  /* 0x000000b0b4e0723c */ /* 0x000fe200000418ac */
[----:B------:R-:W3:Y:S01]  /*9090*/  LDSM.16.M88.4 R172, [R192+0x4800] ;  /* 0x00480000c0ac783b */ /* 0x000ee20000000200 */
[----:B------:R-:W-:-:S04]  /*90a0*/  IMAD.MOV.U32 R221, RZ, RZ, R231 ;  /* 0x000000ffffdd7224 */ /* 0x000fc800078e00e7 */
[----:B-1----:R-:W-:Y:S06]  /*90b0*/  HMMA.16816.F32.BF16 R8, R16, R12, R8 ;  /* 0x0000000c1008723c */ /* 0x002fec0000041808 */
[----:B------:R-:W-:Y:S06]  /*90c0*/  HMMA.16816.F32.BF16 R32, R136, R222, R32 ;  /* 0x000000de8820723c */ /* 0x000fec0000041820 */
[----:B------:R-:W-:Y:S01]  /*90d0*/  HMMA.16816.F32.BF16 R4, R16, R14, R4 ;  /* 0x0000000e1004723c */ /* 0x000fe20000041804 */
[----:B------:R-:W1:Y:S05]  /*90e0*/  LDSM.16.M88.4 R12, [R205+0xb800] ;  /* 0x00b80000cd0c783b */ /* 0x000e6a0000000200 */
[----:B------:R-:W-:Y:S01]  /*90f0*/  HMMA.16816.F32.BF16 R176, R180, R178, R168 ;  /* 0x000000b2b4b0723c */ /* 0x000fe200000418a8 */
[----:B------:R-:W5:Y:S05]  /*9100*/  LDSM.16.M88.4 R168, [R185] ;  /* 0x00000000b9a8783b */ /* 0x000f6a0000000200 */
[----:B----4-:R-:W-:Y:S01]  /*9110*/  HMMA.16816.F32.BF16 R20, R28, R24, R20 ;  /* 0x000000181c14723c */ /* 0x010fe20000041814 */
[----:B------:R-:W-:Y:S01]  /*9120*/  FMUL.FTZ R0, R8, UR22 ;  /* 0x0000001608007c20 */ /* 0x000fe20008410000 */
[----:B------:R-:W-:Y:S01]  /*9130*/  FMUL.FTZ R8, R9, UR22 ;  /* 0x0000001609087c20 */ /* 0x000fe20008410000 */
[----:B------:R-:W-:-:S03]  /*9140*/  FMUL.FTZ R9, R11, UR22 ;  /* 0x000000160b097c20 */ /* 0x000fc60008410000 */
[C---:B------:R-:W-:Y:S01]  /*9150*/  HMMA.16816.F32.BF16 R224, R164.reuse, R156, R224 ;  /* 0x0000009ca4e0723c */ /* 0x040fe200000418e0 */
[----:B------:R-:W-:Y:S05]  /*9160*/  MUFU.TANH R0, R0 ;  /* 0x0000000000007308 */ /* 0x000fea0000002400 */
[----:B------:R-:W-:Y:S01]  /*9170*/  HMMA.16816.F32.BF16 R148, R164, R162, R148 ;  /* 0x000000a2a494723c */ /* 0x000fe20000041894 */
[----:B------:R-:W-:Y:S01]  /*9180*/  LDSM.16.M88.4 R160, [R199+0xb000] ;  /* 0x00b00000c7a0783b */ /* 0x000fe20000000200 */
[----:B------:R-:W-:Y:S01]  /*9190*/  FMUL.FTZ R4, R4, UR22 ;  /* 0x0000001604047c20 */ /* 0x000fe20008410000 */
[----:B------:R-:W-:Y:S01]  /*91a0*/  FMUL.FTZ R5, R5, UR22 ;  /* 0x0000001605057c20 */ /* 0x000fe20008410000 */
[----:B------:R-:W-:Y:S01]  /*91b0*/  FMUL.FTZ R6, R6, UR22 ;  /* 0x0000001606067c20 */ /* 0x000fe20008410000 */
[----:B------:R-:W4:Y:S01]  /*91c0*/  MUFU.TANH R8, R8 ;  /* 0x0000000800087308 */ /* 0x000f220000002400 */
[----:B------:R-:W-:Y:S01]  /*91d0*/  HMMA.16816.F32.BF16 R32, R28, R26, R32 ;  /* 0x0000001a1c20723c */ /* 0x000fe20000041820 */
[----:B------:R-:W4:Y:S05]  /*91e0*/  LDSM.16.M88.4 R24, [R184] ;  /* 0x00000000b818783b */ /* 0x000f2a0000000200 */
[----:B--2---:R-:W-:Y:S01]  /*91f0*/  HMMA.16816.F32.BF16 R152, R144, R140, R152 ;  /* 0x0000008c9098723c */ /* 0x004fe20000041898 */
[----:B------:R-:W-:Y:S05]  /*9200*/  MUFU.TANH R156, R4 ;  /* 0x00000004009c7308 */ /* 0x000fea0000002400 */
[----:B---3--:R-:W-:Y:S03]  /*9210*/  HMMA.16816.F32.BF16 R20, R16, R172, R20 ;  /* 0x000000ac1014723c */ /* 0x008fe60000041814 */
[----:B------:R-:W-:Y:S03]  /*9220*/  MUFU.TANH R11, R5 ;  /* 0x00000005000b7308 */ /* 0x000fe60000002400 */
[----:B-1----:R-:W-:Y:S05]  /*9230*/  HMMA.16816.F32.BF16 R224, R144, R12, R224 ;  /* 0x0000000c90e0723c */ /* 0x002fea00000418e0 */
[----:B------:R1:W-:Y:S01]  /*9240*/  MUFU.TANH R157, R6 ;  /* 0x00000006009d7308 */ /* 0x0003e20000002400 */
[----:B------:R-:W-:Y:S01]  /*9250*/  HMMA.16816.F32.BF16 R176, R164, R158, R176 ;  /* 0x0000009ea4b0723c */ /* 0x000fe200000418b0 */
[----:B------:R-:W-:-:S05]  /*9260*/  IMAD.U32 R13, RZ, RZ, UR11 ;  /* 0x0000000bff0d7e24 */ /* 0x000fca000f8e00ff */
[----:B------:R-:W-:Y:S01]  /*9270*/  HMMA.16816.F32.BF16 R148, R144, R142, R148 ;  /* 0x0000008e9094723c */ /* 0x000fe20000041894 */
[----:B------:R-:W-:Y:S01]  /*9280*/  FMUL.FTZ R158, R7, UR22 ;  /* 0x00000016079e7c20 */ /* 0x000fe20008410000 */
[----:B------:R-:W-:Y:S01]  /*9290*/  LDSM.16.M88.4 R140, [R192+0x5000] ;  /* 0x00500000c08c783b */ /* 0x000fe20000000200 */
[----:B------:R-:W2:Y:S03]  /*92a0*/  MUFU.TANH R9, R9 ;  /* 0x0000000900097308 */ /* 0x000ea60000002400 */
[C---:B-----5:R-:W-:Y:S01]  /*92b0*/  HMMA.16816.F32.BF16 R152, R136.reuse, R168, R152 ;  /* 0x000000a88898723c */ /* 0x060fe20000041898 */
[----:B------:R-:W-:Y:S01]  /*92c0*/  FMUL.FTZ R20, R20, UR22 ;  /* 0x0000001614147c20 */ /* 0x000fe20008410000 */
[----:B------:R-:W-:Y:S01]  /*92d0*/  FMUL.FTZ R21, R21, UR22 ;  /* 0x0000001615157c20 */ /* 0x000fe20008410000 */
[----:B------:R-:W-:Y:S01]  /*92e0*/  FMUL.FTZ R22, R22, UR22 ;  /* 0x0000001616167c20 */ /* 0x000fe20008410000 */
[----:B-1----:R-:W1:Y:S01]  /*92f0*/  LDSM.16.M88.4 R4, [R199+0xb800] ;  /* 0x00b80000c704783b */ /* 0x002e620000000200 */
[----:B------:R3:W-:Y:S01]  /*9300*/  MUFU.TANH R159, R20 ;  /* 0x00000014009f7308 */ /* 0x0007e20000002400 */
[----:B----4-:R-:W-:Y:S01]  /*9310*/  HMMA.16816.F32.BF16 R224, R136, R24, R224 ;  /* 0x0000001888e0723c */ /* 0x010fe200000418e0 */
[----:B------:R-:W-:-:S05]  /*9320*/  FMUL.FTZ R23, R23, UR22 ;  /* 0x0000001617177c20 */ /* 0x000fca0008410000 */
[----:B------:R-:W-:Y:S01]  /*9330*/  HMMA.16816.F32.BF16 R176, R144, R14, R176 ;  /* 0x0000000e90b0723c */ /* 0x000fe200000418b0 */
[----:B------:R-:W4:Y:S05]  /*9340*/  MUFU.TANH R158, R158 ;  /* 0x0000009e009e7308 */ /* 0x000f2a0000002400 */
[----:B------:R-:W-:Y:S03]  /*9350*/  HMMA.16816.F32.BF16 R148, R136, R170, R148 ;  /* 0x000000aa8894723c */ /* 0x000fe60000041894 */
[----:B------:R-:W-:Y:S01]  /*9360*/  MUFU.TANH R21, R21 ;  /* 0x0000001500157308 */ /* 0x000fe20000002400 */
[----:B---3--:R-:W-:-:S02]  /*9370*/  IMAD R20, R13, 0x40, R212 ;  /* 0x000000400d147824 */ /* 0x008fc400078e02d4 */
[----:B------:R-:W-:Y:S02]  /*9380*/  HMMA.16816.F32.BF16 R152, R28, R160, R152 ;  /* 0x000000a01c98723c */ /* 0x000fe40000041898 */
[----:B------:R-:W-:-:S03]  /*9390*/  VIADD R12, R20, 0x1 ;  /* 0x00000001140c7836 */ /* 0x000fc60000000000 */
[----:B------:R-:W3:Y:S01]  /*93a0*/  MUFU.TANH R22, R22 ;  /* 0x0000001600167308 */ /* 0x000ee20000002400 */
[----:B------:R-:W-:Y:S01]  /*93b0*/  HMMA.16816.F32.BF16 R32, R16, R174, R32 ;  /* 0x000000ae1020723c */ /* 0x000fe20000041820 */
[----:B------:R-:W-:Y:S02]  /*93c0*/  I2FP.F32.S32 R13, R12 ;  /* 0x0000000c000d7245 */ /* 0x000fe40000201400 */
[C---:B------:R-:W-:Y:S02]  /*93d0*/  ISETP.GE.AND P2, PT, R12.reuse, R135, PT ;  /* 0x000000870c00720c */ /* 0x040fe40003f46270 */
[----:B------:R-:W-:Y:S01]  /*93e0*/  ISETP.GE.AND P1, PT, R12, R2, PT ;  /* 0x000000020c00720c */ /* 0x000fe20003f26270 */
[C---:B------:R-:W-:Y:S01]  /*93f0*/  FFMA.FTZ R8, R13.reuse, UR5, R8 ;  /* 0x000000050d087c23 */ /* 0x040fe20008010008 */
[----:B------:R-:W-:Y:S02]  /*9400*/  VIADD R12, R20, 0x8 ;  /* 0x00000008140c7836 */ /* 0x000fe40000000000 */
[----:B--2---:R-:W-:Y:S01]  /*9410*/  FFMA.FTZ R13, R13, UR5, R9 ;  /* 0x000000050d0d7c23 */ /* 0x004fe20008010009 */
[----:B------:R-:W-:Y:S01]  /*9420*/  HMMA.16816.F32.BF16 R176, R136, R26, R176 ;  /* 0x0000001a88b0723c */ /* 0x000fe200000418b0 */
[----:B------:R-:W2:Y:S01]  /*9430*/  MUFU.TANH R23, R23 ;  /* 0x0000001700177308 */ /* 0x000ea20000002400 */
[----:B------:R-:W-:-:S02]  /*9440*/  FSEL R9, R8, -INF , !P2 ;  /* 0xff80000008097808 */ /* 0x000fc40005000000 */
[CC--:B------:R-:W-:Y:S02]  /*9450*/  ISETP.GE.AND P6, PT, R12.reuse, R135.reuse, PT ;  /* 0x000000870c00720c */ /* 0x0c0fe40003fc6270 */
[C---:B-1----:R-:W-:Y:S01]  /*9460*/  HMMA.16816.F32.BF16 R224, R28.reuse, R4, R224 ;  /* 0x000000041ce0723c */ /* 0x042fe200000418e0 */
[----:B------:R-:W-:Y:S01]  /*9470*/  ISETP.GE.AND P2, PT, R12, R2, PT ;  /* 0x000000020c00720c */ /* 0x000fe20003f46270 */
[C---:B------:R-:W-:Y:S01]  /*9480*/  VIADD R26, R20.reuse, 0x9 ;  /* 0x00000009141a7836 */ /* 0x040fe20000000000 */
[----:B------:R-:W-:Y:S01]  /*9490*/  I2FP.F32.S32 R8, R12 ;  /* 0x0000000c00087245 */ /* 0x000fe20000201400 */
[----:B------:R-:W-:Y:S02]  /*94a0*/  VIADD R138, R20, 0x11 ;  /* 0x00000011148a7836 */ /* 0x000fe40000000000 */
[----:B------:R-:W-:Y:S01]  /*94b0*/  HMMA.16816.F32.BF16 R148, R28, R162, R148 ;  /* 0x000000a21c94723c */ /* 0x000fe20000041894 */
[----:B------:R-:W-:Y:S01]  /*94c0*/  FSEL R4, R13, -INF , !P1 ;  /* 0xff8000000d047808 */ /* 0x000fe20004800000 */
[----:B------:R-:W-:Y:S01]  /*94d0*/  FFMA.FTZ R5, R8, UR5, R156 ;  /* 0x0000000508057c23 */ /* 0x000fe2000801009c */
[----:B------:R-:W1:Y:S01]  /*94e0*/  LDSM.16.M88.4 R12, [R192+0x5800] ;  /* 0x00580000c00c783b */ /* 0x000e620000000200 */
[----:B------:R-:W-:Y:S01]  /*94f0*/  FMUL.FTZ R27, R35, UR22 ;  /* 0x00000016231b7c20 */ /* 0x000fe20008410000 */
[----:B------:R-:W-:Y:S01]  /*9500*/  VIADD R35, R20, 0x10 ;  /* 0x0000001014237836 */ /* 0x000fe20000000000 */
[----:B------:R-:W-:Y:S01]  /*9510*/  HMMA.16816.F32.BF16 R152, R16, R140, R152 ;  /* 0x0000008c1098723c */ /* 0x000fe20000041898 */
[----:B------:R-:W-:Y:S01]  /*9520*/  FSEL R5, R5, -INF , !P6 ;  /* 0xff80000005057808 */ /* 0x000fe20007000000 */
[----:B------:R-:W-:Y:S01]  /*9530*/  FFMA.FTZ R8, R8, UR5, R157 ;  /* 0x0000000508087c23 */ /* 0x000fe2000801009d */
[----:B------:R-:W-:Y:S01]  /*9540*/  ISETP.GE.AND P1, PT, R26, R135, PT ;  /* 0x000000871a00720c */ /* 0x000fe20003f26270 */
[----:B------:R-:W-:Y:S01]  /*9550*/  FMUL.FTZ R24, R32, UR22 ;  /* 0x0000001620187c20 */ /* 0x000fe20008410000 */
[----:B------:R-:W-:Y:S01]  /*9560*/  ISETP.GE.AND P6, PT, R26, R2, PT ;  /* 0x000000021a00720c */ /* 0x000fe20003fc6270 */
[----:B------:R-:W-:Y:S01]  /*9570*/  HMMA.16816.F32.BF16 R176, R28, R6, R176 ;  /* 0x000000061cb0723c */ /* 0x000fe200000418b0 */
[----:B------:R-:W-:Y:S01]  /*9580*/  I2FP.F32.S32 R26, R26 ;  /* 0x0000001a001a7245 */ /* 0x000fe20000201400 */
[----:B------:R-:W-:Y:S01]  /*9590*/  FMUL.FTZ R32, R34, UR22 ;  /* 0x0000001622207c20 */ /* 0x000fe20008410000 */
[----:B------:R-:W-:Y:S01]  /*95a0*/  I2FP.F32.S32 R174, R35 ;  /* 0x0000002300ae7245 */ /* 0x000fe20000201400 */
[----:B------:R-:W5:Y:S01]  /*95b0*/  MUFU.TANH R24, R24 ;  /* 0x0000001800187308 */ /* 0x000f620000002400 */
[----:B------:R-:W-:Y:S01]  /*95c0*/  FSEL R8, R8, -INF , !P2 ;  /* 0xff80000008087808 */ /* 0x000fe20005000000 */
[C---:B------:R-:W-:Y:S01]  /*95d0*/  FFMA.FTZ R11, R26.reuse, UR5, R11 ;  /* 0x000000051a0b7c23 */ /* 0x040fe2000801000b */
[----:B----4-:R-:W-:Y:S01]  /*95e0*/  FFMA.FTZ R26, R26, UR5, R158 ;  /* 0x000000051a1a7c23 */ /* 0x010fe2000801009e */
[C---:B------:R-:W-:Y:S01]  /*95f0*/  FFMA.FTZ R159, R174.reuse, UR5, R159 ;  /* 0x00000005ae9f7c23 */ /* 0x040fe2000801009f */
[-C--:B------:R-:W-:Y:S01]  /*9600*/  ISETP.GE.AND P2, PT, R35, R135.reuse, PT ;  /* 0x000000872300720c */ /* 0x080fe20003f46270 */
[----:B------:R-:W-:Y:S01]  /*9610*/  FMUL.FTZ R25, R33, UR22 ;  /* 0x0000001621197c20 */ /* 0x000fe20008410000 */
[----:B---3--:R-:W-:Y:S01]  /*9620*/  FFMA.FTZ R174, R174, UR5, R22 ;  /* 0x00000005aeae7c23 */ /* 0x008fe20008010016 */
[C---:B------:R-:W-:Y:S01]  /*9630*/  HMMA.16816.F32.BF16 R148, R16.reuse, R142, R148 ;  /* 0x0000008e1094723c */ /* 0x040fe20000041894 */
[----:B------:R-:W-:Y:S01]  /*9640*/  FSEL R26, R26, -INF , !P6 ;  /* 0xff8000001a1a7808 */ /* 0x000fe20007000000 */
[----:B------:R-:W3:Y:S01]  /*9650*/  MUFU.TANH R32, R32 ;  /* 0x0000002000207308 */ /* 0x000ee20000002400 */
[----:B------:R-:W-:Y:S01]  /*9660*/  FSEL R175, R159, -INF , !P2 ;  /* 0xff8000009faf7808 */ /* 0x000fe20005000000 */
[----:B------:R-:W-:Y:S01]  /*9670*/  VIADD R22, R20, 0x18 ;  /* 0x0000001814167836 */ /* 0x000fe20000000000 */
[C---:B------:R-:W-:Y:S01]  /*9680*/  ISETP.GE.AND P6, PT, R138.reuse, R135, PT ;  /* 0x000000878a00720c */ /* 0x040fe20003fc6270 */
[----:B------:R-:W-:Y:S01]  /*9690*/  FMUL.FTZ R34, R153, UR22 ;  /* 0x0000001699227c20 */ /* 0x000fe20008410000 */
[----:B------:R-:W-:Y:S01]  /*96a0*/  ISETP.GE.AND P2, PT, R138, R2, PT ;  /* 0x000000028a00720c */ /* 0x000fe20003f46270 */
[----:B------:R-:W-:Y:S01]  /*96b0*/  FMUL.FTZ R136, R154, UR22 ;  /* 0x000000169a887c20 */ /* 0x000fe20008410000 */
[----:B------:R-:W-:Y:S01]  /*96c0*/  I2FP.F32.S32 R138, R138 ;  /* 0x0000008a008a7245 */ /* 0x000fe20000201400 */
[----:B------:R-:W4:Y:S01]  /*96d0*/  MUFU.TANH R25, R25 ;  /* 0x0000001900197308 */ /* 0x000f220000002400 */
[----:B------:R-:W-:Y:S01]  /*96e0*/  FSEL R11, R11, -INF , !P1 ;  /* 0xff8000000b0b7808 */ /* 0x000fe20004800000 */
[----:B------:R-:W-:Y:S01]  /*96f0*/  FMUL.FTZ R33, R152, UR22 ;  /* 0x0000001698217c20 */ /* 0x000fe20008410000 */
[----:B------:R-:W-:Y:S01]  /*9700*/  ISETP.GE.AND P1, PT, R35, R2, PT ;  /* 0x000000022300720c */ /* 0x000fe20003f26270 */
[C---:B------:R-:W-:Y:S01]  /*9710*/  FFMA.FTZ R21, R138.reuse, UR5, R21 ;  /* 0x000000058a157c23 */ /* 0x040fe20008010015 */
[----:B------:R-:W-:Y:S01]  /*9720*/  FMUL.FTZ R35, R155, UR22 ;  /* 0x000000169b237c20 */ /* 0x000fe20008410000 */
[----:B--2---:R-:W-:Y:S01]  /*9730*/  FFMA.FTZ R23, R138, UR5, R23 ;  /* 0x000000058a177c23 */ /* 0x004fe20008010017 */
[----:B------:R-:W-:Y:S01]  /*9740*/  FSEL R174, R174, -INF , !P1 ;  /* 0xff800000aeae7808 */ /* 0x000fe20004800000 */
[----:B------:R-:W2:Y:S01]  /*9750*/  MUFU.TANH R27, R27 ;  /* 0x0000001b001b7308 */ /* 0x000ea20000002400 */
[----:B-1----:R-:W-:Y:S01]  /*9760*/  HMMA.16816.F32.BF16 R224, R16, R12, R224 ;  /* 0x0000000c10e0723c */ /* 0x002fe200000418e0 */
[----:B------:R-:W-:Y:S01]  /*9770*/  FSEL R173, R21, -INF , !P6 ;  /* 0xff80000015ad7808 */ /* 0x000fe20007000000 */
[----:B------:R-:W-:-:S04]  /*9780*/  DEPBAR.LE SB0, 0x0 ;  /* 0x000080000000791a */ /* 0x000fc80000000000 */
[----:B------:R-:W-:Y:S01]  /*9790*/  I2FP.F32.S32 R21, R22 ;  /* 0x0000001600157245 */ /* 0x000fe20000201400 */
[----:B------:R-:W-:Y:S01]  /*97a0*/  MUFU.TANH R34, R34 ;  /* 0x0000002200227308 */ /* 0x000fe20000002400 */
[----:B------:R-:W-:Y:S01]  /*97b0*/  VIADD R12, R20, 0x19 ;  /* 0x00000019140c7836 */ /* 0x000fe20000000000 */
[C---:B------:R-:W-:Y:S01]  /*97c0*/  ISETP.GE.AND P1, PT, R22.reuse, R135, PT ;  /* 0x000000871600720c */ /* 0x040fe20003f26270 */
[----:B------:R-:W-:Y:S01]  /*97d0*/  HMMA.16816.F32.BF16 R176, R16, R14, R176 ;  /* 0x0000000e10b0723c */ /* 0x000fe200000418b0 */
[----:B------:R-:W-:Y:S01]  /*97e0*/  ISETP.GE.AND P6, PT, R22, R2, PT ;  /* 0x000000021600720c */ /* 0x000fe20003fc6270 */
[C---:B-----5:R-:W-:Y:S01]  /*97f0*/  FFMA.FTZ R24, R21.reuse, UR5, R24 ;  /* 0x0000000515187c23 */ /* 0x060fe20008010018 */
[----:B---3--:R-:W-:Y:S01]  /*9800*/  FFMA.FTZ R32, R21, UR5, R32 ;  /* 0x0000000515207c23 */ /* 0x008fe20008010020 */
[----:B------:R-:W-:Y:S01]  /*9810*/  I2FP.F32.S32 R22, R12 ;  /* 0x0000000c00167245 */ /* 0x000fe20000201400 */
[----:B------:R-:W1:Y:S01]  /*9820*/  MUFU.TANH R136, R136 ;  /* 0x0000008800887308 */ /* 0x000e620000002400 */
[----:B------:R-:W-:-:S02]  /*9830*/  VIADD R21, R20, 0x20 ;  /* 0x0000002014157836 */ /* 0x000fc40000000000 */
[----:B------:R-:W-:Y:S01]  /*9840*/  FMUL.FTZ R148, R148, UR22 ;  /* 0x0000001694947c20 */ /* 0x000fe20008410000 */
[----:B------:R-:W-:Y:S01]  /*9850*/  VIADD R14, R20, 0x21 ;  /* 0x00000021140e7836 */ /* 0x000fe20000000000 */
[----:B------:R-:W-:Y:S01]  /*9860*/  FSEL R139, R24, -INF , !P1 ;  /* 0xff800000188b7808 */ /* 0x000fe20004800000 */
[----:B------:R-:W-:Y:S01]  /*9870*/  FMUL.FTZ R13, R150, UR22 ;  /* 0x00000016960d7c20 */ /* 0x000fe20008410000 */
[----:B------:R-:W-:Y:S01]  /*9880*/  FSEL R180, R23, -INF , !P2 ;  /* 0xff80000017b47808 */ /* 0x000fe20005000000 */
[C---:B----4-:R-:W-:Y:S01]  /*9890*/  FFMA.FTZ R25, R22.reuse, UR5, R25 ;  /* 0x0000000516197c23 */ /* 0x050fe20008010019 */
[----:B------:R-:W3:Y:S01]  /*98a0*/  MUFU.TANH R33, R33 ;  /* 0x0000002100217308 */ /* 0x000ee20000002400 */
[----:B------:R-:W-:Y:S01]  /*98b0*/  I2FP.F32.S32 R24, R21 ;  /* 0x0000001500187245 */ /* 0x000fe20000201400 */
[----:B--2---:R-:W-:Y:S01]  /*98c0*/  FFMA.FTZ R27, R22, UR5, R27 ;  /* 0x00000005161b7c23 */ /* 0x004fe2000801001b */
[----:B------:R-:W-:Y:S01]  /*98d0*/  I2FP.F32.S32 R16, R14 ;  /* 0x0000000e00107245 */ /* 0x000fe20000201400 */
[----:B------:R-:W-:Y:S01]  /*98e0*/  VIADD R19, R20, 0x28 ;  /* 0x0000002814137836 */ /* 0x000fe20000000000 */
[CC--:B------:R-:W-:Y:S01]  /*98f0*/  ISETP.GE.AND P2, PT, R12.reuse, R135.reuse, PT ;  /* 0x000000870c00720c */ /* 0x0c0fe20003f46270 */
[----:B------:R-:W-:Y:S01]  /*9900*/  FMUL.FTZ R7, R149, UR22 ;  /* 0x0000001695077c20 */ /* 0x000fe20008410000 */
[-C--:B------:R-:W-:Y:S01]  /*9910*/  ISETP.GE.AND P1, PT, R12, R2.reuse, PT ;  /* 0x000000020c00720c */ /* 0x080fe20003f26270 */
[----:B------:R-:W2:Y:S01]  /*9920*/  MUFU.TANH R35, R35 ;  /* 0x0000002300237308 */ /* 0x000ea20000002400 */
[----:B------:R-:W-:Y:S01]  /*9930*/  FSEL R137, R25, -INF , !P2 ;  /* 0xff80000019897808 */ /* 0x000fe20005000000 */
[----:B-1----:R-:W-:Y:S01]  /*9940*/  FFMA.FTZ R136, R24, UR5, R136 ;  /* 0x0000000518887c23 */ /* 0x002fe20008010088 */
[----:B------:R-:W-:Y:S01]  /*9950*/  FSEL R150, R27, -INF , !P1 ;  /* 0xff8000001b967808 */ /* 0x000fe20004800000 */
[----:B------:R-:W-:Y:S01]  /*9960*/  FFMA.FTZ R34, R16, UR5, R34 ;  /* 0x0000000510227c23 */ /* 0x000fe20008010022 */
[-C--:B------:R-:W-:Y:S01]  /*9970*/  ISETP.GE.AND P2, PT, R21, R2.reuse, PT ;  /* 0x000000021500720c */ /* 0x080fe20003f46270 */
[----:B------:R-:W-:Y:S01]  /*9980*/  FMUL.FTZ R12, R151, UR22 ;  /* 0x00000016970c7c20 */ /* 0x000fe20008410000 */
[-C--:B------:R-:W-:Y:S01]  /*9990*/  ISETP.GE.AND P1, PT, R14, R135.reuse, PT ;  /* 0x000000870e00720c */ /* 0x080fe20003f26270 */
[----:B------:R1:W4:Y:S01]  /*99a0*/  MUFU.TANH R6, R148 ;  /* 0x0000009400067308 */ /* 0x0003220000002400 */
[----:B------:R-:W-:Y:S01]  /*99b0*/  FSEL R146, R136, -INF , !P2 ;  /* 0xff80000088927808 */ /* 0x000fe20005000000 */
[----:B------:R-:W-:Y:S01]  /*99c0*/  FMUL.FTZ R15, R224, UR22 ;  /* 0x00000016e00f7c20 */ /* 0x000fe20008410000 */
[----:B------:R-:W-:Y:S01]  /*99d0*/  FSEL R145, R34, -INF , !P1 ;  /* 0xff80000022917808 */ /* 0x000fe20004800000 */
[----:B---3--:R-:W-:Y:S01]  /*99e0*/  FFMA.FTZ R33, R24, UR5, R33 ;  /* 0x0000000518217c23 */ /* 0x008fe20008010021 */
[C---:B------:R-:W-:Y:S01]  /*99f0*/  ISETP.GE.AND P2, PT, R19.reuse, R135, PT ;  /* 0x000000871300720c */ /* 0x040fe20003f46270 */
[----:B------:R-:W-:Y:S01]  /*9a00*/  VIADD R17, R20, 0x29 ;  /* 0x0000002914117836 */ /* 0x000fe20000000000 */
[-C--:B------:R-:W-:Y:S01]  /*9a10*/  ISETP.GE.AND P1, PT, R19, R2.reuse, PT ;  /* 0x000000021300720c */ /* 0x080fe20003f26270 */
[----:B------:R-:W3:Y:S01]  /*9a20*/  MUFU.TANH R13, R13 ;  /* 0x0000000d000d7308 */ /* 0x000ee20000002400 */
[----:B------:R-:W-:Y:S01]  /*9a30*/  I2FP.F32.S32 R19, R19 ;  /* 0x0000001300137245 */ /* 0x000fe20000201400 */
[----:B--2---:R-:W-:Y:S01]  /*9a40*/  FFMA.FTZ R35, R16, UR5, R35 ;  /* 0x0000000510237c23 */ /* 0x004fe20008010023 */
[----:B------:R-:W-:Y:S01]  /*9a50*/  FMUL.FTZ R226, R226, UR22 ;  /* 0x00000016e2e27c20 */ /* 0x000fe20008410000 */
[----:B------:R-:W-:Y:S01]  /*9a60*/  I2FP.F32.S32 R18, R17 ;  /* 0x0000001100127245 */ /* 0x000fe20000201400 */
[----:B------:R-:W-:Y:S01]  /*9a70*/  FMUL.FTZ R225, R225, UR22 ;  /* 0x00000016e1e17c20 */ /* 0x000fe20008410000 */
[----:B------:R-:W-:Y:S01]  /*9a80*/  FMUL.FTZ R176, R176, UR22 ;  /* 0x00000016b0b07c20 */ /* 0x000fe20008410000 */
[----:B------:R-:W-:Y:S01]  /*9a90*/  FMUL.FTZ R227, R227, UR22 ;  /* 0x00000016e3e37c20 */ /* 0x000fe20008410000 */
[----:B------:R-:W2:Y:S01]  /*9aa0*/  MUFU.TANH R7, R7 ;  /* 0x0000000700077308 */ /* 0x000ea20000002400 */
[----:B-1----:R-:W-:Y:S01]  /*9ab0*/  FSEL R148, R32, -INF , !P6 ;  /* 0xff80000020947808 */ /* 0x002fe20007000000 */
[----:B----4-:R-:W-:Y:S01]  /*9ac0*/  FFMA.FTZ R143, R19, UR5, R6 ;  /* 0x00000005138f7c23 */ /* 0x010fe20008010006 */
[----:B------:R-:W-:Y:S01]  /*9ad0*/  ISETP.GE.AND P6, PT, R21, R135, PT ;  /* 0x000000871500720c */ /* 0x000fe20003fc6270 */
[----:B------:R-:W-:Y:S01]  /*9ae0*/  FMUL.FTZ R178, R178, UR22 ;  /* 0x00000016b2b27c20 */ /* 0x000fe20008410000 */
[----:B------:R-:W-:Y:S01]  /*9af0*/  FMUL.FTZ R179, R179, UR22 ;  /* 0x00000016b3b37c20 */ /* 0x000fe20008410000 */
[----:B------:R-:W-:Y:S01]  /*9b00*/  FMUL.FTZ R177, R177, UR22 ;  /* 0x00000016b1b17c20 */ /* 0x000fe20008410000 */
[----:B------:R-:W-:Y:S01]  /*9b10*/  FSEL R147, R33, -INF , !P6 ;  /* 0xff80000021937808 */ /* 0x000fe20007000000 */
[----:B------:R-:W1:Y:S01]  /*9b20*/  MUFU.TANH R12, R12 ;  /* 0x0000000c000c7308 */ /* 0x000e620000002400 */
[----:B------:R-:W-:Y:S01]  /*9b30*/  ISETP.GE.AND P6, PT, R14, R2, PT ;  /* 0x000000020e00720c */ /* 0x000fe20003fc6270 */
[----:B---3--:R-:W-:Y:S01]  /*9b40*/  FFMA.FTZ R13, R19, UR5, R13 ;  /* 0x00000005130d7c23 */ /* 0x008fe2000801000d */
[----:B------:R-:W-:-:S02]  /*9b50*/  FSEL R143, R143, -INF , !P2 ;  /* 0xff8000008f8f7808 */ /* 0x000fc40005000000 */
[----:B------:R-:W-:Y:S02]  /*9b60*/  FSEL R144, R35, -INF , !P6 ;  /* 0xff80000023907808 */ /* 0x000fe40007000000 */
[C---:B------:R-:W-:Y:S01]  /*9b70*/  ISETP.GE.AND P6, PT, R17.reuse, R135, PT ;  /* 0x000000871100720c */ /* 0x040fe20003fc6270 */
[----:B------:R-:W3:Y:S01]  /*9b80*/  MUFU.TANH R15, R15 ;  /* 0x0000000f000f7308 */ /* 0x000ee20000002400 */
[----:B------:R-:W-:Y:S01]  /*9b90*/  ISETP.GE.AND P2, PT, R17, R2, PT ;  /* 0x000000021100720c */ /* 0x000fe20003f46270 */
[----:B------:R-:W-:Y:S01]  /*9ba0*/  VIADD R17, R20, 0x30 ;  /* 0x0000003014117836 */ /* 0x000fe20000000000 */
[----:B------:R-:W-:Y:S01]  /*9bb0*/  FSEL R142, R13, -INF , !P1 ;  /* 0xff8000000d8e7808 */ /* 0x000fe20004800000 */
[----:B--2---:R-:W-:-:S03]  /*9bc0*/  FFMA.FTZ R141, R18, UR5, R7 ;  /* 0x00000005128d7c23 */ /* 0x004fc60008010007 */
[----:B------:R-:W-:Y:S01]  /*9bd0*/  I2FP.F32.S32 R13, R17 ;  /* 0x00000011000d7245 */ /* 0x000fe20000201400 */
[----:B------:R-:W2:Y:S01]  /*9be0*/  MUFU.TANH R16, R226 ;  /* 0x000000e200107308 */ /* 0x000ea20000002400 */
[----:B-1----:R-:W-:Y:S01]  /*9bf0*/  FFMA.FTZ R140, R18, UR5, R12 ;  /* 0x00000005128c7c23 */ /* 0x002fe2000801000c */
[-C--:B------:R-:W-:Y:S01]  /*9c00*/  ISETP.GE.AND P1, PT, R17, R135.reuse, PT ;  /* 0x000000871100720c */ /* 0x080fe20003f26270 */
[----:B------:R-:W-:Y:S01]  /*9c10*/  VIADD R12, R20, 0x31 ;  /* 0x00000031140c7836 */ /* 0x000fe20000000000 */
[----:B------:R-:W-:Y:S02]  /*9c20*/  FSEL R141, R141, -INF , !P6 ;  /* 0xff8000008d8d7808 */ /* 0x000fe40007000000 */
[----:B------:R-:W-:Y:S01]  /*9c30*/  ISETP.GE.AND P6, PT, R17, R2, PT ;  /* 0x000000021100720c */ /* 0x000fe20003fc6270 */
[----:B------:R-:W-:Y:S01]  /*9c40*/  FMUL.FTZ R17, R10, UR22 ;  /* 0x000000160a117c20 */ /* 0x000fe20008410000 */
[----:B------:R-:W1:Y:S01]  /*9c50*/  MUFU.TANH R14, R225 ;  /* 0x000000e1000e7308 */ /* 0x000e620000002400 */
[----:B---3--:R-:W-:Y:S01]  /*9c60*/  FFMA.FTZ R15, R13, UR5, R15 ;  /* 0x000000050d0f7c23 */ /* 0x008fe2000801000f */
[----:B------:R-:W-:Y:S01]  /*9c70*/  FSEL R140, R140, -INF , !P2 ;  /* 0xff8000008c8c7808 */ /* 0x000fe20005000000 */
[----:B------:R-:W-:Y:S01]  /*9c80*/  BAR.SYNC.DEFER_BLOCKING 0x0 ;  /* 0x0000000000007b1d */ /* 0x000fe20000010000 */
[----:B------:R-:W-:-:S02]  /*9c90*/  ISETP.GE.AND P2, PT, R12, R135, PT ;  /* 0x000000870c00720c */ /* 0x000fc40003f46270 */
[----:B------:R-:W-:Y:S02]  /*9ca0*/  FSEL R171, R15, -INF , !P1 ;  /* 0xff8000000fab7808 */ /* 0x000fe40004800000 */
[----:B------:R-:W-:Y:S01]  /*9cb0*/  I2FP.F32.S32 R15, R12 ;  /* 0x0000000c000f7245 */ /* 0x000fe20000201400 */
[----:B------:R-:W3:Y:S01]  /*9cc0*/  MUFU.TANH R7, R176 ;  /* 0x000000b000077308 */ /* 0x000ee20000002400 */
[----:B--2---:R-:W-:Y:S01]  /*9cd0*/  FFMA.FTZ R16, R13, UR5, R16 ;  /* 0x000000050d107c23 */ /* 0x004fe20008010010 */
[----:B------:R-:W-:Y:S01]  /*9ce0*/  VIADD R13, R20, 0x38 ;  /* 0x00000038140d7836 */ /* 0x000fe20000000000 */
[----:B------:R-:W-:-:S03]  /*9cf0*/  ISETP.GE.AND P1, PT, R12, R2, PT ;  /* 0x000000020c00720c */ /* 0x000fc60003f26270 */
[----:B------:R-:W-:Y:S02]  /*9d00*/  FSEL R166, R16, -INF , !P6 ;  /* 0xff80000010a67808 */ /* 0x000fe40007000000 */
[----:B------:R-:W2:Y:S01]  /*9d10*/  MUFU.TANH R6, R227 ;  /* 0x000000e300067308 */ /* 0x000ea20000002400 */
[----:B-1----:R-:W-:Y:S01]  /*9d20*/  FFMA.FTZ R169, R15, UR5, R14 ;  /* 0x000000050fa97c23 */ /* 0x002fe2000801000e */
[----:B------:R-:W-:Y:S02]  /*9d30*/  I2FP.F32.S32 R14, R13 ;  /* 0x0000000d000e7245 */ /* 0x000fe40000201400 */
[----:B------:R-:W-:Y:S02]  /*9d40*/  ISETP.GE.AND P6, PT, R13, R135, PT ;  /* 0x000000870d00720c */ /* 0x000fe40003fc6270 */
[----:B------:R-:W-:Y:S02]  /*9d50*/  FSEL R169, R169, -INF , !P2 ;  /* 0xff800000a9a97808 */ /* 0x000fe40005000000 */
[----:B------:R-:W1:Y:S01]  /*9d60*/  MUFU.TANH R12, R17 ;  /* 0x00000011000c7308 */ /* 0x000e620000002400 */
[----:B---3--:R-:W-:Y:S01]  /*9d70*/  FFMA.FTZ R7, R14, UR5, R7 ;  /* 0x000000050e077c23 */ /* 0x008fe20008010007 */
[----:B------:R-:W-:-:S04]  /*9d80*/  ISETP.GE.AND P2, PT, R13, R2, PT ;  /* 0x000000020d00720c */ /* 0x000fc80003f46270 */
[----:B------:R-:W-:Y:S02]  /*9d90*/  FSEL R167, R7, -INF , !P6 ;  /* 0xff80000007a77808 */ /* 0x000fe40007000000 */
[----:B------:R-:W3:Y:S01]  /*9da0*/  MUFU.TANH R10, R178 ;  /* 0x000000b2000a7308 */ /* 0x000ee20000002400 */
[----:B--2---:R-:W-:Y:S01]  /*9db0*/  FFMA.FTZ R164, R15, UR5, R6 ;  /* 0x000000050fa47c23 */ /* 0x004fe20008010006 */
[----:B------:R-:W-:Y:S02]  /*9dc0*/  I2FP.F32.S32 R7, R20 ;  /* 0x0000001400077245 */ /* 0x000fe40000201400 */
[----:B------:R-:W-:Y:S02]  /*9dd0*/  ISETP.GE.AND P6, PT, R20, R2, PT ;  /* 0x000000021400720c */ /* 0x000fe40003fc6270 */
[----:B------:R-:W-:Y:S01]  /*9de0*/  FSEL R164, R164, -INF , !P1 ;  /* 0xff800000a4a47808 */ /* 0x000fe20004800000 */
[C---:B------:R-:W-:Y:S01]  /*9df0*/  FFMA.FTZ R0, R7.reuse, UR5, R0 ;  /* 0x0000000507007c23 */ /* 0x040fe20008010000 */
[----:B------:R-:W2:Y:S01]  /*9e00*/  MUFU.TANH R6, R177 ;  /* 0x000000b100067308 */ /* 0x000ea20000002400 */
[C---:B------:R-:W-:Y:S01]  /*9e10*/  ISETP.GE.AND P1, PT, R20.reuse, R135, PT ;  /* 0x000000871400720c */ /* 0x040fe20003f26270 */
[----:B-1----:R-:W-:Y:S01]  /*9e20*/  FFMA.FTZ R12, R7, UR5, R12 ;  /* 0x00000005070c7c23 */ /* 0x002fe2000801000c */
[----:B------:R-:W-:-:S02]  /*9e30*/  VIADD R20, R20, 0x39 ;  /* 0x0000003914147836 */ /* 0x000fc40000000000 */
[----:B------:R-:W-:Y:S02]  /*9e40*/  FSEL R7, R0, -INF , !P1 ;  /* 0xff80000000077808 */ /* 0x000fe40004800000 */
[----:B------:R-:W-:Y:S01]  /*9e50*/  FSEL R0, R12, -INF , !P6 ;  /* 0xff8000000c007808 */ /* 0x000fe20007000000 */
[----:B------:R-:W1:Y:S01]  /*9e60*/  MUFU.TANH R179, R179 ;  /* 0x000000b300b37308 */ /* 0x000e620000002400 */
[----:B------:R-:W-:Y:S01]  /*9e70*/  ISETP.LT.AND P6, PT, R207, UR11, PT ;  /* 0x0000000bcf007c0c */ /* 0x000fe2000bfc1270 */
[----:B---3--:R-:W-:Y:S01]  /*9e80*/  FFMA.FTZ R10, R14, UR5, R10 ;  /* 0x000000050e0a7c23 */ /* 0x008fe2000801000a */
[----:B------:R-:W-:Y:S02]  /*9e90*/  I2FP.F32.S32 R13, R20 ;  /* 0x00000014000d7245 */ /* 0x000fe40000201400 */
[----:B------:R-:W-:Y:S02]  /*9ea0*/  ISETP.GE.AND P1, PT, R20, R2, PT ;  /* 0x000000021400720c */ /* 0x000fe40003f26270 */
[----:B------:R-:W-:Y:S01]  /*9eb0*/  FSEL R162, R10, -INF , !P2 ;  /* 0xff8000000aa27808 */ /* 0x000fe20005000000 */
[----:B--2---:R-:W-:Y:S01]  /*9ec0*/  FFMA.FTZ R6, R13, UR5, R6 ;  /* 0x000000050d067c23 */ /* 0x004fe20008010006 */
[----:B------:R-:W-:-:S04]  /*9ed0*/  ISETP.GE.AND P2, PT, R20, R135, PT ;  /* 0x000000871400720c */ /* 0x000fc80003f46270 */
[----:B------:R-:W-:Y:S01]  /*9ee0*/  FSEL R165, R6, -INF , !P2 ;  /* 0xff80000006a57808 */ /* 0x000fe20005000000 */
[----:B-1----:R-:W-:-:S05]  /*9ef0*/  FFMA.FTZ R161, R13, UR5, R179 ;  /* 0x000000050da17c23 */ /* 0x002fca00080100b3 */
        /* <DEDUP_REMOVED lines=74> */
.L_x_3496:
[----:B------:R-:W-:-:S04]  /*a3a0*/  ULEA UR14, -UR6, URZ, 0x6 ;  /* 0x0000003f060e7291 */ /* 0x000fc8000f8e313f */
[----:B------:R-:W-:-:S12]  /*a3b0*/  USHF.R.S32.HI UR8, URZ, 0x1f, UR14 ;  /* 0x0000001f3f087899 */ /* 0x000fd8000801140e */
.L_x_3497:
        /* <DEDUP_REMOVED lines=124> */
.L_x_3499:
[----:B------:R-:W-:Y:S05]  /*ab80*/  BSYNC B0 ;  /* 0x0000000000007941 */ /* 0x000fea0003800000 */
.L_x_3498:
[----:B------:R-:W0:Y:S01]  /*ab90*/  LDGDEPBAR ;  /* 0x00000000000079af */ /* 0x000e220000000000 */
[----:B-12---:R-:W-:Y:S01]  /*aba0*/  IMAD.U32 R13, RZ, RZ, UR14 ;  /* 0x0000000eff0d7e24 */ /* 0x006fe2000f8e00ff */
[----:B------:R-:W-:Y:S01]  /*abb0*/  MOV R2, UR8 ;  /* 0x0000000800027c02 */ /* 0x000fe20008000f00 */
[----:B------:R-:W-:-:S03]  /*abc0*/  IMAD.U32 R6, RZ, RZ, UR14 ;  /* 0x0000000eff067e24 */ /* 0x000fc6000f8e00ff */
[----:B------:R-:W-:-:S04]  /*abd0*/  LEA R216, P1, R13, R216, 0x1 ;  /* 0x000000d80dd87211 */ /* 0x000fc800078208ff */
[----:B------:R-:W-:-:S09]  /*abe0*/  LEA.HI.X R215, R6, R215, R2, 0x1, P1 ;  /* 0x000000d706d77211 */ /* 0x000fd200008f0c02 */
.L_x_3495:
        /* <DEDUP_REMOVED lines=49> */
[----:B------:R-:W-:Y:S01]  /*af00*/  FFMA.FTZ R154, R5, UR12, -R168 ;  /* 0x0000000c059a7c23 */ /* 0x000fe200080108a8 */
[----:B------:R-:W-:Y:S01]  /*af10*/  FSEL R5, R158, RZ, P2 ;  /* 0x000000ff9e057208 */ /* 0x000fe20001000000 */
[----:B------:R-:W-:Y:S01]  /*af20*/  FADD.FTZ R6, R3, -R6 ;  /* 0x8000000603067221 */ /* 0x000fe20000010000 */
[--C-:B------:R-:W-:Y:S01]  /*af30*/  FFMA.FTZ R156, R7, UR12, -R168.reuse ;  /* 0x0000000c079c7c23 */ /* 0x100fe200080108a8 */
[--C-:B------:R-:W-:Y:S01]  /*af40*/  FFMA.FTZ R2, R4, UR12, -R163.reuse ;  /* 0x0000000c04027c23 */ /* 0x100fe200080108a3 */
[----:B------:R-:W-:Y:S01]  /*af50*/  FFMA.FTZ R159, R26, UR12, -R163 ;  /* 0x0000000c1a9f7c23 */ /* 0x000fe200080108a3 */
[----:B------:R-:W-:Y:S01]  /*af60*/  FADD.FTZ R4, R132, -R5 ;  /* 0x8000000584047221 */ /* 0x000fe20000010000 */
[--C-:B------:R-:W-:Y:S01]  /*af70*/  FFMA.FTZ R152, R0, UR12, -R163.reuse ;  /* 0x0000000c00987c23 */ /* 0x100fe200080108a3 */
[----:B------:R-:W1:Y:S01]  /*af80*/  LDSM.16.MT88.4 R24, [R197+0xc000] ;  /* 0x00c00000c518783b */ /* 0x000e620000004200 */
[--C-:B------:R-:W-:Y:S01]  /*af90*/  FFMA.FTZ R155, R9, UR12, -R168.reuse ;  /* 0x0000000c099b7c23 */ /* 0x100fe200080108a8 */
[--C-:B------:R-:W-:Y:S01]  /*afa0*/  FFMA.FTZ R153, R11, UR12, -R168.reuse ;  /* 0x0000000c0b997c23 */ /* 0x100fe200080108a8 */
[--C-:B------:R-:W-:Y:S01]  /*afb0*/  FFMA.FTZ R0, R8, UR12, -R163.reuse ;  /* 0x0000000c08007c23 */ /* 0x100fe200080108a3 */
[----:B------:R-:W-:Y:S01]  /*afc0*/  FMUL.FTZ R160, R4, UR12 ;  /* 0x0000000c04a07c20 */ /* 0x000fe20008410000 */
[----:B------:R-:W-:Y:S01]  /*afd0*/  FMUL.FTZ R3, R6, UR12 ;  /* 0x0000000c06037c20 */ /* 0x000fe20008410000 */
[----:B------:R-:W-:Y:S01]  /*afe0*/  MUFU.EX2 R156, R156 ;  /* 0x0000009c009c7308 */ /* 0x000fe20000000800 */
[----:B------:R-:W2:Y:S01]  /*aff0*/  LDSM.16.MT88.4 R8, [R200+0xc000] ;  /* 0x00c00000c808783b */ /* 0x000ea20000004200 */
[--C-:B------:R-:W-:Y:S01]  /*b000*/  FFMA.FTZ R170, R175, UR12, -R168.reuse ;  /* 0x0000000cafaa7c23 */ /* 0x100fe200080108a8 */
[--C-:B------:R-:W-:Y:S01]  /*b010*/  FFMA.FTZ R172, R139, UR12, -R168.reuse ;  /* 0x0000000c8bac7c23 */ /* 0x100fe200080108a8 */
[--C-:B------:R-:W-:Y:S01]  /*b020*/  FFMA.FTZ R175, R137, UR12, -R168.reuse ;  /* 0x0000000c89af7c23 */ /* 0x100fe200080108a8 */
[--C-:B------:R-:W-:Y:S01]  /*b030*/  FFMA.FTZ R173, R173, UR12, -R168.reuse ;  /* 0x0000000cadad7c23 */ /* 0x100fe200080108a8 */
[----:B------:R-:W3:Y:S01]  /*b040*/  LDSM.16.MT88.4 R136, [R196+0x10000] ;  /* 0x01000000c488783b */ /* 0x000ee20000004200 */
[--C-:B------:R-:W-:Y:S01]  /*b050*/  FFMA.FTZ R174, R174, UR12, -R163.reuse ;  /* 0x0000000caeae7c23 */ /* 0x100fe200080108a3 */
[----:B------:R-:W4:Y:S01]  /*b060*/  MUFU.EX2 R155, R155 ;  /* 0x0000009b009b7308 */ /* 0x000f220000000800 */
        /* <DEDUP_REMOVED lines=15> */
[----:B------:R-:W5:Y:S01]  /*b160*/  MUFU.EX2 R153, R153 ;  /* 0x0000009900997308 */ /* 0x000f620000000800 */
[----:B----4-:R-:W-:Y:S01]  /*b170*/  F2FP.BF16.F32.PACK_AB R4, R155, R156 ;  /* 0x0000009c9b04723e */ /* 0x010fe200000010ff */
[--C-:B------:R-:W-:Y:S01]  /*b180*/  FFMA.FTZ R164, R164, UR12, -R163.reuse ;  /* 0x0000000ca4a47c23 */ /* 0x100fe200080108a3 */
[----:B------:R-:W-:Y:S01]  /*b190*/  LDSM.16.MT88.4 R140, [R198+0xf000] ;  /* 0x00f00000c68c783b */ /* 0x000fe20000004200 */
[--C-:B------:R-:W-:Y:S01]  /*b1a0*/  FFMA.FTZ R162, R162, UR12, -R163.reuse ;  /* 0x0000000ca2a27c23 */ /* 0x100fe200080108a3 */
[----:B------:R-:W-:-:S03]  /*b1b0*/  FFMA.FTZ R161, R161, UR12, -R163 ;  /* 0x0000000ca1a17c23 */ /* 0x000fc600080108a3 */
[----:B------:R-:W-:Y:S08]  /*b1c0*/  MUFU.EX2 R152, R152 ;  /* 0x0000009800987308 */ /* 0x000ff00000000800 */
[----:B------:R-:W4:Y:S01]  /*b1d0*/  MUFU.EX2 R2, R2 ;  /* 0x0000000200027308 */ /* 0x000f220000000800 */
[----:B-----5:R-:W-:-:S07]  /*b1e0*/  F2FP.BF16.F32.PACK_AB R6, R153, R154 ;  /* 0x0000009a9906723e */ /* 0x020fce00000010ff */
        /* <DEDUP_REMOVED lines=65> */
[----:B------:R-:W2:Y:S01]  /*b600*/  LDSM.16.MT88.4 R108, [R197+0xe000] ;  /* 0x00e00000c56c783b */ /* 0x000ea20000004200 */
        /* <DEDUP_REMOVED lines=17> */
[----:B---3--:R-:W-:Y:S01]  /*b720*/  HMMA.16816.F32.BF16 R92, R4, R136, R92 ;  /* 0x00000088045c723c */ /* 0x008fe2000004185c */
        /* <DEDUP_REMOVED lines=69> */
[----:B------:R-:W2:Y:S01]  /*bb80*/  LDSM.16.MT88.4 R112, [R198+0xe800] ;  /* 0x00e80000c670783b */ /* 0x000ea20000004200 */
[----:B------:R-:W-:-:S03]  /*bb90*/  FADD.FTZ R3, R2, R3 ;  /* 0x0000000302037221 */ /* 0x000fc60000010000 */
[----:B------:R-:W2:Y:S01]  /*bba0*/  LDSM.16.MT88.4 R108, [R197+0xe800] ;  /* 0x00e80000c56c783b */ /* 0x000ea20000004200 */
        /* <DEDUP_REMOVED lines=64> */
[----:B--2---:R-:W-:Y:S01]  /*bfb0*/  HMMA.16816.F32.BF16 R92, R104, R112, R92 ;  /* 0x00000070685c723c */ /* 0x004fe2000004185c */
        /* <DEDUP_REMOVED lines=92> */
.L_x_3492:
        /* <DEDUP_REMOVED lines=40> */
.L_x_3504:
        /* <DEDUP_REMOVED lines=39> */
[----:B------:R-:W-:Y:S03]  /*ca70*/  @!UP4 UIADD3 UR33, UR33, 0x1, URZ ;  /* 0x000000012121c890 */ /* 0x000fe6000fffe03f */
[----:B------:R-:W-:Y:S02]  /*ca80*/  @UP5 UIADD3 UR31, UR31, 0x1, URZ ;  /* 0x000000011f1f5890 */ /* 0x000fe4000fffe03f */
[----:B------:R-:W-:Y:S02]  /*ca90*/  @UP6 UIADD3 UR33, UR33, 0x1, URZ ;  /* 0x0000000121216890 */ /* 0x000fe4000fffe03f */
[----:B------:R-:W-:Y:S02]  /*caa0*/  @!UP2 UIADD3 UR31, -UR31, URZ, URZ ;  /* 0x0000003f1f1fa290 */ /* 0x000fe4000fffe13f */
[----:B------:R-:W-:Y:S02]  /*cab0*/  @!UP3 UIADD3 UR33, -UR33, URZ, URZ ;  /* 0x0000003f2121b290 */ /* 0x000fe4000fffe13f */
[----:B------:R-:W-:Y:S02]  /*cac0*/  USEL UR31, UR19, UR31, !UP1 ;  /* 0x0000001f131f7287 */ /* 0x000fe4000c800000 */
[----:B------:R-:W-:Y:S04]  /*cad0*/  USEL UR33, UR19, UR33, !UP1 ;  /* 0x0000002113217287 */ /* 0x000fe8000c800000 */
[----:B------:R-:W-:Y:S01]  /*cae0*/  IMAD.U32 R6, RZ, RZ, UR31 ;  /* 0x0000001fff067e24 */ /* 0x000fe2000f8e00ff */
[----:B------:R-:W-:Y:S01]  /*caf0*/  UIADD3 UR27, UR33, -UR31, URZ ;  /* 0x8000001f211b7290 */ /* 0x000fe2000fffe03f */
[----:B------:R-:W-:Y:S01]  /*cb00*/  IMAD.U32 R4, RZ, RZ, UR31 ;  /* 0x0000001fff047e24 */ /* 0x000fe2000f8e00ff */
[----:B------:R-:W-:Y:S01]  /*cb10*/  MOV R3, UR33 ;  /* 0x0000002100037c02 */ /* 0x000fe20008000f00 */
[----:B------:R-:W-:Y:S01]  /*cb20*/  IMAD.U32 R2, RZ, RZ, UR33 ;  /* 0x00000021ff027e24 */ /* 0x000fe2000f8e00ff */
[----:B------:R-:W-:Y:S01]  /*cb30*/  LEA R6, P2, R6, UR16, 0x2 ;  /* 0x0000001006067c11 */ /* 0x000fe2000f8410ff */
[----:B------:R-:W-:Y:S01]  /*cb40*/  UIMAD UR27, UR27, UR9, -0x40 ;  /* 0xffffffc01b1b74a4 */ /* 0x000fe2000f8e0209 */
[----:B------:R-:W-:Y:S02]  /*cb50*/  LEA R8, P1, R3, UR16, 0x2 ;  /* 0x0000001003087c11 */ /* 0x000fe4000f8210ff */
[----:B------:R-:W-:Y:S01]  /*cb60*/  LEA.HI.X.SX32 R7, R4, UR17, 0x2, P2 ;  /* 0x0000001104077c11 */ /* 0x000fe200090f16ff */
[----:B------:R-:W-:Y:S01]  /*cb70*/  USHF.R.S32.HI UR12, URZ, 0x1f, UR27 ;  /* 0x0000001f3f0c7899 */ /* 0x000fe2000801141b */
[----:B------:R-:W-:Y:S01]  /*cb80*/  LEA.HI.X.SX32 R9, R2, UR17, 0x2, P1 ;  /* 0x0000001102097c11 */ /* 0x000fe200088f16ff */
[----:B------:R-:W1:Y:S01]  /*cb90*/  LDC.64 R4, c[0x0][0x250] ;  /* 0x00009400ff047b82 */ /* 0x000e620000000a00 */
[----:B------:R-:W-:Y:S02]  /*cba0*/  R2UR UR35, R7 ;  /* 0x00000000072372ca */ /* 0x000fe400000e0000 */
[----:B------:R-:W-:Y:S02]  /*cbb0*/  R2UR UR28, R8 ;  /* 0x00000000081c72ca */ /* 0x000fe400000e0000 */
[----:B------:R-:W-:Y:S03]  /*cbc0*/  R2UR UR34, R6 ;  /* 0x00000000062272ca */ /* 0x000fe600000e0000 */
[----:B------:R-:W2:Y:S01]  /*cbd0*/  LDC.64 R2, c[0x0][0x238] ;  /* 0x00008e00ff027b82 */ /* 0x000ea20000000a00 */
[----:B------:R-:W-:Y:S05]  /*cbe0*/  R2UR UR29, R9 ;  /* 0x00000000091d72ca */ /* 0x000fea00000e0000 */
[----:B------:R-:W-:Y:S02]  /*cbf0*/  IMAD.U32 R13, RZ, RZ, UR35 ;  /* 0x00000023ff0d7e24 */ /* 0x000fe4000f8e00ff */
[----:B------:R-:W-:Y:S02]  /*cc00*/  IMAD.U32 R10, RZ, RZ, UR28 ;  /* 0x0000001cff0a7e24 */ /* 0x000fe4000f8e00ff */
[----:B------:R-:W-:Y:S04]  /*cc10*/  MOV R12, UR34 ;  /* 0x00000022000c7c02 */ /* 0x000fe80008000f00 */
[----:B------:R-:W-:Y:S01]  /*cc20*/  MOV R11, UR29 ;  /* 0x0000001d000b7c02 */ /* 0x000fe20008000f00 */
[----:B------:R-:W3:Y:S01]  /*cc30*/  LDG.E R7, desc[UR20][R12.64] ;  /* 0x000000140c077981 */ /* 0x000ee2000c1e1900 */
[C---:B-1----:R-:W-:Y:S02]  /*cc40*/  IMAD R6, R4.reuse, UR12, RZ ;  /* 0x0000000c04067c24 */ /* 0x042fe4000f8e02ff */
[----:B------:R-:W-:Y:S01]  /*cc50*/  IMAD.WIDE.U32 R132, R4, UR27, RZ ;  /* 0x0000001b04847c25 */ /* 0x000fe2000f8e00ff */
[----:B------:R-:W3:Y:S03]  /*cc60*/  LDG.E R8, desc[UR20][R10.64] ;  /* 0x000000140a087981 */ /* 0x000ee6000c1e1900 */
[----:B------:R-:W-:Y:S04]  /*cc70*/  IMAD R6, R5, UR27, R6 ;  /* 0x0000001b05067c24 */ /* 0x000fe8000f8e0206 */
[----:B------:R-:W-:Y:S02]  /*cc80*/  IMAD.IADD R133, R133, 0x1, R6 ;  /* 0x0000000185857824 */ /* 0x000fe400078e0206 */
[----:B---3--:R-:W-:Y:S04]  /*cc90*/  IMAD.IADD R7, R7, 0x1, -R8 ;  /* 0x0000000107077824 */ /* 0x008fe800078e0a08 */
[-C--:B--2---:R-:W-:Y:S01]  /*cca0*/  IMAD.WIDE.U32 R132, R7, R2.reuse, R132 ;  /* 0x0000000207847225 */ /* 0x084fe200078e0084 */
[----:B------:R-:W-:Y:S05]  /*ccb0*/  SHF.R.S32.HI R5, RZ, 0x1f, R7 ;  /* 0x0000001fff057819 */ /* 0x000fea0000011407 */
[----:B------:R-:W-:Y:S04]  /*ccc0*/  IMAD R4, R5, R2, RZ ;  /* 0x0000000205047224 */ /* 0x000fe800078e02ff */
[----:B------:R-:W-:Y:S05]  /*ccd0*/  IMAD R4, R7, R3, R4 ;  /* 0x0000000307047224 */ /* 0x000fea00078e0204 */
[----:B------:R-:W-:Y:S07]  /*cce0*/  IADD3 R3, R133, R4, RZ ;  /* 0x0000000485037210 */ /* 0x000fee0007ffe0ff */
.L_x_3501:
[----:B------:R-:W-:Y:S01]  /*ccf0*/  IADD3 R223, P2, R209, R132, RZ ;  /* 0x00000084d1df7210 */ /* 0x000fe20007f5e0ff */
[----:B------:R-:W-:Y:S01]  /*cd00*/  @P5 STS.128 [R210+0xc000], RZ ;  /* 0x00c000ffd2005388 */ /* 0x000fe20000000c00 */
[-C--:B------:R-:W-:Y:S02]  /*cd10*/  LEA R2, P1, R132, R218.reuse, 0x1 ;  /* 0x000000da84027211 */ /* 0x080fe400078208ff */
[----:B------:R-:W-:Y:S02]  /*cd20*/  IADD3.X R134, R208, R3, RZ, P2, !PT ;  /* 0x00000003d0867210 */ /* 0x000fe400017fe4ff */
[-C--:B------:R-:W-:Y:S02]  /*cd30*/  LEA.HI.X R3, R132, R221.reuse, R3, 0x1, P1 ;  /* 0x000000dd84037211 */ /* 0x080fe400008f0c03 */
[CC--:B------:R-:W-:Y:S02]  /*cd40*/  @!P5 LEA R232, P6, R223.reuse, R218.reuse, 0x1 ;  /* 0x000000dadfe8d211 */ /* 0x0c0fe400078c08ff */
[CC--:B------:R-:W-:Y:S01]  /*cd50*/  @!P4 LEA R228, P2, R223.reuse, R218.reuse, 0x1 ;  /* 0x000000dadfe4c211 */ /* 0x0c0fe200078408ff */
[----:B------:R-:W-:Y:S01]  /*cd60*/  @!PT LDS RZ, [RZ] ;  /* 0x00000000fffff984 */ /* 0x000fe20000000800 */
[----:B------:R-:W-:Y:S01]  /*cd70*/  @!PT LDS RZ, [RZ] ;  /* 0x00000000fffff984 */ /* 0x000fe20000000800 */
[----:B------:R-:W-:Y:S01]  /*cd80*/  @!PT LDS RZ, [RZ] ;  /* 0x00000000fffff984 */ /* 0x000fe20000000800 */
[----:B------:R-:W-:Y:S01]  /*cd90*/  @!P5 LDGSTS.E.BYPASS.LTC128B.128 [R210+0xc000], desc[UR20][R2.64] ;  /* 0x0c00000002d2dfae */ /* 0x000fe2000b901d54 */
[CCC-:B------:R-:W-:Y:S02]  /*cda0*/  @!P5 LEA.HI.X R233, R223.reuse, R221.reuse, R134.reuse, 0x1, P6 ;  /* 0x000000dddfe9d211 */ /* 0x1c0fe400030f0c86 */
[C-C-:B------:R-:W-:Y:S01]  /*cdb0*/  @!P4 LEA.HI.X R229, R223.reuse, R221, R134.reuse, 0x1, P2 ;  /* 0x000000dddfe5c211 */ /* 0x140fe200010f0c86 */
[----:B------:R-:W-:Y:S01]  /*cdc0*/  @P4 STS.128 [R210+0xe000], RZ ;  /* 0x00e000ffd2004388 */ /* 0x000fe20000000c00 */
[----:B------:R-:W-:Y:S02]  /*cdd0*/  @!P3 LEA R226, P1, R223, R218, 0x1 ;  /* 0x000000dadfe2b211 */ /* 0x000fe400078208ff */
[----:B------:R-:W-:Y:S01]  /*cde0*/  IADD3 R133, P6, R209, R223, RZ ;  /* 0x000000dfd1857210 */ /* 0x000fe20007fde0ff */
[----:B------:R-:W-:Y:S01]  /*cdf0*/  @!PT LDS RZ, [RZ] ;  /* 0x00000000fffff984 */ /* 0x000fe20000000800 */
[----:B------:R-:W-:Y:S01]  /*ce00*/  @!PT LDS RZ, [RZ] ;  /* 0x00000000fffff984 */ /* 0x000fe20000000800 */
[----:B------:R-:W-:Y:S01]  /*ce10*/  @!PT LDS RZ, [RZ] ;  /* 0x00000000fffff984 */ /* 0x000fe20000000800 */
[----:B------:R-:W-:Y:S01]  /*ce20*/  @!P4 LDGSTS.E.BYPASS.LTC128B.128 [R210+0xe000], desc[UR20][R2.64+0x80] ;  /* 0x0e00008002d2cfae */ /* 0x000fe2000b901d54 */
[-C--:B------:R-:W-:Y:S02]  /*ce30*/  @!P3 LEA.HI.X R227, R223, R221.reuse, R134, 0x1, P1 ;  /* 0x000000dddfe3b211 */ /* 0x080fe400008f0c86 */
[C---:B------:R-:W-:Y:S01]  /*ce40*/  IADD3.X R134, R208.reuse, R134, RZ, P6, !PT ;  /* 0x00000086d0867210 */ /* 0x040fe200037fe4ff */
[----:B------:R-:W-:Y:S01]  /*ce50*/  @P3 STS.128 [R210+0x10000], RZ ;  /* 0x010000ffd2003388 */ /* 0x000fe20000000c00 */
        /* <DEDUP_REMOVED lines=16> */
[----:B------:R-:W-:Y:S01]  /*cf60*/  IADD3.X R134, R208, R134, RZ, P6, !PT ;  /* 0x00000086d0867210 */ /* 0x000fe200037fe4ff */
        /* <DEDUP_REMOVED lines=8> */
[CCC-:B------:R-:W-:Y:S01]  /*cff0*/  @!P4 LEA.HI.X R235, R132.reuse, R221.reuse, R134.reuse, 0x1, P2 ;  /* 0x000000dd84ebc211 */ /* 0x1c0fe200010f0c86 */
[----:B------:R-:W-:Y:S01]  /*d000*/  @P3 STS.128 [R210+0x10800], RZ ;  /* 0x010800ffd2003388 */ /* 0x000fe20000000c00 */
[C---:B------:R-:W-:Y:S03]  /*d010*/  @!P3 LEA R220, P1, R132.reuse, R218, 0x1 ;  /* 0x000000da84dcb211 */ /* 0x040fe600078208ff */
[----:B------:R-:W-:Y:S01]  /*d020*/  @!PT LDS RZ, [RZ] ;  /* 0x00000000fffff984 */ /* 0x000fe20000000800 */
[----:B------:R-:W-:Y:S01]  /*d030*/  @!PT LDS RZ, [RZ] ;  /* 0x00000000fffff984 */ /* 0x000fe20000000800 */
[----:B------:R-:W-:Y:S01]  /*d040*/  @!PT LDS RZ, [RZ] ;  /* 0x00000000fffff984 */ /* 0x000fe20000000800 */
[----:B------:R-:W-:Y:S01]  /*d050*/  @!P3 LDGSTS.E.BYPASS.LTC128B.128 [R210+0x10800], desc[UR20][R226.64+0x100] ;  /* 0x10800100e2d2bfae */ /* 0x000fe2000b901d54 */
[----:B------:R-:W-:Y:S02]  /*d060*/  @!P3 LEA.HI.X R221, R132, R221, R134, 0x1, P1 ;  /* 0x000000dd84ddb211 */ /* 0x000fe400008f0c86 */
[----:B------:R-:W-:Y:S01]  /*d070*/  ISETP.LT.AND P1, PT, R207, UR11, PT ;  /* 0x0000000bcf007c0c */ /* 0x000fe2000bf21270 */
        /* <DEDUP_REMOVED lines=211> */
[----:B---3--:R-:W-:Y:S01]  /*ddb0*/  FMUL.FTZ R133, R19, UR14 ;  /* 0x0000000e13857c20 */ /* 0x008fe20008410000 */
[----:B------:R-:W-:Y:S01]  /*ddc0*/  FMUL.FTZ R234, R27, UR14 ;  /* 0x0000000e1bea7c20 */ /* 0x000fe20008410000 */
[----:B------:R-:W-:Y:S07]  /*ddd0*/  HMMA.16816.F32.BF16 R32, R176, R138, R32 ;  /* 0x0000008ab020723c */ /* 0x000fee0000041820 */
[----:B------:R3:W2:Y:S01]  /*dde0*/  MUFU.TANH R171, R133 ;  /* 0x0000008500ab7308 */ /* 0x0006a20000002400 */
[----:B-----5:R-:W-:Y:S09]  /*ddf0*/  FMUL.FTZ R134, R25, UR14 ;  /* 0x0000000e19867c20 */ /* 0x020ff20008410000 */
[----:B------:R5:W2:Y:S01]  /*de00*/  MUFU.TANH R145, R134 ;  /* 0x0000008600917308 */ /* 0x000aa20000002400 */
[----:B-1----:R-:W-:Y:S01]  /*de10*/  FMUL.FTZ R218, R23, UR14 ;  /* 0x0000000e17da7c20 */ /* 0x002fe20008410000 */
[----:B------:R-:W-:Y:S08]  /*de20*/  FMUL.FTZ R238, R28, UR14 ;  /* 0x0000000e1cee7c20 */ /* 0x000ff00008410000 */
[----:B------:R1:W1:Y:S01]  /*de30*/  MUFU.TANH R175, R221 ;  /* 0x000000dd00af7308 */ /* 0x0002620000002400 */
[----:B---3--:R-:W-:Y:S01]  /*de40*/  FMUL.FTZ R133, R26, UR14 ;  /* 0x0000000e1a857c20 */ /* 0x008fe20008410000 */
[----:B------:R-:W-:Y:S01]  /*de50*/  FMUL.FTZ R237, R29, UR14 ;  /* 0x0000000e1ded7c20 */ /* 0x000fe20008410000 */
[----:B------:R-:W-:Y:S07]  /*de60*/  FMUL.FTZ R236, R30, UR14 ;  /* 0x0000000e1eec7c20 */ /* 0x000fee0008410000 */
[----:B------:R3:W2:Y:S01]  /*de70*/  MUFU.TANH R181, R133 ;  /* 0x0000008500b57308 */ /* 0x0006a20000002400 */
[----:B-----5:R-:W-:Y:S09]  /*de80*/  FMUL.FTZ R134, R34, UR14 ;  /* 0x0000000e22867c20 */ /* 0x020ff20008410000 */
[----:B------:R5:W2:Y:S01]  /*de90*/  MUFU.TANH R183, R218 ;  /* 0x000000da00b77308 */ /* 0x000aa20000002400 */
[----:B-1----:R-:W-:Y:S09]  /*dea0*/  FMUL.FTZ R221, R32, UR14 ;  /* 0x0000000e20dd7c20 */ /* 0x002ff20008410000 */
[----:B------:R1:W1:Y:S01]  /*deb0*/  MUFU.TANH R147, R235 ;  /* 0x000000eb00937308 */ /* 0x0002620000002400 */
[----:B---3--:R-:W-:Y:S09]  /*dec0*/  FMUL.FTZ R133, R35, UR14 ;  /* 0x0000000e23857c20 */ /* 0x008ff20008410000 */
[----:B------:R-:W3:Y:S01]  /*ded0*/  MUFU.TANH R220, R220 ;  /* 0x000000dc00dc7308 */ /* 0x000ee20000002400 */
[----:B-----5:R-:W-:Y:S09]  /*dee0*/  FMUL.FTZ R218, R31, UR14 ;  /* 0x0000000e1fda7c20 */ /* 0x020ff20008410000 */
[----:B------:R-:W2:Y:S01]  /*def0*/  MUFU.TANH R222, R222 ;  /* 0x000000de00de7308 */ /* 0x000ea20000002400 */
[----:B-1----:R-:W-:Y:S09]  /*df00*/  FMUL.FTZ R235, R33, UR14 ;  /* 0x0000000e21eb7c20 */ /* 0x002ff20008410000 */
        /* <DEDUP_REMOVED lines=20> */
[----:B----4-:R-:W-:Y:S09]  /*e050*/  MOV R221, R3 ;  /* 0x0000000300dd7202 */ /* 0x010ff20000000f00 */
[----:B------:R-:W4:Y:S01]  /*e060*/  MUFU.TANH R133, R133 ;  /* 0x0000008500857308 */ /* 0x000f220000002400 */
[----:B--23--:R-:W-:Y:S05]  /*e070*/  @!P1 BRA `(.L_x_3502) ;  /* 0x0000000800789947 */ /* 0x00cfea0003800000 */
        /* <DEDUP_REMOVED lines=45> */
[----:B------:R-:W-:Y:S02]  /*e350*/  LEA.HI.X.SX32 R5, R3, UR17, 0x2, P2 ;  /* 0x0000001103057c11 */ /* 0x000fe400090f16ff */
[----:B------:R-:W-:Y:S01]  /*e360*/  R2UR UR29, R7 ;  /* 0x00000000071d72ca */ /* 0x000fe200000e0000 */
[----:B------:R-:W2:Y:S01]  /*e370*/  LDC.64 R2, c[0x0][0x230] ;  /* 0x00008c00ff027b82 */ /* 0x000ea20000000a00 */
[----:B------:R-:W-:Y:S02]  /*e380*/  R2UR UR34, R4 ;  /* 0x00000000042272ca */ /* 0x000fe400000e0000 */
[----:B------:R-:W-:Y:S02]  /*e390*/  R2UR UR35, R5 ;  /* 0x00000000052372ca */ /* 0x000fe400000e0000 */
[----:B------:R-:W-:Y:S03]  /*e3a0*/  R2UR UR28, R6 ;  /* 0x00000000061c72ca */ /* 0x000fe600000e0000 */
[----:B------:R-:W3:Y:S04]  /*e3b0*/  LDC.64 R4, c[0x0][0x248] ;  /* 0x00009200ff047b82 */ /* 0x000ee80000000a00 */
[----:B------:R-:W-:Y:S02]  /*e3c0*/  IMAD.U32 R13, RZ, RZ, UR29 ;  /* 0x0000001dff0d7e24 */ /* 0x000fe4000f8e00ff */
[----:B------:R-:W-:Y:S02]  /*e3d0*/  MOV R10, UR34 ;  /* 0x00000022000a7c02 */ /* 0x000fe40008000f00 */
[----:B------:R-:W-:Y:S02]  /*e3e0*/  IMAD.U32 R11, RZ, RZ, UR35 ;  /* 0x00000023ff0b7e24 */ /* 0x000fe4000f8e00ff */
[----:B------:R-:W-:Y:S03]  /*e3f0*/  IMAD.U32 R12, RZ, RZ, UR28 ;  /* 0x0000001cff0c7e24 */ /* 0x000fe6000f8e00ff */
[----:B------:R-:W5:Y:S04]  /*e400*/  LDG.E R7, desc[UR20][R10.64] ;  /* 0x000000140a077981 */ /* 0x000f68000c1e1900 */
[----:B------:R-:W5:Y:S01]  /*e410*/  LDG.E R8, desc[UR20][R12.64] ;  /* 0x000000140c087981 */ /* 0x000f62000c1e1900 */
[C---:B---3--:R-:W-:Y:S04]  /*e420*/  IMAD R6, R4.reuse, UR12, RZ ;  /* 0x0000000c04067c24 */ /* 0x048fe8000f8e02ff */
        /* <DEDUP_REMOVED lines=10> */
.L_x_3503:
        /* <DEDUP_REMOVED lines=89> */
.L_x_3502:
[----:B------:R-:W-:Y:S01]  /*ea60*/  MOV R3, UR11 ;  /* 0x0000000b00037c02 */ /* 0x000fe20008000f00 */
[----:B--2---:R-:W-:Y:S03]  /*ea70*/  LDSM.16.MT88.4 R12, [R200+0xc000] ;  /* 0x00c00000c80c783b */ /* 0x004fe60000004200 */
[----:B------:R-:W-:Y:S04]  /*ea80*/  LEA R2, R3, R212, 0x6 ;  /* 0x000000d403027211 */ /* 0x000fe800078e30ff */
[C---:B------:R-:W-:Y:S01]  /*ea90*/  IADD3 R4, R2.reuse, 0x8, RZ ;  /* 0x0000000802047810 */ /* 0x040fe20007ffe0ff */
[----:B------:R-:W-:Y:S01]  /*eaa0*/  LDSM.16.MT88.4 R20, [R198+0xc000] ;  /* 0x00c00000c614783b */ /* 0x000fe20000004200 */
[C---:B------:R-:W-:Y:S02]  /*eab0*/  IADD3 R6, R2.reuse, 0x10, RZ ;  /* 0x0000001002067810 */ /* 0x040fe40007ffe0ff */
[----:B------:R-:W-:Y:S02]  /*eac0*/  I2FP.F32.S32 R4, R4 ;  /* 0x0000000400047245 */ /* 0x000fe40000201400 */
[----:B------:R-:W-:Y:S02]  /*ead0*/  I2FP.F32.S32 R6, R6 ;  /* 0x0000000600067245 */ /* 0x000fe40000201400 */
[----:B------:R-:W-:Y:S01]  /*eae0*/  IADD3 R3, R2, 0x9, RZ ;  /* 0x0000000902037810 */ /* 0x000fe20007ffe0ff */
[C---:B-1----:R-:W-:Y:S01]  /*eaf0*/  FFMA.FTZ R227, R4.reuse, UR5, R227 ;  /* 0x0000000504e37c23 */ /* 0x042fe200080100e3 */
[----:B------:R-:W-:Y:S01]  /*eb00*/  FFMA.FTZ R225, R4, UR5, R225 ;  /* 0x0000000504e17c23 */ /* 0x000fe200080100e1 */
[----:B------:R-:W-:Y:S01]  /*eb10*/  IADD3 R4, R2, 0x11, RZ ;  /* 0x0000001102047810 */ /* 0x000fe20007ffe0ff */
[----:B------:R-:W-:Y:S01]  /*eb20*/  FFMA.FTZ R143, R6, UR5, R229 ;  /* 0x00000005068f7c23 */ /* 0x000fe200080100e5 */
[----:B------:R-:W-:Y:S01]  /*eb30*/  IADD3 R5, R2, 0x1, RZ ;  /* 0x0000000102057810 */ /* 0x000fe20007ffe0ff */
[----:B------:R-:W-:Y:S01]  /*eb40*/  FFMA.FTZ R173, R6, UR5, R173 ;  /* 0x0000000506ad7c23 */ /* 0x000fe200080100ad */
[----:B------:R-:W-:Y:S01]  /*eb50*/  I2FP.F32.S32 R7, R2 ;  /* 0x0000000200077245 */ /* 0x000fe20000201400 */
[----:B------:R-:W-:Y:S01]  /*eb60*/  LDSM.16.MT88.4 R28, [R197+0xc000] ;  /* 0x00c00000c51c783b */ /* 0x000fe20000004200 */
[----:B------:R-:W-:Y:S02]  /*eb70*/  I2FP.F32.S32 R4, R4 ;  /* 0x0000000400047245 */ /* 0x000fe40000201400 */
[----:B------:R-:W-:Y:S01]  /*eb80*/  IADD3 R6, R2, 0x19, RZ ;  /* 0x0000001902067810 */ /* 0x000fe20007ffe0ff */
[----:B------:R-:W-:Y:S01]  /*eb90*/  FFMA.FTZ R222, R7, UR5, R222 ;  /* 0x0000000507de7c23 */ /* 0x000fe200080100de */
[----:B------:R-:W-:Y:S01]  /*eba0*/  I2FP.F32.S32 R3, R3 ;  /* 0x0000000300037245 */ /* 0x000fe20000201400 */
        /* <DEDUP_REMOVED lines=8> */
[----:B------:R-:W-:Y:S01]  /*ec30*/  FFMA.FTZ R7, R7, UR5, R132 ;  /* 0x0000000507077c23 */ /* 0x000fe20008010084 */
[----:B------:R-:W-:Y:S01]  /*ec40*/  I2FP.F32.S32 R8, R8 ;  /* 0x0000000800087245 */ /* 0x000fe20000201400 */
[C---:B------:R-:W-:Y:S01]  /*ec50*/  FFMA.FTZ R224, R5.reuse, UR5, R224 ;  /* 0x0000000505e07c23 */ /* 0x040fe200080100e0 */
[----:B------:R-:W-:Y:S01]  /*ec60*/  IADD3 R3, R2, 0x21, RZ ;  /* 0x0000002102037810 */ /* 0x000fe20007ffe0ff */
[----:B------:R-:W-:Y:S01]  /*ec70*/  FFMA.FTZ R220, R5, UR5, R220 ;  /* 0x0000000505dc7c23 */ /* 0x000fe200080100dc */
[----:B------:R-:W-:Y:S01]  /*ec80*/  FMNMX.FTZ R5, R222, R0, !PT ;  /* 0x00000000de057209 */ /* 0x000fe20007810000 */
[C---:B------:R-:W-:Y:S01]  /*ec90*/  FFMA.FTZ R137, R6.reuse, UR5, R231 ;  /* 0x0000000506897c23 */ /* 0x040fe200080100e7 */
[----:B------:R-:W-:Y:S01]  /*eca0*/  FFMA.FTZ R171, R6, UR5, R171 ;  /* 0x0000000506ab7c23 */ /* 0x000fe200080100ab */
[----:B------:R-:W-:Y:S01]  /*ecb0*/  I2FP.F32.S32 R4, R4 ;  /* 0x0000000400047245 */ /* 0x000fe20000201400 */
[C---:B------:R-:W-:Y:S01]  /*ecc0*/  FFMA.FTZ R139, R8.reuse, UR5, R232 ;  /* 0x00000005088b7c23 */ /* 0x040fe200080100e8 */
[----:B------:R-:W-:Y:S01]  /*ecd0*/  I2FP.F32.S32 R6, R3 ;  /* 0x0000000300067245 */ /* 0x000fe20000201400 */
[----:B------:R-:W-:Y:S01]  /*ece0*/  FFMA.FTZ R169, R8, UR5, R169 ;  /* 0x0000000508a97c23 */ /* 0x000fe200080100a9 */
[----:B------:R-:W-:Y:S01]  /*ecf0*/  FMNMX.FTZ R3, R7, R135, !PT ;  /* 0x0000008707037209 */ /* 0x000fe20007810000 */
[----:B------:R-:W-:Y:S01]  /*ed00*/  FFMA.FTZ R223, R4, UR5, R223 ;  /* 0x0000000504df7c23 */ /* 0x000fe200080100df */
[----:B------:R-:W-:Y:S01]  /*ed10*/  FMNMX.FTZ R8, R224, R5, !PT ;  /* 0x00000005e0087209 */ /* 0x000fe20007810000 */
[----:B------:R-:W-:Y:S01]  /*ed20*/  FFMA.FTZ R177, R4, UR5, R233 ;  /* 0x0000000504b17c23 */ /* 0x000fe200080100e9 */
[----:B------:R-:W-:Y:S01]  /*ed30*/  FMNMX.FTZ R4, R220, R3, !PT ;  /* 0x00000003dc047209 */ /* 0x000fe20007810000 */
[C---:B------:R-:W-:Y:S01]  /*ed40*/  FFMA.FTZ R183, R6.reuse, UR5, R183 ;  /* 0x0000000506b77c23 */ /* 0x040fe200080100b7 */
[----:B------:R-:W-:Y:S01]  /*ed50*/  FMNMX.FTZ R3, R227, R8, !PT ;  /* 0x00000008e3037209 */ /* 0x000fe20007810000 */
[----:B------:R-:W-:Y:S01]  /*ed60*/  FFMA.FTZ R175, R6, UR5, R175 ;  /* 0x0000000506af7c23 */ /* 0x000fe200080100af */
        /* <DEDUP_REMOVED lines=8> */
[C---:B------:R-:W-:Y:S02]  /*edf0*/  IADD3 R10, R2.reuse, 0x28, RZ ;  /* 0x00000028020a7810 */ /* 0x040fe40007ffe0ff */
[----:B------:R-:W-:Y:S02]  /*ee00*/  FMNMX.FTZ R8, R139, R8, !PT ;  /* 0x000000088b087209 */ /* 0x000fe40007810000 */
[C---:B------:R-:W-:Y:S02]  /*ee10*/  IADD3 R4, R2.reuse, 0x30, RZ ;  /* 0x0000003002047810 */ /* 0x040fe40007ffe0ff */
[----:B------:R-:W-:Y:S02]  /*ee20*/  FMNMX.FTZ R6, R171, R6, !PT ;  /* 0x00000006ab067209 */ /* 0x000fe40007810000 */
[----:B------:R-:W-:Y:S02]  /*ee30*/  I2FP.F32.S32 R10, R10 ;  /* 0x0000000a000a7245 */ /* 0x000fe40000201400 */
[----:B------:R-:W-:Y:S02]  /*ee40*/  IADD3 R3, R2, 0x29, RZ ;  /* 0x0000002902037810 */ /* 0x000fe40007ffe0ff */
[----:B------:R-:W-:Y:S01]  /*ee50*/  FMNMX.FTZ R8, R137, R8, !PT ;  /* 0x0000000889087209 */ /* 0x000fe20007810000 */
[C---:B------:R-:W-:Y:S01]  /*ee60*/  FFMA.FTZ R181, R10.reuse, UR5, R181 ;  /* 0x000000050ab57c23 */ /* 0x040fe200080100b5 */
[----:B------:R-:W-:Y:S01]  /*ee70*/  I2FP.F32.S32 R4, R4 ;  /* 0x0000000400047245 */ /* 0x000fe20000201400 */
[----:B------:R-:W-:Y:S01]  /*ee80*/  FFMA.FTZ R147, R10, UR5, R147 ;  /* 0x000000050a937c23 */ /* 0x000fe20008010093 */
[----:B------:R-:W-:Y:S02]  /*ee90*/  FMNMX.FTZ R6, R223, R6, !PT ;  /* 0x00000006df067209 */ /* 0x000fe40007810000 */
[----:B------:R-:W-:Y:S01]  /*eea0*/  I2FP.F32.S32 R3, R3 ;  /* 0x0000000300037245 */ /* 0x000fe20000201400 */
[C---:B------:R-:W-:Y:S01]  /*eeb0*/  FFMA.FTZ R153, R4.reuse, UR5, R153 ;  /* 0x0000000504997c23 */ /* 0x040fe20008010099 */
[----:B------:R-:W-:Y:S01]  /*eec0*/  FMNMX.FTZ R8, R177, R8, !PT ;  /* 0x00000008b1087209 */ /* 0x000fe20007810000 */
[----:B------:R-:W-:Y:S01]  /*eed0*/  FFMA.FTZ R165, R4, UR5, R165 ;  /* 0x0000000504a57c23 */ /* 0x000fe200080100a5 */
[----:B------:R-:W-:Y:S01]  /*eee0*/  FMNMX.FTZ R6, R183, R6, !PT ;  /* 0x00000006b7067209 */ /* 0x000fe20007810000 */
[C---:B------:R-:W-:Y:S01]  /*eef0*/  FFMA.FTZ R179, R3.reuse, UR5, R234 ;  /* 0x0000000503b37c23 */ /* 0x040fe200080100ea */
[C---:B------:R-:W-:Y:S01]  /*ef00*/  IADD3 R4, R2.reuse, 0x31, RZ ;  /* 0x0000003102047810 */ /* 0x040fe20007ffe0ff */
[----:B------:R-:W-:Y:S01]  /*ef10*/  FFMA.FTZ R145, R3, UR5, R145 ;  /* 0x0000000503917c23 */ /* 0x000fe20008010091 */
        /* <DEDUP_REMOVED lines=17> */
[C---:B----4-:R-:W-:Y:S01]  /*f030*/  FFMA.FTZ R133, R2.reuse, UR5, R133 ;  /* 0x0000000502857c23 */ /* 0x050fe20008010085 */
        /* <DEDUP_REMOVED lines=49> */
[----:B------:R-:W-:Y:S03]  /*f350*/  FFMA.FTZ R182, R149, UR4, -R150 ;  /* 0x0000000495b67c23 */ /* 0x000fe60008010896 */
        /* <DEDUP_REMOVED lines=13> */
[C---:B------:R-:W-:Y:S01]  /*f430*/  FMUL.FTZ R35, R0.reuse, R103 ;  /* 0x0000006700237220 */ /* 0x040fe20000410000 */
        /* <DEDUP_REMOVED lines=12> */
[----:B------:R-:W4:Y:S01]  /*f500*/  LDSM.16.MT88.4 R108, [R198+0xe000] ;  /* 0x00e00000c66c783b */ /* 0x000f220000004200 */
[C---:B------:R-:W-:Y:S01]  /*f510*/  FMUL.FTZ R46, R0.reuse, R46 ;  /* 0x0000002e002e7220 */ /* 0x040fe20000410000 */
[----:B------:R-:W-:Y:S01]  /*f520*/  FMUL.FTZ R47, R0, R47 ;  /* 0x0000002f002f7220 */ /* 0x000fe20000410000 */
[C---:B------:R-:W-:Y:S01]  /*f530*/  FMUL.FTZ R44, R2.reuse, R44 ;  /* 0x0000002c022c7220 */ /* 0x040fe20000410000 */
[----:B------:R-:W-:Y:S01]  /*f540*/  FMUL.FTZ R45, R2, R45 ;  /* 0x0000002d022d7220 */ /* 0x000fe20000410000 */
[C---:B------:R-:W-:Y:S03]  /*f550*/  FMUL.FTZ R50, R0.reuse, R50 ;  /* 0x0000003200327220 */ /* 0x040fe60000410000 */
[----:B------:R-:W5:Y:S01]  /*f560*/  MUFU.EX2 R160, R160 ;  /* 0x000000a000a07308 */ /* 0x000f620000000800 */
[----:B---3--:R-:W-:Y:S01]  /*f570*/  F2FP.BF16.F32.PACK_AB R131, R135, R156 ;  /* 0x0000009c8783723e */ /* 0x008fe200000010ff */
[----:B------:R-:W3:Y:S01]  /*f580*/  LDSM.16.MT88.4 R100, [R197+0xe000] ;  /* 0x00e00000c564783b */ /* 0x000ee20000004200 */
        /* <DEDUP_REMOVED lines=30> */
[----:B--2---:R-:W-:Y:S01]  /*f770*/  F2FP.BF16.F32.PACK_AB R130, R158, R159 ;  /* 0x0000009f9e82723e */ /* 0x004fe200000010ff */
        /* <DEDUP_REMOVED lines=10> */
[----:B------:R-:W-:Y:S01]  /*f820*/  MUFU.EX2 R168, R168 ;  /* 0x000000a800a87308 */ /* 0x000fe20000000800 */
[----:B------:R-:W-:Y:S01]  /*f830*/  ISETP.LT.AND P1, PT, R207, UR11, PT ;  /* 0x0000000bcf007c0c */ /* 0x000fe2000bf21270 */
[C---:B------:R-:W-:Y:S01]  /*f840*/  FMUL.FTZ R12, R2.reuse, R120 ;  /* 0x00000078020c7220 */ /* 0x040fe20000410000 */
[----:B------:R-:W-:Y:S03]  /*f850*/  FMUL.FTZ R13, R2, R121 ;  /* 0x00000079020d7220 */ /* 0x000fe60000410000 */
[C---:B------:R-:W-:Y:S01]  /*f860*/  FMUL.FTZ R14, R0.reuse, R122 ;  /* 0x0000007a000e7220 */ /* 0x040fe20000410000 */
[----:B------:R-:W-:Y:S02]  /*f870*/  FMUL.FTZ R15, R0, R123 ;  /* 0x0000007b000f7220 */ /* 0x000fe40000410000 */
[----:B------:R-:W-:Y:S01]  /*f880*/  LDSM.16.MT88.4 R120, [R197+0xc800] ;  /* 0x00c80000c578783b */ /* 0x000fe20000004200 */
[----:B------:R-:W-:Y:S01]  /*f890*/  FMUL.FTZ R81, R2, R81 ;  /* 0x0000005102517220 */ /* 0x000fe20000410000 */
[----:B------:R-:W-:Y:S01]  /*f8a0*/  FFMA.FTZ R162, R173, UR4, -R152 ;  /* 0x00000004ada27c23 */ /* 0x000fe20008010898 */
[----:B------:R-:W-:Y:S01]  /*f8b0*/  FFMA.FTZ R173, R137, UR4, -R150 ;  /* 0x0000000489ad7c23 */ /* 0x000fe20008010896 */
[----:B------:R-:W-:Y:S01]  /*f8c0*/  FFMA.FTZ R164, R171, UR4, -R152 ;  /* 0x00000004aba47c23 */ /* 0x000fe20008010898 */
[C---:B------:R-:W-:Y:S01]  /*f8d0*/  HMMA.16816.F32.BF16 R12, R128.reuse, R20, R12 ;  /* 0x00000014800c723c */ /* 0x040fe2000004180c */
[----:B------:R-:W-:Y:S02]  /*f8e0*/  MUFU.EX2 R176, R176 ;  /* 0x000000b000b07308 */ /* 0x000fe40000000800 */
[----:B------:R-:W-:Y:S01]  /*f8f0*/  LDSM.16.MT88.4 R136, [R198+0xe800] ;  /* 0x00e80000c688783b */ /* 0x000fe20000004200 */
[----:B------:R-:W-:Y:S01]  /*f900*/  FFMA.FTZ R171, R141, UR4, -R150 ;  /* 0x000000048dab7c23 */ /* 0x000fe20008010896 */
[----:B------:R-:W-:Y:S01]  /*f910*/  FMUL.FTZ R86, R0, R86 ;  /* 0x0000005600567220 */ /* 0x000fe20000410000 */
[C---:B------:R-:W-:Y:S05]  /*f920*/  HMMA.16816.F32.BF16 R16, R128.reuse, R22, R16 ;  /* 0x000000168010723c */ /* 0x040fea0000041810 */
[----:B------:R-:W-:Y:S01]  /*f930*/  MUFU.EX2 R162, R162 ;  /* 0x000000a200a27308 */ /* 0x000fe20000000800 */
[C---:B------:R-:W-:Y:S01]  /*f940*/  FMUL.FTZ R20, R2.reuse, R112 ;  /* 0x0000007002147220 */ /* 0x040fe20000410000 */
[----:B------:R-:W-:Y:S01]  /*f950*/  FMUL.FTZ R21, R2, R113 ;  /* 0x0000007102157220 */ /* 0x000fe20000410000 */
[C---:B------:R-:W-:Y:S03]  /*f960*/  FMUL.FTZ R22, R0.reuse, R114 ;  /* 0x0000007200167220 */ /* 0x040fe60000410000 */
[C---:B------:R-:W-:Y:S01]  /*f970*/  FMUL.FTZ R23, R0.reuse, R115 ;  /* 0x0000007300177220 */ /* 0x040fe20000410000 */
[----:B------:R-:W-:Y:S01]  /*f980*/  LDSM.16.MT88.4 R140, [R197+0xe800] ;  /* 0x00e80000c58c783b */ /* 0x000fe20000004200 */
[----:B------:R-:W-:Y:S01]  /*f990*/  FMUL.FTZ R87, R0, R87 ;  /* 0x0000005700577220 */ /* 0x000fe20000410000 */
[C---:B------:R-:W-:Y:S01]  /*f9a0*/  FMUL.FTZ R84, R2.reuse, R84 ;  /* 0x0000005402547220 */ /* 0x040fe20000410000 */
[----:B------:R-:W-:Y:S01]  /*f9b0*/  FMUL.FTZ R85, R2, R85 ;  /* 0x0000005502557220 */ /* 0x000fe20000410000 */
[--C-:B------:R-:W-:Y:S02]  /*f9c0*/  FFMA.FTZ R167, R167, UR4, -R152.reuse ;  /* 0x00000004a7a77c23 */ /* 0x100fe40008010898 */
[C---:B------:R-:W-:Y:S01]  /*f9d0*/  HMMA.16816.F32.BF16 R20, R128.reuse, R28, R20 ;  /* 0x0000001c8014723c */ /* 0x040fe20000041814 */
[----:B------:R-:W-:Y:S01]  /*f9e0*/  MUFU.EX2 R164, R164 ;  /* 0x000000a400a47308 */ /* 0x000fe20000000800 */
[----:B------:R-:W-:Y:S01]  /*f9f0*/  LDSM.16.MT88.4 R112, [R200+0xc800] ;  /* 0x00c80000c870783b */ /* 0x000fe20000004200 */
[----:B------:R-:W-:Y:S01]  /*fa00*/  FFMA.FTZ R169, R169, UR4, -R152 ;  /* 0x00000004a9a97c23 */ /* 0x000fe20008010898 */
[C---:B------:R-:W-:Y:S01]  /*fa10*/  FMUL.FTZ R90, R0.reuse, R90 ;  /* 0x0000005a005a7220 */ /* 0x040fe20000410000 */
[----:B------:R-:W-:Y:S01]  /*fa20*/  FMUL.FTZ R91, R0, R91 ;  /* 0x0000005b005b7220 */ /* 0x000fe20000410000 */
[C---:B------:R-:W-:Y:S05]  /*fa30*/  HMMA.16816.F32.BF16 R24, R128.reuse, R30, R24 ;  /* 0x0000001e8018723c */ /* 0x040fea0000041818 */
[----:B------:R-:W2:Y:S01]  /*fa40*/  MUFU.EX2 R167, R167 ;  /* 0x000000a700a77308 */ /* 0x000ea20000000800 */
[C---:B------:R-:W-:Y:S01]  /*fa50*/  FMUL.FTZ R28, R2.reuse, R104 ;  /* 0x00000068021c7220 */ /* 0x040fe20000410000 */
[----:B------:R-:W-:Y:S01]  /*fa60*/  FMUL.FTZ R29, R2, R105 ;  /* 0x00000069021d7220 */ /* 0x000fe20000410000 */
[C---:B------:R-:W-:Y:S03]  /*fa70*/  FMUL.FTZ R30, R0.reuse, R106 ;  /* 0x0000006a001e7220 */ /* 0x040fe60000410000 */
[----:B------:R-:W-:Y:S02]  /*fa80*/  FMUL.FTZ R31, R0, R107 ;  /* 0x0000006b001f7220 */ /* 0x000fe40000410000 */
[----:B------:R-:W5:Y:S01]  /*fa90*/  LDSM.16.MT88.4 R104, [R196+0xe000] ;  /* 0x00e00000c468783b */ /* 0x000f620000004200 */
[C---:B------:R-:W-:Y:S01]  /*faa0*/  FMUL.FTZ R88, R2.reuse, R88 ;  /* 0x0000005802587220 */ /* 0x040fe20000410000 */
[----:B------:R-:W-:Y:S01]  /*fab0*/  FMUL.FTZ R89, R2, R89 ;  /* 0x0000005902597220 */ /* 0x000fe20000410000 */
[----:B------:R-:W2:Y:S01]  /*fac0*/  MUFU.EX2 R169, R169 ;  /* 0x000000a900a97308 */ /* 0x000ea20000000800 */
[C---:B------:R-:W-:Y:S01]  /*fad0*/  FMUL.FTZ R94, R0.reuse, R94 ;  /* 0x0000005e005e7220 */ /* 0x040fe20000410000 */
[C---:B------:R-:W-:Y:S03]  /*fae0*/  HMMA.16816.F32.BF16 R28, R128.reuse, R124, R28 ;  /* 0x0000007c801c723c */ /* 0x040fe6000004181c */
[----:B------:R-:W-:Y:S01]  /*faf0*/  FMUL.FTZ R95, R0, R95 ;  /* 0x0000005f005f7220 */ /* 0x000fe20000410000 */
[C---:B------:R-:W-:Y:S01]  /*fb00*/  FMUL.FTZ R92, R2.reuse, R92 ;  /* 0x0000005c025c7220 */ /* 0x040fe20000410000 */
[----:B------:R-:W-:Y:S01]  /*fb10*/  FMUL.FTZ R93, R2, R93 ;  /* 0x0000005d025d7220 */ /* 0x000fe20000410000 */
[C---:B------:R-:W-:Y:S01]  /*fb20*/  HMMA.16816.F32.BF16 R32, R128.reuse, R126, R32 ;  /* 0x0000007e8020723c */ /* 0x040fe20000041820 */
[----:B------:R-:W-:Y:S01]  /*fb30*/  LDSM.16.MT88.4 R124, [R196+0xc800] ;  /* 0x00c80000c47c783b */ /* 0x000fe20000004200 */
[----:B------:R-:W2:Y:S03]  /*fb40*/  MUFU.EX2 R171, R171 ;  /* 0x000000ab00ab7308 */ /* 0x000ea60000000800 */
[C---:B------:R-:W-:Y:S01]  /*fb50*/  FMUL.FTZ R98, R0.reuse, R98 ;  /* 0x0000006200627220 */ /* 0x040fe20000410000 */
[C---:B-1----:R-:W-:Y:S06]  /*fb60*/  HMMA.16816.F32.BF16 R36, R128.reuse, R116, R36 ;  /* 0x000000748024723c */ /* 0x042fec0000041824 */
[----:B------:R-:W1:Y:S01]  /*fb70*/  MUFU.EX2 R173, R173 ;  /* 0x000000ad00ad7308 */ /* 0x000e620000000800 */
[----:B------:R-:W-:Y:S01]  /*fb80*/  FMUL.FTZ R99, R0, R99 ;  /* 0x0000006300637220 */ /* 0x000fe20000410000 */
[C---:B------:R-:W-:Y:S01]  /*fb90*/  HMMA.16816.F32.BF16 R40, R128.reuse, R118, R40 ;  /* 0x000000768028723c */ /* 0x040fe20000041828 */
[----:B------:R-:W-:Y:S02]  /*fba0*/  LDSM.16.MT88.4 R116, [R198+0xc800] ;  /* 0x00c80000c674783b */ /* 0x000fe40000004200 */
[C---:B------:R-:W-:Y:S03]  /*fbb0*/  FMUL.FTZ R96, R2.reuse, R96 ;  /* 0x0000006002607220 */ /* 0x040fe60000410000 */
[C---:B----4-:R-:W-:Y:S02]  /*fbc0*/  HMMA.16816.F32.BF16 R44, R128.reuse, R108, R44 ;  /* 0x0000006c802c723c */ /* 0x050fe4000004182c */
[----:B------:R-:W-:Y:S03]  /*fbd0*/  MUFU.EX2 R178, R178 ;  /* 0x000000b200b27308 */ /* 0x000fe60000000800 */
[----:B------:R-:W-:Y:S01]  /*fbe0*/  FMUL.FTZ R97, R2, R97 ;  /* 0x0000006102617220 */ /* 0x000fe20000410000 */
[C---:B------:R-:W-:Y:S01]  /*fbf0*/  HMMA.16816.F32.BF16 R48, R128.reuse, R110, R48 ;  /* 0x0000006e8030723c */ /* 0x040fe20000041830 */
[----:B------:R-:W4:Y:S05]  /*fc00*/  LDSM.16.MT88.4 R108, [R200+0x10000] ;  /* 0x01000000c86c783b */ /* 0x000f2a0000004200 */
[----:B------:R-:W-:Y:S01]  /*fc10*/  MUFU.EX2 R180, R180 ;  /* 0x000000b400b47308 */ /* 0x000fe20000000800 */
[--C-:B------:R-:W-:Y:S01]  /*fc20*/  FFMA.FTZ R174, R177, UR4, -R150.reuse ;  /* 0x00000004b1ae7c23 */ /* 0x100fe20008010896 */
[C---:B---3--:R-:W-:Y:S03]  /*fc30*/  HMMA.16816.F32.BF16 R52, R128.reuse, R100, R52 ;  /* 0x000000648034723c */ /* 0x048fe60000041834 */
[----:B------:R-:W-:Y:S03]  /*fc40*/  FFMA.FTZ R177, R145, UR4, -R150 ;  /* 0x0000000491b17c23 */ /* 0x000fe60008010896 */
[C---:B------:R-:W-:Y:S01]  /*fc50*/  HMMA.16816.F32.BF16 R56, R128.reuse, R102, R56 ;  /* 0x000000668038723c */ /* 0x040fe20000041838 */
[----:B------:R-:W3:Y:S01]  /*fc60*/  LDSM.16.MT88.4 R100, [R198+0x10000] ;  /* 0x01000000c664783b */ /* 0x000ee20000004200 */
[----:B------:R-:W-:Y:S03]  /*fc70*/  MUFU.EX2 R174, R174 ;  /* 0x000000ae00ae7308 */ /* 0x000fe60000000800 */
[--C-:B------:R-:W-:Y:S01]  /*fc80*/  FFMA.FTZ R170, R223, UR4, -R152.reuse ;  /* 0x00000004dfaa7c23 */ /* 0x100fe20008010898 */
[C---:B-----5:R-:W-:Y:S03]  /*fc90*/  HMMA.16816.F32.BF16 R60, R128.reuse, R104, R60 ;  /* 0x00000068803c723c */ /* 0x060fe6000004183c */
[----:B------:R-:W-:Y:S03]  /*fca0*/  LDSM.16.MT88.4 R144, [R196+0xf000] ;  /* 0x00f00000c490783b */ /* 0x000fe60000004200 */
[----:B------:R-:W-:Y:S01]  /*fcb0*/  MUFU.EX2 R177, R177 ;  /* 0x000000b100b17308 */ /* 0x000fe20000000800 */
[--C-:B------:R-:W-:Y:S01]  /*fcc0*/  FFMA.FTZ R183, R183, UR4, -R152.reuse ;  /* 0x00000004b7b77c23 */ /* 0x100fe20008010898 */
[C---:B------:R-:W-:Y:S03]  /*fcd0*/  HMMA.16816.F32.BF16 R64, R128.reuse, R106, R64 ;  /* 0x0000006a8040723c */ /* 0x040fe60000041840 */
[----:B------:R-:W5:Y:S01]  /*fce0*/  LDSM.16.MT88.4 R104, [R197+0x10000] ;  /* 0x01000000c568783b */ /* 0x000f620000004200 */
[----:B------:R-:W-:Y:S01]  /*fcf0*/  FFMA.FTZ R172, R181, UR4, -R152 ;  /* 0x00000004b5ac7c23 */ /* 0x000fe20008010898 */
[----:B------:R-:W-:Y:S01]  /*fd00*/  FFMA.FTZ R181, R151, UR4, -R150 ;  /* 0x0000000497b57c23 */ /* 0x000fe20008010896 */
[----:B------:R-:W-:Y:S02]  /*fd10*/  FFMA.FTZ R179, R179, UR4, -R152 ;  /* 0x00000004b3b37c23 */ /* 0x000fe40008010898 */
[----:B------:R-:W-:Y:S03]  /*fd20*/  MUFU.EX2 R170, R170 ;  /* 0x000000aa00aa7308 */ /* 0x000fe60000000800 */
[--C-:B------:R-:W-:Y:S01]  /*fd30*/  FFMA.FTZ R175, R175, UR4, -R150.reuse ;  /* 0x00000004afaf7c23 */ /* 0x100fe20008010896 */
[----:B------:R-:W-:Y:S01]  /*fd40*/  FFMA.FTZ R150, R148, UR4, -R150 ;  /* 0x0000000494967c23 */ /* 0x000fe20008010896 */
[--C-:B------:R-:W-:Y:S01]  /*fd50*/  FFMA.FTZ R165, R165, UR4, -R152.reuse ;  /* 0x00000004a5a57c23 */ /* 0x100fe20008010898 */
[--C-:B------:R-:W-:Y:S01]  /*fd60*/  FFMA.FTZ R134, R134, UR4, -R152.reuse ;  /* 0x0000000486867c23 */ /* 0x100fe20008010898 */
[----:B------:R-:W-:Y:S01]  /*fd70*/  FFMA.FTZ R152, R133, UR4, -R152 ;  /* 0x0000000485987c23 */ /* 0x000fe20008010898 */
[----:B------:R-:W-:Y:S01]  /*fd80*/  FFMA.FTZ R161, R0, R217, R161 ;  /* 0x000000d900a17223 */ /* 0x000fe200000100a1 */
[C---:B----4-:R-:W-:Y:S01]  /*fd90*/  HMMA.16816.F32.BF16 R68, R128.reuse, R108, R68 ;  /* 0x0000006c8044723c */ /* 0x050fe20000041844 */
[----:B------:R4:W-:Y:S02]  /*fda0*/  MUFU.EX2 R223, R150 ;  /* 0x0000009600df7308 */ /* 0x0009e40000000800 */
[----:B------:R-:W-:Y:S01]  /*fdb0*/  FFMA.FTZ R163, R2, R219, R163 ;  /* 0x000000db02a37223 */ /* 0x000fe200000100a3 */
[----:B------:R-:W-:Y:S01]  /*fdc0*/  FADD.FTZ R161, R157, R161 ;  /* 0x000000a19da17221 */ /* 0x000fe20000010000 */
[----:B------:R-:W-:Y:S01]  /*fdd0*/  MOV R0, R3 ;  /* 0x0000000300007202 */ /* 0x000fe20000000f00 */
[C---:B------:R-:W-:Y:S01]  /*fde0*/  HMMA.16816.F32.BF16 R72, R128.reuse, R110, R72 ;  /* 0x0000006e8048723c */ /* 0x040fe20000041848 */
[----:B------:R-:W1:Y:S04]  /*fdf0*/  LDSM.16.MT88.4 R108, [R196+0x10000] ;  /* 0x01000000c46c783b */ /* 0x000e680000004200 */
[----:B------:R5:W-:Y:S01]  /*fe00*/  MUFU.EX2 R133, R152 ;  /* 0x0000009800857308 */ /* 0x000be20000000800 */
[----:B------:R-:W-:Y:S01]  /*fe10*/  FADD.FTZ R160, R160, R163 ;  /* 0x000000a3a0a07221 */ /* 0x000fe20000010000 */
[C---:B---3--:R-:W-:Y:S08]  /*fe20*/  HMMA.16816.F32.BF16 R76, R128.reuse, R100, R76 ;  /* 0x00000064804c723c */ /* 0x048ff0000004184c */
[----:B------:R-:W3:Y:S01]  /*fe30*/  MUFU.EX2 R183, R183 ;  /* 0x000000b700b77308 */ /* 0x000ee20000000800 */
[C---:B------:R-:W-:Y:S01]  /*fe40*/  HMMA.16816.F32.BF16 R80, R128.reuse, R102, R80 ;  /* 0x000000668050723c */ /* 0x040fe20000041850 */
[----:B----4-:R-:W-:Y:S02]  /*fe50*/  LDSM.16.MT88.4 R148, [R200+0xf800] ;  /* 0x00f80000c894783b */ /* 0x010fe40000004200 */
[----:B--2---:R-:W-:Y:S01]  /*fe60*/  F2FP.BF16.F32.PACK_AB R101, R167, R162 ;  /* 0x000000a2a765723e */ /* 0x004fe200000010ff */
[----:B------:R-:W-:Y:S03]  /*fe70*/  FADD.FTZ R156, R156, R161 ;  /* 0x000000a19c9c7221 */ /* 0x000fe60000010000 */
[----:B------:R-:W-:Y:S02]  /*fe80*/  F2FP.BF16.F32.PACK_AB R103, R164, R169 ;  /* 0x000000a9a467723e */ /* 0x000fe400000010ff */
[----:B------:R-:W-:Y:S01]  /*fe90*/  MUFU.EX2 R172, R172 ;  /* 0x000000ac00ac7308 */ /* 0x000fe20000000800 */
[----:B-----5:R-:W-:Y:S01]  /*fea0*/  LDSM.16.MT88.4 R152, [R198+0xf800] ;  /* 0x00f80000c698783b */ /* 0x020fe20000004200 */
[C---:B------:R-:W-:Y:S03]  /*feb0*/  HMMA.16816.F32.BF16 R84, R128.reuse, R104, R84 ;  /* 0x000000688054723c */ /* 0x040fe60000041854 */
[----:B------:R-:W-:Y:S01]  /*fec0*/  F2FP.BF16.F32.PACK_AB R100, R171, R166 ;  /* 0x000000a6ab64723e */ /* 0x000fe200000010ff */
[----:B------:R-:W-:Y:S01]  /*fed0*/  FADD.FTZ R159, R159, R160 ;  /* 0x000000a09f9f7221 */ /* 0x000fe20000010000 */
[----:B-1----:R-:W-:Y:S01]  /*fee0*/  F2FP.BF16.F32.PACK_AB R102, R173, R168 ;  /* 0x000000a8ad66723e */ /* 0x002fe200000010ff */
[C---:B------:R-:W-:Y:S01]  /*fef0*/  HMMA.16816.F32.BF16 R88, R128.reuse, R106, R88 ;  /* 0x0000006a8058723c */ /* 0x040fe20000041858 */
[----:B------:R-:W1:Y:S01]  /*ff00*/  LDSM.16.MT88.4 R104, [R200+0xe800] ;  /* 0x00e80000c868783b */ /* 0x000e620000004200 */
[----:B------:R-:W2:Y:S03]  /*ff10*/  MUFU.EX2 R179, R179 ;  /* 0x000000b300b37308 */ /* 0x000ea60000000800 */
[----:B------:R-:W-:Y:S01]  /*ff20*/  FADD.FTZ R135, R135, R156 ;  /* 0x0000009c87877221 */ /* 0x000fe20000010000 */
[----:B------:R-:W-:Y:S06]  /*ff30*/  FADD.FTZ R159, R158, R159 ;  /* 0x0000009f9e9f7221 */ /* 0x000fec0000010000 */
[----:B------:R-:W4:Y:S01]  /*ff40*/  MUFU.EX2 R175, R175 ;  /* 0x000000af00af7308 */ /* 0x000f220000000800 */
[----:B------:R-:W-:Y:S01]  /*ff50*/  FADD.FTZ R162, R162, R135 ;  /* 0x00000087a2a27221 */ /* 0x000fe20000010000 */
[----:B------:R-:W-:Y:S01]  /*ff60*/  MOV R135, R132 ;  /* 0x0000008400877202 */ /* 0x000fe20000000f00 */
[C---:B------:R-:W-:Y:S03]  /*ff70*/  HMMA.16816.F32.BF16 R92, R128.reuse, R108, R92 ;  /* 0x0000006c805c723c */ /* 0x040fe6000004185c */
[----:B------:R-:W-:Y:S01]  /*ff80*/  FADD.FTZ R166, R166, R159 ;  /* 0x0000009fa6a67221 */ /* 0x000fe20000010000 */
[----:B------:R-:W-:Y:S03]  /*ff90*/  FADD.FTZ R162, R167, R162 ;  /* 0x000000a2a7a27221 */ /* 0x000fe60000010000 */
[----:B------:R-:W5:Y:S01]  /*ffa0*/  MUFU.EX2 R165, R165 ;  /* 0x000000a500a57308 */ /* 0x000f620000000800 */
[----:B------:R-:W-:Y:S01]  /*ffb0*/  HMMA.16816.F32.BF16 R96, R128, R110, R96 ;  /* 0x0000006e8060723c */ /* 0x000fe20000041860 */
[----:B------:R-:W3:Y:S02]  /*ffc0*/  LDSM.16.MT88.4 R108, [R196+0xe800] ;  /* 0x00e80000c46c783b */ /* 0x000ee40000004200 */
[----:B------:R-:W-:Y:S03]  /*ffd0*/  FADD.FTZ R171, R171, R166 ;  /* 0x000000a6abab7221 */ /* 0x000fe60000010000 */
[C---:B------:R-:W-:Y:S03]  /*ffe0*/  HMMA.16816.F32.BF16 R4, R100.reuse, R112, R4 ;  /* 0x000000706404723c */ /* 0x040fe60000041804 */
[----:B------:R-:W5:Y:S01]  /*fff0*/  MUFU.EX2 R134, R134 ;  /* 0x0000008600867308 */ /* 0x000f620000000800 */
[----:B------:R-:W-:Y:S01]  /*10000*/  LDSM.16.MT88.4 R128, [R196+0xd000] ;  /* 0x00d00000c480783b */ /* 0x000fe20000004200 */
[----:B------:R-:W-:Y:S01]  /*10010*/  FADD.FTZ R169, R169, R162 ;  /* 0x000000a2a9a97221 */ /* 0x000fe20000010000 */
[C---:B------:R-:W-:Y:S07]  /*10020*/  HMMA.16816.F32.BF16 R8, R100.reuse, R114, R8 ;  /* 0x000000726408723c */ /* 0x040fee0000041808 */
[----:B------:R-:W5:Y:S01]  /*10030*/  MUFU.EX2 R181, R181 ;  /* 0x000000b500b57308 */ /* 0x000f620000000800 */
[----:B------:R-:W2:Y:S01]  /*10040*/  LDSM.16.MT88.4 R112, [R200+0x10800] ;  /* 0x01080000c870783b */ /* 0x000ea20000004200 */
[C---:B------:R-:W-:Y:S08]  /*10050*/  HMMA.16816.F32.BF16 R12, R100.reuse, R116, R12 ;  /* 0x00000074640c723c */ /* 0x040ff0000004180c */
[----:B------:R-:W5:Y:S01]  /*10060*/  MUFU.EX2 R182, R182 ;  /* 0x000000b600b67308 */ /* 0x000f620000000800 */
[C---:B------:R-:W-:Y:S01]  /*10070*/  HMMA.16816.F32.BF16 R16, R100.reuse, R118, R16 ;  /* 0x000000766410723c */ /* 0x040fe20000041810 */
[----:B------:R-:W-:Y:S02]  /*10080*/  LDSM.16.MT88.4 R116, [R197+0x10800] ;  /* 0x01080000c574783b */ /* 0x000fe40000004200 */
[----:B------:R-:W-:Y:S03]  /*10090*/  FADD.FTZ R168, R168, R171 ;  /* 0x000000aba8a87221 */ /* 0x000fe60000010000 */
[C---:B------:R-:W-:Y:S05]  /*100a0*/  HMMA.16816.F32.BF16 R20, R100.reuse, R120, R20 ;  /* 0x000000786414723c */ /* 0x040fea0000041814 */
[----:B------:R-:W-:Y:S01]  /*100b0*/  FADD.FTZ R169, R164, R169 ;  /* 0x000000a9a4a97221 */ /* 0x000fe20000010000 */
[C---:B------:R-:W-:Y:S01]  /*100c0*/  HMMA.16816.F32.BF16 R24, R100.reuse, R122, R24 ;  /* 0x0000007a6418723c */ /* 0x040fe20000041818 */
[----:B------:R-:W-:Y:S04]  /*100d0*/  LDSM.16.MT88.4 R120, [R196+0x10800] ;  /* 0x01080000c478783b */ /* 0x000fe80000004200 */
[----:B------:R-:W-:Y:S01]  /*100e0*/  FADD.FTZ R173, R173, R168 ;  /* 0x000000a8adad7221 */ /* 0x000fe20000010000 */
        /* <DEDUP_REMOVED lines=16> */
[C---:B------:R-:W-:Y:S01]  /*101f0*/  HMMA.16816.F32.BF16 R72, R100.reuse, R114, R72 ;  /* 0x000000726448723c */ /* 0x040fe20000041848 */
[----:B------:R-:W2:Y:S05]  /*10200*/  LDSM.16.MT88.4 R112, [R197+0xd000] ;  /* 0x00d00000c570783b */ /* 0x000eaa0000004200 */
[C---:B-1----:R-:W-:Y:S06]  /*10210*/  HMMA.16816.F32.BF16 R76, R100.reuse, R104, R76 ;  /* 0x00000068644c723c */ /* 0x042fec000004184c */
[C---:B------:R-:W-:Y:S05]  /*10220*/  HMMA.16816.F32.BF16 R80, R100.reuse, R106, R80 ;  /* 0x0000006a6450723c */ /* 0x040fea0000041850 */
[----:B------:R-:W-:Y:S01]  /*10230*/  F2FP.BF16.F32.PACK_AB R105, R183, R170 ;  /* 0x000000aab769723e */ /* 0x000fe200000010ff */
[C---:B------:R-:W-:Y:S05]  /*10240*/  HMMA.16816.F32.BF16 R84, R100.reuse, R116, R84 ;  /* 0x000000746454723c */ /* 0x040fea0000041854 */
[----:B------:R-:W-:Y:S01]  /*10250*/  F2FP.BF16.F32.PACK_AB R107, R179, R172 ;  /* 0x000000acb36b723e */ /* 0x000fe200000010ff */
[C---:B------:R-:W-:Y:S01]  /*10260*/  HMMA.16816.F32.BF16 R88, R100.reuse, R118, R88 ;  /* 0x000000766458723c */ /* 0x040fe20000041858 */
[----:B------:R-:W1:Y:S04]  /*10270*/  LDSM.16.MT88.4 R116, [R197+0xf000] ;  /* 0x00f00000c574783b */ /* 0x000e680000004200 */
[----:B----4-:R-:W-:Y:S01]  /*10280*/  F2FP.BF16.F32.PACK_AB R104, R175, R174 ;  /* 0x000000aeaf68723e */ /* 0x010fe200000010ff */
[C---:B------:R-:W-:Y:S05]  /*10290*/  HMMA.16816.F32.BF16 R92, R100.reuse, R120, R92 ;  /* 0x00000078645c723c */ /* 0x040fea000004185c */
[----:B------:R-:W-:Y:S01]  /*102a0*/  F2FP.BF16.F32.PACK_AB R106, R177, R176 ;  /* 0x000000b0b16a723e */ /* 0x000fe200000010ff */
[----:B------:R-:W-:Y:S01]  /*102b0*/  HMMA.16816.F32.BF16 R96, R100, R122, R96 ;  /* 0x0000007a6460723c */ /* 0x000fe20000041860 */
[----:B------:R-:W4:Y:S04]  /*102c0*/  LDSM.16.MT88.4 R100, [R200+0x11000] ;  /* 0x01100000c864783b */ /* 0x000f280000004200 */
        /* <DEDUP_REMOVED lines=27> */
[C---:B-1----:R-:W-:Y:S05]  /*10480*/  HMMA.16816.F32.BF16 R52, R104.reuse, R116, R52 ;  /* 0x000000746834723c */ /* 0x042fea0000041834 */
[----:B------:R-:W-:Y:S01]  /*10490*/  F2FP.BF16.F32.PACK_AB R138, R223, R182 ;  /* 0x000000b6df8a723e */ /* 0x000fe200000010ff */
        /* <DEDUP_REMOVED lines=20> */
[C---:B-1----:R-:W-:Y:S06]  /*105e0*/  HMMA.16816.F32.BF16 R92, R104.reuse, R116, R92 ;  /* 0x00000074685c723c */ /* 0x042fec000004185c */
[----:B------:R-:W-:Y:S06]  /*105f0*/  HMMA.16816.F32.BF16 R96, R104, R118, R96 ;  /* 0x000000766860723c */ /* 0x000fec0000041860 */
[C---:B------:R-:W-:Y:S01]  /*10600*/  HMMA.16816.F32.BF16 R128, R136.reuse, R124, R4 ;  /* 0x0000007c8880723c */ /* 0x040fe20000041804 */
[----:B------:R-:W1:Y:S05]  /*10610*/  LDSM.16.MT88.4 R4, [R197+0xf800] ;  /* 0x00f80000c504783b */ /* 0x000e6a0000004200 */
[C---:B------:R-:W-:Y:S03]  /*10620*/  HMMA.16816.F32.BF16 R124, R136.reuse, R126, R8 ;  /* 0x0000007e887c723c */ /* 0x040fe60000041808 */
[----:B------:R-:W2:Y:S03]  /*10630*/  LDSM.16.MT88.4 R8, [R196+0xf800] ;  /* 0x00f80000c408783b */ /* 0x000ea60000004200 */
[C---:B----4-:R-:W-:Y:S05]  /*10640*/  HMMA.16816.F32.BF16 R120, R136.reuse, R100, R12 ;  /* 0x000000648878723c */ /* 0x050fea000004180c */
[----:B------:R-:W3:Y:S01]  /*10650*/  LDSM.16.MT88.4 R12, [R200+0x11800] ;  /* 0x01180000c80c783b */ /* 0x000ee20000004200 */
        /* <DEDUP_REMOVED lines=15> */
[C---:B------:R-:W-:Y:S06]  /*10750*/  HMMA.16816.F32.BF16 R64, R136.reuse, R10, R64 ;  /* 0x0000000a8840723c */ /* 0x040fec0000041840 */
[C---:B---3--:R-:W-:Y:S06]  /*10760*/  HMMA.16816.F32.BF16 R68, R136.reuse, R12, R68 ;  /* 0x0000000c8844723c */ /* 0x048fec0000041844 */
        /* <DEDUP_REMOVED lines=10> */
.L_x_3500:
        /* <DEDUP_REMOVED lines=267> */
.L_x_3506:
[----:B------:R-:W-:Y:S05]  /*118c0*/  BSYNC B0 ;  /* 0x0000000000007941 */ /* 0x000fea0003800000 */
.L_x_3505:
        /* <DEDUP_REMOVED lines=37> */
.L_x_3508:
[----:B------:R-:W-:Y:S05]  /*11b20*/  BSYNC B0 ;  /* 0x0000000000007941 */ /* 0x000fea0003800000 */
.L_x_3507:
        /* <DEDUP_REMOVED lines=14> */
.L_x_3510:
[----:B------:R-:W-:Y:S05]  /*11c10*/  BSYNC B0 ;  /* 0x0000000000007941 */ /* 0x000fea0003800000 */
.L_x_3509:
        /* <DEDUP_REMOVED lines=13> */
.L_x_3512:
[----:B------:R-:W-:Y:S05]  /*11cf0*/  BSYNC B0 ;  /* 0x0000000000007941 */ /* 0x000fea0003800000 */
.L_x_3511:
        /* <DEDUP_REMOVED lines=13> */
.L_x_3514:
[----:B------:R-:W-:Y:S05]  /*11dd0*/  BSYNC B0 ;  /* 0x0000000000007941 */ /* 0x000fea0003800000 */
.L_x_3513:
        /* <DEDUP_REMOVED lines=13> */
.L_x_3516:
[----:B------:R-:W-:Y:S05]  /*11eb0*/  BSYNC B0 ;  /* 0x0000000000007941 */ /* 0x000fea0003800000 */
.L_x_3515:
        /* <DEDUP_REMOVED lines=13> */
.L_x_3518:
[----:B------:R-:W-:Y:S05]  /*11f90*/  BSYNC B0 ;  /* 0x0000000000007941 */ /* 0x000fea0003800000 */
.L_x_3517:
        /* <DEDUP_REMOVED lines=13> */
.L_x_3520:
[----:B------:R-:W-:Y:S05]  /*12070*/  BSYNC B0 ;  /* 0x0000000000007941 */ /* 0x000fea0003800000 */
.L_x_3519:
        /* <DEDUP_REMOVED lines=11> */
.L_x_3521:
        /* <DEDUP_REMOVED lines=13> */
.L_x_4499:


//--------------------- .text._ZN5flash24flash_fwd_splitkv_kernelI23Flash_fwd_kernel_traitsILi192ELi64ELi64ELi4ELb0ELb0EN7cutlass10bfloat16_tE19Flash_kernel_traitsILi192ELi64ELi64ELi4ES3_EELb1ELb0ELb0ELb0ELb1ELb0ELb1ELb1EEEvNS_16Flash_fwd_paramsE --------------------------
	.section	.text._ZN5flash24flash_fwd_splitkv_kernelI23Flash_fwd_kernel_traitsILi192ELi64ELi64ELi4ELb0ELb0EN7cutlass10bfloat16_tE19Flash_kernel_traitsILi192ELi64ELi64ELi4ES3_EELb1ELb0ELb0ELb0ELb1ELb0ELb1ELb1EEEvNS_16Flash_fwd_paramsE,"ax",@progbits
	.align	128
        .global         _ZN5flash24flash_fwd_splitkv_kernelI23Flash_fwd_kernel_traitsILi192ELi64ELi64ELi4ELb0ELb0EN7cutlass10bfloat16_tE19Flash_kernel_traitsILi192ELi64ELi64ELi4ES3_EELb1ELb0ELb0ELb0ELb1ELb0ELb1ELb1EEEvNS_16Flash_fwd_paramsE
        .type           _ZN5flash24flash_fwd_splitkv_kernelI23Flash_fwd_kernel_traitsILi192ELi64ELi64ELi4ELb0ELb0EN7cutlass10bfloat16_tE19Flash_kernel_traitsILi192ELi64ELi64ELi4ES3_EELb1ELb0ELb0ELb0ELb1ELb0ELb1ELb1EEEvNS_16Flash_fwd_paramsE,@function
        .size           _ZN5flash24flash_fwd_splitkv_kernelI23Flash_fwd_kernel_traitsILi192ELi64ELi64ELi4ELb0ELb0EN7cutlass10bfloat16_tE19Flash_kernel_traitsILi192ELi64ELi64ELi4ES3_EELb1ELb0ELb0ELb0ELb1ELb0ELb1ELb1EEEvNS_16Flash_fwd_paramsE,(.L_x_4462 - _ZN5flash24flash_fwd_splitkv_kernelI23Flash_fwd_kernel_traitsILi192ELi64ELi64ELi4ELb0ELb0EN7cutlass10bfloat16_tE19Flash_kernel_traitsILi192ELi64ELi64ELi4ES3_EELb1ELb0ELb0ELb0ELb1ELb0ELb1ELb1EEEvNS_16Flash_fwd_paramsE)
        .other          _ZN5flash24flash_fwd_splitkv_kernelI23Flash_fwd_kernel_traitsILi192ELi64ELi64ELi4ELb0ELb0EN7cutlass10bfloat16_tE19Flash_kernel_traitsILi192ELi64ELi64ELi4ES3_EELb1ELb0ELb0ELb0ELb1ELb0ELb1ELb1EEEvNS_16Flash_fwd_paramsE,@"STO_CUDA_ENTRY STV_DEFAULT"
_ZN5flash24flash_fwd_splitkv_kernelI23Flash_fwd_kernel_traitsILi192ELi64ELi64ELi4ELb0ELb0EN7cutlass10bfloat16_tE19Flash_kernel_traitsILi192ELi64ELi64ELi4ES3_EELb1ELb0ELb0ELb0ELb1ELb0ELb1ELb1EEEvNS_16Flash_fwd_paramsE:
.text._ZN5flash24flash_fwd_splitkv_kernelI23Flash_fwd_kernel_traitsILi192ELi64ELi64ELi4ELb0ELb0EN7cutlass10bfloat16_tE19Flash_kernel_traitsILi192ELi64ELi64ELi4ES3_EELb1ELb0ELb0ELb0ELb1ELb0ELb1ELb1EEEvNS_16Flash_fwd_paramsE:
        /* <DEDUP_REMOVED lines=29> */
[----:B------:R-:W-:Y:S05]  /*01d0*/  CALL.REL.NOINC `($_ZN5flash24flash_fwd_splitkv_kernelI23Flash_fwd_kernel_traitsILi192ELi64ELi64ELi4ELb0ELb0EN7cutlass10bfloat16_tE19Flash_kernel_traitsILi192ELi64ELi64ELi4ES3_EELb1ELb0ELb0ELb0ELb1ELb0ELb1ELb1EEEvNS_16Flash_fwd_paramsE$_ZN5flash30compute_attn_1rowblock_splitkvI23Flash_fwd_kernel_traitsILi192ELi64ELi64ELi4ELb0ELb0EN7cutlass10bfloat16_tE19Flash_kernel_traitsILi192ELi64ELi64ELi4ES3_EELb1ELb0ELb0ELb0ELb1ELb0ELb1ELb1ENS_16Flash_fwd_paramsEEEvRKT8_iiiii) ;  /* 0x0000000000087944 */ /* 0x000fea0003c00000 */
[----:B------:R-:W-:Y:S05]  /*01e0*/  BSYNC B3 ;  /* 0x0000000000037941 */ /* 0x000fea0003800000 */
.L_x_3522:
[----:B------:R-:W-:Y:S05]  /*01f0*/  EXIT ;  /* 0x000000000000794d */ /* 0x000fea0003800000 */
        .type           $_ZN5flash24flash_fwd_splitkv_kernelI23Flash_fwd_kernel_traitsILi192ELi64ELi64ELi4ELb0ELb0EN7cutlass10bfloat16_tE19Flash_kernel_traitsILi192ELi64ELi64ELi4ES3_EELb1ELb0ELb0ELb0ELb1ELb0ELb1ELb1EEEvNS_16Flash_fwd_paramsE$_ZN5flash30compute_attn_1rowblock_splitkvI23Flash_fwd_kernel_traitsILi192ELi64ELi64ELi4ELb0ELb0EN7cutlass10bfloat16_tE19Flash_kernel_traitsILi192ELi64ELi64ELi4ES3_EELb1ELb0ELb0ELb0ELb1ELb0ELb1ELb1ENS_16Flash_fwd_paramsEEEvRKT8_iiiii,@function
        .size           $_ZN5flash24flash_fwd_splitkv_kernelI23Flash_fwd_kernel_traitsILi192ELi64ELi64ELi4ELb0ELb0EN7cutlass10bfloat16_tE19Flash_kernel_traitsILi192ELi64ELi64ELi4ES3_EELb1ELb0ELb0ELb0ELb1ELb0ELb1ELb1EEEvNS_16Flash_fwd_paramsE$_ZN5flash30compute_attn_1rowblock_splitkvI23Flash_fwd_kernel_traitsILi192ELi64ELi64ELi4ELb0ELb0EN7cutlass10bfloat16_tE19Flash_kernel_traitsILi192ELi64ELi64ELi4ES3_EELb1ELb0ELb0ELb0ELb1ELb0ELb1ELb1ENS_16Flash_fwd_paramsEEEvRKT8_iiiii,(.L_x_4462 - $_ZN5flash24flash_fwd_splitkv_kernelI23Flash_fwd_kernel_traitsILi192ELi64ELi64ELi4ELb0ELb0EN7cutlass10bfloat16_tE19Flash_kernel_traitsILi192ELi64ELi64ELi4ES3_EELb1ELb0ELb0ELb0ELb1ELb0ELb1ELb1EEEvNS_16Flash_fwd_paramsE$_ZN5flash30compute_attn_1rowblock_splitkvI23Flash_fwd_kernel_traitsILi192ELi64ELi64ELi4ELb0ELb0EN7cutlass10bfloat16_tE19Flash_kernel_traitsILi192ELi64ELi64ELi4ES3_EELb1ELb0ELb0ELb0ELb1ELb0ELb1ELb1ENS_16Flash_fwd_paramsEEEvRKT8_iiiii)
$_ZN5flash24flash_fwd_splitkv_kernelI23Flash_fwd_kernel_traitsILi192ELi64ELi64ELi4ELb0ELb0EN7cutlass10bfloat16_tE19Flash_kernel_traitsILi192ELi64ELi64ELi4ES3_EELb1ELb0ELb0ELb0ELb1ELb0ELb1ELb1EEEvNS_16Flash_fwd_paramsE$_ZN5flash30compute_attn_1rowblock_splitkvI23Flash_fwd_kernel_traitsILi192ELi64ELi64ELi4ELb0ELb0EN7cutlass10bfloat16_tE19Flash_kernel_traitsILi192ELi64ELi64ELi4ES3_EELb1ELb0ELb0ELb0ELb1ELb0ELb1ELb1ENS_16Flash_fwd_paramsEEEvRKT8_iiiii:
        /* <DEDUP_REMOVED lines=18> */
[----:B--2---:R-:W-:-:S06]  /*0320*/  @P0 IADD3 R206, R206, -R9, RZ ;  /* 0x80000009cece0210 */ /* 0x004fcc0007ffe0ff */
        /* <DEDUP_REMOVED lines=9> */
.L_x_3524:
[----:B------:R-:W-:Y:S05]  /*03c0*/  BSYNC B0 ;  /* 0x0000000000007941 */ /* 0x000fea0003800000 */
.L_x_3523:
        /* <DEDUP_REMOVED lines=8> */
.L_x_3526:
[----:B------:R3:W5:Y:S02]  /*0450*/  LD.E R73, desc[UR6][R20.64+0xb8] ;  /* 0x0000b80614497980 */ /* 0x000764000c101900 */
.L_x_3527:
[----:B------:R-:W-:Y:S05]  /*0460*/  BSYNC B0 ;  /* 0x0000000000007941 */ /* 0x000fea0003800000 */
.L_x_3525:
        /* <DEDUP_REMOVED lines=10> */
.L_x_3529:
[----:B------:R-:W2:Y:S01]  /*0510*/  LD.E.64 R2, desc[UR6][R20.64+0x108] ;  /* 0x0001080614027980 */ /* 0x000ea2000c101b00 */
[----:B------:R-:W-:Y:S01]  /*0520*/  BSSY B0, `(.L_x_3531) ;  /* 0x0000006000007945 */ /* 0x000fe20003800000 */
[----:B------:R-:W-:Y:S01]  /*0530*/  IMAD.MOV.U32 R0, RZ, RZ, RZ ;  /* 0x000000ffff007224 */ /* 0x000fe200078e00ff */
[----:B--2---:R-:W-:-:S04]  /*0540*/  ISETP.NE.U32.AND P0, PT, R2, RZ, PT ;  /* 0x000000ff0200720c */ /* 0x004fc80003f05070 */
[----:B------:R-:W-:-:S13]  /*0550*/  ISETP.NE.AND.EX P0, PT, R3, RZ, PT, P0 ;  /* 0x000000ff0300720c */ /* 0x000fda0003f05300 */
[----:B------:R-:W-:Y:S05]  /*0560*/  @!P0 BRA `(.L_x_3532) ;  /* 0x0000000000048947 */ /* 0x000fea0003800000 */
[----:B------:R2:W5:Y:S02]  /*0570*/  LD.E R0, desc[UR6][R20.64+0xbc] ;  /* 0x0000bc0614007980 */ /* 0x000564000c101900 */
.L_x_3532:
[----:B------:R-:W-:Y:S05]  /*0580*/  BSYNC B0 ;  /* 0x0000000000007941 */ /* 0x000fea0003800000 */
.L_x_3531:
[----:B-----5:R-:W-:Y:S02]  /*0590*/  IADD3 R67, R73, R0, RZ ;  /* 0x0000000049437210 */ /* 0x020fe40007ffe0ff */
.L_x_3530:
[----:B------:R-:W-:Y:S05]  /*05a0*/  BSYNC B1 ;  /* 0x0000000000017941 */ /* 0x000fea0003800000 */
.L_x_3528:
[----:B------:R-:W-:Y:S01]  /*05b0*/  IMAD.SHL.U32 R65, R205, 0x40, RZ ;  /* 0x00000040cd417824 */ /* 0x000fe200078e00ff */
[----:B------:R-:W-:Y:S01]  /*05c0*/  MOV R2, R204 ;  /* 0x000000cc00027202 */ /* 0x000fe20000000f00 */
[----:B------:R-:W-:-:S03]  /*05d0*/  IMAD.MOV.U32 R3, RZ, RZ, 0x0 ;  /* 0x00000000ff037424 */ /* 0x000fc600078e00ff */
[----:B------:R-:W-:-:S13]  /*05e0*/  ISETP.GT.AND P0, PT, R206, R65, PT ;  /* 0x00000041ce00720c */ /* 0x000fda0003f04270 */
[----:B-123--:R-:W-:Y:S05]  /*05f0*/  @!P0 RET.REL.NODEC R2 `(_ZN5flash24flash_fwd_splitkv_kernelI23Flash_fwd_kernel_traitsILi192ELi64ELi64ELi4ELb0ELb0EN7cutlass10bfloat16_tE19Flash_kernel_traitsILi192ELi64ELi64ELi4ES3_EELb1ELb0ELb0ELb0ELb1ELb0ELb1ELb1EEEvNS_16Flash_fwd_paramsE) ;  /* 0xfffffff802808950 */ /* 0x00efea0003c3ffff */
[----:B------:R-:W2:Y:S04]  /*0600*/  LD.E R0, desc[UR6][R20.64+0xb8] ;  /* 0x0000b80614007980 */ /* 0x000ea8000c101900 */
[----:B------:R-:W3:Y:S01]  /*0610*/  LD.E R6, desc[UR6][R20.64+0x188] ;  /* 0x0001880614067980 */ /* 0x000ee2000c101900 */
[----:B------:R-:W-:-:S04]  /*0620*/  IABS R3, R4 ;  /* 0x0000000400037213 */ /* 0x000fc80000000000 */
[----:B------:R-:W1:Y:S08]  /*0630*/  I2F.RP R2, R3 ;  /* 0x0000000300027306 */ /* 0x000e700000209400 */
[----:B-1----:R-:W1:Y:S02]  /*0640*/  MUFU.RCP R10, R2 ;  /* 0x00000002000a7308 */ /* 0x002e640000001000 */
[----:B-1----:R-:W-:-:S06]  /*0650*/  VIADD R10, R10, 0xffffffe ;  /* 0x0ffffffe0a0a7836 */ /* 0x002fcc0000000000 */
[----:B------:R1:W4:Y:S02]  /*0660*/  F2I.FTZ.U32.TRUNC.NTZ R11, R10 ;  /* 0x0000000a000b7305 */ /* 0x000324000021f000 */
[----:B-1----:R-:W-:Y:S02]  /*0670*/  IMAD.MOV.U32 R10, RZ, RZ, RZ ;  /* 0x000000ffff0a7224 */ /* 0x002fe400078e00ff */
[----:B--2---:R-:W-:-:S05]  /*0680*/  VIADD R0, R0, 0x3f ;  /* 0x0000003f00007836 */ /* 0x004fca0000000000 */
[----:B------:R-:W-:-:S04]  /*0690*/  SHF.R.S32.HI R7, RZ, 0x1f, R0 ;  /* 0x0000001fff077819 */ /* 0x000fc80000011400 */
[----:B------:R-:W-:Y:S01]  /*06a0*/  LEA.HI R7, R7, R0, RZ, 0x6 ;  /* 0x0000000007077211 */ /* 0x000fe200078f30ff */
[----:B----4-:R-:W-:-:S03]  /*06b0*/  IMAD.MOV R0, RZ, RZ, -R11 ;  /* 0x000000ffff007224 */ /* 0x010fc600078e0a0b */
        /* <DEDUP_REMOVED lines=10> */
[----:B------:R-:W-:Y:S02]  /*0760*/  IMAD R0, R5, R0, R2 ;  /* 0x0000000005007224 */ /* 0x000fe400078e0202 */
[----:B------:R-:W-:-:S03]  /*0770*/  VIADD R2, R67, 0x3f ;  /* 0x0000003f43027836 */ /* 0x000fc60000000000 */
[----:B------:R-:W-:Y:S02]  /*0780*/  ISETP.GT.U32.AND P1, PT, R3, R0, PT ;  /* 0x000000000300720c */ /* 0x000fe40003f24070 */
[----:B------:R-:W-:-:S04]  /*0790*/  SHF.R.S32.HI R7, RZ, 0x1f, R2 ;  /* 0x0000001fff077819 */ /* 0x000fc80000011402 */
[----:B------:R-:W-:-:S04]  /*07a0*/  LEA.HI R7, R7, R2, RZ, 0x6 ;  /* 0x0000000207077211 */ /* 0x000fc800078f30ff */
[----:B------:R-:W-:-:S03]  /*07b0*/  SHF.R.S32.HI R2, RZ, 0x6, R7 ;  /* 0x00000006ff027819 */ /* 0x000fc60000011407 */
[----:B------:R-:W-:Y:S02]  /*07c0*/  @!P1 IMAD.IADD R0, R0, 0x1, -R3 ;  /* 0x0000000100009824 */ /* 0x000fe400078e0a03 */
[----:B------:R-:W-:Y:S01]  /*07d0*/  @!P1 VIADD R5, R5, 0x1 ;  /* 0x0000000105059836 */ /* 0x000fe20000000000 */
[----:B------:R-:W-:Y:S02]  /*07e0*/  ISETP.NE.AND P1, PT, R4, RZ, PT ;  /* 0x000000ff0400720c */ /* 0x000fe40003f25270 */
[----:B------:R-:W-:Y:S02]  /*07f0*/  ISETP.GE.U32.AND P2, PT, R0, R3, PT ;  /* 0x000000030000720c */ /* 0x000fe40003f46070 */
[----:B------:R-:W-:-:S04]  /*0800*/  IADD3 R0, -R206, 0x7f, R65 ;  /* 0x0000007fce007810 */ /* 0x000fc80007ffe141 */
[----:B---3--:R-:W-:-:S04]  /*0810*/  IADD3 R3, R6, R0, R67 ;  /* 0x0000000006037210 */ /* 0x008fc80007ffe043 */
[----:B------:R-:W-:-:S03]  /*0820*/  SHF.R.S32.HI R0, RZ, 0x1f, R3 ;  /* 0x0000001fff007819 */ /* 0x000fc60000011403 */
[----:B------:R-:W-:Y:S01]  /*0830*/  @P2 VIADD R5, R5, 0x1 ;  /* 0x0000000105052836 */ /* 0x000fe20000000000 */
[----:B------:R-:W-:-:S03]  /*0840*/  LEA.HI R0, R0, R3, RZ, 0x6 ;  /* 0x0000000300007211 */ /* 0x000fc600078f30ff */
[----:B------:R-:W-:Y:S01]  /*0850*/  @!P0 IMAD.MOV R5, RZ, RZ, -R5 ;  /* 0x000000ffff058224 */ /* 0x000fe200078e0a05 */
[----:B------:R-:W-:Y:S02]  /*0860*/  @!P1 LOP3.LUT R5, RZ, R4, RZ, 0x33, !PT ;  /* 0x00000004ff059212 */ /* 0x000fe400078e33ff */
[----:B------:R-:W-:-:S03]  /*0870*/  SHF.R.S32.HI R0, RZ, 0x6, R0 ;  /* 0x00000006ff007819 */ /* 0x000fc60000011400 */
[----:B------:R-:W-:-:S05]  /*0880*/  IMAD R199, R5, UR8, RZ ;  /* 0x0000000805c77c24 */ /* 0x000fca000f8e02ff */
[----:B------:R-:W-:-:S04]  /*0890*/  VIADDMNMX R5, R199, R5, R2, PT ;  /* 0x00000005c7057246 */ /* 0x000fc80003800102 */
[----:B------:R-:W-:-:S04]  /*08a0*/  VIMNMX R138, R5, R0, PT ;  /* 0x00000000058a7248 */ /* 0x000fc80003fe0100 */
[----:B------:R-:W-:-:S13]  /*08b0*/  ISETP.GE.AND P0, PT, R199, R138, PT ;  /* 0x0000008ac700720c */ /* 0x000fda0003f06270 */
[----:B------:R-:W-:Y:S05]  /*08c0*/  @!P0 BRA `(.L_x_3533) ;  /* 0x00000004007c8947 */ /* 0x000fea0003800000 */
[----:B------:R-:W2:Y:S04]  /*08d0*/  LD.E.64 R2, desc[UR6][R20.64+0xb0] ;  /* 0x0000b00614027980 */ /* 0x000ea8000c101b00 */
[----:B------:R-:W3:Y:S04]  /*08e0*/  LD.E R4, desc[UR6][R20.64+0x60] ;  /* 0x0000600614047980 */ /* 0x000ee8000c101900 */
[----:B------:R-:W4:Y:S04]  /*08f0*/  LD.E R0, desc[UR6][R20.64+0xcc] ;  /* 0x0000cc0614007980 */ /* 0x000f28000c101900 */
[----:B------:R-:W5:Y:S04]  /*0900*/  LD.E.64 R6, desc[UR6][R20.64+0x78] ;  /* 0x0000780614067980 */ /* 0x000f68000c101b00 */
[----:B------:R-:W5:Y:S01]  /*0910*/  LD.E.64 R10, desc[UR6][R20.64+0xa8] ;  /* 0x0000a806140a7980 */ /* 0x000f62000c101b00 */
[----:B------:R-:W-:Y:S01]  /*0920*/  SHF.R.S32.HI R5, RZ, 0x1f, R58 ;  /* 0x0000001fff057819 */ /* 0x000fe2000001143a */
[----:B------:R-:W-:Y:S01]  /*0930*/  IMAD.MOV.U32 R205, RZ, RZ, 0x0 ;  /* 0x00000000ffcd7424 */ /* 0x000fe200078e00ff */
[----:B------:R-:W-:-:S02]  /*0940*/  LOP3.LUT P6, RZ, R58, 0xf, RZ, 0xc0, !PT ;  /* 0x0000000f3aff7812 */ /* 0x000fc400078cc0ff */
[----:B------:R-:W-:-:S04]  /*0950*/  LEA.HI R8, R5, R58, RZ, 0x4 ;  /* 0x0000003a05087211 */ /* 0x000fc800078f20ff */
[----:B------:R-:W-:Y:S02]  /*0960*/  LOP3.LUT R5, R8, 0x3ffffff0, RZ, 0xc0, !PT ;  /* 0x3ffffff008057812 */ /* 0x000fe400078ec0ff */
[----:B------:R-:W-:-:S03]  /*0970*/  SHF.R.S32.HI R8, RZ, 0x4, R8 ;  /* 0x00000004ff087819 */ /* 0x000fc60000011408 */
[----:B------:R-:W-:Y:S02]  /*0980*/  IMAD.IADD R5, R58, 0x1, -R5 ;  /* 0x000000013a057824 */ /* 0x000fe400078e0a05 */
[----:B------:R-:W-:Y:S02]  /*0990*/  VIADD R14, R8, 0x18 ;  /* 0x00000018080e7836 */ /* 0x000fe40000000000 */
[----:B--2---:R-:W-:-:S04]  /*09a0*/  IMAD R2, R2, UR8, R209 ;  /* 0x0000000802027c24 */ /* 0x004fc8000f8e02d1 */
[----:B---3--:R-:W-:Y:S02]  /*09b0*/  IMAD R2, R2, R4, R207 ;  /* 0x0000000402027224 */ /* 0x008fe400078e02cf */
[----:B------:R-:W-:Y:S02]  /*09c0*/  IMAD.SHL.U32 R4, R5, 0x4, RZ ;  /* 0x0000000405047824 */ /* 0x000fe400078e00ff */
[--C-:B------:R-:W-:Y:S02]  /*09d0*/  IMAD R3, R3, R2, R65.reuse ;  /* 0x0000000203037224 */ /* 0x100fe400078e0241 */
[----:B------:R-:W-:Y:S01]  /*09e0*/  IMAD.IADD R65, R206, 0x1, -R65 ;  /* 0x00000001ce417824 */ /* 0x000fe200078e0a41 */
[--C-:B------:R-:W-:Y:S01]  /*09f0*/  SHF.R.S32.HI R5, RZ, 0x1f, R4.reuse ;  /* 0x0000001fff057819 */ /* 0x100fe20000011404 */
[----:B----4-:R-:W-:Y:S01]  /*0a00*/  IMAD R0, R3, R0, RZ ;  /* 0x0000000003007224 */ /* 0x010fe200078e02ff */
[----:B------:R-:W-:Y:S01]  /*0a10*/  SHF.R.S32.HI R9, RZ, 0x1f, R3 ;  /* 0x0000001fff097819 */ /* 0x000fe20000011403 */
[C---:B------:R-:W-:Y:S01]  /*0a20*/  VIADD R2, R8.reuse, 0x8 ;  /* 0x0000000808027836 */ /* 0x040fe20000000000 */
[C---:B------:R-:W-:Y:S01]  /*0a30*/  ISETP.GE.AND P3, PT, R8.reuse, R65, PT ;  /* 0x000000410800720c */ /* 0x040fe20003f66270 */
[----:B------:R-:W-:-:S03]  /*0a40*/  IMAD.WIDE R12, R8, 0xc0, R4 ;  /* 0x000000c0080c7825 */ /* 0x000fc600078e0204 */
[-C--:B------:R-:W-:Y:S02]  /*0a50*/  ISETP.GE.AND P2, PT, R2, R65.reuse, PT ;  /* 0x000000410200720c */ /* 0x080fe40003f46270 */
[----:B------:R-:W-:Y:S01]  /*0a60*/  IADD3 R5, P0, R0, R12, RZ ;  /* 0x0000000c00057210 */ /* 0x000fe20007f1e0ff */
[----:B------:R-:W-:Y:S01]  /*0a70*/  VIADD R12, R8, 0x20 ;  /* 0x00000020080c7836 */ /* 0x000fe20000000000 */
[----:B------:R-:W-:Y:S01]  /*0a80*/  ISETP.GE.OR P5, PT, R2, R65, P6 ;  /* 0x000000410200720c */ /* 0x000fe200037a6670 */
[----:B------:R-:W-:Y:S01]  /*0a90*/  VIADD R2, R8, 0x10 ;  /* 0x0000001008027836 */ /* 0x000fe20000000000 */
[----:B------:R-:W-:Y:S02]  /*0aa0*/  LEA.HI.X.SX32 R0, R0, R13, 0x1, P0 ;  /* 0x0000000d00007211 */ /* 0x000fe400000f0eff */
[----:B------:R-:W-:Y:S02]  /*0ab0*/  IADD3 R3, P0, R3, R8, RZ ;  /* 0x0000000803037210 */ /* 0x000fe40007f1e0ff */
[----:B-----5:R-:W-:-:S02]  /*0ac0*/  LEA R4, P1, R5, R6, 0x2 ;  /* 0x0000000605047211 */ /* 0x020fc400078210ff */
[C---:B------:R-:W-:Y:S02]  /*0ad0*/  LEA.HI.X.SX32 R9, R8.reuse, R9, 0x1, P0 ;  /* 0x0000000908097211 */ /* 0x040fe400000f0eff */
[----:B------:R-:W-:Y:S01]  /*0ae0*/  LEA R6, P0, R3, R10, 0x2 ;  /* 0x0000000a03067211 */ /* 0x000fe200078010ff */
[C---:B------:R-:W-:Y:S01]  /*0af0*/  VIADD R10, R8.reuse, 0x28 ;  /* 0x00000028080a7836 */ /* 0x040fe20000000000 */
[----:B------:R-:W-:Y:S01]  /*0b00*/  LEA.HI.X R5, R5, R7, R0, 0x2, P1 ;  /* 0x0000000705057211 */ /* 0x000fe200008f1400 */
[----:B------:R-:W-:Y:S01]  /*0b10*/  VIADD R0, R8, 0x38 ;  /* 0x0000003808007836 */ /* 0x000fe20000000000 */
[----:B------:R-:W-:Y:S01]  /*0b20*/  LEA.HI.X R7, R3, R11, R9, 0x2, P0 ;  /* 0x0000000b03077211 */ /* 0x000fe200000f1409 */
[----:B------:R-:W-:Y:S01]  /*0b30*/  @!P5 IMAD.MOV.U32 R3, RZ, RZ, -0x800000 ;  /* 0xff800000ff03d424 */ /* 0x000fe200078e00ff */
[-C--:B------:R-:W-:Y:S01]  /*0b40*/  ISETP.GE.AND P1, PT, R2, R65.reuse, PT ;  /* 0x000000410200720c */ /* 0x080fe20003f26270 */
[----:B------:R-:W-:Y:S01]  /*0b50*/  @!P3 ST.E.128 desc[UR6][R4.64], RZ ;  /* 0x000000ff0400b985 */ /* 0x000fe2000c101d06 */
[----:B------:R-:W-:-:S02]  /*0b60*/  ISETP.GE.AND P0, PT, R14, R65, PT ;  /* 0x000000410e00720c */ /* 0x000fc40003f06270 */
[-C--:B------:R-:W-:Y:S01]  /*0b70*/  ISETP.GE.OR P4, PT, R2, R65.reuse, P6 ;  /* 0x000000410200720c */ /* 0x080fe20003786670 */
[----:B------:R-:W-:Y:S01]  /*0b80*/  VIADD R2, R8, 0x30 ;  /* 0x0000003008027836 */ /* 0x000fe20000000000 */
[----:B------:R-:W-:Y:S04]  /*0b90*/  @!P3 ST.E.128 desc[UR6][R4.64+0x100], RZ ;  /* 0x000100ff0400b985 */ /* 0x000fe8000c101d06 */
[----:B------:R-:W-:Y:S01]  /*0ba0*/  @!P3 ST.E.128 desc[UR6][R4.64+0x200], RZ ;  /* 0x000200ff0400b985 */ /* 0x000fe2000c101d06 */
[----:B------:R-:W-:-:S03]  /*0bb0*/  ISETP.GE.AND P3, PT, R12, R65, PT ;  /* 0x000000410c00720c */ /* 0x000fc60003f66270 */
[----:B------:R-:W-:Y:S03]  /*0bc0*/  @!P2 ST.E.128 desc[UR6][R4.64+0x1800], RZ ;  /* 0x001800ff0400a985 */ /* 0x000fe6000c101d06 */
[----:B------:R-:W-:Y:S01]  /*0bd0*/  @!P4 IMAD.MOV.U32 R19, RZ, RZ, -0x800000 ;  /* 0xff800000ff13c424 */ /* 0x000fe200078e00ff */
[----:B------:R-:W-:Y:S04]  /*0be0*/  @!P2 ST.E.128 desc[UR6][R4.64+0x1900], RZ ;  /* 0x001900ff0400a985 */ /* 0x000fe8000c101d06 */
[----:B------:R-:W-:Y:S01]  /*0bf0*/  @!P2 ST.E.128 desc[UR6][R4.64+0x1a00], RZ ;  /* 0x001a00ff0400a985 */ /* 0x000fe2000c101d06 */
[----:B------:R-:W-:-:S03]  /*0c00*/  ISETP.GE.AND P2, PT, R10, R65, PT ;  /* 0x000000410a00720c */ /* 0x000fc60003f46270 */
[----:B------:R-:W-:Y:S04]  /*0c10*/  @!P1 ST.E.128 desc[UR6][R4.64+0x3000], RZ ;  /* 0x003000ff04009985 */ /* 0x000fe8000c101d06 */
        /* <DEDUP_REMOVED lines=10> */
[----:B------:R-:W-:-:S03]  /*0cc0*/  ISETP.GE.OR P3, PT, R14, R65, P6 ;  /* 0x000000410e00720c */ /* 0x000fc60003766670 */
[----:B------:R-:W-:Y:S04]  /*0cd0*/  @!P2 ST.E.128 desc[UR6][R4.64+0x7800], RZ ;  /* 0x007800ff0400a985 */ /* 0x000fe8000c101d06 */
[----:B------:R-:W-:Y:S04]  /*0ce0*/  @!P2 ST.E.128 desc[UR6][R4.64+0x7900], RZ ;  /* 0x007900ff0400a985 */ /* 0x000fe8000c101d06 */
[----:B------:R-:W-:Y:S01]  /*0cf0*/  @!P2 ST.E.128 desc[UR6][R4.64+0x7a00], RZ ;  /* 0x007a00ff0400a985 */ /* 0x000fe2000c101d06 */
[----:B------:R-:W-:Y:S01]  /*0d00*/  ISETP.GE.OR P2, PT, R12, R65, P6 ;  /* 0x000000410c00720c */ /* 0x000fe20003746670 */
[----:B------:R-:W-:-:S02]  /*0d10*/  @!P3 IMAD.MOV.U32 R15, RZ, RZ, -0x800000 ;  /* 0xff800000ff0fb424 */ /* 0x000fc400078e00ff */
        /* <DEDUP_REMOVED lines=10> */
[----:B------:R-:W-:Y:S01]  /*0dc0*/  @!P5 ST.E desc[UR6][R6.64+0x20], R3 ;  /* 0x000020030600d985 */ /* 0x000fe2000c101906 */
[-C--:B------:R-:W-:Y:S02]  /*0dd0*/  ISETP.GE.OR P5, PT, R8, R65.reuse, P6 ;  /* 0x000000410800720c */ /* 0x080fe400037a6670 */
[----:B------:R-:W-:Y:S01]  /*0de0*/  ISETP.GE.OR P6, PT, R0, R65, P6 ;  /* 0x000000410000720c */ /* 0x000fe200037c6670 */
[----:B------:R-:W-:Y:S04]  /*0df0*/  @!P4 ST.E desc[UR6][R6.64+0x40], R19 ;  /* 0x000040130600c985 */ /* 0x000fe8000c101906 */
[----:B------:R-:W-:Y:S02]  /*0e00*/  @!P3 ST.E desc[UR6][R6.64+0x60], R15 ;  /* 0x0000600f0600b985 */ /* 0x000fe4000c101906 */
[----:B------:R-:W-:-:S02]  /*0e10*/  @!P0 IMAD.MOV.U32 R9, RZ, RZ, -0x800000 ;  /* 0xff800000ff098424 */ /* 0x000fc400078e00ff */
[----:B------:R-:W-:Y:S02]  /*0e20*/  @!P2 ST.E desc[UR6][R6.64+0x80], R13 ;  /* 0x0000800d0600a985 */ /* 0x000fe4000c101906 */
[----:B------:R-:W-:Y:S02]  /*0e30*/  @!P5 IMAD.MOV.U32 R17, RZ, RZ, -0x800000 ;  /* 0xff800000ff11d424 */ /* 0x000fe400078e00ff */
[----:B------:R-:W-:Y:S04]  /*0e40*/  @!P1 ST.E desc[UR6][R6.64+0xa0], R11 ;  /* 0x0000a00b06009985 */ /* 0x000fe8000c101906 */
[----:B------:R-:W-:Y:S04]  /*0e50*/  @!P0 ST.E desc[UR6][R6.64+0xc0], R9 ;  /* 0x0000c00906008985 */ /* 0x000fe8000c101906 */
[----:B------:R1:W-:Y:S02]  /*0e60*/  @!P5 ST.E desc[UR6][R6.64], R17 ;  /* 0x000000110600d985 */ /* 0x0003e4000c101906 */
[----:B-1----:R-:W-:Y:S05]  /*0e70*/  @P6 RET.REL.NODEC R204 `(_ZN5flash24flash_fwd_splitkv_kernelI23Flash_fwd_kernel_traitsILi192ELi64ELi64ELi4ELb0ELb0EN7cutlass10bfloat16_tE19Flash_kernel_traitsILi192ELi64ELi64ELi4ES3_EELb1ELb0ELb0ELb0ELb1ELb0ELb1ELb1EEEvNS_16Flash_fwd_paramsE) ;  /* 0xfffffff0cc606950 */ /* 0x002fea0003c3ffff */
[----:B------:R-:W-:Y:S02]  /*0e80*/  MOV R3, 0xff800000 ;  /* 0xff80000000037802 */ /* 0x000fe40000000f00 */
[----:B------:R-:W-:-:S03]  /*0e90*/  MOV R205, 0x0 ;  /* 0x0000000000cd7802 */ /* 0x000fc60000000f00 */
[----:B------:R1:W-:Y:S02]  /*0ea0*/  ST.E desc[UR6][R6.64+0xe0], R3 ;  /* 0x0000e00306007985 */ /* 0x0003e4000c101906 */
[----:B-1----:R-:W-:Y:S05]  /*0eb0*/  RET.REL.NODEC R204 `(_ZN5flash24flash_fwd_splitkv_kernelI23Flash_fwd_kernel_traitsILi192ELi64ELi64ELi4ELb0ELb0EN7cutlass10bfloat16_tE19Flash_kernel_traitsILi192ELi64ELi64ELi4ES3_EELb1ELb0ELb0ELb0ELb1ELb0ELb1ELb1EEEvNS_16Flash_fwd_paramsE) ;  /* 0xfffffff0cc507950 */ /* 0x002fea0003c3ffff */
.L_x_3533:
        /* <DEDUP_REMOVED lines=34> */
[----:B------:R-:W1:Y:S01]  /*10e0*/  F2I.FTZ.U32.TRUNC.NTZ R11, R10 ;  /* 0x0000000a000b7305 */ /* 0x000e62000021f000 */
[----:B------:R-:W-:Y:S02]  /*10f0*/  IABS R0, R2 ;  /* 0x0000000200007213 */ /* 0x000fe40000000000 */
[----:B-1----:R-:W-:Y:S01]  /*1100*/  IADD3 R3, RZ, -R11, RZ ;  /* 0x8000000bff037210 */ /* 0x002fe20007ffe0ff */
[----:B------:R-:W-:-:S04]  /*1110*/  IMAD.MOV.U32 R10, RZ, RZ, RZ ;  /* 0x000000ffff0a7224 */ /* 0x000fc800078e00ff */
[----:B-----5:R-:W-:Y:S01]  /*1120*/  IMAD R8, R3, R4, RZ ;  /* 0x0000000403087224 */ /* 0x020fe200078e02ff */
        /* <DEDUP_REMOVED lines=22> */
[----:B------:R-:W3:Y:S01]  /*1290*/  F2I.FTZ.U32.TRUNC.NTZ R23, R4 ;  /* 0x0000000400177305 */ /* 0x000ee2000021f000 */
[----:B------:R-:W-:Y:S01]  /*12a0*/  IMAD.MOV.U32 R22, RZ, RZ, RZ ;  /* 0x000000ffff167224 */ /* 0x000fe200078e00ff */
[----:B------:R-:W-:Y:S02]  /*12b0*/  IABS R7, R6 ;  /* 0x0000000600077213 */ /* 0x000fe40000000000 */
[----:B---3--:R-:W-:-:S05]  /*12c0*/  IADD3 R0, RZ, -R23, RZ ;  /* 0x80000017ff007210 */ /* 0x008fca0007ffe0ff */
[----:B-1----:R-:W-:Y:S01]  /*12d0*/  IMAD R17, R0, R8, RZ ;  /* 0x0000000800117224 */ /* 0x002fe200078e02ff */
        /* <DEDUP_REMOVED lines=19> */
[----:B------:R-:W-:-:S04]  /*1410*/  IMAD R8, R134, R13, R8 ;  /* 0x0000000d86087224 */ /* 0x000fc800078e0208 */
[----:B------:R-:W-:Y:S01]  /*1420*/  IMAD R6, R15, R4, RZ ;  /* 0x000000040f067224 */ /* 0x000fe200078e02ff */
[----:B--2---:R-:W-:Y:S01]  /*1430*/  SHF.R.S32.HI R0, RZ, 0x1f, R3 ;  /* 0x0000001fff007819 */ /* 0x004fe20000011403 */
[-C--:B------:R-:W-:Y:S02]  /*1440*/  IMAD R7, R19, R3.reuse, RZ ;  /* 0x0000000313077224 */ /* 0x080fe400078e02ff */
[----:B------:R-:W-:-:S04]  /*1450*/  IMAD.WIDE.U32 R16, R18, R3, RZ ;  /* 0x0000000312107225 */ /* 0x000fc800078e00ff */
[----:B------:R-:W-:-:S04]  /*1460*/  IMAD R7, R18, R0, R7 ;  /* 0x0000000012077224 */ /* 0x000fc800078e0207 */
[----:B------:R-:W-:Y:S02]  /*1470*/  IMAD.IADD R17, R17, 0x1, R7 ;  /* 0x0000000111117824 */ /* 0x000fe400078e0207 */
[----:B------:R-:W-:Y:S02]  /*1480*/  IMAD R7, R11, R3, RZ ;  /* 0x000000030b077224 */ /* 0x000fe400078e02ff */
[----:B------:R-:W-:Y:S01]  /*1490*/  IMAD.WIDE.U32 R16, R2, R134, R16 ;  /* 0x0000008602107225 */ /* 0x000fe200078e0010 */
[----:B------:R-:W-:-:S03]  /*14a0*/  SHF.R.S32.HI R11, RZ, 0x1f, R4 ;  /* 0x0000001fff0b7819 */ /* 0x000fc60000011404 */
[----:B------:R-:W-:Y:S02]  /*14b0*/  IMAD.IADD R17, R17, 0x1, R8 ;  /* 0x0000000111117824 */ /* 0x000fe400078e0208 */
        /* <DEDUP_REMOVED lines=9> */
.L_x_3535:
        /* <DEDUP_REMOVED lines=28> */
[----:B-----5:R-:W-:Y:S01]  /*1710*/  @!P3 SHF.R.S32.HI R6, RZ, 0x1f, R8 ;  /* 0x0000001fff06b819 */ /* 0x020fe20000011408 */
[----:B------:R-:W-:Y:S02]  /*1720*/  @!P3 IMAD.IADD R27, R27, 0x1, R5 ;  /* 0x000000011b1bb824 */ /* 0x000fe400078e0205 */
[----:B------:R-:W-:Y:S02]  /*1730*/  @!P0 IMAD.IADD R0, R0, 0x1, -R3 ;  /* 0x0000000100008824 */ /* 0x000fe400078e0a03 */
[----:B----4-:R-:W-:-:S03]  /*1740*/  @!P3 IMAD R5, R23, R8, RZ ;  /* 0x000000081705b224 */ /* 0x010fc600078e02ff */
[----:B------:R-:W-:Y:S01]  /*1750*/  ISETP.GE.U32.AND P2, PT, R0, R3, PT ;  /* 0x000000030000720c */ /* 0x000fe20003f46070 */
[-C--:B------:R-:W-:Y:S02]  /*1760*/  @P3 IMAD R11, R135, R7.reuse, RZ ;  /* 0x00000007870b3224 */ /* 0x080fe400078e02ff */
[----:B------:R-:W-:Y:S01]  /*1770*/  @P3 IMAD.WIDE.U32 R28, R134, R7, RZ ;  /* 0x00000007861c3225 */ /* 0x000fe200078e00ff */
[----:B------:R-:W-:-:S03]  /*1780*/  LOP3.LUT R0, R207, R4, RZ, 0x3c, !PT ;  /* 0x00000004cf007212 */ /* 0x000fc600078e3cff */
[C---:B------:R-:W-:Y:S02]  /*1790*/  @!P3 IMAD R5, R22.reuse, R6, R5 ;  /* 0x000000061605b224 */ /* 0x040fe400078e0205 */
[----:B------:R-:W-:Y:S01]  /*17a0*/  @!P3 IMAD.WIDE.U32 R22, R22, R8, R26 ;  /* 0x000000081616b225 */ /* 0x000fe200078e001a */
[----:B------:R-:W-:Y:S02]  /*17b0*/  @P3 IADD3 R11, R29, R11, RZ ;  /* 0x0000000b1d0b3210 */ /* 0x000fe40007ffe0ff */
[----:B------:R-:W-:Y:S01]  /*17c0*/  @P3 MOV R10, R28 ;  /* 0x0000001c000a3202 */ /* 0x000fe20000000f00 */
[----:B------:R-:W-:Y:S01]  /*17d0*/  @!P0 VIADD R2, R2, 0x1 ;  /* 0x0000000102028836 */ /* 0x000fe20000000000 */
[----:B------:R-:W-:Y:S02]  /*17e0*/  @!P3 IADD3 R11, R23, R5, RZ ;  /* 0x00000005170bb210 */ /* 0x000fe40007ffe0ff */
[----:B------:R-:W-:Y:S02]  /*17f0*/  LEA R5, R138, 0xffffffc0, 0x6 ;  /* 0xffffffc08a057811 */ /* 0x000fe400078e30ff */
[----:B------:R-:W-:-:S02]  /*1800*/  @!P3 MOV R10, R22 ;  /* 0x00000016000ab202 */ /* 0x000fc40000000f00 */
[----:B------:R-:W-:Y:S01]  /*1810*/  ISETP.GE.AND P1, PT, R0, RZ, PT ;  /* 0x000000ff0000720c */ /* 0x000fe20003f26270 */
[----:B------:R-:W-:Y:S01]  /*1820*/  @!P3 IMAD R6, R137, R12, RZ ;  /* 0x0000000c8906b224 */ /* 0x000fe200078e02ff */
[----:B------:R-:W-:Y:S02]  /*1830*/  @!P3 SHF.R.S32.HI R3, RZ, 0x1f, R12 ;  /* 0x0000001fff03b819 */ /* 0x000fe4000001140c */
[----:B------:R-:W-:Y:S01]  /*1840*/  ISETP.NE.AND P0, PT, R4, RZ, PT ;  /* 0x000000ff0400720c */ /* 0x000fe20003f05270 */
[----:B------:R-:W-:Y:S01]  /*1850*/  IMAD.WIDE.U32 R26, R134, R5, R10 ;  /* 0x00000005861a7225 */ /* 0x000fe200078e000a */
[----:B------:R-:W-:-:S03]  /*1860*/  @P2 IADD3 R2, R2, 0x1, RZ ;  /* 0x0000000102022810 */ /* 0x000fc60007ffe0ff */
[----:B------:R-:W-:Y:S02]  /*1870*/  @!P3 IMAD R3, R3, R136, R6 ;  /* 0x000000880303b224 */ /* 0x000fe400078e0206 */
[----:B------:R-:W-:Y:S01]  /*1880*/  @!P3 IMAD.WIDE.U32 R10, R136, R12, RZ ;  /* 0x0000000c880ab225 */ /* 0x000fe200078e00ff */
[----:B------:R-:W-:Y:S02]  /*1890*/  SHF.R.S32.HI R13, RZ, 0x1f, R5 ;  /* 0x0000001fff0d7819 */ /* 0x000fe40000011405 */
[----:B------:R-:W-:Y:S01]  /*18a0*/  MOV R6, R2 ;  /* 0x0000000200067202 */ /* 0x000fe20000000f00 */
[----:B------:R-:W-:Y:S02]  /*18b0*/  IMAD R7, R135, R5, RZ ;  /* 0x0000000587077224 */ /* 0x000fe400078e02ff */
[----:B------:R-:W-:Y:S01]  /*18c0*/  @!P3 IMAD.IADD R11, R11, 0x1, R3 ;  /* 0x000000010b0bb824 */ /* 0x000fe200078e0203 */
[----:B------:R-:W-:Y:S01]  /*18d0*/  @!P3 SHF.R.S32.HI R3, RZ, 0x1f, R8 ;  /* 0x0000001fff03b819 */ /* 0x000fe20000011408 */
[----:B------:R-:W-:-:S02]  /*18e0*/  @!P3 IMAD R0, R19, R8, RZ ;  /* 0x000000081300b224 */ /* 0x000fc400078e02ff */
[----:B------:R-:W-:Y:S02]  /*18f0*/  IMAD R7, R13, R134, R7 ;  /* 0x000000860d077224 */ /* 0x000fe400078e0207 */
[----:B------:R-:W-:Y:S01]  /*1900*/  @!P1 IMAD.MOV R6, RZ, RZ, -R6 ;  /* 0x000000ffff069224 */ /* 0x000fe200078e0a06 */
[----:B------:R-:W-:Y:S01]  /*1910*/  @!P0 LOP3.LUT R6, RZ, R4, RZ, 0x33, !PT ;  /* 0x00000004ff068212 */ /* 0x000fe200078e33ff */
[----:B------:R-:W-:Y:S01]  /*1920*/  @!P3 IMAD R0, R18, R3, R0 ;  /* 0x000000031200b224 */ /* 0x000fe200078e0200 */
[----:B------:R-:W-:Y:S01]  /*1930*/  @P3 IADD3 R12, R12, R15, RZ ;  /* 0x0000000f0c0c3210 */ /* 0x000fe20007ffe0ff */
[----:B------:R-:W-:Y:S01]  /*1940*/  @!P3 IMAD.WIDE.U32 R18, R18, R8, R10 ;  /* 0x000000081212b225 */ /* 0x000fe200078e000a */
[----:B------:R-:W-:Y:S02]  /*1950*/  IADD3 R27, R27, R7, RZ ;  /* 0x000000071b1b7210 */ /* 0x000fe40007ffe0ff */
        /* <DEDUP_REMOVED lines=14> */
.L_x_3536:
[----:B------:R-:W-:Y:S05]  /*1a40*/  BSYNC B0 ;  /* 0x0000000000007941 */ /* 0x000fea0003800000 */
.L_x_3534:
        /* <DEDUP_REMOVED lines=11> */
[----:B------:R-:W-:-:S04]  /*1b00*/  IMAD.IADD R64, R58, 0x1, -R19 ;  /* 0x000000013a407824 */ /* 0x000fc800078e0a13 */
[----:B------:R-:W-:Y:S01]  /*1b10*/  IMAD.SHL.U32 R18, R64, 0x8, RZ ;  /* 0x0000000840127824 */ /* 0x000fe200078e00ff */
[----:B------:R-:W-:-:S04]  /*1b20*/  SHF.R.S32.HI R156, RZ, 0x3, R156 ;  /* 0x00000003ff9c7819 */ /* 0x000fc8000001149c */
[----:B------:R-:W-:Y:S02]  /*1b30*/  IADD3 R28, P0, R18, R8, RZ ;  /* 0x00000008121c7210 */ /* 0x000fe40007f1e0ff */
[----:B------:R-:W-:Y:S01]  /*1b40*/  SHF.R.S32.HI R19, RZ, 0x1f, R18 ;  /* 0x0000001fff137819 */ /* 0x000fe20000011412 */
[----:B------:R-:W-:Y:S01]  /*1b50*/  IMAD R13, R13, R136, RZ ;  /* 0x000000880d0d7224 */ /* 0x000fe200078e02ff */
[----:B------:R-:W-:-:S03]  /*1b60*/  SHF.L.U32 R8, R156, 0x6, RZ ;  /* 0x000000069c087819 */ /* 0x000fc600000006ff */
[----:B------:R-:W-:Y:S01]  /*1b70*/  IMAD.X R29, R19, 0x1, R23, P0 ;  /* 0x00000001131d7824 */ /* 0x000fe200000e0617 */
[----:B------:R-:W-:Y:S01]  /*1b80*/  LOP3.LUT R23, R8, 0x1c0, RZ, 0xc0, !PT ;  /* 0x000001c008177812 */ /* 0x000fe200078ec0ff */
[C---:B------:R-:W-:Y:S02]  /*1b90*/  IMAD R13, R2.reuse, R137, R13 ;  /* 0x00000089020d7224 */ /* 0x040fe400078e020d */
[----:B------:R-:W-:Y:S01]  /*1ba0*/  IMAD.WIDE.U32 R28, R2, R136, R28 ;  /* 0x00000088021c7225 */ /* 0x000fe200078e001c */
[----:B------:R-:W-:Y:S02]  /*1bb0*/  LOP3.LUT R153, R23, 0x38, R18, 0xf8, !PT ;  /* 0x0000003817997812 */ /* 0x000fe400078ef812 */
[----:B------:R-:W-:Y:S01]  /*1bc0*/  SHF.R.U32.HI R2, RZ, 0x3, R23 ;  /* 0x00000003ff027819 */ /* 0x000fe20000011617 */
[----:B------:R-:W-:Y:S01]  /*1bd0*/  IMAD.IADD R23, R29, 0x1, R13 ;  /* 0x000000011d177824 */ /* 0x000fe200078e020d */
[----:B------:R-:W-:Y:S02]  /*1be0*/  MOV R22, R28 ;  /* 0x0000001c00167202 */ /* 0x000fe40000000f00 */
[----:B------:R-:W-:-:S02]  /*1bf0*/  SHF.R.S32.HI R74, RZ, 0x1f, R209 ;  /* 0x0000001fff4a7819 */ /* 0x000fc400000114d1 */
[----:B------:R-:W-:Y:S01]  /*1c00*/  LOP3.LUT R153, R153, R2, RZ, 0x3c, !PT ;  /* 0x0000000299997212 */ /* 0x000fe200078e3cff */
[----:B------:R-:W-:Y:S02]  /*1c10*/  IMAD R2, R25, R4, RZ ;  /* 0x0000000419027224 */ /* 0x000fe400078e02ff */
[----:B------:R-:W-:-:S04]  /*1c20*/  IMAD.WIDE.U32 R22, R4, R24, R22 ;  /* 0x0000001804167225 */ /* 0x000fc800078e0016 */
[----:B------:R-:W-:-:S04]  /*1c30*/  IMAD R2, R11, R24, R2 ;  /* 0x000000180b027224 */ /* 0x000fc800078e0202 */
[----:B------:R-:W-:Y:S01]  /*1c40*/  IMAD.IADD R23, R23, 0x1, R2 ;  /* 0x0000000117177824 */ /* 0x000fe200078e0202 */
[----:B------:R-:W-:Y:S01]  /*1c50*/  SHF.R.S32.HI R157, RZ, 0x1f, R156 ;  /* 0x0000001fff9d7819 */ /* 0x000fe2000001149c */
[----:B------:R-:W-:-:S04]  /*1c60*/  IMAD R203, R137, R156, RZ ;  /* 0x0000009c89cb7224 */ /* 0x000fc800078e02ff */
[----:B------:R-:W-:Y:S02]  /*1c70*/  IMAD R203, R157, R136, R203 ;  /* 0x000000889dcb7224 */ /* 0x000fe400078e02cb */
[----:B------:R-:W-:Y:S01]  /*1c80*/  IMAD R201, R135, R156, RZ ;  /* 0x0000009c87c97224 */ /* 0x000fe200078e02ff */
[----:B------:R-:W-:-:S03]  /*1c90*/  LEA.HI R68, R59, R58, RZ, 0x4 ;  /* 0x0000003a3b447211 */ /* 0x000fc600078f20ff */
[----:B------:R-:W-:Y:S01]  /*1ca0*/  IMAD R201, R157, R134, R201 ;  /* 0x000000869dc97224 */ /* 0x000fe200078e02c9 */
[----:B------:R-:W-:Y:S01]  /*1cb0*/  SHF.L.U64.HI R71, R134, 0x4, R135 ;  /* 0x0000000486477819 */ /* 0x000fe20000010287 */
[----:B------:R-:W-:Y:S01]  /*1cc0*/  IMAD.SHL.U32 R66, R136, 0x10, RZ ;  /* 0x0000001088427824 */ /* 0x000fe200078e00ff */
[----:B------:R-:W-:Y:S01]  /*1cd0*/  SHF.L.U32 R70, R134, 0x4, RZ ;  /* 0x0000000486467819 */ /* 0x000fe200000006ff */
[----:B------:R-:W-:Y:S01]  /*1ce0*/  IMAD.SHL.U32 R75, R64, 0x4, RZ ;  /* 0x00000004404b7824 */ /* 0x000fe200078e00ff */
[----:B------:R-:W-:Y:S01]  /*1cf0*/  SHF.L.U64.HI R69, R136, 0x4, R137 ;  /* 0x0000000488457819 */ /* 0x000fe20000010289 */
[----:B--2---:R-:W-:-:S04]  /*1d00*/  @P1 IMAD.WIDE.U32 R30, R162, R9, RZ ;  /* 0x00000009a21e1225 */ /* 0x004fc800078e00ff */
[----:B------:R-:W-:Y:S02]  /*1d10*/  @P1 IMAD R9, R163, R9, RZ ;  /* 0x00000009a3091224 */ /* 0x000fe400078e02ff */
[----:B------:R-:W-:Y:S02]  /*1d20*/  @P1 IMAD.MOV.U32 R10, RZ, RZ, R30 ;  /* 0x000000ffff0a1224 */ /* 0x000fe400078e001e */
[-C--:B---3--:R-:W-:Y:S02]  /*1d30*/  @!P1 IMAD R13, R27, R209.reuse, RZ ;  /* 0x000000d11b0d9224 */ /* 0x088fe400078e02ff */
[----:B------:R-:W-:-:S04]  /*1d40*/  @!P1 IMAD.WIDE.U32 R28, R26, R209, RZ ;  /* 0x000000d11a1c9225 */ /* 0x000fc800078e00ff */
[----:B------:R-:W-:Y:S01]  /*1d50*/  @!P1 IMAD R8, R26, R74, R13 ;  /* 0x0000004a1a089224 */ /* 0x000fe200078e020d */
[----:B------:R-:W-:Y:S01]  /*1d60*/  @!P1 MOV R10, R28 ;  /* 0x0000001c000a9202 */ /* 0x000fe20000000f00 */
[----:B------:R-:W-:Y:S01]  /*1d70*/  @P1 IMAD.IADD R9, R31, 0x1, R9 ;  /* 0x000000011f091824 */ /* 0x000fe200078e0209 */
[----:B------:R-:W-:Y:S01]  /*1d80*/  LEA.HI R13, R59, R58, RZ, 0x6 ;  /* 0x0000003a3b0d7211 */ /* 0x000fe200078f30ff */
[----:B------:R-:W-:Y:S01]  /*1d90*/  @!P1 IMAD.IADD R9, R29, 0x1, R8 ;  /* 0x000000011d099824 */ /* 0x000fe200078e0208 */
[C---:B------:R-:W-:Y:S02]  /*1da0*/  IADD3 R24, P0, R18.reuse, R10, RZ ;  /* 0x0000000a12187210 */ /* 0x040fe40007f1e0ff */
[----:B------:R-:W-:Y:S01]  /*1db0*/  SHF.R.S32.HI R8, RZ, 0x1f, R207 ;  /* 0x0000001fff087819 */ /* 0x000fe200000114cf */
[----:B------:R-:W-:Y:S01]  /*1dc0*/  IMAD.SHL.U32 R10, R13, 0x8, RZ ;  /* 0x000000080d0a7824 */ /* 0x000fe200078e00ff */
[----:B------:R-:W-:Y:S01]  /*1dd0*/  IADD3.X R25, R19, R9, RZ, P0, !PT ;  /* 0x0000000913197210 */ /* 0x000fe200007fe4ff */
[----:B------:R-:W-:Y:S01]  /*1de0*/  IMAD R13, R17, R207, RZ ;  /* 0x000000cf110d7224 */ /* 0x000fe200078e02ff */
[----:B------:R-:W-:-:S02]  /*1df0*/  IADD3 R2, P0, R18, R0, RZ ;  /* 0x0000000012027210 */ /* 0x000fc40007f1e0ff */
[----:B------:R-:W-:Y:S01]  /*1e00*/  SHF.R.S32.HI R0, RZ, 0x1f, R73 ;  /* 0x0000001fff007819 */ /* 0x000fe20000011449 */
[----:B------:R-:W-:Y:S01]  /*1e10*/  IMAD R8, R16, R8, R13 ;  /* 0x0000000810087224 */ /* 0x000fe200078e020d */
[----:B------:R-:W-:Y:S01]  /*1e20*/  IADD3.X R3, R19, R3, RZ, P0, !PT ;  /* 0x0000000313037210 */ /* 0x000fe200007fe4ff */
[----:B------:R-:W-:Y:S01]  /*1e30*/  IMAD.WIDE.U32 R158, R207, R16, R24 ;  /* 0x00000010cf9e7225 */ /* 0x000fe200078e0018 */
[----:B------:R-:W-:-:S03]  /*1e40*/  LEA.HI R0, R0, R73, RZ, 0x6 ;  /* 0x0000004900007211 */ /* 0x000fc600078f30ff */
[----:B------:R-:W-:Y:S02]  /*1e50*/  IMAD.IADD R159, R159, 0x1, R8 ;  /* 0x000000019f9f7824 */ /* 0x000fe400078e0208 */
[----:B------:R-:W-:Y:S01]  /*1e60*/  IMAD.WIDE.U32 R8, R156, R134, R2 ;  /* 0x000000869c087225 */ /* 0x000fe200078e0002 */
[----:B------:R-:W-:-:S03]  /*1e70*/  SHF.R.S32.HI R0, RZ, 0x6, R0 ;  /* 0x00000006ff007819 */ /* 0x000fc60000011400 */
[----:B------:R-:W-:Y:S01]  /*1e80*/  IMAD.WIDE.U32 R2, R156, R136, R22 ;  /* 0x000000889c027225 */ /* 0x000fe200078e0016 */
[----:B------:R-:W-:-:S03]  /*1e90*/  VIMNMX R93, R199, R0, !PT ;  /* 0x00000000c75d7248 */ /* 0x000fc60007fe0100 */
[----:B------:R-:W-:Y:S01]  /*1ea0*/  IMAD.IADD R203, R3, 0x1, R203 ;  /* 0x0000000103cb7824 */ /* 0x000fe200078e02cb */
[----:B----4-:R-:W-:Y:S01]  /*1eb0*/  LEA R202, P0, R2, R6, 0x1 ;  /* 0x0000000602ca7211 */ /* 0x010fe200078008ff */
[----:B------:R-:W-:-:S03]  /*1ec0*/  IMAD.WIDE R16, R205, 0x40, R156 ;  /* 0x00000040cd107825 */ /* 0x000fc600078e029c */
[----:B------:R-:W-:Y:S02]  /*1ed0*/  LEA.HI.X R203, R2, R7, R203, 0x1, P0 ;  /* 0x0000000702cb7211 */ /* 0x000fe400000f0ccb */
[----:B------:R-:W-:Y:S01]  /*1ee0*/  ISETP.GT.AND P0, PT, R138, R93, PT ;  /* 0x0000005d8a00720c */ /* 0x000fe20003f04270 */
[----:B------:R-:W-:Y:S01]  /*1ef0*/  IMAD R161, R17, R162, RZ ;  /* 0x000000a211a17224 */ /* 0x000fe200078e02ff */
[----:B------:R-:W-:Y:S01]  /*1f00*/  LEA R200, P1, R8, R14, 0x1 ;  /* 0x0000000e08c87211 */ /* 0x000fe200078208ff */
[----:B------:R-:W-:Y:S01]  /*1f10*/  IMAD.IADD R201, R9, 0x1, R201 ;  /* 0x0000000109c97824 */ /* 0x000fe200078e02c9 */
[----:B------:R-:W-:Y:S01]  /*1f20*/  LEA.HI R59, R59, R58, RZ, 0x5 ;  /* 0x0000003a3b3b7211 */ /* 0x000fe200078f28ff */
[----:B------:R-:W-:Y:S01]  /*1f30*/  IMAD R161, R16, R163, R161 ;  /* 0x000000a310a17224 */ /* 0x000fe200078e02a1 */
[----:B------:R-:W-:Y:S01]  /*1f40*/  LOP3.LUT R3, R68, 0xfffffff0, RZ, 0xc0, !PT ;  /* 0xfffffff044037812 */ /* 0x000fe200078ec0ff */
[----:B------:R-:W-:Y:S01]  /*1f50*/  IMAD.WIDE.U32 R158, R16, R162, R158 ;  /* 0x000000a2109e7225 */ /* 0x000fe200078e009e */
[----:B------:R-:W-:-:S02]  /*1f60*/  LOP3.LUT R153, R153, 0xfffffe00, R10, 0xf8, !PT ;  /* 0xfffffe0099997812 */ /* 0x000fc400078ef80a */
[----:B------:R-:W-:Y:S01]  /*1f70*/  LEA.HI.X R201, R8, R15, R201, 0x1, P1 ;  /* 0x0000000f08c97211 */ /* 0x000fe200008f0cc9 */
[----:B------:R-:W-:Y:S01]  /*1f80*/  @!P4 IMAD.MOV.U32 R12, RZ, RZ, RZ ;  /* 0x000000ffff0cc224 */ /* 0x000fe200078e00ff */
[----:B------:R-:W-:Y:S02]  /*1f90*/  SHF.R.S32.HI R59, RZ, 0x5, R59 ;  /* 0x00000005ff3b7819 */ /* 0x000fe4000001143b */
[----:B------:R-:W-:Y:S02]  /*1fa0*/  SHF.R.S32.HI R68, RZ, 0x4, R68 ;  /* 0x00000004ff447819 */ /* 0x000fe40000011444 */
[----:B------:R-:W-:Y:S02]  /*1fb0*/  IADD3 R72, -R3, R58, RZ ;  /* 0x0000003a03487210 */ /* 0x000fe40007ffe1ff */
[----:B------:R-:W-:Y:S01]  /*1fc0*/  IADD3 R161, R159, R161, RZ ;  /* 0x000000a19fa17210 */ /* 0x000fe20007ffe0ff */
        /* <DEDUP_REMOVED lines=13> */
[----:B-----5:R-:W-:Y:S01]  /*20a0*/  IADD3 R123, R12, R5, RZ ;  /* 0x000000050c7b7210 */ /* 0x020fe20007ffe0ff */
        /* <DEDUP_REMOVED lines=14> */
[----:B--2---:R-:W-:-:S04]  /*2190*/  IMAD R3, R29, R209, RZ ;  /* 0x000000d11d037224 */ /* 0x004fc800078e02ff */
[----:B------:R-:W-:Y:S02]  /*21a0*/  IMAD R0, R28, R74, R3 ;  /* 0x0000004a1c007224 */ /* 0x000fe400078e0203 */
[----:B------:R-:W-:-:S04]  /*21b0*/  IMAD.WIDE.U32 R28, R209, R28, R18 ;  /* 0x0000001cd11c7225 */ /* 0x000fc800078e0012 */
[----:B---3--:R-:W-:Y:S02]  /*21c0*/  IMAD R3, R31, R209, RZ ;  /* 0x000000d11f037224 */ /* 0x008fe400078e02ff */
[----:B------:R-:W-:Y:S02]  /*21d0*/  IMAD.IADD R29, R29, 0x1, R0 ;  /* 0x000000011d1d7824 */ /* 0x000fe400078e0200 */
[----:B------:R-:W-:-:S04]  /*21e0*/  IMAD.WIDE.U32 R26, R209, R30, R18 ;  /* 0x0000001ed11a7225 */ /* 0x000fc800078e0012 */
[----:B------:R-:W-:Y:S01]  /*21f0*/  IMAD R0, R30, R74, R3 ;  /* 0x0000004a1e007224 */ /* 0x000fe200078e0203 */
[----:B------:R-:W-:Y:S01]  /*2200*/  SHF.R.S32.HI R3, RZ, 0x1f, R5 ;  /* 0x0000001fff037819 */ /* 0x000fe20000011405 */
[-C--:B----4-:R-:W-:Y:S02]  /*2210*/  IMAD R2, R169, R5.reuse, RZ ;  /* 0x00000005a9027224 */ /* 0x090fe400078e02ff */
[----:B------:R-:W-:Y:S02]  /*2220*/  IMAD.IADD R27, R27, 0x1, R0 ;  /* 0x000000011b1b7824 */ /* 0x000fe400078e0200 */
[-C--:B------:R-:W-:Y:S02]  /*2230*/  IMAD R0, R171, R5.reuse, RZ ;  /* 0x00000005ab007224 */ /* 0x080fe400078e02ff */
[----:B------:R-:W-:-:S04]  /*2240*/  IMAD.WIDE.U32 R26, R170, R5, R26 ;  /* 0x00000005aa1a7225 */ /* 0x000fc800078e001a */
[-C--:B------:R-:W-:Y:S02]  /*2250*/  IMAD R0, R170, R3.reuse, R0 ;  /* 0x00000003aa007224 */ /* 0x080fe400078e0200 */
[C---:B------:R-:W-:Y:S02]  /*2260*/  IMAD R2, R168.reuse, R3, R2 ;  /* 0x00000003a8027224 */ /* 0x040fe400078e0202 */
[----:B------:R-:W-:Y:S01]  /*2270*/  IMAD.WIDE.U32 R28, R168, R5, R28 ;  /* 0x00000005a81c7225 */ /* 0x000fe200078e001c */
[----:B------:R-:W-:Y:S02]  /*2280*/  IADD3 R27, R27, R0, RZ ;  /* 0x000000001b1b7210 */ /* 0x000fe40007ffe0ff */
[----:B------:R-:W-:Y:S01]  /*2290*/  IADD3 R3, P0, -R73, R156, RZ ;  /* 0x0000009c49037210 */ /* 0x000fe20007f1e1ff */
[----:B------:R-:W-:Y:S01]  /*22a0*/  IMAD.IADD R29, R29, 0x1, R2 ;  /* 0x000000011d1d7824 */ /* 0x000fe200078e0202 */
[----:B------:R-:W-:Y:S01]  /*22b0*/  LEA.HI R148, R10, R10, RZ, 0x1 ;  /* 0x0000000a0a947211 */ /* 0x000fe200078f08ff */
[----:B------:R-:W-:-:S02]  /*22c0*/  IMAD R2, R25, R4, RZ ;  /* 0x0000000419027224 */ /* 0x000fc400078e02ff */
[-C--:B------:R-:W-:Y:S01]  /*22d0*/  IMAD R0, R23, R4.reuse, RZ ;  /* 0x0000000417007224 */ /* 0x080fe200078e02ff */
[----:B------:R-:W-:Y:S01]  /*22e0*/  SHF.R.S32.HI R148, RZ, 0x1, R148 ;  /* 0x00000001ff947819 */ /* 0x000fe20000011494 */
[-C--:B------:R-:W-:Y:S02]  /*22f0*/  IMAD R2, R24, R11.reuse, R2 ;  /* 0x0000000b18027224 */ /* 0x080fe400078e0202 */
        /* <DEDUP_REMOVED lines=63> */
[C-C-:B------:R-:W-:Y:S01]  /*26f0*/  IADD3.X R99, ~R96.reuse, RZ, R101.reuse, P5, P4 ;  /* 0x000000ff60637210 */ /* 0x140fe20002fe8565 */
        /* <DEDUP_REMOVED lines=30> */
[--C-:B------:R-:W-:Y:S01]  /*28e0*/  IMAD.X R106, R103, 0x1, R94.reuse, P1 ;  /* 0x00000001676a7824 */ /* 0x100fe200008e065e */
        /* <DEDUP_REMOVED lines=9> */
.L_x_3585:
[----:B------:R-:W-:Y:S01]  /*2980*/  IMAD.SHL.U32 R17, R13, 0x40, RZ ;  /* 0x000000400d117824 */ /* 0x000fe200078e00ff */
[----:B------:R-:W-:Y:S01]  /*2990*/  BSSY B2, `(.L_x_3538) ;  /* 0x0000735000027945 */ /* 0x000fe20003800000 */
[----:B------:R-:W-:Y:S02]  /*29a0*/  IMAD.MOV.U32 R117, RZ, RZ, R115 ;  /* 0x000000ffff757224 */ /* 0x000fe400078e0073 */
[----:B------:R-:W-:Y:S04]  /*29b0*/  VIADD R16, R17, 0xffffffc0 ;  /* 0xffffffc011107836 */ /* 0x000fe80000000000 */
[--C-:B------:R-:W-:Y:S02]  /*29c0*/  IMAD.IADD R173, R67, 0x1, -R16.reuse ;  /* 0x0000000143ad7824 */ /* 0x100fe400078e0a10 */
[----:B------:R-:W-:Y:S03]  /*29d0*/  IMAD.IADD R155, R73, 0x1, -R16 ;  /* 0x00000001499b7824 */ /* 0x000fe600078e0a10 */
[-C--:B------:R-:W-:Y:S02]  /*29e0*/  ISETP.GE.AND P0, PT, R156, R173.reuse, PT ;  /* 0x000000ad9c00720c */ /* 0x080fe40003f06270 */
[----:B------:R-:W-:Y:S02]  /*29f0*/  ISETP.GE.AND P1, PT, R152, R173, PT ;  /* 0x000000ad9800720c */ /* 0x000fe40003f26270 */
        /* <DEDUP_REMOVED lines=199> */
.L_x_3542:
[----:B------:R-:W-:Y:S05]  /*3670*/  BSYNC B0 ;  /* 0x0000000000007941 */ /* 0x000fea0003800000 */
.L_x_3541:
[----:B------:R-:W-:Y:S04]  /*3680*/  BSSY B0, `(.L_x_3543) ;  /* 0x000009b000007945 */ /* 0x000fe80003800000 */
[----:B------:R-:W-:Y:S05]  /*3690*/  @!P4 BRA `(.L_x_3544) ;  /* 0x000000080064c947 */ /* 0x000fea0003800000 */
[CC--:B------:R-:W-:Y:S01]  /*36a0*/  LEA R54, P1, R95.reuse, R118.reuse, 0x1 ;  /* 0x000000765f367211 */ /* 0x0c0fe200078208ff */
[----:B------:R-:W-:Y:S01]  /*36b0*/  IMAD.SHL.U32 R53, R154, 0x2, RZ ;  /* 0x000000029a357824 */ /* 0x000fe200078e00ff */
        /* <DEDUP_REMOVED lines=151> */
.L_x_3544:
[----:B------:R-:W-:Y:S05]  /*4030*/  BSYNC B0 ;  /* 0x0000000000007941 */ /* 0x000fea0003800000 */
.L_x_3543:
[----:B------:R-:W-:Y:S04]  /*4040*/  BSSY B0, `(.L_x_3545) ;  /* 0x000009b000007945 */ /* 0x000fe80003800000 */
[----:B------:R-:W-:Y:S05]  /*4050*/  @!P3 BRA `(.L_x_3546) ;  /* 0x000000080064b947 */ /* 0x000fea0003800000 */
[-C--:B--2---:R-:W-:Y:S01]  /*4060*/  LEA R54, P1, R97, R118.reuse, 0x1 ;  /* 0x0000007661367211 */ /* 0x084fe200078208ff */
        /* <DEDUP_REMOVED lines=152> */
.L_x_3546:
[----:B------:R-:W-:Y:S05]  /*49f0*/  BSYNC B0 ;  /* 0x0000000000007941 */ /* 0x000fea0003800000 */
.L_x_3545:
[----:B------:R-:W-:Y:S04]  /*4a00*/  BSSY B0, `(.L_x_3547) ;  /* 0x000009e000007945 */ /* 0x000fe80003800000 */
[----:B------:R-:W-:Y:S05]  /*4a10*/  @!P2 BRA `(.L_x_3548) ;  /* 0x000000080070a947 */ /* 0x000fea0003800000 */
[----:B------:R-:W-:Y:S01]  /*4a20*/  SHF.L.U32 R51, R148, 0x1, RZ ;  /* 0x0000000194337819 */ /* 0x000fe200000006ff */
        /* <DEDUP_REMOVED lines=155> */
.L_x_3548:
[----:B------:R-:W-:Y:S05]  /*53e0*/  BSYNC B0 ;  /* 0x0000000000007941 */ /* 0x000fea0003800000 */
.L_x_3547:
[----:B------:R-:W5:Y:S02]  /*53f0*/  LD.E R3, desc[UR6][R20.64+0xd0] ;  /* 0x0000d00614037980 */ /* 0x000f64000c101900 */
[----:B-----5:R-:W-:Y:S05]  /*5400*/  IMAD.U32 R3, R3, -0x20, RZ ;  /* 0xffffffe003037824 */ /* 0x020fea00078e00ff */
[C---:B------:R-:W-:Y:S02]  /*5410*/  LEA R22, P1, R3.reuse, R22, 0x1 ;  /* 0x0000001603167211 */ /* 0x040fe400078208ff */
[C---:B------:R-:W-:Y:S02]  /*5420*/  LEA R56, P0, R3.reuse, R56, 0x1 ;  /* 0x0000003803387211 */ /* 0x040fe400078008ff */
[C---:B------:R-:W-:Y:S02]  /*5430*/  LEA.HI.X.SX32 R23, R3.reuse, R23, 0x1, P1 ;  /* 0x0000001703177211 */ /* 0x040fe400008f0eff */
[----:B------:R-:W-:Y:S01]  /*5440*/  LEA.HI.X.SX32 R57, R3, R57, 0x1, P0 ;  /* 0x0000003903397211 */ /* 0x000fe200000f0eff */
[----:B------:R-:W-:Y:S05]  /*5450*/  BRA `(.L_x_3549) ;  /* 0x0000004800207947 */ /* 0x000fea0003800000 */
.L_x_3540:
        /* <DEDUP_REMOVED lines=85> */
.L_x_3553:
[----:B------:R-:W-:Y:S05]  /*59b0*/  BSYNC B0 ;  /* 0x0000000000007941 */ /* 0x000fea0003800000 */
.L_x_3552:
        /* <DEDUP_REMOVED lines=82> */
.L_x_3555:
[----:B------:R-:W-:Y:S05]  /*5ee0*/  BSYNC B0 ;  /* 0x0000000000007941 */ /* 0x000fea0003800000 */
.L_x_3554:
        /* <DEDUP_REMOVED lines=83> */
.L_x_3557:
[----:B------:R-:W-:Y:S05]  /*6420*/  BSYNC B0 ;  /* 0x0000000000007941 */ /* 0x000fea0003800000 */
.L_x_3556:
[----:B-----5:R4:W-:Y:S02]  /*6430*/  ST.E.128 desc[UR6][R124.64+0x100], R44 ;  /* 0x0001002c7c007985 */ /* 0x0209e4000c101d06 */
.L_x_3551:
[----:B------:R-:W-:Y:S05]  /*6440*/  BSYNC B1 ;  /* 0x0000000000017941 */ /* 0x000fea0003800000 */
.L_x_3550:
[C---:B------:R-:W-:Y:S01]  /*6450*/  ISETP.GE.AND P0, PT, R152.reuse, R173, PT ;  /* 0x000000ad9800720c */ /* 0x040fe20003f06270 */
[----:B------:R-:W-:Y:S03]  /*6460*/  BSSY B1, `(.L_x_3558) ;  /* 0x0000118000017945 */ /* 0x000fe60003800000 */
[----:B------:R-:W-:Y:S11]  /*6470*/  ISETP.GE.AND P0, PT, R152, R155, !P0 ;  /* 0x0000009b9800720c */ /* 0x000ff60004706270 */
[----:B------:R-:W-:Y:S02]  /*6480*/  @!UPT UIADD3 URZ, URZ, URZ, URZ ;  /* 0x0000003f3f3ff290 */ /* 0x000fe4000fffe03f */
[----:B------:R-:W-:Y:S05]  /*6490*/  @!P0 BRA `(.L_x_3559) ;  /* 0x0000001000508947 */ /* 0x000fea0003800000 */
[C---:B------:R-:W-:Y:S01]  /*64a0*/  LEA R174, P3, R95.reuse, R118, 0x1 ;  /* 0x000000765fae7211 */ /* 0x040fe200078608ff */
        /* <DEDUP_REMOVED lines=17> */
[C---:B----4-:R-:W-:Y:S02]  /*65c0*/  SHF.L.U32 R46, R50.reuse, 0x10, RZ ;  /* 0x00000010322e7819 */ /* 0x050fe400000006ff */
        /* <DEDUP_REMOVED lines=11> */
[----:B------:R-:W2:Y:S03]  /*6680*/  LD.E.128 R28, desc[UR6][R10.64] ;  /* 0x000000060a1c7980 */ /* 0x000ea6000c101d00 */
        /* <DEDUP_REMOVED lines=59> */
.L_x_3561:
[----:B------:R-:W-:Y:S05]  /*6a40*/  BSYNC B0 ;  /* 0x0000000000007941 */ /* 0x000fea0003800000 */
.L_x_3560:
[----:B------:R-:W-:Y:S01]  /*6a50*/  LEA.HI.X R179, R70, R125, R71, 0x1, P2 ;  /* 0x0000007d46b37211 */ /* 0x000fe200010f0c47 */
[----:B------:R-:W-:Y:S01]  /*6a60*/  BSSY B0, `(.L_x_3562) ;  /* 0x000005c000007945 */ /* 0x000fe20003800000 */
[----:B------:R-:W-:Y:S02]  /*6a70*/  LEA.HI.X R177, R98, R119, R99, 0x1, P1 ;  /* 0x0000007762b17211 */ /* 0x000fe400008f0c63 */
[----:B------:R-:W-:Y:S01]  /*6a80*/  ISETP.GE.AND P2, PT, R15, R25, PT ;  /* 0x000000190f00720c */ /* 0x000fe20003f46270 */
[----:B-----5:R1:W-:Y:S01]  /*6a90*/  ST.E.128 desc[UR6][R178.64], R48 ;  /* 0x00000030b2007985 */ /* 0x0203e2000c101d06 */
[C---:B------:R-:W-:Y:S02]  /*6aa0*/  LEA R180, P3, R89.reuse, R124, 0x1 ;  /* 0x0000007c59b47211 */ /* 0x040fe400078608ff */
[C---:B---3--:R-:W-:Y:S01]  /*6ab0*/  LEA R174, P0, R100.reuse, R118, 0x1 ;  /* 0x0000007664ae7211 */ /* 0x048fe200078008ff */
[----:B--2---:R1:W5:Y:S01]  /*6ac0*/  LD.E.128 R60, desc[UR6][R176.64] ;  /* 0x00000006b03c7980 */ /* 0x004362000c101d00 */
[----:B------:R-:W-:Y:S02]  /*6ad0*/  LEA.HI.X R181, R89, R125, R90, 0x1, P3 ;  /* 0x0000007d59b57211 */ /* 0x000fe400018f0c5a */
[----:B------:R-:W-:Y:S05]  /*6ae0*/  LEA.HI.X R175, R100, R119, R101, 0x1, P0 ;  /* 0x0000007764af7211 */ /* 0x000fea00000f0c65 */
[----:B------:R-:W-:Y:S05]  /*6af0*/  @P2 BRA `(.L_x_3563) ;  /* 0x0000000400482947 */ /* 0x000fea0003800000 */
[----:B------:R-:W-:Y:S01]  /*6b00*/  LEA.HI R172, R25, R25, RZ, 0x1 ;  /* 0x0000001919ac7211 */ /* 0x000fe200078f08ff */
[----:B-1----:R-:W-:Y:S01]  /*6b10*/  IMAD.MOV.U32 R178, RZ, RZ, RZ ;  /* 0x000000ffffb27224 */ /* 0x002fe200078e00ff */
        /* <DEDUP_REMOVED lines=8> */
[C---:B----4-:R-:W-:Y:S01]  /*6ba0*/  SHF.L.U32 R46, R62.reuse, 0x10, RZ ;  /* 0x000000103e2e7819 */ /* 0x050fe200000006ff */
        /* <DEDUP_REMOVED lines=10> */
[C---:B------:R-:W-:Y:S01]  /*6c50*/  LEA R184, P0, R117.reuse, R120, 0x1 ;  /* 0x0000007875b87211 */ /* 0x040fe200078008ff */
        /* <DEDUP_REMOVED lines=60> */
.L_x_3563:
[----:B------:R-:W-:Y:S05]  /*7020*/  BSYNC B0 ;  /* 0x0000000000007941 */ /* 0x000fea0003800000 */
.L_x_3562:
        /* <DEDUP_REMOVED lines=24> */
[----:B------:R-:W-:Y:S01]  /*71b0*/  LEA.HI.X.SX32 R11, R63, R175, 0x1, P0 ;  /* 0x000000af3f0b7211 */ /* 0x000fe200000f0eff */
[----:B------:R-:W-:Y:S01]  /*71c0*/  IMAD.MOV.U32 R175, RZ, RZ, RZ ;  /* 0x000000ffffaf7224 */ /* 0x000fe200078e00ff */
        /* <DEDUP_REMOVED lines=63> */
.L_x_3565:
[----:B------:R-:W-:Y:S05]  /*75c0*/  BSYNC B0 ;  /* 0x0000000000007941 */ /* 0x000fea0003800000 */
.L_x_3564:
[----:B-----5:R1:W-:Y:S02]  /*75d0*/  ST.E.128 desc[UR6][R176.64], R48 ;  /* 0x00000030b0007985 */ /* 0x0203e4000c101d06 */
.L_x_3559:
[----:B------:R-:W-:Y:S05]  /*75e0*/  BSYNC B1 ;  /* 0x0000000000017941 */ /* 0x000fea0003800000 */
.L_x_3558:
        /* <DEDUP_REMOVED lines=34> */
[C---:B-1----:R-:W-:Y:S01]  /*7810*/  LEA R178, P0, R61.reuse, R120, 0x1 ;  /* 0x000000783db27211 */ /* 0x042fe200078008ff */
        /* <DEDUP_REMOVED lines=60> */
.L_x_3569:
[----:B------:R-:W-:Y:S05]  /*7be0*/  BSYNC B0 ;  /* 0x0000000000007941 */ /* 0x000fea0003800000 */
.L_x_3568:
        /* <DEDUP_REMOVED lines=93> */
.L_x_3571:
[----:B------:R-:W-:Y:S05]  /*81c0*/  BSYNC B0 ;  /* 0x0000000000007941 */ /* 0x000fea0003800000 */
.L_x_3570:
        /* <DEDUP_REMOVED lines=10> */
[----:B------:R-:W-:Y:S01]  /*8270*/  IMAD.MOV.U32 R29, RZ, RZ, RZ ;  /* 0x000000ffff1d7224 */ /* 0x000fe200078e00ff */
[----:B------:R-:W-:Y:S01]  /*8280*/  SHF.R.S32.HI R27, RZ, 0x1, R27 ;  /* 0x00000001ff1b7819 */ /* 0x000fe2000001141b */
[----:B------:R-:W-:Y:S01]  /*8290*/  IMAD.U32 R33, R8, 0x10000, RZ ;  /* 0x0001000008217824 */ /* 0x000fe200078e00ff */
[----:B------:R-:W-:Y:S01]  /*82a0*/  SHF.L.U32 R28, R10, 0x10, RZ ;  /* 0x000000100a1c7819 */ /* 0x000fe200000006ff */
[----:B------:R-:W-:Y:S01]  /*82b0*/  IMAD.U32 R26, R9, 0x10000, RZ ;  /* 0x00010000091a7824 */ /* 0x000fe200078e00ff */
[----:B------:R-:W-:Y:S01]  /*82c0*/  ISETP.GE.AND P1, PT, R14, R27, PT ;  /* 0x0000001b0e00720c */ /* 0x000fe20003f26270 */
[--C-:B------:R-:W-:Y:S01]  /*82d0*/  IMAD.MOV.U32 R7, RZ, RZ, R27.reuse ;  /* 0x000000ffff077224 */ /* 0x100fe200078e001b */
        /* <DEDUP_REMOVED lines=16> */
[----:B------:R-:W4:Y:S01]  /*83e0*/  LD.E.128 R48, desc[UR6][R48.64] ;  /* 0x0000000630307980 */ /* 0x000f22000c101d00 */
        /* <DEDUP_REMOVED lines=56> */
.L_x_3573:
[----:B------:R-:W-:Y:S05]  /*8770*/  BSYNC B0 ;  /* 0x0000000000007941 */ /* 0x000fea0003800000 */
.L_x_3572:
[----:B-----5:R4:W-:Y:S02]  /*8780*/  ST.E.128 desc[UR6][R52.64], R8 ;  /* 0x0000000834007985 */ /* 0x0209e4000c101d06 */
.L_x_3567:
[----:B------:R-:W-:Y:S05]  /*8790*/  BSYNC B1 ;  /* 0x0000000000017941 */ /* 0x000fea0003800000 */
.L_x_3566:
        /* <DEDUP_REMOVED lines=105> */
.L_x_3577:
[----:B------:R-:W-:Y:S05]  /*8e30*/  BSYNC B0 ;  /* 0x0000000000007941 */ /* 0x000fea0003800000 */
.L_x_3576:
[----:B-----5:R3:W-:Y:S01]  /*8e40*/  ST.E.128 desc[UR6][R62.64], R8 ;  /* 0x000000083e007985 */ /* 0x0207e2000c101d06 */
[----:B------:R-:W-:Y:S03]  /*8e50*/  BSSY B0, `(.L_x_3578) ;  /* 0x0000055000007945 */ /* 0x000fe60003800000 */
[----:B------:R3:W5:Y:S01]  /*8e60*/  LD.E.128 R28, desc[UR6][R60.64] ;  /* 0x000000063c1c7980 */ /* 0x000762000c101d00 */
[----:B------:R-:W-:Y:S05]  /*8e70*/  @P2 BRA `(.L_x_3579) ;  /* 0x0000000400482947 */ /* 0x000fea0003800000 */
[----:B------:R-:W-:Y:S01]  /*8e80*/  LEA.HI R0, R25, R25, RZ, 0x1 ;  /* 0x0000001919007211 */ /* 0x000fe200078f08ff */
[----:B------:R-:W-:Y:S01]  /*8e90*/  IMAD.MOV.U32 R4, RZ, RZ, RZ ;  /* 0x000000ffff047224 */ /* 0x000fe200078e00ff */
[C---:B-----5:R-:W-:Y:S01]  /*8ea0*/  LOP3.LUT R35, R28.reuse, 0xffff0000, RZ, 0xc0, !PT ;  /* 0xffff00001c237812 */ /* 0x060fe200078ec0ff */
[----:B---3--:R-:W-:Y:S01]  /*8eb0*/  IMAD.MOV.U32 R10, RZ, RZ, RZ ;  /* 0x000000ffff0a7224 */ /* 0x008fe200078e00ff */
        /* <DEDUP_REMOVED lines=78> */
.L_x_3579:
[----:B------:R-:W-:Y:S05]  /*93a0*/  BSYNC B0 ;  /* 0x0000000000007941 */ /* 0x000fea0003800000 */
.L_x_3578:
        /* <DEDUP_REMOVED lines=90> */
.L_x_3581:
[----:B------:R-:W-:Y:S05]  /*9950*/  BSYNC B0 ;  /* 0x0000000000007941 */ /* 0x000fea0003800000 */
.L_x_3580:
[----:B-----5:R1:W-:Y:S02]  /*9960*/  ST.E.128 desc[UR6][R48.64], R8 ;  /* 0x0000000830007985 */ /* 0x0203e4000c101d06 */
.L_x_3575:
[----:B------:R-:W-:Y:S05]  /*9970*/  BSYNC B1 ;  /* 0x0000000000017941 */ /* 0x000fea0003800000 */
.L_x_3574:
[----:B------:R-:W5:Y:S02]  /*9980*/  LD.E R3, desc[UR6][R20.64+0xd0] ;  /* 0x0000d00614037980 */ /* 0x000f64000c101900 */
[----:B-----5:R-:W-:Y:S05]  /*9990*/  IMAD.U32 R3, R3, -0x20, RZ ;  /* 0xffffffe003037824 */ /* 0x020fea00078e00ff */
[C---:B------:R-:W-:Y:S02]  /*99a0*/  LEA R122, P1, R3.reuse, R122, 0x1 ;  /* 0x0000007a037a7211 */ /* 0x040fe400078208ff */
[C---:B------:R-:W-:Y:S02]  /*99b0*/  LEA R120, P0, R3.reuse, R120, 0x1 ;  /* 0x0000007803787211 */ /* 0x040fe400078008ff */
[C---:B------:R-:W-:Y:S02]  /*99c0*/  LEA.HI.X.SX32 R123, R3.reuse, R123, 0x1, P1 ;  /* 0x0000007b037b7211 */ /* 0x040fe400008f0eff */
[----:B------:R-:W-:Y:S01]  /*99d0*/  LEA.HI.X.SX32 R121, R3, R121, 0x1, P0 ;  /* 0x0000007903797211 */ /* 0x000fe200000f0eff */
[----:B------:R-:W-:Y:S05]  /*99e0*/  BRA `(.L_x_3549) ;  /* 0x0000000000bc7947 */ /* 0x000fea0003800000 */
.L_x_3539:
        /* <DEDUP_REMOVED lines=47> */
.L_x_3549:
[----:B------:R-:W-:Y:S05]  /*9ce0*/  BSYNC B2 ;  /* 0x0000000000027941 */ /* 0x000fea0003800000 */
.L_x_3538:
        /* <DEDUP_REMOVED lines=88> */
.L_x_3583:
        /* <DEDUP_REMOVED lines=8> */
.L_x_3584:
[----:B------:R-:W-:Y:S05]  /*a2f0*/  BSYNC B0 ;  /* 0x0000000000007941 */ /* 0x000fea0003800000 */
.L_x_3582:
[----:B------:R-:W-:Y:S04]  /*a300*/  IADD3 R13, R13, -0x1, RZ ;  /* 0xffffffff0d0d7810 */ /* 0x000fe80007ffe0ff */
[----:B------:R-:W-:Y:S11]  /*a310*/  ISETP.GT.AND P0, PT, R13, R93, PT ;  /* 0x0000005d0d00720c */ /* 0x000ff60003f04270 */
[----:B------:R-:W-:Y:S02]  /*a320*/  @!UPT UIADD3 URZ, URZ, URZ, URZ ;  /* 0x0000003f3f3ff290 */ /* 0x000fe4000fffe03f */
[----:B------:R-:W-:Y:S05]  /*a330*/  @P0 BRA `(.L_x_3585) ;  /* 0xffffff8400900947 */ /* 0x000fea000383ffff */
.L_x_3537:
        /* <DEDUP_REMOVED lines=22> */
[----:B------:R-:W-:Y:S02]  /*a4a0*/  LEA.HI R17, R3, R3, RZ, 0x1 ;  /* 0x0000000303117211 */ /* 0x000fe400078f08ff */
[CC--:B------:R-:W-:Y:S02]  /*a4b0*/  LEA R9, P0, R162.reuse, R158.reuse, 0x5 ;  /* 0x0000009ea2097211 */ /* 0x0c0fe400078028ff */
[----:B------:R-:W-:Y:S02]  /*a4c0*/  SHF.R.S32.HI R17, RZ, 0x1, R17 ;  /* 0x00000001ff117819 */ /* 0x000fe40000011411 */
[----:B------:R-:W-:Y:S02]  /*a4d0*/  IADD3 R7, P1, R7, R158, RZ ;  /* 0x0000009e07077210 */ /* 0x000fe40007f3e0ff */
[----:B------:R-:W-:Y:S02]  /*a4e0*/  LEA.HI.X R6, R162, R161, R163, 0x5, P0 ;  /* 0x000000a1a2067211 */ /* 0x000fe400000f2ca3 */
[----:B---3--:R-:W-:Y:S01]  /*a4f0*/  ISETP.NE.AND P4, PT, R0, RZ, PT ;  /* 0x000000ff0000720c */ /* 0x008fe20003f85270 */
[----:B------:R-:W-:Y:S01]  /*a500*/  IMAD.MOV.U32 R160, RZ, RZ, R158 ;  /* 0x000000ffffa07224 */ /* 0x000fe200078e009e */
[----:B-----5:R-:W-:-:S02]  /*a510*/  LEA R44, P2, R158, R164, 0x1 ;  /* 0x000000a49e2c7211 */ /* 0x020fc400078408ff */
[-C--:B------:R-:W-:Y:S01]  /*a520*/  LEA R36, P0, R9, R164.reuse, 0x1 ;  /* 0x000000a409247211 */ /* 0x080fe200078008ff */
[--C-:B------:R-:W-:Y:S01]  /*a530*/  IMAD.X R5, R5, 0x1, R161.reuse, P1 ;  /* 0x0000000105057824 */ /* 0x100fe200008e06a1 */
[-CC-:B------:R-:W-:Y:S01]  /*a540*/  LEA.HI.X R45, R158, R165.reuse, R161.reuse, 0x1, P2 ;  /* 0x000000a59e2d7211 */ /* 0x180fe200010f0ca1 */
[----:B------:R-:W-:Y:S01]  /*a550*/  IMAD R4, R163, 0x30, RZ ;  /* 0x00000030a3047824 */ /* 0x000fe200078e02ff */
[----:B------:R-:W-:Y:S01]  /*a560*/  LEA R42, P1, R7, R164, 0x1 ;  /* 0x000000a4072a7211 */ /* 0x000fe200078208ff */
[----:B------:R-:W-:Y:S01]  /*a570*/  IMAD.WIDE.U32 R160, R162, 0x30, R160 ;  /* 0x00000030a2a07825 */ /* 0x000fe200078e00a0 */
[----:B------:R-:W-:-:S03]  /*a580*/  LEA.HI.X R37, R9, R165, R6, 0x1, P0 ;  /* 0x000000a509257211 */ /* 0x000fc600000f0c06 */
[----:B------:R-:W-:Y:S01]  /*a590*/  IMAD.IADD R23, R206, 0x1, -R65 ;  /* 0x00000001ce177824 */ /* 0x000fe200078e0a41 */
[----:B------:R-:W-:Y:S01]  /*a5a0*/  LEA.HI.X R43, R7, R165, R5, 0x1, P1 ;  /* 0x000000a5072b7211 */ /* 0x000fe200008f0c05 */
[----:B------:R-:W-:Y:S01]  /*a5b0*/  IMAD.IADD R5, R161, 0x1, R4 ;  /* 0x00000001a1057824 */ /* 0x000fe200078e0204 */
[----:B------:R-:W-:Y:S02]  /*a5c0*/  LEA R38, P1, R160, R164, 0x1 ;  /* 0x000000a4a0267211 */ /* 0x000fe400078208ff */
[----:B------:R-:W-:Y:S01]  /*a5d0*/  ISETP.GE.AND P0, PT, R156, R23, PT ;  /* 0x000000179c00720c */ /* 0x000fe20003f06270 */
[----:B------:R-:W-:Y:S01]  /*a5e0*/  IMAD.SHL.U32 R41, R17, 0x10, RZ ;  /* 0x0000001011297824 */ /* 0x000fe200078e00ff */
[----:B------:R-:W-:Y:S02]  /*a5f0*/  LEA.HI.X R39, R160, R165, R5, 0x1, P1 ;  /* 0x000000a5a0277211 */ /* 0x000fe400008f0c05 */
[----:B------:R-:W-:Y:S02]  /*a600*/  ISETP.GT.AND P0, PT, R58, -0x8, !P0 ;  /* 0xfffffff83a00780c */ /* 0x000fe40004704270 */
[----:B--2---:R-:W-:Y:S01]  /*a610*/  IADD3 R8, R2, R73, R65 ;  /* 0x0000004902087210 */ /* 0x004fe20007ffe041 */
[----:B------:R-:W-:-:S04]  /*a620*/  IMAD R2, R156, R17, R75 ;  /* 0x000000119c027224 */ /* 0x000fc800078e024b */
[----:B------:R-:W-:Y:S02]  /*a630*/  IMAD R9, R8, R17, RZ ;  /* 0x0000001108097224 */ /* 0x000fe400078e02ff */
[----:B------:R-:W-:-:S03]  /*a640*/  IMAD.IADD R22, R75, 0x1, R2 ;  /* 0x000000014b167824 */ /* 0x000fc600078e0202 */
[----:B------:R-:W-:Y:S02]  /*a650*/  SHF.R.S32.HI R7, RZ, 0x1f, R9 ;  /* 0x0000001fff077819 */ /* 0x000fe40000011409 */
[C---:B------:R-:W-:Y:S02]  /*a660*/  IADD3 R8, P3, R9.reuse, R2, RZ ;  /* 0x0000000209087210 */ /* 0x040fe40007f7e0ff */
[----:B------:R-:W-:Y:S02]  /*a670*/  IADD3 R16, P2, R9, R22, RZ ;  /* 0x0000001609107210 */ /* 0x000fe40007f5e0ff */
[-C--:B------:R-:W-:Y:S02]  /*a680*/  LEA.HI.X.SX32 R9, R2, R7.reuse, 0x1, P3 ;  /* 0x0000000702097211 */ /* 0x080fe400018f0eff */
[----:B------:R-:W-:Y:S01]  /*a690*/  LEA.HI.X.SX32 R22, R22, R7, 0x1, P2 ;  /* 0x0000000716167211 */ /* 0x000fe200010f0eff */
[----:B-1----:R-:W-:Y:S08]  /*a6a0*/  @!P4 BRA `(.L_x_3588) ;  /* 0x00000024004cc947 */ /* 0x002ff00003800000 */
[----:B------:R-:W-:Y:S04]  /*a6b0*/  BSSY B1, `(.L_x_3589) ;  /* 0x0000092000017945 */ /* 0x000fe80003800000 */
[----:B------:R-:W-:Y:S05]  /*a6c0*/  @!P0 BRA `(.L_x_3590) ;  /* 0x0000000800408947 */ /* 0x000fea0003800000 */
[----:B------:R1:W5:Y:S01]  /*a6d0*/  LD.E.128 R12, desc[UR6][R44.64] ;  /* 0x000000062c0c7980 */ /* 0x000362000c101d00 */
[----:B------:R-:W-:Y:S01]  /*a6e0*/  ISETP.GE.AND P3, PT, R18, R3, PT ;  /* 0x000000031200720c */ /* 0x000fe20003f66270 */
        /* <DEDUP_REMOVED lines=12> */
[C---:B-----5:R-:W-:Y:S01]  /*a7b0*/  SHF.L.U32 R2, R13.reuse, 0x10, RZ ;  /* 0x000000100d027819 */ /* 0x060fe200000006ff */
[----:B------:R-:W-:Y:S01]  /*a7c0*/  IMAD.U32 R24, R14, 0x10000, RZ ;  /* 0x000100000e187824 */ /* 0x000fe200078e00ff */
[----:B------:R-:W-:Y:S02]  /*a7d0*/  LOP3.LUT R0, R13, 0xffff0000, RZ, 0xc0, !PT ;  /* 0xffff00000d007812 */ /* 0x000fe400078ec0ff */
[C---:B------:R-:W-:Y:S02]  /*a7e0*/  SHF.L.U32 R10, R12.reuse, 0x10, RZ ;  /* 0x000000100c0a7819 */ /* 0x040fe400000006ff */
[----:B------:R-:W-:-:S02]  /*a7f0*/  LOP3.LUT R26, R12, 0xffff0000, RZ, 0xc0, !PT ;  /* 0xffff00000c1a7812 */ /* 0x000fc400078ec0ff */
[C---:B------:R-:W-:Y:S02]  /*a800*/  LOP3.LUT R16, R15.reuse, 0xffff0000, RZ, 0xc0, !PT ;  /* 0xffff00000f107812 */ /* 0x040fe400078ec0ff */
[----:B------:R-:W-:Y:S02]  /*a810*/  SHF.L.U32 R22, R15, 0x10, RZ ;  /* 0x000000100f167819 */ /* 0x000fe400000006ff */
[----:B------:R-:W-:Y:S02]  /*a820*/  LOP3.LUT R14, R14, 0xffff0000, RZ, 0xc0, !PT ;  /* 0xffff00000e0e7812 */ /* 0x000fe400078ec0ff */
[----:B--2---:R-:W-:Y:S02]  /*a830*/  LOP3.LUT R13, R4, 0xffff0000, RZ, 0xc0, !PT ;  /* 0xffff0000040d7812 */ /* 0x004fe400078ec0ff */
[C---:B------:R-:W-:Y:S01]  /*a840*/  LOP3.LUT R12, R5.reuse, 0xffff0000, RZ, 0xc0, !PT ;  /* 0xffff0000050c7812 */ /* 0x040fe200078ec0ff */
[----:B------:R-:W-:Y:S01]  /*a850*/  IMAD.U32 R5, R5, 0x10000, RZ ;  /* 0x0001000005057824 */ /* 0x000fe200078e00ff */
[----:B---3--:R-:W-:Y:S01]  /*a860*/  LOP3.LUT R25, R6, 0xffff0000, RZ, 0xc0, !PT ;  /* 0xffff000006197812 */ /* 0x008fe200078ec0ff */
[----:B------:R-:W-:Y:S01]  /*a870*/  FMUL.FTZ R11, R0, R13 ;  /* 0x0000000d000b7220 */ /* 0x000fe20000410000 */
[C---:B------:R-:W-:Y:S01]  /*a880*/  LOP3.LUT R15, R7.reuse, 0xffff0000, RZ, 0xc0, !PT ;  /* 0xffff0000070f7812 */ /* 0x040fe200078ec0ff */
[-C--:B------:R-:W-:Y:S01]  /*a890*/  FMUL.FTZ R27, R16, R12.reuse ;  /* 0x0000000c101b7220 */ /* 0x080fe20000410000 */
        /* <DEDUP_REMOVED lines=8> */
[C---:B------:R-:W-:Y:S01]  /*a920*/  FMUL.FTZ R29, R14.reuse, R5 ;  /* 0x000000050e1d7220 */ /* 0x040fe20000410000 */
[----:B------:R-:W-:Y:S01]  /*a930*/  FMUL.FTZ R14, R14, R7 ;  /* 0x000000070e0e7220 */ /* 0x000fe20000410000 */
[----:B------:R-:W-:Y:S01]  /*a940*/  FFMA.FTZ R12, R22, R12, R13 ;  /* 0x0000000c160c7223 */ /* 0x000fe2000001000d */
[----:B------:R-:W-:Y:S01]  /*a950*/  F2FP.BF16.F32.PACK_AB R0, R0, R11 ;  /* 0x0000000b0000723e */ /* 0x000fe200000010ff */
[C---:B------:R-:W-:Y:S01]  /*a960*/  FMUL.FTZ R13, R26.reuse, R15 ;  /* 0x0000000f1a0d7220 */ /* 0x040fe20000410000 */
[----:B------:R-:W-:Y:S01]  /*a970*/  FMUL.FTZ R26, R26, R25 ;  /* 0x000000191a1a7220 */ /* 0x000fe20000410000 */
[C---:B------:R-:W-:Y:S01]  /*a980*/  FFMA.FTZ R29, R24.reuse, R7, -R29 ;  /* 0x00000007181d7223 */ /* 0x040fe2000001081d */
[----:B------:R-:W-:Y:S01]  /*a990*/  FFMA.FTZ R14, R24, R5, R14 ;  /* 0x00000005180e7223 */ /* 0x000fe2000001000e */
[C---:B------:R-:W-:Y:S01]  /*a9a0*/  FFMA.FTZ R13, R10.reuse, R25, -R13 ;  /* 0x000000190a0d7223 */ /* 0x040fe2000001080d */
[----:B------:R-:W-:Y:S01]  /*a9b0*/  FFMA.FTZ R26, R10, R15, R26 ;  /* 0x0000000f0a1a7223 */ /* 0x000fe2000001001a */
[----:B------:R-:W-:-:S02]  /*a9c0*/  F2FP.BF16.F32.PACK_AB R15, R12, R27 ;  /* 0x0000001b0c0f723e */ /* 0x000fc400000010ff */
[----:B------:R-:W-:Y:S02]  /*a9d0*/  F2FP.BF16.F32.PACK_AB R14, R14, R29 ;  /* 0x0000001d0e0e723e */ /* 0x000fe400000010ff */
[----:B------:R-:W-:Y:S02]  /*a9e0*/  F2FP.BF16.F32.PACK_AB R12, R26, R13 ;  /* 0x0000000d1a0c723e */ /* 0x000fe400000010ff */
[----:B------:R-:W-:Y:S02]  /*a9f0*/  MOV R13, R0 ;  /* 0x00000000000d7202 */ /* 0x000fe40000000f00 */
.L_x_3592:
[----:B------:R-:W-:Y:S05]  /*aa00*/  BSYNC B0 ;  /* 0x0000000000007941 */ /* 0x000fea0003800000 */
.L_x_3591:
[----:B-----5:R2:W-:Y:S04]  /*aa10*/  STS.128 [R213], R12 ;  /* 0x0000000cd5007388 */ /* 0x0205e80000000c00 */
[----:B------:R2:W5:Y:S01]  /*aa20*/  LD.E.128 R24, desc[UR6][R44.64+0x80] ;  /* 0x000080062c187980 */ /* 0x000562000c101d00 */
[----:B------:R-:W-:Y:S04]  /*aa30*/  BSSY B0, `(.L_x_3593) ;  /* 0x000002a000007945 */ /* 0x000fe80003800000 */
[----:B------:R-:W-:Y:S05]  /*aa40*/  @P2 BRA `(.L_x_3594) ;  /* 0x0000000000a02947 */ /* 0x000fea0003800000 */
[----:B------:R-:W2:Y:S04]  /*aa50*/  LD.E.64 R4, desc[UR6][R46.64+0x40] ;  /* 0x000040062e047980 */ /* 0x000ea8000c101b00 */
[----:B------:R-:W3:Y:S01]  /*aa60*/  LD.E.64 R6, desc[UR6][R30.64+0x40] ;  /* 0x000040061e067980 */ /* 0x000ee2000c101b00 */
[----:B-----5:R-:W-:Y:S01]  /*aa70*/  LOP3.LUT R0, R25, 0xffff0000, RZ, 0xc0, !PT ;  /* 0xffff000019007812 */ /* 0x020fe200078ec0ff */
[----:B------:R-:W-:Y:S01]  /*aa80*/  IMAD.U32 R29, R27, 0x10000, RZ ;  /* 0x000100001b1d7824 */ /* 0x000fe200078e00ff */
[----:B------:R-:W-:Y:S02]  /*aa90*/  SHF.L.U32 R2, R25, 0x10, RZ ;  /* 0x0000001019027819 */ /* 0x000fe400000006ff */
[----:B------:R-:W-:Y:S02]  /*aaa0*/  LOP3.LUT R25, R27, 0xffff0000, RZ, 0xc0, !PT ;  /* 0xffff00001b197812 */ /* 0x000fe400078ec0ff */
[----:B------:R-:W-:-:S02]  /*aab0*/  SHF.L.U32 R10, R24, 0x10, RZ ;  /* 0x00000010180a7819 */ /* 0x000fc400000006ff */
[----:B------:R-:W-:Y:S02]  /*aac0*/  SHF.L.U32 R16, R26, 0x10, RZ ;  /* 0x000000101a107819 */ /* 0x000fe400000006ff */
        /* <DEDUP_REMOVED lines=14> */
[----:B------:R-:W-:Y:S02]  /*abb0*/  IMAD.U32 R13, R4, 0x10000, RZ ;  /* 0x00010000040d7824 */ /* 0x000fe400078e00ff */
[-C--:B------:R-:W-:Y:S01]  /*abc0*/  FMUL.FTZ R2, R25, R14.reuse ;  /* 0x0000000e19027220 */ /* 0x080fe20000410000 */
[----:B------:R-:W-:Y:S01]  /*abd0*/  FMUL.FTZ R27, R26, R5 ;  /* 0x000000051a1b7220 */ /* 0x000fe20000410000 */
[C---:B------:R-:W-:Y:S01]  /*abe0*/  FFMA.FTZ R22, R29.reuse, R14, -R22 ;  /* 0x0000000e1d167223 */ /* 0x040fe20000010816 */
[C---:B------:R-:W-:Y:S01]  /*abf0*/  FMUL.FTZ R25, R24.reuse, R13 ;  /* 0x0000000d18197220 */ /* 0x040fe20000410000 */
[----:B------:R-:W-:Y:S01]  /*ac00*/  FMUL.FTZ R24, R24, R15 ;  /* 0x0000000f18187220 */ /* 0x000fe20000410000 */
        /* <DEDUP_REMOVED lines=12> */
.L_x_3594:
[----:B------:R-:W-:Y:S05]  /*acd0*/  BSYNC B0 ;  /* 0x0000000000007941 */ /* 0x000fea0003800000 */
.L_x_3593:
        /* <DEDUP_REMOVED lines=19> */
[----:B----4-:R-:W-:Y:S01]  /*ae10*/  LOP3.LUT R25, R6, 0xffff0000, RZ, 0xc0, !PT ;  /* 0xffff000006197812 */ /* 0x010fe200078ec0ff */
        /* <DEDUP_REMOVED lines=25> */
.L_x_3596:
[----:B------:R-:W-:Y:S05]  /*afb0*/  BSYNC B0 ;  /* 0x0000000000007941 */ /* 0x000fea0003800000 */
.L_x_3595:
[----:B-----5:R2:W-:Y:S02]  /*afc0*/  STS.128 [R213+0x4000], R12 ;  /* 0x0040000cd5007388 */ /* 0x0205e40000000c00 */
.L_x_3590:
[----:B------:R-:W-:Y:S05]  /*afd0*/  BSYNC B1 ;  /* 0x0000000000017941 */ /* 0x000fea0003800000 */
.L_x_3589:
[----:B------:R-:W-:Y:S01]  /*afe0*/  VIADD R2, R156, 0x10 ;  /* 0x000000109c027836 */ /* 0x000fe20000000000 */
[----:B------:R-:W-:Y:S04]  /*aff0*/  BSSY B1, `(.L_x_3597) ;  /* 0x0000094000017945 */ /* 0x000fe80003800000 */
[----:B------:R-:W-:-:S04]  /*b000*/  ISETP.GE.AND P0, PT, R2, R23, PT ;  /* 0x000000170200720c */ /* 0x000fc80003f06270 */
[----:B------:R-:W-:-:S13]  /*b010*/  ISETP.LT.OR P0, PT, R58, -0x87, P0 ;  /* 0xffffff793a00780c */ /* 0x000fda0000701670 */
[----:B------:R-:W-:Y:S05]  /*b020*/  @P0 BRA `(.L_x_3598) ;  /* 0x0000000800400947 */ /* 0x000fea0003800000 */
[----:B---3--:R3:W5:Y:S01]  /*b030*/  LD.E.128 R24, desc[UR6][R42.64] ;  /* 0x000000062a187980 */ /* 0x008762000c101d00 */
[C---:B------:R-:W-:Y:S01]  /*b040*/  IADD3 R5, P0, R41.reuse, R8, RZ ;  /* 0x0000000829057210 */ /* 0x040fe20007f1e0ff */
[C---:B------:R-:W-:Y:S01]  /*b050*/  VIADD R0, R18.reuse, 0x40 ;  /* 0x0000004012007836 */ /* 0x040fe20000000000 */
[----:B------:R-:W-:Y:S02]  /*b060*/  ISETP.GE.AND P1, PT, R18, R3, PT ;  /* 0x000000031200720c */ /* 0x000fe40003f26270 */
[----:B------:R-:W-:Y:S01]  /*b070*/  LEA.HI.X.SX32 R4, R41, R9, 0x1, P0 ;  /* 0x0000000929047211 */ /* 0x000fe200000f0eff */
[C---:B-1----:R-:W-:Y:S01]  /*b080*/  IMAD.SHL.U32 R45, R5.reuse, 0x2, RZ ;  /* 0x00000002052d7824 */ /* 0x042fe200078e00ff */
[----:B------:R-:W-:Y:S01]  /*b090*/  BSSY B0, `(.L_x_3599) ;  /* 0x000002f000007945 */ /* 0x000fe20003800000 */
[----:B------:R-:W-:Y:S02]  /*b0a0*/  ISETP.GE.AND P0, PT, R0, R3, PT ;  /* 0x000000030000720c */ /* 0x000fe40003f06270 */
[----:B------:R-:W-:-:S02]  /*b0b0*/  SHF.L.U64.HI R5, R5, 0x1, R4 ;  /* 0x0000000105057819 */ /* 0x000fc40000010204 */
[-C--:B------:R-:W-:Y:S02]  /*b0c0*/  IADD3 R28, P3, R34, R45.reuse, RZ ;  /* 0x0000002d221c7210 */ /* 0x080fe40007f7e0ff */
[----:B------:R-:W-:-:S03]  /*b0d0*/  IADD3 R44, P2, R32, R45, RZ ;  /* 0x0000002d202c7210 */ /* 0x000fc60007f5e0ff */
[--C-:B------:R-:W-:Y:S02]  /*b0e0*/  IMAD.X R29, R35, 0x1, R5.reuse, P3 ;  /* 0x00000001231d7824 */ /* 0x100fe400018e0605 */
[----:B------:R-:W-:Y:S01]  /*b0f0*/  IMAD.X R45, R33, 0x1, R5, P2 ;  /* 0x00000001212d7824 */ /* 0x000fe200010e0605 */
[----:B------:R-:W-:Y:S07]  /*b100*/  @P1 BRA `(.L_x_3600) ;  /* 0x00000000009c1947 */ /* 0x000fee0003800000 */
[----:B------:R-:W2:Y:S04]  /*b110*/  LD.E.64 R4, desc[UR6][R44.64] ;  /* 0x000000062c047980 */ /* 0x000ea8000c101b00 */
[----:B------:R-:W4:Y:S01]  /*b120*/  LD.E.64 R6, desc[UR6][R28.64] ;  /* 0x000000061c067980 */ /* 0x000f22000c101b00 */
[C---:B-----5:R-:W-:Y:S01]  /*b130*/  SHF.L.U32 R10, R25.reuse, 0x10, RZ ;  /* 0x00000010190a7819 */ /* 0x060fe200000006ff */
        /* <DEDUP_REMOVED lines=36> */
.L_x_3600:
[----:B------:R-:W-:Y:S05]  /*b380*/  BSYNC B0 ;  /* 0x0000000000007941 */ /* 0x000fea0003800000 */
.L_x_3599:
[----:B-----5:R1:W-:Y:S04]  /*b390*/  STS.128 [R213+0x800], R24 ;  /* 0x00080018d5007388 */ /* 0x0203e80000000c00 */
[----:B--2---:R1:W5:Y:S01]  /*b3a0*/  LD.E.128 R12, desc[UR6][R42.64+0x80] ;  /* 0x000080062a0c7980 */ /* 0x004362000c101d00 */
[----:B------:R-:W-:Y:S04]  /*b3b0*/  BSSY B0, `(.L_x_3601) ;  /* 0x0000029000007945 */ /* 0x000fe80003800000 */
[----:B------:R-:W-:Y:S05]  /*b3c0*/  @P0 BRA `(.L_x_3602) ;  /* 0x00000000009c0947 */ /* 0x000fea0003800000 */
[----:B------:R-:W2:Y:S04]  /*b3d0*/  LD.E.64 R4, desc[UR6][R44.64+0x40] ;  /* 0x000040062c047980 */ /* 0x000ea8000c101b00 */
[----:B------:R-:W4:Y:S01]  /*b3e0*/  LD.E.64 R6, desc[UR6][R28.64+0x40] ;  /* 0x000040061c067980 */ /* 0x000f22000c101b00 */
[C---:B-----5:R-:W-:Y:S01]  /*b3f0*/  SHF.L.U32 R31, R15.reuse, 0x10, RZ ;  /* 0x000000100f1f7819 */ /* 0x060fe200000006ff */
[----:B------:R-:W-:Y:S01]  /*b400*/  IMAD.U32 R22, R14, 0x10000, RZ ;  /* 0x000100000e167824 */ /* 0x000fe200078e00ff */
[----:B-1----:R-:W-:Y:S02]  /*b410*/  LOP3.LUT R27, R15, 0xffff0000, RZ, 0xc0, !PT ;  /* 0xffff00000f1b7812 */ /* 0x002fe400078ec0ff */
[C---:B------:R-:W-:Y:S02]  /*b420*/  LOP3.LUT R0, R13.reuse, 0xffff0000, RZ, 0xc0, !PT ;  /* 0xffff00000d007812 */ /* 0x040fe400078ec0ff */
[----:B------:R-:W-:-:S02]  /*b430*/  SHF.L.U32 R10, R13, 0x10, RZ ;  /* 0x000000100d0a7819 */ /* 0x000fc400000006ff */
[C---:B------:R-:W-:Y:S02]  /*b440*/  SHF.L.U32 R11, R12.reuse, 0x10, RZ ;  /* 0x000000100c0b7819 */ /* 0x040fe400000006ff */
[----:B------:R-:W-:Y:S02]  /*b450*/  LOP3.LUT R24, R12, 0xffff0000, RZ, 0xc0, !PT ;  /* 0xffff00000c187812 */ /* 0x000fe400078ec0ff */
[----:B------:R-:W-:Y:S02]  /*b460*/  LOP3.LUT R26, R14, 0xffff0000, RZ, 0xc0, !PT ;  /* 0xffff00000e1a7812 */ /* 0x000fe400078ec0ff */
[----:B--2---:R-:W-:Y:S02]  /*b470*/  LOP3.LUT R15, R4, 0xffff0000, RZ, 0xc0, !PT ;  /* 0xffff0000040f7812 */ /* 0x004fe400078ec0ff */
[C---:B------:R-:W-:Y:S01]  /*b480*/  LOP3.LUT R12, R5.reuse, 0xffff0000, RZ, 0xc0, !PT ;  /* 0xffff0000050c7812 */ /* 0x040fe200078ec0ff */
[----:B------:R-:W-:Y:S01]  /*b490*/  IMAD.U32 R5, R5, 0x10000, RZ ;  /* 0x0001000005057824 */ /* 0x000fe200078e00ff */
        /* <DEDUP_REMOVED lines=26> */
.L_x_3602:
[----:B------:R-:W-:Y:S05]  /*b640*/  BSYNC B0 ;  /* 0x0000000000007941 */ /* 0x000fea0003800000 */
.L_x_3601:
[----:B-----5:R2:W-:Y:S04]  /*b650*/  STS.128 [R213+0x2800], R12 ;  /* 0x0028000cd5007388 */ /* 0x0205e80000000c00 */
[----:B-1-3--:R-:W5:Y:S01]  /*b660*/  LD.E.128 R40, desc[UR6][R42.64+0x100] ;  /* 0x000100062a287980 */ /* 0x00af62000c101d00 */
[----:B------:R-:W-:Y:S01]  /*b670*/  IADD3 R0, R18, 0x80, RZ ;  /* 0x0000008012007810 */ /* 0x000fe20007ffe0ff */
[----:B------:R-:W-:Y:S03]  /*b680*/  BSSY B0, `(.L_x_3603) ;  /* 0x0000029000007945 */ /* 0x000fe60003800000 */
[----:B------:R-:W-:-:S13]  /*b690*/  ISETP.GE.AND P0, PT, R0, R3, PT ;  /* 0x000000030000720c */ /* 0x000fda0003f06270 */
[----:B------:R-:W-:Y:S05]  /*b6a0*/  @P0 BRA `(.L_x_3604) ;  /* 0x0000000000980947 */ /* 0x000fea0003800000 */
[----:B------:R-:W2:Y:S04]  /*b6b0*/  LD.E.64 R4, desc[UR6][R44.64+0x80] ;  /* 0x000080062c047980 */ /* 0x000ea8000c101b00 */
[----:B------:R-:W3:Y:S01]  /*b6c0*/  LD.E.64 R6, desc[UR6][R28.64+0x80] ;  /* 0x000080061c067980 */ /* 0x000ee2000c101b00 */
        /* <DEDUP_REMOVED lines=36> */
.L_x_3604:
[----:B------:R-:W-:Y:S05]  /*b910*/  BSYNC B0 ;  /* 0x0000000000007941 */ /* 0x000fea0003800000 */
.L_x_3603:
[----:B-----5:R4:W-:Y:S02]  /*b920*/  STS.128 [R213+0x4800], R40 ;  /* 0x00480028d5007388 */ /* 0x0209e40000000c00 */
.L_x_3598:
[----:B------:R-:W-:Y:S05]  /*b930*/  BSYNC B1 ;  /* 0x0000000000017941 */ /* 0x000fea0003800000 */
.L_x_3597:
        /* <DEDUP_REMOVED lines=11> */
[----:B----4-:R-:W-:Y:S01]  /*b9f0*/  IMAD.SHL.U32 R41, R6, 0x2, RZ ;  /* 0x0000000206297824 */ /* 0x010fe200078e00ff */
        /* <DEDUP_REMOVED lines=10> */
[C---:B-----5:R-:W-:Y:S02]  /*baa0*/  SHF.L.U32 R11, R25.reuse, 0x10, RZ ;  /* 0x00000010190b7819 */ /* 0x060fe400000006ff */
[----:B------:R-:W-:Y:S02]  /*bab0*/  LOP3.LUT R10, R25, 0xffff0000, RZ, 0xc0, !PT ;  /* 0xffff0000190a7812 */ /* 0x000fe400078ec0ff */
[----:B------:R-:W-:Y:S02]  /*bac0*/  LOP3.LUT R22, R27, 0xffff0000, RZ, 0xc0, !PT ;  /* 0xffff00001b167812 */ /* 0x000fe400078ec0ff */
[----:B--2---:R-:W-:-:S02]  /*bad0*/  SHF.L.U32 R12, R24, 0x10, RZ ;  /* 0x00000010180c7819 */ /* 0x004fc400000006ff */
        /* <DEDUP_REMOVED lines=32> */
.L_x_3608:
[----:B------:R-:W-:Y:S05]  /*bce0*/  BSYNC B0 ;  /* 0x0000000000007941 */ /* 0x000fea0003800000 */
.L_x_3607:
[----:B-----5:R3:W-:Y:S04]  /*bcf0*/  STS.128 [R213+0x1000], R24 ;  /* 0x00100018d5007388 */ /* 0x0207e80000000c00 */
[----:B--2---:R3:W5:Y:S01]  /*bd00*/  LD.E.128 R12, desc[UR6][R36.64+0x80] ;  /* 0x00008006240c7980 */ /* 0x004762000c101d00 */
[----:B------:R-:W-:Y:S04]  /*bd10*/  BSSY B0, `(.L_x_3609) ;  /* 0x0000028000007945 */ /* 0x000fe80003800000 */
[----:B------:R-:W-:Y:S05]  /*bd20*/  @P0 BRA `(.L_x_3610) ;  /* 0x0000000000980947 */ /* 0x000fea0003800000 */
[----:B------:R-:W2:Y:S04]  /*bd30*/  LD.E.64 R4, desc[UR6][R40.64+0x40] ;  /* 0x0000400628047980 */ /* 0x000ea8000c101b00 */
[----:B------:R-:W4:Y:S01]  /*bd40*/  LD.E.64 R6, desc[UR6][R28.64+0x40] ;  /* 0x000040061c067980 */ /* 0x000f22000c101b00 */
[C---:B-----5:R-:W-:Y:S01]  /*bd50*/  LOP3.LUT R10, R13.reuse, 0xffff0000, RZ, 0xc0, !PT ;  /* 0xffff00000d0a7812 */ /* 0x060fe200078ec0ff */
[----:B---3--:R-:W-:Y:S01]  /*bd60*/  IMAD.U32 R27, R14, 0x10000, RZ ;  /* 0x000100000e1b7824 */ /* 0x008fe200078e00ff */
        /* <DEDUP_REMOVED lines=34> */
.L_x_3610:
[----:B------:R-:W-:Y:S05]  /*bf90*/  BSYNC B0 ;  /* 0x0000000000007941 */ /* 0x000fea0003800000 */
.L_x_3609:
[----:B-----5:R2:W-:Y:S04]  /*bfa0*/  STS.128 [R213+0x3000], R12 ;  /* 0x0030000cd5007388 */ /* 0x0205e80000000c00 */
[----:B---3--:R2:W5:Y:S01]  /*bfb0*/  LD.E.128 R24, desc[UR6][R36.64+0x100] ;  /* 0x0001000624187980 */ /* 0x008562000c101d00 */
[----:B------:R-:W-:Y:S01]  /*bfc0*/  IADD3 R4, R18, 0x80, RZ ;  /* 0x0000008012047810 */ /* 0x000fe20007ffe0ff */
[----:B------:R-:W-:Y:S03]  /*bfd0*/  BSSY B0, `(.L_x_3611) ;  /* 0x0000029000007945 */ /* 0x000fe60003800000 */
[----:B------:R-:W-:-:S13]  /*bfe0*/  ISETP.GE.AND P0, PT, R4, R3, PT ;  /* 0x000000030400720c */ /* 0x000fda0003f06270 */
[----:B------:R-:W-:Y:S05]  /*bff0*/  @P0 BRA `(.L_x_3612) ;  /* 0x0000000000980947 */ /* 0x000fea0003800000 */
        /* <DEDUP_REMOVED lines=38> */
.L_x_3612:
[----:B------:R-:W-:Y:S05]  /*c260*/  BSYNC B0 ;  /* 0x0000000000007941 */ /* 0x000fea0003800000 */
.L_x_3611:
[----:B-----5:R3:W-:Y:S02]  /*c270*/  STS.128 [R213+0x5000], R24 ;  /* 0x00500018d5007388 */ /* 0x0207e40000000c00 */
.L_x_3606:
[----:B------:R-:W-:Y:S05]  /*c280*/  BSYNC B1 ;  /* 0x0000000000017941 */ /* 0x000fea0003800000 */
.L_x_3605:
[----:B--2---:R-:W-:-:S05]  /*c290*/  VIADD R36, R156, 0x30 ;  /* 0x000000309c247836 */ /* 0x004fca0000000000 */
[----:B------:R-:W-:-:S04]  /*c2a0*/  ISETP.GE.AND P0, PT, R36, R23, PT ;  /* 0x000000172400720c */ /* 0x000fc80003f06270 */
[----:B------:R-:W-:-:S13]  /*c2b0*/  ISETP.LT.OR P0, PT, R58, -0x187, P0 ;  /* 0xfffffe793a00780c */ /* 0x000fda0000701670 */
[----:B------:R-:W-:Y:S05]  /*c2c0*/  @P0 BRA `(.L_x_3613) ;  /* 0x0000004c00c40947 */ /* 0x000fea0003800000 */
[----:B------:R2:W5:Y:S01]  /*c2d0*/  LD.E.128 R12, desc[UR6][R38.64] ;  /* 0x00000006260c7980 */ /* 0x000562000c101d00 */
[----:B------:R-:W-:Y:S01]  /*c2e0*/  IMAD R6, R17, 0x30, RZ ;  /* 0x0000003011067824 */ /* 0x000fe200078e02ff */
[C---:B------:R-:W-:Y:S01]  /*c2f0*/  ISETP.GE.AND P1, PT, R18.reuse, R3, PT ;  /* 0x000000031200720c */ /* 0x040fe20003f26270 */
[----:B------:R-:W-:-:S03]  /*c300*/  VIADD R4, R18, 0x40 ;  /* 0x0000004012047836 */ /* 0x000fc60000000000 */
[----:B------:R-:W-:-:S04]  /*c310*/  IADD3 R5, P0, R6, R8, RZ ;  /* 0x0000000806057210 */ /* 0x000fc80007f1e0ff */
[----:B------:R-:W-:Y:S01]  /*c320*/  LEA.HI.X.SX32 R6, R6, R9, 0x1, P0 ;  /* 0x0000000906067211 */ /* 0x000fe200000f0eff */
[C---:B------:R-:W-:Y:S01]  /*c330*/  IMAD.SHL.U32 R23, R5.reuse, 0x2, RZ ;  /* 0x0000000205177824 */ /* 0x040fe200078e00ff */
[----:B------:R-:W-:Y:S01]  /*c340*/  BSSY B0, `(.L_x_3614) ;  /* 0x000002e000007945 */ /* 0x000fe20003800000 */
[----:B------:R-:W-:Y:S02]  /*c350*/  ISETP.GE.AND P0, PT, R4, R3, PT ;  /* 0x000000030400720c */ /* 0x000fe40003f06270 */
[----:B------:R-:W-:Y:S02]  /*c360*/  SHF.L.U64.HI R5, R5, 0x1, R6 ;  /* 0x0000000105057819 */ /* 0x000fe40000010206 */
[-C--:B------:R-:W-:Y:S02]  /*c370*/  IADD3 R16, P3, R34, R23.reuse, RZ ;  /* 0x0000001722107210 */ /* 0x080fe40007f7e0ff */
[----:B------:R-:W-:-:S03]  /*c380*/  IADD3 R22, P2, R32, R23, RZ ;  /* 0x0000001720167210 */ /* 0x000fc60007f5e0ff */
[--C-:B------:R-:W-:Y:S02]  /*c390*/  IMAD.X R17, R35, 0x1, R5.reuse, P3 ;  /* 0x0000000123117824 */ /* 0x100fe400018e0605 */
[----:B------:R-:W-:Y:S01]  /*c3a0*/  IMAD.X R23, R33, 0x1, R5, P2 ;  /* 0x0000000121177824 */ /* 0x000fe200010e0605 */
[----:B--2---:R-:W-:Y:S07]  /*c3b0*/  @P1 BRA `(.L_x_3615) ;  /* 0x0000000000981947 */ /* 0x004fee0003800000 */
[----:B------:R-:W2:Y:S04]  /*c3c0*/  LD.E.64 R4, desc[UR6][R22.64] ;  /* 0x0000000616047980 */ /* 0x000ea8000c101b00 */
[----:B------:R-:W4:Y:S01]  /*c3d0*/  LD.E.64 R6, desc[UR6][R16.64] ;  /* 0x0000000610067980 */ /* 0x000f22000c101b00 */
[C---:B-----5:R-:W-:Y:S01]  /*c3e0*/  SHF.L.U32 R9, R13.reuse, 0x10, RZ ;  /* 0x000000100d097819 */ /* 0x060fe200000006ff */
[----:B---3--:R-:W-:Y:S01]  /*c3f0*/  IMAD.U32 R27, R14, 0x10000, RZ ;  /* 0x000100000e1b7824 */ /* 0x008fe200078e00ff */
[----:B------:R-:W-:Y:S02]  /*c400*/  LOP3.LUT R8, R13, 0xffff0000, RZ, 0xc0, !PT ;  /* 0xffff00000d087812 */ /* 0x000fe400078ec0ff */
[----:B------:R-:W-:Y:S02]  /*c410*/  LOP3.LUT R24, R15, 0xffff0000, RZ, 0xc0, !PT ;  /* 0xffff00000f187812 */ /* 0x000fe400078ec0ff */
[----:B------:R-:W-:-:S02]  /*c420*/  SHF.L.U32 R10, R12, 0x10, RZ ;  /* 0x000000100c0a7819 */ /* 0x000fc400000006ff */
[----:B------:R-:W-:Y:S02]  /*c430*/  LOP3.LUT R28, R12, 0xffff0000, RZ, 0xc0, !PT ;  /* 0xffff00000c1c7812 */ /* 0x000fe400078ec0ff */
[----:B------:R-:W-:Y:S02]  /*c440*/  SHF.L.U32 R26, R15, 0x10, RZ ;  /* 0x000000100f1a7819 */ /* 0x000fe400000006ff */
        /* <DEDUP_REMOVED lines=29> */
.L_x_3615:
[----:B------:R-:W-:Y:S05]  /*c620*/  BSYNC B0 ;  /* 0x0000000000007941 */ /* 0x000fea0003800000 */
.L_x_3614:
[----:B-----5:R2:W-:Y:S04]  /*c630*/  STS.128 [R213+0x1800], R12 ;  /* 0x0018000cd5007388 */ /* 0x0205e80000000c00 */
[----:B------:R2:W5:Y:S01]  /*c640*/  LD.E.128 R8, desc[UR6][R38.64+0x80] ;  /* 0x0000800626087980 */ /* 0x000562000c101d00 */
[----:B------:R-:W-:Y:S04]  /*c650*/  BSSY B0, `(.L_x_3616) ;  /* 0x0000029000007945 */ /* 0x000fe80003800000 */
[----:B------:R-:W-:Y:S05]  /*c660*/  @P0 BRA `(.L_x_3617) ;  /* 0x00000000009c0947 */ /* 0x000fea0003800000 */
[----:B------:R-:W4:Y:S04]  /*c670*/  LD.E.64 R4, desc[UR6][R22.64+0x40] ;  /* 0x0000400616047980 */ /* 0x000f28000c101b00 */
[----:B------:R-:W4:Y:S01]  /*c680*/  LD.E.64 R6, desc[UR6][R16.64+0x40] ;  /* 0x0000400610067980 */ /* 0x000f22000c101b00 */
[C---:B--2--5:R-:W-:Y:S01]  /*c690*/  SHF.L.U32 R12, R9.reuse, 0x10, RZ ;  /* 0x00000010090c7819 */ /* 0x064fe200000006ff */
[----:B---3--:R-:W-:Y:S01]  /*c6a0*/  IMAD.U32 R27, R10, 0x10000, RZ ;  /* 0x000100000a1b7824 */ /* 0x008fe200078e00ff */
        /* <DEDUP_REMOVED lines=9> */
[----:B------:R-:W-:Y:S01]  /*c740*/  LOP3.LUT R24, R6, 0xffff0000, RZ, 0xc0, !PT ;  /* 0xffff000006187812 */ /* 0x000fe200078ec0ff */
[----:B------:R-:W-:Y:S01]  /*c750*/  FMUL.FTZ R11, R9, R14 ;  /* 0x0000000e090b7220 */ /* 0x000fe20000410000 */
[----:B------:R-:W-:Y:S01]  /*c760*/  LOP3.LUT R15, R7, 0xffff0000, RZ, 0xc0, !PT ;  /* 0xffff0000070f7812 */ /* 0x000fe200078ec0ff */
[----:B------:R-:W-:Y:S01]  /*c770*/  FMUL.FTZ R29, R25, R8 ;  /* 0x00000008191d7220 */ /* 0x000fe20000410000 */
[----:B------:R-:W-:Y:S01]  /*c780*/  SHF.L.U32 R4, R4, 0x10, RZ ;  /* 0x0000001004047819 */ /* 0x000fe200000006ff */
[-C--:B------:R-:W-:Y:S01]  /*c790*/  FMUL.FTZ R9, R9, R24.reuse ;  /* 0x0000001809097220 */ /* 0x080fe20000410000 */
[----:B------:R-:W-:Y:S01]  /*c7a0*/  SHF.L.U32 R6, R6, 0x10, RZ ;  /* 0x0000001006067819 */ /* 0x000fe200000006ff */
[C---:B------:R-:W-:Y:S01]  /*c7b0*/  FFMA.FTZ R11, R12.reuse, R24, -R11 ;  /* 0x000000180c0b7223 */ /* 0x040fe2000001080b */
[----:B------:R-:W-:Y:S01]  /*c7c0*/  SHF.L.U32 R7, R7, 0x10, RZ ;  /* 0x0000001007077819 */ /* 0x000fe200000006ff */
[----:B------:R-:W-:Y:S01]  /*c7d0*/  FFMA.FTZ R12, R12, R14, R9 ;  /* 0x0000000e0c0c7223 */ /* 0x000fe20000010009 */
[----:B------:R-:W-:Y:S01]  /*c7e0*/  FMUL.FTZ R25, R25, R15 ;  /* 0x0000000f19197220 */ /* 0x000fe20000410000 */
[C---:B------:R-:W-:Y:S01]  /*c7f0*/  FMUL.FTZ R14, R28.reuse, R4 ;  /* 0x000000041c0e7220 */ /* 0x040fe20000410000 */
[----:B------:R-:W-:Y:S01]  /*c800*/  FMUL.FTZ R9, R28, R6 ;  /* 0x000000061c097220 */ /* 0x000fe20000410000 */
[C---:B------:R-:W-:Y:S01]  /*c810*/  FMUL.FTZ R24, R10.reuse, R5 ;  /* 0x000000050a187220 */ /* 0x040fe20000410000 */
        /* <DEDUP_REMOVED lines=12> */
.L_x_3617:
[----:B------:R-:W-:Y:S05]  /*c8e0*/  BSYNC B0 ;  /* 0x0000000000007941 */ /* 0x000fea0003800000 */
.L_x_3616:
[----:B-----5:R1:W-:Y:S04]  /*c8f0*/  STS.128 [R213+0x3800], R8 ;  /* 0x00380008d5007388 */ /* 0x0203e80000000c00 */
[----:B--2---:R1:W5:Y:S01]  /*c900*/  LD.E.128 R12, desc[UR6][R38.64+0x100] ;  /* 0x00010006260c7980 */ /* 0x004362000c101d00 */
[----:B------:R-:W-:Y:S01]  /*c910*/  IADD3 R18, R18, 0x80, RZ ;  /* 0x0000008012127810 */ /* 0x000fe20007ffe0ff */
[----:B------:R-:W-:Y:S03]  /*c920*/  BSSY B0, `(.L_x_3618) ;  /* 0x0000029000007945 */ /* 0x000fe60003800000 */
[----:B------:R-:W-:-:S13]  /*c930*/  ISETP.GE.AND P0, PT, R18, R3, PT ;  /* 0x000000031200720c */ /* 0x000fda0003f06270 */
[----:B------:R-:W-:Y:S05]  /*c940*/  @P0 BRA `(.L_x_3619) ;  /* 0x0000000000980947 */ /* 0x000fea0003800000 */
[----:B------:R-:W2:Y:S04]  /*c950*/  LD.E.64 R4, desc[UR6][R22.64+0x80] ;  /* 0x0000800616047980 */ /* 0x000ea8000c101b00 */
[----:B------:R4:W2:Y:S01]  /*c960*/  LD.E.64 R6, desc[UR6][R16.64+0x80] ;  /* 0x0000800610067980 */ /* 0x0008a2000c101b00 */
[----:B-1---5:R-:W-:Y:S01]  /*c970*/  SHF.L.U32 R9, R12, 0x10, RZ ;  /* 0x000000100c097819 */ /* 0x022fe200000006ff */
[----:B---3--:R-:W-:Y:S01]  /*c980*/  IMAD.U32 R24, R14, 0x10000, RZ ;  /* 0x000100000e187824 */ /* 0x008fe200078e00ff */
[----:B------:R-:W-:Y:S02]  /*c990*/  LOP3.LUT R25, R12, 0xffff0000, RZ, 0xc0, !PT ;  /* 0xffff00000c197812 */ /* 0x000fe400078ec0ff */
[C---:B------:R-:W-:Y:S02]  /*c9a0*/  LOP3.LUT R3, R13.reuse, 0xffff0000, RZ, 0xc0, !PT ;  /* 0xffff00000d037812 */ /* 0x040fe400078ec0ff */
[----:B------:R-:W-:-:S02]  /*c9b0*/  SHF.L.U32 R8, R13, 0x10, RZ ;  /* 0x000000100d087819 */ /* 0x000fc400000006ff */
[C---:B------:R-:W-:Y:S02]  /*c9c0*/  SHF.L.U32 R19, R15.reuse, 0x10, RZ ;  /* 0x000000100f137819 */ /* 0x040fe400000006ff */
[----:B------:R-:W-:Y:S02]  /*c9d0*/  LOP3.LUT R15, R15, 0xffff0000, RZ, 0xc0, !PT ;  /* 0xffff00000f0f7812 */ /* 0x000fe400078ec0ff */
[----:B----4-:R-:W-:Y:S02]  /*c9e0*/  LOP3.LUT R16, R14, 0xffff0000, RZ, 0xc0, !PT ;  /* 0xffff00000e107812 */ /* 0x010fe400078ec0ff */
[----:B--2---:R-:W-:Y:S02]  /*c9f0*/  LOP3.LUT R12, R4, 0xffff0000, RZ, 0xc0, !PT ;  /* 0xffff0000040c7812 */ /* 0x004fe400078ec0ff */
[----:B------:R-:W-:Y:S02]  /*ca00*/  LOP3.LUT R10, R5, 0xffff0000, RZ, 0xc0, !PT ;  /* 0xffff0000050a7812 */ /* 0x000fe400078ec0ff */
[----:B------:R-:W-:Y:S01]  /*ca10*/  LOP3.LUT R18, R6, 0xffff0000, RZ, 0xc0, !PT ;  /* 0xffff000006127812 */ /* 0x000fe200078ec0ff */
        /* <DEDUP_REMOVED lines=25> */
.L_x_3619:
[----:B------:R-:W-:Y:S05]  /*cbb0*/  BSYNC B0 ;  /* 0x0000000000007941 */ /* 0x000fea0003800000 */
.L_x_3618:
[----:B-----5:R2:W-:Y:S01]  /*cbc0*/  STS.128 [R213+0x5800], R12 ;  /* 0x0058000cd5007388 */ /* 0x0205e20000000c00 */
[----:B------:R-:W-:Y:S05]  /*cbd0*/  BRA `(.L_x_3613) ;  /* 0x0000004400807947 */ /* 0x000fea0003800000 */
.L_x_3588:
        /* <DEDUP_REMOVED lines=27> */
[C---:B-----5:R-:W-:Y:S01]  /*cd90*/  LOP3.LUT R2, R25.reuse, 0xffff0000, RZ, 0xc0, !PT ;  /* 0xffff000019027812 */ /* 0x060fe200078ec0ff */
[----:B------:R-:W-:Y:S01]  /*cda0*/  IMAD.U32 R28, R24, 0x10000, RZ ;  /* 0x00010000181c7824 */ /* 0x000fe200078e00ff */
[----:B------:R-:W-:Y:S01]  /*cdb0*/  SHF.L.U32 R30, R25, 0x10, RZ ;  /* 0x00000010191e7819 */ /* 0x000fe200000006ff */
[----:B------:R-:W-:Y:S01]  /*cdc0*/  IMAD.U32 R29, R26, 0x10000, RZ ;  /* 0x000100001a1d7824 */ /* 0x000fe200078e00ff */
[C---:B------:R-:W-:Y:S02]  /*cdd0*/  LOP3.LUT R25, R27.reuse, 0xffff0000, RZ, 0xc0, !PT ;  /* 0xffff00001b197812 */ /* 0x040fe400078ec0ff */
[----:B------:R-:W-:Y:S02]  /*cde0*/  SHF.L.U32 R40, R27, 0x10, RZ ;  /* 0x000000101b287819 */ /* 0x000fe400000006ff */
[----:B------:R-:W-:Y:S02]  /*cdf0*/  LOP3.LUT R24, R24, 0xffff0000, RZ, 0xc0, !PT ;  /* 0xffff000018187812 */ /* 0x000fe400078ec0ff */
[----:B------:R-:W-:Y:S01]  /*ce00*/  LOP3.LUT R26, R26, 0xffff0000, RZ, 0xc0, !PT ;  /* 0xffff00001a1a7812 */ /* 0x000fe200078ec0ff */
[C---:B--2---:R-:W-:Y:S01]  /*ce10*/  IMAD.U32 R31, R4.reuse, 0x10000, RZ ;  /* 0x00010000041f7824 */ /* 0x044fe200078e00ff */
[----:B------:R-:W-:Y:S01]  /*ce20*/  LOP3.LUT R27, R4, 0xffff0000, RZ, 0xc0, !PT ;  /* 0xffff0000041b7812 */ /* 0x000fe200078ec0ff */
[----:B------:R-:W-:Y:S01]  /*ce30*/  IMAD.U32 R46, R6, 0x10000, RZ ;  /* 0x00010000062e7824 */ /* 0x000fe200078e00ff */
[----:B------:R-:W-:-:S02]  /*ce40*/  SHF.L.U32 R4, R5, 0x10, RZ ;  /* 0x0000001005047819 */ /* 0x000fc400000006ff */
        /* <DEDUP_REMOVED lines=48> */
.L_x_3623:
[----:B------:R-:W-:Y:S05]  /*d150*/  BSYNC B0 ;  /* 0x0000000000007941 */ /* 0x000fea0003800000 */
.L_x_3622:
        /* <DEDUP_REMOVED lines=12> */
[----:B------:R-:W-:Y:S01]  /*d220*/  LEA R8, P0, R11, R32, 0x1 ;  /* 0x000000200b087211 */ /* 0x000fe200078008ff */
[----:B------:R-:W-:Y:S01]  /*d230*/  IMAD.MOV.U32 R13, RZ, RZ, RZ ;  /* 0x000000ffff0d7224 */ /* 0x000fe200078e00ff */
[----:B------:R-:W-:Y:S01]  /*d240*/  @P1 IADD3 R13, -R17, RZ, RZ ;  /* 0x000000ff110d1210 */ /* 0x000fe20007ffe1ff */
[----:B------:R-:W3:Y:S01]  /*d250*/  LD.E.128 R4, desc[UR6][R4.64+0x80] ;  /* 0x0000800604047980 */ /* 0x000ee2000c101d00 */
[----:B------:R-:W-:Y:S02]  /*d260*/  LEA.HI.X R9, R11, R33, R9, 0x1, P0 ;  /* 0x000000210b097211 */ /* 0x000fe400000f0c09 */
[----:B------:R-:W-:-:S04]  /*d270*/  IADD3 R15, P0, R13, R16, RZ ;  /* 0x000000100d0f7210 */ /* 0x000fc80007f1e0ff */
[----:B------:R-:W4:Y:S01]  /*d280*/  LD.E.128 R8, desc[UR6][R8.64+0x80] ;  /* 0x0000800608087980 */ /* 0x000f22000c101d00 */
[----:B------:R-:W-:Y:S02]  /*d290*/  LEA.HI.X.SX32 R13, R13, R22, 0x1, P0 ;  /* 0x000000160d0d7211 */ /* 0x000fe400000f0eff */
[----:B------:R-:W-:-:S04]  /*d2a0*/  LEA R12, P0, R15, R34, 0x1 ;  /* 0x000000220f0c7211 */ /* 0x000fc800078008ff */
[----:B------:R-:W-:-:S06]  /*d2b0*/  LEA.HI.X R13, R15, R35, R13, 0x1, P0 ;  /* 0x000000230f0d7211 */ /* 0x000fcc00000f0c0d */
[----:B------:R-:W4:Y:S01]  /*d2c0*/  LD.E.128 R12, desc[UR6][R12.64+0x80] ;  /* 0x000080060c0c7980 */ /* 0x000f22000c101d00 */
[C---:B--2--5:R-:W-:Y:S01]  /*d2d0*/  IMAD.U32 R24, R28.reuse, 0x10000, RZ ;  /* 0x000100001c187824 */ /* 0x064fe200078e00ff */
        /* <DEDUP_REMOVED lines=33> */
[----:B------:R-:W-:Y:S01]  /*d4f0*/  FMUL.FTZ R9, R6, R9 ;  /* 0x0000000906097220 */ /* 0x000fe20000410000 */
[----:B------:R-:W-:Y:S01]  /*d500*/  FMUL.FTZ R48, R48, R11 ;  /* 0x0000000b30307220 */ /* 0x000fe20000410000 */
[C---:B------:R-:W-:Y:S01]  /*d510*/  IMAD.U32 R6, R12.reuse, 0x10000, RZ ;  /* 0x000100000c067824 */ /* 0x040fe200078e00ff */
        /* <DEDUP_REMOVED lines=23> */
.L_x_3625:
[----:B------:R-:W-:Y:S05]  /*d690*/  BSYNC B0 ;  /* 0x0000000000007941 */ /* 0x000fea0003800000 */
.L_x_3624:
        /* <DEDUP_REMOVED lines=25> */
[C---:B---3-5:R-:W-:Y:S01]  /*d830*/  IMAD.U32 R28, R24.reuse, 0x10000, RZ ;  /* 0x00010000181c7824 */ /* 0x068fe200078e00ff */
        /* <DEDUP_REMOVED lines=11> */
[----:B-1----:R-:W-:Y:S02]  /*d8f0*/  LOP3.LUT R44, R5, 0xffff0000, RZ, 0xc0, !PT ;  /* 0xffff0000052c7812 */ /* 0x002fe400078ec0ff */
[C---:B------:R-:W-:Y:S02]  /*d900*/  SHF.L.U32 R5, R7.reuse, 0x10, RZ ;  /* 0x0000001007057819 */ /* 0x040fe400000006ff */
[----:B------:R-:W-:Y:S01]  /*d910*/  LOP3.LUT R47, R7, 0xffff0000, RZ, 0xc0, !PT ;  /* 0xffff0000072f7812 */ /* 0x000fe200078ec0ff */
        /* <DEDUP_REMOVED lines=45> */
.L_x_3627:
[----:B------:R-:W-:Y:S05]  /*dbf0*/  BSYNC B0 ;  /* 0x0000000000007941 */ /* 0x000fea0003800000 */
.L_x_3626:
[----:B-----5:R2:W-:Y:S02]  /*dc00*/  STS.128 [R213+0x4000], R24 ;  /* 0x00400018d5007388 */ /* 0x0205e40000000c00 */
.L_x_3621:
[----:B------:R-:W-:Y:S05]  /*dc10*/  BSYNC B1 ;  /* 0x0000000000017941 */ /* 0x000fea0003800000 */
.L_x_3620:
        /* <DEDUP_REMOVED lines=35> */
[----:B------:R-:W-:Y:S01]  /*de50*/  LOP3.LUT R24, R29, 0xffff0000, RZ, 0xc0, !PT ;  /* 0xffff00001d187812 */ /* 0x000fe200078ec0ff */
[C---:B-1----:R-:W-:Y:S01]  /*de60*/  IMAD.U32 R44, R31.reuse, 0x10000, RZ ;  /* 0x000100001f2c7824 */ /* 0x042fe200078e00ff */
[C---:B------:R-:W-:Y:S02]  /*de70*/  SHF.L.U32 R29, R30.reuse, 0x10, RZ ;  /* 0x000000101e1d7819 */ /* 0x040fe400000006ff */
[----:B------:R-:W-:Y:S02]  /*de80*/  LOP3.LUT R28, R30, 0xffff0000, RZ, 0xc0, !PT ;  /* 0xffff00001e1c7812 */ /* 0x000fe400078ec0ff */
[----:B------:R-:W-:Y:S01]  /*de90*/  LOP3.LUT R27, R31, 0xffff0000, RZ, 0xc0, !PT ;  /* 0xffff00001f1b7812 */ /* 0x000fe200078ec0ff */
[C---:B----4-:R-:W-:Y:S01]  /*dea0*/  IMAD.U32 R31, R8.reuse, 0x10000, RZ ;  /* 0x00010000081f7824 */ /* 0x050fe200078e00ff */
        /* <DEDUP_REMOVED lines=51> */
.L_x_3631:
[----:B------:R-:W-:Y:S05]  /*e1e0*/  BSYNC B0 ;  /* 0x0000000000007941 */ /* 0x000fea0003800000 */
.L_x_3630:
[----:B-----5:R4:W-:Y:S04]  /*e1f0*/  STS.128 [R213+0x800], R28 ;  /* 0x0008001cd5007388 */ /* 0x0209e80000000c00 */
[----:B--2---:R4:W5:Y:S01]  /*e200*/  LD.E.128 R24, desc[UR6][R42.64+0x80] ;  /* 0x000080062a187980 */ /* 0x004962000c101d00 */
[----:B------:R-:W-:Y:S04]  /*e210*/  BSSY B0, `(.L_x_3632) ;  /* 0x0000055000007945 */ /* 0x000fe80003800000 */
[----:B------:R-:W-:Y:S05]  /*e220*/  @P0 BRA `(.L_x_3633) ;  /* 0x00000004004c0947 */ /* 0x000fea0003800000 */
[----:B------:R-:W-:Y:S01]  /*e230*/  ISETP.GE.AND P0, PT, R0, R17, PT ;  /* 0x000000110000720c */ /* 0x000fe20003f06270 */
[----:B------:R-:W-:Y:S02]  /*e240*/  VIADD R5, R41, 0x40 ;  /* 0x0000004029057836 */ /* 0x000fe40000000000 */
[----:B------:R-:W-:-:S03]  /*e250*/  IMAD.MOV.U32 R7, RZ, RZ, RZ ;  /* 0x000000ffff077224 */ /* 0x000fc600078e00ff */
[----:B------:R-:W-:-:S04]  /*e260*/  IADD3 R12, P1, R5, R16, RZ ;  /* 0x00000010050c7210 */ /* 0x000fc80007f3e0ff */
[----:B------:R-:W-:Y:S01]  /*e270*/  LEA.HI.X.SX32 R0, R5, R22, 0x1, P1 ;  /* 0x0000001605007211 */ /* 0x000fe200008f0eff */
[--C-:B------:R-:W-:Y:S02]  /*e280*/  IMAD.MOV.U32 R5, RZ, RZ, R17.reuse ;  /* 0x000000ffff057224 */ /* 0x100fe400078e0011 */
[----:B------:R-:W-:Y:S01]  /*e290*/  @P0 IADD3 R7, -R17, RZ, RZ ;  /* 0x000000ff11070210 */ /* 0x000fe20007ffe1ff */
[----:B------:R-:W-:-:S03]  /*e2a0*/  @P0 IMAD.MOV R5, RZ, RZ, -R17 ;  /* 0x000000ffff050224 */ /* 0x000fc600078e0a11 */
[C---:B------:R-:W-:Y:S02]  /*e2b0*/  IADD3 R9, P1, R7.reuse, R12, RZ ;  /* 0x0000000c07097210 */ /* 0x040fe40007f3e0ff */
[----:B------:R-:W-:Y:S02]  /*e2c0*/  MOV R13, RZ ;  /* 0x000000ff000d7202 */ /* 0x000fe40000000f00 */
[----:B------:R-:W-:Y:S01]  /*e2d0*/  LEA.HI.X.SX32 R7, R7, R0, 0x1, P1 ;  /* 0x0000000007077211 */ /* 0x000fe200008f0eff */
[----:B------:R-:W-:Y:S01]  /*e2e0*/  @P0 IMAD.MOV R13, RZ, RZ, -R17 ;  /* 0x000000ffff0d0224 */ /* 0x000fe200078e0a11 */
[----:B------:R-:W-:-:S04]  /*e2f0*/  LEA R8, P1, R9, R32, 0x1 ;  /* 0x0000002009087211 */ /* 0x000fc800078208ff */
        /* <DEDUP_REMOVED lines=9> */
[----:B-----5:R-:W-:Y:S01]  /*e390*/  LOP3.LUT R0, R25, 0xffff0000, RZ, 0xc0, !PT ;  /* 0xffff000019007812 */ /* 0x020fe200078ec0ff */
[----:B------:R-:W-:Y:S01]  /*e3a0*/  IMAD.U32 R40, R27, 0x10000, RZ ;  /* 0x000100001b287824 */ /* 0x000fe200078e00ff */
[----:B----4-:R-:W-:Y:S01]  /*e3b0*/  SHF.L.U32 R30, R25, 0x10, RZ ;  /* 0x00000010191e7819 */ /* 0x010fe200000006ff */
[----:B------:R-:W-:Y:S01]  /*e3c0*/  IMAD.U32 R28, R24, 0x10000, RZ ;  /* 0x00010000181c7824 */ /* 0x000fe200078e00ff */
[----:B------:R-:W-:Y:S01]  /*e3d0*/  LOP3.LUT R25, R27, 0xffff0000, RZ, 0xc0, !PT ;  /* 0xffff00001b197812 */ /* 0x000fe200078ec0ff */
[----:B------:R-:W-:Y:S01]  /*e3e0*/  IMAD.U32 R29, R26, 0x10000, RZ ;  /* 0x000100001a1d7824 */ /* 0x000fe200078e00ff */
[----:B------:R-:W-:Y:S02]  /*e3f0*/  LOP3.LUT R24, R24, 0xffff0000, RZ, 0xc0, !PT ;  /* 0xffff000018187812 */ /* 0x000fe400078ec0ff */
[----:B------:R-:W-:Y:S02]  /*e400*/  LOP3.LUT R26, R26, 0xffff0000, RZ, 0xc0, !PT ;  /* 0xffff00001a1a7812 */ /* 0x000fe400078ec0ff */
[----:B--2---:R-:W-:-:S02]  /*e410*/  SHF.L.U32 R31, R8, 0x10, RZ ;  /* 0x00000010081f7819 */ /* 0x004fc400000006ff */
[----:B------:R-:W-:Y:S01]  /*e420*/  LOP3.LUT R27, R8, 0xffff0000, RZ, 0xc0, !PT ;  /* 0xffff0000081b7812 */ /* 0x000fe200078ec0ff */
[C---:B------:R-:W-:Y:S01]  /*e430*/  IMAD.U32 R8, R9.reuse, 0x10000, RZ ;  /* 0x0001000009087824 */ /* 0x040fe200078e00ff */
[----:B-1----:R-:W-:Y:S01]  /*e440*/  LOP3.LUT R45, R9, 0xffff0000, RZ, 0xc0, !PT ;  /* 0xffff0000092d7812 */ /* 0x002fe200078ec0ff */
[----:B------:R-:W-:Y:S01]  /*e450*/  IMAD.U32 R9, R11, 0x10000, RZ ;  /* 0x000100000b097824 */ /* 0x000fe200078e00ff */
[C---:B------:R-:W-:Y:S01]  /*e460*/  SHF.L.U32 R44, R10.reuse, 0x10, RZ ;  /* 0x000000100a2c7819 */ /* 0x040fe200000006ff */
[----:B---3--:R-:W-:Y:S01]  /*e470*/  IMAD.U32 R47, R5, 0x10000, RZ ;  /* 0x00010000052f7824 */ /* 0x008fe200078e00ff */
        /* <DEDUP_REMOVED lines=9> */
[----:B------:R-:W-:Y:S01]  /*e510*/  IMAD.U32 R6, R7, 0x10000, RZ ;  /* 0x0001000007067824 */ /* 0x000fe200078e00ff */
[----:B------:R-:W-:Y:S01]  /*e520*/  SHF.L.U32 R46, R4, 0x10, RZ ;  /* 0x00000010042e7819 */ /* 0x000fe200000006ff */
[----:B------:R-:W-:Y:S01]  /*e530*/  @!P0 FADD.FTZ R10, -R10, -RZ ;  /* 0x800000ff0a0a8221 */ /* 0x000fe20000010100 */
[----:B------:R-:W-:Y:S01]  /*e540*/  LOP3.LUT R4, R4, 0xffff0000, RZ, 0xc0, !PT ;  /* 0xffff000004047812 */ /* 0x000fe200078ec0ff */
[----:B------:R-:W-:Y:S01]  /*e550*/  @!P0 FADD.FTZ R11, -R11, -RZ ;  /* 0x800000ff0b0b8221 */ /* 0x000fe20000010100 */
[----:B------:R-:W-:Y:S01]  /*e560*/  LOP3.LUT R50, R7, 0xffff0000, RZ, 0xc0, !PT ;  /* 0xffff000007327812 */ /* 0x000fe200078ec0ff */
[----:B------:R-:W-:Y:S01]  /*e570*/  FMUL.FTZ R9, R6, R9 ;  /* 0x0000000906097220 */ /* 0x000fe20000410000 */
[----:B------:R-:W-:Y:S01]  /*e580*/  SHF.L.U32 R7, R12, 0x10, RZ ;  /* 0x000000100c077819 */ /* 0x000fe200000006ff */
[----:B------:R-:W-:Y:S01]  /*e590*/  FMUL.FTZ R27, R4, R27 ;  /* 0x0000001b041b7220 */ /* 0x000fe20000410000 */
[----:B------:R-:W-:Y:S01]  /*e5a0*/  LOP3.LUT R6, R12, 0xffff0000, RZ, 0xc0, !PT ;  /* 0xffff00000c067812 */ /* 0x000fe200078ec0ff */
[----:B------:R-:W-:Y:S01]  /*e5b0*/  @!P0 FADD.FTZ R31, -R31, -RZ ;  /* 0x800000ff1f1f8221 */ /* 0x000fe20000010100 */
[----:B------:R-:W-:Y:S01]  /*e5c0*/  LOP3.LUT R12, R13, 0xffff0000, RZ, 0xc0, !PT ;  /* 0xffff00000d0c7812 */ /* 0x000fe200078ec0ff */
[----:B------:R-:W-:Y:S01]  /*e5d0*/  FMUL.FTZ R47, R47, R8 ;  /* 0x000000082f2f7220 */ /* 0x000fe20000410000 */
[----:B------:R-:W-:Y:S01]  /*e5e0*/  FMUL.FTZ R45, R48, R45 ;  /* 0x0000002d302d7220 */ /* 0x000fe20000410000 */
[----:B------:R-:W-:Y:S01]  /*e5f0*/  @!P0 FADD.FTZ R44, -R44, -RZ ;  /* 0x800000ff2c2c8221 */ /* 0x000fe20000010100 */
[----:B------:R-:W-:Y:S01]  /*e600*/  FMUL.FTZ R5, R5, R10 ;  /* 0x0000000a05057220 */ /* 0x000fe20000410000 */
[----:B------:R-:W-:Y:S01]  /*e610*/  FMUL.FTZ R50, R50, R11 ;  /* 0x0000000b32327220 */ /* 0x000fe20000410000 */
[----:B------:R-:W-:Y:S01]  /*e620*/  IMAD.U32 R4, R13, 0x10000, RZ ;  /* 0x000100000d047824 */ /* 0x000fe200078e00ff */
[C---:B------:R-:W-:Y:S01]  /*e630*/  SHF.L.U32 R11, R14.reuse, 0x10, RZ ;  /* 0x000000100e0b7819 */ /* 0x040fe200000006ff */
[C---:B------:R-:W-:Y:S01]  /*e640*/  IMAD.U32 R8, R15.reuse, 0x10000, RZ ;  /* 0x000100000f087824 */ /* 0x040fe200078e00ff */
        /* <DEDUP_REMOVED lines=17> */
.L_x_3633:
[----:B------:R-:W-:Y:S05]  /*e760*/  BSYNC B0 ;  /* 0x0000000000007941 */ /* 0x000fea0003800000 */
.L_x_3632:
        /* <DEDUP_REMOVED lines=10> */
[----:B--2---:R-:W-:-:S04]  /*e810*/  IADD3 R24, P1, R41, R16, RZ ;  /* 0x0000001029187210 */ /* 0x004fc80007f3e0ff */
[----:B------:R-:W-:-:S03]  /*e820*/  LEA.HI.X.SX32 R0, R41, R22, 0x1, P1 ;  /* 0x0000001629007211 */ /* 0x000fc600008f0eff */
[--C-:B------:R-:W-:Y:S02]  /*e830*/  @P0 IMAD.MOV R9, RZ, RZ, -R17.reuse ;  /* 0x000000ffff090224 */ /* 0x100fe400078e0a11 */
[----:B------:R-:W-:-:S03]  /*e840*/  @P0 IMAD.MOV R11, RZ, RZ, -R17 ;  /* 0x000000ffff0b0224 */ /* 0x000fc600078e0a11 */
[----:B------:R-:W-:Y:S01]  /*e850*/  IADD3 R13, P1, R9, R24, RZ ;  /* 0x00000018090d7210 */ /* 0x000fe20007f3e0ff */
[----:B------:R-:W-:Y:S01]  /*e860*/  IMAD.WIDE R10, R11, 0x2, R42 ;  /* 0x000000020b0a7825 */ /* 0x000fe200078e022a */
[----:B------:R-:W-:Y:S02]  /*e870*/  MOV R25, RZ ;  /* 0x000000ff00197202 */ /* 0x000fe40000000f00 */
[----:B------:R-:W-:Y:S02]  /*e880*/  LEA.HI.X.SX32 R12, R9, R0, 0x1, P1 ;  /* 0x00000000090c7211 */ /* 0x000fe400008f0eff */
[C---:B------:R-:W-:Y:S01]  /*e890*/  LEA R14, P1, R13.reuse, R32, 0x1 ;  /* 0x000000200d0e7211 */ /* 0x040fe200078208ff */
[----:B------:R-:W-:Y:S01]  /*e8a0*/  @P0 IMAD.MOV R25, RZ, RZ, -R17 ;  /* 0x000000ffff190224 */ /* 0x000fe200078e0a11 */
[----:B------:R-:W2:Y:S02]  /*e8b0*/  LD.E.128 R8, desc[UR6][R10.64+0x100] ;  /* 0x000100060a087980 */ /* 0x000ea4000c101d00 */
[----:B------:R-:W-:-:S02]  /*e8c0*/  LEA.HI.X R15, R13, R33, R12, 0x1, P1 ;  /* 0x000000210d0f7211 */ /* 0x000fc400008f0c0c */
[----:B------:R-:W-:-:S04]  /*e8d0*/  IADD3 R27, P1, R25, R24, RZ ;  /* 0x00000018191b7210 */ /* 0x000fc80007f3e0ff */
[----:B------:R-:W1:Y:S01]  /*e8e0*/  LD.E.128 R12, desc[UR6][R14.64] ;  /* 0x000000060e0c7980 */ /* 0x000e62000c101d00 */
[----:B------:R-:W-:Y:S02]  /*e8f0*/  LEA.HI.X.SX32 R0, R25, R0, 0x1, P1 ;  /* 0x0000000019007211 */ /* 0x000fe400008f0eff */
[----:B------:R-:W-:-:S04]  /*e900*/  LEA R24, P1, R27, R34, 0x1 ;  /* 0x000000221b187211 */ /* 0x000fc800078208ff */
[----:B------:R-:W-:-:S06]  /*e910*/  LEA.HI.X R25, R27, R35, R0, 0x1, P1 ;  /* 0x000000231b197211 */ /* 0x000fcc00008f0c00 */
[----:B------:R-:W3:Y:S01]  /*e920*/  LD.E.128 R24, desc[UR6][R24.64] ;  /* 0x0000000618187980 */ /* 0x000ee2000c101d00 */
[C---:B-----5:R-:W-:Y:S01]  /*e930*/  LOP3.LUT R0, R5.reuse, 0xffff0000, RZ, 0xc0, !PT ;  /* 0xffff000005007812 */ /* 0x060fe200078ec0ff */
[----:B----4-:R-:W-:Y:S01]  /*e940*/  IMAD.U32 R28, R4, 0x10000, RZ ;  /* 0x00010000041c7824 */ /* 0x010fe200078e00ff */
[----:B------:R-:W-:Y:S01]  /*e950*/  SHF.L.U32 R30, R5, 0x10, RZ ;  /* 0x00000010051e7819 */ /* 0x000fe200000006ff */
[----:B------:R-:W-:Y:S01]  /*e960*/  IMAD.U32 R29, R6, 0x10000, RZ ;  /* 0x00010000061d7824 */ /* 0x000fe200078e00ff */
[C---:B------:R-:W-:Y:S02]  /*e970*/  LOP3.LUT R5, R7.reuse, 0xffff0000, RZ, 0xc0, !PT ;  /* 0xffff000007057812 */ /* 0x040fe400078ec0ff */
[----:B------:R-:W-:Y:S02]  /*e980*/  SHF.L.U32 R40, R7, 0x10, RZ ;  /* 0x0000001007287819 */ /* 0x000fe400000006ff */
[----:B------:R-:W-:Y:S02]  /*e990*/  LOP3.LUT R4, R4, 0xffff0000, RZ, 0xc0, !PT ;  /* 0xffff000004047812 */ /* 0x000fe400078ec0ff */
[----:B------:R-:W-:-:S02]  /*e9a0*/  LOP3.LUT R6, R6, 0xffff0000, RZ, 0xc0, !PT ;  /* 0xffff000006067812 */ /* 0x000fc400078ec0ff */
[C---:B--2---:R-:W-:Y:S01]  /*e9b0*/  SHF.L.U32 R7, R9.reuse, 0x10, RZ ;  /* 0x0000001009077819 */ /* 0x044fe200000006ff */
[----:B------:R-:W-:Y:S01]  /*e9c0*/  IMAD.U32 R31, R8, 0x10000, RZ ;  /* 0x00010000081f7824 */ /* 0x000fe200078e00ff */
[----:B---3--:R-:W-:Y:S01]  /*e9d0*/  LOP3.LUT R42, R9, 0xffff0000, RZ, 0xc0, !PT ;  /* 0xffff0000092a7812 */ /* 0x008fe200078ec0ff */
[----:B------:R-:W-:Y:S01]  /*e9e0*/  IMAD.U32 R41, R10, 0x10000, RZ ;  /* 0x000100000a297824 */ /* 0x000fe200078e00ff */
[C---:B------:R-:W-:Y:S02]  /*e9f0*/  SHF.L.U32 R9, R11.reuse, 0x10, RZ ;  /* 0x000000100b097819 */ /* 0x040fe400000006ff */
[----:B------:R-:W-:Y:S01]  /*ea00*/  LOP3.LUT R43, R11, 0xffff0000, RZ, 0xc0, !PT ;  /* 0xffff00000b2b7812 */ /* 0x000fe200078ec0ff */
[C---:B-1----:R-:W-:Y:S01]  /*ea10*/  IMAD.U32 R44, R12.reuse, 0x10000, RZ ;  /* 0x000100000c2c7824 */ /* 0x042fe200078e00ff */
        /* <DEDUP_REMOVED lines=16> */
[----:B------:R-:W-:Y:S01]  /*eb20*/  FMUL.FTZ R7, R7, R12 ;  /* 0x0000000c07077220 */ /* 0x000fe20000410000 */
[----:B------:R-:W-:Y:S01]  /*eb30*/  @!P0 FADD.FTZ R46, -R46, -RZ ;  /* 0x800000ff2e2e8221 */ /* 0x000fe20000010100 */
[----:B------:R-:W-:Y:S01]  /*eb40*/  FMUL.FTZ R13, R10, R13 ;  /* 0x0000000d0a0d7220 */ /* 0x000fe20000410000 */
[----:B------:R-:W-:Y:S01]  /*eb50*/  @!P0 FADD.FTZ R48, -R48, -RZ ;  /* 0x800000ff30308221 */ /* 0x000fe20000010100 */
        /* <DEDUP_REMOVED lines=25> */
.L_x_3635:
[----:B------:R-:W-:Y:S05]  /*ecf0*/  BSYNC B0 ;  /* 0x0000000000007941 */ /* 0x000fea0003800000 */
.L_x_3634:
[----:B-----5:R1:W-:Y:S02]  /*ed00*/  STS.128 [R213+0x4800], R4 ;  /* 0x00480004d5007388 */ /* 0x0203e40000000c00 */
.L_x_3629:
[----:B------:R-:W-:Y:S05]  /*ed10*/  BSYNC B1 ;  /* 0x0000000000017941 */ /* 0x000fea0003800000 */
.L_x_3628:
        /* <DEDUP_REMOVED lines=12> */
[----:B-1----:R-:W-:Y:S02]  /*ede0*/  IMAD.SHL.U32 R5, R17, 0x20, RZ ;  /* 0x0000002011057824 */ /* 0x002fe400078e00ff */
        /* <DEDUP_REMOVED lines=8> */
[----:B------:R-:W-:Y:S02]  /*ee70*/  LEA.HI.X.SX32 R7, R7, R12, 0x1, P2 ;  /* 0x0000000c07077211 */ /* 0x000fe400010f0eff */
[----:B------:R-:W-:Y:S01]  /*ee80*/  LEA R8, P2, R9, R32, 0x1 ;  /* 0x0000002009087211 */ /* 0x000fe200078408ff */
[----:B------:R-:W-:-:S03]  /*ee90*/  @P1 IMAD.MOV R14, RZ, RZ, -R17 ;  /* 0x000000ffff0e1224 */ /* 0x000fc600078e0a11 */
        /* <DEDUP_REMOVED lines=10> */
[----:B------:R-:W-:Y:S02]  /*ef40*/  LOP3.LUT R25, R28, 0xffff0000, RZ, 0xc0, !PT ;  /* 0xffff00001c197812 */ /* 0x000fe400078ec0ff */
[C---:B------:R-:W-:Y:S02]  /*ef50*/  LOP3.LUT R24, R29.reuse, 0xffff0000, RZ, 0xc0, !PT ;  /* 0xffff00001d187812 */ /* 0x040fe400078ec0ff */
[----:B------:R-:W-:Y:S01]  /*ef60*/  SHF.L.U32 R41, R29, 0x10, RZ ;  /* 0x000000101d297819 */ /* 0x000fe200000006ff */
[C---:B------:R-:W-:Y:S01]  /*ef70*/  IMAD.U32 R29, R30.reuse, 0x10000, RZ ;  /* 0x000100001e1d7824 */ /* 0x040fe200078e00ff */
[----:B------:R-:W-:Y:S02]  /*ef80*/  LOP3.LUT R28, R30, 0xffff0000, RZ, 0xc0, !PT ;  /* 0xffff00001e1c7812 */ /* 0x000fe400078ec0ff */
        /* <DEDUP_REMOVED lines=54> */
.L_x_3639:
[----:B------:R-:W-:Y:S05]  /*f2f0*/  BSYNC B0 ;  /* 0x0000000000007941 */ /* 0x000fea0003800000 */
.L_x_3638:
[----:B-----5:R4:W-:Y:S04]  /*f300*/  STS.128 [R213+0x1000], R28 ;  /* 0x0010001cd5007388 */ /* 0x0209e80000000c00 */
[----:B--2---:R4:W5:Y:S01]  /*f310*/  LD.E.128 R24, desc[UR6][R36.64+0x80] ;  /* 0x0000800624187980 */ /* 0x004962000c101d00 */
[----:B------:R-:W-:Y:S04]  /*f320*/  BSSY B0, `(.L_x_3640) ;  /* 0x0000055000007945 */ /* 0x000fe80003800000 */
[----:B------:R-:W-:Y:S05]  /*f330*/  @P0 BRA `(.L_x_3641) ;  /* 0x00000004004c0947 */ /* 0x000fea0003800000 */
[----:B------:R-:W-:Y:S01]  /*f340*/  ISETP.GE.AND P0, PT, R40, R17, PT ;  /* 0x000000112800720c */ /* 0x000fe20003f06270 */
[----:B-1----:R-:W-:Y:S01]  /*f350*/  IMAD.MOV.U32 R7, RZ, RZ, RZ ;  /* 0x000000ffff077224 */ /* 0x002fe200078e00ff */
[----:B------:R-:W-:-:S04]  /*f360*/  LEA R5, R17, 0x40, 0x5 ;  /* 0x0000004011057811 */ /* 0x000fc800078e28ff */
[----:B------:R-:W-:-:S04]  /*f370*/  IADD3 R13, P1, R5, R16, RZ ;  /* 0x00000010050d7210 */ /* 0x000fc80007f3e0ff */
[----:B------:R-:W-:Y:S01]  /*f380*/  LEA.HI.X.SX32 R12, R5, R22, 0x1, P1 ;  /* 0x00000016050c7211 */ /* 0x000fe200008f0eff */
[----:B------:R-:W-:Y:S01]  /*f390*/  IMAD.MOV.U32 R14, RZ, RZ, RZ ;  /* 0x000000ffff0e7224 */ /* 0x000fe200078e00ff */
[----:B------:R-:W-:Y:S01]  /*f3a0*/  MOV R5, R17 ;  /* 0x0000001100057202 */ /* 0x000fe20000000f00 */
[--C-:B------:R-:W-:Y:S01]  /*f3b0*/  @P0 IMAD.MOV R7, RZ, RZ, -R17.reuse ;  /* 0x000000ffff070224 */ /* 0x100fe200078e0a11 */
[----:B------:R-:W-:Y:S01]  /*f3c0*/  @P0 IADD3 R14, -R17, RZ, RZ ;  /* 0x000000ff110e0210 */ /* 0x000fe20007ffe1ff */
[----:B------:R-:W-:-:S03]  /*f3d0*/  @P0 IMAD.MOV R5, RZ, RZ, -R17 ;  /* 0x000000ffff050224 */ /* 0x000fc600078e0a11 */
[----:B------:R-:W-:-:S04]  /*f3e0*/  IADD3 R9, P1, R7, R13, RZ ;  /* 0x0000000d07097210 */ /* 0x000fc80007f3e0ff */
[----:B------:R-:W-:Y:S02]  /*f3f0*/  LEA.HI.X.SX32 R7, R7, R12, 0x1, P1 ;  /* 0x0000000c07077211 */ /* 0x000fe400008f0eff */
[----:B------:R-:W-:Y:S01]  /*f400*/  LEA R8, P1, R9, R32, 0x1 ;  /* 0x0000002009087211 */ /* 0x000fe200078208ff */
[----:B------:R-:W-:-:S03]  /*f410*/  IMAD.WIDE R4, R5, 0x2, R36 ;  /* 0x0000000205047825 */ /* 0x000fc600078e0224 */
[----:B------:R-:W-:Y:S02]  /*f420*/  LEA.HI.X R9, R9, R33, R7, 0x1, P1 ;  /* 0x0000002109097211 */ /* 0x000fe400008f0c07 */
[C---:B------:R-:W-:Y:S01]  /*f430*/  IADD3 R13, P1, R14.reuse, R13, RZ ;  /* 0x0000000d0e0d7210 */ /* 0x040fe20007f3e0ff */
[----:B------:R-:W2:Y:S03]  /*f440*/  LD.E.128 R4, desc[UR6][R4.64+0x80] ;  /* 0x0000800604047980 */ /* 0x000ea6000c101d00 */
[----:B------:R-:W-:Y:S01]  /*f450*/  LEA.HI.X.SX32 R12, R14, R12, 0x1, P1 ;  /* 0x0000000c0e0c7211 */ /* 0x000fe200008f0eff */
[----:B------:R-:W3:Y:S01]  /*f460*/  LD.E.128 R8, desc[UR6][R8.64] ;  /* 0x0000000608087980 */ /* 0x000ee2000c101d00 */
[----:B------:R-:W-:-:S04]  /*f470*/  LEA R14, P1, R13, R34, 0x1 ;  /* 0x000000220d0e7211 */ /* 0x000fc800078208ff */
[----:B------:R-:W-:-:S06]  /*f480*/  LEA.HI.X R15, R13, R35, R12, 0x1, P1 ;  /* 0x000000230d0f7211 */ /* 0x000fcc00008f0c0c */
[----:B------:R-:W3:Y:S01]  /*f490*/  LD.E.128 R12, desc[UR6][R14.64] ;  /* 0x000000060e0c7980 */ /* 0x000ee2000c101d00 */
[C---:B----45:R-:W-:Y:S01]  /*f4a0*/  IMAD.U32 R29, R24.reuse, 0x10000, RZ ;  /* 0x00010000181d7824 */ /* 0x070fe200078e00ff */
[----:B------:R-:W-:Y:S01]  /*f4b0*/  LOP3.LUT R28, R24, 0xffff0000, RZ, 0xc0, !PT ;  /* 0xffff0000181c7812 */ /* 0x000fe200078ec0ff */
[C---:B------:R-:W-:Y:S01]  /*f4c0*/  IMAD.U32 R31, R25.reuse, 0x10000, RZ ;  /* 0x00010000191f7824 */ /* 0x040fe200078e00ff */
[----:B------:R-:W-:Y:S01]  /*f4d0*/  LOP3.LUT R24, R25, 0xffff0000, RZ, 0xc0, !PT ;  /* 0xffff000019187812 */ /* 0x000fe200078ec0ff */
[C---:B------:R-:W-:Y:S01]  /*f4e0*/  IMAD.U32 R41, R27.reuse, 0x10000, RZ ;  /* 0x000100001b297824 */ /* 0x040fe200078e00ff */
[----:B------:R-:W-:Y:S02]  /*f4f0*/  LOP3.LUT R25, R27, 0xffff0000, RZ, 0xc0, !PT ;  /* 0xffff00001b197812 */ /* 0x000fe400078ec0ff */
[C---:B------:R-:W-:Y:S02]  /*f500*/  SHF.L.U32 R30, R26.reuse, 0x10, RZ ;  /* 0x000000101a1e7819 */ /* 0x040fe400000006ff */
[----:B------:R-:W-:-:S02]  /*f510*/  LOP3.LUT R26, R26, 0xffff0000, RZ, 0xc0, !PT ;  /* 0xffff00001a1a7812 */ /* 0x000fc400078ec0ff */
[----:B--2---:R-:W-:Y:S01]  /*f520*/  SHF.L.U32 R47, R4, 0x10, RZ ;  /* 0x00000010042f7819 */ /* 0x004fe200000006ff */
[C---:B---3--:R-:W-:Y:S01]  /*f530*/  IMAD.U32 R40, R8.reuse, 0x10000, RZ ;  /* 0x0001000008287824 */ /* 0x048fe200078e00ff */
[----:B------:R-:W-:Y:S02]  /*f540*/  LOP3.LUT R27, R8, 0xffff0000, RZ, 0xc0, !PT ;  /* 0xffff0000081b7812 */ /* 0x000fe400078ec0ff */
[C---:B------:R-:W-:Y:S02]  /*f550*/  SHF.L.U32 R8, R9.reuse, 0x10, RZ ;  /* 0x0000001009087819 */ /* 0x040fe400000006ff */
[----:B------:R-:W-:Y:S01]  /*f560*/  LOP3.LUT R43, R9, 0xffff0000, RZ, 0xc0, !PT ;  /* 0xffff0000092b7812 */ /* 0x000fe200078ec0ff */
[C---:B------:R-:W-:Y:S01]  /*f570*/  IMAD.U32 R9, R11.reuse, 0x10000, RZ ;  /* 0x000100000b097824 */ /* 0x040fe200078e00ff */
[----:B------:R-:W-:Y:S01]  /*f580*/  LOP3.LUT R11, R11, 0xffff0000, RZ, 0xc0, !PT ;  /* 0xffff00000b0b7812 */ /* 0x000fe200078ec0ff */
[----:B------:R-:W-:Y:S01]  /*f590*/  IMAD.U32 R42, R10, 0x10000, RZ ;  /* 0x000100000a2a7824 */ /* 0x000fe200078e00ff */
[----:B------:R-:W-:Y:S01]  /*f5a0*/  LOP3.LUT R4, R4, 0xffff0000, RZ, 0xc0, !PT ;  /* 0xffff000004047812 */ /* 0x000fe200078ec0ff */
[----:B------:R-:W-:Y:S01]  /*f5b0*/  IMAD.U32 R45, R5, 0x10000, RZ ;  /* 0x00010000052d7824 */ /* 0x000fe200078e00ff */
[----:B------:R-:W-:Y:S01]  /*f5c0*/  LOP3.LUT R10, R10, 0xffff0000, RZ, 0xc0, !PT ;  /* 0xffff00000a0a7812 */ /* 0x000fe200078ec0ff */
[----:B------:R-:W-:Y:S01]  /*f5d0*/  @!P0 FADD.FTZ R27, -R27, -RZ ;  /* 0x800000ff1b1b8221 */ /* 0x000fe20000010100 */
[----:B------:R-:W-:Y:S01]  /*f5e0*/  LOP3.LUT R44, R5, 0xffff0000, RZ, 0xc0, !PT ;  /* 0xffff0000052c7812 */ /* 0x000fe200078ec0ff */
[----:B------:R-:W-:Y:S01]  /*f5f0*/  @!P0 FADD.FTZ R9, -R9, -RZ ;  /* 0x800000ff09098221 */ /* 0x000fe20000010100 */
[----:B------:R-:W-:-:S02]  /*f600*/  SHF.L.U32 R49, R6, 0x10, RZ ;  /* 0x0000001006317819 */ /* 0x000fc400000006ff */
[----:B------:R-:W-:Y:S01]  /*f610*/  LOP3.LUT R5, R6, 0xffff0000, RZ, 0xc0, !PT ;  /* 0xffff000006057812 */ /* 0x000fe200078ec0ff */
[C---:B------:R-:W-:Y:S01]  /*f620*/  IMAD.U32 R6, R7.reuse, 0x10000, RZ ;  /* 0x0001000007067824 */ /* 0x040fe200078e00ff */
[----:B------:R-:W-:Y:S01]  /*f630*/  LOP3.LUT R46, R7, 0xffff0000, RZ, 0xc0, !PT ;  /* 0xffff0000072e7812 */ /* 0x000fe200078ec0ff */
[----:B------:R-:W-:Y:S01]  /*f640*/  @!P0 FADD.FTZ R8, -R8, -RZ ;  /* 0x800000ff08088221 */ /* 0x000fe20000010100 */
[----:B------:R-:W-:Y:S01]  /*f650*/  @!P0 FADD.FTZ R43, -R43, -RZ ;  /* 0x800000ff2b2b8221 */ /* 0x000fe20000010100 */
[----:B------:R-:W-:Y:S01]  /*f660*/  @!P0 FADD.FTZ R11, -R11, -RZ ;  /* 0x800000ff0b0b8221 */ /* 0x000fe20000010100 */
[----:B------:R-:W-:Y:S01]  /*f670*/  FMUL.FTZ R27, R4, R27 ;  /* 0x0000001b041b7220 */ /* 0x000fe20000410000 */
[----:B------:R-:W-:Y:S01]  /*f680*/  @!P0 FADD.FTZ R10, -R10, -RZ ;  /* 0x800000ff0a0a8221 */ /* 0x000fe20000010100 */
[C---:B------:R-:W-:Y:S02]  /*f690*/  IMAD.U32 R4, R13.reuse, 0x10000, RZ ;  /* 0x000100000d047824 */ /* 0x040fe400078e00ff */
[----:B------:R-:W-:Y:S01]  /*f6a0*/  FMUL.FTZ R6, R6, R9 ;  /* 0x0000000906067220 */ /* 0x000fe20000410000 */
[----:B------:R-:W-:Y:S01]  /*f6b0*/  LOP3.LUT R13, R13, 0xffff0000, RZ, 0xc0, !PT ;  /* 0xffff00000d0d7812 */ /* 0x000fe200078ec0ff */
[----:B------:R-:W-:Y:S01]  /*f6c0*/  @!P0 FADD.FTZ R40, -R40, -RZ ;  /* 0x800000ff28288221 */ /* 0x000fe20000010100 */
[----:B------:R-:W-:Y:S01]  /*f6d0*/  FMUL.FTZ R8, R45, R8 ;  /* 0x000000082d087220 */ /* 0x000fe20000410000 */
[----:B------:R-:W-:Y:S01]  /*f6e0*/  FMUL.FTZ R43, R44, R43 ;  /* 0x0000002b2c2b7220 */ /* 0x000fe20000410000 */
[----:B------:R-:W-:Y:S01]  /*f6f0*/  @!P0 FADD.FTZ R42, -R42, -RZ ;  /* 0x800000ff2a2a8221 */ /* 0x000fe20000010100 */
[----:B------:R-:W-:Y:S01]  /*f700*/  FMUL.FTZ R46, R46, R11 ;  /* 0x0000000b2e2e7220 */ /* 0x000fe20000410000 */
[----:B------:R-:W-:-:S02]  /*f710*/  SHF.L.U32 R9, R12, 0x10, RZ ;  /* 0x000000100c097819 */ /* 0x000fc400000006ff */
[----:B------:R-:W-:Y:S01]  /*f720*/  LOP3.LUT R7, R12, 0xffff0000, RZ, 0xc0, !PT ;  /* 0xffff00000c077812 */ /* 0x000fe200078ec0ff */
[----:B------:R-:W-:Y:S01]  /*f730*/  FMUL.FTZ R5, R5, R10 ;  /* 0x0000000a05057220 */ /* 0x000fe20000410000 */
[C---:B------:R-:W-:Y:S02]  /*f740*/  SHF.L.U32 R12, R14.reuse, 0x10, RZ ;  /* 0x000000100e0c7819 */ /* 0x040fe400000006ff */
[----:B------:R-:W-:Y:S01]  /*f750*/  LOP3.LUT R11, R14, 0xffff0000, RZ, 0xc0, !PT ;  /* 0xffff00000e0b7812 */ /* 0x000fe200078ec0ff */
[C---:B------:R-:W-:Y:S01]  /*f760*/  IMAD.U32 R10, R15.reuse, 0x10000, RZ ;  /* 0x000100000f0a7824 */ /* 0x040fe200078e00ff */
        /* <DEDUP_REMOVED lines=16> */
.L_x_3641:
[----:B------:R-:W-:Y:S05]  /*f870*/  BSYNC B0 ;  /* 0x0000000000007941 */ /* 0x000fea0003800000 */
.L_x_3640:
        /* <DEDUP_REMOVED lines=10> */
[----:B--2---:R-:W-:-:S04]  /*f920*/  IADD3 R25, P1, R7, R16, RZ ;  /* 0x0000001007197210 */ /* 0x004fc80007f3e0ff */
        /* <DEDUP_REMOVED lines=14> */
[----:B------:R-:W2:Y:S03]  /*fa10*/  LD.E.128 R12, desc[UR6][R12.64+0x100] ;  /* 0x000100060c0c7980 */ /* 0x000ea6000c101d00 */
[----:B------:R-:W-:-:S06]  /*fa20*/  LEA.HI.X R27, R25, R35, R24, 0x1, P1 ;  /* 0x00000023191b7211 */ /* 0x000fcc00008f0c18 */
[----:B------:R-:W2:Y:S01]  /*fa30*/  LD.E.128 R24, desc[UR6][R26.64] ;  /* 0x000000061a187980 */ /* 0x000ea2000c101d00 */
[C---:B----45:R-:W-:Y:S01]  /*fa40*/  IMAD.U32 R29, R8.reuse, 0x10000, RZ ;  /* 0x00010000081d7824 */ /* 0x070fe200078e00ff */
[----:B------:R-:W-:Y:S01]  /*fa50*/  LOP3.LUT R28, R8, 0xffff0000, RZ, 0xc0, !PT ;  /* 0xffff0000081c7812 */ /* 0x000fe200078ec0ff */
[C---:B------:R-:W-:Y:S01]  /*fa60*/  IMAD.U32 R31, R9.reuse, 0x10000, RZ ;  /* 0x00010000091f7824 */ /* 0x040fe200078e00ff */
[----:B------:R-:W-:Y:S01]  /*fa70*/  LOP3.LUT R8, R9, 0xffff0000, RZ, 0xc0, !PT ;  /* 0xffff000009087812 */ /* 0x000fe200078ec0ff */
[C---:B---3--:R-:W-:Y:S01]  /*fa80*/  IMAD.U32 R37, R11.reuse, 0x10000, RZ ;  /* 0x000100000b257824 */ /* 0x048fe200078e00ff */
[----:B------:R-:W-:Y:S02]  /*fa90*/  LOP3.LUT R9, R11, 0xffff0000, RZ, 0xc0, !PT ;  /* 0xffff00000b097812 */ /* 0x000fe400078ec0ff */
[C---:B------:R-:W-:Y:S02]  /*faa0*/  SHF.L.U32 R30, R10.reuse, 0x10, RZ ;  /* 0x000000100a1e7819 */ /* 0x040fe400000006ff */
[----:B------:R-:W-:Y:S01]  /*fab0*/  LOP3.LUT R10, R10, 0xffff0000, RZ, 0xc0, !PT ;  /* 0xffff00000a0a7812 */ /* 0x000fe200078ec0ff */
[C---:B--2---:R-:W-:Y:S01]  /*fac0*/  IMAD.U32 R36, R4.reuse, 0x10000, RZ ;  /* 0x0001000004247824 */ /* 0x044fe200078e00ff */
[----:B------:R-:W-:Y:S01]  /*fad0*/  LOP3.LUT R11, R4, 0xffff0000, RZ, 0xc0, !PT ;  /* 0xffff0000040b7812 */ /* 0x000fe200078ec0ff */
[C---:B------:R-:W-:Y:S01]  /*fae0*/  IMAD.U32 R40, R6.reuse, 0x10000, RZ ;  /* 0x0001000006287824 */ /* 0x040fe200078e00ff */
        /* <DEDUP_REMOVED lines=50> */
.L_x_3643:
[----:B------:R-:W-:Y:S05]  /*fe10*/  BSYNC B0 ;  /* 0x0000000000007941 */ /* 0x000fea0003800000 */
.L_x_3642:
[----:B-----5:R1:W-:Y:S02]  /*fe20*/  STS.128 [R213+0x5000], R8 ;  /* 0x00500008d5007388 */ /* 0x0203e40000000c00 */
.L_x_3637:
[----:B------:R-:W-:Y:S05]  /*fe30*/  BSYNC B1 ;  /* 0x0000000000017941 */ /* 0x000fea0003800000 */
.L_x_3636:
[----:B--234-:R-:W-:-:S05]  /*fe40*/  VIADD R36, R156, 0x30 ;  /* 0x000000309c247836 */ /* 0x01cfca0000000000 */
[----:B------:R-:W-:-:S04]  /*fe50*/  ISETP.GE.AND P0, PT, R36, R23, PT ;  /* 0x000000172400720c */ /* 0x000fc80003f06270 */
[----:B------:R-:W-:-:S13]  /*fe60*/  ISETP.LT.OR P0, PT, R58, -0x187, P0 ;  /* 0xfffffe793a00780c */ /* 0x000fda0000701670 */
[----:B------:R-:W-:Y:S05]  /*fe70*/  @P0 BRA `(.L_x_3613) ;  /* 0x0000001000d80947 */ /* 0x000fea0003800000 */
[----:B------:R2:W5:Y:S01]  /*fe80*/  LD.E.128 R28, desc[UR6][R38.64] ;  /* 0x00000006261c7980 */ /* 0x000562000c101d00 */
[CC--:B------:R-:W-:Y:S01]  /*fe90*/  ISETP.GE.AND P1, PT, R18.reuse, R3.reuse, PT ;  /* 0x000000031200720c */ /* 0x0c0fe20003f26270 */
[----:B------:R-:W-:Y:S01]  /*fea0*/  VIADD R40, R18, 0x40 ;  /* 0x0000004012287836 */ /* 0x000fe20000000000 */
[----:B------:R-:W-:Y:S04]  /*feb0*/  BSSY B0, `(.L_x_3644) ;  /* 0x0000055000007945 */ /* 0x000fe80003800000 */
[----:B------:R-:W-:-:S07]  /*fec0*/  ISETP.GE.AND P0, PT, R40, R3, PT ;  /* 0x000000032800720c */ /* 0x000fce0003f06270 */
[----:B------:R-:W-:Y:S06]  /*fed0*/  @P1 BRA `(.L_x_3645) ;  /* 0x0000000400481947 */ /* 0x000fec0003800000 */
[----:B------:R-:W-:Y:S01]  /*fee0*/  ISETP.GE.AND P1, PT, R18, R17, PT ;  /* 0x000000111200720c */ /* 0x000fe20003f26270 */
[----:B-1----:R-:W-:Y:S02]  /*fef0*/  IMAD R5, R17, 0x30, RZ ;  /* 0x0000003011057824 */ /* 0x002fe400078e02ff */
[----:B------:R-:W-:-:S03]  /*ff00*/  IMAD.MOV.U32 R7, RZ, RZ, RZ ;  /* 0x000000ffff077224 */ /* 0x000fc600078e00ff */
        /* <DEDUP_REMOVED lines=9> */
[----:B------:R-:W-:-:S04]  /*ffa0*/  LEA R8, P2, R9, R32, 0x1 ;  /* 0x0000002009087211 */ /* 0x000fc800078408ff */
        /* <DEDUP_REMOVED lines=20> */
[C---:B------:R-:W-:Y:S01]  /*100f0*/  SHF.L.U32 R8, R9.reuse, 0x10, RZ ;  /* 0x0000001009087819 */ /* 0x040fe200000006ff */
[----:B----4-:R-:W-:Y:S01]  /*10100*/  IMAD.U32 R46, R6, 0x10000, RZ ;  /* 0x00010000062e7824 */ /* 0x010fe200078e00ff */
        /* <DEDUP_REMOVED lines=20> */
[----:B------:R-:W-:Y:S01]  /*10250*/  FMUL.FTZ R10, R5, R10 ;  /* 0x0000000a050a7220 */ /* 0x000fe20000410000 */
[----:B------:R-:W-:Y:S01]  /*10260*/  FMUL.FTZ R11, R6, R11 ;  /* 0x0000000b060b7220 */ /* 0x000fe20000410000 */
[C---:B--2---:R-:W-:Y:S01]  /*10270*/  IMAD.U32 R7, R12.reuse, 0x10000, RZ ;  /* 0x000100000c077824 */ /* 0x044fe200078e00ff */
        /* <DEDUP_REMOVED lines=24> */
.L_x_3645:
[----:B------:R-:W-:Y:S05]  /*10400*/  BSYNC B0 ;  /* 0x0000000000007941 */ /* 0x000fea0003800000 */
.L_x_3644:
[----:B-----5:R3:W-:Y:S04]  /*10410*/  STS.128 [R213+0x1800], R28 ;  /* 0x0018001cd5007388 */ /* 0x0207e80000000c00 */
[----:B------:R3:W5:Y:S01]  /*10420*/  LD.E.128 R24, desc[UR6][R38.64+0x80] ;  /* 0x0000800626187980 */ /* 0x000762000c101d00 */
[----:B------:R-:W-:Y:S04]  /*10430*/  BSSY B0, `(.L_x_3646) ;  /* 0x0000056000007945 */ /* 0x000fe80003800000 */
[----:B------:R-:W-:Y:S05]  /*10440*/  @P0 BRA `(.L_x_3647) ;  /* 0x0000000400500947 */ /* 0x000fea0003800000 */
[----:B------:R-:W-:Y:S01]  /*10450*/  ISETP.GE.AND P0, PT, R40, R17, PT ;  /* 0x000000112800720c */ /* 0x000fe20003f06270 */
[----:B-1----:R-:W-:Y:S02]  /*10460*/  IMAD.MOV.U32 R4, RZ, RZ, 0x30 ;  /* 0x00000030ff047424 */ /* 0x002fe400078e00ff */
[----:B------:R-:W-:Y:S02]  /*10470*/  IMAD.MOV.U32 R7, RZ, RZ, RZ ;  /* 0x000000ffff077224 */ /* 0x000fe400078e00ff */
[----:B------:R-:W-:-:S05]  /*10480*/  IMAD R5, R17, R4, 0x40 ;  /* 0x0000004011057424 */ /* 0x000fca00078e0204 */
[----:B------:R-:W-:-:S03]  /*10490*/  IADD3 R13, P1, R5, R16, RZ ;  /* 0x00000010050d7210 */ /* 0x000fc60007f3e0ff */
[----:B------:R-:W-:Y:S02]  /*104a0*/  @P0 IADD3 R7, -R17, RZ, RZ ;  /* 0x000000ff11070210 */ /* 0x000fe40007ffe1ff */
[----:B------:R-:W-:Y:S01]  /*104b0*/  LEA.HI.X.SX32 R12, R5, R22, 0x1, P1 ;  /* 0x00000016050c7211 */ /* 0x000fe200008f0eff */
[--C-:B------:R-:W-:Y:S01]  /*104c0*/  IMAD.MOV.U32 R5, RZ, RZ, R17.reuse ;  /* 0x000000ffff057224 */ /* 0x100fe200078e0011 */
[C---:B------:R-:W-:Y:S01]  /*104d0*/  IADD3 R9, P1, R7.reuse, R13, RZ ;  /* 0x0000000d07097210 */ /* 0x040fe20007f3e0ff */
[--C-:B------:R-:W-:Y:S01]  /*104e0*/  @P0 IMAD.MOV R5, RZ, RZ, -R17.reuse ;  /* 0x000000ffff050224 */ /* 0x100fe200078e0a11 */
[----:B------:R-:W-:Y:S01]  /*104f0*/  MOV R14, RZ ;  /* 0x000000ff000e7202 */ /* 0x000fe20000000f00 */
[----:B------:R-:W-:Y:S01]  /*10500*/  @P0 IMAD.MOV R14, RZ, RZ, -R17 ;  /* 0x000000ffff0e0224 */ /* 0x000fe200078e0a11 */
[----:B------:R-:W-:Y:S02]  /*10510*/  LEA.HI.X.SX32 R7, R7, R12, 0x1, P1 ;  /* 0x0000000c07077211 */ /* 0x000fe400008f0eff */
[----:B------:R-:W-:-:S04]  /*10520*/  LEA R8, P1, R9, R32, 0x1 ;  /* 0x0000002009087211 */ /* 0x000fc800078208ff */
[----:B------:R-:W-:Y:S02]  /*10530*/  LEA.HI.X R9, R9, R33, R7, 0x1, P1 ;  /* 0x0000002109097211 */ /* 0x000fe400008f0c07 */
[----:B------:R-:W-:Y:S01]  /*10540*/  IADD3 R13, P1, R14, R13, RZ ;  /* 0x0000000d0e0d7210 */ /* 0x000fe20007f3e0ff */
[----:B------:R-:W-:-:S03]  /*10550*/  IMAD.WIDE R4, R5, 0x2, R38 ;  /* 0x0000000205047825 */ /* 0x000fc600078e0226 */
[----:B------:R-:W-:Y:S01]  /*10560*/  LEA.HI.X.SX32 R12, R14, R12, 0x1, P1 ;  /* 0x0000000c0e0c7211 */ /* 0x000fe200008f0eff */
[----:B------:R-:W4:Y:S01]  /*10570*/  LD.E.128 R8, desc[UR6][R8.64] ;  /* 0x0000000608087980 */ /* 0x000f22000c101d00 */
[----:B------:R-:W-:-:S03]  /*10580*/  LEA R14, P1, R13, R34, 0x1 ;  /* 0x000000220d0e7211 */ /* 0x000fc600078208ff */
[----:B------:R-:W2:Y:S01]  /*10590*/  LD.E.128 R4, desc[UR6][R4.64+0x80] ;  /* 0x0000800604047980 */ /* 0x000ea2000c101d00 */
[----:B------:R-:W-:-:S06]  /*105a0*/  LEA.HI.X R15, R13, R35, R12, 0x1, P1 ;  /* 0x000000230d0f7211 */ /* 0x000fcc00008f0c0c */
[----:B------:R-:W2:Y:S01]  /*105b0*/  LD.E.128 R12, desc[UR6][R14.64] ;  /* 0x000000060e0c7980 */ /* 0x000ea2000c101d00 */
[C---:B-----5:R-:W-:Y:S01]  /*105c0*/  LOP3.LUT R23, R25.reuse, 0xffff0000, RZ, 0xc0, !PT ;  /* 0xffff000019177812 */ /* 0x060fe200078ec0ff */
[----:B---3--:R-:W-:Y:S01]  /*105d0*/  IMAD.U32 R30, R25, 0x10000, RZ ;  /* 0x00010000191e7824 */ /* 0x008fe200078e00ff */
[C---:B------:R-:W-:Y:S01]  /*105e0*/  LOP3.LUT R25, R27.reuse, 0xffff0000, RZ, 0xc0, !PT ;  /* 0xffff00001b197812 */ /* 0x040fe200078ec0ff */
[----:B------:R-:W-:Y:S01]  /*105f0*/  IMAD.U32 R37, R27, 0x10000, RZ ;  /* 0x000100001b257824 */ /* 0x000fe200078e00ff */
[----:B------:R-:W-:Y:S02]  /*10600*/  SHF.L.U32 R28, R24, 0x10, RZ ;  /* 0x00000010181c7819 */ /* 0x000fe400000006ff */
[----:B------:R-:W-:Y:S02]  /*10610*/  SHF.L.U32 R29, R26, 0x10, RZ ;  /* 0x000000101a1d7819 */ /* 0x000fe400000006ff */
[----:B------:R-:W-:Y:S02]  /*10620*/  LOP3.LUT R24, R24, 0xffff0000, RZ, 0xc0, !PT ;  /* 0xffff000018187812 */ /* 0x000fe400078ec0ff */
[----:B------:R-:W-:-:S02]  /*10630*/  LOP3.LUT R26, R26, 0xffff0000, RZ, 0xc0, !PT ;  /* 0xffff00001a1a7812 */ /* 0x000fc400078ec0ff */
[C---:B----4-:R-:W-:Y:S02]  /*10640*/  SHF.L.U32 R31, R8.reuse, 0x10, RZ ;  /* 0x00000010081f7819 */ /* 0x050fe400000006ff */
[----:B------:R-:W-:Y:S01]  /*10650*/  LOP3.LUT R27, R8, 0xffff0000, RZ, 0xc0, !PT ;  /* 0xffff0000081b7812 */ /* 0x000fe200078ec0ff */
[C---:B------:R-:W-:Y:S01]  /*10660*/  IMAD.U32 R8, R9.reuse, 0x10000, RZ ;  /* 0x0001000009087824 */ /* 0x040fe200078e00ff */
[----:B------:R-:W-:Y:S01]  /*10670*/  LOP3.LUT R41, R9, 0xffff0000, RZ, 0xc0, !PT ;  /* 0xffff000009297812 */ /* 0x000fe200078ec0ff */
[----:B------:R-:W-:Y:S01]  /*10680*/  IMAD.U32 R9, R11, 0x10000, RZ ;  /* 0x000100000b097824 */ /* 0x000fe200078e00ff */
[C---:B------:R-:W-:Y:S01]  /*10690*/  SHF.L.U32 R40, R10.reuse, 0x10, RZ ;  /* 0x000000100a287819 */ /* 0x040fe200000006ff */
[----:B--2---:R-:W-:Y:S01]  /*106a0*/  IMAD.U32 R43, R5, 0x10000, RZ ;  /* 0x00010000052b7824 */ /* 0x004fe200078e00ff */
        /* <DEDUP_REMOVED lines=10> */
[C---:B------:R-:W-:Y:S01]  /*10750*/  LOP3.LUT R5, R6.reuse, 0xffff0000, RZ, 0xc0, !PT ;  /* 0xffff000006057812 */ /* 0x040fe200078ec0ff */
[----:B------:R-:W-:Y:S01]  /*10760*/  FMUL.FTZ R43, R43, R8 ;  /* 0x000000082b2b7220 */ /* 0x000fe20000410000 */
[----:B------:R-:W-:Y:S01]  /*10770*/  LOP3.LUT R46, R7, 0xffff0000, RZ, 0xc0, !PT ;  /* 0xffff0000072e7812 */ /* 0x000fe200078ec0ff */
[----:B------:R-:W-:Y:S01]  /*10780*/  @!P0 FADD.FTZ R9, -R9, -RZ ;  /* 0x800000ff09098221 */ /* 0x000fe20000010100 */
[----:B------:R-:W-:Y:S01]  /*10790*/  SHF.L.U32 R45, R6, 0x10, RZ ;  /* 0x00000010062d7819 */ /* 0x000fe200000006ff */
[----:B------:R-:W-:Y:S01]  /*107a0*/  IMAD.U32 R6, R7, 0x10000, RZ ;  /* 0x0001000007067824 */ /* 0x000fe200078e00ff */
[----:B------:R-:W-:Y:S01]  /*107b0*/  SHF.L.U32 R8, R12, 0x10, RZ ;  /* 0x000000100c087819 */ /* 0x000fe200000006ff */
[----:B------:R-:W-:Y:S01]  /*107c0*/  FMUL.FTZ R27, R4, R27 ;  /* 0x0000001b041b7220 */ /* 0x000fe20000410000 */
[----:B------:R-:W-:Y:S01]  /*107d0*/  LOP3.LUT R7, R12, 0xffff0000, RZ, 0xc0, !PT ;  /* 0xffff00000c077812 */ /* 0x000fe200078ec0ff */
[----:B------:R-:W-:Y:S01]  /*107e0*/  @!P0 FADD.FTZ R31, -R31, -RZ ;  /* 0x800000ff1f1f8221 */ /* 0x000fe20000010100 */
[----:B------:R-:W-:Y:S01]  /*107f0*/  LOP3.LUT R12, R13, 0xffff0000, RZ, 0xc0, !PT ;  /* 0xffff00000d0c7812 */ /* 0x000fe200078ec0ff */
[----:B------:R-:W-:Y:S01]  /*10800*/  FMUL.FTZ R44, R44, R41 ;  /* 0x000000292c2c7220 */ /* 0x000fe20000410000 */
[----:B------:R-:W-:Y:S01]  /*10810*/  @!P0 FADD.FTZ R40, -R40, -RZ ;  /* 0x800000ff28288221 */ /* 0x000fe20000010100 */
[----:B------:R-:W-:Y:S01]  /*10820*/  FMUL.FTZ R5, R5, R10 ;  /* 0x0000000a05057220 */ /* 0x000fe20000410000 */
[----:B------:R-:W-:Y:S01]  /*10830*/  FMUL.FTZ R46, R46, R11 ;  /* 0x0000000b2e2e7220 */ /* 0x000fe20000410000 */
[----:B------:R-:W-:Y:S01]  /*10840*/  IMAD.U32 R4, R13, 0x10000, RZ ;  /* 0x000100000d047824 */ /* 0x000fe200078e00ff */
[----:B------:R-:W-:Y:S01]  /*10850*/  SHF.L.U32 R11, R14, 0x10, RZ ;  /* 0x000000100e0b7819 */ /* 0x000fe200000006ff */
[----:B------:R-:W-:Y:S01]  /*10860*/  FMUL.FTZ R6, R6, R9 ;  /* 0x0000000906067220 */ /* 0x000fe20000410000 */
        /* <DEDUP_REMOVED lines=18> */
.L_x_3647:
[----:B------:R-:W-:Y:S05]  /*10990*/  BSYNC B0 ;  /* 0x0000000000007941 */ /* 0x000fea0003800000 */
.L_x_3646:
        /* <DEDUP_REMOVED lines=28> */
[----:B------:R-:W3:Y:S01]  /*10b60*/  LD.E.128 R16, desc[UR6][R16.64] ;  /* 0x0000000610107980 */ /* 0x000ee2000c101d00 */
        /* <DEDUP_REMOVED lines=13> */
[----:B------:R-:W-:Y:S02]  /*10c40*/  LOP3.LUT R29, R11, 0xffff0000, RZ, 0xc0, !PT ;  /* 0xffff00000b1d7812 */ /* 0x000fe400078ec0ff */
[----:B------:R-:W-:Y:S01]  /*10c50*/  LOP3.LUT R8, R8, 0xffff0000, RZ, 0xc0, !PT ;  /* 0xffff000008087812 */ /* 0x000fe200078ec0ff */
[C---:B------:R-:W-:Y:S01]  /*10c60*/  IMAD.U32 R30, R12.reuse, 0x10000, RZ ;  /* 0x000100000c1e7824 */ /* 0x040fe200078e00ff */
        /* <DEDUP_REMOVED lines=44> */
.L_x_3649:
[----:B------:R-:W-:Y:S05]  /*10f30*/  BSYNC B0 ;  /* 0x0000000000007941 */ /* 0x000fea0003800000 */
.L_x_3648:
[----:B-----5:R1:W-:Y:S01]  /*10f40*/  STS.128 [R213+0x5800], R4 ;  /* 0x00580004d5007388 */ /* 0x0203e20000000c00 */
[----:B------:R-:W-:Y:S05]  /*10f50*/  BRA `(.L_x_3613) ;  /* 0x0000000000a07947 */ /* 0x000fea0003800000 */
.L_x_3587:
        /* <DEDUP_REMOVED lines=40> */
.L_x_3613:
[----:B------:R-:W-:Y:S05]  /*111e0*/  BSYNC B2 ;  /* 0x0000000000027941 */ /* 0x000fea0003800000 */
.L_x_3586:
[----:B------:R-:W-:Y:S01]  /*111f0*/  VIADD R208, R138, 0xffffffff ;  /* 0xffffffff8ad07836 */ /* 0x000fe20000000000 */
[----:B-1----:R-:W-:-:S03]  /*11200*/  LEA.HI R5, R68, R68, RZ, 0x1 ;  /* 0x0000004444057211 */ /* 0x002fc600078f08ff */
[----:B------:R-:W-:Y:S01]  /*11210*/  IMAD.SHL.U32 R4, R208, 0x40, RZ ;  /* 0x00000040d0047824 */ /* 0x000fe200078e00ff */
[----:B------:R-:W-:-:S03]  /*11220*/  LOP3.LUT R5, R5, 0xfffffffe, RZ, 0xc0, !PT ;  /* 0xfffffffe05057812 */ /* 0x000fc600078ec0ff */
[----:B------:R-:W-:Y:S02]  /*11230*/  IMAD.IADD R3, R67, 0x1, -R4 ;  /* 0x0000000143037824 */ /* 0x000fe400078e0a04 */
[----:B------:R-:W-:Y:S01]  /*11240*/  IMAD.IADD R68, R68, 0x1, -R5 ;  /* 0x0000000144447824 */ /* 0x000fe200078e0a05 */
[----:B------:R-:W-:Y:S02]  /*11250*/  SHF.R.S32.HI R5, RZ, 0x1f, R72 ;  /* 0x0000001fff057819 */ /* 0x000fe40000011448 */
[-C--:B------:R-:W-:Y:S02]  /*11260*/  ISETP.GE.AND P4, PT, R2, R3.reuse, PT ;  /* 0x000000030200720c */ /* 0x080fe40003f86270 */
[-C--:B------:R-:W-:Y:S02]  /*11270*/  ISETP.GE.AND P6, PT, R0, R3.reuse, PT ;  /* 0x000000030000720c */ /* 0x080fe40003fc6270 */
[-C--:B------:R-:W-:Y:S02]  /*11280*/  ISETP.GE.AND P1, PT, R156, R3.reuse, PT ;  /* 0x000000039c00720c */ /* 0x080fe40003f26270 */
[----:B------:R-:W-:-:S02]  /*11290*/  ISETP.GE.AND P5, PT, R36, R3, PT ;  /* 0x000000032400720c */ /* 0x000fc40003fa6270 */
[-C--:B------:R-:W-:Y:S02]  /*112a0*/  ISETP.GE.AND P3, PT, R2, R3.reuse, PT ;  /* 0x000000030200720c */ /* 0x080fe40003f66270 */
[----:B------:R-:W-:Y:S02]  /*112b0*/  ISETP.GE.AND P2, PT, R0, R3, PT ;  /* 0x000000030000720c */ /* 0x000fe40003f46270 */
[----:B------:R-:W-:Y:S02]  /*112c0*/  LEA.HI R0, R5, R72, RZ, 0x3 ;  /* 0x0000004805007211 */ /* 0x000fe400078f18ff */
[-C--:B------:R-:W-:Y:S02]  /*112d0*/  @!P4 LEA R6, P0, R70, R200.reuse, 0x1 ;  /* 0x000000c84606c211 */ /* 0x080fe400078008ff */
[----:B------:R-:W-:Y:S01]  /*112e0*/  LOP3.LUT R5, R0, 0xfffffff8, RZ, 0xc0, !PT ;  /* 0xfffffff800057812 */ /* 0x000fe200078ec0ff */
[----:B------:R-:W-:Y:S01]  /*112f0*/  @!PT LDS RZ, [RZ] ;  /* 0x00000000fffff984 */ /* 0x000fe20000000800 */
[----:B------:R-:W-:Y:S01]  /*11300*/  @!PT LDS RZ, [RZ] ;  /* 0x00000000fffff984 */ /* 0x000fe20000000800 */
[----:B------:R-:W-:Y:S01]  /*11310*/  @!PT LDS RZ, [RZ] ;  /* 0x00000000fffff984 */ /* 0x000fe20000000800 */
[----:B------:R-:W-:Y:S01]  /*11320*/  @!P1 LDGSTS.E.BYPASS.LTC128B.128 [R213+0x6000], desc[UR6][R200.64] ;  /* 0x06000000c8d59fae */ /* 0x000fe2000b901d46 */
[-C--:B------:R-:W-:Y:S01]  /*11330*/  @!P4 LEA.HI.X R7, R70, R201.reuse, R71, 0x1, P0 ;  /* 0x000000c94607c211 */ /* 0x080fe200000f0c47 */
[----:B------:R-:W-:Y:S01]  /*11340*/  @!P5 IMAD R2, R135, 0x60, RZ ;  /* 0x000000608702d824 */ /* 0x000fe200078e02ff */
[C---:B------:R-:W-:Y:S01]  /*11350*/  @!P6 LEA R10, P0, R134.reuse, R200, 0x6 ;  /* 0x000000c8860ae211 */ /* 0x040fe200078030ff */
[C---:B------:R-:W-:Y:S01]  /*11360*/  @!P5 IMAD.WIDE.U32 R8, R134.reuse, 0x60, R200 ;  /* 0x000000608608d825 */ /* 0x040fe200078e00c8 */
[----:B------:R-:W-:Y:S02]  /*11370*/  @!P1 LDGSTS.E.BYPASS.LTC128B.128 [R213+0x8000], desc[UR6][R200.64+0x80] ;  /* 0x08000080c8d59fae */ /* 0x000fe4000b901d46 */
[----:B------:R-:W-:Y:S01]  /*11380*/  @!P6 LEA.HI.X R11, R134, R201, R135, 0x6, P0 ;  /* 0x000000c9860be211 */ /* 0x000fe200000f3487 */
[----:B--2---:R-:W-:Y:S01]  /*11390*/  @!P5 IMAD.IADD R15, R2, 0x1, R9 ;  /* 0x00000001020fd824 */ /* 0x004fe200078e0209 */
[----:B------:R-:W-:Y:S01]  /*113a0*/  @!P1 LDGSTS.E.BYPASS.LTC128B.128 [R213+0xa000], desc[UR6][R200.64+0x100] ;  /* 0x0a000100c8d59fae */ /* 0x000fe2000b901d46 */
[----:B------:R-:W-:Y:S01]  /*113b0*/  @!P5 IMAD.MOV.U32 R14, RZ, RZ, R8 ;  /* 0x000000ffff0ed224 */ /* 0x000fe200078e0008 */
[----:B------:R-:W-:Y:S01]  /*113c0*/  ISETP.GE.AND P1, PT, R36, R3, PT ;  /* 0x000000032400720c */ /* 0x000fe20003f26270 */
[----:B------:R-:W-:Y:S01]  /*113d0*/  IMAD.SHL.U32 R2, R64, 0x40, RZ ;  /* 0x0000004040027824 */ /* 0x000fe200078e00ff */
[----:B------:R-:W-:Y:S01]  /*113e0*/  @!P4 LDGSTS.E.BYPASS.LTC128B.128 [R213+0x6800], desc[UR6][R6.64] ;  /* 0x0680000006d5cfae */ /* 0x000fe2000b901d46 */
[----:B------:R-:W-:-:S03]  /*113f0*/  IMAD.IADD R72, R72, 0x1, -R5 ;  /* 0x0000000148487824 */ /* 0x000fc600078e0a05 */
[----:B------:R-:W-:Y:S04]  /*11400*/  @!P4 LDGSTS.E.BYPASS.LTC128B.128 [R213+0x8800], desc[UR6][R6.64+0x80] ;  /* 0x0880008006d5cfae */ /* 0x000fe8000b901d46 */
[----:B------:R1:W-:Y:S01]  /*11410*/  @!P4 LDGSTS.E.BYPASS.LTC128B.128 [R213+0xa800], desc[UR6][R6.64+0x100] ;  /* 0x0a80010006d5cfae */ /* 0x0003e2000b901d46 */
[C---:B------:R-:W-:Y:S01]  /*11420*/  ISETP.GE.AND P4, PT, R156.reuse, R3, PT ;  /* 0x000000039c00720c */ /* 0x040fe20003f86270 */
[----:B------:R-:W-:Y:S01]  /*11430*/  IMAD.SHL.U32 R156, R156, 0x8, RZ ;  /* 0x000000089c9c7824 */ /* 0x000fe200078e00ff */
[----:B------:R-:W-:Y:S01]  /*11440*/  LOP3.LUT R3, R2, 0x1c0, RZ, 0xc0, !PT ;  /* 0x000001c002037812 */ /* 0x000fe200078ec0ff */
[----:B------:R-:W-:Y:S01]  /*11450*/  @!P6 LDGSTS.E.BYPASS.LTC128B.128 [R213+0x7000], desc[UR6][R10.64] ;  /* 0x070000000ad5efae */ /* 0x000fe2000b901d46 */
[----:B------:R-:W-:Y:S02]  /*11460*/  IMAD.SHL.U32 R2, R68, 0x8, RZ ;  /* 0x0000000844027824 */ /* 0x000fe400078e00ff */
[----:B------:R-:W-:Y:S01]  /*11470*/  LOP3.LUT R156, R3, 0x8, R156, 0xf8, !PT ;  /* 0x00000008039c7812 */ /* 0x000fe200078ef89c */
[----:B------:R-:W-:Y:S01]  /*11480*/  @!P6 LDGSTS.E.BYPASS.LTC128B.128 [R213+0x9000], desc[UR6][R10.64+0x80] ;  /* 0x090000800ad5efae */ /* 0x000fe2000b901d46 */
[----:B------:R-:W-:Y:S01]  /*11490*/  SHF.R.U32.HI R193, RZ, 0x3, R3 ;  /* 0x00000003ffc17819 */ /* 0x000fe20000011603 */
[----:B------:R-:W-:-:S02]  /*114a0*/  IMAD.SHL.U32 R3, R72, 0x40, RZ ;  /* 0x0000004048037824 */ /* 0x000fc400078e00ff */
[----:B------:R2:W-:Y:S01]  /*114b0*/  @!P6 LDGSTS.E.BYPASS.LTC128B.128 [R213+0xb000], desc[UR6][R10.64+0x100] ;  /* 0x0b0001000ad5efae */ /* 0x0005e2000b901d46 */
[----:B------:R-:W-:Y:S01]  /*114c0*/  @!P1 IMAD R8, R137, 0x60, RZ ;  /* 0x0000006089089824 */ /* 0x000fe200078e02ff */
[----:B------:R-:W-:Y:S01]  /*114d0*/  LOP3.LUT R193, R156, R193, RZ, 0x3c, !PT ;  /* 0x000000c19cc17212 */ /* 0x000fe200078e3cff */
[----:B------:R-:W-:Y:S01]  /*114e0*/  @!P1 IMAD.WIDE.U32 R12, R136, 0x60, R202 ;  /* 0x00000060880c9825 */ /* 0x000fe200078e00ca */
[----:B------:R-:W-:Y:S01]  /*114f0*/  @!P5 LDGSTS.E.BYPASS.LTC128B.128 [R213+0x7800], desc[UR6][R14.64] ;  /* 0x078000000ed5dfae */ /* 0x000fe2000b901d46 */
[----:B------:R-:W-:Y:S02]  /*11500*/  LOP3.LUT R3, R3, 0x1c0, RZ, 0xc0, !PT ;  /* 0x000001c003037812 */ /* 0x000fe400078ec0ff */
[----:B------:R-:W-:Y:S01]  /*11510*/  @!P1 IMAD.IADD R9, R8, 0x1, R13 ;  /* 0x0000000108099824 */ /* 0x000fe200078e020d */
[----:B------:R-:W-:Y:S01]  /*11520*/  @!P5 LDGSTS.E.BYPASS.LTC128B.128 [R213+0x9800], desc[UR6][R14.64+0x80] ;  /* 0x098000800ed5dfae */ /* 0x000fe2000b901d46 */
[----:B------:R-:W-:Y:S01]  /*11530*/  LOP3.LUT R2, R3, 0x8, R2, 0xf8, !PT ;  /* 0x0000000803027812 */ /* 0x000fe200078ef802 */
[----:B------:R-:W-:Y:S01]  /*11540*/  @!P1 IMAD.MOV.U32 R8, RZ, RZ, R12 ;  /* 0x000000ffff089224 */ /* 0x000fe200078e000c */
[----:B------:R-:W-:Y:S01]  /*11550*/  SHF.R.U32.HI R3, RZ, 0x3, R3 ;  /* 0x00000003ff037819 */ /* 0x000fe20000011603 */
[----:B------:R-:W-:Y:S01]  /*11560*/  @!P5 LDGSTS.E.BYPASS.LTC128B.128 [R213+0xb800], desc[UR6][R14.64+0x100] ;  /* 0x0b8001000ed5dfae */ /* 0x000fe2000b901d46 */
[----:B------:R-:W-:-:S02]  /*11570*/  IMAD R193, R68, 0x200, R193 ;  /* 0x0000020044c17824 */ /* 0x000fc400078e02c1 */
[----:B------:R-:W-:Y:S01]  /*11580*/  LOP3.LUT R3, R2, R3, RZ, 0x3c, !PT ;  /* 0x0000000302037212 */ /* 0x000fe200078e3cff */
[----:B------:R-:W0:Y:S01]  /*11590*/  LDGDEPBAR ;  /* 0x00000000000079af */ /* 0x000e220000000000 */
[----:B-1----:R-:W-:-:S03]  /*115a0*/  IMAD.SHL.U32 R6, R0, 0x40, RZ ;  /* 0x0000004000067824 */ /* 0x002fc600078e00ff */
[----:B------:R-:W5:Y:S02]  /*115b0*/  LD.E R2, desc[UR6][R20.64+0x188] ;  /* 0x0001880614027980 */ /* 0x000f64000c101900 */
[----:B------:R-:W-:Y:S02]  /*115c0*/  LOP3.LUT R6, R6, 0xfffffe00, RZ, 0xc0, !PT ;  /* 0xfffffe0006067812 */ /* 0x000fe400078ec0ff */
[----:B--2---:R-:W-:Y:S01]  /*115d0*/  @!P3 LEA R10, P0, R66, R202, 0x1 ;  /* 0x000000ca420ab211 */ /* 0x004fe200078008ff */
[----:B------:R-:W-:-:S04]  /*115e0*/  DEPBAR.LE SB0, 0x0 ;  /* 0x000080000000791a */ /* 0x000fc80000000000 */
[----:B------:R-:W-:Y:S01]  /*115f0*/  BAR.SYNC.DEFER_BLOCKING 0x0 ;  /* 0x0000000000007b1d */ /* 0x000fe20000010000 */
[----:B------:R-:W-:Y:S02]  /*11600*/  @!P3 LEA.HI.X R11, R66, R203, R69, 0x1, P0 ;  /* 0x000000cb420bb211 */ /* 0x000fe400000f0c45 */
[----:B------:R-:W-:Y:S01]  /*11610*/  @!P2 LEA R12, P0, R136, R202, 0x6 ;  /* 0x000000ca880ca211 */ /* 0x000fe200078030ff */
[----:B------:R-:W-:-:S03]  /*11620*/  IMAD R194, R59, 0x400, R6 ;  /* 0x000004003bc27824 */ /* 0x000fc600078e0206 */
        /* <DEDUP_REMOVED lines=37> */
[----:B------:R-:W-:Y:S01]  /*11880*/  @!P1 LDGSTS.E.BYPASS.LTC128B.128 [R213+0xd800], desc[UR6][R8.64] ;  /* 0x0d80000008d59fae */ /* 0x000fe2000b901d46 */
[----:B------:R-:W-:-:S03]  /*11890*/  IMAD.MOV.U32 R7, RZ, RZ, 0x10 ;  /* 0x00000010ff077424 */ /* 0x000fc600078e00ff */
[----:B------:R-:W-:Y:S01]  /*118a0*/  @!P1 LDGSTS.E.BYPASS.LTC128B.128 [R213+0xf800], desc[UR6][R8.64+0x80] ;  /* 0x0f80008008d59fae */ /* 0x000fe2000b901d46 */
[----:B------:R-:W-:-:S03]  /*118b0*/  IMAD.MOV.U32 R5, RZ, RZ, 0x20 ;  /* 0x00000020ff057424 */ /* 0x000fc600078e00ff */
[----:B------:R2:W-:Y:S01]  /*118c0*/  @!P1 LDGSTS.E.BYPASS.LTC128B.128 [R213+0x11800], desc[UR6][R8.64+0x100] ;  /* 0x1180010008d59fae */ /* 0x0005e2000b901d46 */
[----:B------:R-:W-:-:S03]  /*118d0*/  R2P PR, R72, 0x6 ;  /* 0x0000000648007804 */ /* 0x000fc60000000000 */
[----:B------:R-:W-:Y:S04]  /*118e0*/  LDSM.16.M88.4 R48, [R194] ;  /* 0x00000000c230783b */ /* 0x000fe80000000200 */
[----:B----4-:R-:W4:Y:S01]  /*118f0*/  LDSM.16.M88.4 R40, [R193+0x6000] ;  /* 0x00600000c128783b */ /* 0x010f220000000200 */
[----:B------:R-:W-:Y:S02]  /*11900*/  SEL R7, R7, 0xfffffff0, !P1 ;  /* 0xfffffff007077807 */ /* 0x000fe40004800000 */
[----:B------:R-:W-:Y:S01]  /*11910*/  SEL R5, R5, 0xffffffe0, !P2 ;  /* 0xffffffe005057807 */ /* 0x000fe20005000000 */
[----:B------:R-:W4:Y:S01]  /*11920*/  LDSM.16.M88.4 R32, [R193+0x6800] ;  /* 0x00680000c120783b */ /* 0x000f220000000200 */
[----:B------:R-:W-:-:S03]  /*11930*/  R2P PR, R64, 0x6 ;  /* 0x0000000640007804 */ /* 0x000fc60000000000 */
[----:B---3--:R-:W3:Y:S04]  /*11940*/  LDSM.16.M88.4 R24, [R193+0x7000] ;  /* 0x00700000c118783b */ /* 0x008ee80000000200 */
[----:B------:R-:W3:Y:S01]  /*11950*/  LDSM.16.M88.4 R52, [R193+0x7800] ;  /* 0x00780000c134783b */ /* 0x000ee20000000200 */
        /* <DEDUP_REMOVED lines=10> */
[----:B--2---:R-:W2:Y:S01]  /*11a00*/  LDSM.16.M88.4 R8, [R191+0x1000] ;  /* 0x00100000bf08783b */ /* 0x004ea20000000200 */
[----:B------:R-:W-:Y:S01]  /*11a10*/  SEL R0, R0, 0xffffffc0, !P2 ;  /* 0xffffffc000007807 */ /* 0x000fe20005000000 */
[----:B------:R-:W-:Y:S02]  /*11a20*/  IMAD R190, R5, 0x2, R194 ;  /* 0x0000000205be7824 */ /* 0x000fe400078e02c2 */
[----:B------:R-:W2:Y:S01]  /*11a30*/  LDSM.16.M88.4 R84, [R191+0x1800] ;  /* 0x00180000bf54783b */ /* 0x000ea20000000200 */
[----:B----4-:R-:W-:Y:S01]  /*11a40*/  HMMA.16816.F32.BF16 R44, R48, R40, RZ ;  /* 0x00000028302c723c */ /* 0x010fe200000418ff */
[----:B------:R-:W-:-:S02]  /*11a50*/  IMAD.IADD R188, R193, 0x1, R0 ;  /* 0x00000001c1bc7824 */ /* 0x000fc400078e0200 */
[----:B------:R-:W-:Y:S03]  /*11a60*/  LDSM.16.M88.4 R76, [R190] ;  /* 0x00000000be4c783b */ /* 0x000fe60000000200 */
[C---:B------:R-:W-:Y:S01]  /*11a70*/  HMMA.16816.F32.BF16 R40, R48.reuse, R42, RZ ;  /* 0x0000002a3028723c */ /* 0x040fe200000418ff */
[----:B------:R-:W-:Y:S04]  /*11a80*/  LDSM.16.M88.4 R72, [R188+0x6800] ;  /* 0x00680000bc48783b */ /* 0x000fe80000000200 */
[----:B------:R-:W-:Y:S01]  /*11a90*/  LDSM.16.M88.4 R68, [R188+0x7000] ;  /* 0x00700000bc44783b */ /* 0x000fe20000000200 */
[C---:B------:R-:W-:Y:S06]  /*11aa0*/  HMMA.16816.F32.BF16 R36, R48.reuse, R32, RZ ;  /* 0x000000203024723c */ /* 0x040fec00000418ff */
[C---:B---3--:R-:W-:Y:S06]  /*11ab0*/  HMMA.16816.F32.BF16 R28, R48.reuse, R24, RZ ;  /* 0x00000018301c723c */ /* 0x048fec00000418ff */
        /* <DEDUP_REMOVED lines=14> */
[C---:B--2---:R-:W-:Y:S06]  /*11ba0*/  HMMA.16816.F32.BF16 R28, R12.reuse, R8, R28 ;  /* 0x000000080c1c723c */ /* 0x044fec000004181c */
[C---:B------:R-:W-:Y:S01]  /*11bb0*/  HMMA.16816.F32.BF16 R24, R12.reuse, R10, R24 ;  /* 0x0000000a0c18723c */ /* 0x040fe20000041818 */
[----:B------:R-:W2:Y:S05]  /*11bc0*/  LDSM.16.M88.4 R8, [R184] ;  /* 0x00000000b808783b */ /* 0x000eaa0000000200 */
        /* <DEDUP_REMOVED lines=12> */
[----:B------:R-:W5:Y:S05]  /*11c90*/  LDSM.16.M88.4 R68, [R194+0x2000] ;  /* 0x00200000c244783b */ /* 0x000f6a0000000200 */
[C---:B-1----:R-:W-:Y:S06]  /*11ca0*/  HMMA.16816.F32.BF16 R80, R76.reuse, R60, R80 ;  /* 0x0000003c4c50723c */ /* 0x042fec0000041850 */
[----:B------:R-:W-:Y:S01]  /*11cb0*/  HMMA.16816.F32.BF16 R76, R76, R62, R48 ;  /* 0x0000003e4c4c723c */ /* 0x000fe20000041830 */
[----:B------:R-:W1:Y:S04]  /*11cc0*/  LDSM.16.M88.4 R48, [R193+0x8800] ;  /* 0x00880000c130783b */ /* 0x000e680000000200 */
[----:B------:R-:W-:Y:S01]  /*11cd0*/  LDSM.16.M88.4 R60, [R191+0x2000] ;  /* 0x00200000bf3c783b */ /* 0x000fe20000000200 */
[C---:B--2---:R-:W-:Y:S06]  /*11ce0*/  HMMA.16816.F32.BF16 R44, R16.reuse, R8, R44 ;  /* 0x00000008102c723c */ /* 0x044fec000004182c */
[C---:B------:R-:W-:Y:S01]  /*11cf0*/  HMMA.16816.F32.BF16 R40, R16.reuse, R10, R40 ;  /* 0x0000000a1028723c */ /* 0x040fe20000041828 */
[----:B------:R-:W2:Y:S05]  /*11d00*/  LDSM.16.M88.4 R8, [R193+0x9000] ;  /* 0x00900000c108783b */ /* 0x000eaa0000000200 */
[C---:B----4-:R-:W-:Y:S06]  /*11d10*/  HMMA.16816.F32.BF16 R36, R16.reuse, R12, R36 ;  /* 0x0000000c1024723c */ /* 0x050fec0000041824 */
[C---:B------:R-:W-:Y:S01]  /*11d20*/  HMMA.16816.F32.BF16 R32, R16.reuse, R14, R32 ;  /* 0x0000000e1020723c */ /* 0x040fe20000041820 */
[----:B------:R-:W4:Y:S05]  /*11d30*/  LDSM.16.M88.4 R12, [R192+0x2000] ;  /* 0x00200000c00c783b */ /* 0x000f2a0000000200 */
[C---:B---3--:R-:W-:Y:S06]  /*11d40*/  HMMA.16816.F32.BF16 R28, R16.reuse, R52, R28 ;  /* 0x00000034101c723c */ /* 0x048fec000004181c */
[C---:B------:R-:W-:Y:S01]  /*11d50*/  HMMA.16816.F32.BF16 R24, R16.reuse, R54, R24 ;  /* 0x000000361018723c */ /* 0x040fe20000041818 */
[----:B------:R-:W3:Y:S05]  /*11d60*/  LDSM.16.M88.4 R52, [R191+0x2800] ;  /* 0x00280000bf34783b */ /* 0x000eea0000000200 */
[C---:B------:R-:W-:Y:S06]  /*11d70*/  HMMA.16816.F32.BF16 R80, R16.reuse, R88, R80 ;  /* 0x000000581050723c */ /* 0x040fec0000041850 */
[----:B------:R-:W-:Y:S01]  /*11d80*/  HMMA.16816.F32.BF16 R76, R16, R90, R76 ;  /* 0x0000005a104c723c */ /* 0x000fe2000004184c */
[----:B------:R-:W3:Y:S04]  /*11d90*/  LDSM.16.M88.4 R16, [R191+0x3000] ;  /* 0x00300000bf10783b */ /* 0x000ee80000000200 */
[----:B------:R-:W-:Y:S01]  /*11da0*/  LDSM.16.M88.4 R88, [R189+0x2000] ;  /* 0x00200000bd58783b */ /* 0x000fe20000000200 */
[C---:B-----5:R-:W-:Y:S06]  /*11db0*/  HMMA.16816.F32.BF16 R44, R68.reuse, R72, R44 ;  /* 0x00000048442c723c */ /* 0x060fec000004182c */
[C---:B------:R-:W-:Y:S01]  /*11dc0*/  HMMA.16816.F32.BF16 R40, R68.reuse, R74, R40 ;  /* 0x0000004a4428723c */ /* 0x040fe20000041828 */
[----:B------:R-:W5:Y:S05]  /*11dd0*/  LDSM.16.M88.4 R72, [R191+0x3800] ;  /* 0x00380000bf48783b */ /* 0x000f6a0000000200 */
        /* <DEDUP_REMOVED lines=10> */
[C---:B----4-:R-:W-:Y:S06]  /*11e80*/  HMMA.16816.F32.BF16 R44, R12.reuse, R60, R44 ;  /* 0x0000003c0c2c723c */ /* 0x050fec000004182c */
[C---:B------:R-:W-:Y:S01]  /*11e90*/  HMMA.16816.F32.BF16 R40, R12.reuse, R62, R40 ;  /* 0x0000003e0c28723c */ /* 0x040fe20000041828 */
[----:B------:R-:W4:Y:S05]  /*11ea0*/  LDSM.16.M88.4 R60, [R188+0x9000] ;  /* 0x00900000bc3c783b */ /* 0x000f2a0000000200 */
[C---:B---3--:R-:W-:Y:S06]  /*11eb0*/  HMMA.16816.F32.BF16 R36, R12.reuse, R52, R36 ;  /* 0x000000340c24723c */ /* 0x048fec0000041824 */
[C---:B------:R-:W-:Y:S01]  /*11ec0*/  HMMA.16816.F32.BF16 R32, R12.reuse, R54, R32 ;  /* 0x000000360c20723c */ /* 0x040fe20000041820 */
[----:B------:R-:W-:Y:S05]  /*11ed0*/  LDSM.16.M88.4 R52, [R188+0x9800] ;  /* 0x00980000bc34783b */ /* 0x000fea0000000200 */
[C---:B------:R-:W-:Y:S06]  /*11ee0*/  HMMA.16816.F32.BF16 R28, R12.reuse, R16, R28 ;  /* 0x000000100c1c723c */ /* 0x040fec000004181c */
[C---:B------:R-:W-:Y:S01]  /*11ef0*/  HMMA.16816.F32.BF16 R24, R12.reuse, R18, R24 ;  /* 0x000000120c18723c */ /* 0x040fe20000041818 */
[----:B------:R-:W3:Y:S05]  /*11f00*/  LDSM.16.M88.4 R16, [R184+0x2000] ;  /* 0x00200000b810783b */ /* 0x000eea0000000200 */
[C---:B-----5:R-:W-:Y:S06]  /*11f10*/  HMMA.16816.F32.BF16 R80, R12.reuse, R72, R80 ;  /* 0x000000480c50723c */ /* 0x060fec0000041850 */
[----:B------:R-:W-:Y:S01]  /*11f20*/  HMMA.16816.F32.BF16 R76, R12, R74, R76 ;  /* 0x0000004a0c4c723c */ /* 0x000fe2000004184c */
[----:B------:R-:W5:Y:S04]  /*11f30*/  LDSM.16.M88.4 R12, [R184+0x2800] ;  /* 0x00280000b80c783b */ /* 0x000f680000000200 */
[----:B------:R-:W-:Y:S01]  /*11f40*/  LDSM.16.M88.4 R72, [R194+0x4000] ;  /* 0x00400000c248783b */ /* 0x000fe20000000200 */
[C---:B-1----:R-:W-:Y:S06]  /*11f50*/  HMMA.16816.F32.BF16 R44, R48.reuse, R8, R44 ;  /* 0x00000008302c723c */ /* 0x042fec000004182c */
[C---:B------:R-:W-:Y:S01]  /*11f60*/  HMMA.16816.F32.BF16 R40, R48.reuse, R10, R40 ;  /* 0x0000000a3028723c */ /* 0x040fe20000041828 */
[----:B------:R-:W1:Y:S05]  /*11f70*/  LDSM.16.M88.4 R8, [R184+0x3000] ;  /* 0x00300000b808783b */ /* 0x000e6a0000000200 */
[C---:B--2---:R-:W-:Y:S06]  /*11f80*/  HMMA.16816.F32.BF16 R36, R48.reuse, R68, R36 ;  /* 0x000000443024723c */ /* 0x044fec0000041824 */
[C---:B------:R-:W-:Y:S01]  /*11f90*/  HMMA.16816.F32.BF16 R32, R48.reuse, R70, R32 ;  /* 0x000000463020723c */ /* 0x040fe20000041820 */
[----:B------:R-:W2:Y:S05]  /*11fa0*/  LDSM.16.M88.4 R68, [R193+0xa000] ;  /* 0x00a00000c144783b */ /* 0x000eaa0000000200 */
[C---:B----4-:R-:W-:Y:S06]  /*11fb0*/  HMMA.16816.F32.BF16 R28, R48.reuse, R60, R28 ;  /* 0x0000003c301c723c */ /* 0x050fec000004181c */
[----:B------:R-:W-:Y:S01]  /*11fc0*/  HMMA.16816.F32.BF16 R24, R48, R62, R24 ;  /* 0x0000003e3018723c */ /* 0x000fe20000041818 */
[----:B------:R-:W4:Y:S05]  /*11fd0*/  LDSM.16.M88.4 R60, [R193+0xa800] ;  /* 0x00a80000c13c783b */ /* 0x000f2a0000000200 */
[C---:B---3--:R-:W-:Y:S06]  /*11fe0*/  HMMA.16816.F32.BF16 R44, R88.reuse, R16, R44 ;  /* 0x00000010582c723c */ /* 0x048fec000004182c */
[----:B------:R-:W-:Y:S01]  /*11ff0*/  HMMA.16816.F32.BF16 R40, R88, R18, R40 ;  /* 0x000000125828723c */ /* 0x000fe20000041828 */
[----:B------:R-:W-:Y:S05]  /*12000*/  LDSM.16.M88.4 R16, [R192+0x4000] ;  /* 0x00400000c010783b */ /* 0x000fea0000000200 */
        /* <DEDUP_REMOVED lines=8> */
[----:B------:R-:W-:Y:S01]  /*12090*/  HMMA.16816.F32.BF16 R24, R88, R10, R24 ;  /* 0x0000000a5818723c */ /* 0x000fe20000041818 */
[----:B------:R-:W1:Y:S05]  /*120a0*/  LDSM.16.M88.4 R8, [R191+0x4800] ;  /* 0x00480000bf08783b */ /* 0x000e6a0000000200 */
[C---:B--2---:R-:W-:Y:S06]  /*120b0*/  HMMA.16816.F32.BF16 R44, R72.reuse, R68, R44 ;  /* 0x00000044482c723c */ /* 0x044fec000004182c */
[----:B------:R-:W-:Y:S01]  /*120c0*/  HMMA.16816.F32.BF16 R40, R72, R70, R40 ;  /* 0x000000464828723c */ /* 0x000fe20000041828 */
[----:B------:R-:W-:Y:S05]  /*120d0*/  LDSM.16.M88.4 R68, [R188+0xa000] ;  /* 0x00a00000bc44783b */ /* 0x000fea0000000200 */
[C---:B------:R-:W-:Y:S06]  /*120e0*/  HMMA.16816.F32.BF16 R80, R88.reuse, R84, R80 ;  /* 0x000000545850723c */ /* 0x040fec0000041850 */
[----:B------:R-:W-:Y:S01]  /*120f0*/  HMMA.16816.F32.BF16 R84, R88, R86, R76 ;  /* 0x000000565854723c */ /* 0x000fe2000004184c */
[----:B------:R-:W2:Y:S05]  /*12100*/  LDSM.16.M88.4 R76, [R191+0x5000] ;  /* 0x00500000bf4c783b */ /* 0x000eaa0000000200 */
[C---:B----4-:R-:W-:Y:S06]  /*12110*/  HMMA.16816.F32.BF16 R36, R72.reuse, R60, R36 ;  /* 0x0000003c4824723c */ /* 0x050fec0000041824 */
[C---:B------:R-:W-:Y:S01]  /*12120*/  HMMA.16816.F32.BF16 R32, R72.reuse, R62, R32 ;  /* 0x0000003e4820723c */ /* 0x040fe20000041820 */
[----:B------:R-:W-:Y:S05]  /*12130*/  LDSM.16.M88.4 R60, [R191+0x5800] ;  /* 0x00580000bf3c783b */ /* 0x000fea0000000200 */
[C---:B---3--:R-:W-:Y:S06]  /*12140*/  HMMA.16816.F32.BF16 R28, R72.reuse, R52, R28 ;  /* 0x00000034481c723c */ /* 0x048fec000004181c */
[----:B------:R-:W-:Y:S01]  /*12150*/  HMMA.16816.F32.BF16 R24, R72, R54, R24 ;  /* 0x000000364818723c */ /* 0x000fe20000041818 */
[----:B------:R-:W-:Y:S05]  /*12160*/  LDSM.16.M88.4 R52, [R190+0x4000] ;  /* 0x00400000be34783b */ /* 0x000fea0000000200 */
[C---:B-----5:R-:W-:Y:S06]  /*12170*/  HMMA.16816.F32.BF16 R44, R16.reuse, R12, R44 ;  /* 0x0000000c102c723c */ /* 0x060fec000004182c */
[----:B------:R-:W-:Y:S01]  /*12180*/  HMMA.16816.F32.BF16 R40, R16, R14, R40 ;  /* 0x0000000e1028723c */ /* 0x000fe20000041828 */
[----:B------:R-:W3:Y:S01]  /*12190*/  LDSM.16.M88.4 R12, [R188+0xa800] ;  /* 0x00a80000bc0c783b */ /* 0x000ee20000000200 */
[----:B------:R-:W-:-:S04]  /*121a0*/  LEA.HI R23, R23, R58, RZ, 0x5 ;  /* 0x0000003a17177211 */ /* 0x000fc800078f28ff */
[----:B-1----:R-:W-:Y:S01]  /*121b0*/  HMMA.16816.F32.BF16 R36, R16, R8, R36 ;  /* 0x000000081024723c */ /* 0x002fe20000041824 */
[----:B------:R-:W-:-:S05]  /*121c0*/  LOP3.LUT R23, R23, 0xffffffe0, RZ, 0xc0, !PT ;  /* 0xffffffe017177812 */ /* 0x000fca00078ec0ff */
[----:B------:R-:W-:Y:S01]  /*121d0*/  HMMA.16816.F32.BF16 R32, R16, R10, R32 ;  /* 0x0000000a1020723c */ /* 0x000fe20000041820 */
[----:B------:R-:W1:Y:S05]  /*121e0*/  LDSM.16.M88.4 R8, [R188+0xb000] ;  /* 0x00b00000bc08783b */ /* 0x000e6a0000000200 */
[C---:B------:R-:W-:Y:S06]  /*121f0*/  HMMA.16816.F32.BF16 R80, R72.reuse, R48, R80 ;  /* 0x000000304850723c */ /* 0x040fec0000041850 */
[----:B------:R-:W-:Y:S01]  /*12200*/  HMMA.16816.F32.BF16 R84, R72, R50, R84 ;  /* 0x000000324854723c */ /* 0x000fe20000041854 */
[----:B------:R-:W-:Y:S01]  /*12210*/  IMAD.IADD R0, R58, 0x1, -R23 ;  /* 0x000000013a007824 */ /* 0x000fe200078e0a17 */
[----:B------:R-:W-:Y:S04]  /*12220*/  LDSM.16.M88.4 R48, [R184+0x4000] ;  /* 0x00400000b830783b */ /* 0x000fe80000000200 */
[----:B--2---:R-:W-:Y:S01]  /*12230*/  HMMA.16816.F32.BF16 R28, R16, R76, R28 ;  /* 0x0000004c101c723c */ /* 0x004fe2000004181c */
[----:B------:R-:W-:-:S05]  /*12240*/  SHF.R.S32.HI R23, RZ, 0x1f, R0 ;  /* 0x0000001fff177819 */ /* 0x000fca0000011400 */
[----:B------:R-:W-:Y:S01]  /*12250*/  HMMA.16816.F32.BF16 R76, R16, R78, R24 ;  /* 0x0000004e104c723c */ /* 0x000fe20000041818 */
[----:B------:R-:W2:Y:S01]  /*12260*/  LDSM.16.M88.4 R24, [R189+0x4000] ;  /* 0x00400000bd18783b */ /* 0x000ea20000000200 */
[----:B------:R-:W-:-:S04]  /*12270*/  LEA.HI R23, R23, R0, RZ, 0x2 ;  /* 0x0000000017177211 */ /* 0x000fc800078f10ff */
[----:B------:R-:W-:Y:S01]  /*12280*/  SHF.R.S32.HI R0, RZ, 0x2, R23 ;  /* 0x00000002ff007819 */ /* 0x000fe20000011417 */
[C---:B---3--:R-:W-:Y:S04]  /*12290*/  HMMA.16816.F32.BF16 R36, R52.reuse, R12, R36 ;  /* 0x0000000c3424723c */ /* 0x048fe80000041824 */
[----:B------:R-:W-:Y:S02]  /*122a0*/  IMAD R0, R59, 0x10, R0 ;  /* 0x000000103b007824 */ /* 0x000fe400078e0200 */
[----:B------:R-:W-:Y:S01]  /*122b0*/  HMMA.16816.F32.BF16 R32, R52, R14, R32 ;  /* 0x0000000e3420723c */ /* 0x000fe20000041820 */
[----:B------:R-:W3:Y:S01]  /*122c0*/  LDSM.16.M88.4 R12, [R188+0xb800] ;  /* 0x00b80000bc0c783b */ /* 0x000ee20000000200 */
[----:B------:R-:W-:-:S04]  /*122d0*/  IMAD.SHL.U32 R58, R58, 0x2, RZ ;  /* 0x000000023a3a7824 */ /* 0x000fc800078e00ff */
[----:B------:R-:W-:Y:S01]  /*122e0*/  HMMA.16816.F32.BF16 R80, R16, R60, R80 ;  /* 0x0000003c1050723c */ /* 0x000fe20000041850 */
[----:B------:R-:W-:-:S05]  /*122f0*/  IADD3 R65, R0, 0x1, R65 ;  /* 0x0000000100417810 */ /* 0x000fca0007ffe041 */
[----:B------:R-:W-:Y:S01]  /*12300*/  HMMA.16816.F32.BF16 R84, R16, R62, R84 ;  /* 0x0000003e1054723c */ /* 0x000fe20000041854 */
[----:B------:R-:W4:Y:S01]  /*12310*/  LDSM.16.M88.4 R16, [R184+0x4800] ;  /* 0x00480000b810783b */ /* 0x000f220000000200 */
[----:B------:R-:W-:-:S04]  /*12320*/  LOP3.LUT R23, R58, 0x6, RZ, 0xc0, !PT ;  /* 0x000000063a177812 */ /* 0x000fc800078ec0ff */
[C---:B------:R-:W-:Y:S01]  /*12330*/  HMMA.16816.F32.BF16 R44, R52.reuse, R68, R44 ;  /* 0x00000044342c723c */ /* 0x040fe2000004182c */
[----:B------:R-:W-:Y:S01]  /*12340*/  IADD3 R65, R67, R65, -R206 ;  /* 0x0000004143417210 */ /* 0x000fe20007ffe8ce */
[----:B------:R-:W5:Y:S04]  /*12350*/  LDSM.16.M88.4 R56, [R184+0x5000] ;  /* 0x00500000b838783b */ /* 0x000f680000000200 */
[----:B------:R-:W-:Y:S01]  /*12360*/  HMMA.16816.F32.BF16 R40, R52, R70, R40 ;  /* 0x000000463428723c */ /* 0x000fe20000041828 */
[----:B------:R-:W-:Y:S02]  /*12370*/  IMAD.IADD R23, R4, 0x1, R23 ;  /* 0x0000000104177824 */ /* 0x000fe400078e0217 */
[----:B------:R-:W-:-:S03]  /*12380*/  IMAD.IADD R0, R2, 0x1, R65 ;  /* 0x0000000102007824 */ /* 0x000fc600078e0241 */
[----:B-1----:R-:W-:Y:S02]  /*12390*/  HMMA.16816.F32.BF16 R28, R52, R8, R28 ;  /* 0x00000008341c723c */ /* 0x002fe4000004181c */
[C---:B------:R-:W-:Y:S02]  /*123a0*/  VIMNMX R2, R0.reuse, R67, PT ;  /* 0x0000004300027248 */ /* 0x040fe40003fe0100 */
[----:B------:R-:W-:-:S03]  /*123b0*/  VIADDMNMX R133, R0, 0x8, R67, PT ;  /* 0x0000000800857846 */ /* 0x000fc60003800143 */
[----:B------:R-:W-:Y:S01]  /*123c0*/  VIADD R8, R23, 0x1 ;  /* 0x0000000117087836 */ /* 0x000fe20000000000 */
[----:B------:R-:W-:Y:S04]  /*123d0*/  HMMA.16816.F32.BF16 R76, R52, R10, R76 ;  /* 0x0000000a344c723c */ /* 0x000fe8000004184c */
[C---:B------:R-:W-:Y:S02]  /*123e0*/  ISETP.GE.AND P0, PT, R8.reuse, R2, PT ;  /* 0x000000020800720c */ /* 0x040fe40003f06270 */
[----:B------:R-:W-:Y:S02]  /*123f0*/  ISETP.GE.AND P3, PT, R8, R133, PT ;  /* 0x000000850800720c */ /* 0x000fe40003f66270 */
[----:B------:R-:W1:Y:S01]  /*12400*/  LDSM.16.M88.4 R8, [R184+0x5800] ;  /* 0x00580000b808783b */ /* 0x000e620000000200 */
[C---:B--2---:R-:W-:Y:S06]  /*12410*/  HMMA.16816.F32.BF16 R44, R24.reuse, R48, R44 ;  /* 0x00000030182c723c */ /* 0x044fec000004182c */
[----:B------:R-:W-:Y:S01]  /*12420*/  HMMA.16816.F32.BF16 R40, R24, R50, R40 ;  /* 0x000000321828723c */ /* 0x000fe20000041828 */
[----:B------:R-:W-:Y:S01]  /*12430*/  LOP3.LUT R0, R3, R6, RZ, 0xfc, !PT ;  /* 0x0000000603007212 */ /* 0x000fe200078efcff */
[----:B------:R-:W-:Y:S01]  /*12440*/  VIADD R3, R23, 0x8 ;  /* 0x0000000817037836 */ /* 0x000fe20000000000 */
[----:B------:R-:W-:-:S04]  /*12450*/  DEPBAR.LE SB0, 0x0 ;  /* 0x000080000000791a */ /* 0x000fc80000000000 */
[----:B---3--:R-:W-:Y:S06]  /*12460*/  HMMA.16816.F32.BF16 R84, R52, R14, R84 ;  /* 0x0000000e3454723c */ /* 0x008fec0000041854 */
[----:B----4-:R-:W-:Y:S01]  /*12470*/  HMMA.16816.F32.BF16 R36, R24, R16, R36 ;  /* 0x000000101824723c */ /* 0x010fe20000041824 */
[C---:B------:R-:W-:Y:S02]  /*12480*/  ISETP.GE.AND P4, PT, R3.reuse, R2, PT ;  /* 0x000000020300720c */ /* 0x040fe40003f86270 */
[----:B------:R-:W-:Y:S01]  /*12490*/  ISETP.GE.AND P6, PT, R3, R133, PT ;  /* 0x000000850300720c */ /* 0x000fe20003fc6270 */
[----:B------:R-:W-:-:S02]  /*124a0*/  VIADD R3, R23, 0x10 ;  /* 0x0000001017037836 */ /* 0x000fc40000000000 */
[----:B------:R-:W-:Y:S01]  /*124b0*/  HMMA.16816.F32.BF16 R32, R24, R18, R32 ;  /* 0x000000121820723c */ /* 0x000fe20000041820 */
[----:B------:R-:W-:Y:S01]  /*124c0*/  VIADD R6, R23, 0x9 ;  /* 0x0000000917067836 */ /* 0x000fe20000000000 */
[----:B------:R-:W-:-:S04]  /*124d0*/  FSEL R50, R45, -INF , !P0 ;  /* 0xff8000002d327808 */ /* 0x000fc80004000000 */
[----:B------:R-:W-:Y:S01]  /*124e0*/  HMMA.16816.F32.BF16 R80, R52, R12, R80 ;  /* 0x0000000c3450723c */ /* 0x000fe20000041850 */
[CC--:B------:R-:W-:Y:S02]  /*124f0*/  ISETP.GE.AND P1, PT, R3.reuse, R2.reuse, PT ;  /* 0x000000020300720c */ /* 0x0c0fe40003f26270 */
[-C--:B------:R-:W-:Y:S01]  /*12500*/  ISETP.GE.AND P0, PT, R3, R133.reuse, PT ;  /* 0x000000850300720c */ /* 0x080fe20003f06270 */
[C---:B------:R-:W-:Y:S02]  /*12510*/  VIADD R3, R23.reuse, 0x18 ;  /* 0x0000001817037836 */ /* 0x040fe40000000000 */
[C---:B-----5:R-:W-:Y:S01]  /*12520*/  HMMA.16816.F32.BF16 R28, R24.reuse, R56, R28 ;  /* 0x00000038181c723c */ /* 0x060fe2000004181c */
[C---:B------:R-:W-:Y:S02]  /*12530*/  ISETP.GE.AND P2, PT, R6.reuse, R2, PT ;  /* 0x000000020600720c */ /* 0x040fe40003f46270 */
[----:B------:R-:W-:Y:S01]  /*12540*/  ISETP.GE.AND P5, PT, R6, R133, PT ;  /* 0x000000850600720c */ /* 0x000fe20003fa6270 */
[----:B------:R-:W-:Y:S01]  /*12550*/  VIADD R6, R23, 0x11 ;  /* 0x0000001117067836 */ /* 0x000fe20000000000 */
[----:B------:R-:W-:Y:S01]  /*12560*/  FSEL R60, R42, -INF , !P6 ;  /* 0xff8000002a3c7808 */ /* 0x000fe20007000000 */
[----:B------:R-:W-:Y:S01]  /*12570*/  HMMA.16816.F32.BF16 R76, R24, R58, R76 ;  /* 0x0000003a184c723c */ /* 0x000fe2000004184c */
[----:B------:R-:W-:-:S02]  /*12580*/  FSEL R42, R41, -INF , !P2 ;  /* 0xff800000292a7808 */ /* 0x000fc40005000000 */
[CC--:B------:R-:W-:Y:S02]  /*12590*/  ISETP.GE.AND P6, PT, R3.reuse, R2.reuse, PT ;  /* 0x000000020300720c */ /* 0x0c0fe40003fc6270 */
[-C--:B------:R-:W-:Y:S01]  /*125a0*/  ISETP.GE.AND P2, PT, R3, R133.reuse, PT ;  /* 0x000000850300720c */ /* 0x080fe20003f46270 */
[----:B------:R-:W-:Y:S01]  /*125b0*/  VIADD R3, R23, 0x19 ;  /* 0x0000001917037836 */ /* 0x000fe20000000000 */
[----:B------:R-:W-:Y:S01]  /*125c0*/  FSEL R48, R47, -INF , !P3 ;  /* 0xff8000002f307808 */ /* 0x000fe20005800000 */
[----:B-1----:R-:W-:Y:S01]  /*125d0*/  HMMA.16816.F32.BF16 R84, R24, R10, R84 ;  /* 0x0000000a1854723c */ /* 0x002fe20000041854 */
[----:B------:R-:W-:Y:S02]  /*125e0*/  FSEL R40, R40, -INF , !P4 ;  /* 0xff80000028287808 */ /* 0x000fe40006000000 */
[C---:B------:R-:W-:Y:S02]  /*125f0*/  ISETP.GE.AND P3, PT, R6.reuse, R2, PT ;  /* 0x000000020600720c */ /* 0x040fe40003f66270 */
[----:B------:R-:W-:Y:S01]  /*12600*/  ISETP.GE.AND P4, PT, R6, R133, PT ;  /* 0x000000850600720c */ /* 0x000fe20003f86270 */
[----:B------:R-:W-:Y:S01]  /*12610*/  VIADD R6, R23, 0x20 ;  /* 0x0000002017067836 */ /* 0x000fe20000000000 */
[----:B------:R-:W-:-:S02]  /*12620*/  FSEL R62, R43, -INF , !P5 ;  /* 0xff8000002b3e7808 */ /* 0x000fc40006800000 */
[----:B------:R-:W-:Y:S02]  /*12630*/  FSEL R16, R36, -INF , !P1 ;  /* 0xff80000024107808 */ /* 0x000fe40004800000 */
[CC--:B------:R-:W-:Y:S02]  /*12640*/  ISETP.GE.AND P5, PT, R3.reuse, R2.reuse, PT ;  /* 0x000000020300720c */ /* 0x0c0fe40003fa6270 */
[----:B------:R-:W-:Y:S01]  /*12650*/  ISETP.GE.AND P1, PT, R3, R133, PT ;  /* 0x000000850300720c */ /* 0x000fe20003f26270 */
[----:B------:R-:W-:Y:S01]  /*12660*/  VIADD R3, R23, 0x21 ;  /* 0x0000002117037836 */ /* 0x000fe20000000000 */
[----:B------:R-:W-:Y:S02]  /*12670*/  FSEL R12, R38, -INF , !P0 ;  /* 0xff800000260c7808 */ /* 0x000fe40004000000 */
[----:B------:R-:W-:Y:S02]  /*12680*/  FSEL R22, R37, -INF , !P3 ;  /* 0xff80000025167808 */ /* 0x000fe40005800000 */
[----:B------:R-:W-:-:S02]  /*12690*/  ISETP.GE.AND P0, PT, R6, R2, PT ;  /* 0x000000020600720c */ /* 0x000fc40003f06270 */
[-C--:B------:R-:W-:Y:S01]  /*126a0*/  ISETP.GE.AND P3, PT, R6, R133.reuse, PT ;  /* 0x000000850600720c */ /* 0x080fe20003f66270 */
[----:B------:R-:W-:Y:S01]  /*126b0*/  VIADD R6, R23, 0x28 ;  /* 0x0000002817067836 */ /* 0x000fe20000000000 */
[----:B------:R-:W-:Y:S02]  /*126c0*/  FSEL R14, R39, -INF , !P4 ;  /* 0xff800000270e7808 */ /* 0x000fe40006000000 */
[----:B------:R-:W-:Y:S02]  /*126d0*/  FSEL R32, R32, -INF , !P6 ;  /* 0xff80000020207808 */ /* 0x000fe40007000000 */
[C---:B------:R-:W-:Y:S02]  /*126e0*/  ISETP.GE.AND P4, PT, R3.reuse, R2, PT ;  /* 0x000000020300720c */ /* 0x040fe40003f86270 */
[----:B------:R-:W-:Y:S01]  /*126f0*/  ISETP.GE.AND P6, PT, R3, R133, PT ;  /* 0x000000850300720c */ /* 0x000fe20003fc6270 */
[----:B------:R-:W-:Y:S01]  /*12700*/  VIADD R3, R23, 0x29 ;  /* 0x0000002917037836 */ /* 0x000fe20000000000 */
[----:B------:R-:W-:Y:S01]  /*12710*/  FSEL R34, R34, -INF , !P2 ;  /* 0xff80000022227808 */ /* 0x000fe20005000000 */
[----:B------:R-:W-:Y:S01]  /*12720*/  HMMA.16816.F32.BF16 R80, R24, R8, R80 ;  /* 0x000000081850723c */ /* 0x000fe20000041850 */
[----:B------:R-:W-:-:S02]  /*12730*/  FSEL R18, R33, -INF , !P5 ;  /* 0xff80000021127808 */ /* 0x000fc40006800000 */
[CC--:B------:R-:W-:Y:S02]  /*12740*/  ISETP.GE.AND P2, PT, R6.reuse, R2.reuse, PT ;  /* 0x000000020600720c */ /* 0x0c0fe40003f46270 */
[-C--:B------:R-:W-:Y:S02]  /*12750*/  ISETP.GE.AND P5, PT, R6, R133.reuse, PT ;  /* 0x000000850600720c */ /* 0x080fe40003fa6270 */
[----:B------:R-:W-:Y:S02]  /*12760*/  FSEL R6, R35, -INF , !P1 ;  /* 0xff80000023067808 */ /* 0x000fe40004800000 */
[----:B------:R-:W-:Y:S02]  /*12770*/  FSEL R162, R28, -INF , !P0 ;  /* 0xff8000001ca27808 */ /* 0x000fe40004000000 */
[C---:B------:R-:W-:Y:S02]  /*12780*/  ISETP.GE.AND P1, PT, R3.reuse, R2, PT ;  /* 0x000000020300720c */ /* 0x040fe40003f26270 */
[----:B------:R-:W-:Y:S01]  /*12790*/  ISETP.GE.AND P0, PT, R3, R133, PT ;  /* 0x000000850300720c */ /* 0x000fe20003f06270 */
[----:B------:R-:W-:Y:S01]  /*127a0*/  VIADD R3, R23, 0x38 ;  /* 0x0000003817037836 */ /* 0x000fe20000000000 */
[----:B------:R-:W-:Y:S01]  /*127b0*/  FSEL R226, R77, -INF , !P1 ;  /* 0xff8000004de27808 */ /* 0x000fe20004800000 */
[----:B------:R-:W-:-:S03]  /*127c0*/  VIADD R8, R23, 0x30 ;  /* 0x0000003017087836 */ /* 0x000fc60000000000 */
[-C--:B------:R-:W-:Y:S02]  /*127d0*/  ISETP.GE.AND P1, PT, R3, R133.reuse, PT ;  /* 0x000000850300720c */ /* 0x080fe40003f26270 */
[----:B------:R-:W-:Y:S02]  /*127e0*/  FSEL R166, R30, -INF , !P3 ;  /* 0xff8000001ea67808 */ /* 0x000fe40005800000 */
[----:B------:R-:W-:Y:S02]  /*127f0*/  FSEL R164, R29, -INF , !P4 ;  /* 0xff8000001da47808 */ /* 0x000fe40006000000 */
[----:B------:R-:W-:Y:S02]  /*12800*/  FSEL R172, R86, -INF , !P1 ;  /* 0xff80000056ac7808 */ /* 0x000fe40004800000 */
[C---:B------:R-:W-:Y:S02]  /*12810*/  ISETP.GE.AND P3, PT, R8.reuse, R2, PT ;  /* 0x000000020800720c */ /* 0x040fe40003f66270 */
[----:B------:R-:W-:Y:S01]  /*12820*/  ISETP.GE.AND P4, PT, R8, R133, PT ;  /* 0x000000850800720c */ /* 0x000fe20003f86270 */
[----:B------:R-:W-:Y:S01]  /*12830*/  VIADD R8, R23, 0x31 ;  /* 0x0000003117087836 */ /* 0x000fe20000000000 */
[----:B------:R-:W-:-:S02]  /*12840*/  ISETP.GT.AND P1, PT, R208, R199, PT ;  /* 0x000000c7d000720c */ /* 0x000fc40003f24270 */
[----:B------:R-:W-:Y:S02]  /*12850*/  FSEL R222, R78, -INF , !P5 ;  /* 0xff8000004ede7808 */ /* 0x000fe40006800000 */
[-C--:B------:R-:W-:Y:S01]  /*12860*/  ISETP.GE.AND P5, PT, R3, R2.reuse, PT ;  /* 0x000000020300720c */ /* 0x080fe20003fa6270 */
[----:B------:R-:W-:Y:S01]  /*12870*/  VIADD R3, R23, 0x39 ;  /* 0x0000003917037836 */ /* 0x000fe20000000000 */
[----:B------:R-:W-:Y:S02]  /*12880*/  FSEL R212, R79, -INF , !P0 ;  /* 0xff8000004fd47808 */ /* 0x000fe40004000000 */
[----:B------:R-:W-:Y:S02]  /*12890*/  FSEL R228, R76, -INF , !P2 ;  /* 0xff8000004ce47808 */ /* 0x000fe40005000000 */
[----:B------:R-:W-:Y:S02]  /*128a0*/  ISETP.GE.AND P0, PT, R23, R2, PT ;  /* 0x000000021700720c */ /* 0x000fe40003f06270 */
[----:B------:R-:W-:-:S02]  /*128b0*/  ISETP.GE.AND P2, PT, R8, R133, PT ;  /* 0x000000850800720c */ /* 0x000fc40003f46270 */
[----:B------:R-:W-:Y:S02]  /*128c0*/  FSEL R44, R44, -INF , !P0 ;  /* 0xff8000002c2c7808 */ /* 0x000fe40004000000 */
[----:B------:R-:W-:Y:S02]  /*128d0*/  FSEL R224, R31, -INF , !P6 ;  /* 0xff8000001fe07808 */ /* 0x000fe40007000000 */
[----:B------:R-:W-:Y:S02]  /*128e0*/  FSEL R220, R80, -INF , !P3 ;  /* 0xff80000050dc7808 */ /* 0x000fe40005800000 */
[----:B------:R-:W-:Y:S02]  /*128f0*/  FSEL R214, R82, -INF , !P4 ;  /* 0xff80000052d67808 */ /* 0x000fe40006000000 */
[----:B------:R-:W-:Y:S02]  /*12900*/  ISETP.GE.AND P0, PT, R3, R133, PT ;  /* 0x000000850300720c */ /* 0x000fe40003f06270 */
[----:B------:R-:W-:Y:S01]  /*12910*/  FSEL R174, R83, -INF , !P2 ;  /* 0xff80000053ae7808 */ /* 0x000fe20005000000 */
[----:B------:R-:W-:Y:S01]  /*12920*/  BSSY B1, `(.L_x_3650) ;  /* 0x0000074000017945 */ /* 0x000fe20003800000 */
[----:B------:R-:W-:-:S02]  /*12930*/  ISETP.GE.AND P6, PT, R8, R2, PT ;  /* 0x000000020800720c */ /* 0x000fc40003fc6270 */
        /* <DEDUP_REMOVED lines=27> */
[-C--:B--2---:R-:W-:Y:S02]  /*12af0*/  IABS R10, R17.reuse ;  /* 0x00000011000a7213 */ /* 0x084fe40000000000 */
[-C--:B------:R-:W-:Y:S02]  /*12b00*/  IABS R8, R17.reuse ;  /* 0x0000001100087213 */ /* 0x080fe40000000000 */
[----:B------:R-:W1:Y:S01]  /*12b10*/  I2F.RP R11, R10 ;  /* 0x0000000a000b7306 */ /* 0x000e620000209400 */
[----:B------:R-:W-:-:S02]  /*12b20*/  LOP3.LUT R4, R4, R17, RZ, 0x3c, !PT ;  /* 0x0000001104047212 */ /* 0x000fc400078e3cff */
[----:B------:R-:W-:Y:S02]  /*12b30*/  IADD3 R8, RZ, -R8, RZ ;  /* 0x80000008ff087210 */ /* 0x000fe40007ffe0ff */
        /* <DEDUP_REMOVED lines=9> */
[----:B------:R-:W-:-:S06]  /*12bd0*/  IMAD.HI.U32 R24, R27, R24, R26 ;  /* 0x000000181b187227 */ /* 0x000fcc00078e001a */
[----:B------:R-:W-:-:S04]  /*12be0*/  IMAD.HI.U32 R15, R24, R9, RZ ;  /* 0x00000009180f7227 */ /* 0x000fc800078e00ff */
[----:B------:R-:W-:Y:S02]  /*12bf0*/  IMAD.HI.U32 R11, R24, R3, RZ ;  /* 0x00000003180b7227 */ /* 0x000fe400078e00ff */
[----:B------:R-:W2:Y:S02]  /*12c00*/  LD.E.64 R24, desc[UR6][R20.64+0x20] ;  /* 0x0000200614187980 */ /* 0x000ea4000c101b00 */
[-C--:B------:R-:W-:Y:S02]  /*12c10*/  IMAD R9, R15, R8.reuse, R9 ;  /* 0x000000080f097224 */ /* 0x080fe400078e0209 */
[----:B------:R-:W-:Y:S01]  /*12c20*/  IMAD R3, R11, R8, R3 ;  /* 0x000000080b037224 */ /* 0x000fe200078e0203 */
[----:B------:R-:W-:Y:S02]  /*12c30*/  LOP3.LUT R8, RZ, R17, RZ, 0x33, !PT ;  /* 0x00000011ff087212 */ /* 0x000fe400078e33ff */
        /* <DEDUP_REMOVED lines=9> */
[----:B------:R-:W-:-:S07]  /*12cd0*/  ISETP.NE.AND P3, PT, R17, RZ, PT ;  /* 0x000000ff1100720c */ /* 0x000fce0003f65270 */
[----:B------:R-:W-:Y:S02]  /*12ce0*/  @P6 VIADD R15, R15, 0x1 ;  /* 0x000000010f0f6836 */ /* 0x000fe40000000000 */
[----:B------:R-:W-:Y:S02]  /*12cf0*/  @P5 IADD3 R11, R11, 0x1, RZ ;  /* 0x000000010b0b5810 */ /* 0x000fe40007ffe0ff */
[----:B------:R-:W-:Y:S02]  /*12d00*/  @!P4 IMAD.MOV R15, RZ, RZ, -R15 ;  /* 0x000000ffff0fc224 */ /* 0x000fe400078e0a0f */
[----:B------:R-:W-:-:S03]  /*12d10*/  @!P2 IADD3 R11, -R11, RZ, RZ ;  /* 0x000000ff0b0ba210 */ /* 0x000fc60007ffe1ff */
[C---:B------:R-:W-:Y:S02]  /*12d20*/  SEL R9, R8.reuse, R15, !P3 ;  /* 0x0000000f08097207 */ /* 0x040fe40005800000 */
[----:B------:R-:W-:Y:S02]  /*12d30*/  SEL R8, R8, R11, !P3 ;  /* 0x0000000b08087207 */ /* 0x000fe40005800000 */
[----:B------:R-:W3:Y:S01]  /*12d40*/  LD.E.64 R10, desc[UR6][R20.64+0x38] ;  /* 0x00003806140a7980 */ /* 0x000ee2000c101b00 */
        /* <DEDUP_REMOVED lines=9> */
[----:B------:R-:W-:Y:S01]  /*12de0*/  IMAD R8, R10, R9, R8 ;  /* 0x000000090a087224 */ /* 0x000fe200078e0208 */
[----:B----4-:R-:W-:-:S03]  /*12df0*/  IADD3 R3, -R4, R3, RZ ;  /* 0x0000000304037210 */ /* 0x010fc60007ffe1ff */
[----:B------:R-:W-:Y:S01]  /*12e00*/  IMAD.IADD R27, R27, 0x1, R8 ;  /* 0x000000011b1b7824 */ /* 0x000fe200078e0208 */
[----:B------:R-:W-:Y:S01]  /*12e10*/  SHF.R.S32.HI R4, RZ, 0x1f, R3 ;  /* 0x0000001fff047819 */ /* 0x000fe20000011403 */
[----:B--2---:R-:W-:-:S04]  /*12e20*/  IMAD R9, R25, R3, RZ ;  /* 0x0000000319097224 */ /* 0x004fc800078e02ff */
[----:B------:R-:W-:Y:S02]  /*12e30*/  IMAD R4, R24, R4, R9 ;  /* 0x0000000418047224 */ /* 0x000fe400078e0209 */
[----:B------:R-:W-:-:S04]  /*12e40*/  IMAD.WIDE.U32 R24, R3, R24, R26 ;  /* 0x0000001803187225 */ /* 0x000fc800078e001a */
[----:B------:R-:W-:Y:S01]  /*12e50*/  IMAD.MOV.U32 R9, RZ, RZ, R24 ;  /* 0x000000ffff097224 */ /* 0x000fe200078e0018 */
[----:B------:R-:W-:Y:S01]  /*12e60*/  IADD3 R8, R25, R4, RZ ;  /* 0x0000000419087210 */ /* 0x000fe20007ffe0ff */
[----:B------:R-:W-:Y:S05]  /*12e70*/  BRA `(.L_x_3654) ;  /* 0x00000000000c7947 */ /* 0x000fea0003800000 */
.L_x_3653:
[----:B------:R-:W2:Y:S02]  /*12e80*/  LD.E R9, desc[UR6][R20.64+0x38] ;  /* 0x0000380614097980 */ /* 0x000ea4000c101900 */
[----:B--2---:R-:W-:-:S04]  /*12e90*/  LEA R9, -R9, RZ, 0x6 ;  /* 0x000000ff09097211 */ /* 0x004fc800078e31ff */
[----:B------:R-:W-:Y:S02]  /*12ea0*/  SHF.R.S32.HI R8, RZ, 0x1f, R9 ;  /* 0x0000001fff087819 */ /* 0x000fe40000011409 */
.L_x_3654:
[----:B------:R-:W-:Y:S05]  /*12eb0*/  BSYNC B0 ;  /* 0x0000000000007941 */ /* 0x000fea0003800000 */
.L_x_3652:
        /* <DEDUP_REMOVED lines=26> */
.L_x_3651:
[----:B------:R-:W-:Y:S05]  /*13060*/  BSYNC B1 ;  /* 0x0000000000017941 */ /* 0x000fea0003800000 */
.L_x_3650:
[----:B------:R-:W2:Y:S01]  /*13070*/  LD.E R170, desc[UR6][R20.64+0xdc] ;  /* 0x0000dc0614aa7980 */ /* 0x000ea2000c101900 */
[----:B------:R-:W-:Y:S02]  /*13080*/  FMNMX.FTZ R3, R44, R50, !PT ;  /* 0x000000322c037209 */ /* 0x000fe40007810000 */
[----:B-1----:R-:W-:Y:S02]  /*13090*/  FMNMX.FTZ R11, R46, R48, !PT ;  /* 0x000000302e0b7209 */ /* 0x002fe40007810000 */
        /* <DEDUP_REMOVED lines=31> */
[----:B------:R-:W3:Y:S01]  /*13290*/  SHFL.BFLY PT, R4, R11, 0x2, 0x1f ;  /* 0x0c401f000b047f89 */ /* 0x000ee200000e0000 */
        /* <DEDUP_REMOVED lines=8> */
[----:B---3--:R-:W-:-:S03]  /*13320*/  FMNMX.FTZ R4, R11, R4, !PT ;  /* 0x000000040b047209 */ /* 0x008fc60007810000 */
[----:B------:R-:W1:Y:S04]  /*13330*/  SHFL.BFLY PT, R132, R9, 0x1, 0x1f ;  /* 0x0c201f0009847f89 */ /* 0x000e6800000e0000 */
[----:B------:R-:W3:Y:S04]  /*13340*/  SHFL.BFLY PT, R3, R4, 0x1, 0x1f ;  /* 0x0c201f0004037f89 */ /* 0x000ee800000e0000 */
[----:B------:R-:W-:Y:S04]  /*13350*/  LDSM.16.MT88.4 R124, [R198+0xc000] ;  /* 0x00c00000c67c783b */ /* 0x000fe80000004200 */
[----:B------:R-:W-:Y:S04]  /*13360*/  LDSM.16.MT88.4 R56, [R195+0xc000] ;  /* 0x00c00000c338783b */ /* 0x000fe80000004200 */
[----:B------:R-:W-:Y:S04]  /*13370*/  LDSM.16.MT88.4 R72, [R197+0xe000] ;  /* 0x00e00000c548783b */ /* 0x000fe80000004200 */
[----:B------:R-:W-:Y:S01]  /*13380*/  LDSM.16.MT88.4 R116, [R196+0x10000] ;  /* 0x01000000c474783b */ /* 0x000fe20000004200 */
[----:B-1----:R-:W-:-:S03]  /*13390*/  FMNMX.FTZ R132, R9, R132, !PT ;  /* 0x0000008409847209 */ /* 0x002fc60007810000 */
[----:B------:R-:W-:Y:S01]  /*133a0*/  LDSM.16.MT88.4 R144, [R195+0x10000] ;  /* 0x01000000c390783b */ /* 0x000fe20000004200 */
[----:B------:R-:W-:-:S03]  /*133b0*/  FSETP.NEU.FTZ.AND P2, PT, R132, -INF , PT ;  /* 0xff8000008400780b */ /* 0x000fc60003f5d000 */
[----:B------:R-:W-:Y:S01]  /*133c0*/  LDSM.16.MT88.4 R8, [R198+0xe800] ;  /* 0x00e80000c608783b */ /* 0x000fe20000004200 */
[----:B---3--:R-:W-:-:S03]  /*133d0*/  FMNMX.FTZ R3, R4, R3, !PT ;  /* 0x0000000304037209 */ /* 0x008fc60007810000 */
[----:B------:R-:W-:Y:S04]  /*133e0*/  LDSM.16.MT88.4 R140, [R198+0xc800] ;  /* 0x00c80000c68c783b */ /* 0x000fe80000004200 */
[----:B------:R-:W-:Y:S04]  /*133f0*/  LDSM.16.MT88.4 R28, [R195+0xc800] ;  /* 0x00c80000c31c783b */ /* 0x000fe80000004200 */
[----:B------:R-:W-:Y:S01]  /*13400*/  LDSM.16.MT88.4 R24, [R197+0xe800] ;  /* 0x00e80000c518783b */ /* 0x000fe20000004200 */
[C---:B--2---:R-:W-:Y:S01]  /*13410*/  FMUL.FTZ R175, R170.reuse, R132 ;  /* 0x00000084aaaf7220 */ /* 0x044fe20000410000 */
[----:B------:R-:W-:-:S04]  /*13420*/  FMUL.FTZ R169, R170, R3 ;  /* 0x00000003aaa97220 */ /* 0x000fc80000410000 */
[----:B------:R-:W-:Y:S02]  /*13430*/  FSEL R175, R175, RZ, P2 ;  /* 0x000000ffafaf7208 */ /* 0x000fe40001000000 */
[----:B------:R-:W-:-:S03]  /*13440*/  FSETP.NEU.FTZ.AND P2, PT, R3, -INF , PT ;  /* 0xff8000000300780b */ /* 0x000fc60003f5d000 */
[-CC-:B------:R-:W-:Y:S01]  /*13450*/  FFMA.FTZ R157, R40, R170.reuse, -R175.reuse ;  /* 0x000000aa289d7223 */ /* 0x180fe200000108af */
[-CC-:B------:R-:W-:Y:S01]  /*13460*/  FFMA.FTZ R154, R42, R170.reuse, -R175.reuse ;  /* 0x000000aa2a9a7223 */ /* 0x180fe200000108af */
[----:B------:R-:W-:Y:S01]  /*13470*/  FSEL R169, R169, RZ, P2 ;  /* 0x000000ffa9a97208 */ /* 0x000fe20001000000 */
[----:B------:R-:W1:Y:S01]  /*13480*/  LDSM.16.MT88.4 R40, [R197+0xc000] ;  /* 0x00c00000c528783b */ /* 0x000e620000004200 */
[-CC-:B------:R-:W-:Y:S01]  /*13490*/  FFMA.FTZ R159, R44, R170.reuse, -R175.reuse ;  /* 0x000000aa2c9f7223 */ /* 0x180fe200000108af */
[-C--:B------:R-:W-:Y:S01]  /*134a0*/  FFMA.FTZ R158, R50, R170.reuse, -R175 ;  /* 0x000000aa329e7223 */ /* 0x080fe200000108af */
[----:B------:R-:W-:Y:S01]  /*134b0*/  MUFU.EX2 R157, R157 ;  /* 0x0000009d009d7308 */ /* 0x000fe20000000800 */
[-CC-:B------:R-:W-:Y:S01]  /*134c0*/  FFMA.FTZ R160, R46, R170.reuse, -R169.reuse ;  /* 0x000000aa2ea07223 */ /* 0x180fe200000108a9 */
[-CC-:B------:R-:W-:Y:S01]  /*134d0*/  FFMA.FTZ R161, R48, R170.reuse, -R169.reuse ;  /* 0x000000aa30a17223 */ /* 0x180fe200000108a9 */
[-CC-:B------:R-:W-:Y:S01]  /*134e0*/  FFMA.FTZ R156, R60, R170.reuse, -R169.reuse ;  /* 0x000000aa3c9c7223 */ /* 0x180fe200000108a9 */
[-CC-:B------:R-:W-:Y:S01]  /*134f0*/  FFMA.FTZ R155, R62, R170.reuse, -R169.reuse ;  /* 0x000000aa3e9b7223 */ /* 0x180fe200000108a9 */
[-CC-:B------:R-:W-:Y:S01]  /*13500*/  FFMA.FTZ R152, R12, R170.reuse, -R169.reuse ;  /* 0x000000aa0c987223 */ /* 0x180fe200000108a9 */
[-C--:B------:R-:W-:Y:S01]  /*13510*/  FFMA.FTZ R149, R14, R170.reuse, -R169 ;  /* 0x000000aa0e957223 */ /* 0x080fe200000108a9 */
[-CC-:B------:R-:W-:Y:S01]  /*13520*/  FFMA.FTZ R153, R16, R170.reuse, -R175.reuse ;  /* 0x000000aa10997223 */ /* 0x180fe200000108af */
[----:B------:R-:W-:Y:S01]  /*13530*/  MUFU.EX2 R159, R159 ;  /* 0x0000009f009f7308 */ /* 0x000fe20000000800 */
[----:B------:R-:W2:Y:S01]  /*13540*/  LDSM.16.MT88.4 R12, [R197+0xc800] ;  /* 0x00c80000c50c783b */ /* 0x000ea20000004200 */
[-CC-:B------:R-:W-:Y:S01]  /*13550*/  FFMA.FTZ R150, R22, R170.reuse, -R175.reuse ;  /* 0x000000aa16967223 */ /* 0x180fe200000108af */
[-CC-:B------:R-:W-:Y:S01]  /*13560*/  FFMA.FTZ R151, R32, R170.reuse, -R175.reuse ;  /* 0x000000aa20977223 */ /* 0x180fe200000108af */
[-C--:B------:R-:W-:Y:S01]  /*13570*/  FFMA.FTZ R0, R18, R170.reuse, -R175 ;  /* 0x000000aa12007223 */ /* 0x080fe200000108af */
[-CC-:B------:R-:W-:Y:S01]  /*13580*/  FFMA.FTZ R148, R34, R170.reuse, -R169.reuse ;  /* 0x000000aa22947223 */ /* 0x180fe200000108a9 */
[-C--:B------:R-:W-:Y:S01]  /*13590*/  FFMA.FTZ R139, R6, R170.reuse, -R169 ;  /* 0x000000aa068b7223 */ /* 0x080fe200000108a9 */
[----:B------:R-:W3:Y:S01]  /*135a0*/  LDSM.16.MT88.4 R48, [R196+0xc000] ;  /* 0x00c00000c430783b */ /* 0x000ee20000004200 */
[----:B------:R-:W4:Y:S01]  /*135b0*/  MUFU.EX2 R158, R158 ;  /* 0x0000009e009e7308 */ /* 0x000f220000000800 */
[-CC-:B------:R-:W-:Y:S01]  /*135c0*/  FFMA.FTZ R163, R164, R170.reuse, -R175.reuse ;  /* 0x000000aaa4a37223 */ /* 0x180fe200000108af */
[-CC-:B------:R-:W-:Y:S01]  /*135d0*/  FFMA.FTZ R162, R162, R170.reuse, -R175.reuse ;  /* 0x000000aaa2a27223 */ /* 0x180fe200000108af */
[----:B------:R-:W5:Y:S01]  /*135e0*/  LDSM.16.MT88.4 R20, [R196+0xe800] ;  /* 0x00e80000c414783b */ /* 0x000f620000004200 */
[-CC-:B------:R-:W-:Y:S01]  /*135f0*/  FFMA.FTZ R164, R228, R170.reuse, -R175.reuse ;  /* 0x000000aae4a47223 */ /* 0x180fe200000108af */
[-C--:B------:R-:W-:Y:S01]  /*13600*/  FFMA.FTZ R165, R226, R170.reuse, -R175 ;  /* 0x000000aae2a57223 */ /* 0x080fe200000108af */
[-CC-:B------:R-:W-:Y:S01]  /*13610*/  FFMA.FTZ R166, R166, R170.reuse, -R169.reuse ;  /* 0x000000aaa6a67223 */ /* 0x180fe200000108a9 */
[----:B------:R-:W5:Y:S01]  /*13620*/  LDSM.16.MT88.4 R16, [R195+0xe800] ;  /* 0x00e80000c310783b */ /* 0x000f620000004200 */
[----:B------:R-:W1:Y:S01]  /*13630*/  MUFU.EX2 R154, R154 ;  /* 0x0000009a009a7308 */ /* 0x000e620000000800 */
[-CC-:B------:R-:W-:Y:S01]  /*13640*/  FFMA.FTZ R167, R224, R170.reuse, -R169.reuse ;  /* 0x000000aae0a77223 */ /* 0x180fe200000108a9 */
[-CC-:B------:R-:W-:Y:S01]  /*13650*/  FFMA.FTZ R171, R222, R170.reuse, -R169.reuse ;  /* 0x000000aadeab7223 */ /* 0x180fe200000108a9 */
[----:B------:R-:W-:Y:S01]  /*13660*/  LDSM.16.MT88.4 R32, [R196+0xc800] ;  /* 0x00c80000c420783b */ /* 0x000fe20000004200 */
[-C--:B------:R-:W-:Y:S01]  /*13670*/  FFMA.FTZ R212, R212, R170.reuse, -R169 ;  /* 0x000000aad4d47223 */ /* 0x080fe200000108a9 */
[-CC-:B------:R-:W-:Y:S01]  /*13680*/  FFMA.FTZ R221, R173, R170.reuse, -R175.reuse ;  /* 0x000000aaaddd7223 */ /* 0x180fe200000108af */
[-CC-:B------:R-:W-:Y:S01]  /*13690*/  FFMA.FTZ R215, R220, R170.reuse, -R175.reuse ;  /* 0x000000aadcd77223 */ /* 0x180fe200000108af */
[-CC-:B------:R-:W-:Y:S01]  /*136a0*/  FFMA.FTZ R218, R218, R170.reuse, -R175.reuse ;  /* 0x000000aadada7223 */ /* 0x180fe200000108af */
[----:B------:R-:W-:Y:S01]  /*136b0*/  MUFU.EX2 R160, R160 ;  /* 0x000000a000a07308 */ /* 0x000fe20000000800 */
[----:B----4-:R-:W-:Y:S01]  /*136c0*/  F2FP.BF16.F32.PACK_AB R112, R158, R159 ;  /* 0x0000009f9e70723e */ /* 0x010fe200000010ff */
[-C--:B------:R-:W-:Y:S01]  /*136d0*/  FFMA.FTZ R216, R216, R170.reuse, -R175 ;  /* 0x000000aad8d87223 */ /* 0x080fe200000108af */
[-CC-:B------:R-:W-:Y:S01]  /*136e0*/  FFMA.FTZ R173, R214, R170.reuse, -R169.reuse ;  /* 0x000000aad6ad7223 */ /* 0x180fe200000108a9 */
[-CC-:B------:R-:W-:Y:S01]  /*136f0*/  FFMA.FTZ R174, R174, R170.reuse, -R169.reuse ;  /* 0x000000aaaeae7223 */ /* 0x180fe200000108a9 */
[-CC-:B------:R-:W-:Y:S01]  /*13700*/  FFMA.FTZ R172, R172, R170.reuse, -R169.reuse ;  /* 0x000000aaacac7223 */ /* 0x180fe200000108a9 */
[----:B------:R-:W-:Y:S01]  /*13710*/  FFMA.FTZ R219, R168, R170, -R169 ;  /* 0x000000aaa8db7223 */ /* 0x000fe200000108a9 */
[----:B------:R-:W-:Y:S01]  /*13720*/  FADD.FTZ R158, R159, R158 ;  /* 0x0000009e9f9e7221 */ /* 0x000fe20000010000 */
[----:B------:R-:W4:Y:S01]  /*13730*/  MUFU.EX2 R161, R161 ;  /* 0x000000a100a17308 */ /* 0x000f220000000800 */
[----:B-1----:R-:W-:-:S02]  /*13740*/  F2FP.BF16.F32.PACK_AB R114, R154, R157 ;  /* 0x0000009d9a72723e */ /* 0x002fc400000010ff */
[----:B------:R-:W-:-:S04]  /*13750*/  FADD.FTZ R157, R157, R158 ;  /* 0x0000009e9d9d7221 */ /* 0x000fc80000010000 */
[----:B------:R-:W-:Y:S01]  /*13760*/  FADD.FTZ R154, R154, R157 ;  /* 0x0000009d9a9a7221 */ /* 0x000fe20000010000 */
        /* <DEDUP_REMOVED lines=45> */
[C---:B------:R-:W-:Y:S05]  /*13a40*/  HMMA.16816.F32.BF16 R60, R4.reuse, R8, R60 ;  /* 0x00000008043c723c */ /* 0x040fea000004183c */
[----:B------:R-:W-:Y:S01]  /*13a50*/  MUFU.EX2 R166, R166 ;  /* 0x000000a600a67308 */ /* 0x000fe20000000800 */
[----:B------:R-:W-:Y:S01]  /*13a60*/  HMMA.16816.F32.BF16 R64, R4, R10, R64 ;  /* 0x0000000a0440723c */ /* 0x000fe20000041840 */
[----:B------:R-:W4:Y:S05]  /*13a70*/  LDSM.16.MT88.4 R8, [R197+0x10800] ;  /* 0x01080000c508783b */ /* 0x000f2a0000004200 */
[C---:B------:R-:W-:Y:S01]  /*13a80*/  HMMA.16816.F32.BF16 R120, R112.reuse, R122, RZ ;  /* 0x0000007a7078723c */ /* 0x040fe200000418ff */
[----:B------:R-:W1:Y:S05]  /*13a90*/  MUFU.EX2 R167, R167 ;  /* 0x000000a700a77308 */ /* 0x000e6a0000000800 */
[----:B---3--:R-:W-:Y:S03]  /*13aa0*/  HMMA.16816.F32.BF16 R44, R112, R48, RZ ;  /* 0x00000030702c723c */ /* 0x008fe600000418ff */
[----:B------:R-:W-:Y:S03]  /*13ab0*/  MUFU.EX2 R171, R171 ;  /* 0x000000ab00ab7308 */ /* 0x000fe60000000800 */
[C---:B-----5:R-:W-:Y:S05]  /*13ac0*/  HMMA.16816.F32.BF16 R76, R4.reuse, R20, R76 ;  /* 0x00000014044c723c */ /* 0x060fea000004184c */
[----:B------:R-:W3:Y:S01]  /*13ad0*/  MUFU.EX2 R212, R212 ;  /* 0x000000d400d47308 */ /* 0x000ee20000000800 */
[C---:B------:R-:W-:Y:S01]  /*13ae0*/  HMMA.16816.F32.BF16 R80, R4.reuse, R22, R80 ;  /* 0x000000160450723c */ /* 0x040fe20000041850 */
[----:B------:R-:W5:Y:S05]  /*13af0*/  LDSM.16.MT88.4 R20, [R196+0x10800] ;  /* 0x01080000c414783b */ /* 0x000f6a0000004200 */
[C---:B------:R-:W-:Y:S01]  /*13b00*/  HMMA.16816.F32.BF16 R84, R4.reuse, R16, R84 ;  /* 0x000000100454723c */ /* 0x040fe20000041854 */
[----:B------:R-:W-:Y:S05]  /*13b10*/  MUFU.EX2 R215, R215 ;  /* 0x000000d700d77308 */ /* 0x000fea0000000800 */
[----:B------:R-:W-:Y:S01]  /*13b20*/  HMMA.16816.F32.BF16 R88, R4, R18, R88 ;  /* 0x000000120458723c */ /* 0x000fe20000041858 */
[----:B------:R-:W1:Y:S02]  /*13b30*/  LDSM.16.MT88.4 R16, [R195+0x10800] ;  /* 0x01080000c310783b */ /* 0x000e640000004200 */
[----:B------:R-:W3:Y:S03]  /*13b40*/  MUFU.EX2 R218, R218 ;  /* 0x000000da00da7308 */ /* 0x000ee60000000800 */
[----:B------:R-:W-:Y:S05]  /*13b50*/  HMMA.16816.F32.BF16 R48, R112, R50, RZ ;  /* 0x000000327030723c */ /* 0x000fea00000418ff */
[----:B------:R-:W-:Y:S01]  /*13b60*/  MUFU.EX2 R216, R216 ;  /* 0x000000d800d87308 */ /* 0x000fe20000000800 */
[C---:B--2---:R-:W-:Y:S06]  /*13b70*/  HMMA.16816.F32.BF16 R92, R4.reuse, R12, R92 ;  /* 0x0000000c045c723c */ /* 0x044fec000004185c */
[C---:B------:R-:W-:Y:S01]  /*13b80*/  HMMA.16816.F32.BF16 R96, R4.reuse, R14, R96 ;  /* 0x0000000e0460723c */ /* 0x040fe20000041860 */
[----:B------:R-:W2:Y:S01]  /*13b90*/  LDSM.16.MT88.4 R12, [R196+0xd000] ;  /* 0x00d00000c40c783b */ /* 0x000ea20000004200 */
[----:B------:R-:W-:Y:S04]  /*13ba0*/  MUFU.EX2 R221, R221 ;  /* 0x000000dd00dd7308 */ /* 0x000fe80000000800 */
        /* <DEDUP_REMOVED lines=30> */
[C---:B-----5:R-:W-:Y:S06]  /*13d90*/  HMMA.16816.F32.BF16 R104, R4.reuse, R20, R104 ;  /* 0x000000140468723c */ /* 0x060fec0000041868 */
        /* <DEDUP_REMOVED lines=11> */
[----:B---3--:R-:W-:Y:S01]  /*13e50*/  F2FP.BF16.F32.PACK_AB R7, R212, R171 ;  /* 0x000000abd407723e */ /* 0x008fe200000010ff */
        /* <DEDUP_REMOVED lines=8> */
[C---:B----4-:R-:W-:Y:S06]  /*13ee0*/  HMMA.16816.F32.BF16 R76, R4.reuse, R8, R76 ;  /* 0x00000008044c723c */ /* 0x050fec000004184c */
[C---:B------:R-:W-:Y:S01]  /*13ef0*/  HMMA.16816.F32.BF16 R80, R4.reuse, R10, R80 ;  /* 0x0000000a0450723c */ /* 0x040fe20000041850 */
[----:B------:R-:W3:Y:S05]  /*13f00*/  LDSM.16.MT88.4 R8, [R196+0x11000] ;  /* 0x01100000c408783b */ /* 0x000eea0000004200 */
[C---:B-----5:R-:W-:Y:S06]  /*13f10*/  HMMA.16816.F32.BF16 R84, R4.reuse, R20, R84 ;  /* 0x000000140454723c */ /* 0x060fec0000041854 */
        /* <DEDUP_REMOVED lines=146> */
.L_x_3657:
[----:B--2---:R-:W-:Y:S02]  /*14840*/  R2UR UR4, R214 ;  /* 0x00000000d60472ca */ /* 0x004fe400000e0000 */
[----:B------:R-:W-:-:S13]  /*14850*/  R2UR UR5, R215 ;  /* 0x00000000d70572ca */ /* 0x000fda00000e0000 */
[----:B-1----:R-:W2:Y:S02]  /*14860*/  LD.E R4, desc[UR4][R216.64+0x40] ;  /* 0x00004004d8047980 */ /* 0x002ea4000c101900 */
[----:B--2---:R-:W-:-:S05]  /*14870*/  IMAD.U32 R4, R4, -0x40, RZ ;  /* 0xffffffc004047824 */ /* 0x004fca00078e00ff */
[----:B------:R-:W-:Y:S02]  /*14880*/  SHF.R.S32.HI R0, RZ, 0x1f, R4 ;  /* 0x0000001fff007819 */ /* 0x000fe40000011404 */
.L_x_3658:
[----:B------:R-:W-:Y:S05]  /*14890*/  BSYNC B0 ;  /* 0x0000000000007941 */ /* 0x000fea0003800000 */
.L_x_3656:
        /* <DEDUP_REMOVED lines=47> */
[----:B------:R-:W-:Y:S04]  /*14b90*/  LDSM.16.M88.4 R20, [R192] ;  /* 0x00000000c014783b */ /* 0x000fe80000000200 */
[----:B-1----:R-:W1:Y:S04]  /*14ba0*/  LDSM.16.M88.4 R4, [R191] ;  /* 0x00000000bf04783b */ /* 0x002e680000000200 */
[----:B------:R-:W5:Y:S04]  /*14bb0*/  LDSM.16.M88.4 R32, [R193+0x7000] ;  /* 0x00700000c120783b */ /* 0x000f680000000200 */
[----:B------:R-:W5:Y:S04]  /*14bc0*/  LDSM.16.M88.4 R24, [R193+0x7800] ;  /* 0x00780000c118783b */ /* 0x000f680000000200 */
[----:B------:R-:W5:Y:S04]  /*14bd0*/  LDSM.16.M88.4 R228, [R187] ;  /* 0x00000000bbe4783b */ /* 0x000f680000000200 */
[----:B------:R-:W-:Y:S04]  /*14be0*/  LDSM.16.M88.4 R28, [R190] ;  /* 0x00000000be1c783b */ /* 0x000fe80000000200 */
[----:B--2---:R-:W2:Y:S04]  /*14bf0*/  LDSM.16.M88.4 R8, [R188+0x6000] ;  /* 0x00600000bc08783b */ /* 0x004ea80000000200 */
[----:B------:R-:W2:Y:S01]  /*14c00*/  LDSM.16.M88.4 R160, [R186] ;  /* 0x00000000baa0783b */ /* 0x000ea20000000200 */
[C---:B---3--:R-:W-:Y:S03]  /*14c10*/  HMMA.16816.F32.BF16 R16, R168.reuse, R12, RZ ;  /* 0x0000000ca810723c */ /* 0x048fe600000418ff */
[----:B------:R-:W3:Y:S04]  /*14c20*/  LDSM.16.M88.4 R156, [R185] ;  /* 0x00000000b99c783b */ /* 0x000ee80000000200 */
[----:B------:R-:W3:Y:S01]  /*14c30*/  LDSM.16.M88.4 R224, [R188+0x6800] ;  /* 0x00680000bce0783b */ /* 0x000ee20000000200 */
[C---:B------:R-:W-:Y:S03]  /*14c40*/  HMMA.16816.F32.BF16 R12, R168.reuse, R14, RZ ;  /* 0x0000000ea80c723c */ /* 0x040fe600000418ff */
[----:B------:R-:W-:Y:S03]  /*14c50*/  LDSM.16.M88.4 R164, [R188+0x7000] ;  /* 0x00700000bca4783b */ /* 0x000fe60000000200 */
[C---:B----4-:R-:W-:Y:S01]  /*14c60*/  HMMA.16816.F32.BF16 R148, R168.reuse, R144, RZ ;  /* 0x00000090a894723c */ /* 0x050fe200000418ff */
[----:B------:R-:W-:Y:S01]  /*14c70*/  LDSM.16.M88.4 R152, [R188+0x7800] ;  /* 0x00780000bc98783b */ /* 0x000fe20000000200 */
[----:B------:R-:W4:Y:S04]  /*14c80*/  S2R R0, SR_TID.X ;  /* 0x0000000000007919 */ /* 0x000f280000002100 */
[----:B------:R-:W-:Y:S01]  /*14c90*/  HMMA.16816.F32.BF16 R144, R168, R146, RZ ;  /* 0x00000092a890723c */ /* 0x000fe200000418ff */
[----:B------:R-:W0:Y:S05]  /*14ca0*/  LDGDEPBAR ;  /* 0x00000000000079af */ /* 0x000e2a0000000000 */
[----:B-1----:R-:W-:Y:S06]  /*14cb0*/  HMMA.16816.F32.BF16 R16, R20, R4, R16 ;  /* 0x000000041410723c */ /* 0x002fec0000041810 */
[C---:B-----5:R-:W-:Y:S06]  /*14cc0*/  HMMA.16816.F32.BF16 R140, R168.reuse, R32, RZ ;  /* 0x00000020a88c723c */ /* 0x060fec00000418ff */
[C---:B------:R-:W-:Y:S06]  /*14cd0*/  HMMA.16816.F32.BF16 R32, R168.reuse, R34, RZ ;  /* 0x00000022a820723c */ /* 0x040fec00000418ff */
[C---:B------:R-:W-:Y:S06]  /*14ce0*/  HMMA.16816.F32.BF16 R172, R168.reuse, R24, RZ ;  /* 0x00000018a8ac723c */ /* 0x040fec00000418ff */
[----:B------:R-:W-:Y:S01]  /*14cf0*/  HMMA.16816.F32.BF16 R168, R168, R26, RZ ;  /* 0x0000001aa8a8723c */ /* 0x000fe200000418ff */
[----:B------:R-:W-:Y:S01]  /*14d00*/  LDSM.16.M88.4 R24, [R189] ;  /* 0x00000000bd18783b */ /* 0x000fe20000000200 */
[----:B----4-:R-:W-:-:S04]  /*14d10*/  IMAD.SHL.U32 R0, R0, 0x2, RZ ;  /* 0x0000000200007824 */ /* 0x010fc800078e00ff */
[C---:B------:R-:W-:Y:S01]  /*14d20*/  HMMA.16816.F32.BF16 R12, R20.reuse, R6, R12 ;  /* 0x00000006140c723c */ /* 0x040fe2000004180c */
[----:B------:R-:W1:Y:S05]  /*14d30*/  LDSM.16.M88.4 R4, [R184] ;  /* 0x00000000b804783b */ /* 0x000e6a0000000200 */
[C---:B------:R-:W-:Y:S06]  /*14d40*/  HMMA.16816.F32.BF16 R148, R20.reuse, R228, R148 ;  /* 0x000000e41494723c */ /* 0x040fec0000041894 */
[----:B------:R-:W-:Y:S01]  /*14d50*/  HMMA.16816.F32.BF16 R144, R20, R230, R144 ;  /* 0x000000e61490723c */ /* 0x000fe20000041890 */
[----:B------:R-:W4:Y:S05]  /*14d60*/  LDSM.16.M88.4 R228, [R184+0x800] ;  /* 0x00080000b8e4783b */ /* 0x000f2a0000000200 */
[----:B--2---:R-:W-:Y:S06]  /*14d70*/  HMMA.16816.F32.BF16 R16, R28, R8, R16 ;  /* 0x000000081c10723c */ /* 0x004fec0000041810 */
[C---:B------:R-:W-:Y:S06]  /*14d80*/  HMMA.16816.F32.BF16 R140, R20.reuse, R160, R140 ;  /* 0x000000a0148c723c */ /* 0x040fec000004188c */
[C---:B------:R-:W-:Y:S01]  /*14d90*/  HMMA.16816.F32.BF16 R32, R20.reuse, R162, R32 ;  /* 0x000000a21420723c */ /* 0x040fe20000041820 */
[----:B------:R-:W-:Y:S05]  /*14da0*/  LDSM.16.M88.4 R160, [R184+0x1000] ;  /* 0x00100000b8a0783b */ /* 0x000fea0000000200 */
[C---:B---3--:R-:W-:Y:S06]  /*14db0*/  HMMA.16816.F32.BF16 R172, R20.reuse, R156, R172 ;  /* 0x0000009c14ac723c */ /* 0x048fec00000418ac */
[----:B------:R-:W-:Y:S01]  /*14dc0*/  HMMA.16816.F32.BF16 R168, R20, R158, R168 ;  /* 0x0000009e14a8723c */ /* 0x000fe200000418a8 */
[----:B------:R-:W-:Y:S04]  /*14dd0*/  LDSM.16.M88.4 R20, [R194+0x2000] ;  /* 0x00200000c214783b */ /* 0x000fe80000000200 */
[----:B------:R-:W-:Y:S01]  /*14de0*/  LDSM.16.M88.4 R156, [R184+0x1800] ;  /* 0x00180000b89c783b */ /* 0x000fe20000000200 */
[C---:B------:R-:W-:Y:S03]  /*14df0*/  HMMA.16816.F32.BF16 R12, R28.reuse, R10, R12 ;  /* 0x0000000a1c0c723c */ /* 0x040fe6000004180c */
[----:B------:R-:W2:Y:S03]  /*14e00*/  LDSM.16.M88.4 R8, [R193+0x8000] ;  /* 0x00800000c108783b */ /* 0x000ea60000000200 */
[C---:B------:R-:W-:Y:S06]  /*14e10*/  HMMA.16816.F32.BF16 R148, R28.reuse, R224, R148 ;  /* 0x000000e01c94723c */ /* 0x040fec0000041894 */
        /* <DEDUP_REMOVED lines=11> */
[----:B------:R-:W1:Y:S03]  /*14ed0*/  LDSM.16.M88.4 R4, [R183] ;  /* 0x00000000b704783b */ /* 0x000e660000000200 */
[C---:B----4-:R-:W-:Y:S06]  /*14ee0*/  HMMA.16816.F32.BF16 R148, R24.reuse, R228, R148 ;  /* 0x000000e41894723c */ /* 0x050fec0000041894 */
[----:B------:R-:W-:Y:S01]  /*14ef0*/  HMMA.16816.F32.BF16 R144, R24, R230, R144 ;  /* 0x000000e61890723c */ /* 0x000fe20000041890 */
[----:B------:R-:W4:Y:S05]  /*14f00*/  LDSM.16.M88.4 R228, [R182] ;  /* 0x00000000b6e4783b */ /* 0x000f2a0000000200 */
[----:B--2---:R-:W-:Y:S06]  /*14f10*/  HMMA.16816.F32.BF16 R16, R20, R8, R16 ;  /* 0x000000081410723c */ /* 0x004fec0000041810 */
        /* <DEDUP_REMOVED lines=30> */
[----:B------:R-:W-:Y:S01]  /*15100*/  HMMA.16816.F32.BF16 R168, R152, R158, R168 ;  /* 0x0000009e98a8723c */ /* 0x000fe200000418a8 */
[----:B------:R-:W-:Y:S04]  /*15110*/  LDSM.16.M88.4 R156, [R184+0x3000] ;  /* 0x00300000b89c783b */ /* 0x000fe80000000200 */
[----:B------:R-:W-:Y:S01]  /*15120*/  LDSM.16.M88.4 R152, [R184+0x3800] ;  /* 0x00380000b898783b */ /* 0x000fe20000000200 */
[C---:B------:R-:W-:Y:S03]  /*15130*/  HMMA.16816.F32.BF16 R12, R8.reuse, R26, R12 ;  /* 0x0000001a080c723c */ /* 0x040fe6000004180c */
[----:B------:R-:W4:Y:S03]  /*15140*/  LDSM.16.M88.4 R24, [R193+0xa000] ;  /* 0x00a00000c118783b */ /* 0x000f260000000200 */
[C---:B---3--:R-:W-:Y:S06]  /*15150*/  HMMA.16816.F32.BF16 R148, R8.reuse, R224, R148 ;  /* 0x000000e00894723c */ /* 0x048fec0000041894 */
[----:B------:R-:W-:Y:S01]  /*15160*/  HMMA.16816.F32.BF16 R144, R8, R226, R144 ;  /* 0x000000e20890723c */ /* 0x000fe20000041890 */
[----:B------:R-:W-:Y:S05]  /*15170*/  LDSM.16.M88.4 R224, [R193+0xb800] ;  /* 0x00b80000c1e0783b */ /* 0x000fea0000000200 */
[----:B-1----:R-:W-:Y:S06]  /*15180*/  HMMA.16816.F32.BF16 R16, R28, R4, R16 ;  /* 0x000000041c10723c */ /* 0x002fec0000041810 */
[C---:B------:R-:W-:Y:S06]  /*15190*/  HMMA.16816.F32.BF16 R172, R8.reuse, R20, R172 ;  /* 0x0000001408ac723c */ /* 0x040fec00000418ac */
[C---:B------:R-:W-:Y:S01]  /*151a0*/  HMMA.16816.F32.BF16 R168, R8.reuse, R22, R168 ;  /* 0x0000001608a8723c */ /* 0x040fe200000418a8 */
[----:B------:R-:W1:Y:S05]  /*151b0*/  LDSM.16.M88.4 R20, [R193+0xa800] ;  /* 0x00a80000c114783b */ /* 0x000e6a0000000200 */
[C---:B------:R-:W-:Y:S06]  /*151c0*/  HMMA.16816.F32.BF16 R140, R8.reuse, R164, R140 ;  /* 0x000000a4088c723c */ /* 0x040fec000004188c */
[----:B------:R-:W-:Y:S01]  /*151d0*/  HMMA.16816.F32.BF16 R32, R8, R166, R32 ;  /* 0x000000a60820723c */ /* 0x000fe20000041820 */
[----:B------:R-:W-:Y:S04]  /*151e0*/  LDSM.16.M88.4 R164, [R192+0x4000] ;  /* 0x00400000c0a4783b */ /* 0x000fe80000000200 */
[----:B------:R-:W-:Y:S01]  /*151f0*/  LDSM.16.M88.4 R8, [R193+0xb000] ;  /* 0x00b00000c108783b */ /* 0x000fe20000000200 */
[C---:B------:R-:W-:Y:S03]  /*15200*/  HMMA.16816.F32.BF16 R12, R28.reuse, R6, R12 ;  /* 0x000000061c0c723c */ /* 0x040fe6000004180c */
[----:B------:R-:W3:Y:S03]  /*15210*/  LDSM.16.M88.4 R4, [R179] ;  /* 0x00000000b304783b */ /* 0x000ee60000000200 */
        /* <DEDUP_REMOVED lines=13> */
[C---:B-1----:R-:W-:Y:S06]  /*152f0*/  HMMA.16816.F32.BF16 R148, R228.reuse, R20, R148 ;  /* 0x00000014e494723c */ /* 0x042fec0000041894 */
[----:B------:R-:W-:Y:S01]  /*15300*/  HMMA.16816.F32.BF16 R144, R228, R22, R144 ;  /* 0x00000016e490723c */ /* 0x000fe20000041890 */
[----:B------:R-:W1:Y:S05]  /*15310*/  LDSM.16.M88.4 R20, [R188+0xa800] ;  /* 0x00a80000bc14783b */ /* 0x000e6a0000000200 */
[----:B---3--:R-:W-:Y:S06]  /*15320*/  HMMA.16816.F32.BF16 R16, R164, R4, R16 ;  /* 0x00000004a410723c */ /* 0x008fec0000041810 */
[C---:B------:R-:W-:Y:S06]  /*15330*/  HMMA.16816.F32.BF16 R140, R228.reuse, R8, R140 ;  /* 0x00000008e48c723c */ /* 0x040fec000004188c */
[----:B------:R-:W-:Y:S01]  /*15340*/  HMMA.16816.F32.BF16 R32, R228, R10, R32 ;  /* 0x0000000ae420723c */ /* 0x000fe20000041820 */
[----:B------:R-:W-:Y:S05]  /*15350*/  LDSM.16.M88.4 R8, [R189+0x4000] ;  /* 0x00400000bd08783b */ /* 0x000fea0000000200 */
[C---:B------:R-:W-:Y:S01]  /*15360*/  HMMA.16816.F32.BF16 R12, R164.reuse, R6, R12 ;  /* 0x00000006a40c723c */ /* 0x040fe2000004180c */
[----:B------:R-:W3:Y:S05]  /*15370*/  LDSM.16.M88.4 R4, [R184+0x4000] ;  /* 0x00400000b804783b */ /* 0x000eea0000000200 */
[C---:B--2---:R-:W-:Y:S06]  /*15380*/  HMMA.16816.F32.BF16 R148, R164.reuse, R160, R148 ;  /* 0x000000a0a494723c */ /* 0x044fec0000041894 */
[----:B------:R-:W-:Y:S01]  /*15390*/  HMMA.16816.F32.BF16 R144, R164, R162, R144 ;  /* 0x000000a2a490723c */ /* 0x000fe20000041890 */
[----:B------:R-:W2:Y:S05]  /*153a0*/  LDSM.16.M88.4 R160, [R188+0xb000] ;  /* 0x00b00000bca0783b */ /* 0x000eaa0000000200 */
[----:B----4-:R-:W-:Y:S06]  /*153b0*/  HMMA.16816.F32.BF16 R16, R28, R24, R16 ;  /* 0x000000181c10723c */ /* 0x010fec0000041810 */
[C---:B------:R-:W-:Y:S06]  /*153c0*/  HMMA.16816.F32.BF16 R172, R228.reuse, R224, R172 ;  /* 0x000000e0e4ac723c */ /* 0x040fec00000418ac */
[----:B------:R-:W-:Y:S01]  /*153d0*/  HMMA.16816.F32.BF16 R168, R228, R226, R168 ;  /* 0x000000e2e4a8723c */ /* 0x000fe200000418a8 */
[----:B------:R-:W4:Y:S05]  /*153e0*/  LDSM.16.M88.4 R224, [R184+0x4800] ;  /* 0x00480000b8e0783b */ /* 0x000f2a0000000200 */
[----:B------:R-:W-:Y:S06]  /*153f0*/  HMMA.16816.F32.BF16 R140, R164, R156, R140 ;  /* 0x0000009ca48c723c */ /* 0x000fec000004188c */
[C---:B------:R-:W-:Y:S01]  /*15400*/  HMMA.16816.F32.BF16 R12, R28.reuse, R26, R12 ;  /* 0x0000001a1c0c723c */ /* 0x040fe2000004180c */
[----:B------:R-:W-:Y:S05]  /*15410*/  LDSM.16.M88.4 R24, [R184+0x5000] ;  /* 0x00500000b818783b */ /* 0x000fea0000000200 */
[C---:B-1----:R-:W-:Y:S06]  /*15420*/  HMMA.16816.F32.BF16 R148, R28.reuse, R20, R148 ;  /* 0x000000141c94723c */ /* 0x042fec0000041894 */
[----:B------:R-:W-:Y:S01]  /*15430*/  HMMA.16816.F32.BF16 R144, R28, R22, R144 ;  /* 0x000000161c90723c */ /* 0x000fe20000041890 */
[----:B------:R-:W1:Y:S05]  /*15440*/  LDSM.16.M88.4 R20, [R188+0xb800] ;  /* 0x00b80000bc14783b */ /* 0x000e6a0000000200 */
[----:B------:R-:W-:Y:S06]  /*15450*/  HMMA.16816.F32.BF16 R32, R164, R158, R32 ;  /* 0x0000009ea420723c */ /* 0x000fec0000041820 */
[----:B---3--:R-:W-:Y:S06]  /*15460*/  HMMA.16816.F32.BF16 R16, R8, R4, R16 ;  /* 0x000000040810723c */ /* 0x008fec0000041810 */
[----:B------:R-:W-:Y:S01]  /*15470*/  HMMA.16816.F32.BF16 R172, R164, R152, R172 ;  /* 0x00000098a4ac723c */ /* 0x000fe200000418ac */
[----:B------:R-:W-:-:S05]  /*15480*/  LOP3.LUT R5, R0, 0x6, RZ, 0xc0, !PT ;  /* 0x0000000600057812 */ /* 0x000fca00078ec0ff */
[----:B------:R-:W-:Y:S01]  /*15490*/  IMAD R0, R208, 0x40, R5 ;  /* 0x00000040d0007824 */ /* 0x000fe200078e0205 */
[----:B--2---:R-:W-:Y:S03]  /*154a0*/  HMMA.16816.F32.BF16 R140, R28, R160, R140 ;  /* 0x000000a01c8c723c */ /* 0x004fe6000004188c */
[C---:B------:R-:W-:Y:S02]  /*154b0*/  VIADD R4, R0.reuse, 0x1 ;  /* 0x0000000100047836 */ /* 0x040fe40000000000 */
[C---:B------:R-:W-:Y:S01]  /*154c0*/  VIADD R5, R0.reuse, 0x8 ;  /* 0x0000000800057836 */ /* 0x040fe20000000000 */
[----:B------:R-:W-:Y:S01]  /*154d0*/  HMMA.16816.F32.BF16 R168, R164, R154, R168 ;  /* 0x0000009aa4a8723c */ /* 0x000fe200000418a8 */
[----:B------:R-:W-:Y:S01]  /*154e0*/  VIADD R152, R0, 0x10 ;  /* 0x0000001000987836 */ /* 0x000fe20000000000 */
[-C--:B------:R-:W-:Y:S01]  /*154f0*/  ISETP.GE.AND P1, PT, R4, R2.reuse, PT ;  /* 0x000000020400720c */ /* 0x080fe20003f26270 */
[----:B------:R-:W-:Y:S01]  /*15500*/  VIADD R139, R0, 0x11 ;  /* 0x00000011008b7836 */ /* 0x000fe20000000000 */
[----:B------:R-:W-:Y:S01]  /*15510*/  ISETP.GE.AND P4, PT, R4, R133, PT ;  /* 0x000000850400720c */ /* 0x000fe20003f86270 */
[----:B------:R-:W-:Y:S01]  /*15520*/  VIADD R4, R0, 0x9 ;  /* 0x0000000900047836 */ /* 0x000fe20000000000 */
[----:B------:R-:W-:Y:S01]  /*15530*/  HMMA.16816.F32.BF16 R12, R8, R6, R12 ;  /* 0x00000006080c723c */ /* 0x000fe2000004180c */
[----:B------:R-:W-:-:S02]  /*15540*/  ISETP.GE.AND P6, PT, R5, R2, PT ;  /* 0x000000020500720c */ /* 0x000fc40003fc6270 */
[-C--:B------:R-:W-:Y:S02]  /*15550*/  ISETP.GE.AND P3, PT, R5, R133.reuse, PT ;  /* 0x000000850500720c */ /* 0x080fe40003f66270 */
[C---:B------:R-:W-:Y:S01]  /*15560*/  ISETP.GE.AND P5, PT, R4.reuse, R2, PT ;  /* 0x000000020400720c */ /* 0x040fe20003fa6270 */
[----:B------:R-:W-:Y:S01]  /*15570*/  HMMA.16816.F32.BF16 R32, R28, R162, R32 ;  /* 0x000000a21c20723c */ /* 0x000fe20000041820 */
[----:B------:R-:W-:Y:S02]  /*15580*/  ISETP.GE.AND P2, PT, R4, R133, PT ;  /* 0x000000850400720c */ /* 0x000fe40003f46270 */
[----:B------:R-:W2:Y:S01]  /*15590*/  LDSM.16.M88.4 R4, [R184+0x5800] ;  /* 0x00580000b804783b */ /* 0x000ea20000000200 */
[----:B------:R-:W-:Y:S01]  /*155a0*/  FSEL R138, R17, -INF , !P1 ;  /* 0xff800000118a7808 */ /* 0x000fe20004800000 */
[----:B------:R-:W-:-:S04]  /*155b0*/  DEPBAR.LE SB0, 0x0 ;  /* 0x000080000000791a */ /* 0x000fc80000000000 */
[----:B----4-:R-:W-:Y:S01]  /*155c0*/  HMMA.16816.F32.BF16 R148, R8, R224, R148 ;  /* 0x000000e00894723c */ /* 0x010fe20000041894 */
[----:B------:R-:W-:-:S05]  /*155d0*/  ISETP.GE.AND P1, PT, R152, R2, PT ;  /* 0x000000029800720c */ /* 0x000fca0003f26270 */
[----:B------:R-:W-:Y:S03]  /*155e0*/  HMMA.16816.F32.BF16 R144, R8, R226, R144 ;  /* 0x000000e20890723c */ /* 0x000fe60000041890 */
[----:B------:R-:W-:Y:S01]  /*155f0*/  FSEL R242, R13, -INF , !P5 ;  /* 0xff8000000df27808 */ /* 0x000fe20006800000 */
[----:B------:R-:W-:Y:S01]  /*15600*/  VIADD R13, R0, 0x18 ;  /* 0x00000018000d7836 */ /* 0x000fe20000000000 */
[-C--:B------:R-:W-:Y:S01]  /*15610*/  ISETP.GE.AND P5, PT, R139, R133.reuse, PT ;  /* 0x000000858b00720c */ /* 0x080fe20003fa6270 */
[----:B-1----:R-:W-:Y:S01]  /*15620*/  HMMA.16816.F32.BF16 R172, R28, R20, R172 ;  /* 0x000000141cac723c */ /* 0x002fe200000418ac */
[----:B------:R-:W-:Y:S02]  /*15630*/  FSEL R12, R12, -INF , !P6 ;  /* 0xff8000000c0c7808 */ /* 0x000fe40007000000 */
[----:B------:R-:W-:Y:S02]  /*15640*/  FSEL R14, R14, -INF , !P3 ;  /* 0xff8000000e0e7808 */ /* 0x000fe40005800000 */
[----:B------:R-:W-:Y:S01]  /*15650*/  ISETP.GE.AND P6, PT, R152, R133, PT ;  /* 0x000000859800720c */ /* 0x000fe20003fc6270 */
[----:B------:R-:W-:Y:S01]  /*15660*/  HMMA.16816.F32.BF16 R140, R8, R24, R140 ;  /* 0x00000018088c723c */ /* 0x000fe2000004188c */
[----:B------:R-:W-:Y:S01]  /*15670*/  FSEL R20, R15, -INF , !P2 ;  /* 0xff8000000f147808 */ /* 0x000fe20005000000 */
[----:B------:R-:W-:Y:S01]  /*15680*/  VIADD R15, R0, 0x19 ;  /* 0x00000019000f7836 */ /* 0x000fe20000000000 */
[----:B------:R-:W-:-:S02]  /*15690*/  ISETP.GE.AND P2, PT, R13, R2, PT ;  /* 0x000000020d00720c */ /* 0x000fc40003f46270 */
[-C--:B------:R-:W-:Y:S01]  /*156a0*/  ISETP.GE.AND P3, PT, R139, R2.reuse, PT ;  /* 0x000000028b00720c */ /* 0x080fe20003f66270 */
[----:B------:R-:W-:Y:S01]  /*156b0*/  HMMA.16816.F32.BF16 R168, R28, R22, R168 ;  /* 0x000000161ca8723c */ /* 0x000fe200000418a8 */
[----:B------:R-:W-:Y:S02]  /*156c0*/  FSEL R240, R148, -INF , !P1 ;  /* 0xff80000094f07808 */ /* 0x000fe40004800000 */
[----:B------:R-:W-:Y:S01]  /*156d0*/  ISETP.GE.AND P1, PT, R13, R133, PT ;  /* 0x000000850d00720c */ /* 0x000fe20003f26270 */
[----:B------:R-:W-:Y:S01]  /*156e0*/  VIADD R13, R0, 0x20 ;  /* 0x00000020000d7836 */ /* 0x000fe20000000000 */
[----:B------:R-:W-:Y:S01]  /*156f0*/  FSEL R238, R151, -INF , !P5 ;  /* 0xff80000097ee7808 */ /* 0x000fe20006800000 */
[----:B------:R-:W-:Y:S01]  /*15700*/  HMMA.16816.F32.BF16 R32, R8, R26, R32 ;  /* 0x0000001a0820723c */ /* 0x000fe20000041820 */
[----:B------:R-:W-:Y:S01]  /*15710*/  FSEL R144, R144, -INF , !P2 ;  /* 0xff80000090907808 */ /* 0x000fe20005000000 */
[----:B------:R-:W-:Y:S01]  /*15720*/  BAR.SYNC.DEFER_BLOCKING 0x0 ;  /* 0x0000000000007b1d */ /* 0x000fe20000010000 */
[----:B------:R-:W-:-:S02]  /*15730*/  ISETP.GE.AND P5, PT, R13, R2, PT ;  /* 0x000000020d00720c */ /* 0x000fc40003fa6270 */
[----:B------:R-:W-:Y:S01]  /*15740*/  ISETP.GE.AND P2, PT, R13, R133, PT ;  /* 0x000000850d00720c */ /* 0x000fe20003f46270 */
[----:B------:R-:W-:Y:S01]  /*15750*/  VIADD R13, R0, 0x21 ;  /* 0x00000021000d7836 */ /* 0x000fe20000000000 */
[----:B------:R-:W-:Y:S01]  /*15760*/  FSEL R166, R146, -INF , !P1 ;  /* 0xff80000092a67808 */ /* 0x000fe20004800000 */
[C---:B--2---:R-:W-:Y:S01]  /*15770*/  HMMA.16816.F32.BF16 R172, R8.reuse, R4, R172 ;  /* 0x0000000408ac723c */ /* 0x044fe200000418ac */
[----:B------:R-:W-:Y:S02]  /*15780*/  FSEL R236, R150, -INF , !P6 ;  /* 0xff80000096ec7808 */ /* 0x000fe40007000000 */
[-C--:B------:R-:W-:Y:S02]  /*15790*/  ISETP.GE.AND P1, PT, R13, R2.reuse, PT ;  /* 0x000000020d00720c */ /* 0x080fe40003f26270 */
[----:B------:R-:W-:Y:S02]  /*157a0*/  FSEL R234, R149, -INF , !P3 ;  /* 0xff80000095ea7808 */ /* 0x000fe40005800000 */
[C---:B------:R-:W-:Y:S01]  /*157b0*/  VIADD R5, R0.reuse, 0x29 ;  /* 0x0000002900057836 */ /* 0x040fe20000000000 */
[----:B------:R-:W-:Y:S01]  /*157c0*/  FSEL R160, R141, -INF , !P1 ;  /* 0xff8000008da07808 */ /* 0x000fe20004800000 */
[----:B------:R-:W-:Y:S01]  /*157d0*/  VIADD R4, R0, 0x30 ;  /* 0x0000003000047836 */ /* 0x000fe20000000000 */
[----:B------:R-:W-:Y:S01]  /*157e0*/  HMMA.16816.F32.BF16 R168, R8, R6, R168 ;  /* 0x0000000608a8723c */ /* 0x000fe200000418a8 */
[----:B------:R-:W-:-:S02]  /*157f0*/  ISETP.GE.AND P6, PT, R15, R2, PT ;  /* 0x000000020f00720c */ /* 0x000fc40003fc6270 */
[-C--:B------:R-:W-:Y:S02]  /*15800*/  ISETP.GE.AND P1, PT, R5, R133.reuse, PT ;  /* 0x000000850500720c */ /* 0x080fe40003f26270 */
[----:B------:R-:W-:Y:S01]  /*15810*/  ISETP.GE.AND P3, PT, R15, R133, PT ;  /* 0x000000850f00720c */ /* 0x000fe20003f66270 */
[C---:B------:R-:W-:Y:S01]  /*15820*/  VIADD R15, R0.reuse, 0x28 ;  /* 0x00000028000f7836 */ /* 0x040fe20000000000 */
[----:B------:R-:W-:Y:S02]  /*15830*/  FSEL R150, R35, -INF , !P1 ;  /* 0xff80000023967808 */ /* 0x000fe40004800000 */
[----:B------:R-:W-:Y:S02]  /*15840*/  ISETP.GE.AND P1, PT, R0, R2, PT ;  /* 0x000000020000720c */ /* 0x000fe40003f26270 */
[----:B------:R-:W-:Y:S02]  /*15850*/  FSEL R146, R145, -INF , !P6 ;  /* 0xff80000091927808 */ /* 0x000fe40007000000 */
[----:B------:R-:W-:-:S02]  /*15860*/  FSEL R164, R147, -INF , !P3 ;  /* 0xff80000093a47808 */ /* 0x000fc40005800000 */
[----:B------:R-:W-:Y:S02]  /*15870*/  FSEL R154, R142, -INF , !P2 ;  /* 0xff8000008e9a7808 */ /* 0x000fe40005000000 */
[-C--:B------:R-:W-:Y:S02]  /*15880*/  ISETP.GE.AND P6, PT, R13, R133.reuse, PT ;  /* 0x000000850d00720c */ /* 0x080fe40003fc6270 */
[-C--:B------:R-:W-:Y:S02]  /*15890*/  ISETP.GE.AND P3, PT, R15, R2.reuse, PT ;  /* 0x000000020f00720c */ /* 0x080fe40003f66270 */
[----:B------:R-:W-:Y:S02]  /*158a0*/  FSEL R162, R140, -INF , !P5 ;  /* 0xff8000008ca27808 */ /* 0x000fe40006800000 */
[----:B------:R-:W-:Y:S01]  /*158b0*/  ISETP.GE.AND P2, PT, R5, R2, PT ;  /* 0x000000020500720c */ /* 0x000fe20003f46270 */
[----:B------:R-:W-:Y:S01]  /*158c0*/  VIADD R5, R0, 0x31 ;  /* 0x0000003100057836 */ /* 0x000fe20000000000 */
[----:B------:R-:W-:-:S02]  /*158d0*/  ISETP.GE.AND P5, PT, R15, R133, PT ;  /* 0x000000850f00720c */ /* 0x000fc40003fa6270 */
[----:B------:R-:W-:Y:S02]  /*158e0*/  FSEL R16, R16, -INF , !P1 ;  /* 0xff80000010107808 */ /* 0x000fe40004800000 */
[----:B------:R-:W-:Y:S02]  /*158f0*/  ISETP.GT.AND P1, PT, R208, R199, PT ;  /* 0x000000c7d000720c */ /* 0x000fe40003f24270 */
[----:B------:R-:W-:Y:S02]  /*15900*/  FSEL R152, R143, -INF , !P6 ;  /* 0xff8000008f987808 */ /* 0x000fe40007000000 */
[----:B------:R-:W-:Y:S02]  /*15910*/  FSEL R158, R32, -INF , !P3 ;  /* 0xff800000209e7808 */ /* 0x000fe40005800000 */
[C---:B------:R-:W-:Y:S02]  /*15920*/  ISETP.GE.AND P6, PT, R4.reuse, R2, PT ;  /* 0x000000020400720c */ /* 0x040fe40003fc6270 */
[----:B------:R-:W-:-:S02]  /*15930*/  ISETP.GE.AND P3, PT, R4, R133, PT ;  /* 0x000000850400720c */ /* 0x000fc40003f66270 */
[----:B------:R-:W-:Y:S02]  /*15940*/  FSEL R148, R34, -INF , !P5 ;  /* 0xff80000022947808 */ /* 0x000fe40006800000 */
[----:B------:R-:W-:Y:S02]  /*15950*/  FSEL R156, R33, -INF , !P2 ;  /* 0xff800000219c7808 */ /* 0x000fe40005000000 */
[C---:B------:R-:W-:Y:S02]  /*15960*/  ISETP.GE.AND P5, PT, R5.reuse, R2, PT ;  /* 0x000000020500720c */ /* 0x040fe40003fa6270 */
[-C--:B------:R-:W-:Y:S01]  /*15970*/  ISETP.GE.AND P2, PT, R5, R133.reuse, PT ;  /* 0x000000850500720c */ /* 0x080fe20003f46270 */
[C---:B------:R-:W-:Y:S01]  /*15980*/  VIADD R5, R0.reuse, 0x38 ;  /* 0x0000003800057836 */ /* 0x040fe20000000000 */
[----:B------:R-:W-:Y:S02]  /*15990*/  FSEL R4, R19, -INF , !P4 ;  /* 0xff80000013047808 */ /* 0x000fe40006000000 */
[C---:B------:R-:W-:Y:S01]  /*159a0*/  ISETP.GE.AND P4, PT, R0.reuse, R133, PT ;  /* 0x000000850000720c */ /* 0x040fe20003f86270 */
[----:B------:R-:W-:Y:S01]  /*159b0*/  VIADD R0, R0, 0x39 ;  /* 0x0000003900007836 */ /* 0x000fe20000000000 */
[----:B------:R-:W-:-:S02]  /*159c0*/  FSEL R232, R172, -INF , !P6 ;  /* 0xff800000ace87808 */ /* 0x000fc40007000000 */
[----:B------:R-:W-:Y:S02]  /*159d0*/  FSEL R226, R174, -INF , !P3 ;  /* 0xff800000aee27808 */ /* 0x000fe40005800000 */
[----:B------:R-:W-:Y:S02]  /*159e0*/  FSEL R228, R173, -INF , !P5 ;  /* 0xff800000ade47808 */ /* 0x000fe40006800000 */
[----:B------:R-:W-:Y:S02]  /*159f0*/  FSEL R224, R175, -INF , !P2 ;  /* 0xff800000afe07808 */ /* 0x000fe40005000000 */
[CC--:B------:R-:W-:Y:S02]  /*15a00*/  ISETP.GE.AND P6, PT, R5.reuse, R2.reuse, PT ;  /* 0x000000020500720c */ /* 0x0c0fe40003fc6270 */
        /* <DEDUP_REMOVED lines=57> */
[----:B------:R-:W-:-:S03]  /*15da0*/  @!P3 IMAD.MOV R10, RZ, RZ, -R10 ;  /* 0x000000ffff0ab224 */ /* 0x000fc600078e0a0a */
[C---:B------:R-:W-:Y:S02]  /*15db0*/  SEL R2, R5.reuse, R8, !P2 ;  /* 0x0000000805027207 */ /* 0x040fe40005000000 */
[----:B------:R-:W-:Y:S01]  /*15dc0*/  SEL R7, R5, R10, !P2 ;  /* 0x0000000a05077207 */ /* 0x000fe20005000000 */
[----:B------:R-:W3:Y:S02]  /*15dd0*/  LD.E.64 R8, desc[UR4][R216.64+0x38] ;  /* 0x00003804d8087980 */ /* 0x000ee4000c101b00 */
        /* <DEDUP_REMOVED lines=19> */
.L_x_3662:
[----:B------:R-:W-:Y:S02]  /*15f10*/  R2UR UR4, R214 ;  /* 0x00000000d60472ca */ /* 0x000fe400000e0000 */
[----:B------:R-:W-:-:S13]  /*15f20*/  R2UR UR5, R215 ;  /* 0x00000000d70572ca */ /* 0x000fda00000e0000 */
[----:B------:R-:W2:Y:S02]  /*15f30*/  LD.E R2, desc[UR4][R216.64+0x38] ;  /* 0x00003804d8027980 */ /* 0x000ea4000c101900 */
[----:B--2---:R-:W-:-:S05]  /*15f40*/  IMAD.U32 R2, R2, -0x40, RZ ;  /* 0xffffffc002027824 */ /* 0x004fca00078e00ff */
[----:B------:R-:W-:Y:S02]  /*15f50*/  SHF.R.S32.HI R0, RZ, 0x1f, R2 ;  /* 0x0000001fff007819 */ /* 0x000fe40000011402 */
.L_x_3663:
[----:B------:R-:W-:Y:S05]  /*15f60*/  BSYNC B0 ;  /* 0x0000000000007941 */ /* 0x000fea0003800000 */
.L_x_3661:
        /* <DEDUP_REMOVED lines=44> */
.L_x_3660:
[----:B------:R-:W-:Y:S05]  /*16230*/  BSYNC B1 ;  /* 0x0000000000017941 */ /* 0x000fea0003800000 */
.L_x_3659:
[----:B------:R-:W-:Y:S01]  /*16240*/  R2UR UR4, R214 ;  /* 0x00000000d60472ca */ /* 0x000fe200000e0000 */
[----:B------:R-:W-:Y:S01]  /*16250*/  LDSM.16.MT88.4 R24, [R196+0xc000] ;  /* 0x00c00000c418783b */ /* 0x000fe20000004200 */
[----:B------:R-:W-:Y:S02]  /*16260*/  R2UR UR5, R215 ;  /* 0x00000000d70572ca */ /* 0x000fe400000e0000 */
[----:B------:R-:W-:Y:S01]  /*16270*/  FMNMX.FTZ R5, R132, R16, !PT ;  /* 0x0000001084057209 */ /* 0x000fe20007810000 */
[----:B-1----:R-:W-:Y:S01]  /*16280*/  LDSM.16.MT88.4 R8, [R198+0xc000] ;  /* 0x00c00000c608783b */ /* 0x002fe20000004200 */
[----:B------:R-:W-:-:S03]  /*16290*/  FMNMX.FTZ R7, R3, R18, !PT ;  /* 0x0000001203077209 */ /* 0x000fc60007810000 */
[----:B------:R-:W-:Y:S04]  /*162a0*/  LDSM.16.MT88.4 R32, [R195+0xc000] ;  /* 0x00c00000c320783b */ /* 0x000fe80000004200 */
[----:B------:R-:W-:Y:S04]  /*162b0*/  LDSM.16.MT88.4 R140, [R198+0xc800] ;  /* 0x00c80000c68c783b */ /* 0x000fe80000004200 */
[----:B------:R1:W2:Y:S01]  /*162c0*/  LD.E R222, desc[UR4][R216.64+0xdc] ;  /* 0x0000dc04d8de7980 */ /* 0x0002a2000c101900 */
        /* <DEDUP_REMOVED lines=31> */
[----:B------:R-:W3:Y:S04]  /*164c0*/  SHFL.BFLY PT, R5, R2, 0x2, 0x1f ;  /* 0x0c401f0002057f89 */ /* 0x000ee800000e0000 */
[----:B------:R-:W4:Y:S01]  /*164d0*/  SHFL.BFLY PT, R0, R7, 0x2, 0x1f ;  /* 0x0c401f0007007f89 */ /* 0x000f2200000e0000 */
[----:B---3--:R-:W-:Y:S02]  /*164e0*/  FMNMX.FTZ R5, R2, R5, !PT ;  /* 0x0000000502057209 */ /* 0x008fe40007810000 */
[----:B----4-:R-:W-:-:S03]  /*164f0*/  FMNMX.FTZ R0, R7, R0, !PT ;  /* 0x0000000007007209 */ /* 0x010fc60007810000 */
[----:B-1----:R-:W1:Y:S04]  /*16500*/  SHFL.BFLY PT, R216, R5, 0x1, 0x1f ;  /* 0x0c201f0005d87f89 */ /* 0x002e6800000e0000 */
[----:B------:R-:W3:Y:S01]  /*16510*/  SHFL.BFLY PT, R215, R0, 0x1, 0x1f ;  /* 0x0c201f0000d77f89 */ /* 0x000ee200000e0000 */
[----:B-1----:R-:W-:Y:S02]  /*16520*/  FMNMX.FTZ R216, R5, R216, !PT ;  /* 0x000000d805d87209 */ /* 0x002fe40007810000 */
[----:B---3--:R-:W-:Y:S02]  /*16530*/  FMNMX.FTZ R215, R0, R215, !PT ;  /* 0x000000d700d77209 */ /* 0x008fe40007810000 */
[----:B------:R-:W-:Y:S02]  /*16540*/  FSETP.NEU.FTZ.AND P2, PT, R216, -INF , PT ;  /* 0xff800000d800780b */ /* 0x000fe40003f5d000 */
[----:B------:R-:W-:-:S02]  /*16550*/  FSETP.NEU.FTZ.AND P0, PT, R215, -INF , PT ;  /* 0xff800000d700780b */ /* 0x000fc40003f1d000 */
        /* <DEDUP_REMOVED lines=17> */
[-CC-:B------:R-:W-:Y:S01]  /*16670*/  FFMA.FTZ R217, R20, R222.reuse, -R223.reuse ;  /* 0x000000de14d97223 */ /* 0x180fe200000108df */
[----:B------:R-:W-:Y:S01]  /*16680*/  FADD.FTZ R3, R3, -R4 ;  /* 0x8000000403037221 */ /* 0x000fe20000010000 */
[----:B------:R-:W-:Y:S01]  /*16690*/  MUFU.EX2 R214, R214 ;  /* 0x000000d600d67308 */ /* 0x000fe20000000800 */
[-C--:B------:R-:W-:Y:S01]  /*166a0*/  FFMA.FTZ R233, R236, R222.reuse, -R223 ;  /* 0x000000deece97223 */ /* 0x080fe200000108df */
        /* <DEDUP_REMOVED lines=22> */
[----:B------:R-:W3:Y:S01]  /*16810*/  MUFU.EX2 R133, R133 ;  /* 0x0000008500857308 */ /* 0x000ee20000000800 */
        /* <DEDUP_REMOVED lines=9> */
[----:B------:R-:W-:Y:S01]  /*168b0*/  FMUL.FTZ R76, R92, R132 ;  /* 0x000000845c4c7220 */ /* 0x000fe20000410000 */
[--C-:B------:R-:W-:Y:S01]  /*168c0*/  FFMA.FTZ R92, R146, R222, -R227.reuse ;  /* 0x000000de925c7223 */ /* 0x100fe200000108e3 */
[-C--:B------:R-:W-:Y:S01]  /*168d0*/  FMUL.FTZ R61, R77, R132.reuse ;  /* 0x000000844d3d7220 */ /* 0x080fe20000410000 */
[-C--:B------:R-:W-:Y:S01]  /*168e0*/  FMUL.FTZ R68, R84, R132.reuse ;  /* 0x0000008454447220 */ /* 0x080fe20000410000 */
[-C--:B------:R-:W-:Y:S01]  /*168f0*/  FMUL.FTZ R69, R85, R132.reuse ;  /* 0x0000008455457220 */ /* 0x080fe20000410000 */
[----:B------:R-:W-:Y:S01]  /*16900*/  FMUL.FTZ R77, R93, R132 ;  /* 0x000000845d4d7220 */ /* 0x000fe20000410000 */
[----:B------:R-:W1:Y:S01]  /*16910*/  MUFU.EX2 R2, R2 ;  /* 0x0000000200027308 */ /* 0x000e620000000800 */
[----:B---3--:R-:W-:Y:S01]  /*16920*/  F2FP.BF16.F32.PACK_AB R6, R133, R212 ;  /* 0x000000d48506723e */ /* 0x008fe200000010ff */
[-C--:B------:R-:W-:Y:S01]  /*16930*/  FMUL.FTZ R84, R104, R132.reuse ;  /* 0x0000008468547220 */ /* 0x080fe20000410000 */
[-C--:B------:R-:W-:Y:S01]  /*16940*/  FMUL.FTZ R85, R105, R132.reuse ;  /* 0x0000008469557220 */ /* 0x080fe20000410000 */
[-C--:B------:R-:W-:Y:S01]  /*16950*/  FMUL.FTZ R93, R117, R132.reuse ;  /* 0x00000084755d7220 */ /* 0x080fe20000410000 */
[----:B------:R-:W-:Y:S01]  /*16960*/  LDSM.16.MT88.4 R144, [R195+0x10000] ;  /* 0x01000000c390783b */ /* 0x000fe20000004200 */
[-C--:B------:R-:W-:Y:S01]  /*16970*/  FMUL.FTZ R80, R80, R132.reuse ;  /* 0x0000008450507220 */ /* 0x080fe20000410000 */
[----:B------:R-:W-:Y:S01]  /*16980*/  FMUL.FTZ R81, R81, R132 ;  /* 0x0000008451517220 */ /* 0x000fe20000410000 */
[----:B------:R-:W-:Y:S01]  /*16990*/  MUFU.EX2 R0, R0 ;  /* 0x0000000000007308 */ /* 0x000fe20000000800 */
[-CC-:B------:R-:W-:Y:S01]  /*169a0*/  FFMA.FTZ R229, R240, R222.reuse, -R227.reuse ;  /* 0x000000def0e57223 */ /* 0x180fe200000108e3 */
[-C--:B------:R-:W-:Y:S01]  /*169b0*/  FFMA.FTZ R234, R234, R222.reuse, -R227 ;  /* 0x000000deeaea7223 */ /* 0x080fe200000108e3 */
[-CC-:B------:R-:W-:Y:S01]  /*169c0*/  FFMA.FTZ R238, R238, R222.reuse, -R223.reuse ;  /* 0x000000deeeee7223 */ /* 0x180fe200000108df */
[-CC-:B------:R-:W-:Y:S01]  /*169d0*/  FFMA.FTZ R235, R166, R222.reuse, -R223.reuse ;  /* 0x000000dea6eb7223 */ /* 0x180fe200000108df */
[----:B------:R-:W-:Y:S01]  /*169e0*/  FFMA.FTZ R240, R164, R222, -R223 ;  /* 0x000000dea4f07223 */ /* 0x000fe200000108df */
[-C--:B------:R-:W-:Y:S01]  /*169f0*/  FMUL.FTZ R88, R88, R132.reuse ;  /* 0x0000008458587220 */ /* 0x080fe20000410000 */
[----:B------:R-:W-:Y:S01]  /*16a00*/  FMUL.FTZ R89, R89, R132 ;  /* 0x0000008459597220 */ /* 0x000fe20000410000 */
[----:B------:R-:W3:Y:S01]  /*16a10*/  MUFU.EX2 R217, R217 ;  /* 0x000000d900d97308 */ /* 0x000ee20000000800 */
[----:B-1----:R-:W-:Y:S01]  /*16a20*/  F2FP.BF16.F32.PACK_AB R5, R2, R138 ;  /* 0x0000008a0205723e */ /* 0x002fe200000010ff */
[-C--:B------:R-:W-:Y:S01]  /*16a30*/  FMUL.FTZ R96, R96, R132.reuse ;  /* 0x0000008460607220 */ /* 0x080fe20000410000 */
[-C--:B------:R-:W-:Y:S01]  /*16a40*/  FMUL.FTZ R97, R97, R132.reuse ;  /* 0x0000008461617220 */ /* 0x080fe20000410000 */
[-C--:B------:R-:W-:Y:S01]  /*16a50*/  FMUL.FTZ R112, R112, R132.reuse ;  /* 0x0000008470707220 */ /* 0x080fe20000410000 */
[----:B------:R-:W-:Y:S01]  /*16a60*/  FMUL.FTZ R113, R113, R132 ;  /* 0x0000008471717220 */ /* 0x000fe20000410000 */
[-CC-:B------:R-:W-:Y:S01]  /*16a70*/  FFMA.FTZ R237, R162, R222.reuse, -R227.reuse ;  /* 0x000000dea2ed7223 */ /* 0x180fe200000108e3 */
[-CC-:B------:R-:W-:Y:S01]  /*16a80*/  FFMA.FTZ R242, R160, R222.reuse, -R227.reuse ;  /* 0x000000dea0f27223 */ /* 0x180fe200000108e3 */
[----:B------:R-:W1:Y:S01]  /*16a90*/  MUFU.EX2 R3, R3 ;  /* 0x0000000300037308 */ /* 0x000e620000000800 */
[-CC-:B------:R-:W-:Y:S01]  /*16aa0*/  FFMA.FTZ R239, R158, R222.reuse, -R227.reuse ;  /* 0x000000de9eef7223 */ /* 0x180fe200000108e3 */
[-C--:B------:R-:W-:Y:S01]  /*16ab0*/  FFMA.FTZ R244, R156, R222.reuse, -R227 ;  /* 0x000000de9cf47223 */ /* 0x080fe200000108e3 */
[-CC-:B------:R-:W-:Y:S01]  /*16ac0*/  FFMA.FTZ R241, R154, R222.reuse, -R223.reuse ;  /* 0x000000de9af17223 */ /* 0x180fe200000108df */
[-CC-:B------:R-:W-:Y:S01]  /*16ad0*/  FFMA.FTZ R246, R152, R222.reuse, -R223.reuse ;  /* 0x000000de98f67223 */ /* 0x180fe200000108df */
[-CC-:B------:R-:W-:Y:S01]  /*16ae0*/  FFMA.FTZ R243, R148, R222.reuse, -R223.reuse ;  /* 0x000000de94f37223 */ /* 0x180fe200000108df */
[----:B------:R-:W-:Y:S01]  /*16af0*/  FFMA.FTZ R248, R150, R222, -R223 ;  /* 0x000000de96f87223 */ /* 0x000fe200000108df */
[----:B------:R-:W-:Y:S01]  /*16b00*/  LDSM.16.MT88.4 R160, [R196+0xd000] ;  /* 0x00d00000c4a0783b */ /* 0x000fe20000004200 */
[----:B------:R4:W-:Y:S01]  /*16b10*/  MUFU.EX2 R236, R92 ;  /* 0x0000005c00ec7308 */ /* 0x0009e20000000800 */
[----:B---3--:R-:W-:Y:S01]  /*16b20*/  F2FP.BF16.F32.PACK_AB R7, R217, R0 ;  /* 0x00000000d907723e */ /* 0x008fe200000010ff */
[-CC-:B------:R-:W-:Y:S01]  /*16b30*/  FFMA.FTZ R245, R228, R222.reuse, -R227.reuse ;  /* 0x000000dee4f57223 */ /* 0x180fe200000108e3 */
[----:B------:R-:W-:Y:S01]  /*16b40*/  LDSM.16.MT88.4 R152, [R195+0xd000] ;  /* 0x00d00000c398783b */ /* 0x000fe20000004200 */
[-C--:B------:R-:W-:Y:S01]  /*16b50*/  FFMA.FTZ R228, R230, R222.reuse, -R227 ;  /* 0x000000dee6e47223 */ /* 0x080fe200000108e3 */
[-CC-:B------:R-:W-:Y:S01]  /*16b60*/  FFMA.FTZ R230, R226, R222.reuse, -R223.reuse ;  /* 0x000000dee2e67223 */ /* 0x180fe200000108df */
[-CC-:B------:R-:W-:Y:S01]  /*16b70*/  FFMA.FTZ R249, R224, R222.reuse, -R223.reuse ;  /* 0x000000dee0f97223 */ /* 0x180fe200000108df */
[----:B------:R-:W-:Y:S01]  /*16b80*/  FFMA.FTZ R220, R220, R222, -R223 ;  /* 0x000000dedcdc7223 */ /* 0x000fe200000108df */
[----:B------:R-:W-:Y:S01]  /*16b90*/  MUFU.EX2 R229, R229 ;  /* 0x000000e500e57308 */ /* 0x000fe20000000800 */
        /* <DEDUP_REMOVED lines=41> */
[----:B----4-:R-:W-:Y:S01]  /*16e30*/  FMUL.FTZ R92, R116, R132 ;  /* 0x00000084745c7220 */ /* 0x010fe20000410000 */
[-C--:B------:R-:W-:Y:S01]  /*16e40*/  FMUL.FTZ R94, R118, R3.reuse ;  /* 0x00000003765e7220 */ /* 0x080fe20000410000 */
[-C--:B------:R-:W-:Y:S01]  /*16e50*/  FMUL.FTZ R95, R119, R3.reuse ;  /* 0x00000003775f7220 */ /* 0x080fe20000410000 */
[C---:B------:R-:W-:Y:S01]  /*16e60*/  HMMA.16816.F32.BF16 R36, R4.reuse, R32, R36 ;  /* 0x000000200424723c */ /* 0x040fe20000041824 */
[----:B------:R-:W-:Y:S01]  /*16e70*/  LDSM.16.MT88.4 R104, [R196+0xe800] ;  /* 0x00e80000c468783b */ /* 0x000fe20000004200 */
[-C--:B------:R-:W-:Y:S01]  /*16e80*/  FMUL.FTZ R82, R82, R3.reuse ;  /* 0x0000000352527220 */ /* 0x080fe20000410000 */
[-C--:B------:R-:W-:Y:S01]  /*16e90*/  FMUL.FTZ R83, R83, R3.reuse ;  /* 0x0000000353537220 */ /* 0x080fe20000410000 */
[----:B------:R-:W4:Y:S01]  /*16ea0*/  MUFU.EX2 R234, R234 ;  /* 0x000000ea00ea7308 */ /* 0x000f220000000800 */
[----:B------:R-:W-:Y:S01]  /*16eb0*/  LDSM.16.MT88.4 R128, [R197+0x10000] ;  /* 0x01000000c580783b */ /* 0x000fe20000004200 */
[C---:B------:R-:W-:Y:S01]  /*16ec0*/  HMMA.16816.F32.BF16 R32, R4.reuse, R34, R56 ;  /* 0x000000220420723c */ /* 0x040fe20000041838 */
[-C--:B------:R-:W-:Y:S01]  /*16ed0*/  FMUL.FTZ R90, R90, R3.reuse ;  /* 0x000000035a5a7220 */ /* 0x080fe20000410000 */
[-C--:B------:R-:W-:Y:S01]  /*16ee0*/  FMUL.FTZ R91, R91, R3.reuse ;  /* 0x000000035b5b7220 */ /* 0x080fe20000410000 */
[----:B------:R-:W5:Y:S01]  /*16ef0*/  LDSM.16.MT88.4 R56, [R196+0xe000] ;  /* 0x00e00000c438783b */ /* 0x000f620000004200 */
[-C--:B------:R-:W-:Y:S01]  /*16f00*/  FMUL.FTZ R98, R98, R3.reuse ;  /* 0x0000000362627220 */ /* 0x080fe20000410000 */
[-C--:B------:R-:W-:Y:S01]  /*16f10*/  FMUL.FTZ R99, R99, R3.reuse ;  /* 0x0000000363637220 */ /* 0x080fe20000410000 */
[----:B------:R-:W-:Y:S01]  /*16f20*/  MUFU.EX2 R231, R231 ;  /* 0x000000e700e77308 */ /* 0x000fe20000000800 */
[----:B------:R-:W-:Y:S01]  /*16f30*/  LDSM.16.MT88.4 R116, [R198+0xe800] ;  /* 0x00e80000c674783b */ /* 0x000fe20000004200 */
[-C--:B------:R-:W-:Y:S01]  /*16f40*/  FMUL.FTZ R114, R114, R3.reuse ;  /* 0x0000000372727220 */ /* 0x080fe20000410000 */
[-C--:B------:R-:W-:Y:S01]  /*16f50*/  FMUL.FTZ R115, R115, R3.reuse ;  /* 0x0000000373737220 */ /* 0x080fe20000410000 */
[-CC-:B------:R-:W-:Y:S01]  /*16f60*/  FFMA.FTZ R232, R232, R222.reuse, -R227.reuse ;  /* 0x000000dee8e87223 */ /* 0x180fe200000108e3 */
[C---:B-1----:R-:W-:Y:S01]  /*16f70*/  HMMA.16816.F32.BF16 R44, R4.reuse, R40, R44 ;  /* 0x00000028042c723c */ /* 0x042fe2000004182c */
[-C--:B------:R-:W-:Y:S01]  /*16f80*/  FFMA.FTZ R247, R225, R222.reuse, -R227 ;  /* 0x000000dee1f77223 */ /* 0x080fe200000108e3 */
[----:B------:R-:W-:Y:S01]  /*16f90*/  FFMA.FTZ R223, R218, R222, -R223 ;  /* 0x000000dedadf7223 */ /* 0x000fe200000108df */
[----:B------:R-:W-:Y:S03]  /*16fa0*/  MUFU.EX2 R233, R233 ;  /* 0x000000e900e97308 */ /* 0x000fe60000000800 */
[C---:B--2---:R-:W-:Y:S05]  /*16fb0*/  HMMA.16816.F32.BF16 R52, R4.reuse, R48, R52 ;  /* 0x000000300434723c */ /* 0x044fea0000041834 */
[----:B------:R-:W1:Y:S01]  /*16fc0*/  MUFU.EX2 R238, R238 ;  /* 0x000000ee00ee7308 */ /* 0x000e620000000800 */
[C---:B------:R-:W-:Y:S01]  /*16fd0*/  HMMA.16816.F32.BF16 R40, R4.reuse, R42, R64 ;  /* 0x0000002a0428723c */ /* 0x040fe20000041840 */
[----:B------:R-:W2:Y:S05]  /*16fe0*/  LDSM.16.MT88.4 R64, [R195+0xe000] ;  /* 0x00e00000c340783b */ /* 0x000eaa0000004200 */
[C---:B------:R-:W-:Y:S01]  /*16ff0*/  HMMA.16816.F32.BF16 R48, R4.reuse, R50, R72 ;  /* 0x000000320430723c */ /* 0x040fe20000041848 */
[----:B------:R-:W1:Y:S01]  /*17000*/  LDSM.16.MT88.4 R72, [R198+0x10000] ;  /* 0x01000000c648783b */ /* 0x000e620000004200 */
[----:B------:R-:W-:Y:S04]  /*17010*/  MUFU.EX2 R235, R235 ;  /* 0x000000eb00eb7308 */ /* 0x000fe80000000800 */
[C---:B---3--:R-:W-:Y:S04]  /*17020*/  HMMA.16816.F32.BF16 R84, R4.reuse, R124, R84 ;  /* 0x0000007c0454723c */ /* 0x048fe80000041854 */
[----:B------:R-:W3:Y:S02]  /*17030*/  MUFU.EX2 R240, R240 ;  /* 0x000000f000f07308 */ /* 0x000ee40000000800 */
[C---:B------:R-:W-:Y:S01]  /*17040*/  HMMA.16816.F32.BF16 R92, R4.reuse, R126, R92 ;  /* 0x0000007e045c723c */ /* 0x040fe2000004185c */
[----:B------:R-:W3:Y:S05]  /*17050*/  LDSM.16.MT88.4 R124, [R196+0xc800] ;  /* 0x00c80000c47c783b */ /* 0x000eea0000004200 */
[C---:B-----5:R-:W-:Y:S01]  /*17060*/  HMMA.16816.F32.BF16 R60, R4.reuse, R56, R60 ;  /* 0x00000038043c723c */ /* 0x060fe2000004183c */
[----:B------:R-:W-:Y:S05]  /*17070*/  MUFU.EX2 R237, R237 ;  /* 0x000000ed00ed7308 */ /* 0x000fea0000000800 */
[C---:B------:R-:W-:Y:S03]  /*17080*/  HMMA.16816.F32.BF16 R56, R4.reuse, R58, R80 ;  /* 0x0000003a0438723c */ /* 0x040fe60000041850 */
[----:B------:R-:W-:Y:S04]  /*17090*/  MUFU.EX2 R242, R242 ;  /* 0x000000f200f27308 */ /* 0x000fe80000000800 */
[-C--:B------:R-:W-:Y:S01]  /*170a0*/  FMUL.FTZ R80, R100, R132.reuse ;  /* 0x0000008464507220 */ /* 0x080fe20000410000 */
[----:B------:R-:W-:Y:S01]  /*170b0*/  FMUL.FTZ R81, R101, R132 ;  /* 0x0000008465517220 */ /* 0x000fe20000410000 */
[-C--:B------:R-:W-:Y:S01]  /*170c0*/  FMUL.FTZ R82, R102, R3.reuse ;  /* 0x0000000366527220 */ /* 0x080fe20000410000 */
[----:B------:R-:W-:Y:S01]  /*170d0*/  FMUL.FTZ R83, R103, R3 ;  /* 0x0000000367537220 */ /* 0x000fe20000410000 */
[----:B----4-:R-:W-:Y:S01]  /*170e0*/  F2FP.BF16.F32.PACK_AB R100, R234, R229 ;  /* 0x000000e5ea64723e */ /* 0x010fe200000010ff */
[----:B--2---:R-:W-:Y:S01]  /*170f0*/  HMMA.16816.F32.BF16 R68, R4, R64, R68 ;  /* 0x000000400444723c */ /* 0x004fe20000041844 */
[----:B-1----:R-:W-:Y:S01]  /*17100*/  F2FP.BF16.F32.PACK_AB R101, R238, R233 ;  /* 0x000000e9ee65723e */ /* 0x002fe200000010ff */
[----:B------:R-:W-:Y:S01]  /*17110*/  MUFU.EX2 R239, R239 ;  /* 0x000000ef00ef7308 */ /* 0x000fe20000000800 */
[----:B------:R-:W-:-:S02]  /*17120*/  F2FP.BF16.F32.PACK_AB R102, R236, R231 ;  /* 0x000000e7ec66723e */ /* 0x000fc400000010ff */
[----:B---3--:R-:W-:Y:S01]  /*17130*/  F2FP.BF16.F32.PACK_AB R103, R240, R235 ;  /* 0x000000ebf067723e */ /* 0x008fe200000010ff */
[C---:B------:R-:W-:Y:S04]  /*17140*/  HMMA.16816.F32.BF16 R76, R4.reuse, R72, R76 ;  /* 0x00000048044c723c */ /* 0x040fe8000004184c */
[----:B------:R-:W-:Y:S02]  /*17150*/  MUFU.EX2 R244, R244 ;  /* 0x000000f400f47308 */ /* 0x000fe40000000800 */
[C---:B------:R-:W-:Y:S06]  /*17160*/  HMMA.16816.F32.BF16 R64, R4.reuse, R66, R88 ;  /* 0x000000420440723c */ /* 0x040fec0000041858 */
[----:B------:R-:W-:Y:S01]  /*17170*/  HMMA.16816.F32.BF16 R72, R4, R74, R96 ;  /* 0x0000004a0448723c */ /* 0x000fe20000041860 */
[-C--:B------:R-:W-:Y:S01]  /*17180*/  FMUL.FTZ R88, R120, R132.reuse ;  /* 0x0000008478587220 */ /* 0x080fe20000410000 */
[-C--:B------:R-:W-:Y:S01]  /*17190*/  FMUL.FTZ R89, R121, R132.reuse ;  /* 0x0000008479597220 */ /* 0x080fe20000410000 */
[-C--:B------:R-:W-:Y:S01]  /*171a0*/  FMUL.FTZ R90, R122, R3.reuse ;  /* 0x000000037a5a7220 */ /* 0x080fe20000410000 */
[-C--:B------:R-:W-:Y:S01]  /*171b0*/  FMUL.FTZ R91, R123, R3.reuse ;  /* 0x000000037b5b7220 */ /* 0x080fe20000410000 */
[----:B------:R-:W-:Y:S01]  /*171c0*/  MUFU.EX2 R241, R241 ;  /* 0x000000f100f17308 */ /* 0x000fe20000000800 */
[C---:B------:R-:W-:Y:S01]  /*171d0*/  HMMA.16816.F32.BF16 R60, R100.reuse, R104, R60 ;  /* 0x00000068643c723c */ /* 0x040fe2000004183c */
[-C--:B------:R-:W-:Y:S01]  /*171e0*/  FMUL.FTZ R96, R108, R132.reuse ;  /* 0x000000846c607220 */ /* 0x080fe20000410000 */
[-C--:B------:R-:W-:Y:S01]  /*171f0*/  FMUL.FTZ R97, R109, R132.reuse ;  /* 0x000000846d617220 */ /* 0x080fe20000410000 */
[-C--:B------:R-:W-:Y:S01]  /*17200*/  FMUL.FTZ R98, R110, R3.reuse ;  /* 0x000000036e627220 */ /* 0x080fe20000410000 */
[-C--:B------:R-:W-:Y:S01]  /*17210*/  FMUL.FTZ R99, R111, R3.reuse ;  /* 0x000000036f637220 */ /* 0x080fe20000410000 */
[----:B------:R-:W-:Y:S01]  /*17220*/  LDSM.16.MT88.4 R120, [R195+0xc800] ;  /* 0x00c80000c378783b */ /* 0x000fe20000004200 */
[----:B------:R-:W-:Y:S01]  /*17230*/  HMMA.16816.F32.BF16 R56, R100, R106, R56 ;  /* 0x0000006a6438723c */ /* 0x000fe20000041838 */
[----:B------:R-:W-:Y:S01]  /*17240*/  MUFU.EX2 R246, R246 ;  /* 0x000000f600f67308 */ /* 0x000fe20000000800 */
[----:B------:R-:W-:Y:S01]  /*17250*/  FFMA.FTZ R132, R221, R132, R214 ;  /* 0x00000084dd847223 */ /* 0x000fe200000100d6 */
[----:B------:R-:W1:Y:S01]  /*17260*/  LDSM.16.MT88.4 R104, [R196+0x10800] ;  /* 0x01080000c468783b */ /* 0x000e620000004200 */
[----:B------:R-:W-:-:S02]  /*17270*/  FFMA.FTZ R3, R219, R3, R138 ;  /* 0x00000003db037223 */ /* 0x000fc4000001008a */
[C---:B------:R-:W-:Y:S01]  /*17280*/  HMMA.16816.F32.BF16 R80, R4.reuse, R128, R80 ;  /* 0x000000800450723c */ /* 0x040fe20000041850 */
[----:B------:R-:W2:Y:S01]  /*17290*/  LDSM.16.MT88.4 R108, [R197+0xe800] ;  /* 0x00e80000c56c783b */ /* 0x000ea20000004200 */
[----:B------:R-:W-:Y:S01]  /*172a0*/  FADD.FTZ R139, R139, R132 ;  /* 0x000000848b8b7221 */ /* 0x000fe20000010000 */
[----:B------:R-:W-:Y:S01]  /*172b0*/  MUFU.EX2 R243, R243 ;  /* 0x000000f300f37308 */ /* 0x000fe20000000800 */
[----:B------:R-:W-:Y:S01]  /*172c0*/  FADD.FTZ R3, R2, R3 ;  /* 0x0000000302037221 */ /* 0x000fe20000010000 */
[----:B------:R-:W-:Y:S01]  /*172d0*/  MOV R132, R216 ;  /* 0x000000d800847202 */ /* 0x000fe20000000f00 */
[C---:B------:R-:W-:Y:S01]  /*172e0*/  HMMA.16816.F32.BF16 R88, R4.reuse, R130, R88 ;  /* 0x000000820458723c */ /* 0x040fe20000041858 */
[----:B------:R-:W-:Y:S01]  /*172f0*/  LDSM.16.MT88.4 R128, [R197+0xc800] ;  /* 0x00c80000c580783b */ /* 0x000fe20000004200 */
[----:B------:R-:W-:Y:S01]  /*17300*/  FADD.FTZ R212, R212, R139 ;  /* 0x0000008bd4d47221 */ /* 0x000fe20000010000 */
[----:B------:R-:W-:Y:S02]  /*17310*/  FADD.FTZ R0, R0, R3 ;  /* 0x0000000300007221 */ /* 0x000fe40000010000 */
[----:B------:R-:W-:Y:S01]  /*17320*/  MUFU.EX2 R248, R248 ;  /* 0x000000f800f87308 */ /* 0x000fe20000000800 */
[----:B------:R-:W-:Y:S01]  /*17330*/  HMMA.16816.F32.BF16 R96, R4, R144, R96 ;  /* 0x000000900460723c */ /* 0x000fe20000041860 */
[----:B------:R-:W-:Y:S01]  /*17340*/  FADD.FTZ R212, R133, R212 ;  /* 0x000000d485d47221 */ /* 0x000fe20000010000 */
[----:B------:R-:W-:-:S03]  /*17350*/  FADD.FTZ R0, R217, R0 ;  /* 0x00000000d9007221 */ /* 0x000fc60000010000 */
[----:B------:R-:W-:Y:S01]  /*17360*/  FADD.FTZ R229, R229, R212 ;  /* 0x000000d4e5e57221 */ /* 0x000fe20000010000 */
[----:B------:R-:W-:Y:S01]  /*17370*/  HMMA.16816.F32.BF16 R4, R4, R146, R112 ;  /* 0x000000920404723c */ /* 0x000fe20000041870 */
[----:B------:R-:W3:Y:S01]  /*17380*/  LDSM.16.MT88.4 R112, [R195+0xe800] ;  /* 0x00e80000c370783b */ /* 0x000ee20000004200 */
[----:B------:R-:W-:Y:S01]  /*17390*/  MUFU.EX2 R232, R232 ;  /* 0x000000e800e87308 */ /* 0x000fe20000000800 */
[----:B------:R-:W-:Y:S01]  /*173a0*/  FADD.FTZ R233, R233, R0 ;  /* 0x00000000e9e97221 */ /* 0x000fe20000010000 */
[----:B------:R-:W-:Y:S01]  /*173b0*/  FADD.FTZ R234, R234, R229 ;  /* 0x000000e5eaea7221 */ /* 0x000fe20000010000 */
[----:B------:R-:W-:Y:S01]  /*173c0*/  LDSM.16.MT88.4 R144, [R198+0xf000] ;  /* 0x00f00000c690783b */ /* 0x000fe20000004200 */
[C---:B------:R-:W-:Y:S01]  /*173d0*/  HMMA.16816.F32.BF16 R28, R100.reuse, R124, R28 ;  /* 0x0000007c641c723c */ /* 0x040fe2000004181c */
[----:B------:R-:W-:Y:S01]  /*173e0*/  FADD.FTZ R238, R238, R233 ;  /* 0x000000e9eeee7221 */ /* 0x000fe20000010000 */
[----:B------:R-:W-:Y:S02]  /*173f0*/  FADD.FTZ R231, R231, R234 ;  /* 0x000000eae7e77221 */ /* 0x000fe40000010000 */
[----:B------:R-:W4:Y:S01]  /*17400*/  MUFU.EX2 R245, R245 ;  /* 0x000000f500f57308 */ /* 0x000f220000000800 */
[----:B------:R-:W-:Y:S01]  /*17410*/  FADD.FTZ R235, R235, R238 ;  /* 0x000000eeebeb7221 */ /* 0x000fe20000010000 */
[----:B------:R-:W-:Y:S01]  /*17420*/  HMMA.16816.F32.BF16 R24, R100, R126, R24 ;  /* 0x0000007e6418723c */ /* 0x000fe20000041818 */
[----:B------:R-:W5:Y:S01]  /*17430*/  LDSM.16.MT88.4 R124, [R198+0xd000] ;  /* 0x00d00000c67c783b */ /* 0x000f620000004200 */
[----:B------:R-:W-:Y:S01]  /*17440*/  FADD.FTZ R236, R236, R231 ;  /* 0x000000e7ecec7221 */ /* 0x000fe20000010000 */
[----:B------:R-:W-:-:S03]  /*17450*/  FADD.FTZ R240, R240, R235 ;  /* 0x000000ebf0f07221 */ /* 0x000fc60000010000 */
[C---:B------:R-:W-:Y:S01]  /*17460*/  HMMA.16816.F32.BF16 R12, R100.reuse, R140, R12 ;  /* 0x0000008c640c723c */ /* 0x040fe2000004180c */
[----:B------:R-:W-:Y:S05]  /*17470*/  MUFU.EX2 R228, R228 ;  /* 0x000000e400e47308 */ /* 0x000fea0000000800 */
[----:B------:R-:W-:Y:S03]  /*17480*/  HMMA.16816.F32.BF16 R44, R100, R116, R44 ;  /* 0x00000074642c723c */ /* 0x000fe6000004182c */
[----:B------:R-:W2:Y:S01]  /*17490*/  MUFU.EX2 R247, R247 ;  /* 0x000000f700f77308 */ /* 0x000ea20000000800 */
[----:B----4-:R-:W-:-:S02]  /*174a0*/  F2FP.BF16.F32.PACK_AB R224, R245, R232 ;  /* 0x000000e8f5e0723e */ /* 0x010fc400000010ff */
[C---:B------:R-:W-:Y:S01]  /*174b0*/  HMMA.16816.F32.BF16 R40, R100.reuse, R118, R40 ;  /* 0x000000766428723c */ /* 0x040fe20000041828 */
[----:B------:R-:W4:Y:S04]  /*174c0*/  LDSM.16.MT88.4 R116, [R198+0x10800] ;  /* 0x01080000c674783b */ /* 0x000f280000004200 */
[----:B------:R-:W-:Y:S01]  /*174d0*/  MUFU.EX2 R230, R230 ;  /* 0x000000e600e67308 */ /* 0x000fe20000000800 */
[C---:B-1----:R-:W-:Y:S06]  /*174e0*/  HMMA.16816.F32.BF16 R84, R100.reuse, R104, R84 ;  /* 0x000000686454723c */ /* 0x042fec0000041854 */
[C---:B------:R-:W-:Y:S01]  /*174f0*/  HMMA.16816.F32.BF16 R92, R100.reuse, R106, R92 ;  /* 0x0000006a645c723c */ /* 0x040fe2000004185c */
[----:B------:R-:W-:Y:S01]  /*17500*/  F2FP.BF16.F32.PACK_AB R104, R242, R237 ;  /* 0x000000edf268723e */ /* 0x000fe200000010ff */
[----:B------:R-:W1:Y:S01]  /*17510*/  MUFU.EX2 R249, R249 ;  /* 0x000000f900f97308 */ /* 0x000e620000000800 */
[----:B------:R-:W-:Y:S01]  /*17520*/  F2FP.BF16.F32.PACK_AB R105, R246, R241 ;  /* 0x000000f1f669723e */ /* 0x000fe200000010ff */
[----:B------:R-:W-:Y:S01]  /*17530*/  FADD.FTZ R237, R237, R236 ;  /* 0x000000eceded7221 */ /* 0x000fe20000010000 */
[----:B--2---:R-:W-:Y:S01]  /*17540*/  F2FP.BF16.F32.PACK_AB R226, R247, R228 ;  /* 0x000000e4f7e2723e */ /* 0x004fe200000010ff */
[C---:B------:R-:W-:Y:S01]  /*17550*/  HMMA.16816.F32.BF16 R52, R100.reuse, R108, R52 ;  /* 0x0000006c6434723c */ /* 0x040fe20000041834 */
[----:B------:R-:W-:Y:S01]  /*17560*/  F2FP.BF16.F32.PACK_AB R106, R244, R239 ;  /* 0x000000eff46a723e */ /* 0x000fe200000010ff */
[----:B------:R-:W-:Y:S01]  /*17570*/  FADD.FTZ R241, R241, R240 ;  /* 0x000000f0f1f17221 */ /* 0x000fe20000010000 */
[----:B------:R-:W-:Y:S01]  /*17580*/  F2FP.BF16.F32.PACK_AB R107, R248, R243 ;  /* 0x000000f3f86b723e */ /* 0x000fe200000010ff */
[----:B------:R-:W-:Y:S01]  /*17590*/  MUFU.EX2 R220, R220 ;  /* 0x000000dc00dc7308 */ /* 0x000fe20000000800 */
[----:B------:R-:W-:Y:S01]  /*175a0*/  FADD.FTZ R242, R242, R237 ;  /* 0x000000edf2f27221 */ /* 0x000fe20000010000 */
[----:B------:R-:W-:Y:S01]  /*175b0*/  HMMA.16816.F32.BF16 R48, R100, R110, R48 ;  /* 0x0000006e6430723c */ /* 0x000fe20000041830 */
[----:B------:R-:W2:Y:S01]  /*175c0*/  LDSM.16.MT88.4 R108, [R197+0x10800] ;  /* 0x01080000c56c783b */ /* 0x000ea20000004200 */
[----:B------:R-:W-:Y:S01]  /*175d0*/  FADD.FTZ R246, R246, R241 ;  /* 0x000000f1f6f67221 */ /* 0x000fe20000010000 */
[----:B------:R-:W-:-:S03]  /*175e0*/  FADD.FTZ R3, R239, R242 ;  /* 0x000000f2ef037221 */ /* 0x000fc60000010000 */
[----:B------:R-:W-:Y:S01]  /*175f0*/  HMMA.16816.F32.BF16 R36, R100, R120, R36 ;  /* 0x000000786424723c */ /* 0x000fe20000041824 */
[----:B------:R-:W5:Y:S01]  /*17600*/  MUFU.EX2 R223, R223 ;  /* 0x000000df00df7308 */ /* 0x000f620000000800 */
[----:B-1----:R-:W-:Y:S01]  /*17610*/  F2FP.BF16.F32.PACK_AB R225, R249, R230 ;  /* 0x000000e6f9e1723e */ /* 0x002fe200000010ff */
[----:B------:R-:W-:-:S03]  /*17620*/  FADD.FTZ R3, R244, R3 ;  /* 0x00000003f4037221 */ /* 0x000fc60000010000 */
[----:B------:R-:W-:Y:S01]  /*17630*/  HMMA.16816.F32.BF16 R32, R100, R122, R32 ;  /* 0x0000007a6420723c */ /* 0x000fe20000041820 */
[----:B------:R-:W1:Y:S01]  /*17640*/  LDSM.16.MT88.4 R120, [R195+0x10800] ;  /* 0x01080000c378783b */ /* 0x000e620000004200 */
[----:B------:R-:W-:Y:S01]  /*17650*/  FADD.FTZ R232, R232, R3 ;  /* 0x00000003e8e87221 */ /* 0x000fe20000010000 */
[----:B------:R-:W-:-:S03]  /*17660*/  MOV R3, R215 ;  /* 0x000000d700037202 */ /* 0x000fc60000000f00 */
[----:B---3--:R-:W-:Y:S01]  /*17670*/  HMMA.16816.F32.BF16 R68, R100, R112, R68 ;  /* 0x000000706444723c */ /* 0x008fe20000041844 */
[----:B------:R-:W-:-:S04]  /*17680*/  FADD.FTZ R245, R245, R232 ;  /* 0x000000e8f5f57221 */ /* 0x000fc80000010000 */
[----:B------:R-:W-:Y:S01]  /*17690*/  FADD.FTZ R228, R228, R245 ;  /* 0x000000f5e4e47221 */ /* 0x000fe20000010000 */
[----:B------:R-:W-:Y:S01]  /*176a0*/  HMMA.16816.F32.BF16 R64, R100, R114, R64 ;  /* 0x000000726440723c */ /* 0x000fe20000041840 */
[----:B------:R-:W3:Y:S01]  /*176b0*/  LDSM.16.MT88.4 R112, [R197+0xf000] ;  /* 0x00f00000c570783b */ /* 0x000ee20000004200 */
[----:B-----5:R-:W-:Y:S01]  /*176c0*/  F2FP.BF16.F32.PACK_AB R227, R223, R220 ;  /* 0x000000dcdfe3723e */ /* 0x020fe200000010ff */
[----:B------:R-:W-:-:S03]  /*176d0*/  FADD.FTZ R221, R247, R228 ;  /* 0x000000e4f7dd7221 */ /* 0x000fc60000010000 */
[C---:B------:R-:W-:Y:S06]  /*176e0*/  HMMA.16816.F32.BF16 R20, R100.reuse, R128, R20 ;  /* 0x000000806414723c */ /* 0x040fec0000041814 */
[----:B------:R-:W-:Y:S06]  /*176f0*/  HMMA.16816.F32.BF16 R16, R100, R130, R16 ;  /* 0x000000826410723c */ /* 0x000fec0000041810 */
[----:B------:R-:W-:Y:S01]  /*17700*/  HMMA.16816.F32.BF16 R128, R104, R124, R12 ;  /* 0x0000007c6880723c */ /* 0x000fe2000004180c */
[----:B------:R-:W5:Y:S05]  /*17710*/  LDSM.16.MT88.4 R12, [R198+0x11000] ;  /* 0x01100000c60c783b */ /* 0x000f6a0000004200 */
[C---:B----4-:R-:W-:Y:S06]  /*17720*/  HMMA.16816.F32.BF16 R76, R100.reuse, R116, R76 ;  /* 0x00000074644c723c */ /* 0x050fec000004184c */
[C---:B------:R-:W-:Y:S01]  /*17730*/  HMMA.16816.F32.BF16 R72, R100.reuse, R118, R72 ;  /* 0x000000766448723c */ /* 0x040fe20000041848 */
[----:B------:R-:W-:Y:S05]  /*17740*/  LDSM.16.MT88.4 R116, [R195+0xf000] ;  /* 0x00f00000c374783b */ /* 0x000fea0000004200 */
[C---:B------:R-:W-:Y:S06]  /*17750*/  HMMA.16816.F32.BF16 R8, R100.reuse, R142, R8 ;  /* 0x0000008e6408723c */ /* 0x040fec0000041808 */
[C---:B--2---:R-:W-:Y:S06]  /*17760*/  HMMA.16816.F32.BF16 R80, R100.reuse, R108, R80 ;  /* 0x0000006c6450723c */ /* 0x044fec0000041850 */
[C---:B------:R-:W-:Y:S01]  /*17770*/  HMMA.16816.F32.BF16 R88, R100.reuse, R110, R88 ;  /* 0x0000006e6458723c */ /* 0x040fe20000041858 */
[----:B------:R-:W2:Y:S05]  /*17780*/  LDSM.16.MT88.4 R108, [R196+0xf000] ;  /* 0x00f00000c46c783b */ /* 0x000eaa0000004200 */
[C---:B-1----:R-:W-:Y:S06]  /*17790*/  HMMA.16816.F32.BF16 R96, R100.reuse, R120, R96 ;  /* 0x000000786460723c */ /* 0x042fec0000041860 */
[----:B------:R-:W-:Y:S01]  /*177a0*/  HMMA.16816.F32.BF16 R4, R100, R122, R4 ;  /* 0x0000007a6404723c */ /* 0x000fe20000041804 */
[----:B------:R-:W1:Y:S05]  /*177b0*/  LDSM.16.MT88.4 R120, [R197+0x11000] ;  /* 0x01100000c578783b */ /* 0x000e6a0000004200 */
[C---:B------:R-:W-:Y:S06]  /*177c0*/  HMMA.16816.F32.BF16 R172, R104.reuse, R168, R20 ;  /* 0x000000a868ac723c */ /* 0x040fec0000041814 */
[C---:B------:R-:W-:Y:S01]  /*177d0*/  HMMA.16816.F32.BF16 R148, R104.reuse, R144, R44 ;  /* 0x000000906894723c */ /* 0x040fe2000004182c */
[----:B------:R-:W4:Y:S05]  /*177e0*/  LDSM.16.MT88.4 R44, [R195+0x11000] ;  /* 0x01100000c32c783b */ /* 0x000f2a0000004200 */
[C---:B---3--:R-:W-:Y:S01]  /*177f0*/  HMMA.16816.F32.BF16 R140, R104.reuse, R112, R52 ;  /* 0x00000070688c723c */ /* 0x048fe20000041834 */
[----:B------:R-:W3:Y:S05]  /*17800*/  LDSM.16.MT88.4 R52, [R196+0x11000] ;  /* 0x01100000c434783b */ /* 0x000eea0000004200 */
[C---:B------:R-:W-:Y:S06]  /*17810*/  HMMA.16816.F32.BF16 R168, R104.reuse, R170, R16 ;  /* 0x000000aa68a8723c */ /* 0x040fec0000041810 */
[C---:B------:R-:W-:Y:S01]  /*17820*/  HMMA.16816.F32.BF16 R112, R104.reuse, R114, R48 ;  /* 0x000000726870723c */ /* 0x040fe20000041830 */
[----:B------:R-:W3:Y:S05]  /*17830*/  LDSM.16.MT88.4 R48, [R196+0xd800] ;  /* 0x00d80000c430783b */ /* 0x000eea0000004200 */
[C---:B-----5:R-:W-:Y:S06]  /*17840*/  HMMA.16816.F32.BF16 R16, R104.reuse, R12, R76 ;  /* 0x0000000c6810723c */ /* 0x060fec000004184c */
        /* <DEDUP_REMOVED lines=14> */
[C---:B-1----:R-:W-:Y:S01]  /*17930*/  HMMA.16816.F32.BF16 R100, R104.reuse, R120, R80 ;  /* 0x000000786864723c */ /* 0x042fe20000041850 */
        /* <DEDUP_REMOVED lines=8> */
[C---:B---3--:R-:W-:Y:S06]  /*179c0*/  HMMA.16816.F32.BF16 R8, R104.reuse, R52, R84 ;  /* 0x000000346808723c */ /* 0x048fec0000041854 */
[----:B------:R-:W-:Y:S01]  /*179d0*/  HMMA.16816.F32.BF16 R116, R104, R54, R92 ;  /* 0x000000366874723c */ /* 0x000fe2000004185c */
[----:B------:R-:W1:Y:S05]  /*179e0*/  LDSM.16.MT88.4 R104, [R197+0x11800] ;  /* 0x01180000c568783b */ /* 0x000e6a0000004200 */
[C---:B------:R-:W-:Y:S06]  /*179f0*/  HMMA.16816.F32.BF16 R44, R224.reuse, R48, R164 ;  /* 0x00000030e02c723c */ /* 0x040fec00000418a4 */
[C---:B------:R-:W-:Y:S01]  /*17a00*/  HMMA.16816.F32.BF16 R48, R224.reuse, R50, R160 ;  /* 0x00000032e030723c */ /* 0x040fe200000418a0 */
[----:B------:R-:W2:Y:S05]  /*17a10*/  LDSM.16.MT88.4 R160, [R196+0x11800] ;  /* 0x01180000c4a0783b */ /* 0x000eaa0000004200 */
[C---:B-----5:R-:W-:Y:S06]  /*17a20*/  HMMA.16816.F32.BF16 R68, R224.reuse, R72, R140 ;  /* 0x00000048e044723c */ /* 0x060fec000004188c */
[C---:B------:R-:W-:Y:S01]  /*17a30*/  HMMA.16816.F32.BF16 R72, R224.reuse, R74, R112 ;  /* 0x0000004ae048723c */ /* 0x040fe20000041870 */
[----:B------:R-:W3:Y:S05]  /*17a40*/  LDSM.16.MT88.4 R112, [R195+0x11800] ;  /* 0x01180000c370783b */ /* 0x000eea0000004200 */
[C---:B------:R-:W-:Y:S06]  /*17a50*/  HMMA.16816.F32.BF16 R128, R224.reuse, R36, R128 ;  /* 0x00000024e080723c */ /* 0x040fec0000041880 */
[C---:B------:R-:W-:Y:S06]  /*17a60*/  HMMA.16816.F32.BF16 R124, R224.reuse, R38, R124 ;  /* 0x00000026e07c723c */ /* 0x040fec000004187c */
[C---:B-1----:R-:W-:Y:S06]  /*17a70*/  HMMA.16816.F32.BF16 R100, R224.reuse, R104, R100 ;  /* 0x00000068e064723c */ /* 0x042fec0000041864 */
[C---:B------:R-:W-:Y:S06]  /*17a80*/  HMMA.16816.F32.BF16 R120, R224.reuse, R106, R120 ;  /* 0x0000006ae078723c */ /* 0x040fec0000041878 */
[C---:B--2---:R-:W-:Y:S06]  /*17a90*/  HMMA.16816.F32.BF16 R104, R224.reuse, R160, R8 ;  /* 0x000000a0e068723c */ /* 0x044fec0000041808 */
        /* <DEDUP_REMOVED lines=20> */
[----:B------:R-:W-:-:S15]  /*17be0*/  HMMA.16816.F32.BF16 R112, R224, R114, R4 ;  /* 0x00000072e070723c */ /* 0x000fde0000041804 */
[----:B------:R-:W-:-:S09]  /*17bf0*/  NOP ;  /* 0x0000000000007918 */ /* 0x000fd20000000000 */
.L_x_3655:
[----:B------:R-:W-:Y:S05]  /*17c00*/  @!P1 BRA `(.L_x_3664) ;  /* 0x0000003400149947 */ /* 0x000fea0003800000 */
[----:B------:R-:W-:Y:S01]  /*17c10*/  SHF.L.U64.HI R214, R134, 0x5, R135 ;  /* 0x0000000586d67819 */ /* 0x000fe20000010287 */
[C---:B------:R-:W-:Y:S01]  /*17c20*/  IMAD.SHL.U32 R215, R136.reuse, 0x20, RZ ;  /* 0x0000002088d77824 */ /* 0x040fe200078e00ff */
[----:B------:R-:W-:Y:S01]  /*17c30*/  SHF.L.U64.HI R212, R136, 0x5, R137 ;  /* 0x0000000588d47819 */ /* 0x000fe20000010289 */
[----:B------:R-:W-:Y:S01]  /*17c40*/  IMAD.SHL.U32 R217, R134, 0x20, RZ ;  /* 0x0000002086d97824 */ /* 0x000fe200078e00ff */
[----:B------:R-:W-:Y:S01]  /*17c50*/  MOV R0, R3 ;  /* 0x0000000300007202 */ /* 0x000fe20000000f00 */
[----:B------:R-:W-:-:S07]  /*17c60*/  IMAD.MOV.U32 R135, RZ, RZ, R132 ;  /* 0x000000ffff877224 */ /* 0x000fce00078e0084 */
.L_x_3673:
        /* <DEDUP_REMOVED lines=81> */
.L_x_3666:
[----:B-1----:R-:W-:Y:S02]  /*18180*/  R2UR UR4, R132 ;  /* 0x00000000840472ca */ /* 0x002fe400000e0000 */
[----:B------:R-:W-:Y:S11]  /*18190*/  R2UR UR5, R133 ;  /* 0x00000000850572ca */ /* 0x000ff600000e0000 */
[----:B------:R-:W-:Y:S02]  /*181a0*/  @!UPT UIADD3 URZ, URZ, URZ, URZ ;  /* 0x0000003f3f3ff290 */ /* 0x000fe4000fffe03f */
[----:B--2---:R-:W2:Y:S02]  /*181b0*/  LD.E R8, desc[UR4][R2.64+0x40] ;  /* 0x0000400402087980 */ /* 0x004ea4000c101900 */
[----:B--2---:R-:W-:Y:S05]  /*181c0*/  IMAD.U32 R8, R8, -0x40, RZ ;  /* 0xffffffc008087824 */ /* 0x004fea00078e00ff */
[----:B------:R-:W-:Y:S02]  /*181d0*/  SHF.R.S32.HI R7, RZ, 0x1f, R8 ;  /* 0x0000001fff077819 */ /* 0x000fe40000011408 */
.L_x_3667:
[----:B------:R-:W-:Y:S05]  /*181e0*/  BSYNC B0 ;  /* 0x0000000000007941 */ /* 0x000fea0003800000 */
.L_x_3665:
        /* <DEDUP_REMOVED lines=37> */
[----:B------:R-:W-:Y:S01]  /*18440*/  ISETP.GT.AND P0, PT, R208, R199, PT ;  /* 0x000000c7d000720c */ /* 0x000fe20003f04270 */
        /* <DEDUP_REMOVED lines=214> */
[----:B------:R-:W-:Y:S02]  /*191b0*/  ISETP.NE.AND P2, PT, R143, RZ, PT ;  /* 0x000000ff8f00720c */ /* 0x000fe40003f45270 */
[----:B------:R-:W-:Y:S05]  /*191c0*/  LOP3.LUT R139, RZ, R143, RZ, 0x33, !PT ;  /* 0x0000008fff8b7212 */ /* 0x000fea00078e33ff */
        /* <DEDUP_REMOVED lines=26> */
.L_x_3671:
[----:B------:R-:W-:Y:S02]  /*19370*/  R2UR UR4, R132 ;  /* 0x00000000840472ca */ /* 0x000fe400000e0000 */
[----:B------:R-:W-:Y:S11]  /*19380*/  R2UR UR5, R133 ;  /* 0x00000000850572ca */ /* 0x000ff600000e0000 */
[----:B------:R-:W-:Y:S02]  /*19390*/  @!UPT UIADD3 URZ, URZ, URZ, URZ ;  /* 0x0000003f3f3ff290 */ /* 0x000fe4000fffe03f */
[----:B------:R-:W2:Y:S02]  /*193a0*/  LD.E R140, desc[UR4][R2.64+0x38] ;  /* 0x00003804028c7980 */ /* 0x000ea4000c101900 */
[----:B--2---:R-:W-:Y:S05]  /*193b0*/  IMAD.U32 R140, R140, -0x40, RZ ;  /* 0xffffffc08c8c7824 */ /* 0x004fea00078e00ff */
[----:B------:R-:W-:Y:S02]  /*193c0*/  SHF.R.S32.HI R139, RZ, 0x1f, R140 ;  /* 0x0000001fff8b7819 */ /* 0x000fe4000001148c */
.L_x_3672:
[----:B------:R-:W-:Y:S05]  /*193d0*/  BSYNC B0 ;  /* 0x0000000000007941 */ /* 0x000fea0003800000 */
.L_x_3670:
        /* <DEDUP_REMOVED lines=42> */
.L_x_3669:
[----:B------:R-:W-:Y:S05]  /*19680*/  BSYNC B1 ;  /* 0x0000000000017941 */ /* 0x000fea0003800000 */
.L_x_3668:
        /* <DEDUP_REMOVED lines=413> */
.L_x_3664:
        /* <DEDUP_REMOVED lines=9> */
[----:B------:R-:W-:Y:S01]  /*1b0f0*/  SHF.R.S32.HI R0, RZ, 0x1f, R11 ;  /* 0x0000001fff007819 */ /* 0x000fe2000001140b */
[----:B------:R-:W-:Y:S01]  /*1b100*/  UMOV UR4, 0xffffffff ;  /* 0xffffffff00047882 */ /* 0x000fe20000000000 */
[----:B------:R-:W-:Y:S02]  /*1b110*/  IMAD.IADD R13, R11, 0x1, -R2 ;  /* 0x000000010b0d7824 */ /* 0x000fe400078e0a02 */
[----:B------:R-:W-:-:S03]  /*1b120*/  LEA.HI R0, R0, R11, RZ, 0x4 ;  /* 0x0000000b00007211 */ /* 0x000fc600078f20ff */
[----:B------:R-:W-:Y:S02]  /*1b130*/  SHF.R.S32.HI R2, RZ, 0x1f, R13 ;  /* 0x0000001fff027819 */ /* 0x000fe4000001140d */
[----:B------:R-:W-:Y:S02]  /*1b140*/  LOP3.LUT R4, R0, 0xfffffff0, RZ, 0xc0, !PT ;  /* 0xfffffff000047812 */ /* 0x000fe400078ec0ff */
[----:B------:R-:W-:Y:S02]  /*1b150*/  LEA.HI R2, R2, R13, RZ, 0x2 ;  /* 0x0000000d02027211 */ /* 0x000fe400078f10ff */
[----:B------:R-:W-:Y:S01]  /*1b160*/  SHF.R.S32.HI R0, RZ, 0x4, R0 ;  /* 0x00000004ff007819 */ /* 0x000fe20000011400 */
[----:B------:R-:W-:Y:S01]  /*1b170*/  IMAD.IADD R4, R11, 0x1, -R4 ;  /* 0x000000010b047824 */ /* 0x000fe200078e0a04 */
        /* <DEDUP_REMOVED lines=9> */
.L_x_3681:
        /* <DEDUP_REMOVED lines=20> */
[-C--:B------:R-:W-:Y:S01]  /*1b350*/  LEA.HI R16, R15, R14.reuse, RZ, 0x2 ;  /* 0x0000000e0f107211 */ /* 0x080fe200078f10ff */
[----:B------:R-:W-:Y:S01]  /*1b360*/  FMUL.FTZ R125, R13, R125 ;  /* 0x0000007d0d7d7220 */ /* 0x000fe20000410000 */
[----:B------:R-:W-:Y:S01]  /*1b370*/  LEA.HI R15, R15, R14, RZ, 0x5 ;  /* 0x0000000e0f0f7211 */ /* 0x000fe200078f28ff */
[C---:B------:R-:W-:Y:S01]  /*1b380*/  FMUL.FTZ R36, R13.reuse, R36 ;  /* 0x000000240d247220 */ /* 0x040fe20000410000 */
[--C-:B------:R-:W-:Y:S01]  /*1b390*/  SHF.R.S32.HI R17, RZ, 0x2, R16.reuse ;  /* 0x00000002ff117819 */ /* 0x100fe20000011410 */
[C---:B------:R-:W-:Y:S01]  /*1b3a0*/  FMUL.FTZ R37, R13.reuse, R37 ;  /* 0x000000250d257220 */ /* 0x040fe20000410000 */
[----:B------:R-:W-:Y:S01]  /*1b3b0*/  SHF.R.S32.HI R18, RZ, 0x1f, R16 ;  /* 0x0000001fff127819 */ /* 0x000fe20000011410 */
[C---:B------:R-:W-:Y:S01]  /*1b3c0*/  FMUL.FTZ R40, R13.reuse, R40 ;  /* 0x000000280d287220 */ /* 0x040fe20000410000 */
[----:B------:R-:W-:Y:S01]  /*1b3d0*/  LOP3.LUT R21, R16, 0x1ffffffc, RZ, 0xc0, !PT ;  /* 0x1ffffffc10157812 */ /* 0x000fe200078ec0ff */
[C---:B------:R-:W-:Y:S01]  /*1b3e0*/  FMUL.FTZ R41, R13.reuse, R41 ;  /* 0x000000290d297220 */ /* 0x040fe20000410000 */
[----:B------:R-:W-:Y:S01]  /*1b3f0*/  LEA.HI R18, R18, R17, RZ, 0x3 ;  /* 0x0000001112127211 */ /* 0x000fe200078f18ff */
[C---:B------:R-:W-:Y:S01]  /*1b400*/  FMUL.FTZ R44, R13.reuse, R44 ;  /* 0x0000002c0d2c7220 */ /* 0x040fe20000410000 */
[----:B------:R-:W-:Y:S01]  /*1b410*/  SHF.R.S32.HI R16, RZ, 0x5, R15 ;  /* 0x00000005ff107819 */ /* 0x000fe2000001140f */
[C---:B------:R-:W-:Y:S01]  /*1b420*/  FMUL.FTZ R45, R13.reuse, R45 ;  /* 0x0000002d0d2d7220 */ /* 0x040fe20000410000 */
[----:B------:R-:W-:Y:S01]  /*1b430*/  LOP3.LUT R18, R18, 0xfffffff8, RZ, 0xc0, !PT ;  /* 0xfffffff812127812 */ /* 0x000fe200078ec0ff */
[----:B------:R-:W-:Y:S01]  /*1b440*/  FMUL.FTZ R48, R13, R48 ;  /* 0x000000300d307220 */ /* 0x000fe20000410000 */
[----:B------:R-:W-:Y:S01]  /*1b450*/  IADD3 R21, -R21, R14, RZ ;  /* 0x0000000e15157210 */ /* 0x000fe20007ffe1ff */
[----:B------:R-:W-:Y:S01]  /*1b460*/  FMUL.FTZ R49, R13, R49 ;  /* 0x000000310d317220 */ /* 0x000fe20000410000 */
[----:B------:R-:W-:Y:S01]  /*1b470*/  IADD3 R17, R17, -R18, RZ ;  /* 0x8000001211117210 */ /* 0x000fe20007ffe0ff */
[C---:B------:R-:W-:Y:S01]  /*1b480*/  FMUL.FTZ R52, R13.reuse, R52 ;  /* 0x000000340d347220 */ /* 0x040fe20000410000 */
[----:B------:R-:W-:Y:S01]  /*1b490*/  LEA R18, R16, R21, 0x9 ;  /* 0x0000001510127211 */ /* 0x000fe200078e48ff */
[----:B------:R-:W-:Y:S01]  /*1b4a0*/  FMUL.FTZ R53, R13, R53 ;  /* 0x000000350d357220 */ /* 0x000fe20000410000 */
[----:B------:R-:W-:Y:S01]  /*1b4b0*/  SHF.L.U32 R19, R17, 0x6, RZ ;  /* 0x0000000611137819 */ /* 0x000fe200000006ff */
[----:B------:R-:W-:Y:S01]  /*1b4c0*/  FMUL.FTZ R56, R13, R56 ;  /* 0x000000380d387220 */ /* 0x000fe20000410000 */
[----:B------:R-:W-:Y:S01]  /*1b4d0*/  LOP3.LUT R20, R17, 0x1, RZ, 0xc0, !PT ;  /* 0x0000000111147812 */ /* 0x000fe200078ec0ff */
[----:B------:R-:W-:Y:S01]  /*1b4e0*/  FMUL.FTZ R57, R13, R57 ;  /* 0x000000390d397220 */ /* 0x000fe20000410000 */
[----:B------:R-:W-:Y:S01]  /*1b4f0*/  LOP3.LUT R19, R19, 0x1c0, RZ, 0xc0, !PT ;  /* 0x000001c013137812 */ /* 0x000fe200078ec0ff */
[C---:B------:R-:W-:Y:S01]  /*1b500*/  FMUL.FTZ R60, R13.reuse, R60 ;  /* 0x0000003c0d3c7220 */ /* 0x040fe20000410000 */
[----:B------:R-:W-:Y:S01]  /*1b510*/  ISETP.NE.U32.AND P4, PT, R20, 0x1, PT ;  /* 0x000000011400780c */ /* 0x000fe20003f85070 */
[----:B------:R-:W-:Y:S01]  /*1b520*/  FMUL.FTZ R61, R13, R61 ;  /* 0x0000003d0d3d7220 */ /* 0x000fe20000410000 */
[----:B------:R-:W-:Y:S01]  /*1b530*/  LEA.HI R19, R19, R19, RZ, 0x1d ;  /* 0x0000001313137211 */ /* 0x000fe200078fe8ff */
[C---:B------:R-:W-:Y:S01]  /*1b540*/  FMUL.FTZ R64, R13.reuse, R64 ;  /* 0x000000400d407220 */ /* 0x040fe20000410000 */
[C---:B------:R-:W-:Y:S01]  /*1b550*/  FMUL.FTZ R65, R13.reuse, R65 ;  /* 0x000000410d417220 */ /* 0x040fe20000410000 */
[C---:B------:R-:W-:Y:S01]  /*1b560*/  FMUL.FTZ R68, R13.reuse, R68 ;  /* 0x000000440d447220 */ /* 0x040fe20000410000 */
        /* <DEDUP_REMOVED lines=84> */
[----:B------:R-:W-:Y:S02]  /*1bab0*/  @P4 IADD3 R17, R18, 0x20, RZ ;  /* 0x0000002012114810 */ /* 0x000fe40007ffe0ff */
[----:B------:R-:W-:Y:S02]  /*1bac0*/  SEL R12, R12, 0xffffff80, !P2 ;  /* 0xffffff800c0c7807 */ /* 0x000fe40005000000 */
[C---:B------:R-:W-:Y:S01]  /*1bad0*/  IADD3 R19, R18.reuse, R13, RZ ;  /* 0x0000000d12137210 */ /* 0x040fe20007ffe0ff */
        /* <DEDUP_REMOVED lines=45> */
[----:B------:R4:W-:Y:S04]  /*1bdb0*/  STS.64 [R21+0x8000], R116 ;  /* 0x0080007415007388 */ /* 0x0009e80000000a00 */
[----:B------:R-:W-:Y:S04]  /*1bdc0*/  STS.64 [R21+0x8800], R118 ;  /* 0x0088007615007388 */ /* 0x000fe80000000a00 */
[----:B------:R-:W-:Y:S04]  /*1bdd0*/  STS.64 [R22+0x8000], R108 ;  /* 0x0080006c16007388 */ /* 0x000fe80000000a00 */
[----:B------:R4:W-:Y:S04]  /*1bde0*/  STS.64 [R22+0x8800], R110 ;  /* 0x0088006e16007388 */ /* 0x0009e80000000a00 */
[----:B------:R-:W-:Y:S04]  /*1bdf0*/  STS.64 [R12+0x8000], R112 ;  /* 0x008000700c007388 */ /* 0x000fe80000000a00 */
[----:B------:R4:W-:Y:S04]  /*1be00*/  STS.64 [R12+0x8800], R114 ;  /* 0x008800720c007388 */ /* 0x0009e80000000a00 */
[----:B-1----:R-:W4:Y:S04]  /*1be10*/  LD.E.64 R18, desc[UR12][R6.64+0xb0] ;  /* 0x0000b00c06127980 */ /* 0x002f28000c101b00 */
[----:B------:R-:W4:Y:S04]  /*1be20*/  LD.E R26, desc[UR10][R6.64+0x60] ;  /* 0x0000600a061a7980 */ /* 0x000f28000c101900 */
[----:B------:R-:W4:Y:S04]  /*1be30*/  LD.E R17, desc[UR12][R6.64+0xcc] ;  /* 0x0000cc0c06117980 */ /* 0x000f28000c101900 */
[----:B------:R-:W4:Y:S01]  /*1be40*/  LD.E.64 R24, desc[UR10][R6.64+0x78] ;  /* 0x0000780a06187980 */ /* 0x000f22000c101b00 */
[----:B------:R-:W1:Y:S01]  /*1be50*/  @P3 MUFU.LG2 R11, R11 ;  /* 0x0000000b000b3308 */ /* 0x000e620000000c00 */
[----:B--2---:R-:W-:Y:S01]  /*1be60*/  IMAD R13, R205, -0x40, R206 ;  /* 0xffffffc0cd0d7824 */ /* 0x004fe200078e02ce */
[C---:B---3--:R-:W-:Y:S01]  /*1be70*/  IADD3 R20, R0.reuse, 0x20, RZ ;  /* 0x0000002000147810 */ /* 0x048fe20007ffe0ff */
[----:B----4-:R2:W5:Y:S01]  /*1be80*/  LD.E.64 R116, desc[UR10][R6.64+0xa8] ;  /* 0x0000a80a06747980 */ /* 0x010562000c101b00 */
[----:B------:R-:W-:Y:S01]  /*1be90*/  IADD3 R22, R0, 0x18, RZ ;  /* 0x0000001800167810 */ /* 0x000fe20007ffe0ff */
[----:B------:R-:W-:Y:S01]  /*1bea0*/  BSSY B0, `(.L_x_3675) ;  /* 0x0000059000007945 */ /* 0x000fe20003800000 */
[----:B------:R-:W-:-:S02]  /*1beb0*/  ISETP.GE.AND P2, PT, R20, R13, PT ;  /* 0x0000000d1400720c */ /* 0x000fc40003f46270 */
[----:B------:R-:W3:Y:S01]  /*1bec0*/  @P0 MUFU.LG2 R10, R10 ;  /* 0x0000000a000a0308 */ /* 0x000ee20000000c00 */
[-C--:B------:R-:W-:Y:S02]  /*1bed0*/  ISETP.GE.AND P4, PT, R22, R13.reuse, PT ;  /* 0x0000000d1600720c */ /* 0x080fe40003f86270 */
[----:B------:R-:W-:Y:S02]  /*1bee0*/  IADD3 R12, R0, 0x8, RZ ;  /* 0x00000008000c7810 */ /* 0x000fe40007ffe0ff */
[----:B------:R-:W-:Y:S02]  /*1bef0*/  SHF.L.U32 R20, R205, 0x6, RZ ;  /* 0x00000006cd147819 */ /* 0x000fe400000006ff */
[----:B------:R-:W-:Y:S02]  /*1bf00*/  ISETP.GE.AND P6, PT, R12, R13, PT ;  /* 0x0000000d0c00720c */ /* 0x000fe40003fc6270 */
[----:B------:R-:W-:Y:S02]  /*1bf10*/  IADD3 R12, R0, 0x28, RZ ;  /* 0x00000028000c7810 */ /* 0x000fe40007ffe0ff */
[----:B------:R-:W-:-:S02]  /*1bf20*/  SHF.L.U32 R22, R4, 0x2, RZ ;  /* 0x0000000204167819 */ /* 0x000fc400000006ff */
[----:B------:R-:W-:Y:S01]  /*1bf30*/  ISETP.GE.AND P1, PT, R12, R13, PT ;  /* 0x0000000d0c00720c */ /* 0x000fe20003f26270 */
[----:B-1----:R-:W-:Y:S01]  /*1bf40*/  @P3 FMUL.FTZ R12, R11, 0.69314718246459960938 ;  /* 0x3f3172180b0c3820 */ /* 0x002fe20000410000 */
[--C-:B------:R-:W-:Y:S01]  /*1bf50*/  SHF.R.S32.HI R23, RZ, 0x1f, R22.reuse ;  /* 0x0000001fff177819 */ /* 0x100fe20000011416 */
[----:B---3--:R-:W-:Y:S01]  /*1bf60*/  @P0 FMUL.FTZ R10, R10, 0.69314718246459960938 ;  /* 0x3f3172180a0a0820 */ /* 0x008fe20000410000 */
[----:B------:R-:W-:Y:S02]  /*1bf70*/  IADD3 R28, R0, 0x10, RZ ;  /* 0x00000010001c7810 */ /* 0x000fe40007ffe0ff */
[----:B--2---:R-:W-:Y:S01]  /*1bf80*/  LEA.HI R7, R4, R4, RZ, 0x1 ;  /* 0x0000000404077211 */ /* 0x004fe200078f08ff */
[----:B------:R-:W-:Y:S01]  /*1bf90*/  IMAD.WIDE R22, R0, 0xc0, R22 ;  /* 0x000000c000167825 */ /* 0x000fe200078e0216 */
[----:B------:R-:W-:-:S03]  /*1bfa0*/  MOV R6, 0xff800000 ;  /* 0xff80000000067802 */ /* 0x000fc60000000f00 */
[----:B-----5:R-:W-:Y:S01]  /*1bfb0*/  @P3 FFMA.FTZ R6, R5, R132, R12 ;  /* 0x0000008405063223 */ /* 0x020fe2000001000c */
[----:B------:R-:W-:Y:S02]  /*1bfc0*/  SHF.L.U32 R12, R0, 0x6, RZ ;  /* 0x00000006000c7819 */ /* 0x000fe400000006ff */
[C---:B------:R-:W-:Y:S02]  /*1bfd0*/  LOP3.LUT R11, R7.reuse, 0xffffffe, RZ, 0xc0, !PT ;  /* 0x0ffffffe070b7812 */ /* 0x040fe400078ec0ff */
[----:B------:R-:W-:Y:S02]  /*1bfe0*/  LOP3.LUT R12, R12, 0x1c0, RZ, 0xc0, !PT ;  /* 0x000001c00c0c7812 */ /* 0x000fe400078ec0ff */
[----:B------:R-:W-:Y:S02]  /*1bff0*/  SHF.L.U32 R21, R7, 0x2, RZ ;  /* 0x0000000207157819 */ /* 0x000fe400000006ff */
[----:B------:R-:W-:Y:S02]  /*1c000*/  IADD3 R11, R4, -R11, RZ ;  /* 0x8000000b040b7210 */ /* 0x000fe40007ffe0ff */
[----:B------:R-:W-:-:S02]  /*1c010*/  LOP3.LUT R21, R12, 0x38, R21, 0xf8, !PT ;  /* 0x000000380c157812 */ /* 0x000fc400078ef815 */
[----:B------:R-:W-:Y:S02]  /*1c020*/  SHF.R.U32.HI R12, RZ, 0x3, R12 ;  /* 0x00000003ff0c7819 */ /* 0x000fe4000001160c */
[----:B------:R-:W-:Y:S01]  /*1c030*/  MOV R7, 0xff800000 ;  /* 0xff80000000077802 */ /* 0x000fe20000000f00 */
[----:B------:R-:W-:Y:S01]  /*1c040*/  @P0 FFMA.FTZ R7, R5, R3, R10 ;  /* 0x0000000305070223 */ /* 0x000fe2000001000a */
[----:B------:R-:W-:Y:S01]  /*1c050*/  LOP3.LUT R12, R21, R12, RZ, 0x3c, !PT ;  /* 0x0000000c150c7212 */ /* 0x000fe200078e3cff */
[----:B------:R-:W-:Y:S01]  /*1c060*/  BAR.SYNC.DEFER_BLOCKING 0x0 ;  /* 0x0000000000007b1d */ /* 0x000fe20000010000 */
[----:B------:R-:W-:Y:S02]  /*1c070*/  ISETP.GE.AND P5, PT, R28, R13, PT ;  /* 0x0000000d1c00720c */ /* 0x000fe40003fa6270 */
[----:B------:R-:W-:Y:S02]  /*1c080*/  LEA R5, R11, R12, 0x2 ;  /* 0x0000000c0b057211 */ /* 0x000fe400078e10ff */
[----:B------:R-:W-:-:S02]  /*1c090*/  LOP3.LUT R15, R15, 0xffffffe0, RZ, 0xc0, !PT ;  /* 0xffffffe00f0f7812 */ /* 0x000fc400078ec0ff */
[----:B------:R-:W-:Y:S02]  /*1c0a0*/  LEA R5, R5, UR4, 0x2 ;  /* 0x0000000405057c11 */ /* 0x000fe4000f8e10ff */
[----:B------:R-:W-:-:S04]  /*1c0b0*/  IADD3 R15, R14, -R15, RZ ;  /* 0x8000000f0e0f7210 */ /* 0x000fc80007ffe0ff */
[----:B------:R-:W-:Y:S01]  /*1c0c0*/  LOP3.LUT P3, RZ, R15, 0x3, RZ, 0xc0, !PT ;  /* 0x000000030fff7812 */ /* 0x000fe2000786c0ff */
[----:B------:R1:W2:Y:S04]  /*1c0d0*/  LDS.128 R108, [R5] ;  /* 0x00000000056c7984 */ /* 0x0002a80000000c00 */
        /* <DEDUP_REMOVED lines=20> */
[----:B------:R-:W-:-:S04]  /*1c220*/  IMAD R18, R18, UR8, R209 ;  /* 0x0000000812127c24 */ /* 0x000fc8000f8e02d1 */
[----:B------:R-:W-:-:S04]  /*1c230*/  IMAD R18, R18, R26, R207 ;  /* 0x0000001a12127224 */ /* 0x000fc800078e02cf */
[----:B------:R-:W-:Y:S01]  /*1c240*/  IMAD R4, R19, R18, R20 ;  /* 0x0000001213047224 */ /* 0x000fe200078e0214 */
[----:B------:R-:W-:-:S03]  /*1c250*/  SHF.R.S32.HI R19, RZ, 0x1f, R16 ;  /* 0x0000001fff137819 */ /* 0x000fc60000011410 */
[----:B------:R-:W-:Y:S01]  /*1c260*/  IMAD R17, R4, R17, RZ ;  /* 0x0000001104117224 */ /* 0x000fe200078e02ff */
[----:B------:R-:W-:-:S04]  /*1c270*/  LEA.HI R19, R19, R16, RZ, 0x2 ;  /* 0x0000001013137211 */ /* 0x000fc800078f10ff */
[----:B------:R-:W-:Y:S02]  /*1c280*/  LOP3.LUT R3, R19, 0xffffffc, RZ, 0xc0, !PT ;  /* 0x0ffffffc13037812 */ /* 0x000fe400078ec0ff */
[----:B------:R-:W-:Y:S02]  /*1c290*/  IADD3 R19, P0, R22, R17, RZ ;  /* 0x0000001116137210 */ /* 0x000fe40007f1e0ff */
[----:B------:R-:W-:Y:S02]  /*1c2a0*/  IADD3 R3, R16, -R3, RZ ;  /* 0x8000000310037210 */ /* 0x000fe40007ffe0ff */
[----:B------:R-:W-:Y:S02]  /*1c2b0*/  LEA.HI.X.SX32 R17, R17, R23, 0x1, P0 ;  /* 0x0000001711117211 */ /* 0x000fe400000f0eff */
[----:B------:R-:W-:Y:S01]  /*1c2c0*/  LEA R10, P0, R19, R24, 0x2 ;  /* 0x00000018130a7211 */ /* 0x000fe200078010ff */
[----:B------:R1:W1:Y:S01]  /*1c2d0*/  LDS.128 R20, [R5+0xb000] ;  /* 0x00b0000005147984 */ /* 0x0002620000000c00 */
[----:B------:R-:W-:-:S02]  /*1c2e0*/  LEA R3, R3, R2, 0x4 ;  /* 0x0000000203037211 */ /* 0x000fc400078e20ff */
[----:B------:R-:W-:Y:S02]  /*1c2f0*/  LEA.HI.X R11, R19, R25, R17, 0x2, P0 ;  /* 0x00000019130b7211 */ /* 0x000fe400000f1411 */
[----:B------:R1:W1:Y:S01]  /*1c300*/  LDS.128 R24, [R5+0xa800] ;  /* 0x00a8000005187984 */ /* 0x0002620000000c00 */
[----:B------:R-:W-:-:S03]  /*1c310*/  ISETP.GE.AND P0, PT, R0, R13, PT ;  /* 0x0000000d0000720c */ /* 0x000fc60003f06270 */
[----:B------:R1:W1:Y:S01]  /*1c320*/  LDS.128 R16, [R5+0xb800] ;  /* 0x00b8000005107984 */ /* 0x0002620000000c00 */
[----:B--234-:R-:W-:Y:S09]  /*1c330*/  @P3 BRA `(.L_x_3676) ;  /* 0x00000000003c3947 */ /* 0x01cff20003800000 */
[----:B------:R-:W-:Y:S01]  /*1c340*/  SHF.R.S32.HI R2, RZ, 0x1f, R4 ;  /* 0x0000001fff027819 */ /* 0x000fe20000011404 */
[----:B------:R-:W-:Y:S01]  /*1c350*/  IMAD R206, R205, -0x40, R206 ;  /* 0xffffffc0cdce7824 */ /* 0x000fe200078e02ce */
[----:B------:R-:W-:-:S04]  /*1c360*/  IADD3 R4, P3, R4, R3, RZ ;  /* 0x0000000304047210 */ /* 0x000fc80007f7e0ff */
[----:B-1----:R-:W-:Y:S02]  /*1c370*/  LEA.HI.X.SX32 R5, R3, R2, 0x1, P3 ;  /* 0x0000000203057211 */ /* 0x002fe400018f0eff */
[----:B------:R-:W-:-:S04]  /*1c380*/  LEA R14, P3, R4, R116, 0x2 ;  /* 0x00000074040e7211 */ /* 0x000fc800078610ff */
[----:B------:R-:W-:Y:S02]  /*1c390*/  LEA.HI.X R15, R4, R117, R5, 0x2, P3 ;  /* 0x00000075040f7211 */ /* 0x000fe400018f1405 */
[C---:B------:R-:W-:Y:S01]  /*1c3a0*/  ISETP.GE.AND P3, PT, R3.reuse, R206, PT ;  /* 0x000000ce0300720c */ /* 0x040fe20003f66270 */
[----:B------:R-:W-:-:S12]  /*1c3b0*/  VIADD R3, R3, 0x8 ;  /* 0x0000000803037836 */ /* 0x000fd80000000000 */
[----:B------:R-:W-:Y:S02]  /*1c3c0*/  @!P3 R2UR UR4, R8 ;  /* 0x000000000804b2ca */ /* 0x000fe400000e0000 */
[----:B------:R-:W-:-:S13]  /*1c3d0*/  @!P3 R2UR UR5, R9 ;  /* 0x000000000905b2ca */ /* 0x000fda00000e0000 */
[----:B------:R2:W-:Y:S01]  /*1c3e0*/  @!P3 ST.E desc[UR4][R14.64], R6 ;  /* 0x000000060e00b985 */ /* 0x0005e2000c101904 */
[----:B------:R-:W-:-:S13]  /*1c3f0*/  ISETP.GE.AND P3, PT, R3, R206, PT ;  /* 0x000000ce0300720c */ /* 0x000fda0003f66270 */
[----:B------:R-:W-:Y:S02]  /*1c400*/  @!P3 R2UR UR4, R8 ;  /* 0x000000000804b2ca */ /* 0x000fe400000e0000 */
[----:B------:R-:W-:-:S13]  /*1c410*/  @!P3 R2UR UR5, R9 ;  /* 0x000000000905b2ca */ /* 0x000fda00000e0000 */
[----:B------:R2:W-:Y:S02]  /*1c420*/  @!P3 ST.E desc[UR4][R14.64+0x20], R7 ;  /* 0x000020070e00b985 */ /* 0x0005e4000c101904 */
.L_x_3676:
[----:B------:R-:W-:Y:S05]  /*1c430*/  BSYNC B0 ;  /* 0x0000000000007941 */ /* 0x000fea0003800000 */
.L_x_3675:
[----:B------:R-:W-:Y:S01]  /*1c440*/  VIADD R2, R0, 0x30 ;  /* 0x0000003000027836 */ /* 0x000fe20000000000 */
[----:B------:R-:W-:Y:S01]  /*1c450*/  @!P6 R2UR UR20, R8 ;  /* 0x000000000814e2ca */ /* 0x000fe200000e0000 */
[----:B------:R-:W-:Y:S01]  /*1c460*/  VIADD R0, R0, 0x38 ;  /* 0x0000003800007836 */ /* 0x000fe20000000000 */
[C---:B------:R-:W-:Y:S01]  /*1c470*/  @!P6 R2UR UR21, R9.reuse ;  /* 0x000000000915e2ca */ /* 0x040fe200000e0000 */
[----:B------:R-:W-:Y:S01]  /*1c480*/  IMAD.MOV.U32 R205, RZ, RZ, 0x0 ;  /* 0x00000000ffcd7424 */ /* 0x000fe200078e00ff */
[C---:B------:R-:W-:Y:S02]  /*1c490*/  @!P6 R2UR UR18, R8.reuse ;  /* 0x000000000812e2ca */ /* 0x040fe400000e0000 */
[C---:B------:R-:W-:Y:S02]  /*1c4a0*/  @!P6 R2UR UR19, R9.reuse ;  /* 0x000000000913e2ca */ /* 0x040fe400000e0000 */
[----:B------:R-:W-:Y:S02]  /*1c4b0*/  @!P6 R2UR UR16, R8 ;  /* 0x000000000810e2ca */ /* 0x000fe400000e0000 */
[----:B------:R-:W-:-:S02]  /*1c4c0*/  @!P6 R2UR UR17, R9 ;  /* 0x000000000911e2ca */ /* 0x000fc400000e0000 */
[C---:B------:R-:W-:Y:S02]  /*1c4d0*/  @!P0 R2UR UR24, R8.reuse ;  /* 0x00000000081882ca */ /* 0x040fe400000e0000 */
[C---:B------:R-:W-:Y:S01]  /*1c4e0*/  @!P0 R2UR UR25, R9.reuse ;  /* 0x00000000091982ca */ /* 0x040fe200000e0000 */
[----:B------:R-:W-:Y:S01]  /*1c4f0*/  @!P6 ST.E.128 desc[UR20][R10.64+0x1800], R104 ;  /* 0x001800680a00e985 */ /* 0x000fe2000c101d14 */
[C---:B------:R-:W-:Y:S02]  /*1c500*/  @!P0 R2UR UR22, R8.reuse ;  /* 0x00000000081682ca */ /* 0x040fe400000e0000 */
[C---:B------:R-:W-:Y:S01]  /*1c510*/  @!P0 R2UR UR23, R9.reuse ;  /* 0x00000000091782ca */ /* 0x040fe200000e0000 */
[----:B-1----:R-:W-:Y:S01]  /*1c520*/  @!P6 ST.E.128 desc[UR18][R10.64+0x1900], R72 ;  /* 0x001900480a00e985 */ /* 0x002fe2000c101d12 */
[C---:B------:R-:W-:Y:S02]  /*1c530*/  @!P5 R2UR UR14, R8.reuse ;  /* 0x00000000080ed2ca */ /* 0x040fe400000e0000 */
[----:B------:R-:W-:Y:S01]  /*1c540*/  @!P5 R2UR UR15, R9 ;  /* 0x00000000090fd2ca */ /* 0x000fe200000e0000 */
[----:B------:R-:W-:Y:S01]  /*1c550*/  @!P6 ST.E.128 desc[UR16][R10.64+0x1a00], R40 ;  /* 0x001a00280a00e985 */ /* 0x000fe2000c101d10 */
[----:B------:R-:W-:-:S02]  /*1c560*/  @!P5 R2UR UR12, R8 ;  /* 0x00000000080cd2ca */ /* 0x000fc400000e0000 */
[C---:B------:R-:W-:Y:S01]  /*1c570*/  @!P5 R2UR UR13, R9.reuse ;  /* 0x00000000090dd2ca */ /* 0x040fe200000e0000 */
[----:B------:R-:W-:Y:S01]  /*1c580*/  @!P0 ST.E.128 desc[UR24][R10.64+0x100], R76 ;  /* 0x0001004c0a008985 */ /* 0x000fe2000c101d18 */
[C---:B------:R-:W-:Y:S02]  /*1c590*/  @!P5 R2UR UR10, R8.reuse ;  /* 0x00000000080ad2ca */ /* 0x040fe400000e0000 */
[C---:B------:R-:W-:Y:S01]  /*1c5a0*/  @!P5 R2UR UR11, R9.reuse ;  /* 0x00000000090bd2ca */ /* 0x040fe200000e0000 */
[----:B------:R-:W-:Y:S01]  /*1c5b0*/  @!P0 ST.E.128 desc[UR22][R10.64+0x200], R44 ;  /* 0x0002002c0a008985 */ /* 0x000fe2000c101d16 */
[----:B------:R-:W-:Y:S02]  /*1c5c0*/  @!P4 R2UR UR4, R8 ;  /* 0x000000000804c2ca */ /* 0x000fe400000e0000 */
[----:B------:R-:W-:Y:S01]  /*1c5d0*/  @!P4 R2UR UR5, R9 ;  /* 0x000000000905c2ca */ /* 0x000fe200000e0000 */
[----:B------:R-:W-:Y:S01]  /*1c5e0*/  @!P5 ST.E.128 desc[UR14][R10.64+0x3000], R100 ;  /* 0x003000640a00d985 */ /* 0x000fe2000c101d0e */
[----:B------:R-:W-:-:S02]  /*1c5f0*/  ISETP.GE.AND P3, PT, R2, R13, PT ;  /* 0x0000000d0200720c */ /* 0x000fc40003f66270 */
[C---:B------:R-:W-:Y:S01]  /*1c600*/  @!P4 R2UR UR28, R8.reuse ;  /* 0x00000000081cc2ca */ /* 0x040fe200000e0000 */
[----:B------:R-:W-:Y:S01]  /*1c610*/  @!P5 ST.E.128 desc[UR12][R10.64+0x3100], R68 ;  /* 0x003100440a00d985 */ /* 0x000fe2000c101d0c */
[C---:B------:R-:W-:Y:S02]  /*1c620*/  @!P4 R2UR UR29, R9.reuse ;  /* 0x00000000091dc2ca */ /* 0x040fe400000e0000 */
[C---:B------:R-:W-:Y:S01]  /*1c630*/  @!P4 R2UR UR26, R8.reuse ;  /* 0x00000000081ac2ca */ /* 0x040fe200000e0000 */
[----:B------:R-:W-:Y:S01]  /*1c640*/  @!P5 ST.E.128 desc[UR10][R10.64+0x3200], R36 ;  /* 0x003200240a00d985 */ /* 0x000fe2000c101d0a */
[C---:B------:R-:W-:Y:S02]  /*1c650*/  @!P4 R2UR UR27, R9.reuse ;  /* 0x00000000091bc2ca */ /* 0x040fe400000e0000 */
[----:B------:R-:W-:Y:S01]  /*1c660*/  @!P2 R2UR UR24, R8 ;  /* 0x000000000818a2ca */ /* 0x000fe200000e0000 */
[----:B------:R-:W-:Y:S01]  /*1c670*/  @!P4 ST.E.128 desc[UR4][R10.64+0x4800], R96 ;  /* 0x004800600a00c985 */ /* 0x000fe2000c101d04 */
[----:B------:R-:W-:-:S02]  /*1c680*/  @!P2 R2UR UR25, R9 ;  /* 0x000000000919a2ca */ /* 0x000fc400000e0000 */
[C---:B------:R-:W-:Y:S02]  /*1c690*/  @!P2 R2UR UR22, R8.reuse ;  /* 0x000000000816a2ca */ /* 0x040fe400000e0000 */
        /* <DEDUP_REMOVED lines=27> */
[----:B------:R-:W-:Y:S01]  /*1c850*/  @!P0 R2UR UR31, R9 ;  /* 0x00000000091f82ca */ /* 0x000fe200000e0000 */
[----:B------:R-:W-:Y:S01]  /*1c860*/  @!P3 ST.E.128 desc[UR10][R10.64+0x9100], R52 ;  /* 0x009100340a00b985 */ /* 0x000fe2000c101d0a */
[----:B------:R-:W-:-:S03]  /*1c870*/  ISETP.GE.AND P6, PT, R0, R13, PT ;  /* 0x0000000d0000720c */ /* 0x000fc60003fc6270 */
[----:B------:R-:W-:Y:S04]  /*1c880*/  @!P3 ST.E.128 desc[UR4][R10.64+0x9200], R20 ;  /* 0x009200140a00b985 */ /* 0x000fe8000c101d04 */
[----:B------:R-:W-:Y:S04]  /*1c890*/  @!P0 ST.E.64 desc[UR32][R10.64], R108 ;  /* 0x0000006c0a008985 */ /* 0x000fe8000c101b20 */
[----:B------:R2:W-:Y:S02]  /*1c8a0*/  @!P0 ST.E.64 desc[UR30][R10.64+0x8], R110 ;  /* 0x0000086e0a008985 */ /* 0x0005e4000c101b1e */
[----:B--2---:R-:W-:Y:S05]  /*1c8b0*/  @P6 RET.REL.NODEC R204 `(_ZN5flash24flash_fwd_splitkv_kernelI23Flash_fwd_kernel_traitsILi192ELi64ELi64ELi4ELb0ELb0EN7cutlass10bfloat16_tE19Flash_kernel_traitsILi192ELi64ELi64ELi4ES3_EELb1ELb0ELb0ELb0ELb1ELb0ELb1ELb1EEEvNS_16Flash_fwd_paramsE) ;  /* 0xfffffe34ccd06950 */ /* 0x004fea0003c3ffff */
[C---:B------:R-:W-:Y:S01]  /*1c8c0*/  R2UR UR12, R8.reuse ;  /* 0x00000000080c72ca */ /* 0x040fe200000e0000 */
[----:B------:R-:W-:Y:S01]  /*1c8d0*/  IMAD.MOV.U32 R205, RZ, RZ, 0x0 ;  /* 0x00000000ffcd7424 */ /* 0x000fe200078e00ff */
[C---:B------:R-:W-:Y:S02]  /*1c8e0*/  R2UR UR13, R9.reuse ;  /* 0x00000000090d72ca */ /* 0x040fe400000e0000 */
[C---:B------:R-:W-:Y:S02]  /*1c8f0*/  R2UR UR10, R8.reuse ;  /* 0x00000000080a72ca */ /* 0x040fe400000e0000 */
[C---:B------:R-:W-:Y:S02]  /*1c900*/  R2UR UR11, R9.reuse ;  /* 0x00000000090b72ca */ /* 0x040fe400000e0000 */
[----:B------:R-:W-:Y:S02]  /*1c910*/  R2UR UR4, R8 ;  /* 0x00000000080472ca */ /* 0x000fe400000e0000 */
[----:B------:R-:W-:-:S05]  /*1c920*/  R2UR UR5, R9 ;  /* 0x00000000090572ca */ /* 0x000fca00000e0000 */
[----:B------:R-:W-:Y:S04]  /*1c930*/  ST.E.128 desc[UR12][R10.64+0xa800], R80 ;  /* 0x00a800500a007985 */ /* 0x000fe8000c101d0c */
[----:B------:R-:W-:Y:S04]  /*1c940*/  ST.E.128 desc[UR10][R10.64+0xa900], R48 ;  /* 0x00a900300a007985 */ /* 0x000fe8000c101d0a */
[----:B------:R1:W-:Y:S02]  /*1c950*/  ST.E.128 desc[UR4][R10.64+0xaa00], R16 ;  /* 0x00aa00100a007985 */ /* 0x0003e4000c101d04 */
[----:B-1----:R-:W-:Y:S05]  /*1c960*/  RET.REL.NODEC R204 `(_ZN5flash24flash_fwd_splitkv_kernelI23Flash_fwd_kernel_traitsILi192ELi64ELi64ELi4ELb0ELb0EN7cutlass10bfloat16_tE19Flash_kernel_traitsILi192ELi64ELi64ELi4ES3_EELb1ELb0ELb0ELb0ELb1ELb0ELb1ELb1EEEvNS_16Flash_fwd_paramsE) ;  /* 0xfffffe34cca47950 */ /* 0x002fea0003c3ffff */
.L_x_3674:
[----:B------:R-:W-:Y:S01]  /*1c970*/  MOV R13, 0x2 ;  /* 0x00000002000d7802 */ /* 0x000fe20000000f00 */
[----:B------:R-:W-:Y:S01]  /*1c980*/  IMAD.MOV.U32 R10, RZ, RZ, 0x1f ;  /* 0x0000001fff0a7424 */ /* 0x000fe200078e00ff */
[----:B------:R-:W-:-:S07]  /*1c990*/  MOV R12, 0xffffffff ;  /* 0xffffffff000c7802 */ /* 0x000fce0000000f00 */
[----:B-1---5:R-:W-:Y:S05]  /*1c9a0*/  WARPSYNC.COLLECTIVE R12, `(.L_x_3677) ;  /* 0x000000000c087348 */ /* 0x022fea0003c00000 */
[----:B------:R2:W3:Y:S02]  /*1c9b0*/  SHFL.BFLY P0, R16, R221, R13, R10 ;  /* 0x0c00000ddd107389 */ /* 0x0004e4000000000a */
[----:B-123-5:R-:W-:Y:S01]  /*1c9c0*/  ENDCOLLECTIVE ;  /* 0x000000000000791b */ /* 0x02efe20003800000 */
.L_x_3677:
[----:B------:R-:W-:Y:S02]  /*1c9d0*/  IMAD.MOV.U32 R14, RZ, RZ, R16 ;  /* 0x000000ffff0e7224 */ /* 0x000fe400078e0010 */
[----:B------:R-:W-:Y:S02]  /*1c9e0*/  IMAD.MOV.U32 R13, RZ, RZ, 0x1 ;  /* 0x00000001ff0d7424 */ /* 0x000fe400078e00ff */
[----:B------:R-:W-:-:S05]  /*1c9f0*/  FADD.FTZ R14, R14, R221 ;  /* 0x000000dd0e0e7221 */ /* 0x000fca0000010000 */
[----:B------:R-:W-:-:S07]  /*1ca00*/  MOV R221, R14 ;  /* 0x0000000e00dd7202 */ /* 0x000fce0000000f00 */
[----:B------:R-:W-:Y:S05]  /*1ca10*/  WARPSYNC.COLLECTIVE R12, `(.L_x_3678) ;  /* 0x000000000c087348 */ /* 0x000fea0003c00000 */
[----:B------:R1:W2:Y:S02]  /*1ca20*/  SHFL.BFLY P0, R16, R221, R13, R10 ;  /* 0x0c00000ddd107389 */ /* 0x0002a4000000000a */
[----:B-12---:R-:W-:Y:S01]  /*1ca30*/  ENDCOLLECTIVE ;  /* 0x000000000000791b */ /* 0x006fe20003800000 */
.L_x_3678:
[----:B------:R-:W-:Y:S01]  /*1ca40*/  MOV R221, R219 ;  /* 0x000000db00dd7202 */ /* 0x000fe20000000f00 */
[----:B------:R-:W-:Y:S01]  /*1ca50*/  IMAD.MOV.U32 R13, RZ, RZ, 0x2 ;  /* 0x00000002ff0d7424 */ /* 0x000fe200078e00ff */
[----:B------:R-:W-:-:S07]  /*1ca60*/  MOV R11, R16 ;  /* 0x00000010000b7202 */ /* 0x000fce0000000f00 */
[----:B------:R-:W-:Y:S05]  /*1ca70*/  WARPSYNC.COLLECTIVE R12, `(.L_x_3679) ;  /* 0x000000000c087348 */ /* 0x000fea0003c00000 */
[----:B------:R1:W2:Y:S02]  /*1ca80*/  SHFL.BFLY P0, R16, R221, R13, R10 ;  /* 0x0c00000ddd107389 */ /* 0x0002a4000000000a */
[----:B-12---:R-:W-:Y:S01]  /*1ca90*/  ENDCOLLECTIVE ;  /* 0x000000000000791b */ /* 0x006fe20003800000 */
.L_x_3679:
[----:B------:R-:W-:Y:S01]  /*1caa0*/  FADD.FTZ R11, R14, R11 ;  /* 0x0000000b0e0b7221 */ /* 0x000fe20000010000 */
[----:B------:R-:W-:Y:S01]  /*1cab0*/  FADD.FTZ R15, R16, R219 ;  /* 0x000000db100f7221 */ /* 0x000fe20000010000 */
[----:B------:R-:W-:-:S04]  /*1cac0*/  MOV R13, 0x1 ;  /* 0x00000001000d7802 */ /* 0x000fc80000000f00 */
[----:B------:R-:W-:-:S07]  /*1cad0*/  MOV R221, R15 ;  /* 0x0000000f00dd7202 */ /* 0x000fce0000000f00 */
[----:B------:R-:W-:Y:S05]  /*1cae0*/  WARPSYNC.COLLECTIVE R12, `(.L_x_3680) ;  /* 0x000000000c087348 */ /* 0x000fea0003c00000 */
[----:B------:R1:W2:Y:S02]  /*1caf0*/  SHFL.BFLY P0, R16, R221, R13, R10 ;  /* 0x0c00000ddd107389 */ /* 0x0002a4000000000a */
[----:B-12---:R-:W-:Y:S01]  /*1cb00*/  ENDCOLLECTIVE ;  /* 0x000000000000791b */ /* 0x006fe20003800000 */
.L_x_3680:
[----:B------:R-:W-:Y:S05]  /*1cb10*/  BRA `(.L_x_3681) ;  /* 0xffffffe400bc7947 */ /* 0x000fea000383ffff */
.L_x_3682:
        /* <DEDUP_REMOVED lines=14> */
.L_x_4462:


//--------------------- .text._ZN5flash24flash_fwd_splitkv_kernelI23Flash_fwd_kernel_traitsILi192ELi64ELi64ELi4ELb0ELb0EN7cutlass10bfloat16_tE19Flash_kernel_traitsILi192ELi64ELi64ELi4ES3_EELb1ELb0ELb0ELb0ELb1ELb1ELb1ELb1EEEvNS_16Flash_fwd_paramsE --------------------------
	.section	.text._ZN5flash24flash_fwd_splitkv_kernelI23Flash_fwd_kernel_traitsILi192ELi64ELi64ELi4ELb0ELb0EN7cutlass10bfloat16_tE19Flash_kernel_traitsILi192ELi64ELi64ELi4ES3_EELb1ELb0ELb0ELb0ELb1ELb1ELb1ELb1EEEvNS_16Flash_fwd_paramsE,"ax",@progbits
	.align	128
        .global         _ZN5flash24flash_fwd_splitkv_kernelI23Flash_fwd_kernel_traitsILi192ELi64ELi64ELi4ELb0ELb0EN7cutlass10bfloat16_tE19Flash_kernel_traitsILi192ELi64ELi64ELi4ES3_EELb1ELb0ELb0ELb0ELb1ELb1ELb1ELb1EEEvNS_16Flash_fwd_paramsE
        .type           _ZN5flash24flash_fwd_splitkv_kernelI23Flash_fwd_kernel_traitsILi192ELi64ELi64ELi4ELb0ELb0EN7cutlass10bfloat16_tE19Flash_kernel_traitsILi192ELi64ELi64ELi4ES3_EELb1ELb0ELb0ELb0ELb1ELb1ELb1ELb1EEEvNS_16Flash_fwd_paramsE,@function
        .size           _ZN5flash24flash_fwd_splitkv_kernelI23Flash_fwd_kernel_traitsILi192ELi64ELi64ELi4ELb0ELb0EN7cutlass10bfloat16_tE19Flash_kernel_traitsILi192ELi64ELi64ELi4ES3_EELb1ELb0ELb0ELb0ELb1ELb1ELb1ELb1EEEvNS_16Flash_fwd_paramsE,(.L_x_4463 - _ZN5flash24flash_fwd_splitkv_kernelI23Flash_fwd_kernel_traitsILi192ELi64ELi64ELi4ELb0ELb0EN7cutlass10bfloat16_tE19Flash_kernel_traitsILi192ELi64ELi64ELi4ES3_EELb1ELb0ELb0ELb0ELb1ELb1ELb1ELb1EEEvNS_16Flash_fwd_paramsE)
        .other          _ZN5flash24flash_fwd_splitkv_kernelI23Flash_fwd_kernel_traitsILi192ELi64ELi64ELi4ELb0ELb0EN7cutlass10bfloat16_tE19Flash_kernel_traitsILi192ELi64ELi64ELi4ES3_EELb1ELb0ELb0ELb0ELb1ELb1ELb1ELb1EEEvNS_16Flash_fwd_paramsE,@"STO_CUDA_ENTRY STV_DEFAULT"
_ZN5flash24flash_fwd_splitkv_kernelI23Flash_fwd_kernel_traitsILi192ELi64ELi64ELi4ELb0ELb0EN7cutlass10bfloat16_tE19Flash_kernel_traitsILi192ELi64ELi64ELi4ES3_EELb1ELb0ELb0ELb0ELb1ELb1ELb1ELb1EEEvNS_16Flash_fwd_paramsE:
.text._ZN5flash24flash_fwd_splitkv_kernelI23Flash_fwd_kernel_traitsILi192ELi64ELi64ELi4ELb0ELb0EN7cutlass10bfloat16_tE19Flash_kernel_traitsILi192ELi64ELi64ELi4ES3_EELb1ELb0ELb0ELb0ELb1ELb1ELb1ELb1EEEvNS_16Flash_fwd_paramsE:
        /* <DEDUP_REMOVED lines=29> */
[----:B------:R-:W-:Y:S05]  /*01d0*/  CALL.REL.NOINC `($_ZN5flash24flash_fwd_splitkv_kernelI23Flash_fwd_kernel_traitsILi192ELi64ELi64ELi4ELb0ELb0EN7cutlass10bfloat16_tE19Flash_kernel_traitsILi192ELi64ELi64ELi4ES3_EELb1ELb0ELb0ELb0ELb1ELb1ELb1ELb1EEEvNS_16Flash_fwd_paramsE$_ZN5flash30compute_attn_1rowblock_splitkvI23Flash_fwd_kernel_traitsILi192ELi64ELi64ELi4ELb0ELb0EN7cutlass10bfloat16_tE19Flash_kernel_traitsILi192ELi64ELi64ELi4ES3_EELb1ELb0ELb0ELb0ELb1ELb1ELb1ELb1ENS_16Flash_fwd_paramsEEEvRKT8_iiiii) ;  /* 0x0000000000087944 */ /* 0x000fea0003c00000 */
[----:B------:R-:W-:Y:S05]  /*01e0*/  BSYNC B3 ;  /* 0x0000000000037941 */ /* 0x000fea0003800000 */
.L_x_3683:
[----:B------:R-:W-:Y:S05]  /*01f0*/  EXIT ;  /* 0x000000000000794d */ /* 0x000fea0003800000 */
        .type           $_ZN5flash24flash_fwd_splitkv_kernelI23Flash_fwd_kernel_traitsILi192ELi64ELi64ELi4ELb0ELb0EN7cutlass10bfloat16_tE19Flash_kernel_traitsILi192ELi64ELi64ELi4ES3_EELb1ELb0ELb0ELb0ELb1ELb1ELb1ELb1EEEvNS_16Flash_fwd_paramsE$_ZN5flash30compute_attn_1rowblock_splitkvI23Flash_fwd_kernel_traitsILi192ELi64ELi64ELi4ELb0ELb0EN7cutlass10bfloat16_tE19Flash_kernel_traitsILi192ELi64ELi64ELi4ES3_EELb1ELb0ELb0ELb0ELb1ELb1ELb1ELb1ENS_16Flash_fwd_paramsEEEvRKT8_iiiii,@function
        .size           $_ZN5flash24flash_fwd_splitkv_kernelI23Flash_fwd_kernel_traitsILi192ELi64ELi64ELi4ELb0ELb0EN7cutlass10bfloat16_tE19Flash_kernel_traitsILi192ELi64ELi64ELi4ES3_EELb1ELb0ELb0ELb0ELb1ELb1ELb1ELb1EEEvNS_16Flash_fwd_paramsE$_ZN5flash30compute_attn_1rowblock_splitkvI23Flash_fwd_kernel_traitsILi192ELi64ELi64ELi4ELb0ELb0EN7cutlass10bfloat16_tE19Flash_kernel_traitsILi192ELi64ELi64ELi4ES3_EELb1ELb0ELb0ELb0ELb1ELb1ELb1ELb1ENS_16Flash_fwd_paramsEEEvRKT8_iiiii,(.L_x_4463 - $_ZN5flash24flash_fwd_splitkv_kernelI23Flash_fwd_kernel_traitsILi192ELi64ELi64ELi4ELb0ELb0EN7cutlass10bfloat16_tE19Flash_kernel_traitsILi192ELi64ELi64ELi4ES3_EELb1ELb0ELb0ELb0ELb1ELb1ELb1ELb1EEEvNS_16Flash_fwd_paramsE$_ZN5flash30compute_attn_1rowblock_splitkvI23Flash_fwd_kernel_traitsILi192ELi64ELi64ELi4ELb0ELb0EN7cutlass10bfloat16_tE19Flash_kernel_traitsILi192ELi64ELi64ELi4ES3_EELb1ELb0ELb0ELb0ELb1ELb1ELb1ELb1ENS_16Flash_fwd_paramsEEEvRKT8_iiiii)
$_ZN5flash24flash_fwd_splitkv_kernelI23Flash_fwd_kernel_traitsILi192ELi64ELi64ELi4ELb0ELb0EN7cutlass10bfloat16_tE19Flash_kernel_traitsILi192ELi64ELi64ELi4ES3_EELb1ELb0ELb0ELb0ELb1ELb1ELb1ELb1EEEvNS_16Flash_fwd_paramsE$_ZN5flash30compute_attn_1rowblock_splitkvI23Flash_fwd_kernel_traitsILi192ELi64ELi64ELi4ELb0ELb0EN7cutlass10bfloat16_tE19Flash_kernel_traitsILi192ELi64ELi64ELi4ES3_EELb1ELb0ELb0ELb0ELb1ELb1ELb1ELb1ENS_16Flash_fwd_paramsEEEvRKT8_iiiii:
        /* <DEDUP_REMOVED lines=27> */
.L_x_3685:
[----:B------:R-:W-:Y:S05]  /*03b0*/  BSYNC B0 ;  /* 0x0000000000007941 */ /* 0x000fea0003800000 */
.L_x_3684:
        /* <DEDUP_REMOVED lines=8> */
.L_x_3687:
[----:B------:R3:W5:Y:S02]  /*0440*/  LD.E R0, desc[UR6][R20.64+0xb8] ;  /* 0x0000b80614007980 */ /* 0x000764000c101900 */
.L_x_3688:
[----:B------:R-:W-:Y:S05]  /*0450*/  BSYNC B0 ;  /* 0x0000000000007941 */ /* 0x000fea0003800000 */
.L_x_3686:
        /* <DEDUP_REMOVED lines=10> */
.L_x_3690:
[----:B------:R-:W2:Y:S01]  /*0500*/  LD.E.64 R2, desc[UR6][R20.64+0x108] ;  /* 0x0001080614027980 */ /* 0x000ea2000c101b00 */
[----:B------:R-:W-:Y:S01]  /*0510*/  BSSY B0, `(.L_x_3692) ;  /* 0x0000006000007945 */ /* 0x000fe20003800000 */
[----:B------:R-:W-:Y:S01]  /*0520*/  IMAD.MOV.U32 R0, RZ, RZ, RZ ;  /* 0x000000ffff007224 */ /* 0x000fe200078e00ff */
[----:B--2---:R-:W-:-:S04]  /*0530*/  ISETP.NE.U32.AND P0, PT, R2, RZ, PT ;  /* 0x000000ff0200720c */ /* 0x004fc80003f05070 */
[----:B------:R-:W-:-:S13]  /*0540*/  ISETP.NE.AND.EX P0, PT, R3, RZ, PT, P0 ;  /* 0x000000ff0300720c */ /* 0x000fda0003f05300 */
[----:B------:R-:W-:Y:S05]  /*0550*/  @!P0 BRA `(.L_x_3693) ;  /* 0x0000000000048947 */ /* 0x000fea0003800000 */
[----:B------:R2:W5:Y:S02]  /*0560*/  LD.E R0, desc[UR6][R20.64+0xbc] ;  /* 0x0000bc0614007980 */ /* 0x000564000c101900 */
.L_x_3693:
[----:B------:R-:W-:Y:S05]  /*0570*/  BSYNC B0 ;  /* 0x0000000000007941 */ /* 0x000fea0003800000 */
.L_x_3692:
[----:B-----5:R-:W-:Y:S02]  /*0580*/  IADD3 R59, R75, R0, RZ ;  /* 0x000000004b3b7210 */ /* 0x020fe40007ffe0ff */
.L_x_3691:
[----:B------:R-:W-:Y:S05]  /*0590*/  BSYNC B1 ;  /* 0x0000000000017941 */ /* 0x000fea0003800000 */
.L_x_3689:
[----:B------:R-:W-:Y:S01]  /*05a0*/  IMAD.SHL.U32 R67, R213, 0x40, RZ ;  /* 0x00000040d5437824 */ /* 0x000fe200078e00ff */
[----:B------:R-:W-:Y:S01]  /*05b0*/  MOV R2, R212 ;  /* 0x000000d400027202 */ /* 0x000fe20000000f00 */
[----:B------:R-:W-:-:S03]  /*05c0*/  IMAD.MOV.U32 R3, RZ, RZ, 0x0 ;  /* 0x00000000ff037424 */ /* 0x000fc600078e00ff */
[----:B------:R-:W-:-:S13]  /*05d0*/  ISETP.GT.AND P0, PT, R214, R67, PT ;  /* 0x00000043d600720c */ /* 0x000fda0003f04270 */
[----:B-1234-:R-:W-:Y:S05]  /*05e0*/  @!P0 RET.REL.NODEC R2 `(_ZN5flash24flash_fwd_splitkv_kernelI23Flash_fwd_kernel_traitsILi192ELi64ELi64ELi4ELb0ELb0EN7cutlass10bfloat16_tE19Flash_kernel_traitsILi192ELi64ELi64ELi4ES3_EELb1ELb0ELb0ELb0ELb1ELb1ELb1ELb1EEEvNS_16Flash_fwd_paramsE) ;  /* 0xfffffff802848950 */ /* 0x01efea0003c3ffff */
        /* <DEDUP_REMOVED lines=136> */
[----:B-1----:R-:W-:Y:S05]  /*0e70*/  @P6 RET.REL.NODEC R212 `(_ZN5flash24flash_fwd_splitkv_kernelI23Flash_fwd_kernel_traitsILi192ELi64ELi64ELi4ELb0ELb0EN7cutlass10bfloat16_tE19Flash_kernel_traitsILi192ELi64ELi64ELi4ES3_EELb1ELb0ELb0ELb0ELb1ELb1ELb1ELb1EEEvNS_16Flash_fwd_paramsE) ;  /* 0xfffffff0d4606950 */ /* 0x002fea0003c3ffff */
[----:B------:R-:W-:Y:S02]  /*0e80*/  MOV R3, 0xff800000 ;  /* 0xff80000000037802 */ /* 0x000fe40000000f00 */
[----:B------:R-:W-:-:S03]  /*0e90*/  MOV R213, 0x0 ;  /* 0x0000000000d57802 */ /* 0x000fc60000000f00 */
[----:B------:R1:W-:Y:S02]  /*0ea0*/  ST.E desc[UR6][R6.64+0xe0], R3 ;  /* 0x0000e00306007985 */ /* 0x0003e4000c101906 */
[----:B-1----:R-:W-:Y:S05]  /*0eb0*/  RET.REL.NODEC R212 `(_ZN5flash24flash_fwd_splitkv_kernelI23Flash_fwd_kernel_traitsILi192ELi64ELi64ELi4ELb0ELb0EN7cutlass10bfloat16_tE19Flash_kernel_traitsILi192ELi64ELi64ELi4ES3_EELb1ELb0ELb0ELb0ELb1ELb1ELb1ELb1EEEvNS_16Flash_fwd_paramsE) ;  /* 0xfffffff0d4507950 */ /* 0x002fea0003c3ffff */
.L_x_3694:
        /* <DEDUP_REMOVED lines=61> */
[----:B------:R-:W1:Y:S01]  /*1290*/  F2I.FTZ.U32.TRUNC.NTZ R25, R4 ;  /* 0x0000000400197305 */ /* 0x000e62000021f000 */
        /* <DEDUP_REMOVED lines=34> */
[----:B------:R-:W-:-:S04]  /*14c0*/  IMAD.WIDE.U32 R8, R10, R3, RZ ;  /* 0x000000030a087225 */ /* 0x000fc800078e00ff */
[----:B------:R-:W-:Y:S02]  /*14d0*/  IMAD R3, R14, R11, R6 ;  /* 0x0000000b0e037224 */ /* 0x000fe400078e0206 */
[----:B------:R-:W-:-:S04]  /*14e0*/  IMAD.WIDE.U32 R14, R4, R14, R18 ;  /* 0x0000000e040e7225 */ /* 0x000fc800078e0012 */
[----:B------:R-:W-:Y:S01]  /*14f0*/  IMAD R7, R10, R2, R7 ;  /* 0x000000020a077224 */ /* 0x000fe200078e0207 */
[----:B------:R-:W-:Y:S01]  /*1500*/  MOV R6, R8 ;  /* 0x0000000800067202 */ /* 0x000fe20000000f00 */
[----:B------:R-:W-:Y:S01]  /*1510*/  IMAD.MOV.U32 R2, RZ, RZ, R14 ;  /* 0x000000ffff027224 */ /* 0x000fe200078e000e */
[----:B------:R-:W-:Y:S01]  /*1520*/  IADD3 R3, R15, R3, RZ ;  /* 0x000000030f037210 */ /* 0x000fe20007ffe0ff */
[----:B------:R-:W-:Y:S01]  /*1530*/  IMAD.IADD R25, R9, 0x1, R7 ;  /* 0x0000000109197824 */ /* 0x000fe200078e0207 */
[----:B------:R-:W-:Y:S05]  /*1540*/  BRA `(.L_x_3697) ;  /* 0x00000004003c7947 */ /* 0x000fea0003800000 */
.L_x_3696:
        /* <DEDUP_REMOVED lines=32> */
[----:B------:R-:W-:-:S04]  /*1750*/  @P3 IMAD.WIDE.U32 R30, R134, R7, RZ ;  /* 0x00000007861e3225 */ /* 0x000fc800078e00ff */
[----:B------:R-:W-:Y:S02]  /*1760*/  @!P3 IMAD R5, R24, R6, R5 ;  /* 0x000000061805b224 */ /* 0x000fe400078e0205 */
[----:B------:R-:W-:Y:S02]  /*1770*/  @!P0 IMAD.IADD R0, R0, 0x1, -R3 ;  /* 0x0000000100008824 */ /* 0x000fe400078e0a03 */
[----:B------:R-:W-:Y:S01]  /*1780*/  @!P3 IMAD.WIDE.U32 R24, R24, R10, R26 ;  /* 0x0000000a1818b225 */ /* 0x000fe200078e001a */
[----:B------:R-:W-:Y:S02]  /*1790*/  @P3 IADD3 R9, R31, R9, RZ ;  /* 0x000000091f093210 */ /* 0x000fe40007ffe0ff */
[----:B------:R-:W-:Y:S02]  /*17a0*/  ISETP.GE.U32.AND P2, PT, R0, R3, PT ;  /* 0x000000030000720c */ /* 0x000fe40003f46070 */
[----:B------:R-:W-:Y:S02]  /*17b0*/  @!P3 IADD3 R9, R25, R5, RZ ;  /* 0x000000051909b210 */ /* 0x000fe40007ffe0ff */
[----:B------:R-:W-:-:S02]  /*17c0*/  LEA R5, R133, 0xffffffc0, 0x6 ;  /* 0xffffffc085057811 */ /* 0x000fc400078e30ff */
[----:B------:R-:W-:Y:S02]  /*17d0*/  @P3 MOV R8, R30 ;  /* 0x0000001e00083202 */ /* 0x000fe40000000f00 */
[----:B------:R-:W-:Y:S01]  /*17e0*/  LOP3.LUT R0, R215, R4, RZ, 0x3c, !PT ;  /* 0x00000004d7007212 */ /* 0x000fe200078e3cff */
[-C--:B------:R-:W-:Y:S01]  /*17f0*/  IMAD R7, R135, R5.reuse, RZ ;  /* 0x0000000587077224 */ /* 0x080fe200078e02ff */
[----:B------:R-:W-:Y:S02]  /*1800*/  @!P3 MOV R8, R24 ;  /* 0x000000180008b202 */ /* 0x000fe40000000f00 */
[----:B------:R-:W-:Y:S01]  /*1810*/  SHF.R.S32.HI R13, RZ, 0x1f, R5 ;  /* 0x0000001fff0d7819 */ /* 0x000fe20000011405 */
[----:B------:R-:W-:Y:S01]  /*1820*/  @!P0 VIADD R2, R2, 0x1 ;  /* 0x0000000102028836 */ /* 0x000fe20000000000 */
[----:B------:R-:W-:Y:S01]  /*1830*/  ISETP.GE.AND P1, PT, R0, RZ, PT ;  /* 0x000000ff0000720c */ /* 0x000fe20003f26270 */
[----:B------:R-:W-:Y:S01]  /*1840*/  IMAD.WIDE.U32 R8, R134, R5, R8 ;  /* 0x0000000586087225 */ /* 0x000fe200078e0008 */
[----:B------:R-:W-:-:S03]  /*1850*/  ISETP.NE.AND P0, PT, R4, RZ, PT ;  /* 0x000000ff0400720c */ /* 0x000fc60003f05270 */
[----:B------:R-:W-:Y:S01]  /*1860*/  IMAD R7, R13, R134, R7 ;  /* 0x000000860d077224 */ /* 0x000fe200078e0207 */
[----:B------:R-:W-:Y:S01]  /*1870*/  @P2 IADD3 R2, R2, 0x1, RZ ;  /* 0x0000000102022810 */ /* 0x000fe20007ffe0ff */
[----:B------:R-:W-:Y:S01]  /*1880*/  @!P3 IMAD R6, R139, R11, RZ ;  /* 0x0000000b8b06b224 */ /* 0x000fe200078e02ff */
[----:B------:R-:W-:Y:S02]  /*1890*/  @!P3 SHF.R.S32.HI R3, RZ, 0x1f, R11 ;  /* 0x0000001fff03b819 */ /* 0x000fe4000001140b */
[----:B------:R-:W-:Y:S02]  /*18a0*/  IADD3 R9, R9, R7, RZ ;  /* 0x0000000709097210 */ /* 0x000fe40007ffe0ff */
[----:B------:R-:W-:Y:S01]  /*18b0*/  MOV R7, R2 ;  /* 0x0000000200077202 */ /* 0x000fe20000000f00 */
[----:B------:R-:W-:Y:S02]  /*18c0*/  @!P3 IMAD R3, R3, R138, R6 ;  /* 0x0000008a0303b224 */ /* 0x000fe400078e0206 */
[----:B------:R-:W-:Y:S01]  /*18d0*/  @!P3 IMAD.WIDE.U32 R26, R138, R11, RZ ;  /* 0x0000000b8a1ab225 */ /* 0x000fe200078e00ff */
[----:B------:R-:W-:-:S03]  /*18e0*/  @P3 IADD3 R11, R11, R12, RZ ;  /* 0x0000000c0b0b3210 */ /* 0x000fc60007ffe0ff */
[----:B------:R-:W-:Y:S01]  /*18f0*/  @!P1 IMAD.MOV R7, RZ, RZ, -R7 ;  /* 0x000000ffff079224 */ /* 0x000fe200078e0a07 */
[----:B------:R-:W-:Y:S01]  /*1900*/  @!P0 LOP3.LUT R7, RZ, R4, RZ, 0x33, !PT ;  /* 0x00000004ff078212 */ /* 0x000fe200078e33ff */
[----:B------:R-:W-:Y:S01]  /*1910*/  @!P3 IMAD.IADD R27, R27, 0x1, R3 ;  /* 0x000000011b1bb824 */ /* 0x000fe200078e0203 */
[----:B------:R-:W-:Y:S01]  /*1920*/  @!P3 SHF.R.S32.HI R3, RZ, 0x1f, R10 ;  /* 0x0000001fff03b819 */ /* 0x000fe2000001140a */
[----:B------:R-:W-:Y:S02]  /*1930*/  @!P3 IMAD R0, R19, R10, RZ ;  /* 0x0000000a1300b224 */ /* 0x000fe400078e02ff */
[-C--:B------:R-:W-:Y:S02]  /*1940*/  @P3 IMAD R25, R139, R11.reuse, RZ ;  /* 0x0000000b8b193224 */ /* 0x080fe400078e02ff */
[----:B------:R-:W-:Y:S01]  /*1950*/  @P3 IMAD.WIDE.U32 R30, R138, R11, RZ ;  /* 0x0000000b8a1e3225 */ /* 0x000fe200078e00ff */
[----:B------:R-:W-:-:S03]  /*1960*/  SHF.R.S32.HI R11, RZ, 0x1f, R7 ;  /* 0x0000001fff0b7819 */ /* 0x000fc60000011407 */
[----:B------:R-:W-:Y:S02]  /*1970*/  IMAD R2, R15, R7, RZ ;  /* 0x000000070f027224 */ /* 0x000fe400078e02ff */
[C---:B------:R-:W-:Y:S02]  /*1980*/  @!P3 IMAD R0, R18.reuse, R3, R0 ;  /* 0x000000031200b224 */ /* 0x040fe400078e0200 */
        /* <DEDUP_REMOVED lines=11> */
.L_x_3697:
[----:B------:R-:W-:Y:S05]  /*1a40*/  BSYNC B0 ;  /* 0x0000000000007941 */ /* 0x000fea0003800000 */
.L_x_3695:
        /* <DEDUP_REMOVED lines=12> */
[----:B------:R-:W-:-:S05]  /*1b10*/  IMAD.SHL.U32 R18, R66, 0x8, RZ ;  /* 0x0000000842127824 */ /* 0x000fca00078e00ff */
[----:B------:R-:W-:Y:S02]  /*1b20*/  IADD3 R24, P0, R18, R6, RZ ;  /* 0x0000000612187210 */ /* 0x000fe40007f1e0ff */
[----:B------:R-:W-:Y:S01]  /*1b30*/  SHF.R.S32.HI R19, RZ, 0x1f, R18 ;  /* 0x0000001fff137819 */ /* 0x000fe20000011412 */
[----:B------:R-:W-:-:S04]  /*1b40*/  IMAD R13, R13, R138, RZ ;  /* 0x0000008a0d0d7224 */ /* 0x000fc800078e02ff */
[----:B------:R-:W-:Y:S02]  /*1b50*/  IMAD.X R25, R19, 0x1, R25, P0 ;  /* 0x0000000113197824 */ /* 0x000fe400000e0619 */
[C---:B------:R-:W-:Y:S02]  /*1b60*/  IMAD R13, R0.reuse, R139, R13 ;  /* 0x0000008b000d7224 */ /* 0x040fe400078e020d */
[----:B-1----:R-:W-:Y:S01]  /*1b70*/  IMAD.WIDE.U32 R28, R0, R138, R24 ;  /* 0x0000008a001c7225 */ /* 0x002fe200078e0018 */
[----:B------:R-:W-:-:S04]  /*1b80*/  SHF.R.S32.HI R74, RZ, 0x1f, R217 ;  /* 0x0000001fff4a7819 */ /* 0x000fc800000114d9 */
[----:B------:R-:W-:Y:S01]  /*1b90*/  IADD3 R29, R29, R13, RZ ;  /* 0x0000000d1d1d7210 */ /* 0x000fe20007ffe0ff */
[----:B------:R-:W-:Y:S01]  /*1ba0*/  IMAD R6, R23, R4, RZ ;  /* 0x0000000417067224 */ /* 0x000fe200078e02ff */
[----:B------:R-:W-:-:S03]  /*1bb0*/  SHF.R.S32.HI R156, RZ, 0x3, R156 ;  /* 0x00000003ff9c7819 */ /* 0x000fc6000001149c */
[-C--:B------:R-:W-:Y:S01]  /*1bc0*/  IMAD R6, R11, R22.reuse, R6 ;  /* 0x000000160b067224 */ /* 0x080fe200078e0206 */
[----:B------:R-:W-:Y:S01]  /*1bd0*/  SHF.R.S32.HI R157, RZ, 0x1f, R156 ;  /* 0x0000001fff9d7819 */ /* 0x000fe2000001149c */
[----:B------:R-:W-:-:S04]  /*1be0*/  IMAD.WIDE.U32 R28, R4, R22, R28 ;  /* 0x00000016041c7225 */ /* 0x000fc800078e001c */
[-C--:B------:R-:W-:Y:S02]  /*1bf0*/  IMAD R207, R135, R156.reuse, RZ ;  /* 0x0000009c87cf7224 */ /* 0x080fe400078e02ff */
[----:B------:R-:W-:Y:S02]  /*1c00*/  IMAD.IADD R29, R29, 0x1, R6 ;  /* 0x000000011d1d7824 */ /* 0x000fe400078e0206 */
[----:B------:R-:W-:Y:S02]  /*1c10*/  IMAD R211, R139, R156, RZ ;  /* 0x0000009c8bd37224 */ /* 0x000fe400078e02ff */
[C---:B------:R-:W-:Y:S02]  /*1c20*/  IMAD R207, R157.reuse, R134, R207 ;  /* 0x000000869dcf7224 */ /* 0x040fe400078e02cf */
[-C--:B------:R-:W-:Y:S02]  /*1c30*/  IMAD R211, R157, R138.reuse, R211 ;  /* 0x0000008a9dd37224 */ /* 0x080fe400078e02d3 */
[----:B------:R-:W-:-:S05]  /*1c40*/  IMAD.WIDE.U32 R28, R156, R138, R28 ;  /* 0x0000008a9c1c7225 */ /* 0x000fca00078e001c */
[----:B------:R-:W-:Y:S02]  /*1c50*/  IADD3 R211, R29, R211, RZ ;  /* 0x000000d31dd37210 */ /* 0x000fe40007ffe0ff */
[CC--:B------:R-:W-:Y:S02]  /*1c60*/  LEA.HI R64, R7.reuse, R58.reuse, RZ, 0x5 ;  /* 0x0000003a07407211 */ /* 0x0c0fe400078f28ff */
[----:B------:R-:W-:Y:S02]  /*1c70*/  LEA.HI R68, R7, R58, RZ, 0x4 ;  /* 0x0000003a07447211 */ /* 0x000fe400078f20ff */
[----:B------:R-:W-:Y:S02]  /*1c80*/  LOP3.LUT R65, R64, 0xffffffe0, RZ, 0xc0, !PT ;  /* 0xffffffe040417812 */ /* 0x000fe400078ec0ff */
[----:B------:R-:W-:Y:S01]  /*1c90*/  LOP3.LUT R73, R68, 0xfffffff0, RZ, 0xc0, !PT ;  /* 0xfffffff044497812 */ /* 0x000fe200078ec0ff */
[C---:B------:R-:W-:Y:S01]  /*1ca0*/  IMAD.SHL.U32 R71, R134.reuse, 0x10, RZ ;  /* 0x0000001086477824 */ /* 0x040fe200078e00ff */
[----:B------:R-:W-:Y:S01]  /*1cb0*/  SHF.L.U64.HI R72, R134, 0x4, R135 ;  /* 0x0000000486487819 */ /* 0x000fe20000010287 */
[C---:B------:R-:W-:Y:S01]  /*1cc0*/  IMAD.SHL.U32 R69, R138.reuse, 0x10, RZ ;  /* 0x000000108a457824 */ /* 0x040fe200078e00ff */
[----:B------:R-:W-:Y:S01]  /*1cd0*/  SHF.L.U64.HI R70, R138, 0x4, R139 ;  /* 0x000000048a467819 */ /* 0x000fe2000001028b */
[C---:B------:R-:W-:Y:S01]  /*1ce0*/  IMAD.IADD R65, R58.reuse, 0x1, -R65 ;  /* 0x000000013a417824 */ /* 0x040fe200078e0a41 */
[----:B------:R-:W-:Y:S01]  /*1cf0*/  SHF.R.S32.HI R64, RZ, 0x5, R64 ;  /* 0x00000005ff407819 */ /* 0x000fe20000011440 */
[----:B------:R-:W-:Y:S01]  /*1d00*/  IMAD.IADD R73, R58, 0x1, -R73 ;  /* 0x000000013a497824 */ /* 0x000fe200078e0a49 */
[----:B------:R-:W-:-:S02]  /*1d10*/  SHF.R.S32.HI R68, RZ, 0x4, R68 ;  /* 0x00000004ff447819 */ /* 0x000fc40000011444 */
[----:B------:R-:W-:Y:S01]  /*1d20*/  SHF.L.U32 R76, R66, 0x2, RZ ;  /* 0x00000002424c7819 */ /* 0x000fe200000006ff */
[----:B--2---:R-:W-:-:S04]  /*1d30*/  @P1 IMAD.WIDE.U32 R24, R160, R17, RZ ;  /* 0x00000011a0181225 */ /* 0x004fc800078e00ff */
[----:B------:R-:W-:Y:S02]  /*1d40*/  @P1 IMAD R17, R161, R17, RZ ;  /* 0x00000011a1111224 */ /* 0x000fe400078e02ff */
[----:B---3--:R-:W-:-:S04]  /*1d50*/  @!P1 IMAD R13, R31, R217, RZ ;  /* 0x000000d91f0d9224 */ /* 0x008fc800078e02ff */
[C---:B------:R-:W-:Y:S02]  /*1d60*/  @!P1 IMAD R10, R30.reuse, R74, R13 ;  /* 0x0000004a1e0a9224 */ /* 0x040fe400078e020d */
[----:B------:R-:W-:-:S04]  /*1d70*/  @!P1 IMAD.WIDE.U32 R30, R30, R217, RZ ;  /* 0x000000d91e1e9225 */ /* 0x000fc800078e00ff */
[----:B------:R-:W-:Y:S02]  /*1d80*/  @P1 IMAD.MOV.U32 R0, RZ, RZ, R24 ;  /* 0x000000ffff001224 */ /* 0x000fe400078e0018 */
[----:B------:R-:W-:Y:S02]  /*1d90*/  @!P1 IMAD.MOV.U32 R0, RZ, RZ, R30 ;  /* 0x000000ffff009224 */ /* 0x000fe400078e001e */
[----:B------:R-:W-:Y:S02]  /*1da0*/  @P1 IMAD.IADD R17, R25, 0x1, R17 ;  /* 0x0000000119111824 */ /* 0x000fe400078e0211 */
[----:B------:R-:W-:Y:S01]  /*1db0*/  @!P1 IMAD.IADD R17, R31, 0x1, R10 ;  /* 0x000000011f119824 */ /* 0x000fe200078e020a */
[----:B------:R-:W-:Y:S01]  /*1dc0*/  IADD3 R16, P0, R18, R0, RZ ;  /* 0x0000000012107210 */ /* 0x000fe20007f1e0ff */
[----:B------:R-:W-:Y:S01]  /*1dd0*/  IMAD R0, R27, R215, RZ ;  /* 0x000000d71b007224 */ /* 0x000fe200078e02ff */
[----:B------:R-:W-:Y:S02]  /*1de0*/  SHF.R.S32.HI R13, RZ, 0x1f, R215 ;  /* 0x0000001fff0d7819 */ /* 0x000fe400000114d7 */
[----:B------:R-:W-:-:S02]  /*1df0*/  IADD3.X R17, R19, R17, RZ, P0, !PT ;  /* 0x0000001113117210 */ /* 0x000fc400007fe4ff */
[----:B------:R-:W-:Y:S01]  /*1e00*/  IADD3 R2, P0, R18, R2, RZ ;  /* 0x0000000212027210 */ /* 0x000fe20007f1e0ff */
[----:B------:R-:W-:Y:S02]  /*1e10*/  IMAD R0, R26, R13, R0 ;  /* 0x0000000d1a007224 */ /* 0x000fe400078e0200 */
[----:B------:R-:W-:-:S04]  /*1e20*/  IMAD.WIDE.U32 R158, R215, R26, R16 ;  /* 0x0000001ad79e7225 */ /* 0x000fc800078e0010 */
[----:B------:R-:W-:Y:S01]  /*1e30*/  IMAD.X R3, R19, 0x1, R3, P0 ;  /* 0x0000000113037824 */ /* 0x000fe200000e0603 */
[----:B------:R-:W-:Y:S02]  /*1e40*/  IADD3 R159, R159, R0, RZ ;  /* 0x000000009f9f7210 */ /* 0x000fe40007ffe0ff */
[----:B------:R-:W-:Y:S01]  /*1e50*/  SHF.R.S32.HI R0, RZ, 0x1f, R75 ;  /* 0x0000001fff007819 */ /* 0x000fe2000001144b */
[----:B------:R-:W-:-:S03]  /*1e60*/  IMAD.WIDE.U32 R2, R156, R134, R2 ;  /* 0x000000869c027225 */ /* 0x000fc600078e0002 */
[----:B------:R-:W-:Y:S01]  /*1e70*/  LEA.HI R0, R0, R75, RZ, 0x6 ;  /* 0x0000004b00007211 */ /* 0x000fe200078f30ff */
[----:B------:R-:W-:-:S03]  /*1e80*/  IMAD.IADD R207, R3, 0x1, R207 ;  /* 0x0000000103cf7824 */ /* 0x000fc600078e02cf */
[----:B------:R-:W-:Y:S02]  /*1e90*/  SHF.R.S32.HI R3, RZ, 0x6, R0 ;  /* 0x00000006ff037819 */ /* 0x000fe40000011400 */
[----:B----4-:R-:W-:Y:S02]  /*1ea0*/  LEA R210, P0, R28, R8, 0x1 ;  /* 0x000000081cd27211 */ /* 0x010fe400078008ff */
[----:B------:R-:W-:Y:S02]  /*1eb0*/  VIMNMX R94, R206, R3, !PT ;  /* 0x00000003ce5e7248 */ /* 0x000fe40007fe0100 */
[----:B------:R-:W-:Y:S02]  /*1ec0*/  SHF.L.U32 R25, R156, 0x6, RZ ;  /* 0x000000069c197819 */ /* 0x000fe400000006ff */
[----:B------:R-:W-:Y:S02]  /*1ed0*/  LEA.HI.X R211, R28, R9, R211, 0x1, P0 ;  /* 0x000000091cd37211 */ /* 0x000fe400000f0cd3 */
[----:B------:R-:W-:Y:S01]  /*1ee0*/  ISETP.GT.AND P0, PT, R133, R94, PT ;  /* 0x0000005e8500720c */ /* 0x000fe20003f04270 */
[----:B------:R-:W-:Y:S01]  /*1ef0*/  IMAD.WIDE R16, R213, 0x40, R156 ;  /* 0x00000040d5107825 */ /* 0x000fe200078e029c */
[----:B------:R-:W-:-:S02]  /*1f00*/  LOP3.LUT R25, R25, 0x1c0, RZ, 0xc0, !PT ;  /* 0x000001c019197812 */ /* 0x000fc400078ec0ff */
[----:B------:R-:W-:Y:S01]  /*1f10*/  LEA.HI R10, R7, R58, RZ, 0x6 ;  /* 0x0000003a070a7211 */ /* 0x000fe200078f30ff */
[----:B------:R-:W-:Y:S01]  /*1f20*/  IMAD R155, R17, R160, RZ ;  /* 0x000000a0119b7224 */ /* 0x000fe200078e02ff */
[----:B------:R-:W-:Y:S02]  /*1f30*/  LOP3.LUT R23, R25, 0x38, R18, 0xf8, !PT ;  /* 0x0000003819177812 */ /* 0x000fe400078ef812 */
[----:B------:R-:W-:Y:S01]  /*1f40*/  SHF.R.U32.HI R154, RZ, 0x3, R25 ;  /* 0x00000003ff9a7819 */ /* 0x000fe20000011619 */
[----:B------:R-:W-:Y:S01]  /*1f50*/  IMAD.SHL.U32 R13, R10, 0x8, RZ ;  /* 0x000000080a0d7824 */ /* 0x000fe200078e00ff */
[----:B------:R-:W-:Y:S01]  /*1f60*/  LEA R208, P1, R2, R14, 0x1 ;  /* 0x0000000e02d07211 */ /* 0x000fe200078208ff */
[C---:B------:R-:W-:Y:S01]  /*1f70*/  IMAD R155, R16.reuse, R161, R155 ;  /* 0x000000a1109b7224 */ /* 0x040fe200078e029b */
[----:B------:R-:W-:Y:S01]  /*1f80*/  LOP3.LUT R154, R23, R154, RZ, 0x3c, !PT ;  /* 0x0000009a179a7212 */ /* 0x000fe200078e3cff */
[----:B------:R-:W-:Y:S01]  /*1f90*/  IMAD.WIDE.U32 R158, R16, R160, R158 ;  /* 0x000000a0109e7225 */ /* 0x000fe200078e009e */
[----:B------:R-:W-:-:S02]  /*1fa0*/  LEA.HI.X R207, R2, R15, R207, 0x1, P1 ;  /* 0x0000000f02cf7211 */ /* 0x000fc400008f0ccf */
[----:B------:R-:W-:Y:S01]  /*1fb0*/  LOP3.LUT R154, R154, 0xfffffe00, R13, 0xf8, !PT ;  /* 0xfffffe009a9a7812 */ /* 0x000fe200078ef80d */
[----:B------:R-:W-:Y:S01]  /*1fc0*/  IMAD.IADD R155, R159, 0x1, R155 ;  /* 0x000000019f9b7824 */ /* 0x000fe200078e029b */
[----:B------:R-:W-:Y:S01]  /*1fd0*/  @!P4 MOV R12, RZ ;  /* 0x000000ff000cc202 */ /* 0x000fe20000000f00 */
        /* <DEDUP_REMOVED lines=13> */
[C---:B------:R-:W-:Y:S01]  /*20b0*/  IMAD.SHL.U32 R92, R134.reuse, 0x20, RZ ;  /* 0x00000020865c7824 */ /* 0x040fe200078e00ff */
[----:B------:R-:W-:Y:S01]  /*20c0*/  SHF.L.U64.HI R93, R134, 0x5, R135 ;  /* 0x00000005865d7819 */ /* 0x000fe20000010287 */
[C---:B------:R-:W-:Y:S01]  /*20d0*/  IMAD.SHL.U32 R78, R138.reuse, 0x20, RZ ;  /* 0x000000208a4e7824 */ /* 0x040fe200078e00ff */
[----:B------:R-:W-:Y:S01]  /*20e0*/  SHF.L.U64.HI R79, R138, 0x5, R139 ;  /* 0x000000058a4f7819 */ /* 0x000fe2000001028b */
[----:B------:R-:W-:-:S02]  /*20f0*/  IMAD R77, R139, 0x60, RZ ;  /* 0x000000608b4d7824 */ /* 0x000fc400078e02ff */
[----:B------:R-:W-:Y:S01]  /*2100*/  IMAD.WIDE.U32 R164, R138, 0x60, RZ ;  /* 0x000000608aa47825 */ /* 0x000fe200078e00ff */
[----:B------:R-:W-:Y:S02]  /*2110*/  SHF.L.U64.HI R79, R78, 0x1, R79 ;  /* 0x000000014e4f7819 */ /* 0x000fe4000001024f */
[C---:B------:R-:W-:Y:S01]  /*2120*/  IADD3 R152, R156.reuse, 0x10, RZ ;  /* 0x000000109c987810 */ /* 0x040fe20007ffe0ff */
[C---:B------:R-:W-:Y:S01]  /*2130*/  VIADD R151, R156.reuse, 0x20 ;  /* 0x000000209c977836 */ /* 0x040fe20000000000 */
[----:B------:R-:W-:Y:S01]  /*2140*/  MOV R127, R210 ;  /* 0x000000d2007f7202 */ /* 0x000fe20000000f00 */
[----:B------:R-:W-:Y:S02]  /*2150*/  VIADD R150, R156, 0x30 ;  /* 0x000000309c967836 */ /* 0x000fe40000000000 */
[----:B------:R-:W-:Y:S02]  /*2160*/  IMAD.MOV.U32 R124, RZ, RZ, R208 ;  /* 0x000000ffff7c7224 */ /* 0x000fe400078e00d0 */
[----:B------:R-:W-:-:S02]  /*2170*/  IMAD.MOV.U32 R125, RZ, RZ, R207 ;  /* 0x000000ffff7d7224 */ /* 0x000fc400078e00cf */
[----:B------:R-:W-:Y:S02]  /*2180*/  IMAD.MOV.U32 R126, RZ, RZ, R211 ;  /* 0x000000ffff7e7224 */ /* 0x000fe400078e00d3 */
[----:B------:R-:W-:Y:S02]  /*2190*/  IMAD.SHL.U32 R78, R78, 0x2, RZ ;  /* 0x000000024e4e7824 */ /* 0x000fe400078e00ff */
[----:B------:R-:W-:Y:S02]  /*21a0*/  IMAD.IADD R77, R165, 0x1, R77 ;  /* 0x00000001a54d7824 */ /* 0x000fe400078e024d */
        /* <DEDUP_REMOVED lines=26> */
[----:B------:R-:W-:Y:S01]  /*2350*/  IMAD.X R13, R157, 0x1, ~R13, P0 ;  /* 0x000000019d0d7824 */ /* 0x000fe200000e0e0d */
[----:B-----5:R-:W-:Y:S01]  /*2360*/  IADD3 R4, R12, R5, RZ ;  /* 0x000000050c047210 */ /* 0x020fe20007ffe0ff */
[----:B------:R-:W-:Y:S02]  /*2370*/  IMAD.IADD R25, R25, 0x1, R2 ;  /* 0x0000000119197824 */ /* 0x000fe400078e0202 */
[----:B------:R-:W-:Y:S02]  /*2380*/  IMAD.IADD R23, R23, 0x1, R0 ;  /* 0x0000000117177824 */ /* 0x000fe400078e0200 */
[C---:B------:R-:W-:Y:S02]  /*2390*/  IMAD R117, R13.reuse, R166, RZ ;  /* 0x000000a60d757224 */ /* 0x040fe400078e02ff */
[----:B------:R-:W-:Y:S02]  /*23a0*/  IMAD R119, R13, R168, RZ ;  /* 0x000000a80d777224 */ /* 0x000fe400078e02ff */
[----:B------:R-:W-:-:S02]  /*23b0*/  IMAD R5, R156, R147, R76 ;  /* 0x000000939c057224 */ /* 0x000fc400078e024c */
[-C--:B------:R-:W-:Y:S02]  /*23c0*/  IMAD R117, R167, R3.reuse, R117 ;  /* 0x00000003a7757224 */ /* 0x080fe400078e0275 */
[----:B------:R-:W-:-:S04]  /*23d0*/  IMAD.WIDE.U32 R10, R166, R3, R24 ;  /* 0x00000003a60a7225 */ /* 0x000fc800078e0018 */
[-C--:B------:R-:W-:Y:S02]  /*23e0*/  IMAD R119, R169, R3.reuse, R119 ;  /* 0x00000003a9777224 */ /* 0x080fe400078e0277 */
[----:B------:R-:W-:-:S04]  /*23f0*/  IMAD.WIDE.U32 R12, R168, R3, R22 ;  /* 0x00000003a80c7225 */ /* 0x000fc800078e0016 */
[----:B------:R-:W-:Y:S02]  /*2400*/  IMAD R4, R147, R4, RZ ;  /* 0x0000000493047224 */ /* 0x000fe400078e02ff */
[----:B------:R-:W-:-:S03]  /*2410*/  IMAD.IADD R3, R76, 0x1, R5 ;  /* 0x000000014c037824 */ /* 0x000fc600078e0205 */
        /* <DEDUP_REMOVED lines=87> */
.L_x_3746:
        /* <DEDUP_REMOVED lines=11> */
[C---:B------:R-:W-:Y:S01]  /*2a40*/  @P1 IADD3 R26, P2, R116.reuse, R112, RZ ;  /* 0x00000070741a1210 */ /* 0x040fe20007f5e0ff */
        /* <DEDUP_REMOVED lines=196> */
.L_x_3703:
[----:B------:R-:W-:Y:S05]  /*3690*/  BSYNC B0 ;  /* 0x0000000000007941 */ /* 0x000fea0003800000 */
.L_x_3702:
        /* <DEDUP_REMOVED lines=155> */
.L_x_3705:
[----:B------:R-:W-:Y:S05]  /*4050*/  BSYNC B0 ;  /* 0x0000000000007941 */ /* 0x000fea0003800000 */
.L_x_3704:
        /* <DEDUP_REMOVED lines=155> */
.L_x_3707:
[----:B------:R-:W-:Y:S05]  /*4a10*/  BSYNC B0 ;  /* 0x0000000000007941 */ /* 0x000fea0003800000 */
.L_x_3706:
        /* <DEDUP_REMOVED lines=158> */
.L_x_3709:
[----:B------:R-:W-:Y:S05]  /*5400*/  BSYNC B0 ;  /* 0x0000000000007941 */ /* 0x000fea0003800000 */
.L_x_3708:
[----:B------:R-:W5:Y:S02]  /*5410*/  LD.E R3, desc[UR6][R20.64+0xd0] ;  /* 0x0000d00614037980 */ /* 0x000f64000c101900 */
[----:B-----5:R-:W-:Y:S05]  /*5420*/  IMAD.U32 R3, R3, -0x20, RZ ;  /* 0xffffffe003037824 */ /* 0x020fea00078e00ff */
[C---:B------:R-:W-:Y:S02]  /*5430*/  LEA R22, P1, R3.reuse, R22, 0x1 ;  /* 0x0000001603167211 */ /* 0x040fe400078208ff */
[C---:B------:R-:W-:Y:S02]  /*5440*/  LEA R56, P0, R3.reuse, R56, 0x1 ;  /* 0x0000003803387211 */ /* 0x040fe400078008ff */
[C---:B------:R-:W-:Y:S02]  /*5450*/  LEA.HI.X.SX32 R23, R3.reuse, R23, 0x1, P1 ;  /* 0x0000001703177211 */ /* 0x040fe400008f0eff */
[----:B------:R-:W-:Y:S01]  /*5460*/  LEA.HI.X.SX32 R57, R3, R57, 0x1, P0 ;  /* 0x0000003903397211 */ /* 0x000fe200000f0eff */
[----:B------:R-:W-:Y:S05]  /*5470*/  BRA `(.L_x_3710) ;  /* 0x0000004800207947 */ /* 0x000fea0003800000 */
.L_x_3701:
        /* <DEDUP_REMOVED lines=85> */
.L_x_3714:
[----:B------:R-:W-:Y:S05]  /*59d0*/  BSYNC B0 ;  /* 0x0000000000007941 */ /* 0x000fea0003800000 */
.L_x_3713:
        /* <DEDUP_REMOVED lines=82> */
.L_x_3716:
[----:B------:R-:W-:Y:S05]  /*5f00*/  BSYNC B0 ;  /* 0x0000000000007941 */ /* 0x000fea0003800000 */
.L_x_3715:
        /* <DEDUP_REMOVED lines=83> */
.L_x_3718:
[----:B------:R-:W-:Y:S05]  /*6440*/  BSYNC B0 ;  /* 0x0000000000007941 */ /* 0x000fea0003800000 */
.L_x_3717:
[----:B-----5:R4:W-:Y:S02]  /*6450*/  ST.E.128 desc[UR6][R124.64+0x100], R44 ;  /* 0x0001002c7c007985 */ /* 0x0209e4000c101d06 */
.L_x_3712:
[----:B------:R-:W-:Y:S05]  /*6460*/  BSYNC B1 ;  /* 0x0000000000017941 */ /* 0x000fea0003800000 */
.L_x_3711:
        /* <DEDUP_REMOVED lines=95> */
.L_x_3722:
[----:B------:R-:W-:Y:S05]  /*6a60*/  BSYNC B0 ;  /* 0x0000000000007941 */ /* 0x000fea0003800000 */
.L_x_3721:
[----:B------:R-:W-:Y:S01]  /*6a70*/  LEA.HI.X R179, R71, R125, R72, 0x1, P2 ;  /* 0x0000007d47b37211 */ /* 0x000fe200010f0c48 */
[----:B------:R-:W-:Y:S01]  /*6a80*/  BSSY B0, `(.L_x_3723) ;  /* 0x000005c000007945 */ /* 0x000fe20003800000 */
[----:B------:R-:W-:Y:S02]  /*6a90*/  LEA.HI.X R177, R99, R119, R100, 0x1, P1 ;  /* 0x0000007763b17211 */ /* 0x000fe400008f0c64 */
[----:B------:R-:W-:Y:S01]  /*6aa0*/  ISETP.GE.AND P2, PT, R15, R25, PT ;  /* 0x000000190f00720c */ /* 0x000fe20003f46270 */
[----:B-----5:R1:W-:Y:S01]  /*6ab0*/  ST.E.128 desc[UR6][R178.64], R48 ;  /* 0x00000030b2007985 */ /* 0x0203e2000c101d06 */
[C---:B---3--:R-:W-:Y:S02]  /*6ac0*/  LEA R180, P3, R90.reuse, R124, 0x1 ;  /* 0x0000007c5ab47211 */ /* 0x048fe400078608ff */
[C---:B------:R-:W-:Y:S01]  /*6ad0*/  LEA R174, P0, R101.reuse, R118, 0x1 ;  /* 0x0000007665ae7211 */ /* 0x040fe200078008ff */
[----:B--2---:R1:W5:Y:S01]  /*6ae0*/  LD.E.128 R60, desc[UR6][R176.64] ;  /* 0x00000006b03c7980 */ /* 0x004362000c101d00 */
[----:B------:R-:W-:Y:S02]  /*6af0*/  LEA.HI.X R181, R90, R125, R91, 0x1, P3 ;  /* 0x0000007d5ab57211 */ /* 0x000fe400018f0c5b */
[----:B------:R-:W-:Y:S05]  /*6b00*/  LEA.HI.X R175, R101, R119, R102, 0x1, P0 ;  /* 0x0000007765af7211 */ /* 0x000fea00000f0c66 */
[----:B------:R-:W-:Y:S05]  /*6b10*/  @P2 BRA `(.L_x_3724) ;  /* 0x0000000400482947 */ /* 0x000fea0003800000 */
[----:B------:R-:W-:Y:S01]  /*6b20*/  LEA.HI R170, R25, R25, RZ, 0x1 ;  /* 0x0000001919aa7211 */ /* 0x000fe200078f08ff */
[----:B-1----:R-:W-:Y:S01]  /*6b30*/  IMAD.MOV.U32 R178, RZ, RZ, RZ ;  /* 0x000000ffffb27224 */ /* 0x002fe200078e00ff */
        /* <DEDUP_REMOVED lines=21> */
[----:B------:R-:W-:Y:S03]  /*6c90*/  @P1 IADD3 R172, -R170, RZ, RZ ;  /* 0x000000ffaaac1210 */ /* 0x000fe60007ffe1ff */
[----:B------:R-:W3:Y:S01]  /*6ca0*/  LD.E.128 R176, desc[UR6][R184.64] ;  /* 0x00000006b8b07980 */ /* 0x000ee2000c101d00 */
[----:B------:R-:W-:Y:S04]  /*6cb0*/  IADD3 R183, P0, R148, R172, RZ ;  /* 0x000000ac94b77210 */ /* 0x000fe80007f1e0ff */
        /* <DEDUP_REMOVED lines=56> */
.L_x_3724:
[----:B------:R-:W-:Y:S05]  /*7040*/  BSYNC B0 ;  /* 0x0000000000007941 */ /* 0x000fea0003800000 */
.L_x_3723:
        /* <DEDUP_REMOVED lines=89> */
.L_x_3726:
[----:B------:R-:W-:Y:S05]  /*75e0*/  BSYNC B0 ;  /* 0x0000000000007941 */ /* 0x000fea0003800000 */
.L_x_3725:
[----:B-----5:R1:W-:Y:S02]  /*75f0*/  ST.E.128 desc[UR6][R176.64], R48 ;  /* 0x00000030b0007985 */ /* 0x0203e4000c101d06 */
.L_x_3720:
[----:B------:R-:W-:Y:S05]  /*7600*/  BSYNC B1 ;  /* 0x0000000000017941 */ /* 0x000fea0003800000 */
.L_x_3719:
        /* <DEDUP_REMOVED lines=9> */
[----:B-1----:R-:W-:Y:S02]  /*76a0*/  LEA R176, P2, R92, R124, 0x1 ;  /* 0x0000007c5cb07211 */ /* 0x002fe400078408ff */
[----:B------:R-:W-:Y:S01]  /*76b0*/  LEA R174, P1, R103, R118, 0x1 ;  /* 0x0000007667ae7211 */ /* 0x000fe200078208ff */
        /* <DEDUP_REMOVED lines=84> */
.L_x_3730:
[----:B------:R-:W-:Y:S05]  /*7c00*/  BSYNC B0 ;  /* 0x0000000000007941 */ /* 0x000fea0003800000 */
.L_x_3729:
        /* <DEDUP_REMOVED lines=93> */
.L_x_3732:
[----:B------:R-:W-:Y:S05]  /*81e0*/  BSYNC B0 ;  /* 0x0000000000007941 */ /* 0x000fea0003800000 */
.L_x_3731:
        /* <DEDUP_REMOVED lines=90> */
.L_x_3734:
[----:B------:R-:W-:Y:S05]  /*8790*/  BSYNC B0 ;  /* 0x0000000000007941 */ /* 0x000fea0003800000 */
.L_x_3733:
[----:B-----5:R4:W-:Y:S02]  /*87a0*/  ST.E.128 desc[UR6][R52.64], R8 ;  /* 0x0000000834007985 */ /* 0x0209e4000c101d06 */
.L_x_3728:
[----:B------:R-:W-:Y:S05]  /*87b0*/  BSYNC B1 ;  /* 0x0000000000017941 */ /* 0x000fea0003800000 */
.L_x_3727:
        /* <DEDUP_REMOVED lines=105> */
.L_x_3738:
[----:B------:R-:W-:Y:S05]  /*8e50*/  BSYNC B0 ;  /* 0x0000000000007941 */ /* 0x000fea0003800000 */
.L_x_3737:
        /* <DEDUP_REMOVED lines=86> */
.L_x_3740:
[----:B------:R-:W-:Y:S05]  /*93c0*/  BSYNC B0 ;  /* 0x0000000000007941 */ /* 0x000fea0003800000 */
.L_x_3739:
        /* <DEDUP_REMOVED lines=90> */
.L_x_3742:
[----:B------:R-:W-:Y:S05]  /*9970*/  BSYNC B0 ;  /* 0x0000000000007941 */ /* 0x000fea0003800000 */
.L_x_3741:
[----:B-----5:R1:W-:Y:S02]  /*9980*/  ST.E.128 desc[UR6][R48.64], R8 ;  /* 0x0000000830007985 */ /* 0x0203e4000c101d06 */
.L_x_3736:
[----:B------:R-:W-:Y:S05]  /*9990*/  BSYNC B1 ;  /* 0x0000000000017941 */ /* 0x000fea0003800000 */
.L_x_3735:
[----:B------:R-:W5:Y:S02]  /*99a0*/  LD.E R3, desc[UR6][R20.64+0xd0] ;  /* 0x0000d00614037980 */ /* 0x000f64000c101900 */
[----:B-----5:R-:W-:Y:S05]  /*99b0*/  IMAD.U32 R3, R3, -0x20, RZ ;  /* 0xffffffe003037824 */ /* 0x020fea00078e00ff */
[C---:B------:R-:W-:Y:S02]  /*99c0*/  LEA R122, P1, R3.reuse, R122, 0x1 ;  /* 0x0000007a037a7211 */ /* 0x040fe400078208ff */
[C---:B------:R-:W-:Y:S02]  /*99d0*/  LEA R120, P0, R3.reuse, R120, 0x1 ;  /* 0x0000007803787211 */ /* 0x040fe400078008ff */
[C---:B------:R-:W-:Y:S02]  /*99e0*/  LEA.HI.X.SX32 R123, R3.reuse, R123, 0x1, P1 ;  /* 0x0000007b037b7211 */ /* 0x040fe400008f0eff */
[----:B------:R-:W-:Y:S01]  /*99f0*/  LEA.HI.X.SX32 R121, R3, R121, 0x1, P0 ;  /* 0x0000007903797211 */ /* 0x000fe200000f0eff */
[----:B------:R-:W-:Y:S05]  /*9a00*/  BRA `(.L_x_3710) ;  /* 0x0000000000bc7947 */ /* 0x000fea0003800000 */
.L_x_3700:
        /* <DEDUP_REMOVED lines=47> */
.L_x_3710:
[----:B------:R-:W-:Y:S05]  /*9d00*/  BSYNC B2 ;  /* 0x0000000000027941 */ /* 0x000fea0003800000 */
.L_x_3699:
        /* <DEDUP_REMOVED lines=72> */
[C---:B------:R-:W-:Y:S02]  /*a190*/  IMAD R4, R24.reuse, R7, R4 ;  /* 0x0000000718047224 */ /* 0x040fe400078e0204 */
        /* <DEDUP_REMOVED lines=15> */
.L_x_3744:
        /* <DEDUP_REMOVED lines=10> */
.L_x_3745:
[----:B------:R-:W-:Y:S05]  /*a330*/  BSYNC B0 ;  /* 0x0000000000007941 */ /* 0x000fea0003800000 */
.L_x_3743:
[----:B------:R-:W-:Y:S04]  /*a340*/  IADD3 R13, R13, -0x1, RZ ;  /* 0xffffffff0d0d7810 */ /* 0x000fe80007ffe0ff */
[----:B------:R-:W-:Y:S11]  /*a350*/  ISETP.GT.AND P0, PT, R13, R94, PT ;  /* 0x0000005e0d00720c */ /* 0x000ff60003f04270 */
[----:B------:R-:W-:Y:S02]  /*a360*/  @!UPT UIADD3 URZ, URZ, URZ, URZ ;  /* 0x0000003f3f3ff290 */ /* 0x000fe4000fffe03f */
[----:B------:R-:W-:Y:S05]  /*a370*/  @P0 BRA `(.L_x_3746) ;  /* 0xffffff8400840947 */ /* 0x000fea000383ffff */
.L_x_3698:
        /* <DEDUP_REMOVED lines=43> */
[----:B------:R-:W-:Y:S02]  /*a630*/  LEA R38, P1, R154, R162, 0x1 ;  /* 0x000000a29a267211 */ /* 0x000fe400078208ff */
        /* <DEDUP_REMOVED lines=64> */
.L_x_3753:
[----:B------:R-:W-:Y:S05]  /*aa40*/  BSYNC B0 ;  /* 0x0000000000007941 */ /* 0x000fea0003800000 */
.L_x_3752:
[----:B-----5:R2:W-:Y:S04]  /*aa50*/  STS.128 [R221], R12 ;  /* 0x0000000cdd007388 */ /* 0x0205e80000000c00 */
[----:B------:R2:W5:Y:S01]  /*aa60*/  LD.E.128 R24, desc[UR6][R46.64+0x80] ;  /* 0x000080062e187980 */ /* 0x000562000c101d00 */
[----:B------:R-:W-:Y:S04]  /*aa70*/  BSSY B0, `(.L_x_3754) ;  /* 0x0000029000007945 */ /* 0x000fe80003800000 */
[----:B------:R-:W-:Y:S05]  /*aa80*/  @P2 BRA `(.L_x_3755) ;  /* 0x00000000009c2947 */ /* 0x000fea0003800000 */
[----:B------:R-:W2:Y:S04]  /*aa90*/  LD.E.64 R4, desc[UR6][R40.64+0x40] ;  /* 0x0000400628047980 */ /* 0x000ea8000c101b00 */
[----:B------:R-:W3:Y:S01]  /*aaa0*/  LD.E.64 R6, desc[UR6][R30.64+0x40] ;  /* 0x000040061e067980 */ /* 0x000ee2000c101b00 */
        /* <DEDUP_REMOVED lines=37> */
.L_x_3755:
[----:B------:R-:W-:Y:S05]  /*ad00*/  BSYNC B0 ;  /* 0x0000000000007941 */ /* 0x000fea0003800000 */
.L_x_3754:
        /* <DEDUP_REMOVED lines=9> */
[----:B------:R-:W-:Y:S01]  /*ada0*/  IMAD.U32 R22, R14, 0x10000, RZ ;  /* 0x000100000e167824 */ /* 0x000fe200078e00ff */
[----:B---3--:R-:W-:Y:S02]  /*adb0*/  LOP3.LUT R27, R15, 0xffff0000, RZ, 0xc0, !PT ;  /* 0xffff00000f1b7812 */ /* 0x008fe400078ec0ff */
        /* <DEDUP_REMOVED lines=34> */
.L_x_3757:
[----:B------:R-:W-:Y:S05]  /*afe0*/  BSYNC B0 ;  /* 0x0000000000007941 */ /* 0x000fea0003800000 */
.L_x_3756:
[----:B-----5:R2:W-:Y:S02]  /*aff0*/  STS.128 [R221+0x4000], R12 ;  /* 0x0040000cdd007388 */ /* 0x0205e40000000c00 */
.L_x_3751:
[----:B------:R-:W-:Y:S05]  /*b000*/  BSYNC B1 ;  /* 0x0000000000017941 */ /* 0x000fea0003800000 */
.L_x_3750:
        /* <DEDUP_REMOVED lines=58> */
.L_x_3761:
[----:B------:R-:W-:Y:S05]  /*b3b0*/  BSYNC B0 ;  /* 0x0000000000007941 */ /* 0x000fea0003800000 */
.L_x_3760:
[----:B-----5:R4:W-:Y:S04]  /*b3c0*/  STS.128 [R221+0x800], R24 ;  /* 0x00080018dd007388 */ /* 0x0209e80000000c00 */
[----:B--2---:R4:W5:Y:S01]  /*b3d0*/  LD.E.128 R12, desc[UR6][R44.64+0x80] ;  /* 0x000080062c0c7980 */ /* 0x004962000c101d00 */
[----:B------:R-:W-:Y:S04]  /*b3e0*/  BSSY B0, `(.L_x_3762) ;  /* 0x0000029000007945 */ /* 0x000fe80003800000 */
[----:B------:R-:W-:Y:S05]  /*b3f0*/  @P0 BRA `(.L_x_3763) ;  /* 0x00000000009c0947 */ /* 0x000fea0003800000 */
[----:B------:R-:W2:Y:S04]  /*b400*/  LD.E.64 R4, desc[UR6][R40.64+0x40] ;  /* 0x0000400628047980 */ /* 0x000ea8000c101b00 */
[----:B------:R-:W3:Y:S01]  /*b410*/  LD.E.64 R6, desc[UR6][R28.64+0x40] ;  /* 0x000040061c067980 */ /* 0x000ee2000c101b00 */
[C---:B-----5:R-:W-:Y:S01]  /*b420*/  SHF.L.U32 R31, R15.reuse, 0x10, RZ ;  /* 0x000000100f1f7819 */ /* 0x060fe200000006ff */
[----:B------:R-:W-:Y:S01]  /*b430*/  IMAD.U32 R22, R14, 0x10000, RZ ;  /* 0x000100000e167824 */ /* 0x000fe200078e00ff */
[----:B----4-:R-:W-:Y:S02]  /*b440*/  LOP3.LUT R27, R15, 0xffff0000, RZ, 0xc0, !PT ;  /* 0xffff00000f1b7812 */ /* 0x010fe400078ec0ff */
        /* <DEDUP_REMOVED lines=34> */
.L_x_3763:
[----:B------:R-:W-:Y:S05]  /*b670*/  BSYNC B0 ;  /* 0x0000000000007941 */ /* 0x000fea0003800000 */
.L_x_3762:
[----:B-----5:R2:W-:Y:S04]  /*b680*/  STS.128 [R221+0x2800], R12 ;  /* 0x0028000cdd007388 */ /* 0x0205e80000000c00 */
[----:B-1-34-:R-:W5:Y:S01]  /*b690*/  LD.E.128 R44, desc[UR6][R44.64+0x100] ;  /* 0x000100062c2c7980 */ /* 0x01af62000c101d00 */
        /* <DEDUP_REMOVED lines=42> */
.L_x_3765:
[----:B------:R-:W-:Y:S05]  /*b940*/  BSYNC B0 ;  /* 0x0000000000007941 */ /* 0x000fea0003800000 */
.L_x_3764:
[----:B-----5:R4:W-:Y:S02]  /*b950*/  STS.128 [R221+0x4800], R44 ;  /* 0x0048002cdd007388 */ /* 0x0209e40000000c00 */
.L_x_3759:
[----:B------:R-:W-:Y:S05]  /*b960*/  BSYNC B1 ;  /* 0x0000000000017941 */ /* 0x000fea0003800000 */
.L_x_3758:
        /* <DEDUP_REMOVED lines=58> */
.L_x_3769:
[----:B------:R-:W-:Y:S05]  /*bd10*/  BSYNC B0 ;  /* 0x0000000000007941 */ /* 0x000fea0003800000 */
.L_x_3768:
        /* <DEDUP_REMOVED lines=42> */
.L_x_3771:
[----:B------:R-:W-:Y:S05]  /*bfc0*/  BSYNC B0 ;  /* 0x0000000000007941 */ /* 0x000fea0003800000 */
.L_x_3770:
        /* <DEDUP_REMOVED lines=44> */
.L_x_3773:
[----:B------:R-:W-:Y:S05]  /*c290*/  BSYNC B0 ;  /* 0x0000000000007941 */ /* 0x000fea0003800000 */
.L_x_3772:
[----:B-----5:R3:W-:Y:S02]  /*c2a0*/  STS.128 [R221+0x5000], R24 ;  /* 0x00500018dd007388 */ /* 0x0207e40000000c00 */
.L_x_3767:
[----:B------:R-:W-:Y:S05]  /*c2b0*/  BSYNC B1 ;  /* 0x0000000000017941 */ /* 0x000fea0003800000 */
.L_x_3766:
[----:B------:R-:W-:-:S05]  /*c2c0*/  VIADD R16, R156, 0x30 ;  /* 0x000000309c107836 */ /* 0x000fca0000000000 */
[----:B------:R-:W-:-:S04]  /*c2d0*/  ISETP.GE.AND P0, PT, R16, R23, PT ;  /* 0x000000171000720c */ /* 0x000fc80003f06270 */
[----:B------:R-:W-:-:S13]  /*c2e0*/  ISETP.LT.OR P0, PT, R58, -0x187, P0 ;  /* 0xfffffe793a00780c */ /* 0x000fda0000701670 */
[----:B------:R-:W-:Y:S05]  /*c2f0*/  @P0 BRA `(.L_x_3774) ;  /* 0x0000004c00c00947 */ /* 0x000fea0003800000 */
[----:B--2---:R2:W5:Y:S01]  /*c300*/  LD.E.128 R12, desc[UR6][R38.64] ;  /* 0x00000006260c7980 */ /* 0x004562000c101d00 */
        /* <DEDUP_REMOVED lines=52> */
.L_x_3776:
[----:B------:R-:W-:Y:S05]  /*c650*/  BSYNC B0 ;  /* 0x0000000000007941 */ /* 0x000fea0003800000 */
.L_x_3775:
[----:B-----5:R2:W-:Y:S04]  /*c660*/  STS.128 [R221+0x1800], R12 ;  /* 0x0018000cdd007388 */ /* 0x0205e80000000c00 */
        /* <DEDUP_REMOVED lines=42> */
.L_x_3778:
[----:B------:R-:W-:Y:S05]  /*c910*/  BSYNC B0 ;  /* 0x0000000000007941 */ /* 0x000fea0003800000 */
.L_x_3777:
[----:B-----5:R3:W-:Y:S04]  /*c920*/  STS.128 [R221+0x3800], R8 ;  /* 0x00380008dd007388 */ /* 0x0207e80000000c00 */
[----:B--2---:R-:W5:Y:S01]  /*c930*/  LD.E.128 R36, desc[UR6][R38.64+0x100] ;  /* 0x0001000626247980 */ /* 0x004f62000c101d00 */
        /* <DEDUP_REMOVED lines=8> */
[----:B---3--:R-:W-:Y:S02]  /*c9c0*/  SHF.L.U32 R8, R37, 0x10, RZ ;  /* 0x0000001025087819 */ /* 0x008fe400000006ff */
[C---:B------:R-:W-:Y:S02]  /*c9d0*/  LOP3.LUT R15, R39.reuse, 0xffff0000, RZ, 0xc0, !PT ;  /* 0xffff0000270f7812 */ /* 0x040fe400078ec0ff */
[----:B------:R-:W-:-:S02]  /*c9e0*/  SHF.L.U32 R17, R39, 0x10, RZ ;  /* 0x0000001027117819 */ /* 0x000fc400000006ff */
[----:B------:R-:W-:Y:S02]  /*c9f0*/  SHF.L.U32 R9, R36, 0x10, RZ ;  /* 0x0000001024097819 */ /* 0x000fe400000006ff */
        /* <DEDUP_REMOVED lines=30> */
.L_x_3780:
[----:B------:R-:W-:Y:S05]  /*cbe0*/  BSYNC B0 ;  /* 0x0000000000007941 */ /* 0x000fea0003800000 */
.L_x_3779:
[----:B-----5:R2:W-:Y:S01]  /*cbf0*/  STS.128 [R221+0x5800], R36 ;  /* 0x00580024dd007388 */ /* 0x0205e20000000c00 */
[----:B------:R-:W-:Y:S05]  /*cc00*/  BRA `(.L_x_3774) ;  /* 0x00000044007c7947 */ /* 0x000fea0003800000 */
.L_x_3749:
        /* <DEDUP_REMOVED lines=87> */
.L_x_3784:
[----:B------:R-:W-:Y:S05]  /*d180*/  BSYNC B0 ;  /* 0x0000000000007941 */ /* 0x000fea0003800000 */
.L_x_3783:
        /* <DEDUP_REMOVED lines=83> */
.L_x_3786:
[----:B------:R-:W-:Y:S05]  /*d6c0*/  BSYNC B0 ;  /* 0x0000000000007941 */ /* 0x000fea0003800000 */
.L_x_3785:
        /* <DEDUP_REMOVED lines=85> */
.L_x_3788:
[----:B------:R-:W-:Y:S05]  /*dc20*/  BSYNC B0 ;  /* 0x0000000000007941 */ /* 0x000fea0003800000 */
.L_x_3787:
[----:B-----5:R2:W-:Y:S02]  /*dc30*/  STS.128 [R221+0x4000], R24 ;  /* 0x00400018dd007388 */ /* 0x0205e40000000c00 */
.L_x_3782:
[----:B------:R-:W-:Y:S05]  /*dc40*/  BSYNC B1 ;  /* 0x0000000000017941 */ /* 0x000fea0003800000 */
.L_x_3781:
        /* <DEDUP_REMOVED lines=92> */
.L_x_3792:
[----:B------:R-:W-:Y:S05]  /*e210*/  BSYNC B0 ;  /* 0x0000000000007941 */ /* 0x000fea0003800000 */
.L_x_3791:
        /* <DEDUP_REMOVED lines=86> */
.L_x_3794:
[----:B------:R-:W-:Y:S05]  /*e780*/  BSYNC B0 ;  /* 0x0000000000007941 */ /* 0x000fea0003800000 */
.L_x_3793:
        /* <DEDUP_REMOVED lines=88> */
.L_x_3796:
[----:B------:R-:W-:Y:S05]  /*ed10*/  BSYNC B0 ;  /* 0x0000000000007941 */ /* 0x000fea0003800000 */
.L_x_3795:
[----:B-----5:R1:W-:Y:S02]  /*ed20*/  STS.128 [R221+0x4800], R4 ;  /* 0x00480004dd007388 */ /* 0x0203e40000000c00 */
.L_x_3790:
[----:B------:R-:W-:Y:S05]  /*ed30*/  BSYNC B1 ;  /* 0x0000000000017941 */ /* 0x000fea0003800000 */
.L_x_3789:
        /* <DEDUP_REMOVED lines=93> */
.L_x_3800:
[----:B------:R-:W-:Y:S05]  /*f310*/  BSYNC B0 ;  /* 0x0000000000007941 */ /* 0x000fea0003800000 */
.L_x_3799:
        /* <DEDUP_REMOVED lines=86> */
.L_x_3802:
[----:B------:R-:W-:Y:S05]  /*f880*/  BSYNC B0 ;  /* 0x0000000000007941 */ /* 0x000fea0003800000 */
.L_x_3801:
        /* <DEDUP_REMOVED lines=89> */
.L_x_3804:
[----:B------:R-:W-:Y:S05]  /*fe20*/  BSYNC B0 ;  /* 0x0000000000007941 */ /* 0x000fea0003800000 */
.L_x_3803:
[----:B-----5:R1:W-:Y:S02]  /*fe30*/  STS.128 [R221+0x5000], R8 ;  /* 0x00500008dd007388 */ /* 0x0203e40000000c00 */
.L_x_3798:
[----:B------:R-:W-:Y:S05]  /*fe40*/  BSYNC B1 ;  /* 0x0000000000017941 */ /* 0x000fea0003800000 */
.L_x_3797:
        /* <DEDUP_REMOVED lines=92> */
.L_x_3806:
[----:B------:R-:W-:Y:S05]  /*10410*/  BSYNC B0 ;  /* 0x0000000000007941 */ /* 0x000fea0003800000 */
.L_x_3805:
        /* <DEDUP_REMOVED lines=87> */
.L_x_3808:
[----:B------:R-:W-:Y:S05]  /*10990*/  BSYNC B0 ;  /* 0x0000000000007941 */ /* 0x000fea0003800000 */
.L_x_3807:
        /* <DEDUP_REMOVED lines=91> */
.L_x_3810:
[----:B------:R-:W-:Y:S05]  /*10f50*/  BSYNC B0 ;  /* 0x0000000000007941 */ /* 0x000fea0003800000 */
.L_x_3809:
[----:B-----5:R1:W-:Y:S01]  /*10f60*/  STS.128 [R221+0x5800], R4 ;  /* 0x00580004dd007388 */ /* 0x0203e20000000c00 */
[----:B------:R-:W-:Y:S05]  /*10f70*/  BRA `(.L_x_3774) ;  /* 0x0000000000a07947 */ /* 0x000fea0003800000 */
.L_x_3748:
        /* <DEDUP_REMOVED lines=40> */
.L_x_3774:
[----:B------:R-:W-:Y:S05]  /*11200*/  BSYNC B2 ;  /* 0x0000000000027941 */ /* 0x000fea0003800000 */
.L_x_3747:
[----:B------:R-:W-:Y:S02]  /*11210*/  VIADD R223, R133, 0xffffffff ;  /* 0xffffffff85df7836 */ /* 0x000fe40000000000 */
[----:B-1----:R-:W-:Y:S02]  /*11220*/  IMAD.SHL.U32 R4, R66, 0x40, RZ ;  /* 0x0000004042047824 */ /* 0x002fe400078e00ff */
[----:B------:R-:W-:-:S03]  /*11230*/  IMAD.SHL.U32 R22, R223, 0x40, RZ ;  /* 0x00000040df167824 */ /* 0x000fc600078e00ff */
[----:B------:R-:W-:Y:S01]  /*11240*/  LOP3.LUT R4, R4, 0x1c0, RZ, 0xc0, !PT ;  /* 0x000001c004047812 */ /* 0x000fe200078ec0ff */
[----:B------:R-:W-:-:S05]  /*11250*/  IMAD.IADD R5, R59, 0x1, -R22 ;  /* 0x000000013b057824 */ /* 0x000fca00078e0a16 */
[-C--:B------:R-:W-:Y:S02]  /*11260*/  ISETP.GE.AND P2, PT, R16, R5.reuse, PT ;  /* 0x000000051000720c */ /* 0x080fe40003f46270 */
[-C--:B------:R-:W-:Y:S02]  /*11270*/  ISETP.GE.AND P5, PT, R0, R5.reuse, PT ;  /* 0x000000050000720c */ /* 0x080fe40003fa6270 */
[-C--:B------:R-:W-:Y:S02]  /*11280*/  ISETP.GE.AND P0, PT, R156, R5.reuse, PT ;  /* 0x000000059c00720c */ /* 0x080fe40003f06270 */
[-C--:B------:R-:W-:Y:S02]  /*11290*/  ISETP.GE.AND P4, PT, R2, R5.reuse, PT ;  /* 0x000000050200720c */ /* 0x080fe40003f86270 */
[----:B------:R-:W-:Y:S02]  /*112a0*/  ISETP.GE.AND P3, PT, R0, R5, PT ;  /* 0x000000050000720c */ /* 0x000fe40003f66270 */
[----:B------:R-:W-:-:S03]  /*112b0*/  LEA.HI R0, R68, R68, RZ, 0x1 ;  /* 0x0000004444007211 */ /* 0x000fc600078f08ff */
[----:B------:R-:W-:Y:S02]  /*112c0*/  @!P2 IMAD.MOV.U32 R209, RZ, RZ, R207 ;  /* 0x000000ffffd1a224 */ /* 0x000fe400078e00cf */
[-C--:B------:R-:W-:Y:S01]  /*112d0*/  @!P5 LEA R6, P1, R71, R208.reuse, 0x1 ;  /* 0x000000d04706d211 */ /* 0x080fe200078208ff */
[----:B------:R-:W-:Y:S02]  /*112e0*/  @!P2 IMAD R3, R135, 0x60, RZ ;  /* 0x000000608703a824 */ /* 0x000fe400078e02ff */
[C---:B---3--:R-:W-:Y:S01]  /*112f0*/  @!P2 IMAD.WIDE.U32 R8, R134.reuse, 0x60, R208 ;  /* 0x000000608608a825 */ /* 0x048fe200078e00d0 */
[-C--:B------:R-:W-:Y:S02]  /*11300*/  @!P5 LEA.HI.X R7, R71, R207.reuse, R72, 0x1, P1 ;  /* 0x000000cf4707d211 */ /* 0x080fe400008f0c48 */
[C---:B------:R-:W-:Y:S01]  /*11310*/  @!P4 LEA R10, P1, R134.reuse, R208, 0x6 ;  /* 0x000000d0860ac211 */ /* 0x040fe200078230ff */
[----:B------:R-:W-:Y:S02]  /*11320*/  @!P0 IMAD.MOV.U32 R209, RZ, RZ, R207 ;  /* 0x000000ffffd18224 */ /* 0x000fe400078e00cf */
[----:B------:R-:W-:Y:S01]  /*11330*/  @!P2 IMAD.IADD R9, R3, 0x1, R9 ;  /* 0x000000010309a824 */ /* 0x000fe200078e0209 */
[----:B------:R-:W-:Y:S01]  /*11340*/  @!P4 LEA.HI.X R11, R134, R207, R135, 0x6, P1 ;  /* 0x000000cf860bc211 */ /* 0x000fe200008f3487 */
[----:B------:R-:W-:Y:S01]  /*11350*/  IMAD.SHL.U32 R3, R156, 0x8, RZ ;  /* 0x000000089c037824 */ /* 0x000fe200078e00ff */
[----:B------:R-:W-:Y:S01]  /*11360*/  @!PT LDS RZ, [RZ] ;  /* 0x00000000fffff984 */ /* 0x000fe20000000800 */
[----:B------:R-:W-:Y:S01]  /*11370*/  @!PT LDS RZ, [RZ] ;  /* 0x00000000fffff984 */ /* 0x000fe20000000800 */
[----:B------:R-:W-:Y:S01]  /*11380*/  @!PT LDS RZ, [RZ] ;  /* 0x00000000fffff984 */ /* 0x000fe20000000800 */
[----:B------:R-:W-:Y:S04]  /*11390*/  @!P0 LDGSTS.E.BYPASS.LTC128B.128 [R221+0x6000], desc[UR6][R208.64] ;  /* 0x06000000d0dd8fae */ /* 0x000fe8000b901d46 */
[----:B------:R-:W-:Y:S01]  /*113a0*/  @!P0 LDGSTS.E.BYPASS.LTC128B.128 [R221+0x8000], desc[UR6][R208.64+0x80] ;  /* 0x08000080d0dd8fae */ /* 0x000fe2000b901d46 */
[----:B------:R-:W-:-:S02]  /*113b0*/  LOP3.LUT R3, R4, 0x8, R3, 0xf8, !PT ;  /* 0x0000000804037812 */ /* 0x000fc400078ef803 */
[----:B------:R-:W-:Y:S01]  /*113c0*/  SHF.R.U32.HI R4, RZ, 0x3, R4 ;  /* 0x00000003ff047819 */ /* 0x000fe20000011604 */
[----:B------:R-:W-:Y:S01]  /*113d0*/  @!P0 LDGSTS.E.BYPASS.LTC128B.128 [R221+0xa000], desc[UR6][R208.64+0x100] ;  /* 0x0a000100d0dd8fae */ /* 0x000fe2000b901d46 */
[-C--:B------:R-:W-:Y:S02]  /*113e0*/  ISETP.GE.AND P0, PT, R16, R5.reuse, PT ;  /* 0x000000051000720c */ /* 0x080fe40003f06270 */
[----:B------:R-:W-:Y:S01]  /*113f0*/  LOP3.LUT R3, R3, R4, RZ, 0x3c, !PT ;  /* 0x0000000403037212 */ /* 0x000fe200078e3cff */
[----:B------:R-:W-:Y:S04]  /*11400*/  @!P5 LDGSTS.E.BYPASS.LTC128B.128 [R221+0x6800], desc[UR6][R6.64] ;  /* 0x0680000006dddfae */ /* 0x000fe8000b901d46 */
[----:B------:R-:W-:Y:S04]  /*11410*/  @!P5 LDGSTS.E.BYPASS.LTC128B.128 [R221+0x8800], desc[UR6][R6.64+0x80] ;  /* 0x0880008006dddfae */ /* 0x000fe8000b901d46 */
[----:B------:R1:W-:Y:S01]  /*11420*/  @!P5 LDGSTS.E.BYPASS.LTC128B.128 [R221+0xa800], desc[UR6][R6.64+0x100] ;  /* 0x0a80010006dddfae */ /* 0x0003e2000b901d46 */
[----:B------:R-:W-:Y:S01]  /*11430*/  ISETP.GE.AND P5, PT, R2, R5, PT ;  /* 0x000000050200720c */ /* 0x000fe20003fa6270 */
[----:B------:R-:W-:-:S02]  /*11440*/  @!P0 IMAD R4, R139, 0x60, RZ ;  /* 0x000000608b048824 */ /* 0x000fc400078e02ff */
[----:B------:R-:W-:Y:S04]  /*11450*/  @!P4 LDGSTS.E.BYPASS.LTC128B.128 [R221+0x7000], desc[UR6][R10.64] ;  /* 0x070000000addcfae */ /* 0x000fe8000b901d46 */
[----:B------:R-:W-:Y:S04]  /*11460*/  @!P4 LDGSTS.E.BYPASS.LTC128B.128 [R221+0x9000], desc[UR6][R10.64+0x80] ;  /* 0x090000800addcfae */ /* 0x000fe8000b901d46 */
[----:B------:R-:W-:Y:S01]  /*11470*/  @!P4 LDGSTS.E.BYPASS.LTC128B.128 [R221+0xb000], desc[UR6][R10.64+0x100] ;  /* 0x0b0001000addcfae */ /* 0x000fe2000b901d46 */
[----:B------:R-:W-:-:S03]  /*11480*/  ISETP.GE.AND P4, PT, R156, R5, PT ;  /* 0x000000059c00720c */ /* 0x000fc60003f86270 */
[----:B------:R-:W-:Y:S04]  /*11490*/  @!P2 LDGSTS.E.BYPASS.LTC128B.128 [R221+0x7800], desc[UR6][R8.64] ;  /* 0x0780000008ddafae */ /* 0x000fe8000b901d46 */
[----:B------:R-:W-:Y:S04]  /*114a0*/  @!P2 LDGSTS.E.BYPASS.LTC128B.128 [R221+0x9800], desc[UR6][R8.64+0x80] ;  /* 0x0980008008ddafae */ /* 0x000fe8000b901d46 */
[----:B------:R3:W-:Y:S01]  /*114b0*/  @!P2 LDGSTS.E.BYPASS.LTC128B.128 [R221+0xb800], desc[UR6][R8.64+0x100] ;  /* 0x0b80010008ddafae */ /* 0x0007e2000b901d46 */
[----:B-1----:R-:W-:-:S03]  /*114c0*/  SHF.R.S32.HI R6, RZ, 0x1f, R73 ;  /* 0x0000001fff067819 */ /* 0x002fc60000011449 */
[----:B------:R-:W0:Y:S01]  /*114d0*/  LDGDEPBAR ;  /* 0x00000000000079af */ /* 0x000e220000000000 */
[----:B------:R-:W-:Y:S02]  /*114e0*/  LOP3.LUT R7, R0, 0xfffffffe, RZ, 0xc0, !PT ;  /* 0xfffffffe00077812 */ /* 0x000fe400078ec0ff */
[----:B------:R-:W-:Y:S01]  /*114f0*/  LEA.HI R0, R6, R73, RZ, 0x3 ;  /* 0x0000004906007211 */ /* 0x000fe200078f18ff */
[----:B------:R-:W5:Y:S01]  /*11500*/  LD.E R56, desc[UR6][R20.64+0x188] ;  /* 0x0001880614387980 */ /* 0x000f62000c101900 */
[C---:B------:R-:W-:Y:S01]  /*11510*/  @!P3 LEA R6, P1, R69.reuse, R210, 0x1 ;  /* 0x000000d24506b211 */ /* 0x040fe200078208ff */
[----:B------:R-:W-:Y:S02]  /*11520*/  IMAD.IADD R68, R68, 0x1, -R7 ;  /* 0x0000000144447824 */ /* 0x000fe400078e0a07 */
[----:B------:R-:W-:Y:S01]  /*11530*/  IMAD.SHL.U32 R128, R0, 0x40, RZ ;  /* 0x0000004000807824 */ /* 0x000fe200078e00ff */
[----:B------:R-:W-:Y:S01]  /*11540*/  @!P3 LEA.HI.X R7, R69, R211, R70, 0x1, P1 ;  /* 0x000000d34507b211 */ /* 0x000fe200008f0c46 */
[----:B------:R-:W-:-:S02]  /*11550*/  IMAD.SHL.U32 R57, R68, 0x8, RZ ;  /* 0x0000000844397824 */ /* 0x000fc400078e00ff */
[----:B------:R-:W-:Y:S01]  /*11560*/  IMAD R200, R68, 0x200, R3 ;  /* 0x0000020044c87824 */ /* 0x000fe200078e0203 */
[----:B---3--:R-:W-:Y:S01]  /*11570*/  LOP3.LUT R8, R0, 0xfffffff8, RZ, 0xc0, !PT ;  /* 0xfffffff800087812 */ /* 0x008fe200078ec0ff */
[----:B------:R-:W-:-:S04]  /*11580*/  DEPBAR.LE SB0, 0x0 ;  /* 0x000080000000791a */ /* 0x000fc80000000000 */
[----:B------:R-:W-:Y:S01]  /*11590*/  BAR.SYNC.DEFER_BLOCKING 0x0 ;  /* 0x0000000000007b1d */ /* 0x000fe20000010000 */
[----:B------:R-:W-:Y:S02]  /*115a0*/  IMAD.IADD R8, R73, 0x1, -R8 ;  /* 0x0000000149087824 */ /* 0x000fe400078e0a08 */
[----:B------:R-:W-:Y:S02]  /*115b0*/  @!P0 IMAD.MOV.U32 R9, RZ, RZ, R211 ;  /* 0x000000ffff098224 */ /* 0x000fe400078e00d3 */
[----:B------:R-:W-:Y:S01]  /*115c0*/  IMAD.SHL.U32 R2, R8, 0x40, RZ ;  /* 0x0000004008027824 */ /* 0x000fe200078e00ff */
[----:B------:R-:W-:Y:S02]  /*115d0*/  LOP3.LUT R128, R128, 0xfffffe00, RZ, 0xc0, !PT ;  /* 0xfffffe0080807812 */ /* 0x000fe400078ec0ff */
[----:B------:R-:W-:Y:S01]  /*115e0*/  R2P PR, R8, 0x6 ;  /* 0x0000000608007804 */ /* 0x000fe20000000000 */
[----:B------:R-:W-:Y:S01]  /*115f0*/  @!P0 IMAD.MOV.U32 R8, RZ, RZ, R210 ;  /* 0x000000ffff088224 */ /* 0x000fe200078e00d2 */
[----:B------:R-:W-:Y:S01]  /*11600*/  LOP3.LUT R2, R2, 0x1c0, RZ, 0xc0, !PT ;  /* 0x000001c002027812 */ /* 0x000fe200078ec0ff */
[----:B------:R-:W-:-:S02]  /*11610*/  IMAD R0, R64, 0x400, R128 ;  /* 0x0000040040007824 */ /* 0x000fc400078e0280 */
[----:B------:R-:W-:Y:S01]  /*11620*/  @!P0 IMAD.WIDE.U32 R8, R138, 0x60, R8 ;  /* 0x000000608a088825 */ /* 0x000fe200078e0008 */
[----:B------:R-:W-:Y:S02]  /*11630*/  LOP3.LUT R57, R2, 0x8, R57, 0xf8, !PT ;  /* 0x0000000802397812 */ /* 0x000fe400078ef839 */
[----:B------:R-:W-:Y:S01]  /*11640*/  SHF.R.U32.HI R2, RZ, 0x3, R2 ;  /* 0x00000003ff027819 */ /* 0x000fe20000011602 */
[----:B------:R-:W-:Y:S04]  /*11650*/  @P4 STS.128 [R221+0xc000], RZ ;  /* 0x00c000ffdd004388 */ /* 0x000fe80000000c00 */
[----:B------:R-:W-:Y:S04]  /*11660*/  @P4 STS.128 [R221+0xe000], RZ ;  /* 0x00e000ffdd004388 */ /* 0x000fe80000000c00 */
[----:B------:R-:W-:Y:S04]  /*11670*/  @P4 STS.128 [R221+0x10000], RZ ;  /* 0x010000ffdd004388 */ /* 0x000fe80000000c00 */
[----:B------:R-:W-:Y:S01]  /*11680*/  @!PT LDS RZ, [RZ] ;  /* 0x00000000fffff984 */ /* 0x000fe20000000800 */
[----:B------:R-:W-:Y:S01]  /*11690*/  @!PT LDS RZ, [RZ] ;  /* 0x00000000fffff984 */ /* 0x000fe20000000800 */
[----:B------:R-:W-:Y:S01]  /*116a0*/  @!PT LDS RZ, [RZ] ;  /* 0x00000000fffff984 */ /* 0x000fe20000000800 */
[----:B------:R-:W-:Y:S01]  /*116b0*/  @!P4 LDGSTS.E.BYPASS.LTC128B.128 [R221+0xc000], desc[UR6][R210.64] ;  /* 0x0c000000d2ddcfae */ /* 0x000fe2000b901d46 */
[----:B------:R-:W-:-:S03]  /*116c0*/  LOP3.LUT R57, R57, R2, RZ, 0x3c, !PT ;  /* 0x0000000239397212 */ /* 0x000fc600078e3cff */
[----:B------:R-:W-:Y:S04]  /*116d0*/  @!P4 LDGSTS.E.BYPASS.LTC128B.128 [R221+0xe000], desc[UR6][R210.64+0x80] ;  /* 0x0e000080d2ddcfae */ /* 0x000fe8000b901d46 */
[----:B------:R-:W-:Y:S01]  /*116e0*/  @!P4 LDGSTS.E.BYPASS.LTC128B.128 [R221+0x10000], desc[UR6][R210.64+0x100] ;  /* 0x10000100d2ddcfae */ /* 0x000fe2000b901d46 */
[C---:B------:R-:W-:Y:S01]  /*116f0*/  @!P5 LEA R10, P4, R138.reuse, R210, 0x6 ;  /* 0x000000d28a0ad211 */ /* 0x040fe200078830ff */
[----:B------:R-:W-:Y:S02]  /*11700*/  IMAD.IADD R201, R57, 0x1, R0 ;  /* 0x0000000139c97824 */ /* 0x000fe400078e0200 */
[----:B------:R-:W-:Y:S01]  /*11710*/  @P3 STS.128 [R221+0xc800], RZ ;  /* 0x00c800ffdd003388 */ /* 0x000fe20000000c00 */
[----:B------:R-:W-:-:S03]  /*11720*/  @!P5 LEA.HI.X R11, R138, R211, R139, 0x6, P4 ;  /* 0x000000d38a0bd211 */ /* 0x000fc600020f348b */
[----:B------:R-:W-:Y:S01]  /*11730*/  @P3 STS.128 [R221+0xe800], RZ ;  /* 0x00e800ffdd003388 */ /* 0x000fe20000000c00 */
[----:B------:R-:W-:-:S03]  /*11740*/  @!P0 IMAD.IADD R5, R4, 0x1, R9 ;  /* 0x0000000104058824 */ /* 0x000fc600078e0209 */
[----:B------:R-:W-:Y:S01]  /*11750*/  @P3 STS.128 [R221+0x10800], RZ ;  /* 0x010800ffdd003388 */ /* 0x000fe20000000c00 */
[----:B------:R-:W-:-:S03]  /*11760*/  @!P0 IMAD.MOV.U32 R4, RZ, RZ, R8 ;  /* 0x000000ffff048224 */ /* 0x000fc600078e0008 */
[----:B------:R-:W-:Y:S01]  /*11770*/  @!PT LDS RZ, [RZ] ;  /* 0x00000000fffff984 */ /* 0x000fe20000000800 */
[----:B------:R-:W-:Y:S01]  /*11780*/  @!PT LDS RZ, [RZ] ;  /* 0x00000000fffff984 */ /* 0x000fe20000000800 */
[----:B------:R-:W-:Y:S01]  /*11790*/  @!PT LDS RZ, [RZ] ;  /* 0x00000000fffff984 */ /* 0x000fe20000000800 */
[----:B------:R-:W-:Y:S04]  /*117a0*/  @!P3 LDGSTS.E.BYPASS.LTC128B.128 [R221+0xc800], desc[UR6][R6.64] ;  /* 0x0c80000006ddbfae */ /* 0x000fe8000b901d46 */
[----:B------:R-:W-:Y:S04]  /*117b0*/  @!P3 LDGSTS.E.BYPASS.LTC128B.128 [R221+0xe800], desc[UR6][R6.64+0x80] ;  /* 0x0e80008006ddbfae */ /* 0x000fe8000b901d46 */
[----:B------:R-:W-:Y:S01]  /*117c0*/  @!P3 LDGSTS.E.BYPASS.LTC128B.128 [R221+0x10800], desc[UR6][R6.64+0x100] ;  /* 0x1080010006ddbfae */ /* 0x000fe2000b901d46 */
[----:B------:R-:W-:-:S03]  /*117d0*/  LEA R200, R200, UR4, 0x1 ;  /* 0x00000004c8c87c11 */ /* 0x000fc6000f8e08ff */
[----:B------:R-:W-:Y:S01]  /*117e0*/  @P5 STS.128 [R221+0xd000], RZ ;  /* 0x00d000ffdd005388 */ /* 0x000fe20000000c00 */
[----:B------:R-:W-:-:S03]  /*117f0*/  LEA R201, R201, UR4, 0x1 ;  /* 0x00000004c9c97c11 */ /* 0x000fc6000f8e08ff */
        /* <DEDUP_REMOVED lines=10> */
[----:B------:R-:W-:Y:S01]  /*118a0*/  @P0 STS.128 [R221+0x11800], RZ ;  /* 0x011800ffdd000388 */ /* 0x000fe20000000c00 */
[----:B------:R-:W-:-:S03]  /*118b0*/  IMAD.MOV.U32 R2, RZ, RZ, 0x10 ;  /* 0x00000010ff027424 */ /* 0x000fc600078e00ff */
[----:B------:R-:W-:Y:S01]  /*118c0*/  @!PT LDS RZ, [RZ] ;  /* 0x00000000fffff984 */ /* 0x000fe20000000800 */
[----:B------:R-:W-:Y:S01]  /*118d0*/  @!PT LDS RZ, [RZ] ;  /* 0x00000000fffff984 */ /* 0x000fe20000000800 */
[----:B------:R-:W-:Y:S01]  /*118e0*/  @!PT LDS RZ, [RZ] ;  /* 0x00000000fffff984 */ /* 0x000fe20000000800 */
[----:B------:R-:W-:Y:S01]  /*118f0*/  @!P0 LDGSTS.E.BYPASS.LTC128B.128 [R221+0xd800], desc[UR6][R4.64] ;  /* 0x0d80000004dd8fae */ /* 0x000fe2000b901d46 */
[----:B------:R-:W-:-:S03]  /*11900*/  IMAD.MOV.U32 R0, RZ, RZ, 0x20 ;  /* 0x00000020ff007424 */ /* 0x000fc600078e00ff */
[----:B------:R-:W-:Y:S04]  /*11910*/  @!P0 LDGSTS.E.BYPASS.LTC128B.128 [R221+0xf800], desc[UR6][R4.64+0x80] ;  /* 0x0f80008004dd8fae */ /* 0x000fe8000b901d46 */
[----:B------:R1:W-:Y:S04]  /*11920*/  @!P0 LDGSTS.E.BYPASS.LTC128B.128 [R221+0x11800], desc[UR6][R4.64+0x100] ;  /* 0x1180010004dd8fae */ /* 0x0003e8000b901d46 */
[----:B--2---:R-:W-:Y:S04]  /*11930*/  LDSM.16.M88.4 R12, [R201] ;  /* 0x00000000c90c783b */ /* 0x004fe80000000200 */
[----:B----4-:R-:W2:Y:S01]  /*11940*/  LDSM.16.M88.4 R28, [R200+0x6000] ;  /* 0x00600000c81c783b */ /* 0x010ea20000000200 */
[----:B------:R-:W-:-:S02]  /*11950*/  SEL R2, R2, 0xfffffff0, !P1 ;  /* 0xfffffff002027807 */ /* 0x000fc40004800000 */
[----:B------:R-:W-:Y:S01]  /*11960*/  SEL R0, R0, 0xffffffe0, !P2 ;  /* 0xffffffe000007807 */ /* 0x000fe20005000000 */
[----:B------:R-:W-:Y:S01]  /*11970*/  VIADD R3, R200, 0x6000 ;  /* 0x00006000c8037836 */ /* 0x000fe20000000000 */
[----:B------:R-:W-:Y:S01]  /*11980*/  R2P PR, R66, 0x6 ;  /* 0x0000000642007804 */ /* 0x000fe20000000000 */
[----:B------:R-:W-:Y:S01]  /*11990*/  VIADD R198, R200, 0x6020 ;  /* 0x00006020c8c67836 */ /* 0x000fe20000000000 */
[----:B------:R-:W3:Y:S01]  /*119a0*/  LD.E R23, desc[UR6][R20.64+0x18c] ;  /* 0x00018c0614177980 */ /* 0x000ee2000c101900 */
[--C-:B------:R-:W-:Y:S02]  /*119b0*/  IMAD R199, R2, 0x2, R201.reuse ;  /* 0x0000000202c77824 */ /* 0x100fe400078e02c9 */
[----:B------:R-:W-:Y:S01]  /*119c0*/  IMAD R197, R0, 0x2, R201 ;  /* 0x0000000200c57824 */ /* 0x000fe200078e02c9 */
[----:B------:R-:W4:Y:S04]  /*119d0*/  LDSM.16.M88.4 R52, [R200+0x6800] ;  /* 0x00680000c834783b */ /* 0x000f280000000200 */
[----:B------:R-:W-:Y:S03]  /*119e0*/  LDSM.16.M88.4 R96, [R197] ;  /* 0x00000000c560783b */ /* 0x000fe60000000200 */
[----:B------:R-:W-:Y:S01]  /*119f0*/  @P1 VIADD R198, R3, 0xffffffe0 ;  /* 0xffffffe003c61836 */ /* 0x000fe20000000000 */
[----:B-1----:R-:W-:Y:S04]  /*11a00*/  LDSM.16.M88.4 R4, [R199] ;  /* 0x00000000c704783b */ /* 0x002fe80000000200 */
[----:B------:R-:W1:Y:S01]  /*11a10*/  LDSM.16.M88.4 R24, [R198] ;  /* 0x00000000c618783b */ /* 0x000e620000000200 */
[----:B------:R-:W-:-:S03]  /*11a20*/  IMAD.MOV.U32 R3, RZ, RZ, 0x40 ;  /* 0x00000040ff037424 */ /* 0x000fc600078e00ff */
[----:B------:R-:W1:Y:S02]  /*11a30*/  LDSM.16.M88.4 R84, [R200+0x7000] ;  /* 0x00700000c854783b */ /* 0x000e640000000200 */
[----:B------:R-:W-:Y:S02]  /*11a40*/  SEL R3, R3, 0xffffffc0, !P2 ;  /* 0xffffffc003037807 */ /* 0x000fe40005000000 */
[----:B------:R-:W-:Y:S03]  /*11a50*/  LDSM.16.M88.4 R92, [R201+0x2000] ;  /* 0x00200000c95c783b */ /* 0x000fe60000000200 */
[----:B------:R-:W-:Y:S01]  /*11a60*/  IMAD.IADD R195, R200, 0x1, R3 ;  /* 0x00000001c8c37824 */ /* 0x000fe200078e0203 */
[----:B------:R-:W-:Y:S04]  /*11a70*/  LDSM.16.M88.4 R44, [R198+0x800] ;  /* 0x00080000c62c783b */ /* 0x000fe80000000200 */
[----:B------:R-:W1:Y:S01]  /*11a80*/  LDSM.16.M88.4 R36, [R195+0x6000] ;  /* 0x00600000c324783b */ /* 0x000e620000000200 */
[----:B--2---:R-:W-:Y:S01]  /*11a90*/  HMMA.16816.F32.BF16 R16, R12, R28, RZ ;  /* 0x0000001c0c10723c */ /* 0x004fe200000418ff */
[----:B------:R-:W-:-:S02]  /*11aa0*/  IMAD R196, R0, 0x2, R199 ;  /* 0x0000000200c47824 */ /* 0x000fc400078e02c7 */
[----:B------:R-:W-:Y:S01]  /*11ab0*/  IMAD.IADD R191, R3, 0x1, R198 ;  /* 0x0000000103bf7824 */ /* 0x000fe200078e02c6 */
[----:B------:R-:W-:Y:S02]  /*11ac0*/  LDSM.16.M88.4 R32, [R195+0x6800] ;  /* 0x00680000c320783b */ /* 0x000fe40000000200 */
[C---:B------:R-:W-:Y:S02]  /*11ad0*/  HMMA.16816.F32.BF16 R28, R12.reuse, R30, RZ ;  /* 0x0000001e0c1c723c */ /* 0x040fe400000418ff */
[----:B------:R-:W-:Y:S04]  /*11ae0*/  LDSM.16.M88.4 R108, [R196] ;  /* 0x00000000c46c783b */ /* 0x000fe80000000200 */
[----:B------:R-:W2:Y:S01]  /*11af0*/  LDSM.16.M88.4 R8, [R191] ;  /* 0x00000000bf08783b */ /* 0x000ea20000000200 */
[----:B----4-:R-:W-:Y:S03]  /*11b00*/  HMMA.16816.F32.BF16 R40, R12, R52, RZ ;  /* 0x000000340c28723c */ /* 0x010fe600000418ff */
[----:B------:R-:W-:Y:S04]  /*11b10*/  LDSM.16.M88.4 R104, [R198+0x1000] ;  /* 0x00100000c668783b */ /* 0x000fe80000000200 */
[----:B------:R-:W-:Y:S04]  /*11b20*/  LDSM.16.M88.4 R80, [R199+0x2000] ;  /* 0x00200000c750783b */ /* 0x000fe80000000200 */
[C---:B-1----:R-:W-:Y:S01]  /*11b30*/  HMMA.16816.F32.BF16 R16, R4.reuse, R24, R16 ;  /* 0x000000180410723c */ /* 0x042fe20000041810 */
[----:B------:R-:W-:Y:S04]  /*11b40*/  LDSM.16.M88.4 R112, [R198+0x2000] ;  /* 0x00200000c670783b */ /* 0x000fe80000000200 */
[----:B------:R-:W-:Y:S01]  /*11b50*/  LDSM.16.M88.4 R88, [R195+0x7000] ;  /* 0x00700000c358783b */ /* 0x000fe20000000200 */
[----:B------:R-:W-:Y:S03]  /*11b60*/  HMMA.16816.F32.BF16 R28, R4, R26, R28 ;  /* 0x0000001a041c723c */ /* 0x000fe6000004181c */
[----:B------:R-:W1:Y:S03]  /*11b70*/  LDSM.16.M88.4 R24, [R200+0x8000] ;  /* 0x00800000c818783b */ /* 0x000e660000000200 */
[----:B------:R-:W-:Y:S01]  /*11b80*/  HMMA.16816.F32.BF16 R72, R12, R84, RZ ;  /* 0x000000540c48723c */ /* 0x000fe200000418ff */
[----:B------:R-:W-:Y:S04]  /*11b90*/  LDSM.16.M88.4 R68, [R197+0x2000] ;  /* 0x00200000c544783b */ /* 0x000fe80000000200 */
[----:B------:R-:W-:Y:S04]  /*11ba0*/  LDSM.16.M88.4 R76, [R195+0x8000] ;  /* 0x00800000c34c783b */ /* 0x000fe80000000200 */
[----:B------:R-:W-:Y:S03]  /*11bb0*/  LDSM.16.M88.4 R124, [R191+0x1000] ;  /* 0x00100000bf7c783b */ /* 0x000fe60000000200 */
[C---:B------:R-:W-:Y:S01]  /*11bc0*/  HMMA.16816.F32.BF16 R16, R96.reuse, R36, R16 ;  /* 0x000000246010723c */ /* 0x040fe20000041810 */
[----:B------:R-:W-:Y:S04]  /*11bd0*/  LDSM.16.M88.4 R48, [R196+0x2000] ;  /* 0x00200000c430783b */ /* 0x000fe80000000200 */
[----:B------:R-:W-:Y:S01]  /*11be0*/  LDSM.16.M88.4 R60, [R191+0x2000] ;  /* 0x00200000bf3c783b */ /* 0x000fe20000000200 */
[----:B------:R-:W-:Y:S03]  /*11bf0*/  HMMA.16816.F32.BF16 R28, R96, R38, R28 ;  /* 0x00000026601c723c */ /* 0x000fe6000004181c */
[----:B------:R-:W4:Y:S03]  /*11c00*/  LDSM.16.M88.4 R36, [R191+0x800] ;  /* 0x00080000bf24783b */ /* 0x000f260000000200 */
[----:B------:R-:W-:Y:S01]  /*11c10*/  HMMA.16816.F32.BF16 R40, R4, R44, R40 ;  /* 0x0000002c0428723c */ /* 0x000fe20000041828 */
[----:B------:R-:W-:Y:S04]  /*11c20*/  LDSM.16.M88.4 R120, [R200+0x9000] ;  /* 0x00900000c878783b */ /* 0x000fe80000000200 */
[----:B------:R-:W-:Y:S01]  /*11c30*/  LDSM.16.M88.4 R116, [R195+0x8800] ;  /* 0x00880000c374783b */ /* 0x000fe20000000200 */
[----:B------:R-:W-:Y:S03]  /*11c40*/  HMMA.16816.F32.BF16 R52, R12, R54, RZ ;  /* 0x000000360c34723c */ /* 0x000fe600000418ff */
[----:B------:R-:W0:Y:S03]  /*11c50*/  LDGDEPBAR ;  /* 0x00000000000079af */ /* 0x000e260000000000 */
[C---:B--2---:R-:W-:Y:S06]  /*11c60*/  HMMA.16816.F32.BF16 R16, R108.reuse, R8, R16 ;  /* 0x000000086c10723c */ /* 0x044fec0000041810 */
[----:B------:R-:W-:Y:S01]  /*11c70*/  HMMA.16816.F32.BF16 R28, R108, R10, R28 ;  /* 0x0000000a6c1c723c */ /* 0x000fe2000004181c */
[----:B------:R-:W2:Y:S05]  /*11c80*/  LDSM.16.M88.4 R8, [R200+0x7800] ;  /* 0x00780000c808783b */ /* 0x000eaa0000000200 */
[----:B------:R-:W-:Y:S06]  /*11c90*/  HMMA.16816.F32.BF16 R40, R96, R32, R40 ;  /* 0x000000206028723c */ /* 0x000fec0000041828 */
[----:B------:R-:W-:Y:S01]  /*11ca0*/  HMMA.16816.F32.BF16 R52, R4, R46, R52 ;  /* 0x0000002e0434723c */ /* 0x000fe20000041834 */
[----:B------:R-:W5:Y:S05]  /*11cb0*/  LDSM.16.M88.4 R44, [R200+0x8800] ;  /* 0x00880000c82c783b */ /* 0x000f6a0000000200 */
[----:B-1----:R-:W-:Y:S06]  /*11cc0*/  HMMA.16816.F32.BF16 R16, R92, R24, R16 ;  /* 0x000000185c10723c */ /* 0x002fec0000041810 */
[----:B------:R-:W-:Y:S06]  /*11cd0*/  HMMA.16816.F32.BF16 R72, R4, R104, R72 ;  /* 0x000000680448723c */ /* 0x000fec0000041848 */
[----:B------:R-:W-:Y:S01]  /*11ce0*/  HMMA.16816.F32.BF16 R28, R92, R26, R28 ;  /* 0x0000001a5c1c723c */ /* 0x000fe2000004181c */
[----:B------:R-:W1:Y:S05]  /*11cf0*/  LDSM.16.M88.4 R24, [R198+0x1800] ;  /* 0x00180000c618783b */ /* 0x000e6a0000000200 */
[----:B----4-:R-:W-:Y:S06]  /*11d00*/  HMMA.16816.F32.BF16 R40, R108, R36, R40 ;  /* 0x000000246c28723c */ /* 0x010fec0000041828 */
[----:B------:R-:W-:Y:S06]  /*11d10*/  HMMA.16816.F32.BF16 R16, R80, R112, R16 ;  /* 0x000000705010723c */ /* 0x000fec0000041810 */
[C---:B------:R-:W-:Y:S01]  /*11d20*/  HMMA.16816.F32.BF16 R52, R96.reuse, R34, R52 ;  /* 0x000000226034723c */ /* 0x040fe20000041834 */
[----:B------:R-:W4:Y:S05]  /*11d30*/  LDSM.16.M88.4 R32, [R198+0x2800] ;  /* 0x00280000c620783b */ /* 0x000f2a0000000200 */
[----:B------:R-:W-:Y:S06]  /*11d40*/  HMMA.16816.F32.BF16 R72, R96, R88, R72 ;  /* 0x000000586048723c */ /* 0x000fec0000041848 */
[C---:B------:R-:W-:Y:S06]  /*11d50*/  HMMA.16816.F32.BF16 R84, R12.reuse, R86, RZ ;  /* 0x000000560c54723c */ /* 0x040fec00000418ff */
[C---:B--2---:R-:W-:Y:S06]  /*11d60*/  HMMA.16816.F32.BF16 R100, R12.reuse, R8, RZ ;  /* 0x000000080c64723c */ /* 0x044fec00000418ff */
[----:B------:R-:W-:Y:S01]  /*11d70*/  HMMA.16816.F32.BF16 R12, R12, R10, RZ ;  /* 0x0000000a0c0c723c */ /* 0x000fe200000418ff */
[----:B------:R-:W2:Y:S05]  /*11d80*/  LDSM.16.M88.4 R8, [R195+0x7800] ;  /* 0x00780000c308783b */ /* 0x000eaa0000000200 */
[----:B------:R-:W-:Y:S01]  /*11d90*/  HMMA.16816.F32.BF16 R28, R80, R114, R28 ;  /* 0x00000072501c723c */ /* 0x000fe2000004181c */
[----:B------:R-:W-:Y:S05]  /*11da0*/  LDSM.16.M88.4 R112, [R200+0xa000] ;  /* 0x00a00000c870783b */ /* 0x000fea0000000200 */
[----:B------:R-:W-:Y:S06]  /*11db0*/  HMMA.16816.F32.BF16 R16, R68, R76, R16 ;  /* 0x0000004c4410723c */ /* 0x000fec0000041810 */
[----:B-----5:R-:W-:Y:S06]  /*11dc0*/  HMMA.16816.F32.BF16 R40, R92, R44, R40 ;  /* 0x0000002c5c28723c */ /* 0x020fec0000041828 */
[C---:B------:R-:W-:Y:S01]  /*11dd0*/  HMMA.16816.F32.BF16 R52, R108.reuse, R38, R52 ;  /* 0x000000266c34723c */ /* 0x040fe20000041834 */
[----:B------:R-:W5:Y:S05]  /*11de0*/  LDSM.16.M88.4 R36, [R201+0x4000] ;  /* 0x00400000c924783b */ /* 0x000f6a0000000200 */
[----:B------:R-:W-:Y:S06]  /*11df0*/  HMMA.16816.F32.BF16 R72, R108, R124, R72 ;  /* 0x0000007c6c48723c */ /* 0x000fec0000041848 */
[C---:B------:R-:W-:Y:S01]  /*11e00*/  HMMA.16816.F32.BF16 R84, R4.reuse, R106, R84 ;  /* 0x0000006a0454723c */ /* 0x040fe20000041854 */
[----:B------:R-:W-:Y:S05]  /*11e10*/  LDSM.16.M88.4 R104, [R191+0x1800] ;  /* 0x00180000bf68783b */ /* 0x000fea0000000200 */
[C---:B-1----:R-:W-:Y:S06]  /*11e20*/  HMMA.16816.F32.BF16 R100, R4.reuse, R24, R100 ;  /* 0x000000180464723c */ /* 0x042fec0000041864 */
[----:B------:R-:W-:Y:S01]  /*11e30*/  HMMA.16816.F32.BF16 R4, R4, R26, R12 ;  /* 0x0000001a0404723c */ /* 0x000fe2000004180c */
[----:B------:R-:W-:Y:S04]  /*11e40*/  LDSM.16.M88.4 R12, [R199+0x4000] ;  /* 0x00400000c70c783b */ /* 0x000fe80000000200 */
[----:B------:R-:W-:Y:S01]  /*11e50*/  LDSM.16.M88.4 R24, [R198+0x4000] ;  /* 0x00400000c618783b */ /* 0x000fe20000000200 */
[----:B------:R-:W-:Y:S03]  /*11e60*/  HMMA.16816.F32.BF16 R28, R68, R78, R28 ;  /* 0x0000004e441c723c */ /* 0x000fe6000004181c */
[----:B------:R-:W1:Y:S03]  /*11e70*/  LDSM.16.M88.4 R76, [R198+0x3000] ;  /* 0x00300000c64c783b */ /* 0x000e660000000200 */
[----:B------:R-:W-:Y:S06]  /*11e80*/  HMMA.16816.F32.BF16 R16, R48, R60, R16 ;  /* 0x0000003c3010723c */ /* 0x000fec0000041810 */
[----:B----4-:R-:W-:Y:S06]  /*11e90*/  HMMA.16816.F32.BF16 R40, R80, R32, R40 ;  /* 0x000000205028723c */ /* 0x010fec0000041828 */
[C---:B------:R-:W-:Y:S01]  /*11ea0*/  HMMA.16816.F32.BF16 R52, R92.reuse, R46, R52 ;  /* 0x0000002e5c34723c */ /* 0x040fe20000041834 */
[----:B------:R-:W4:Y:S05]  /*11eb0*/  LDSM.16.M88.4 R44, [R191+0x2800] ;  /* 0x00280000bf2c783b */ /* 0x000f2a0000000200 */
[----:B------:R-:W-:Y:S06]  /*11ec0*/  HMMA.16816.F32.BF16 R72, R92, R120, R72 ;  /* 0x000000785c48723c */ /* 0x000fec0000041848 */
[C---:B------:R-:W-:Y:S01]  /*11ed0*/  HMMA.16816.F32.BF16 R84, R96.reuse, R90, R84 ;  /* 0x0000005a6054723c */ /* 0x040fe20000041854 */
[----:B------:R-:W-:Y:S05]  /*11ee0*/  LDSM.16.M88.4 R88, [R200+0x9800] ;  /* 0x00980000c858783b */ /* 0x000fea0000000200 */
[C---:B--2---:R-:W-:Y:S06]  /*11ef0*/  HMMA.16816.F32.BF16 R100, R96.reuse, R8, R100 ;  /* 0x000000086064723c */ /* 0x044fec0000041864 */
[----:B------:R-:W-:Y:S01]  /*11f00*/  HMMA.16816.F32.BF16 R96, R96, R10, R4 ;  /* 0x0000000a6060723c */ /* 0x000fe20000041804 */
[----:B------:R-:W-:Y:S04]  /*11f10*/  LDSM.16.M88.4 R8, [R197+0x4000] ;  /* 0x00400000c508783b */ /* 0x000fe80000000200 */
[----:B------:R-:W-:Y:S01]  /*11f20*/  LDSM.16.M88.4 R4, [R195+0xa000] ;  /* 0x00a00000c304783b */ /* 0x000fe20000000200 */
[----:B------:R-:W-:Y:S03]  /*11f30*/  HMMA.16816.F32.BF16 R28, R48, R62, R28 ;  /* 0x0000003e301c723c */ /* 0x000fe6000004181c */
[----:B------:R-:W2:Y:S03]  /*11f40*/  LDSM.16.M88.4 R60, [R195+0x9000] ;  /* 0x00900000c33c783b */ /* 0x000ea60000000200 */
[----:B-----5:R-:W-:Y:S06]  /*11f50*/  HMMA.16816.F32.BF16 R16, R36, R112, R16 ;  /* 0x000000702410723c */ /* 0x020fec0000041810 */
[----:B------:R-:W-:Y:S06]  /*11f60*/  HMMA.16816.F32.BF16 R40, R68, R116, R40 ;  /* 0x000000744428723c */ /* 0x000fec0000041828 */
[C---:B------:R-:W-:Y:S01]  /*11f70*/  HMMA.16816.F32.BF16 R52, R80.reuse, R34, R52 ;  /* 0x000000225034723c */ /* 0x040fe20000041834 */
[----:B------:R-:W5:Y:S05]  /*11f80*/  LDSM.16.M88.4 R32, [R200+0xa800] ;  /* 0x00a80000c820783b */ /* 0x000f6a0000000200 */
[----:B-1----:R-:W-:Y:S06]  /*11f90*/  HMMA.16816.F32.BF16 R72, R80, R76, R72 ;  /* 0x0000004c5048723c */ /* 0x002fec0000041848 */
[C---:B------:R-:W-:Y:S06]  /*11fa0*/  HMMA.16816.F32.BF16 R84, R108.reuse, R126, R84 ;  /* 0x0000007e6c54723c */ /* 0x040fec0000041854 */
[C---:B------:R-:W-:Y:S06]  /*11fb0*/  HMMA.16816.F32.BF16 R100, R108.reuse, R104, R100 ;  /* 0x000000686c64723c */ /* 0x040fec0000041864 */
[----:B------:R-:W-:Y:S01]  /*11fc0*/  HMMA.16816.F32.BF16 R96, R108, R106, R96 ;  /* 0x0000006a6c60723c */ /* 0x000fe20000041860 */
[----:B------:R-:W1:Y:S04]  /*11fd0*/  LDSM.16.M88.4 R104, [R191+0x3000] ;  /* 0x00300000bf68783b */ /* 0x000e680000000200 */
[----:B------:R-:W3:Y:S01]  /*11fe0*/  LDSM.16.M88.4 R108, [R198+0x3800] ;  /* 0x00380000c66c783b */ /* 0x000ee20000000200 */
[----:B------:R-:W-:Y:S03]  /*11ff0*/  HMMA.16816.F32.BF16 R28, R36, R114, R28 ;  /* 0x00000072241c723c */ /* 0x000fe6000004181c */
[----:B------:R-:W-:Y:S03]  /*12000*/  LDSM.16.M88.4 R112, [R191+0x4000] ;  /* 0x00400000bf70783b */ /* 0x000fe60000000200 */
[----:B------:R-:W-:Y:S06]  /*12010*/  HMMA.16816.F32.BF16 R16, R12, R24, R16 ;  /* 0x000000180c10723c */ /* 0x000fec0000041810 */
[----:B----4-:R-:W-:Y:S06]  /*12020*/  HMMA.16816.F32.BF16 R40, R48, R44, R40 ;  /* 0x0000002c3028723c */ /* 0x010fec0000041828 */
[C---:B------:R-:W-:Y:S01]  /*12030*/  HMMA.16816.F32.BF16 R124, R68.reuse, R118, R52 ;  /* 0x00000076447c723c */ /* 0x040fe20000041834 */
[----:B------:R-:W4:Y:S04]  /*12040*/  LDSM.16.M88.4 R52, [R196+0x4000] ;  /* 0x00400000c434783b */ /* 0x000f280000000200 */
[----:B------:R-:W4:Y:S01]  /*12050*/  LDSM.16.M88.4 R116, [R198+0x4800] ;  /* 0x00480000c674783b */ /* 0x000f220000000200 */
[----:B--2---:R-:W-:Y:S06]  /*12060*/  HMMA.16816.F32.BF16 R72, R68, R60, R72 ;  /* 0x0000003c4448723c */ /* 0x004fec0000041848 */
[----:B------:R-:W-:Y:S06]  /*12070*/  HMMA.16816.F32.BF16 R84, R92, R122, R84 ;  /* 0x0000007a5c54723c */ /* 0x000fec0000041854 */
[----:B------:R-:W-:Y:S01]  /*12080*/  HMMA.16816.F32.BF16 R28, R12, R26, R28 ;  /* 0x0000001a0c1c723c */ /* 0x000fe2000004181c */
[----:B------:R-:W2:Y:S05]  /*12090*/  LDSM.16.M88.4 R24, [R200+0xb000] ;  /* 0x00b00000c818783b */ /* 0x000eaa0000000200 */
[C---:B------:R-:W-:Y:S06]  /*120a0*/  HMMA.16816.F32.BF16 R100, R92.reuse, R88, R100 ;  /* 0x000000585c64723c */ /* 0x040fec0000041864 */
[----:B------:R-:W-:Y:S01]  /*120b0*/  HMMA.16816.F32.BF16 R96, R92, R90, R96 ;  /* 0x0000005a5c60723c */ /* 0x000fe20000041860 */
[----:B------:R-:W2:Y:S05]  /*120c0*/  LDSM.16.M88.4 R88, [R195+0x9800] ;  /* 0x00980000c358783b */ /* 0x000eaa0000000200 */
[----:B------:R-:W-:Y:S06]  /*120d0*/  HMMA.16816.F32.BF16 R16, R8, R4, R16 ;  /* 0x000000040810723c */ /* 0x000fec0000041810 */
[----:B-----5:R-:W-:Y:S06]  /*120e0*/  HMMA.16816.F32.BF16 R40, R36, R32, R40 ;  /* 0x000000202428723c */ /* 0x020fec0000041828 */
[C---:B------:R-:W-:Y:S01]  /*120f0*/  HMMA.16816.F32.BF16 R124, R48.reuse, R46, R124 ;  /* 0x0000002e307c723c */ /* 0x040fe2000004187c */
[----:B------:R-:W5:Y:S05]  /*12100*/  LDSM.16.M88.4 R44, [R195+0xa800] ;  /* 0x00a80000c32c783b */ /* 0x000f6a0000000200 */
[----:B-1----:R-:W-:Y:S06]  /*12110*/  HMMA.16816.F32.BF16 R72, R48, R104, R72 ;  /* 0x000000683048723c */ /* 0x002fec0000041848 */
[----:B------:R-:W-:Y:S01]  /*12120*/  HMMA.16816.F32.BF16 R84, R80, R78, R84 ;  /* 0x0000004e5054723c */ /* 0x000fe20000041854 */
[----:B------:R-:W-:Y:S05]  /*12130*/  LDSM.16.M88.4 R76, [R195+0xb000] ;  /* 0x00b00000c34c783b */ /* 0x000fea0000000200 */
[----:B------:R-:W-:Y:S01]  /*12140*/  HMMA.16816.F32.BF16 R28, R8, R6, R28 ;  /* 0x00000006081c723c */ /* 0x000fe2000004181c */
[----:B------:R-:W1:Y:S05]  /*12150*/  LDSM.16.M88.4 R4, [R198+0x5000] ;  /* 0x00500000c604783b */ /* 0x000e6a0000000200 */
[C---:B---3--:R-:W-:Y:S06]  /*12160*/  HMMA.16816.F32.BF16 R100, R80.reuse, R108, R100 ;  /* 0x0000006c5064723c */ /* 0x048fec0000041864 */
[----:B------:R-:W-:Y:S06]  /*12170*/  HMMA.16816.F32.BF16 R96, R80, R110, R96 ;  /* 0x0000006e5060723c */ /* 0x000fec0000041860 */
[----:B----4-:R-:W-:Y:S06]  /*12180*/  HMMA.16816.F32.BF16 R16, R52, R112, R16 ;  /* 0x000000703410723c */ /* 0x010fec0000041810 */
[----:B------:R-:W-:Y:S06]  /*12190*/  HMMA.16816.F32.BF16 R40, R12, R116, R40 ;  /* 0x000000740c28723c */ /* 0x000fec0000041828 */
[C---:B------:R-:W-:Y:S01]  /*121a0*/  HMMA.16816.F32.BF16 R124, R36.reuse, R34, R124 ;  /* 0x00000022247c723c */ /* 0x040fe2000004187c */
[----:B------:R-:W-:Y:S05]  /*121b0*/  LDSM.16.M88.4 R32, [R191+0x4800] ;  /* 0x00480000bf20783b */ /* 0x000fea0000000200 */
[----:B--2---:R-:W-:Y:S06]  /*121c0*/  HMMA.16816.F32.BF16 R72, R36, R24, R72 ;  /* 0x000000182448723c */ /* 0x004fec0000041848 */
[----:B------:R-:W-:Y:S01]  /*121d0*/  HMMA.16816.F32.BF16 R84, R68, R62, R84 ;  /* 0x0000003e4454723c */ /* 0x000fe20000041854 */
[----:B------:R-:W2:Y:S01]  /*121e0*/  LDSM.16.M88.4 R60, [R191+0x3800] ;  /* 0x00380000bf3c783b */ /* 0x000ea20000000200 */
[----:B------:R-:W-:-:S04]  /*121f0*/  FMUL.FTZ R17, R17, R23 ;  /* 0x0000001711117220 */ /* 0x000fc80000410000 */
[C---:B------:R-:W-:Y:S06]  /*12200*/  HMMA.16816.F32.BF16 R100, R68.reuse, R88, R100 ;  /* 0x000000584464723c */ /* 0x040fec0000041864 */
[----:B------:R-:W-:Y:S01]  /*12210*/  HMMA.16816.F32.BF16 R96, R68, R90, R96 ;  /* 0x0000005a4460723c */ /* 0x000fe20000041860 */
[----:B------:R-:W-:-:S05]  /*12220*/  FMUL.FTZ R3, R16, R23 ;  /* 0x0000001710037220 */ /* 0x000fca0000410000 */
[----:B------:R-:W-:Y:S06]  /*12230*/  HMMA.16816.F32.BF16 R28, R52, R114, R28 ;  /* 0x00000072341c723c */ /* 0x000fec000004181c */
[----:B-----5:R-:W-:Y:S01]  /*12240*/  HMMA.16816.F32.BF16 R40, R8, R44, R40 ;  /* 0x0000002c0828723c */ /* 0x020fe20000041828 */
[----:B------:R3:W4:Y:S05]  /*12250*/  MUFU.TANH R45, R17 ;  /* 0x00000011002d7308 */ /* 0x00072a0000002400 */
[----:B------:R-:W-:Y:S01]  /*12260*/  HMMA.16816.F32.BF16 R124, R12, R118, R124 ;  /* 0x000000760c7c723c */ /* 0x000fe2000004187c */
[----:B------:R-:W-:-:S05]  /*12270*/  FMUL.FTZ R44, R18, R23 ;  /* 0x00000017122c7220 */ /* 0x000fca0000410000 */
[----:B-1----:R-:W-:Y:S06]  /*12280*/  HMMA.16816.F32.BF16 R72, R12, R4, R72 ;  /* 0x000000040c48723c */ /* 0x002fec0000041848 */
[----:B------:R-:W-:Y:S01]  /*12290*/  HMMA.16816.F32.BF16 R84, R48, R106, R84 ;  /* 0x0000006a3054723c */ /* 0x000fe20000041854 */
[-C--:B------:R-:W-:Y:S02]  /*122a0*/  FMUL.FTZ R5, R19, R23.reuse ;  /* 0x0000001713057220 */ /* 0x080fe40000410000 */
[----:B---3--:R-:W1:Y:S01]  /*122b0*/  LDSM.16.M88.4 R16, [R200+0xb800] ;  /* 0x00b80000c810783b */ /* 0x008e620000000200 */
[----:B------:R-:W-:-:S02]  /*122c0*/  FMUL.FTZ R28, R28, R23 ;  /* 0x000000171c1c7220 */ /* 0x000fc40000410000 */
[----:B--2---:R-:W-:Y:S01]  /*122d0*/  HMMA.16816.F32.BF16 R100, R48, R60, R100 ;  /* 0x0000003c3064723c */ /* 0x004fe20000041864 */
[----:B------:R-:W-:-:S05]  /*122e0*/  FMUL.FTZ R29, R29, R23 ;  /* 0x000000171d1d7220 */ /* 0x000fca0000410000 */
[----:B------:R-:W-:Y:S01]  /*122f0*/  HMMA.16816.F32.BF16 R96, R48, R62, R96 ;  /* 0x0000003e3060723c */ /* 0x000fe20000041860 */
[----:B------:R-:W-:Y:S01]  /*12300*/  MUFU.TANH R66, R28 ;  /* 0x0000001c00427308 */ /* 0x000fe20000002400 */
[----:B------:R-:W-:-:S04]  /*12310*/  FMUL.FTZ R68, R31, R23 ;  /* 0x000000171f447220 */ /* 0x000fc80000410000 */
[----:B------:R-:W-:Y:S03]  /*12320*/  HMMA.16816.F32.BF16 R124, R8, R46, R124 ;  /* 0x0000002e087c723c */ /* 0x000fe6000004187c */
[----:B------:R2:W-:Y:S03]  /*12330*/  MUFU.TANH R46, R29 ;  /* 0x0000001d002e7308 */ /* 0x0005e60000002400 */
[C---:B------:R-:W-:Y:S01]  /*12340*/  HMMA.16816.F32.BF16 R84, R36.reuse, R26, R84 ;  /* 0x0000001a2454723c */ /* 0x040fe20000041854 */
[----:B------:R-:W-:Y:S01]  /*12350*/  FMUL.FTZ R47, R30, R23 ;  /* 0x000000171e2f7220 */ /* 0x000fe20000410000 */
[----:B------:R-:W-:Y:S04]  /*12360*/  LDSM.16.M88.4 R24, [R191+0x5000] ;  /* 0x00500000bf18783b */ /* 0x000fe80000000200 */
[----:B--2---:R-:W2:Y:S01]  /*12370*/  LDSM.16.M88.4 R28, [R198+0x5800] ;  /* 0x00580000c61c783b */ /* 0x004ea20000000200 */
[C---:B-1----:R-:W-:Y:S06]  /*12380*/  HMMA.16816.F32.BF16 R100, R36.reuse, R16, R100 ;  /* 0x000000102464723c */ /* 0x042fec0000041864 */
[----:B------:R-:W-:Y:S01]  /*12390*/  HMMA.16816.F32.BF16 R96, R36, R18, R96 ;  /* 0x000000122460723c */ /* 0x000fe20000041860 */
[----:B------:R-:W-:Y:S05]  /*123a0*/  LDSM.16.M88.4 R16, [R191+0x5800] ;  /* 0x00580000bf10783b */ /* 0x000fea0000000200 */
[C---:B------:R-:W-:Y:S06]  /*123b0*/  HMMA.16816.F32.BF16 R40, R52.reuse, R32, R40 ;  /* 0x000000203428723c */ /* 0x040fec0000041828 */
[----:B------:R-:W-:Y:S01]  /*123c0*/  HMMA.16816.F32.BF16 R124, R52, R34, R124 ;  /* 0x00000022347c723c */ /* 0x000fe2000004187c */
[----:B------:R-:W1:Y:S05]  /*123d0*/  LDSM.16.M88.4 R32, [R195+0xb800] ;  /* 0x00b80000c320783b */ /* 0x000e6a0000000200 */
[----:B------:R-:W-:Y:S06]  /*123e0*/  HMMA.16816.F32.BF16 R84, R12, R6, R84 ;  /* 0x000000060c54723c */ /* 0x000fec0000041854 */
[----:B------:R-:W-:Y:S01]  /*123f0*/  HMMA.16816.F32.BF16 R72, R8, R76, R72 ;  /* 0x0000004c0848723c */ /* 0x000fe20000041848 */
[----:B------:R-:W-:Y:S01]  /*12400*/  SHF.R.S32.HI R4, RZ, 0x1f, R65 ;  /* 0x0000001fff047819 */ /* 0x000fe20000011441 */
[----:B------:R-:W3:Y:S01]  /*12410*/  MUFU.TANH R5, R5 ;  /* 0x0000000500057308 */ /* 0x000ee20000002400 */
[----:B------:R-:W-:-:S04]  /*12420*/  DEPBAR.LE SB0, 0x0 ;  /* 0x000080000000791a */ /* 0x000fc80000000000 */
[C---:B--2---:R-:W-:Y:S06]  /*12430*/  HMMA.16816.F32.BF16 R100, R12.reuse, R28, R100 ;  /* 0x0000001c0c64723c */ /* 0x044fec0000041864 */
[----:B------:R-:W-:Y:S06]  /*12440*/  HMMA.16816.F32.BF16 R96, R12, R30, R96 ;  /* 0x0000001e0c60723c */ /* 0x000fec0000041860 */
[----:B------:R-:W-:Y:S01]  /*12450*/  HMMA.16816.F32.BF16 R84, R8, R78, R84 ;  /* 0x0000004e0854723c */ /* 0x000fe20000041854 */
[----:B------:R-:W-:-:S04]  /*12460*/  LEA.HI R4, R4, R65, RZ, 0x2 ;  /* 0x0000004104047211 */ /* 0x000fc800078f10ff */
[----:B------:R-:W-:-:S07]  /*12470*/  SHF.R.S32.HI R37, RZ, 0x2, R4 ;  /* 0x00000002ff257819 */ /* 0x000fce0000011404 */
[----:B-1----:R-:W-:Y:S01]  /*12480*/  HMMA.16816.F32.BF16 R100, R8, R32, R100 ;  /* 0x000000200864723c */ /* 0x002fe20000041864 */
[----:B------:R-:W-:-:S05]  /*12490*/  IMAD R64, R64, 0x10, R37 ;  /* 0x0000001040407824 */ /* 0x000fca00078e0225 */
[----:B------:R-:W-:Y:S01]  /*124a0*/  HMMA.16816.F32.BF16 R96, R8, R34, R96 ;  /* 0x000000220860723c */ /* 0x000fe20000041860 */
[----:B------:R-:W-:-:S05]  /*124b0*/  IADD3 R67, R64, 0x1, R67 ;  /* 0x0000000140437810 */ /* 0x000fca0007ffe043 */
[----:B------:R-:W-:Y:S01]  /*124c0*/  HMMA.16816.F32.BF16 R84, R52, R26, R84 ;  /* 0x0000001a3454723c */ /* 0x000fe20000041854 */
[----:B------:R-:W-:-:S05]  /*124d0*/  IADD3 R67, R59, R67, -R214 ;  /* 0x000000433b437210 */ /* 0x000fca0007ffe8d6 */
[----:B------:R-:W-:Y:S01]  /*124e0*/  HMMA.16816.F32.BF16 R72, R52, R24, R72 ;  /* 0x000000183448723c */ /* 0x000fe20000041848 */
[----:B------:R-:W-:Y:S02]  /*124f0*/  IMAD.SHL.U32 R27, R58, 0x2, RZ ;  /* 0x000000023a1b7824 */ /* 0x000fe400078e00ff */
[----:B------:R-:W-:-:S03]  /*12500*/  FMUL.FTZ R6, R42, R23 ;  /* 0x000000172a067220 */ /* 0x000fc60000410000 */
[----:B------:R-:W-:Y:S01]  /*12510*/  LOP3.LUT R27, R27, 0x6, RZ, 0xc0, !PT ;  /* 0x000000061b1b7812 */ /* 0x000fe200078ec0ff */
[----:B------:R-:W-:Y:S02]  /*12520*/  IMAD.IADD R56, R56, 0x1, R67 ;  /* 0x0000000138387824 */ /* 0x000fe400078e0243 */
[----:B------:R-:W-:Y:S02]  /*12530*/  FMUL.FTZ R40, R40, R23 ;  /* 0x0000001728287220 */ /* 0x000fe40000410000 */
[----:B------:R-:W-:Y:S01]  /*12540*/  IMAD.IADD R42, R22, 0x1, R27 ;  /* 0x00000001162a7824 */ /* 0x000fe200078e021b */
[C---:B------:R-:W-:Y:S01]  /*12550*/  VIMNMX R137, R56.reuse, R59, PT ;  /* 0x0000003b38897248 */ /* 0x040fe20003fe0100 */
[-C--:B------:R-:W-:Y:S01]  /*12560*/  FMUL.FTZ R41, R41, R23.reuse ;  /* 0x0000001729297220 */ /* 0x080fe20000410000 */
[----:B------:R-:W-:Y:S01]  /*12570*/  VIADDMNMX R209, R56, 0x8, R59, PT ;  /* 0x0000000838d17846 */ /* 0x000fe2000380013b */
[C---:B------:R-:W-:Y:S01]  /*12580*/  VIADD R12, R42.reuse, 0x8 ;  /* 0x000000082a0c7836 */ /* 0x040fe20000000000 */
[----:B------:R-:W-:Y:S01]  /*12590*/  HMMA.16816.F32.BF16 R100, R52, R16, R100 ;  /* 0x000000103464723c */ /* 0x000fe20000041864 */
[----:B------:R-:W-:Y:S01]  /*125a0*/  VIADD R26, R42, 0x1 ;  /* 0x000000012a1a7836 */ /* 0x000fe20000000000 */
[----:B------:R-:W1:Y:S01]  /*125b0*/  MUFU.TANH R68, R68 ;  /* 0x0000004400447308 */ /* 0x000e620000002400 */
[-C--:B------:R-:W-:Y:S01]  /*125c0*/  FMUL.FTZ R7, R43, R23.reuse ;  /* 0x000000172b077220 */ /* 0x080fe20000410000 */
[----:B------:R-:W-:-:S02]  /*125d0*/  FMUL.FTZ R24, R124, R23 ;  /* 0x000000177c187220 */ /* 0x000fc40000410000 */
[----:B------:R-:W-:Y:S01]  /*125e0*/  HMMA.16816.F32.BF16 R16, R52, R18, R96 ;  /* 0x000000123410723c */ /* 0x000fe20000041860 */
[C---:B------:R-:W-:Y:S01]  /*125f0*/  ISETP.GE.AND P0, PT, R12.reuse, R137, PT ;  /* 0x000000890c00720c */ /* 0x040fe20003f06270 */
[----:B------:R-:W-:Y:S01]  /*12600*/  FMUL.FTZ R25, R125, R23 ;  /* 0x000000177d197220 */ /* 0x000fe20000410000 */
[----:B------:R-:W-:Y:S01]  /*12610*/  ISETP.GE.AND P4, PT, R12, R209, PT ;  /* 0x000000d10c00720c */ /* 0x000fe20003f86270 */
[----:B------:R-:W2:Y:S01]  /*12620*/  MUFU.TANH R40, R40 ;  /* 0x0000002800287308 */ /* 0x000ea20000002400 */
[----:B------:R-:W-:Y:S01]  /*12630*/  ISETP.GE.AND P6, PT, R26, R137, PT ;  /* 0x000000891a00720c */ /* 0x000fe20003fc6270 */
[----:B------:R-:W-:Y:S02]  /*12640*/  VIADD R12, R42, 0x10 ;  /* 0x000000102a0c7836 */ /* 0x000fe40000000000 */
[----:B------:R-:W-:-:S04]  /*12650*/  FMUL.FTZ R126, R126, R23 ;  /* 0x000000177e7e7220 */ /* 0x000fc80000410000 */
[----:B------:R-:W5:Y:S01]  /*12660*/  MUFU.TANH R47, R47 ;  /* 0x0000002f002f7308 */ /* 0x000f620000002400 */
[-C--:B------:R-:W-:Y:S01]  /*12670*/  FMUL.FTZ R127, R127, R23.reuse ;  /* 0x000000177f7f7220 */ /* 0x080fe20000410000 */
[----:B------:R-:W-:Y:S01]  /*12680*/  FMUL.FTZ R72, R72, R23 ;  /* 0x0000001748487220 */ /* 0x000fe20000410000 */
[----:B----4-:R-:W-:-:S05]  /*12690*/  FSEL R38, R45, -INF , !P6 ;  /* 0xff8000002d267808 */ /* 0x010fca0007000000 */
[----:B------:R-:W4:Y:S01]  /*126a0*/  MUFU.TANH R6, R6 ;  /* 0x0000000600067308 */ /* 0x000f220000002400 */
[----:B------:R-:W-:Y:S01]  /*126b0*/  ISETP.GE.AND P2, PT, R12, R137, PT ;  /* 0x000000890c00720c */ /* 0x000fe20003f46270 */
[----:B------:R-:W-:Y:S01]  /*126c0*/  VIADD R14, R42, 0x9 ;  /* 0x000000092a0e7836 */ /* 0x000fe20000000000 */
[----:B------:R-:W-:Y:S01]  /*126d0*/  ISETP.GE.AND P6, PT, R12, R209, PT ;  /* 0x000000d10c00720c */ /* 0x000fe20003fc6270 */
[----:B------:R-:W-:-:S04]  /*126e0*/  VIADD R12, R42, 0x11 ;  /* 0x000000112a0c7836 */ /* 0x000fc80000000000 */
[----:B------:R-:W4:Y:S01]  /*126f0*/  MUFU.TANH R41, R41 ;  /* 0x0000002900297308 */ /* 0x000f220000002400 */
[----:B------:R-:W-:Y:S01]  /*12700*/  ISETP.GE.AND P3, PT, R26, R209, PT ;  /* 0x000000d11a00720c */ /* 0x000fe20003f66270 */
[----:B------:R-:W-:-:S06]  /*12710*/  FMUL.FTZ R73, R73, R23 ;  /* 0x0000001749497220 */ /* 0x000fcc0000410000 */
[----:B------:R-:W4:Y:S01]  /*12720*/  MUFU.TANH R7, R7 ;  /* 0x0000000700077308 */ /* 0x000f220000002400 */
[----:B------:R-:W-:Y:S01]  /*12730*/  FMUL.FTZ R74, R74, R23 ;  /* 0x000000174a4a7220 */ /* 0x000fe20000410000 */
[----:B---3--:R-:W-:-:S06]  /*12740*/  FSEL R32, R5, -INF , !P3 ;  /* 0xff80000005207808 */ /* 0x008fcc0005800000 */
[----:B------:R-:W3:Y:S01]  /*12750*/  MUFU.TANH R24, R24 ;  /* 0x0000001800187308 */ /* 0x000ee20000002400 */
[----:B------:R-:W-:Y:S01]  /*12760*/  FSEL R66, R66, -INF , !P0 ;  /* 0xff80000042427808 */ /* 0x000fe20004000000 */
[----:B------:R-:W-:Y:S01]  /*12770*/  VIADD R8, R42, 0x19 ;  /* 0x000000192a087836 */ /* 0x000fe20000000000 */
[----:B------:R-:W-:-:S05]  /*12780*/  ISETP.GE.AND P5, PT, R14, R209, PT ;  /* 0x000000d10e00720c */ /* 0x000fca0003fa6270 */
[----:B------:R-:W-:Y:S01]  /*12790*/  MUFU.TANH R25, R25 ;  /* 0x0000001900197308 */ /* 0x000fe20000002400 */
[C---:B------:R-:W-:Y:S02]  /*127a0*/  ISETP.GE.AND P3, PT, R12.reuse, R137, PT ;  /* 0x000000890c00720c */ /* 0x040fe40003f66270 */
[----:B------:R-:W-:-:S05]  /*127b0*/  ISETP.GE.AND P0, PT, R12, R209, PT ;  /* 0x000000d10c00720c */ /* 0x000fca0003f06270 */
[----:B------:R-:W3:Y:S01]  /*127c0*/  MUFU.TANH R29, R126 ;  /* 0x0000007e001d7308 */ /* 0x000ee20000002400 */
[----:B------:R-:W-:Y:S01]  /*127d0*/  ISETP.GE.AND P1, PT, R14, R137, PT ;  /* 0x000000890e00720c */ /* 0x000fe20003f26270 */
[----:B------:R-:W-:-:S06]  /*127e0*/  VIADD R12, R42, 0x18 ;  /* 0x000000182a0c7836 */ /* 0x000fcc0000000000 */
[----:B------:R-:W3:Y:S01]  /*127f0*/  MUFU.TANH R36, R127 ;  /* 0x0000007f00247308 */ /* 0x000ee20000002400 */
[----:B-1----:R-:W-:-:S07]  /*12800*/  FSEL R68, R68, -INF , !P5 ;  /* 0xff80000044447808 */ /* 0x002fce0006800000 */
[----:B------:R-:W1:Y:S01]  /*12810*/  MUFU.TANH R160, R72 ;  /* 0x0000004800a07308 */ /* 0x000e620000002400 */
[----:B--2---:R-:W-:Y:S01]  /*12820*/  FSEL R28, R40, -INF , !P2 ;  /* 0xff800000281c7808 */ /* 0x004fe20005000000 */
[----:B------:R-:W-:Y:S01]  /*12830*/  VIADD R10, R42, 0x20 ;  /* 0x000000202a0a7836 */ /* 0x000fe20000000000 */
[----:B-----5:R-:W-:Y:S01]  /*12840*/  FSEL R30, R47, -INF , !P4 ;  /* 0xff8000002f1e7808 */ /* 0x020fe20006000000 */
[----:B------:R-:W-:Y:S01]  /*12850*/  FMUL.FTZ R86, R86, R23 ;  /* 0x0000001756567220 */ /* 0x000fe20000410000 */
[----:B------:R-:W-:-:S03]  /*12860*/  FSEL R46, R46, -INF , !P1 ;  /* 0xff8000002e2e7808 */ /* 0x000fc60004800000 */
[----:B------:R-:W-:Y:S01]  /*12870*/  MUFU.TANH R224, R73 ;  /* 0x0000004900e07308 */ /* 0x000fe20000002400 */
[C---:B------:R-:W-:Y:S02]  /*12880*/  ISETP.GE.AND P5, PT, R8.reuse, R137, PT ;  /* 0x000000890800720c */ /* 0x040fe40003fa6270 */
[----:B------:R-:W-:Y:S01]  /*12890*/  ISETP.GE.AND P2, PT, R8, R209, PT ;  /* 0x000000d10800720c */ /* 0x000fe20003f46270 */
[----:B------:R-:W-:Y:S01]  /*128a0*/  VIADD R8, R42, 0x21 ;  /* 0x000000212a087836 */ /* 0x000fe20000000000 */
[----:B------:R-:W-:-:S03]  /*128b0*/  ISETP.GE.AND P4, PT, R12, R137, PT ;  /* 0x000000890c00720c */ /* 0x000fc60003f86270 */
[----:B------:R-:W2:Y:S01]  /*128c0*/  MUFU.TANH R164, R74 ;  /* 0x0000004a00a47308 */ /* 0x000ea20000002400 */
[----:B------:R-:W-:Y:S02]  /*128d0*/  ISETP.GE.AND P1, PT, R12, R209, PT ;  /* 0x000000d10c00720c */ /* 0x000fe40003f26270 */
[----:B----4-:R-:W-:Y:S01]  /*128e0*/  FSEL R12, R6, -INF , !P6 ;  /* 0xff800000060c7808 */ /* 0x010fe20007000000 */
[C---:B------:R-:W-:Y:S01]  /*128f0*/  VIADD R6, R42.reuse, 0x28 ;  /* 0x000000282a067836 */ /* 0x040fe20000000000 */
[----:B------:R-:W-:Y:S01]  /*12900*/  FSEL R26, R41, -INF , !P3 ;  /* 0xff800000291a7808 */ /* 0x000fe20005800000 */
[----:B------:R-:W-:Y:S01]  /*12910*/  VIADD R34, R42, 0x29 ;  /* 0x000000292a227836 */ /* 0x000fe20000000000 */
[C---:B------:R-:W-:Y:S01]  /*12920*/  ISETP.GE.AND P6, PT, R10.reuse, R137, PT ;  /* 0x000000890a00720c */ /* 0x040fe20003fc6270 */
[----:B------:R-:W4:Y:S01]  /*12930*/  MUFU.TANH R216, R86 ;  /* 0x0000005600d87308 */ /* 0x000f220000002400 */
[----:B------:R-:W-:Y:S01]  /*12940*/  ISETP.GE.AND P3, PT, R10, R209, PT ;  /* 0x000000d10a00720c */ /* 0x000fe20003f66270 */
[----:B------:R-:W-:Y:S01]  /*12950*/  FMUL.FTZ R16, R16, R23 ;  /* 0x0000001710107220 */ /* 0x000fe20000410000 */
[----:B------:R-:W-:-:S02]  /*12960*/  FSEL R10, R7, -INF , !P0 ;  /* 0xff800000070a7808 */ /* 0x000fc40004000000 */
[----:B---3--:R-:W-:Y:S02]  /*12970*/  FSEL R14, R24, -INF , !P4 ;  /* 0xff800000180e7808 */ /* 0x008fe40006000000 */
[C---:B------:R-:W-:Y:S02]  /*12980*/  ISETP.GE.AND P0, PT, R8.reuse, R137, PT ;  /* 0x000000890800720c */ /* 0x040fe40003f06270 */
[----:B------:R-:W-:Y:S02]  /*12990*/  ISETP.GE.AND P4, PT, R8, R209, PT ;  /* 0x000000d10800720c */ /* 0x000fe40003f86270 */
[----:B------:R-:W-:Y:S02]  /*129a0*/  FSEL R8, R29, -INF , !P1 ;  /* 0xff8000001d087808 */ /* 0x000fe40004800000 */
[----:B------:R-:W-:Y:S01]  /*129b0*/  FSEL R24, R25, -INF , !P5 ;  /* 0xff80000019187808 */ /* 0x000fe20006800000 */
[----:B------:R-:W3:Y:S01]  /*129c0*/  MUFU.TANH R178, R16 ;  /* 0x0000001000b27308 */ /* 0x000ee20000002400 */
[----:B------:R-:W-:-:S02]  /*129d0*/  ISETP.GE.AND P1, PT, R6, R137, PT ;  /* 0x000000890600720c */ /* 0x000fc40003f26270 */
[----:B------:R-:W-:Y:S01]  /*129e0*/  ISETP.GE.AND P5, PT, R6, R209, PT ;  /* 0x000000d10600720c */ /* 0x000fe20003fa6270 */
[-C--:B------:R-:W-:Y:S01]  /*129f0*/  FMUL.FTZ R87, R87, R23.reuse ;  /* 0x0000001757577220 */ /* 0x080fe20000410000 */
[----:B------:R-:W-:Y:S01]  /*12a00*/  FSEL R6, R36, -INF , !P2 ;  /* 0xff80000024067808 */ /* 0x000fe20005000000 */
[-C--:B------:R-:W-:Y:S01]  /*12a10*/  FMUL.FTZ R100, R100, R23.reuse ;  /* 0x0000001764647220 */ /* 0x080fe20000410000 */
[----:B-1----:R-:W-:Y:S01]  /*12a20*/  FSEL R160, R160, -INF , !P6 ;  /* 0xff800000a0a07808 */ /* 0x002fe20007000000 */
[----:B------:R-:W-:Y:S01]  /*12a30*/  FMUL.FTZ R75, R75, R23 ;  /* 0x000000174b4b7220 */ /* 0x000fe20000410000 */
[----:B------:R-:W-:Y:S01]  /*12a40*/  ISETP.GE.AND P2, PT, R34, R137, PT ;  /* 0x000000892200720c */ /* 0x000fe20003f46270 */
[----:B------:R-:W-:Y:S01]  /*12a50*/  FMUL.FTZ R84, R84, R23 ;  /* 0x0000001754547220 */ /* 0x000fe20000410000 */
[----:B------:R-:W-:Y:S01]  /*12a60*/  ISETP.GE.AND P6, PT, R34, R209, PT ;  /* 0x000000d12200720c */ /* 0x000fe20003fc6270 */
[----:B------:R-:W-:Y:S01]  /*12a70*/  VIADD R34, R42, 0x30 ;  /* 0x000000302a227836 */ /* 0x000fe20000000000 */
[----:B------:R-:W1:Y:S01]  /*12a80*/  MUFU.TANH R174, R87 ;  /* 0x0000005700ae7308 */ /* 0x000e620000002400 */
[----:B--2---:R-:W-:Y:S01]  /*12a90*/  FSEL R164, R164, -INF , !P3 ;  /* 0xff800000a4a47808 */ /* 0x004fe20005800000 */
[-C--:B------:R-:W-:Y:S01]  /*12aa0*/  FMUL.FTZ R85, R85, R23.reuse ;  /* 0x0000001755557220 */ /* 0x080fe20000410000 */
[----:B------:R-:W-:Y:S01]  /*12ab0*/  FSEL R224, R224, -INF , !P0 ;  /* 0xff800000e0e07808 */ /* 0x000fe20004000000 */
[-C--:B------:R-:W-:Y:S01]  /*12ac0*/  FMUL.FTZ R101, R101, R23.reuse ;  /* 0x0000001765657220 */ /* 0x080fe20000410000 */
[-C--:B------:R-:W-:Y:S01]  /*12ad0*/  FMUL.FTZ R102, R102, R23.reuse ;  /* 0x0000001766667220 */ /* 0x080fe20000410000 */
[----:B------:R-:W-:-:S02]  /*12ae0*/  FMUL.FTZ R103, R103, R23 ;  /* 0x0000001767677220 */ /* 0x000fc40000410000 */
[----:B------:R-:W2:Y:S01]  /*12af0*/  MUFU.TANH R182, R100 ;  /* 0x0000006400b67308 */ /* 0x000ea20000002400 */
[C---:B------:R-:W-:Y:S02]  /*12b00*/  ISETP.GE.AND P3, PT, R34.reuse, R137, PT ;  /* 0x000000892200720c */ /* 0x040fe40003f66270 */
[----:B------:R-:W-:Y:S01]  /*12b10*/  ISETP.GE.AND P0, PT, R34, R209, PT ;  /* 0x000000d12200720c */ /* 0x000fe20003f06270 */
[----:B------:R-:W-:-:S04]  /*12b20*/  VIADD R34, R42, 0x38 ;  /* 0x000000382a227836 */ /* 0x000fc80000000000 */
[----:B------:R-:W5:Y:S01]  /*12b30*/  MUFU.TANH R220, R75 ;  /* 0x0000004b00dc7308 */ /* 0x000f620000002400 */
[----:B----4-:R-:W-:Y:S01]  /*12b40*/  FSEL R216, R216, -INF , !P5 ;  /* 0xff800000d8d87808 */ /* 0x010fe20006800000 */
[----:B------:R-:W-:-:S06]  /*12b50*/  FMUL.FTZ R17, R17, R23 ;  /* 0x0000001711117220 */ /* 0x000fcc0000410000 */
[----:B------:R-:W4:Y:S01]  /*12b60*/  MUFU.TANH R162, R84 ;  /* 0x0000005400a27308 */ /* 0x000f220000002400 */
[-C--:B------:R-:W-:Y:S01]  /*12b70*/  FMUL.FTZ R18, R18, R23.reuse ;  /* 0x0000001712127220 */ /* 0x080fe20000410000 */
[----:B------:R-:W-:Y:S01]  /*12b80*/  FMUL.FTZ R19, R19, R23 ;  /* 0x0000001713137220 */ /* 0x000fe20000410000 */
[----:B------:R-:W-:-:S05]  /*12b90*/  ISETP.GE.AND P5, PT, R34, R137, PT ;  /* 0x000000892200720c */ /* 0x000fca0003fa6270 */
[----:B------:R-:W4:Y:S01]  /*12ba0*/  MUFU.TANH R222, R85 ;  /* 0x0000005500de7308 */ /* 0x000f220000002400 */
[----:B---3--:R-:W-:-:S07]  /*12bb0*/  FSEL R178, R178, -INF , !P5 ;  /* 0xff800000b2b27808 */ /* 0x008fce0006800000 */
[----:B------:R-:W-:Y:S01]  /*12bc0*/  MUFU.TANH R180, R101 ;  /* 0x0000006500b47308 */ /* 0x000fe20000002400 */
[----:B------:R-:W-:-:S07]  /*12bd0*/  ISETP.GT.AND P5, PT, R223, R206, PT ;  /* 0x000000cedf00720c */ /* 0x000fce0003fa4270 */
[----:B------:R-:W3:Y:S08]  /*12be0*/  MUFU.TANH R176, R102 ;  /* 0x0000006600b07308 */ /* 0x000ef00000002400 */
[----:B------:R-:W3:Y:S01]  /*12bf0*/  MUFU.TANH R172, R103 ;  /* 0x0000006700ac7308 */ /* 0x000ee20000002400 */
[----:B------:R-:W-:Y:S01]  /*12c00*/  VIADD R36, R42, 0x31 ;  /* 0x000000312a247836 */ /* 0x000fe20000000000 */
[----:B-1----:R-:W-:-:S06]  /*12c10*/  FSEL R174, R174, -INF , !P6 ;  /* 0xff800000aeae7808 */ /* 0x002fcc0007000000 */
[----:B------:R-:W-:Y:S01]  /*12c20*/  MUFU.TANH R3, R3 ;  /* 0x0000000300037308 */ /* 0x000fe20000002400 */
[----:B--2---:R-:W-:-:S07]  /*12c30*/  FSEL R182, R182, -INF , !P3 ;  /* 0xff800000b6b67808 */ /* 0x004fce0005800000 */
[----:B------:R-:W-:Y:S01]  /*12c40*/  MUFU.TANH R44, R44 ;  /* 0x0000002c002c7308 */ /* 0x000fe20000002400 */
[----:B-----5:R-:W-:-:S07]  /*12c50*/  FSEL R220, R220, -INF , !P4 ;  /* 0xff800000dcdc7808 */ /* 0x020fce0006000000 */
[----:B------:R-:W-:Y:S01]  /*12c60*/  MUFU.TANH R175, R17 ;  /* 0x0000001100af7308 */ /* 0x000fe20000002400 */
[----:B----4-:R-:W-:-:S07]  /*12c70*/  FSEL R162, R162, -INF , !P1 ;  /* 0xff800000a2a27808 */ /* 0x010fce0004800000 */
[----:B------:R-:W1:Y:S01]  /*12c80*/  MUFU.TANH R170, R18 ;  /* 0x0000001200aa7308 */ /* 0x000e620000002400 */
[----:B------:R-:W-:-:S07]  /*12c90*/  ISETP.GE.AND P6, PT, R42, R137, PT ;  /* 0x000000892a00720c */ /* 0x000fce0003fc6270 */
[----:B------:R-:W2:Y:S01]  /*12ca0*/  MUFU.TANH R166, R19 ;  /* 0x0000001300a67308 */ /* 0x000ea20000002400 */
[C---:B------:R-:W-:Y:S01]  /*12cb0*/  ISETP.GE.AND P3, PT, R42.reuse, R209, PT ;  /* 0x000000d12a00720c */ /* 0x040fe20003f66270 */
[----:B------:R-:W-:Y:S01]  /*12cc0*/  VIADD R42, R42, 0x39 ;  /* 0x000000392a2a7836 */ /* 0x000fe20000000000 */
[C---:B------:R-:W-:Y:S02]  /*12cd0*/  ISETP.GE.AND P4, PT, R36.reuse, R137, PT ;  /* 0x000000892400720c */ /* 0x040fe40003f86270 */
[----:B------:R-:W-:Y:S02]  /*12ce0*/  ISETP.GE.AND P1, PT, R36, R209, PT ;  /* 0x000000d12400720c */ /* 0x000fe40003f26270 */
[----:B------:R-:W-:Y:S02]  /*12cf0*/  FSEL R222, R222, -INF , !P2 ;  /* 0xff800000dede7808 */ /* 0x000fe40005000000 */
[----:B---3--:R-:W-:Y:S02]  /*12d00*/  FSEL R176, R176, -INF , !P0 ;  /* 0xff800000b0b07808 */ /* 0x008fe40004000000 */
[----:B------:R-:W-:-:S02]  /*12d10*/  FSEL R180, R180, -INF , !P4 ;  /* 0xff800000b4b47808 */ /* 0x000fc40006000000 */
[----:B------:R-:W-:Y:S01]  /*12d20*/  FSEL R172, R172, -INF , !P1 ;  /* 0xff800000acac7808 */ /* 0x000fe20004800000 */
[----:B------:R-:W-:Y:S01]  /*12d30*/  BSSY B1, `(.L_x_3811) ;  /* 0x0000077000017945 */ /* 0x000fe20003800000 */
[----:B------:R-:W-:Y:S02]  /*12d40*/  ISETP.GE.AND P2, PT, R34, R209, PT ;  /* 0x000000d12200720c */ /* 0x000fe40003f46270 */
[----:B------:R-:W-:Y:S02]  /*12d50*/  ISETP.NE.U32.AND P0, PT, R218, RZ, PT ;  /* 0x000000ffda00720c */ /* 0x000fe40003f05070 */
[C---:B------:R-:W-:Y:S02]  /*12d60*/  ISETP.GE.AND P4, PT, R42.reuse, R137, PT ;  /* 0x000000892a00720c */ /* 0x040fe40003f86270 */
[----:B------:R-:W-:Y:S01]  /*12d70*/  ISETP.GE.AND P1, PT, R42, R209, PT ;  /* 0x000000d12a00720c */ /* 0x000fe20003f26270 */
[C---:B------:R-:W-:Y:S01]  /*12d80*/  VIADD R194, R198.reuse, 0x800 ;  /* 0x00000800c6c27836 */ /* 0x040fe20000000000 */
[----:B------:R-:W-:Y:S01]  /*12d90*/  LOP3.LUT R4, R57, R128, RZ, 0xfc, !PT ;  /* 0x0000008039047212 */ /* 0x000fe200078efcff */
[C---:B------:R-:W-:Y:S01]  /*12da0*/  VIADD R193, R198.reuse, 0x1000 ;  /* 0x00001000c6c17836 */ /* 0x040fe20000000000 */
[----:B------:R-:W-:Y:S01]  /*12db0*/  ISETP.NE.AND.EX P0, PT, R219, RZ, PT, P0 ;  /* 0x000000ffdb00720c */ /* 0x000fe20003f05300 */
[----:B------:R-:W-:Y:S01]  /*12dc0*/  VIADD R192, R198, 0x1800 ;  /* 0x00001800c6c07836 */ /* 0x000fe20000000000 */
[----:B-1----:R-:W-:Y:S01]  /*12dd0*/  FSEL R170, R170, -INF , !P2 ;  /* 0xff800000aaaa7808 */ /* 0x002fe20005000000 */
[C---:B------:R-:W-:Y:S01]  /*12de0*/  VIADD R190, R198.reuse, 0x2000 ;  /* 0x00002000c6be7836 */ /* 0x040fe20000000000 */
[----:B------:R-:W-:Y:S01]  /*12df0*/  FSEL R16, R3, -INF , !P6 ;  /* 0xff80000003107808 */ /* 0x000fe20007000000 */
[----:B------:R-:W-:Y:S01]  /*12e00*/  VIADD R189, R198, 0x2800 ;  /* 0x00002800c6bd7836 */ /* 0x000fe20000000000 */
[----:B------:R-:W-:Y:S01]  /*12e10*/  FSEL R44, R44, -INF , !P3 ;  /* 0xff8000002c2c7808 */ /* 0x000fe20005800000 */
[C---:B------:R-:W-:Y:S01]  /*12e20*/  VIADD R188, R198.reuse, 0x3000 ;  /* 0x00003000c6bc7836 */ /* 0x040fe20000000000 */
[----:B------:R-:W-:Y:S01]  /*12e30*/  FSEL R175, R175, -INF , !P4 ;  /* 0xff800000afaf7808 */ /* 0x000fe20006000000 */
[----:B------:R-:W-:Y:S01]  /*12e40*/  VIADD R187, R198, 0x3800 ;  /* 0x00003800c6bb7836 */ /* 0x000fe20000000000 */
[----:B--2---:R-:W-:Y:S01]  /*12e50*/  FSEL R166, R166, -INF , !P1 ;  /* 0xff800000a6a67808 */ /* 0x004fe20004800000 */
        /* <DEDUP_REMOVED lines=68> */
.L_x_3814:
[----:B------:R-:W2:Y:S02]  /*132a0*/  LD.E R5, desc[UR6][R20.64+0x38] ;  /* 0x0000380614057980 */ /* 0x000ea4000c101900 */
[----:B--2---:R-:W-:-:S04]  /*132b0*/  LEA R5, -R5, RZ, 0x6 ;  /* 0x000000ff05057211 */ /* 0x004fc800078e31ff */
[----:B------:R-:W-:Y:S02]  /*132c0*/  SHF.R.S32.HI R22, RZ, 0x1f, R5 ;  /* 0x0000001fff167819 */ /* 0x000fe40000011405 */
.L_x_3815:
[----:B------:R-:W-:Y:S05]  /*132d0*/  BSYNC B0 ;  /* 0x0000000000007941 */ /* 0x000fea0003800000 */
.L_x_3813:
[C---:B------:R-:W-:Y:S01]  /*132e0*/  LEA R208, P2, R5.reuse, R208, 0x1 ;  /* 0x000000d005d07211 */ /* 0x040fe200078408ff */
[C---:B------:R-:W-:Y:S01]  /*132f0*/  IMAD.SHL.U32 R3, R134.reuse, 0x20, RZ ;  /* 0x0000002086037824 */ /* 0x040fe200078e00ff */
[----:B------:R-:W-:Y:S02]  /*13300*/  SHF.L.U64.HI R18, R134, 0x5, R135 ;  /* 0x0000000586127819 */ /* 0x000fe40000010287 */
[----:B------:R-:W-:Y:S01]  /*13310*/  LEA.HI.X R207, R5, R207, R22, 0x1, P2 ;  /* 0x000000cf05cf7211 */ /* 0x000fe200010f0c16 */
[----:B------:R-:W-:Y:S01]  /*13320*/  IMAD.MOV.U32 R40, RZ, RZ, R208 ;  /* 0x000000ffff287224 */ /* 0x000fe200078e00d0 */
[----:B------:R-:W-:-:S03]  /*13330*/  IADD3 R34, P1, R208, R3, RZ ;  /* 0x00000003d0227210 */ /* 0x000fc60007f3e0ff */
[----:B------:R-:W-:Y:S01]  /*13340*/  IMAD.MOV.U32 R41, RZ, RZ, R207 ;  /* 0x000000ffff297224 */ /* 0x000fe200078e00cf */
[----:B------:R-:W-:Y:S01]  /*13350*/  IADD3 R22, P2, R34, R3, RZ ;  /* 0x0000000322167210 */ /* 0x000fe20007f5e0ff */
[----:B------:R-:W-:-:S03]  /*13360*/  IMAD.X R35, R207, 0x1, R18, P1 ;  /* 0x00000001cf237824 */ /* 0x000fc600008e0612 */
[----:B------:R-:W-:Y:S01]  /*13370*/  IADD3 R36, P1, R22, R3, RZ ;  /* 0x0000000316247210 */ /* 0x000fe20007f3e0ff */
[--C-:B------:R-:W-:Y:S01]  /*13380*/  IMAD.X R23, R35, 0x1, R18.reuse, P2 ;  /* 0x0000000123177824 */ /* 0x100fe200010e0612 */
[----:B------:R-:W-:Y:S01]  /*13390*/  @!PT LDS RZ, [RZ] ;  /* 0x00000000fffff984 */ /* 0x000fe20000000800 */
[----:B------:R-:W-:Y:S01]  /*133a0*/  @!PT LDS RZ, [RZ] ;  /* 0x00000000fffff984 */ /* 0x000fe20000000800 */
[----:B------:R-:W-:Y:S01]  /*133b0*/  @!PT LDS RZ, [RZ] ;  /* 0x00000000fffff984 */ /* 0x000fe20000000800 */
        /* <DEDUP_REMOVED lines=14> */
.L_x_3812:
[----:B------:R-:W-:Y:S05]  /*134a0*/  BSYNC B1 ;  /* 0x0000000000017941 */ /* 0x000fea0003800000 */
.L_x_3811:
        /* <DEDUP_REMOVED lines=30> */
[----:B------:R-:W-:-:S02]  /*13690*/  FMNMX.FTZ R7, R166, R7, !PT ;  /* 0x00000007a6077209 */ /* 0x000fc40007810000 */
[----:B------:R-:W-:Y:S01]  /*136a0*/  LEA R205, R4, UR4, 0x1 ;  /* 0x0000000404cd7c11 */ /* 0x000fe2000f8e08ff */
[----:B------:R-:W2:Y:S03]  /*136b0*/  SHFL.BFLY PT, R5, R20, 0x2, 0x1f ;  /* 0x0c401f0014057f89 */ /* 0x000ea600000e0000 */
[-C--:B------:R-:W-:Y:S01]  /*136c0*/  LEA R204, R2, R205.reuse, 0x1 ;  /* 0x000000cd02cc7211 */ /* 0x080fe200078e08ff */
[----:B------:R-:W4:Y:S01]  /*136d0*/  SHFL.BFLY PT, R18, R7, 0x2, 0x1f ;  /* 0x0c401f0007127f89 */ /* 0x000f2200000e0000 */
[C---:B------:R-:W-:Y:S02]  /*136e0*/  LEA R203, R0.reuse, R205, 0x1 ;  /* 0x000000cd00cb7211 */ /* 0x040fe400078e08ff */
[----:B------:R-:W-:Y:S01]  /*136f0*/  LEA R202, R0, R204, 0x1 ;  /* 0x000000cc00ca7211 */ /* 0x000fe200078e08ff */
[----:B------:R-:W-:Y:S04]  /*13700*/  LDSM.16.MT88.4 R116, [R204+0xc000] ;  /* 0x00c00000cc74783b */ /* 0x000fe80000004200 */
[----:B-1----:R-:W-:Y:S04]  /*13710*/  LDSM.16.MT88.4 R40, [R205+0xe000] ;  /* 0x00e00000cd28783b */ /* 0x002fe80000004200 */
[----:B------:R-:W-:Y:S04]  /*13720*/  LDSM.16.MT88.4 R56, [R203+0xe000] ;  /* 0x00e00000cb38783b */ /* 0x000fe80000004200 */
[----:B------:R-:W-:Y:S01]  /*13730*/  LDSM.16.MT88.4 R72, [R205+0x10000] ;  /* 0x01000000cd48783b */ /* 0x000fe20000004200 */
[----:B--2---:R-:W-:-:S03]  /*13740*/  FMNMX.FTZ R5, R20, R5, !PT ;  /* 0x0000000514057209 */ /* 0x004fc60007810000 */
[----:B------:R-:W-:Y:S01]  /*13750*/  LDSM.16.MT88.4 R80, [R204+0x10000] ;  /* 0x01000000cc50783b */ /* 0x000fe20000004200 */
[----:B----4-:R-:W-:-:S03]  /*13760*/  FMNMX.FTZ R18, R7, R18, !PT ;  /* 0x0000001207127209 */ /* 0x010fc60007810000 */
        /* <DEDUP_REMOVED lines=29> */
[-CC-:B------:R-:W-:Y:S01]  /*13940*/  FFMA.FTZ R148, R10, R168.reuse, -R171.reuse ;  /* 0x000000a80a947223 */ /* 0x180fe200000108ab */
[-C--:B------:R-:W-:Y:S01]  /*13950*/  FFMA.FTZ R149, R8, R168.reuse, -R171 ;  /* 0x000000a808957223 */ /* 0x080fe200000108ab */
[----:B------:R-:W-:Y:S01]  /*13960*/  LDSM.16.MT88.4 R12, [R204+0xc800] ;  /* 0x00c80000cc0c783b */ /* 0x000fe20000004200 */
[-CC-:B------:R-:W-:Y:S01]  /*13970*/  FFMA.FTZ R155, R28, R168.reuse, -R177.reuse ;  /* 0x000000a81c9b7223 */ /* 0x180fe200000108b1 */
[-CC-:B------:R-:W-:Y:S01]  /*13980*/  FFMA.FTZ R150, R26, R168.reuse, -R177.reuse ;  /* 0x000000a81a967223 */ /* 0x180fe200000108b1 */
[-C--:B------:R-:W-:Y:S01]  /*13990*/  FFMA.FTZ R0, R24, R168.reuse, -R177 ;  /* 0x000000a818007223 */ /* 0x080fe200000108b1 */
[----:B------:R-:W1:Y:S01]  /*139a0*/  MUFU.EX2 R156, R156 ;  /* 0x0000009c009c7308 */ /* 0x000e620000000800 */
[----:B------:R-:W-:Y:S01]  /*139b0*/  LDSM.16.MT88.4 R8, [R205+0xe800] ;  /* 0x00e80000cd08783b */ /* 0x000fe20000004200 */
[-C--:B------:R-:W-:Y:S01]  /*139c0*/  FFMA.FTZ R2, R6, R168.reuse, -R171 ;  /* 0x000000a806027223 */ /* 0x080fe200000108ab */
[-CC-:B------:R-:W-:Y:S01]  /*139d0*/  FFMA.FTZ R160, R160, R168.reuse, -R177.reuse ;  /* 0x000000a8a0a07223 */ /* 0x180fe200000108b1 */
[-CC-:B------:R-:W-:Y:S01]  /*139e0*/  FFMA.FTZ R165, R224, R168.reuse, -R177.reuse ;  /* 0x000000a8e0a57223 */ /* 0x180fe200000108b1 */
[----:B------:R-:W2:Y:S01]  /*139f0*/  LDSM.16.MT88.4 R64, [R202+0xe000] ;  /* 0x00e00000ca40783b */ /* 0x000ea20000004200 */
[-CC-:B------:R-:W-:Y:S01]  /*13a00*/  FFMA.FTZ R162, R162, R168.reuse, -R177.reuse ;  /* 0x000000a8a2a27223 */ /* 0x180fe200000108b1 */
[-C--:B------:R-:W-:Y:S01]  /*13a10*/  FFMA.FTZ R167, R222, R168.reuse, -R177 ;  /* 0x000000a8dea77223 */ /* 0x080fe200000108b1 */
[----:B------:R-:W-:Y:S01]  /*13a20*/  MUFU.EX2 R157, R157 ;  /* 0x0000009d009d7308 */ /* 0x000fe20000000800 */
[----:B------:R-:W3:Y:S01]  /*13a30*/  LDSM.16.MT88.4 R16, [R202+0xe800] ;  /* 0x00e80000ca10783b */ /* 0x000ee20000004200 */
[-CC-:B------:R-:W-:Y:S01]  /*13a40*/  FFMA.FTZ R164, R164, R168.reuse, -R171.reuse ;  /* 0x000000a8a4a47223 */ /* 0x180fe200000108ab */
[-CC-:B------:R-:W-:Y:S01]  /*13a50*/  FFMA.FTZ R169, R220, R168.reuse, -R171.reuse ;  /* 0x000000a8dca97223 */ /* 0x180fe200000108ab */
[-CC-:B------:R-:W-:Y:S01]  /*13a60*/  FFMA.FTZ R173, R216, R168.reuse, -R171.reuse ;  /* 0x000000a8d8ad7223 */ /* 0x180fe200000108ab */
[----:B------:R-:W-:Y:S01]  /*13a70*/  LDSM.16.MT88.4 R32, [R203+0xc800] ;  /* 0x00c80000cb20783b */ /* 0x000fe20000004200 */
[-C--:B------:R-:W-:Y:S01]  /*13a80*/  FFMA.FTZ R174, R174, R168.reuse, -R171 ;  /* 0x000000a8aeae7223 */ /* 0x080fe200000108ab */
[-CC-:B------:R-:W-:Y:S01]  /*13a90*/  FFMA.FTZ R231, R175, R168.reuse, -R177.reuse ;  /* 0x000000a8afe77223 */ /* 0x180fe200000108b1 */
[----:B------:R-:W4:Y:S01]  /*13aa0*/  MUFU.EX2 R152, R152 ;  /* 0x0000009800987308 */ /* 0x000f220000000800 */
[----:B-1----:R-:W-:Y:S01]  /*13ab0*/  F2FP.BF16.F32.PACK_AB R96, R156, R161 ;  /* 0x000000a19c60723e */ /* 0x002fe200000010ff */
[----:B------:R-:W-:Y:S01]  /*13ac0*/  LDSM.16.MT88.4 R28, [R202+0xc800] ;  /* 0x00c80000ca1c783b */ /* 0x000fe20000004200 */
[-CC-:B------:R-:W-:Y:S01]  /*13ad0*/  FFMA.FTZ R179, R182, R168.reuse, -R177.reuse ;  /* 0x000000a8b6b37223 */ /* 0x180fe200000108b1 */
[-CC-:B------:R-:W-:Y:S01]  /*13ae0*/  FFMA.FTZ R180, R180, R168.reuse, -R177.reuse ;  /* 0x000000a8b4b47223 */ /* 0x180fe200000108b1 */
[-C--:B------:R-:W-:Y:S01]  /*13af0*/  FFMA.FTZ R178, R178, R168.reuse, -R177 ;  /* 0x000000a8b2b27223 */ /* 0x080fe200000108b1 */
[----:B------:R-:W-:Y:S01]  /*13b00*/  LDSM.16.MT88.4 R24, [R204+0xe800] ;  /* 0x00e80000cc18783b */ /* 0x000fe20000004200 */
[-CC-:B------:R-:W-:Y:S01]  /*13b10*/  FFMA.FTZ R175, R176, R168.reuse, -R171.reuse ;  /* 0x000000a8b0af7223 */ /* 0x180fe200000108ab */
[----:B------:R-:W-:Y:S01]  /*13b20*/  MUFU.EX2 R158, R158 ;  /* 0x0000009e009e7308 */ /* 0x000fe20000000800 */
[-CC-:B------:R-:W-:Y:S01]  /*13b30*/  FFMA.FTZ R172, R172, R168.reuse, -R171.reuse ;  /* 0x000000a8acac7223 */ /* 0x180fe200000108ab */
[-CC-:B------:R-:W-:Y:S01]  /*13b40*/  FFMA.FTZ R170, R170, R168.reuse, -R171.reuse ;  /* 0x000000a8aaaa7223 */ /* 0x180fe200000108ab */
[----:B------:R-:W-:Y:S01]  /*13b50*/  FFMA.FTZ R229, R166, R168, -R171 ;  /* 0x000000a8a6e57223 */ /* 0x000fe200000108ab */
[----:B------:R-:W-:-:S04]  /*13b60*/  FADD.FTZ R156, R161, R156 ;  /* 0x0000009ca19c7221 */ /* 0x000fc80000010000 */
[----:B------:R-:W1:Y:S01]  /*13b70*/  MUFU.EX2 R163, R163 ;  /* 0x000000a300a37308 */ /* 0x000e620000000800 */
[----:B----4-:R-:W-:Y:S01]  /*13b80*/  F2FP.BF16.F32.PACK_AB R98, R152, R157 ;  /* 0x0000009d9862723e */ /* 0x010fe200000010ff */
[----:B------:R-:W-:-:S04]  /*13b90*/  FADD.FTZ R157, R157, R156 ;  /* 0x0000009c9d9d7221 */ /* 0x000fc80000010000 */
[----:B------:R-:W-:Y:S02]  /*13ba0*/  FADD.FTZ R152, R152, R157 ;  /* 0x0000009d98987221 */ /* 0x000fe40000010000 */
[----:B------:R-:W-:Y:S08]  /*13bb0*/  MUFU.EX2 R159, R159 ;  /* 0x0000009f009f7308 */ /* 0x000ff00000000800 */
[----:B------:R-:W4:Y:S01]  /*13bc0*/  MUFU.EX2 R154, R154 ;  /* 0x0000009a009a7308 */ /* 0x000f220000000800 */
[----:B-1----:R-:W-:Y:S01]  /*13bd0*/  F2FP.BF16.F32.PACK_AB R97, R163, R158 ;  /* 0x0000009ea361723e */ /* 0x002fe200000010ff */
[----:B------:R-:W-:-:S06]  /*13be0*/  FADD.FTZ R158, R158, R163 ;  /* 0x000000a39e9e7221 */ /* 0x000fcc0000010000 */
[----:B------:R-:W-:Y:S08]  /*13bf0*/  MUFU.EX2 R155, R155 ;  /* 0x0000009b009b7308 */ /* 0x000ff00000000800 */
[----:B------:R-:W1:Y:S01]  /*13c00*/  MUFU.EX2 R150, R150 ;  /* 0x0000009600967308 */ /* 0x000e620000000800 */
[----:B----4-:R-:W-:Y:S01]  /*13c10*/  F2FP.BF16.F32.PACK_AB R99, R154, R159 ;  /* 0x0000009f9a63723e */ /* 0x010fe200000010ff */
[----:B------:R-:W-:-:S04]  /*13c20*/  FADD.FTZ R159, R159, R158 ;  /* 0x0000009e9f9f7221 */ /* 0x000fc80000010000 */
[----:B------:R-:W-:Y:S02]  /*13c30*/  FADD.FTZ R154, R154, R159 ;  /* 0x0000009f9a9a7221 */ /* 0x000fe40000010000 */
[C---:B------:R-:W-:Y:S01]  /*13c40*/  HMMA.16816.F32.BF16 R120, R96.reuse, R116, RZ ;  /* 0x000000746078723c */ /* 0x040fe200000418ff */
[----:B------:R-:W-:Y:S05]  /*13c50*/  MUFU.EX2 R151, R151 ;  /* 0x0000009700977308 */ /* 0x000fea0000000800 */
[C---:B------:R-:W-:Y:S03]  /*13c60*/  HMMA.16816.F32.BF16 R36, R96.reuse, R40, RZ ;  /* 0x000000286024723c */ /* 0x040fe600000418ff */
[----:B------:R-:W4:Y:S01]  /*13c70*/  MUFU.EX2 R0, R0 ;  /* 0x0000000000007308 */ /* 0x000f220000000800 */
        /* <DEDUP_REMOVED lines=8> */
[----:B----4-:R-:W-:Y:S01]  /*13d00*/  F2FP.BF16.F32.PACK_AB R6, R0, R151 ;  /* 0x000000970006723e */ /* 0x010fe200000010ff */
[----:B------:R-:W-:-:S03]  /*13d10*/  FADD.FTZ R151, R151, R150 ;  /* 0x0000009697977221 */ /* 0x000fc60000010000 */
[C---:B--2---:R-:W-:Y:S01]  /*13d20*/  HMMA.16816.F32.BF16 R60, R96.reuse, R64, RZ ;  /* 0x00000040603c723c */ /* 0x044fe200000418ff */
        /* <DEDUP_REMOVED lines=26> */
[----:B------:R-:W5:Y:S05]  /*13ed0*/  MUFU.EX2 R169, R169 ;  /* 0x000000a900a97308 */ /* 0x000f6a0000000800 */
[----:B------:R-:W-:Y:S03]  /*13ee0*/  HMMA.16816.F32.BF16 R112, R96, R108, RZ ;  /* 0x0000006c6070723c */ /* 0x000fe600000418ff */
[----:B------:R-:W-:Y:S03]  /*13ef0*/  MUFU.EX2 R173, R173 ;  /* 0x000000ad00ad7308 */ /* 0x000fe60000000800 */
[C---:B------:R-:W-:Y:S05]  /*13f00*/  HMMA.16816.F32.BF16 R52, R4.reuse, R20, R52 ;  /* 0x000000140434723c */ /* 0x040fea0000041834 */
[----:B------:R-:W5:Y:S01]  /*13f10*/  MUFU.EX2 R174, R174 ;  /* 0x000000ae00ae7308 */ /* 0x000f620000000800 */
[C---:B------:R-:W-:Y:S01]  /*13f20*/  HMMA.16816.F32.BF16 R56, R4.reuse, R22, R56 ;  /* 0x000000160438723c */ /* 0x040fe20000041838 */
[----:B------:R-:W1:Y:S05]  /*13f30*/  LDSM.16.MT88.4 R20, [R203+0x10800] ;  /* 0x01080000cb14783b */ /* 0x000e6a0000004200 */
[C---:B---3--:R-:W-:Y:S01]  /*13f40*/  HMMA.16816.F32.BF16 R60, R4.reuse, R16, R60 ;  /* 0x00000010043c723c */ /* 0x048fe2000004183c */
        /* <DEDUP_REMOVED lines=48> */
[----:B-----5:R-:W-:Y:S01]  /*14250*/  F2FP.BF16.F32.PACK_AB R5, R169, R164 ;  /* 0x000000a4a905723e */ /* 0x020fe200000010ff */
        /* <DEDUP_REMOVED lines=112> */
[-C--:B------:R-:W-:Y:S02]  /*14960*/  LOP3.LUT R10, R10, R9.reuse, RZ, 0x3c, !PT ;  /* 0x000000090a0a7212 */ /* 0x080fe400078e3cff */
[----:B------:R-:W-:Y:S02]  /*14970*/  ISETP.GE.AND P1, PT, R0, RZ, PT ;  /* 0x000000ff0000720c */ /* 0x000fe40003f26270 */
        /* <DEDUP_REMOVED lines=21> */
[----:B------:R-:W-:Y:S01]  /*14ad0*/  ISETP.GE.U32.AND P6, PT, R5, R6, PT ;  /* 0x000000060500720c */ /* 0x000fe20003fc6070 */
[----:B------:R-:W3:Y:S01]  /*14ae0*/  LD.E.64 R10, desc[UR4][R244.64+0x40] ;  /* 0x00004004f40a7980 */ /* 0x000ee2000c101b00 */
[----:B------:R-:W-:-:S09]  /*14af0*/  ISETP.NE.AND P2, PT, R9, RZ, PT ;  /* 0x000000ff0900720c */ /* 0x000fd20003f45270 */
[----:B------:R-:W-:Y:S02]  /*14b00*/  @P5 VIADD R7, R7, 0x1 ;  /* 0x0000000107075836 */ /* 0x000fe40000000000 */
[----:B------:R-:W-:Y:S02]  /*14b10*/  @P6 IADD3 R8, R8, 0x1, RZ ;  /* 0x0000000108086810 */ /* 0x000fe40007ffe0ff */
[----:B------:R-:W-:-:S03]  /*14b20*/  @!P1 IMAD.MOV R7, RZ, RZ, -R7 ;  /* 0x000000ffff079224 */ /* 0x000fc600078e0a07 */
[----:B------:R-:W-:Y:S02]  /*14b30*/  @!P3 IMAD.MOV R8, RZ, RZ, -R8 ;  /* 0x000000ffff08b224 */ /* 0x000fe400078e0a08 */
[----:B------:R-:W-:-:S03]  /*14b40*/  SEL R2, R0, R7, !P2 ;  /* 0x0000000700027207 */ /* 0x000fc60005000000 */
        /* <DEDUP_REMOVED lines=16> */
[----:B------:R-:W-:Y:S02]  /*14c50*/  IMAD R0, R12, R0, R7 ;  /* 0x000000000c007224 */ /* 0x000fe400078e0207 */
[----:B------:R-:W-:-:S03]  /*14c60*/  IMAD.MOV.U32 R2, RZ, RZ, R8 ;  /* 0x000000ffff027224 */ /* 0x000fc600078e0008 */
[----:B------:R-:W-:Y:S01]  /*14c70*/  IADD3 R0, R9, R0, RZ ;  /* 0x0000000009007210 */ /* 0x000fe20007ffe0ff */
[----:B------:R-:W-:Y:S05]  /*14c80*/  BRA `(.L_x_3819) ;  /* 0x0000000000147947 */ /* 0x000fea0003800000 */
.L_x_3818:
[----:B-1----:R-:W-:Y:S02]  /*14c90*/  R2UR UR4, R246 ;  /* 0x00000000f60472ca */ /* 0x002fe400000e0000 */
[----:B------:R-:W-:-:S13]  /*14ca0*/  R2UR UR5, R247 ;  /* 0x00000000f70572ca */ /* 0x000fda00000e0000 */
[----:B--2---:R-:W2:Y:S02]  /*14cb0*/  LD.E R2, desc[UR4][R244.64+0x40] ;  /* 0x00004004f4027980 */ /* 0x004ea4000c101900 */
[----:B--2---:R-:W-:-:S05]  /*14cc0*/  IMAD.U32 R2, R2, -0x40, RZ ;  /* 0xffffffc002027824 */ /* 0x004fca00078e00ff */
[----:B------:R-:W-:Y:S02]  /*14cd0*/  SHF.R.S32.HI R0, RZ, 0x1f, R2 ;  /* 0x0000001fff007819 */ /* 0x000fe40000011402 */
.L_x_3819:
[----:B------:R-:W-:Y:S05]  /*14ce0*/  BSYNC B0 ;  /* 0x0000000000007941 */ /* 0x000fea0003800000 */
.L_x_3817:
        /* <DEDUP_REMOVED lines=44> */
[----:B------:R-:W2:Y:S04]  /*14fb0*/  LDSM.16.M88.4 R16, [R200+0x6000] ;  /* 0x00600000c810783b */ /* 0x000ea80000000200 */
[----:B------:R-:W-:Y:S04]  /*14fc0*/  LDSM.16.M88.4 R12, [R199] ;  /* 0x00000000c70c783b */ /* 0x000fe80000000200 */
[----:B------:R-:W-:Y:S04]  /*14fd0*/  LDSM.16.M88.4 R164, [R198] ;  /* 0x00000000c6a4783b */ /* 0x000fe80000000200 */
[----:B------:R-:W3:Y:S04]  /*14fe0*/  LD.E R0, desc[UR4][R244.64+0x18c] ;  /* 0x00018c04f4007980 */ /* 0x000ee8000c101900 */
[----:B------:R-:W4:Y:S04]  /*14ff0*/  LDSM.16.M88.4 R144, [R200+0x6800] ;  /* 0x00680000c890783b */ /* 0x000f280000000200 */
[----:B------:R-:W5:Y:S04]  /*15000*/  LDSM.16.M88.4 R176, [R200+0x7000] ;  /* 0x00700000c8b0783b */ /* 0x000f680000000200 */
[----:B------:R-:W5:Y:S04]  /*15010*/  LDSM.16.M88.4 R20, [R200+0x7800] ;  /* 0x00780000c814783b */ /* 0x000f680000000200 */
[----:B-1----:R-:W-:Y:S04]  /*15020*/  LDSM.16.M88.4 R8, [R197] ;  /* 0x00000000c508783b */ /* 0x002fe80000000200 */
[----:B------:R-:W1:Y:S04]  /*15030*/  LDSM.16.M88.4 R224, [R195+0x6000] ;  /* 0x00600000c3e0783b */ /* 0x000e680000000200 */
[----:B------:R-:W1:Y:S01]  /*15040*/  LDSM.16.M88.4 R160, [R194] ;  /* 0x00000000c2a0783b */ /* 0x000e620000000200 */
[C---:B--2---:R-:W-:Y:S03]  /*15050*/  HMMA.16816.F32.BF16 R4, R168.reuse, R16, RZ ;  /* 0x00000010a804723c */ /* 0x044fe600000418ff */
[----:B------:R-:W2:Y:S04]  /*15060*/  LDSM.16.M88.4 R140, [R193] ;  /* 0x00000000c18c783b */ /* 0x000ea80000000200 */
[----:B------:R-:W2:Y:S01]  /*15070*/  LDSM.16.M88.4 R32, [R192] ;  /* 0x00000000c020783b */ /* 0x000ea20000000200 */
[C---:B------:R-:W-:Y:S03]  /*15080*/  HMMA.16816.F32.BF16 R16, R168.reuse, R18, RZ ;  /* 0x00000012a810723c */ /* 0x040fe600000418ff */
[----:B------:R-:W-:Y:S04]  /*15090*/  LDSM.16.M88.4 R180, [R191] ;  /* 0x00000000bfb4783b */ /* 0x000fe80000000200 */
[----:B------:R-:W-:Y:S01]  /*150a0*/  LDSM.16.M88.4 R152, [R195+0x6800] ;  /* 0x00680000c398783b */ /* 0x000fe20000000200 */
[----:B----4-:R-:W-:Y:S03]  /*150b0*/  HMMA.16816.F32.BF16 R28, R168, R144, RZ ;  /* 0x00000090a81c723c */ /* 0x010fe600000418ff */
[----:B------:R-:W-:Y:S04]  /*150c0*/  LDSM.16.M88.4 R148, [R195+0x7000] ;  /* 0x00700000c394783b */ /* 0x000fe80000000200 */
[----:B------:R-:W-:Y:S01]  /*150d0*/  LDSM.16.M88.4 R24, [R195+0x7800] ;  /* 0x00780000c318783b */ /* 0x000fe20000000200 */
[----:B------:R-:W-:Y:S03]  /*150e0*/  HMMA.16816.F32.BF16 R4, R12, R164, R4 ;  /* 0x000000a40c04723c */ /* 0x000fe60000041804 */
[----:B------:R-:W-:Y:S04]  /*150f0*/  LDSM.16.M88.4 R240, [R195+0x9000] ;  /* 0x00900000c3f0783b */ /* 0x000fe80000000200 */
[----:B------:R-:W-:Y:S01]  /*15100*/  LDSM.16.M88.4 R236, [R200+0xa800] ;  /* 0x00a80000c8ec783b */ /* 0x000fe20000000200 */
[C---:B-----5:R-:W-:Y:S03]  /*15110*/  HMMA.16816.F32.BF16 R156, R168.reuse, R176, RZ ;  /* 0x000000b0a89c723c */ /* 0x060fe600000418ff */
[----:B------:R-:W-:Y:S03]  /*15120*/  LDSM.16.M88.4 R232, [R195+0xa000] ;  /* 0x00a00000c3e8783b */ /* 0x000fe60000000200 */
[C---:B------:R-:W-:Y:S01]  /*15130*/  HMMA.16816.F32.BF16 R144, R168.reuse, R146, RZ ;  /* 0x00000092a890723c */ /* 0x040fe200000418ff */
[----:B------:R-:W0:Y:S05]  /*15140*/  LDGDEPBAR ;  /* 0x00000000000079af */ /* 0x000e2a0000000000 */
[C---:B------:R-:W-:Y:S06]  /*15150*/  HMMA.16816.F32.BF16 R176, R168.reuse, R178, RZ ;  /* 0x000000b2a8b0723c */ /* 0x040fec00000418ff */
[----:B------:R-:W-:Y:S06]  /*15160*/  HMMA.16816.F32.BF16 R172, R168, R20, RZ ;  /* 0x00000014a8ac723c */ /* 0x000fec00000418ff */
[----:B------:R-:W-:Y:S01]  /*15170*/  HMMA.16816.F32.BF16 R16, R12, R166, R16 ;  /* 0x000000a60c10723c */ /* 0x000fe20000041810 */
[----:B------:R-:W-:Y:S05]  /*15180*/  LDSM.16.M88.4 R164, [R191+0x800] ;  /* 0x00080000bfa4783b */ /* 0x000fea0000000200 */
[----:B------:R-:W-:Y:S01]  /*15190*/  HMMA.16816.F32.BF16 R168, R168, R22, RZ ;  /* 0x00000016a8a8723c */ /* 0x000fe200000418ff */
[----:B------:R-:W4:Y:S05]  /*151a0*/  LDSM.16.M88.4 R20, [R196] ;  /* 0x00000000c414783b */ /* 0x000f2a0000000200 */
[----:B-1----:R-:W-:Y:S06]  /*151b0*/  HMMA.16816.F32.BF16 R4, R8, R224, R4 ;  /* 0x000000e00804723c */ /* 0x002fec0000041804 */
[----:B------:R-:W-:Y:S06]  /*151c0*/  HMMA.16816.F32.BF16 R28, R12, R160, R28 ;  /* 0x000000a00c1c723c */ /* 0x000fec000004181c */
[----:B------:R-:W-:Y:S01]  /*151d0*/  HMMA.16816.F32.BF16 R16, R8, R226, R16 ;  /* 0x000000e20810723c */ /* 0x000fe20000041810 */
[----:B------:R-:W-:Y:S05]  /*151e0*/  LDSM.16.M88.4 R224, [R197+0x2000] ;  /* 0x00200000c5e0783b */ /* 0x000fea0000000200 */
[C---:B------:R-:W-:Y:S01]  /*151f0*/  HMMA.16816.F32.BF16 R144, R12.reuse, R162, R144 ;  /* 0x000000a20c90723c */ /* 0x040fe20000041890 */
[----:B------:R-:W-:Y:S05]  /*15200*/  LDSM.16.M88.4 R160, [R191+0x1800] ;  /* 0x00180000bfa0783b */ /* 0x000fea0000000200 */
[C---:B--2---:R-:W-:Y:S06]  /*15210*/  HMMA.16816.F32.BF16 R156, R12.reuse, R140, R156 ;  /* 0x0000008c0c9c723c */ /* 0x044fec000004189c */
[C---:B------:R-:W-:Y:S01]  /*15220*/  HMMA.16816.F32.BF16 R176, R12.reuse, R142, R176 ;  /* 0x0000008e0cb0723c */ /* 0x040fe200000418b0 */
[----:B------:R-:W-:Y:S05]  /*15230*/  LDSM.16.M88.4 R140, [R191+0x1000] ;  /* 0x00100000bf8c783b */ /* 0x000fea0000000200 */
[C---:B------:R-:W-:Y:S06]  /*15240*/  HMMA.16816.F32.BF16 R172, R12.reuse, R32, R172 ;  /* 0x000000200cac723c */ /* 0x040fec00000418ac */
[----:B------:R-:W-:Y:S01]  /*15250*/  HMMA.16816.F32.BF16 R168, R12, R34, R168 ;  /* 0x000000220ca8723c */ /* 0x000fe200000418a8 */
[----:B------:R-:W-:Y:S04]  /*15260*/  LDSM.16.M88.4 R12, [R201+0x2000] ;  /* 0x00200000c90c783b */ /* 0x000fe80000000200 */
[----:B------:R-:W1:Y:S01]  /*15270*/  LDSM.16.M88.4 R32, [R200+0x8000] ;  /* 0x00800000c820783b */ /* 0x000e620000000200 */
[C---:B----4-:R-:W-:Y:S06]  /*15280*/  HMMA.16816.F32.BF16 R4, R20.reuse, R180, R4 ;  /* 0x000000b41404723c */ /* 0x050fec0000041804 */
[----:B------:R-:W-:Y:S01]  /*15290*/  HMMA.16816.F32.BF16 R16, R20, R182, R16 ;  /* 0x000000b61410723c */ /* 0x000fe20000041810 */
[----:B------:R-:W-:Y:S05]  /*152a0*/  LDSM.16.M88.4 R180, [R191+0x2000] ;  /* 0x00200000bfb4783b */ /* 0x000fea0000000200 */
[C---:B------:R-:W-:Y:S06]  /*152b0*/  HMMA.16816.F32.BF16 R28, R8.reuse, R152, R28 ;  /* 0x00000098081c723c */ /* 0x040fec000004181c */
[C---:B------:R-:W-:Y:S01]  /*152c0*/  HMMA.16816.F32.BF16 R144, R8.reuse, R154, R144 ;  /* 0x0000009a0890723c */ /* 0x040fe20000041890 */
[----:B------:R-:W-:Y:S05]  /*152d0*/  LDSM.16.M88.4 R152, [R200+0x8800] ;  /* 0x00880000c898783b */ /* 0x000fea0000000200 */
[C---:B------:R-:W-:Y:S06]  /*152e0*/  HMMA.16816.F32.BF16 R156, R8.reuse, R148, R156 ;  /* 0x00000094089c723c */ /* 0x040fec000004189c */
[C---:B------:R-:W-:Y:S01]  /*152f0*/  HMMA.16816.F32.BF16 R176, R8.reuse, R150, R176 ;  /* 0x0000009608b0723c */ /* 0x040fe200000418b0 */
[----:B------:R-:W-:Y:S05]  /*15300*/  LDSM.16.M88.4 R148, [R190] ;  /* 0x00000000be94783b */ /* 0x000fea0000000200 */
[C---:B------:R-:W-:Y:S06]  /*15310*/  HMMA.16816.F32.BF16 R172, R8.reuse, R24, R172 ;  /* 0x0000001808ac723c */ /* 0x040fec00000418ac */
[----:B------:R-:W-:Y:S01]  /*15320*/  HMMA.16816.F32.BF16 R168, R8, R26, R168 ;  /* 0x0000001a08a8723c */ /* 0x000fe200000418a8 */
[----:B------:R-:W2:Y:S04]  /*15330*/  LDSM.16.M88.4 R8, [R199+0x2000] ;  /* 0x00200000c708783b */ /* 0x000ea80000000200 */
[----:B------:R-:W4:Y:S01]  /*15340*/  LDSM.16.M88.4 R24, [R200+0x9000] ;  /* 0x00900000c818783b */ /* 0x000f220000000200 */
[C---:B-1----:R-:W-:Y:S06]  /*15350*/  HMMA.16816.F32.BF16 R4, R12.reuse, R32, R4 ;  /* 0x000000200c04723c */ /* 0x042fec0000041804 */
[----:B------:R-:W-:Y:S01]  /*15360*/  HMMA.16816.F32.BF16 R16, R12, R34, R16 ;  /* 0x000000220c10723c */ /* 0x000fe20000041810 */
[----:B------:R-:W-:Y:S05]  /*15370*/  LDSM.16.M88.4 R32, [R189] ;  /* 0x00000000bd20783b */ /* 0x000fea0000000200 */
        /* <DEDUP_REMOVED lines=9> */
[----:B------:R-:W-:Y:S01]  /*15410*/  LDSM.16.M88.4 R160, [R195+0x8800] ;  /* 0x00880000c3a0783b */ /* 0x000fe20000000200 */
[C---:B--2---:R-:W-:Y:S06]  /*15420*/  HMMA.16816.F32.BF16 R4, R8.reuse, R148, R4 ;  /* 0x000000940804723c */ /* 0x044fec0000041804 */
[----:B------:R-:W-:Y:S01]  /*15430*/  HMMA.16816.F32.BF16 R16, R8, R150, R16 ;  /* 0x000000960810723c */ /* 0x000fe20000041810 */
[----:B------:R-:W-:Y:S05]  /*15440*/  LDSM.16.M88.4 R148, [R191+0x2800] ;  /* 0x00280000bf94783b */ /* 0x000fea0000000200 */
[C---:B------:R-:W-:Y:S06]  /*15450*/  HMMA.16816.F32.BF16 R28, R12.reuse, R152, R28 ;  /* 0x000000980c1c723c */ /* 0x040fec000004181c */
[C---:B------:R-:W-:Y:S01]  /*15460*/  HMMA.16816.F32.BF16 R144, R12.reuse, R154, R144 ;  /* 0x0000009a0c90723c */ /* 0x040fe20000041890 */
[----:B------:R-:W-:Y:S05]  /*15470*/  LDSM.16.M88.4 R152, [R201+0x4000] ;  /* 0x00400000c998783b */ /* 0x000fea0000000200 */
[----:B----4-:R-:W-:Y:S06]  /*15480*/  HMMA.16816.F32.BF16 R156, R12, R24, R156 ;  /* 0x000000180c9c723c */ /* 0x010fec000004189c */
[----:B-1----:R-:W-:Y:S06]  /*15490*/  HMMA.16816.F32.BF16 R4, R224, R20, R4 ;  /* 0x00000014e004723c */ /* 0x002fec0000041804 */
[----:B------:R-:W-:Y:S01]  /*154a0*/  HMMA.16816.F32.BF16 R176, R12, R26, R176 ;  /* 0x0000001a0cb0723c */ /* 0x000fe200000418b0 */
[----:B------:R-:W1:Y:S05]  /*154b0*/  LDSM.16.M88.4 R24, [R188] ;  /* 0x00000000bc18783b */ /* 0x000e6a0000000200 */
[----:B------:R-:W-:Y:S01]  /*154c0*/  HMMA.16816.F32.BF16 R16, R224, R22, R16 ;  /* 0x00000016e010723c */ /* 0x000fe20000041810 */
[----:B------:R-:W-:Y:S05]  /*154d0*/  LDSM.16.M88.4 R20, [R186] ;  /* 0x00000000ba14783b */ /* 0x000fea0000000200 */
[C---:B------:R-:W-:Y:S06]  /*154e0*/  HMMA.16816.F32.BF16 R172, R12.reuse, R140, R172 ;  /* 0x0000008c0cac723c */ /* 0x040fec00000418ac */
[----:B------:R-:W-:Y:S01]  /*154f0*/  HMMA.16816.F32.BF16 R168, R12, R142, R168 ;  /* 0x0000008e0ca8723c */ /* 0x000fe200000418a8 */
[----:B------:R-:W2:Y:S04]  /*15500*/  LDSM.16.M88.4 R12, [R200+0xa000] ;  /* 0x00a00000c80c783b */ /* 0x000ea80000000200 */
[----:B------:R-:W4:Y:S01]  /*15510*/  LDSM.16.M88.4 R140, [R199+0x4000] ;  /* 0x00400000c78c783b */ /* 0x000f220000000200 */
[C---:B------:R-:W-:Y:S06]  /*15520*/  HMMA.16816.F32.BF16 R28, R8.reuse, R32, R28 ;  /* 0x00000020081c723c */ /* 0x040fec000004181c */
[----:B------:R-:W-:Y:S01]  /*15530*/  HMMA.16816.F32.BF16 R144, R8, R34, R144 ;  /* 0x000000220890723c */ /* 0x000fe20000041890 */
[----:B------:R-:W5:Y:S05]  /*15540*/  LDSM.16.M88.4 R32, [R187] ;  /* 0x00000000bb20783b */ /* 0x000f6a0000000200 */
[C---:B------:R-:W-:Y:S06]  /*15550*/  HMMA.16816.F32.BF16 R4, R164.reuse, R180, R4 ;  /* 0x000000b4a404723c */ /* 0x040fec0000041804 */
[----:B------:R-:W-:Y:S01]  /*15560*/  HMMA.16816.F32.BF16 R16, R164, R182, R16 ;  /* 0x000000b6a410723c */ /* 0x000fe20000041810 */
[----:B------:R-:W-:Y:S05]  /*15570*/  LDSM.16.M88.4 R180, [R195+0x9800] ;  /* 0x00980000c3b4783b */ /* 0x000fea0000000200 */
[----:B-1----:R-:W-:Y:S06]  /*15580*/  HMMA.16816.F32.BF16 R156, R8, R24, R156 ;  /* 0x00000018089c723c */ /* 0x002fec000004189c */
[----:B------:R-:W-:Y:S06]  /*15590*/  HMMA.16816.F32.BF16 R28, R224, R160, R28 ;  /* 0x000000a0e01c723c */ /* 0x000fec000004181c */
[----:B--2---:R-:W-:Y:S06]  /*155a0*/  HMMA.16816.F32.BF16 R4, R152, R12, R4 ;  /* 0x0000000c9804723c */ /* 0x004fec0000041804 */
[----:B------:R-:W-:Y:S01]  /*155b0*/  HMMA.16816.F32.BF16 R144, R224, R162, R144 ;  /* 0x000000a2e090723c */ /* 0x000fe20000041890 */
[----:B------:R-:W1:Y:S05]  /*155c0*/  LDSM.16.M88.4 R160, [R191+0x3000] ;  /* 0x00300000bfa0783b */ /* 0x000e6a0000000200 */
[----:B------:R-:W-:Y:S01]  /*155d0*/  HMMA.16816.F32.BF16 R16, R152, R14, R16 ;  /* 0x0000000e9810723c */ /* 0x000fe20000041810 */
[----:B------:R-:W-:Y:S05]  /*155e0*/  LDSM.16.M88.4 R12, [R196+0x4000] ;  /* 0x00400000c40c783b */ /* 0x000fea0000000200 */
[----:B------:R-:W-:Y:S01]  /*155f0*/  HMMA.16816.F32.BF16 R176, R8, R26, R176 ;  /* 0x0000001a08b0723c */ /* 0x000fe200000418b0 */
[----:B------:R-:W2:Y:S05]  /*15600*/  LDSM.16.M88.4 R24, [R197+0x4000] ;  /* 0x00400000c518783b */ /* 0x000eaa0000000200 */
[----:B------:R-:W-:Y:S06]  /*15610*/  HMMA.16816.F32.BF16 R156, R224, R240, R156 ;  /* 0x000000f0e09c723c */ /* 0x000fec000004189c */
[----:B------:R-:W-:Y:S06]  /*15620*/  HMMA.16816.F32.BF16 R28, R164, R148, R28 ;  /* 0x00000094a41c723c */ /* 0x000fec000004181c */
[----:B----4-:R-:W-:Y:S06]  /*15630*/  HMMA.16816.F32.BF16 R4, R140, R20, R4 ;  /* 0x000000148c04723c */ /* 0x010fec0000041804 */
[----:B------:R-:W-:Y:S01]  /*15640*/  HMMA.16816.F32.BF16 R144, R164, R150, R144 ;  /* 0x00000096a490723c */ /* 0x000fe20000041890 */
[----:B------:R-:W4:Y:S05]  /*15650*/  LDSM.16.M88.4 R148, [R200+0xb000] ;  /* 0x00b00000c894783b */ /* 0x000f2a0000000200 */
[----:B------:R-:W-:Y:S01]  /*15660*/  HMMA.16816.F32.BF16 R16, R140, R22, R16 ;  /* 0x000000168c10723c */ /* 0x000fe20000041810 */
[----:B------:R-:W-:Y:S05]  /*15670*/  LDSM.16.M88.4 R20, [R195+0xa800] ;  /* 0x00a80000c314783b */ /* 0x000fea0000000200 */
[C---:B-----5:R-:W-:Y:S06]  /*15680*/  HMMA.16816.F32.BF16 R172, R8.reuse, R32, R172 ;  /* 0x0000002008ac723c */ /* 0x060fec00000418ac */
[----:B------:R-:W-:Y:S01]  /*15690*/  HMMA.16816.F32.BF16 R168, R8, R34, R168 ;  /* 0x0000002208a8723c */ /* 0x000fe200000418a8 */
[----:B------:R-:W5:Y:S04]  /*156a0*/  LDSM.16.M88.4 R32, [R185] ;  /* 0x00000000b920783b */ /* 0x000f680000000200 */
[----:B------:R-:W3:Y:S01]  /*156b0*/  LDSM.16.M88.4 R8, [R191+0x4000] ;  /* 0x00400000bf08783b */ /* 0x000ee20000000200 */
[----:B-1----:R-:W-:Y:S06]  /*156c0*/  HMMA.16816.F32.BF16 R156, R164, R160, R156 ;  /* 0x000000a0a49c723c */ /* 0x002fec000004189c */
[----:B------:R-:W-:Y:S06]  /*156d0*/  HMMA.16816.F32.BF16 R28, R152, R236, R28 ;  /* 0x000000ec981c723c */ /* 0x000fec000004181c */
[----:B--2---:R-:W-:Y:S06]  /*156e0*/  HMMA.16816.F32.BF16 R4, R24, R232, R4 ;  /* 0x000000e81804723c */ /* 0x004fec0000041804 */
[----:B------:R-:W-:Y:S06]  /*156f0*/  HMMA.16816.F32.BF16 R144, R152, R238, R144 ;  /* 0x000000ee9890723c */ /* 0x000fec0000041890 */
[----:B------:R-:W-:Y:S01]  /*15700*/  HMMA.16816.F32.BF16 R16, R24, R234, R16 ;  /* 0x000000ea1810723c */ /* 0x000fe20000041810 */
[----:B------:R-:W1:Y:S05]  /*15710*/  LDSM.16.M88.4 R232, [R184] ;  /* 0x00000000b8e8783b */ /* 0x000e6a0000000200 */
[----:B------:R-:W-:Y:S06]  /*15720*/  HMMA.16816.F32.BF16 R176, R224, R242, R176 ;  /* 0x000000f2e0b0723c */ /* 0x000fec00000418b0 */
[----:B----4-:R-:W-:Y:S06]  /*15730*/  HMMA.16816.F32.BF16 R156, R152, R148, R156 ;  /* 0x00000094989c723c */ /* 0x010fec000004189c */
[----:B-----5:R-:W-:Y:S06]  /*15740*/  HMMA.16816.F32.BF16 R28, R140, R32, R28 ;  /* 0x000000208c1c723c */ /* 0x020fec000004181c */
[----:B---3--:R-:W-:Y:S06]  /*15750*/  HMMA.16816.F32.BF16 R4, R12, R8, R4 ;  /* 0x000000080c04723c */ /* 0x008fec0000041804 */
[----:B------:R-:W-:Y:S01]  /*15760*/  HMMA.16816.F32.BF16 R144, R140, R34, R144 ;  /* 0x000000228c90723c */ /* 0x000fe20000041890 */
[----:B------:R-:W2:Y:S05]  /*15770*/  LDSM.16.M88.4 R32, [R191+0x3800] ;  /* 0x00380000bf20783b */ /* 0x000eaa0000000200 */
[----:B------:R-:W-:Y:S06]  /*15780*/  HMMA.16816.F32.BF16 R172, R224, R180, R172 ;  /* 0x000000b4e0ac723c */ /* 0x000fec00000418ac */
[----:B------:R-:W-:Y:S01]  /*15790*/  HMMA.16816.F32.BF16 R16, R12, R10, R16 ;  /* 0x0000000a0c10723c */ /* 0x000fe20000041810 */
[----:B------:R-:W3:Y:S05]  /*157a0*/  LDSM.16.M88.4 R8, [R195+0xb000] ;  /* 0x00b00000c308783b */ /* 0x000eea0000000200 */
[----:B------:R-:W-:Y:S01]  /*157b0*/  HMMA.16816.F32.BF16 R180, R224, R182, R168 ;  /* 0x000000b6e0b4723c */ /* 0x000fe200000418a8 */
[----:B------:R-:W4:Y:S01]  /*157c0*/  LDSM.16.M88.4 R168, [R191+0x4800] ;  /* 0x00480000bfa8783b */ /* 0x000f220000000200 */
[-C--:B------:R-:W-:Y:S01]  /*157d0*/  FMUL.FTZ R2, R4, R0.reuse ;  /* 0x0000000004027220 */ /* 0x080fe20000410000 */
[-C--:B------:R-:W-:Y:S01]  /*157e0*/  FMUL.FTZ R148, R5, R0.reuse ;  /* 0x0000000005947220 */ /* 0x080fe20000410000 */
[-C--:B------:R-:W-:Y:S01]  /*157f0*/  FMUL.FTZ R133, R6, R0.reuse ;  /* 0x0000000006857220 */ /* 0x080fe20000410000 */
[-C--:B------:R-:W-:Y:S01]  /*15800*/  FMUL.FTZ R149, R7, R0.reuse ;  /* 0x0000000007957220 */ /* 0x080fe20000410000 */
[----:B------:R-:W-:Y:S01]  /*15810*/  HMMA.16816.F32.BF16 R176, R164, R162, R176 ;  /* 0x000000a2a4b0723c */ /* 0x000fe200000418b0 */
[----:B------:R-:W5:Y:S05]  /*15820*/  LDSM.16.M88.4 R4, [R200+0xb800] ;  /* 0x00b80000c804783b */ /* 0x000f6a0000000200 */
[----:B-1----:R-:W-:Y:S06]  /*15830*/  HMMA.16816.F32.BF16 R156, R140, R232, R156 ;  /* 0x000000e88c9c723c */ /* 0x002fec000004189c */
[----:B------:R-:W-:Y:S06]  /*15840*/  HMMA.16816.F32.BF16 R28, R24, R20, R28 ;  /* 0x00000014181c723c */ /* 0x000fec000004181c */
[----:B--2---:R-:W-:Y:S01]  /*15850*/  HMMA.16816.F32.BF16 R172, R164, R32, R172 ;  /* 0x00000020a4ac723c */ /* 0x004fe200000418ac */
[----:B------:R-:W-:-:S05]  /*15860*/  FMUL.FTZ R160, R16, R0 ;  /* 0x0000000010a07220 */ /* 0x000fca0000410000 */
[----:B------:R-:W-:Y:S01]  /*15870*/  HMMA.16816.F32.BF16 R180, R164, R34, R180 ;  /* 0x00000022a4b4723c */ /* 0x000fe200000418b4 */
[----:B------:R-:W-:-:S05]  /*15880*/  FMUL.FTZ R32, R18, R0 ;  /* 0x0000000012207220 */ /* 0x000fca0000410000 */
[----:B------:R-:W-:Y:S06]  /*15890*/  HMMA.16816.F32.BF16 R176, R152, R150, R176 ;  /* 0x0000009698b0723c */ /* 0x000fec00000418b0 */
[----:B---3--:R-:W-:Y:S01]  /*158a0*/  HMMA.16816.F32.BF16 R156, R24, R8, R156 ;  /* 0x00000008189c723c */ /* 0x008fe2000004189c */
[----:B------:R-:W-:-:S05]  /*158b0*/  FMUL.FTZ R150, R17, R0 ;  /* 0x0000000011967220 */ /* 0x000fca0000410000 */
[----:B----4-:R-:W-:Y:S01]  /*158c0*/  HMMA.16816.F32.BF16 R28, R12, R168, R28 ;  /* 0x000000a80c1c723c */ /* 0x010fe2000004181c */
[-C--:B------:R-:W-:Y:S02]  /*158d0*/  FMUL.FTZ R8, R19, R0.reuse ;  /* 0x0000000013087220 */ /* 0x080fe40000410000 */
[----:B------:R-:W1:Y:S03]  /*158e0*/  LDSM.16.M88.4 R16, [R136] ;  /* 0x000000008810783b */ /* 0x000e660000000200 */
[C---:B-----5:R-:W-:Y:S06]  /*158f0*/  HMMA.16816.F32.BF16 R172, R152.reuse, R4, R172 ;  /* 0x0000000498ac723c */ /* 0x060fec00000418ac */
[----:B------:R-:W-:Y:S01]  /*15900*/  HMMA.16816.F32.BF16 R180, R152, R6, R180 ;  /* 0x0000000698b4723c */ /* 0x000fe200000418b4 */
[----:B------:R-:W-:Y:S05]  /*15910*/  LDSM.16.M88.4 R4, [R191+0x5800] ;  /* 0x00580000bf04783b */ /* 0x000fea0000000200 */
[----:B------:R-:W-:Y:S06]  /*15920*/  HMMA.16816.F32.BF16 R176, R140, R234, R176 ;  /* 0x000000ea8cb0723c */ /* 0x000fec00000418b0 */
[-C--:B------:R-:W-:Y:S01]  /*15930*/  FMUL.FTZ R239, R28, R0.reuse ;  /* 0x000000001cef7220 */ /* 0x080fe20000410000 */
[-C--:B------:R-:W-:Y:S01]  /*15940*/  FMUL.FTZ R237, R29, R0.reuse ;  /* 0x000000001ded7220 */ /* 0x080fe20000410000 */
[-C--:B------:R-:W-:Y:S01]  /*15950*/  FMUL.FTZ R9, R30, R0.reuse ;  /* 0x000000001e097220 */ /* 0x080fe20000410000 */
[----:B------:R-:W-:-:S02]  /*15960*/  FMUL.FTZ R33, R31, R0 ;  /* 0x000000001f217220 */ /* 0x000fc40000410000 */
[----:B------:R-:W2:Y:S01]  /*15970*/  LDSM.16.M88.4 R28, [R195+0xb800] ;  /* 0x00b80000c31c783b */ /* 0x000ea20000000200 */
[----:B------:R-:W-:Y:S03]  /*15980*/  HMMA.16816.F32.BF16 R144, R24, R22, R144 ;  /* 0x000000161890723c */ /* 0x000fe60000041890 */
[----:B------:R-:W3:Y:S03]  /*15990*/  LDSM.16.M88.4 R20, [R191+0x5000] ;  /* 0x00500000bf14783b */ /* 0x000ee60000000200 */
[C---:B-1----:R-:W-:Y:S06]  /*159a0*/  HMMA.16816.F32.BF16 R172, R140.reuse, R16, R172 ;  /* 0x000000108cac723c */ /* 0x042fec00000418ac */
[----:B------:R-:W-:Y:S06]  /*159b0*/  HMMA.16816.F32.BF16 R180, R140, R18, R180 ;  /* 0x000000128cb4723c */ /* 0x000fec00000418b4 */
[----:B------:R-:W-:Y:S01]  /*159c0*/  HMMA.16816.F32.BF16 R176, R24, R10, R176 ;  /* 0x0000000a18b0723c */ /* 0x000fe200000418b0 */
[----:B------:R-:W1:Y:S01]  /*159d0*/  S2R R10, SR_TID.X ;  /* 0x00000000000a7919 */ /* 0x000e620000002100 */
[----:B------:R-:W4:Y:S01]  /*159e0*/  MUFU.TANH R160, R160 ;  /* 0x000000a000a07308 */ /* 0x000f220000002400 */
[----:B------:R-:W-:-:S09]  /*159f0*/  DEPBAR.LE SB0, 0x0 ;  /* 0x000080000000791a */ /* 0x000fd20000000000 */
[C---:B--2---:R-:W-:Y:S06]  /*15a00*/  HMMA.16816.F32.BF16 R172, R24.reuse, R28, R172 ;  /* 0x0000001c18ac723c */ /* 0x044fec00000418ac */
[----:B------:R-:W-:Y:S06]  /*15a10*/  HMMA.16816.F32.BF16 R180, R24, R30, R180 ;  /* 0x0000001e18b4723c */ /* 0x000fec00000418b4 */
[C---:B------:R-:W-:Y:S06]  /*15a20*/  HMMA.16816.F32.BF16 R144, R12.reuse, R170, R144 ;  /* 0x000000aa0c90723c */ /* 0x040fec0000041890 */
[----:B---3--:R-:W-:Y:S01]  /*15a30*/  HMMA.16816.F32.BF16 R156, R12, R20, R156 ;  /* 0x000000140c9c723c */ /* 0x008fe2000004189c */
[----:B-1----:R-:W-:-:S05]  /*15a40*/  IMAD.SHL.U32 R10, R10, 0x2, RZ ;  /* 0x000000020a0a7824 */ /* 0x002fca00078e00ff */
[----:B------:R-:W-:Y:S01]  /*15a50*/  LOP3.LUT R10, R10, 0x6, RZ, 0xc0, !PT ;  /* 0x000000060a0a7812 */ /* 0x000fe200078ec0ff */
[C---:B------:R-:W-:Y:S01]  /*15a60*/  HMMA.16816.F32.BF16 R172, R12.reuse, R4, R172 ;  /* 0x000000040cac723c */ /* 0x040fe200000418ac */
[----:B------:R-:W1:Y:S03]  /*15a70*/  MUFU.TANH R32, R32 ;  /* 0x0000002000207308 */ /* 0x000e660000002400 */
[----:B------:R-:W-:Y:S02]  /*15a80*/  IMAD R10, R223, 0x40, R10 ;  /* 0x00000040df0a7824 */ /* 0x000fe400078e020a */
[C---:B------:R-:W-:Y:S06]  /*15a90*/  HMMA.16816.F32.BF16 R176, R12.reuse, R22, R176 ;  /* 0x000000160cb0723c */ /* 0x040fec00000418b0 */
[----:B------:R-:W-:Y:S01]  /*15aa0*/  HMMA.16816.F32.BF16 R180, R12, R6, R180 ;  /* 0x000000060cb4723c */ /* 0x000fe200000418b4 */
[----:B------:R-:W2:Y:S01]  /*15ab0*/  MUFU.TANH R148, R148 ;  /* 0x0000009400947308 */ /* 0x000ea20000002400 */
[----:B------:R-:W-:-:S02]  /*15ac0*/  VIADD R16, R10, 0x1 ;  /* 0x000000010a107836 */ /* 0x000fc40000000000 */
[-C--:B------:R-:W-:Y:S01]  /*15ad0*/  FMUL.FTZ R145, R145, R0.reuse ;  /* 0x0000000091917220 */ /* 0x080fe20000410000 */
[----:B------:R-:W-:-:S04]  /*15ae0*/  FMUL.FTZ R20, R144, R0 ;  /* 0x0000000090147220 */ /* 0x000fc80000410000 */
[----:B------:R-:W3:Y:S01]  /*15af0*/  MUFU.TANH R149, R149 ;  /* 0x0000009500957308 */ /* 0x000ee20000002400 */
[----:B------:R-:W-:Y:S01]  /*15b00*/  FMUL.FTZ R147, R147, R0 ;  /* 0x0000000093937220 */ /* 0x000fe20000410000 */
[----:B------:R-:W-:Y:S01]  /*15b10*/  ISETP.GE.AND P4, PT, R16, R137, PT ;  /* 0x000000891000720c */ /* 0x000fe20003f86270 */
[----:B------:R-:W-:Y:S01]  /*15b20*/  VIADD R4, R10, 0x9 ;  /* 0x000000090a047836 */ /* 0x000fe20000000000 */
[----:B------:R-:W-:Y:S01]  /*15b30*/  ISETP.GE.AND P1, PT, R16, R209, PT ;  /* 0x000000d11000720c */ /* 0x000fe20003f26270 */
[----:B------:R-:W-:-:S03]  /*15b40*/  VIADD R16, R10, 0x8 ;  /* 0x000000080a107836 */ /* 0x000fc60000000000 */
[----:B------:R-:W5:Y:S01]  /*15b50*/  MUFU.TANH R237, R237 ;  /* 0x000000ed00ed7308 */ /* 0x000f620000002400 */
[----:B------:R-:W-:-:S07]  /*15b60*/  ISETP.GE.AND P5, PT, R4, R137, PT ;  /* 0x000000890400720c */ /* 0x000fce0003fa6270 */
[----:B------:R-:W5:Y:S01]  /*15b70*/  MUFU.TANH R33, R33 ;  /* 0x0000002100217308 */ /* 0x000f620000002400 */
[----:B------:R-:W-:-:S07]  /*15b80*/  ISETP.GE.AND P2, PT, R4, R209, PT ;  /* 0x000000d10400720c */ /* 0x000fce0003f46270 */
[----:B------:R-:W5:Y:S01]  /*15b90*/  MUFU.TANH R239, R239 ;  /* 0x000000ef00ef7308 */ /* 0x000f620000002400 */
[----:B------:R-:W-:-:S07]  /*15ba0*/  FMUL.FTZ R157, R157, R0 ;  /* 0x000000009d9d7220 */ /* 0x000fce0000410000 */
[----:B------:R-:W5:Y:S01]  /*15bb0*/  MUFU.TANH R9, R9 ;  /* 0x0000000900097308 */ /* 0x000f620000002400 */
[----:B------:R-:W-:Y:S01]  /*15bc0*/  ISETP.GE.AND P6, PT, R16, R137, PT ;  /* 0x000000891000720c */ /* 0x000fe20003fc6270 */
[----:B------:R-:W-:-:S06]  /*15bd0*/  VIADD R4, R10, 0x11 ;  /* 0x000000110a047836 */ /* 0x000fcc0000000000 */
[----:B------:R-:W5:Y:S01]  /*15be0*/  MUFU.TANH R150, R150 ;  /* 0x0000009600967308 */ /* 0x000f620000002400 */
[----:B------:R-:W-:Y:S01]  /*15bf0*/  ISETP.GE.AND P3, PT, R16, R209, PT ;  /* 0x000000d11000720c */ /* 0x000fe20003f66270 */
[----:B------:R-:W-:-:S06]  /*15c00*/  VIADD R16, R10, 0x10 ;  /* 0x000000100a107836 */ /* 0x000fcc0000000000 */
[----:B------:R-:W5:Y:S01]  /*15c10*/  MUFU.TANH R145, R145 ;  /* 0x0000009100917308 */ /* 0x000f620000002400 */
[----:B------:R-:W-:Y:S01]  /*15c20*/  FMUL.FTZ R146, R146, R0 ;  /* 0x0000000092927220 */ /* 0x000fe20000410000 */
[----:B----4-:R-:W-:-:S06]  /*15c30*/  FSEL R21, R160, -INF , !P6 ;  /* 0xff800000a0157808 */ /* 0x010fcc0007000000 */
[----:B------:R-:W4:Y:S01]  /*15c40*/  MUFU.TANH R225, R147 ;  /* 0x0000009300e17308 */ /* 0x000f220000002400 */
[----:B-1----:R-:W-:Y:S01]  /*15c50*/  FSEL R17, R32, -INF , !P3 ;  /* 0xff80000020117808 */ /* 0x002fe20005800000 */
[----:B------:R-:W-:-:S06]  /*15c60*/  FMUL.FTZ R172, R172, R0 ;  /* 0x00000000acac7220 */ /* 0x000fcc0000410000 */
[----:B------:R-:W1:Y:S01]  /*15c70*/  MUFU.TANH R20, R20 ;  /* 0x0000001400147308 */ /* 0x000e620000002400 */
[----:B--2---:R-:W-:Y:S01]  /*15c80*/  FSEL R19, R148, -INF , !P4 ;  /* 0xff80000094137808 */ /* 0x004fe20006000000 */
[----:B------:R-:W-:Y:S01]  /*15c90*/  VIADD R6, R10, 0x20 ;  /* 0x000000200a067836 */ /* 0x000fe20000000000 */
[----:B---3--:R-:W-:Y:S02]  /*15ca0*/  FSEL R11, R149, -INF , !P1 ;  /* 0xff800000950b7808 */ /* 0x008fe40004800000 */
[----:B------:R-:W-:-:S03]  /*15cb0*/  ISETP.GE.AND P6, PT, R4, R137, PT ;  /* 0x000000890400720c */ /* 0x000fc60003fc6270 */
[----:B------:R-:W2:Y:S01]  /*15cc0*/  MUFU.TANH R8, R8 ;  /* 0x0000000800087308 */ /* 0x000ea20000002400 */
[----:B------:R-:W-:Y:S01]  /*15cd0*/  ISETP.GE.AND P3, PT, R4, R209, PT ;  /* 0x000000d10400720c */ /* 0x000fe20003f66270 */
[----:B------:R-:W-:Y:S01]  /*15ce0*/  VIADD R4, R10, 0x19 ;  /* 0x000000190a047836 */ /* 0x000fe20000000000 */
[C---:B------:R-:W-:Y:S01]  /*15cf0*/  ISETP.GE.AND P4, PT, R16.reuse, R137, PT ;  /* 0x000000891000720c */ /* 0x040fe20003f86270 */
[----:B------:R-:W-:Y:S01]  /*15d00*/  FMUL.FTZ R171, R175, R0 ;  /* 0x00000000afab7220 */ /* 0x000fe20000410000 */
[----:B------:R-:W-:-:S03]  /*15d10*/  ISETP.GE.AND P1, PT, R16, R209, PT ;  /* 0x000000d11000720c */ /* 0x000fc60003f26270 */
[----:B------:R3:W2:Y:S01]  /*15d20*/  MUFU.TANH R227, R157 ;  /* 0x0000009d00e37308 */ /* 0x0006a20000002400 */
[----:B------:R-:W-:Y:S02]  /*15d30*/  VIADD R16, R10, 0x18 ;  /* 0x000000180a107836 */ /* 0x000fe40000000000 */
[-C--:B------:R-:W-:Y:S01]  /*15d40*/  FMUL.FTZ R155, R158, R0.reuse ;  /* 0x000000009e9b7220 */ /* 0x080fe20000410000 */
[-C--:B------:R-:W-:Y:S01]  /*15d50*/  FMUL.FTZ R149, R179, R0.reuse ;  /* 0x00000000b3957220 */ /* 0x080fe20000410000 */
[-C--:B------:R-:W-:Y:S01]  /*15d60*/  FMUL.FTZ R175, R180, R0.reuse ;  /* 0x00000000b4af7220 */ /* 0x080fe20000410000 */
[----:B-----5:R-:W-:Y:S01]  /*15d70*/  FSEL R237, R237, -INF , !P6 ;  /* 0xff800000eded7808 */ /* 0x020fe20007000000 */
[----:B------:R-:W-:Y:S01]  /*15d80*/  FMUL.FTZ R156, R156, R0 ;  /* 0x000000009c9c7220 */ /* 0x000fe20000410000 */
[----:B------:R-:W-:Y:S01]  /*15d90*/  FSEL R141, R33, -INF , !P3 ;  /* 0xff800000218d7808 */ /* 0x000fe20005800000 */
[----:B------:R-:W5:Y:S01]  /*15da0*/  MUFU.TANH R235, R146 ;  /* 0x0000009200eb7308 */ /* 0x000f620000002400 */
[----:B------:R-:W-:-:S02]  /*15db0*/  FSEL R239, R239, -INF , !P4 ;  /* 0xff800000efef7808 */ /* 0x000fc40006000000 */
[----:B------:R-:W-:Y:S02]  /*15dc0*/  FSEL R143, R9, -INF , !P1 ;  /* 0xff800000098f7808 */ /* 0x000fe40004800000 */
[C---:B------:R-:W-:Y:S02]  /*15dd0*/  ISETP.GE.AND P6, PT, R6.reuse, R137, PT ;  /* 0x000000890600720c */ /* 0x040fe40003fc6270 */
[----:B------:R-:W-:Y:S01]  /*15de0*/  ISETP.GE.AND P3, PT, R6, R209, PT ;  /* 0x000000d10600720c */ /* 0x000fe20003f66270 */
[----:B------:R-:W5:Y:S01]  /*15df0*/  MUFU.TANH R179, R172 ;  /* 0x000000ac00b37308 */ /* 0x000f620000002400 */
[----:B------:R-:W-:Y:S01]  /*15e00*/  FSEL R23, R150, -INF , !P5 ;  /* 0xff80000096177808 */ /* 0x000fe20006800000 */
[----:B------:R-:W-:Y:S01]  /*15e10*/  VIADD R6, R10, 0x28 ;  /* 0x000000280a067836 */ /* 0x000fe20000000000 */
[C---:B------:R-:W-:Y:S02]  /*15e20*/  ISETP.GE.AND P4, PT, R4.reuse, R137, PT ;  /* 0x000000890400720c */ /* 0x040fe40003f86270 */
[----:B------:R-:W-:Y:S01]  /*15e30*/  ISETP.GE.AND P1, PT, R4, R209, PT ;  /* 0x000000d10400720c */ /* 0x000fe20003f26270 */
[----:B------:R-:W-:Y:S01]  /*15e40*/  VIADD R4, R10, 0x21 ;  /* 0x000000210a047836 */ /* 0x000fe20000000000 */
[----:B------:R-:W-:Y:S01]  /*15e50*/  ISETP.GE.AND P5, PT, R16, R137, PT ;  /* 0x000000891000720c */ /* 0x000fe20003fa6270 */
[-C--:B------:R-:W-:Y:S01]  /*15e60*/  FMUL.FTZ R153, R159, R0.reuse ;  /* 0x000000009f997220 */ /* 0x080fe20000410000 */
[-C--:B---3--:R-:W-:Y:S01]  /*15e70*/  FMUL.FTZ R157, R177, R0.reuse ;  /* 0x00000000b19d7220 */ /* 0x088fe20000410000 */
[----:B------:R-:W3:Y:S01]  /*15e80*/  MUFU.TANH R233, R156 ;  /* 0x0000009c00e97308 */ /* 0x000ee20000002400 */
[-C--:B------:R-:W-:Y:S01]  /*15e90*/  FMUL.FTZ R159, R176, R0.reuse ;  /* 0x00000000b09f7220 */ /* 0x080fe20000410000 */
[----:B------:R-:W-:Y:S01]  /*15ea0*/  FMUL.FTZ R151, R178, R0 ;  /* 0x00000000b2977220 */ /* 0x000fe20000410000 */
[----:B------:R-:W-:-:S02]  /*15eb0*/  FSEL R145, R145, -INF , !P4 ;  /* 0xff80000091917808 */ /* 0x000fc40006000000 */
[----:B----4-:R-:W-:-:S03]  /*15ec0*/  FSEL R225, R225, -INF , !P1 ;  /* 0xff800000e1e17808 */ /* 0x010fc60004800000 */
[----:B------:R-:W4:Y:S01]  /*15ed0*/  MUFU.TANH R155, R155 ;  /* 0x0000009b009b7308 */ /* 0x000f220000002400 */
[----:B-1----:R-:W-:Y:S02]  /*15ee0*/  FSEL R147, R20, -INF , !P5 ;  /* 0xff80000014937808 */ /* 0x002fe40006800000 */
[C---:B------:R-:W-:Y:S02]  /*15ef0*/  ISETP.GE.AND P4, PT, R6.reuse, R137, PT ;  /* 0x000000890600720c */ /* 0x040fe40003f86270 */
[----:B------:R-:W-:-:S03]  /*15f00*/  ISETP.GE.AND P1, PT, R6, R209, PT ;  /* 0x000000d10600720c */ /* 0x000fc60003f26270 */
[----:B------:R-:W1:Y:S01]  /*15f10*/  MUFU.TANH R175, R175 ;  /* 0x000000af00af7308 */ /* 0x000e620000002400 */
[----:B------:R-:W-:Y:S01]  /*15f20*/  ISETP.GE.AND P5, PT, R4, R137, PT ;  /* 0x000000890400720c */ /* 0x000fe20003fa6270 */
[----:B------:R-:W-:Y:S02]  /*15f30*/  VIADD R6, R10, 0x30 ;  /* 0x000000300a067836 */ /* 0x000fe40000000000 */
[-C--:B------:R-:W-:Y:S01]  /*15f40*/  FMUL.FTZ R177, R173, R0.reuse ;  /* 0x00000000adb17220 */ /* 0x080fe20000410000 */
[-C--:B------:R-:W-:Y:S01]  /*15f50*/  FMUL.FTZ R173, R174, R0.reuse ;  /* 0x00000000aead7220 */ /* 0x080fe20000410000 */
[----:B--2---:R-:W-:Y:S01]  /*15f60*/  FSEL R5, R8, -INF , !P2 ;  /* 0xff80000008057808 */ /* 0x004fe20005000000 */
[-C--:B------:R-:W-:Y:S01]  /*15f70*/  FMUL.FTZ R170, R181, R0.reuse ;  /* 0x00000000b5aa7220 */ /* 0x080fe20000410000 */
[----:B------:R-:W2:Y:S01]  /*15f80*/  MUFU.TANH R157, R157 ;  /* 0x0000009d009d7308 */ /* 0x000ea20000002400 */
[----:B------:R-:W-:Y:S01]  /*15f90*/  ISETP.GE.AND P2, PT, R16, R209, PT ;  /* 0x000000d11000720c */ /* 0x000fe20003f46270 */
[-C--:B------:R-:W-:Y:S01]  /*15fa0*/  FMUL.FTZ R167, R182, R0.reuse ;  /* 0x00000000b6a77220 */ /* 0x080fe20000410000 */
[----:B------:R-:W-:Y:S01]  /*15fb0*/  FSEL R227, R227, -INF , !P5 ;  /* 0xff800000e3e37808 */ /* 0x000fe20006800000 */
[----:B------:R-:W-:Y:S01]  /*15fc0*/  FMUL.FTZ R166, R183, R0 ;  /* 0x00000000b7a67220 */ /* 0x000fe20000410000 */
[----:B------:R-:W-:-:S03]  /*15fd0*/  ISETP.GE.AND P5, PT, R6, R137, PT ;  /* 0x000000890600720c */ /* 0x000fc60003fa6270 */
[----:B------:R-:W2:Y:S01]  /*15fe0*/  MUFU.TANH R149, R149 ;  /* 0x0000009500957308 */ /* 0x000ea20000002400 */
[----:B------:R-:W-:Y:S01]  /*15ff0*/  VIADD R0, R10, 0x38 ;  /* 0x000000380a007836 */ /* 0x000fe20000000000 */
[----:B-----5:R-:W-:-:S06]  /*16000*/  FSEL R235, R235, -INF , !P2 ;  /* 0xff800000ebeb7808 */ /* 0x020fcc0005000000 */
[----:B------:R-:W5:Y:S01]  /*16010*/  MUFU.TANH R153, R153 ;  /* 0x0000009900997308 */ /* 0x000f620000002400 */
[----:B------:R-:W-:-:S07]  /*16020*/  ISETP.GE.AND P2, PT, R4, R209, PT ;  /* 0x000000d10400720c */ /* 0x000fce0003f46270 */
[----:B------:R-:W5:Y:S01]  /*16030*/  MUFU.TANH R159, R159 ;  /* 0x0000009f009f7308 */ /* 0x000f620000002400 */
[----:B------:R-:W-:-:S07]  /*16040*/  FSEL R179, R179, -INF , !P5 ;  /* 0xff800000b3b37808 */ /* 0x000fce0006800000 */
[----:B------:R-:W5:Y:S01]  /*16050*/  MUFU.TANH R151, R151 ;  /* 0x0000009700977308 */ /* 0x000f620000002400 */
[----:B------:R-:W-:Y:S01]  /*16060*/  VIADD R4, R10, 0x29 ;  /* 0x000000290a047836 */ /* 0x000fe20000000000 */
[----:B------:R-:W-:-:S06]  /*16070*/  ISETP.GE.AND P5, PT, R0, R137, PT ;  /* 0x000000890000720c */ /* 0x000fcc0003fa6270 */
[----:B------:R-:W-:Y:S01]  /*16080*/  MUFU.TANH R177, R177 ;  /* 0x000000b100b17308 */ /* 0x000fe20000002400 */
[----:B---3--:R-:W-:-:S07]  /*16090*/  FSEL R233, R233, -INF , !P6 ;  /* 0xff800000e9e97808 */ /* 0x008fce0007000000 */
[----:B------:R-:W3:Y:S01]  /*160a0*/  MUFU.TANH R173, R173 ;  /* 0x000000ad00ad7308 */ /* 0x000ee20000002400 */
[----:B----4-:R-:W-:-:S07]  /*160b0*/  FSEL R155, R155, -INF , !P3 ;  /* 0xff8000009b9b7808 */ /* 0x010fce0005800000 */
[----:B------:R-:W4:Y:S01]  /*160c0*/  MUFU.TANH R171, R171 ;  /* 0x000000ab00ab7308 */ /* 0x000f220000002400 */
[----:B-1----:R-:W-:Y:S02]  /*160d0*/  FSEL R175, R175, -INF , !P5 ;  /* 0xff800000afaf7808 */ /* 0x002fe40006800000 */
[C---:B------:R-:W-:Y:S02]  /*160e0*/  ISETP.GE.AND P6, PT, R4.reuse, R137, PT ;  /* 0x000000890400720c */ /* 0x040fe40003fc6270 */
[----:B------:R-:W-:-:S03]  /*160f0*/  ISETP.GE.AND P3, PT, R4, R209, PT ;  /* 0x000000d10400720c */ /* 0x000fc60003f66270 */
[----:B------:R-:W-:Y:S01]  /*16100*/  MUFU.TANH R2, R2 ;  /* 0x0000000200027308 */ /* 0x000fe20000002400 */
[----:B------:R-:W-:Y:S01]  /*16110*/  ISETP.GT.AND P5, PT, R223, R206, PT ;  /* 0x000000cedf00720c */ /* 0x000fe20003fa4270 */
[----:B------:R-:W-:-:S06]  /*16120*/  VIADD R4, R10, 0x31 ;  /* 0x000000310a047836 */ /* 0x000fcc0000000000 */
[----:B------:R-:W-:Y:S01]  /*16130*/  MUFU.TANH R133, R133 ;  /* 0x0000008500857308 */ /* 0x000fe20000002400 */
[----:B--2---:R-:W-:-:S07]  /*16140*/  FSEL R157, R157, -INF , !P6 ;  /* 0xff8000009d9d7808 */ /* 0x004fce0007000000 */
[----:B------:R-:W-:Y:S01]  /*16150*/  MUFU.TANH R170, R170 ;  /* 0x000000aa00aa7308 */ /* 0x000fe20000002400 */
[----:B------:R-:W-:-:S07]  /*16160*/  FSEL R149, R149, -INF , !P3 ;  /* 0xff80000095957808 */ /* 0x000fce0005800000 */
[----:B------:R-:W1:Y:S01]  /*16170*/  MUFU.TANH R167, R167 ;  /* 0x000000a700a77308 */ /* 0x000e620000002400 */
[----:B-----5:R-:W-:-:S07]  /*16180*/  FSEL R153, R153, -INF , !P2 ;  /* 0xff80000099997808 */ /* 0x020fce0005000000 */
[----:B------:R-:W2:Y:S01]  /*16190*/  MUFU.TANH R166, R166 ;  /* 0x000000a600a67308 */ /* 0x000ea20000002400 */
[----:B------:R-:W-:Y:S02]  /*161a0*/  FSEL R159, R159, -INF , !P4 ;  /* 0xff8000009f9f7808 */ /* 0x000fe40006000000 */
[----:B------:R-:W-:Y:S01]  /*161b0*/  FSEL R151, R151, -INF , !P1 ;  /* 0xff80000097977808 */ /* 0x000fe20004800000 */
[----:B------:R-:W-:Y:S01]  /*161c0*/  BAR.SYNC.DEFER_BLOCKING 0x0 ;  /* 0x0000000000007b1d */ /* 0x000fe20000010000 */
[C---:B------:R-:W-:Y:S02]  /*161d0*/  ISETP.GE.AND P6, PT, R10.reuse, R137, PT ;  /* 0x000000890a00720c */ /* 0x040fe40003fc6270 */
[CC--:B------:R-:W-:Y:S01]  /*161e0*/  ISETP.GE.AND P3, PT, R10.reuse, R209.reuse, PT ;  /* 0x000000d10a00720c */ /* 0x0c0fe20003f66270 */
[----:B------:R-:W-:Y:S01]  /*161f0*/  VIADD R10, R10, 0x39 ;  /* 0x000000390a0a7836 */ /* 0x000fe20000000000 */
[----:B------:R-:W-:Y:S02]  /*16200*/  ISETP.GE.AND P2, PT, R6, R209, PT ;  /* 0x000000d10600720c */ /* 0x000fe40003f46270 */
[----:B------:R-:W-:-:S02]  /*16210*/  ISETP.GE.AND P4, PT, R4, R137, PT ;  /* 0x000000890400720c */ /* 0x000fc40003f86270 */
[-C--:B------:R-:W-:Y:S02]  /*16220*/  ISETP.GE.AND P1, PT, R4, R209.reuse, PT ;  /* 0x000000d10400720c */ /* 0x080fe40003f26270 */
[----:B---3--:R-:W-:Y:S02]  /*16230*/  FSEL R173, R173, -INF , !P2 ;  /* 0xff800000adad7808 */ /* 0x008fe40005000000 */
[----:B------:R-:W-:Y:S02]  /*16240*/  FSEL R177, R177, -INF , !P4 ;  /* 0xff800000b1b17808 */ /* 0x000fe40006000000 */
[----:B----4-:R-:W-:Y:S01]  /*16250*/  FSEL R171, R171, -INF , !P1 ;  /* 0xff800000abab7808 */ /* 0x010fe20004800000 */
[----:B------:R-:W-:Y:S01]  /*16260*/  BSSY B1, `(.L_x_3820) ;  /* 0x0000084000017945 */ /* 0x000fe20003800000 */
[----:B------:R-:W-:Y:S02]  /*16270*/  ISETP.GE.AND P2, PT, R0, R209, PT ;  /* 0x000000d10000720c */ /* 0x000fe40003f46270 */
[----:B------:R-:W-:-:S02]  /*16280*/  ISETP.GE.AND P4, PT, R10, R137, PT ;  /* 0x000000890a00720c */ /* 0x000fc40003f86270 */
[----:B------:R-:W-:Y:S02]  /*16290*/  ISETP.GE.AND P1, PT, R10, R209, PT ;  /* 0x000000d10a00720c */ /* 0x000fe40003f26270 */
[----:B-1----:R-:W-:Y:S02]  /*162a0*/  FSEL R167, R167, -INF , !P2 ;  /* 0xff800000a7a77808 */ /* 0x002fe40005000000 */
[----:B------:R-:W-:Y:S02]  /*162b0*/  FSEL R9, R2, -INF , !P6 ;  /* 0xff80000002097808 */ /* 0x000fe40007000000 */
[----:B------:R-:W-:Y:S02]  /*162c0*/  FSEL R170, R170, -INF , !P4 ;  /* 0xff800000aaaa7808 */ /* 0x000fe40006000000 */
[----:B------:R-:W-:Y:S02]  /*162d0*/  FSEL R7, R133, -INF , !P3 ;  /* 0xff80000085077808 */ /* 0x000fe40005800000 */
[----:B--2---:R-:W-:Y:S01]  /*162e0*/  FSEL R166, R166, -INF , !P1 ;  /* 0xff800000a6a67808 */ /* 0x004fe20004800000 */
        /* <DEDUP_REMOVED lines=72> */
.L_x_3823:
[----:B------:R-:W-:Y:S02]  /*16770*/  R2UR UR4, R246 ;  /* 0x00000000f60472ca */ /* 0x000fe400000e0000 */
[----:B------:R-:W-:-:S13]  /*16780*/  R2UR UR5, R247 ;  /* 0x00000000f70572ca */ /* 0x000fda00000e0000 */
[----:B------:R-:W2:Y:S02]  /*16790*/  LD.E R2, desc[UR4][R244.64+0x38] ;  /* 0x00003804f4027980 */ /* 0x000ea4000c101900 */
[----:B--2---:R-:W-:-:S05]  /*167a0*/  IMAD.U32 R2, R2, -0x40, RZ ;  /* 0xffffffc002027824 */ /* 0x004fca00078e00ff */
[----:B------:R-:W-:Y:S02]  /*167b0*/  SHF.R.S32.HI R0, RZ, 0x1f, R2 ;  /* 0x0000001fff007819 */ /* 0x000fe40000011402 */
.L_x_3824:
[----:B------:R-:W-:Y:S05]  /*167c0*/  BSYNC B0 ;  /* 0x0000000000007941 */ /* 0x000fea0003800000 */
.L_x_3822:
        /* <DEDUP_REMOVED lines=45> */
.L_x_3821:
[----:B------:R-:W-:Y:S05]  /*16aa0*/  BSYNC B1 ;  /* 0x0000000000017941 */ /* 0x000fea0003800000 */
.L_x_3820:
        /* <DEDUP_REMOVED lines=412> */
.L_x_3816:
[----:B------:R-:W-:Y:S05]  /*18470*/  @!P5 BRA `(.L_x_3825) ;  /* 0x000000380018d947 */ /* 0x000fea0003800000 */
[C---:B------:R-:W-:Y:S01]  /*18480*/  SHF.L.U64.HI R216, R138.reuse, 0x5, R139 ;  /* 0x000000058ad87819 */ /* 0x040fe2000001028b */
[----:B------:R-:W-:Y:S01]  /*18490*/  IMAD.SHL.U32 R225, R138, 0x20, RZ ;  /* 0x000000208ae17824 */ /* 0x000fe200078e00ff */
[C---:B------:R-:W-:Y:S01]  /*184a0*/  SHF.L.U64.HI R220, R134.reuse, 0x5, R135 ;  /* 0x0000000586dc7819 */ /* 0x040fe20000010287 */
[----:B------:R-:W-:Y:S01]  /*184b0*/  IMAD.SHL.U32 R227, R134, 0x20, RZ ;  /* 0x0000002086e37824 */ /* 0x000fe200078e00ff */
[----:B------:R-:W-:Y:S01]  /*184c0*/  MOV R0, R3 ;  /* 0x0000000300007202 */ /* 0x000fe20000000f00 */
[----:B------:R-:W-:-:S07]  /*184d0*/  IMAD.MOV.U32 R137, RZ, RZ, R132 ;  /* 0x000000ffff897224 */ /* 0x000fce00078e0084 */
.L_x_3834:
        /* <DEDUP_REMOVED lines=81> */
.L_x_3827:
[----:B--2---:R-:W-:Y:S02]  /*189f0*/  R2UR UR4, R138 ;  /* 0x000000008a0472ca */ /* 0x004fe400000e0000 */
[----:B------:R-:W-:Y:S11]  /*18a00*/  R2UR UR5, R139 ;  /* 0x000000008b0572ca */ /* 0x000ff600000e0000 */
[----:B------:R-:W-:Y:S02]  /*18a10*/  @!UPT UIADD3 URZ, URZ, URZ, URZ ;  /* 0x0000003f3f3ff290 */ /* 0x000fe4000fffe03f */
[----:B-1----:R-:W2:Y:S02]  /*18a20*/  LD.E R8, desc[UR4][R2.64+0x40] ;  /* 0x0000400402087980 */ /* 0x002ea4000c101900 */
[----:B--2---:R-:W-:Y:S05]  /*18a30*/  IMAD.U32 R8, R8, -0x40, RZ ;  /* 0xffffffc008087824 */ /* 0x004fea00078e00ff */
[----:B------:R-:W-:Y:S02]  /*18a40*/  SHF.R.S32.HI R7, RZ, 0x1f, R8 ;  /* 0x0000001fff077819 */ /* 0x000fe40000011408 */
.L_x_3828:
[----:B------:R-:W-:Y:S05]  /*18a50*/  BSYNC B0 ;  /* 0x0000000000007941 */ /* 0x000fea0003800000 */
.L_x_3826:
        /* <DEDUP_REMOVED lines=38> */
[----:B------:R-:W-:Y:S04]  /*18cc0*/  ISETP.GT.AND P0, PT, R223, R206, PT ;  /* 0x000000cedf00720c */ /* 0x000fe80003f04270 */
        /* <DEDUP_REMOVED lines=277> */
[----:B------:R-:W-:Y:S02]  /*19e20*/  LOP3.LUT R4, RZ, R13, RZ, 0x33, !PT ;  /* 0x0000000dff047212 */ /* 0x000fe400078e33ff */
[----:B------:R-:W-:Y:S05]  /*19e30*/  ISETP.NE.AND P2, PT, R13, RZ, PT ;  /* 0x000000ff0d00720c */ /* 0x000fea0003f45270 */
        /* <DEDUP_REMOVED lines=26> */
.L_x_3832:
[----:B------:R-:W-:Y:S02]  /*19fe0*/  R2UR UR4, R138 ;  /* 0x000000008a0472ca */ /* 0x000fe400000e0000 */
[----:B------:R-:W-:Y:S11]  /*19ff0*/  R2UR UR5, R139 ;  /* 0x000000008b0572ca */ /* 0x000ff600000e0000 */
[----:B------:R-:W-:Y:S02]  /*1a000*/  @!UPT UIADD3 URZ, URZ, URZ, URZ ;  /* 0x0000003f3f3ff290 */ /* 0x000fe4000fffe03f */
[----:B------:R-:W2:Y:S02]  /*1a010*/  LD.E R8, desc[UR4][R2.64+0x38] ;  /* 0x0000380402087980 */ /* 0x000ea4000c101900 */
[----:B--2---:R-:W-:Y:S05]  /*1a020*/  IMAD.U32 R8, R8, -0x40, RZ ;  /* 0xffffffc008087824 */ /* 0x004fea00078e00ff */
[----:B------:R-:W-:Y:S02]  /*1a030*/  SHF.R.S32.HI R7, RZ, 0x1f, R8 ;  /* 0x0000001fff077819 */ /* 0x000fe40000011408 */
.L_x_3833:
[----:B------:R-:W-:Y:S05]  /*1a040*/  BSYNC B0 ;  /* 0x0000000000007941 */ /* 0x000fea0003800000 */
.L_x_3831:
        /* <DEDUP_REMOVED lines=43> */
.L_x_3830:
[----:B------:R-:W-:Y:S05]  /*1a300*/  BSYNC B1 ;  /* 0x0000000000017941 */ /* 0x000fea0003800000 */
.L_x_3829:
        /* <DEDUP_REMOVED lines=67> */
[-CC-:B------:R-:W-:Y:S01]  /*1a740*/  FFMA.FTZ R168, R146, R134.reuse, -R155.reuse ;  /* 0x0000008692a87223 */ /* 0x180fe2000001089b */
[-CC-:B------:R-:W-:Y:S01]  /*1a750*/  FFMA.FTZ R175, R140, R134.reuse, -R155.reuse ;  /* 0x000000868caf7223 */ /* 0x180fe2000001089b */
[----:B------:R-:W-:Y:S01]  /*1a760*/  LDSM.16.MT88.4 R144, [R203+0xe800] ;  /* 0x00e80000cb90783b */ /* 0x000fe20000004200 */
[-C--:B------:R-:W-:Y:S01]  /*1a770*/  FFMA.FTZ R183, R148, R134.reuse, -R155 ;  /* 0x0000008694b77223 */ /* 0x080fe2000001089b */
[----:B------:R-:W-:Y:S01]  /*1a780*/  FFMA.FTZ R209, R156, R134, -R159 ;  /* 0x000000869cd17223 */ /* 0x000fe2000001089f */
        /* <DEDUP_REMOVED lines=24> */
[----:B------:R-:W-:Y:S01]  /*1a910*/  FFMA.FTZ R233, R152, R134, -R155 ;  /* 0x0000008698e97223 */ /* 0x000fe2000001089b */
        /* <DEDUP_REMOVED lines=15> */
[C---:B------:R-:W-:Y:S01]  /*1aa10*/  FMUL.FTZ R46, R0.reuse, R46 ;  /* 0x0000002e002e7220 */ /* 0x040fe20000410000 */
        /* <DEDUP_REMOVED lines=46> */
[----:B------:R-:W-:Y:S01]  /*1ad00*/  ISETP.GT.AND P0, PT, R223, R206, PT ;  /* 0x000000cedf00720c */ /* 0x000fe20003f04270 */
[C---:B------:R-:W-:Y:S01]  /*1ad10*/  FMUL.FTZ R12, R2.reuse, R120 ;  /* 0x00000078020c7220 */ /* 0x040fe20000410000 */
[----:B------:R-:W-:Y:S03]  /*1ad20*/  FMUL.FTZ R13, R2, R121 ;  /* 0x00000079020d7220 */ /* 0x000fe60000410000 */
[C---:B------:R-:W-:Y:S01]  /*1ad30*/  FMUL.FTZ R14, R0.reuse, R122 ;  /* 0x0000007a000e7220 */ /* 0x040fe20000410000 */
[C---:B------:R-:W-:Y:S02]  /*1ad40*/  FMUL.FTZ R15, R0.reuse, R123 ;  /* 0x0000007b000f7220 */ /* 0x040fe40000410000 */
[----:B------:R-:W-:Y:S01]  /*1ad50*/  LDSM.16.MT88.4 R120, [R203+0xc800] ;  /* 0x00c80000cb78783b */ /* 0x000fe20000004200 */
[C---:B------:R-:W-:Y:S01]  /*1ad60*/  FMUL.FTZ R82, R0.reuse, R82 ;  /* 0x0000005200527220 */ /* 0x040fe20000410000 */
[----:B------:R-:W-:Y:S01]  /*1ad70*/  FMUL.FTZ R83, R0, R83 ;  /* 0x0000005300537220 */ /* 0x000fe20000410000 */
[-C--:B------:R-:W-:Y:S01]  /*1ad80*/  FFMA.FTZ R170, R172, R134.reuse, -R159 ;  /* 0x00000086acaa7223 */ /* 0x080fe2000001089f */
[----:B------:R-:W-:Y:S01]  /*1ad90*/  FFMA.FTZ R172, R142, R134, -R155 ;  /* 0x000000868eac7223 */ /* 0x000fe2000001089b */
[C---:B------:R-:W-:Y:S01]  /*1ada0*/  HMMA.16816.F32.BF16 R12, R128.reuse, R20, R12 ;  /* 0x00000014800c723c */ /* 0x040fe2000004180c */
[----:B------:R-:W-:Y:S02]  /*1adb0*/  MUFU.EX2 R175, R175 ;  /* 0x000000af00af7308 */ /* 0x000fe40000000800 */
[----:B------:R-:W-:Y:S01]  /*1adc0*/  LDSM.16.MT88.4 R140, [R204+0xe800] ;  /* 0x00e80000cc8c783b */ /* 0x000fe20000004200 */
[C---:B------:R-:W-:Y:S01]  /*1add0*/  FMUL.FTZ R84, R2.reuse, R84 ;  /* 0x0000005402547220 */ /* 0x040fe20000410000 */
[C---:B------:R-:W-:Y:S01]  /*1ade0*/  FMUL.FTZ R85, R2.reuse, R85 ;  /* 0x0000005502557220 */ /* 0x040fe20000410000 */
[C---:B------:R-:W-:Y:S05]  /*1adf0*/  HMMA.16816.F32.BF16 R16, R128.reuse, R22, R16 ;  /* 0x000000168010723c */ /* 0x040fea0000041810 */
[----:B------:R-:W-:Y:S01]  /*1ae00*/  MUFU.EX2 R170, R170 ;  /* 0x000000aa00aa7308 */ /* 0x000fe20000000800 */
[C---:B------:R-:W-:Y:S01]  /*1ae10*/  FMUL.FTZ R20, R2.reuse, R112 ;  /* 0x0000007002147220 */ /* 0x040fe20000410000 */
[----:B------:R-:W-:Y:S01]  /*1ae20*/  FMUL.FTZ R21, R2, R113 ;  /* 0x0000007102157220 */ /* 0x000fe20000410000 */
[C---:B------:R-:W-:Y:S03]  /*1ae30*/  FMUL.FTZ R22, R0.reuse, R114 ;  /* 0x0000007200167220 */ /* 0x040fe60000410000 */
[C---:B------:R-:W-:Y:S02]  /*1ae40*/  FMUL.FTZ R23, R0.reuse, R115 ;  /* 0x0000007300177220 */ /* 0x040fe40000410000 */
[----:B------:R-:W-:Y:S01]  /*1ae50*/  LDSM.16.MT88.4 R112, [R205+0xc800] ;  /* 0x00c80000cd70783b */ /* 0x000fe20000004200 */
[C---:B------:R-:W-:Y:S01]  /*1ae60*/  FMUL.FTZ R86, R0.reuse, R86 ;  /* 0x0000005600567220 */ /* 0x040fe20000410000 */
[----:B------:R-:W-:Y:S01]  /*1ae70*/  FMUL.FTZ R87, R0, R87 ;  /* 0x0000005700577220 */ /* 0x000fe20000410000 */
[-CC-:B------:R-:W-:Y:S01]  /*1ae80*/  FFMA.FTZ R166, R166, R134.reuse, -R159.reuse ;  /* 0x00000086a6a67223 */ /* 0x180fe2000001089f */
[-C--:B------:R-:W-:Y:S01]  /*1ae90*/  FFMA.FTZ R169, R226, R134.reuse, -R159 ;  /* 0x00000086e2a97223 */ /* 0x080fe2000001089f */
[C---:B------:R-:W-:Y:S01]  /*1aea0*/  HMMA.16816.F32.BF16 R20, R128.reuse, R28, R20 ;  /* 0x0000001c8014723c */ /* 0x040fe20000041814 */
[----:B------:R-:W-:Y:S02]  /*1aeb0*/  MUFU.EX2 R172, R172 ;  /* 0x000000ac00ac7308 */ /* 0x000fe40000000800 */
[-C--:B------:R-:W-:Y:S01]  /*1aec0*/  FFMA.FTZ R171, R224, R134.reuse, -R155 ;  /* 0x00000086e0ab7223 */ /* 0x080fe2000001089b */
[--C-:B------:R-:W-:Y:S01]  /*1aed0*/  FFMA.FTZ R224, R157, R134, -R159.reuse ;  /* 0x000000869de07223 */ /* 0x100fe2000001089f */
[C---:B------:R-:W-:Y:S01]  /*1aee0*/  FMUL.FTZ R88, R2.reuse, R88 ;  /* 0x0000005802587220 */ /* 0x040fe20000410000 */
[C---:B------:R-:W-:Y:S05]  /*1aef0*/  HMMA.16816.F32.BF16 R24, R128.reuse, R30, R24 ;  /* 0x0000001e8018723c */ /* 0x040fea0000041818 */
[----:B------:R-:W-:Y:S01]  /*1af00*/  MUFU.EX2 R166, R166 ;  /* 0x000000a600a67308 */ /* 0x000fe20000000800 */
[C---:B------:R-:W-:Y:S01]  /*1af10*/  FMUL.FTZ R28, R2.reuse, R104 ;  /* 0x00000068021c7220 */ /* 0x040fe20000410000 */
[----:B------:R-:W-:Y:S01]  /*1af20*/  FMUL.FTZ R29, R2, R105 ;  /* 0x00000069021d7220 */ /* 0x000fe20000410000 */
[C---:B------:R-:W-:Y:S03]  /*1af30*/  FMUL.FTZ R30, R0.reuse, R106 ;  /* 0x0000006a001e7220 */ /* 0x040fe60000410000 */
[----:B------:R-:W-:Y:S02]  /*1af40*/  FMUL.FTZ R31, R0, R107 ;  /* 0x0000006b001f7220 */ /* 0x000fe40000410000 */
[----:B------:R-:W2:Y:S01]  /*1af50*/  LDSM.16.MT88.4 R104, [R202+0xe000] ;  /* 0x00e00000ca68783b */ /* 0x000ea20000004200 */
[----:B------:R-:W-:Y:S01]  /*1af60*/  FMUL.FTZ R89, R2, R89 ;  /* 0x0000005902597220 */ /* 0x000fe20000410000 */
[C---:B------:R-:W-:Y:S01]  /*1af70*/  FMUL.FTZ R90, R0.reuse, R90 ;  /* 0x0000005a005a7220 */ /* 0x040fe20000410000 */
[----:B------:R-:W-:Y:S01]  /*1af80*/  FMUL.FTZ R91, R0, R91 ;  /* 0x0000005b005b7220 */ /* 0x000fe20000410000 */
[----:B------:R-:W4:Y:S01]  /*1af90*/  MUFU.EX2 R169, R169 ;  /* 0x000000a900a97308 */ /* 0x000f220000000800 */
[C---:B------:R-:W-:Y:S03]  /*1afa0*/  HMMA.16816.F32.BF16 R28, R128.reuse, R124, R28 ;  /* 0x0000007c801c723c */ /* 0x040fe6000004181c */
[C---:B------:R-:W-:Y:S01]  /*1afb0*/  FMUL.FTZ R92, R2.reuse, R92 ;  /* 0x0000005c025c7220 */ /* 0x040fe20000410000 */
[----:B------:R-:W-:Y:S01]  /*1afc0*/  FMUL.FTZ R93, R2, R93 ;  /* 0x0000005d025d7220 */ /* 0x000fe20000410000 */
[C---:B------:R-:W-:Y:S01]  /*1afd0*/  FMUL.FTZ R94, R0.reuse, R94 ;  /* 0x0000005e005e7220 */ /* 0x040fe20000410000 */
[C---:B------:R-:W-:Y:S01]  /*1afe0*/  HMMA.16816.F32.BF16 R32, R128.reuse, R126, R32 ;  /* 0x0000007e8020723c */ /* 0x040fe20000041820 */
[----:B------:R-:W-:Y:S02]  /*1aff0*/  LDSM.16.MT88.4 R124, [R202+0xc800] ;  /* 0x00c80000ca7c783b */ /* 0x000fe40000004200 */
[----:B------:R-:W4:Y:S02]  /*1b000*/  MUFU.EX2 R171, R171 ;  /* 0x000000ab00ab7308 */ /* 0x000f240000000800 */
[----:B------:R-:W-:Y:S01]  /*1b010*/  FMUL.FTZ R95, R0, R95 ;  /* 0x0000005f005f7220 */ /* 0x000fe20000410000 */
[C---:B---3--:R-:W-:Y:S07]  /*1b020*/  HMMA.16816.F32.BF16 R36, R128.reuse, R116, R36 ;  /* 0x000000748024723c */ /* 0x048fee0000041824 */
[----:B------:R-:W-:Y:S01]  /*1b030*/  MUFU.EX2 R183, R183 ;  /* 0x000000b700b77308 */ /* 0x000fe20000000800 */
[C---:B------:R-:W-:Y:S01]  /*1b040*/  FMUL.FTZ R96, R2.reuse, R96 ;  /* 0x0000006002607220 */ /* 0x040fe20000410000 */
[C---:B------:R-:W-:Y:S01]  /*1b050*/  HMMA.16816.F32.BF16 R40, R128.reuse, R118, R40 ;  /* 0x000000768028723c */ /* 0x040fe20000041828 */
[----:B------:R-:W-:Y:S02]  /*1b060*/  LDSM.16.MT88.4 R116, [R204+0xc800] ;  /* 0x00c80000cc74783b */ /* 0x000fe40000004200 */
[----:B------:R-:W-:Y:S03]  /*1b070*/  FMUL.FTZ R97, R2, R97 ;  /* 0x0000006102617220 */ /* 0x000fe60000410000 */
[C---:B-1----:R-:W-:Y:S02]  /*1b080*/  HMMA.16816.F32.BF16 R44, R128.reuse, R108, R44 ;  /* 0x0000006c802c723c */ /* 0x042fe4000004182c */
[----:B------:R-:W-:Y:S03]  /*1b090*/  MUFU.EX2 R209, R209 ;  /* 0x000000d100d17308 */ /* 0x000fe60000000800 */
[C---:B------:R-:W-:Y:S01]  /*1b0a0*/  FMUL.FTZ R98, R0.reuse, R98 ;  /* 0x0000006200627220 */ /* 0x040fe20000410000 */
[C---:B------:R-:W-:Y:S01]  /*1b0b0*/  HMMA.16816.F32.BF16 R48, R128.reuse, R110, R48 ;  /* 0x0000006e8030723c */ /* 0x040fe20000041830 */
[----:B------:R-:W1:Y:S05]  /*1b0c0*/  LDSM.16.MT88.4 R108, [R205+0x10000] ;  /* 0x01000000cd6c783b */ /* 0x000e6a0000004200 */
[----:B------:R-:W-:Y:S01]  /*1b0d0*/  MUFU.EX2 R233, R233 ;  /* 0x000000e900e97308 */ /* 0x000fe20000000800 */
[----:B------:R-:W-:Y:S01]  /*1b0e0*/  FMUL.FTZ R99, R0, R99 ;  /* 0x0000006300637220 */ /* 0x000fe20000410000 */
[C---:B-----5:R-:W-:Y:S03]  /*1b0f0*/  HMMA.16816.F32.BF16 R52, R128.reuse, R100, R52 ;  /* 0x000000648034723c */ /* 0x060fe60000041834 */
[-C--:B------:R-:W-:Y:S03]  /*1b100*/  FFMA.FTZ R181, R174, R134.reuse, -R159 ;  /* 0x00000086aeb57223 */ /* 0x080fe6000001089f */
[C---:B------:R-:W-:Y:S01]  /*1b110*/  HMMA.16816.F32.BF16 R56, R128.reuse, R102, R56 ;  /* 0x000000668038723c */ /* 0x040fe20000041838 */
[----:B------:R-:W3:Y:S01]  /*1b120*/  LDSM.16.MT88.4 R100, [R204+0x10000] ;  /* 0x01000000cc64783b */ /* 0x000ee20000004200 */
[----:B------:R-:W-:Y:S03]  /*1b130*/  MUFU.EX2 R224, R224 ;  /* 0x000000e000e07308 */ /* 0x000fe60000000800 */
[-C--:B------:R-:W-:Y:S01]  /*1b140*/  FFMA.FTZ R174, R150, R134.reuse, -R155 ;  /* 0x0000008696ae7223 */ /* 0x080fe2000001089b */
[C---:B--2---:R-:W-:Y:S03]  /*1b150*/  HMMA.16816.F32.BF16 R60, R128.reuse, R104, R60 ;  /* 0x00000068803c723c */ /* 0x044fe6000004183c */
[----:B------:R-:W-:Y:S03]  /*1b160*/  LDSM.16.MT88.4 R148, [R202+0xf000] ;  /* 0x00f00000ca94783b */ /* 0x000fe60000004200 */
[----:B------:R-:W-:Y:S01]  /*1b170*/  MUFU.EX2 R181, R181 ;  /* 0x000000b500b57308 */ /* 0x000fe20000000800 */
[-C--:B------:R-:W-:Y:S01]  /*1b180*/  FFMA.FTZ R177, R222, R134.reuse, -R159 ;  /* 0x00000086deb17223 */ /* 0x080fe2000001089f */
[C---:B------:R-:W-:Y:S03]  /*1b190*/  HMMA.16816.F32.BF16 R64, R128.reuse, R106, R64 ;  /* 0x0000006a8040723c */ /* 0x040fe60000041840 */
[----:B------:R-:W2:Y:S01]  /*1b1a0*/  LDSM.16.MT88.4 R104, [R203+0x10000] ;  /* 0x01000000cb68783b */ /* 0x000ea20000004200 */
[-C--:B------:R-:W-:Y:S01]  /*1b1b0*/  FFMA.FTZ R222, R154, R134.reuse, -R155 ;  /* 0x000000869ade7223 */ /* 0x080fe2000001089b */
[-C--:B------:R-:W-:Y:S01]  /*1b1c0*/  FFMA.FTZ R182, R182, R134.reuse, -R159 ;  /* 0x00000086b6b67223 */ /* 0x080fe2000001089f */
[-C--:B------:R-:W-:Y:S02]  /*1b1d0*/  FFMA.FTZ R179, R180, R134.reuse, -R155 ;  /* 0x00000086b4b37223 */ /* 0x080fe4000001089b */
[----:B------:R-:W-:Y:S03]  /*1b1e0*/  MUFU.EX2 R177, R177 ;  /* 0x000000b100b17308 */ /* 0x000fe60000000800 */
[-C--:B------:R-:W-:Y:S01]  /*1b1f0*/  FFMA.FTZ R180, R158, R134.reuse, -R159 ;  /* 0x000000869eb47223 */ /* 0x080fe2000001089f */
[-C--:B------:R-:W-:Y:S01]  /*1b200*/  FFMA.FTZ R178, R178, R134.reuse, -R155 ;  /* 0x00000086b2b27223 */ /* 0x080fe2000001089b */
[-CC-:B------:R-:W-:Y:S01]  /*1b210*/  FFMA.FTZ R176, R176, R134.reuse, -R159.reuse ;  /* 0x00000086b0b07223 */ /* 0x180fe2000001089f */
[-C--:B------:R-:W-:Y:S01]  /*1b220*/  FFMA.FTZ R159, R153, R134.reuse, -R159 ;  /* 0x00000086999f7223 */ /* 0x080fe2000001089f */
[-CC-:B------:R-:W-:Y:S01]  /*1b230*/  FFMA.FTZ R135, R135, R134.reuse, -R155.reuse ;  /* 0x0000008687877223 */ /* 0x180fe2000001089b */
[----:B------:R-:W-:Y:S01]  /*1b240*/  FFMA.FTZ R155, R133, R134, -R155 ;  /* 0x00000086859b7223 */ /* 0x000fe2000001089b */
[C---:B-1----:R-:W-:Y:S01]  /*1b250*/  HMMA.16816.F32.BF16 R68, R128.reuse, R108, R68 ;  /* 0x0000006c8044723c */ /* 0x042fe20000041844 */
[----:B------:R1:W-:Y:S02]  /*1b260*/  MUFU.EX2 R235, R159 ;  /* 0x0000009f00eb7308 */ /* 0x0003e40000000800 */
[----:B------:R-:W-:Y:S01]  /*1b270*/  FFMA.FTZ R167, R2, R231, R167 ;  /* 0x000000e702a77223 */ /* 0x000fe200000100a7 */
[----:B------:R-:W-:Y:S01]  /*1b280*/  FFMA.FTZ R165, R0, R229, R165 ;  /* 0x000000e500a57223 */ /* 0x000fe200000100a5 */
[----:B------:R-:W-:Y:S01]  /*1b290*/  MOV R0, R3 ;  /* 0x0000000300007202 */ /* 0x000fe20000000f00 */
[C---:B------:R-:W-:Y:S01]  /*1b2a0*/  HMMA.16816.F32.BF16 R72, R128.reuse, R110, R72 ;  /* 0x0000006e8048723c */ /* 0x040fe20000041848 */
[----:B------:R-:W5:Y:S04]  /*1b2b0*/  LDSM.16.MT88.4 R108, [R202+0x10000] ;  /* 0x01000000ca6c783b */ /* 0x000f680000004200 */
[----:B------:R2:W-:Y:S01]  /*1b2c0*/  MUFU.EX2 R134, R155 ;  /* 0x0000009b00867308 */ /* 0x0005e20000000800 */
[----:B------:R-:W-:Y:S01]  /*1b2d0*/  FADD.FTZ R164, R164, R167 ;  /* 0x000000a7a4a47221 */ /* 0x000fe20000010000 */
[C---:B---3--:R-:W-:Y:S08]  /*1b2e0*/  HMMA.16816.F32.BF16 R76, R128.reuse, R100, R76 ;  /* 0x00000064804c723c */ /* 0x048ff0000004184c */
[----:B------:R-:W3:Y:S01]  /*1b2f0*/  MUFU.EX2 R182, R182 ;  /* 0x000000b600b67308 */ /* 0x000ee20000000800 */
[C---:B------:R-:W-:Y:S01]  /*1b300*/  HMMA.16816.F32.BF16 R80, R128.reuse, R102, R80 ;  /* 0x000000668050723c */ /* 0x040fe20000041850 */
[----:B-1----:R-:W-:Y:S02]  /*1b310*/  LDSM.16.MT88.4 R156, [R204+0xf800] ;  /* 0x00f80000cc9c783b */ /* 0x002fe40000004200 */
[----:B----4-:R-:W-:Y:S01]  /*1b320*/  F2FP.BF16.F32.PACK_AB R100, R169, R166 ;  /* 0x000000a6a964723e */ /* 0x010fe200000010ff */
[----:B------:R-:W-:Y:S01]  /*1b330*/  FADD.FTZ R165, R161, R165 ;  /* 0x000000a5a1a57221 */ /* 0x000fe20000010000 */
[----:B------:R-:W-:Y:S04]  /*1b340*/  F2FP.BF16.F32.PACK_AB R101, R168, R171 ;  /* 0x000000aba865723e */ /* 0x000fe800000010ff */
[----:B------:R-:W-:Y:S01]  /*1b350*/  MUFU.EX2 R179, R179 ;  /* 0x000000b300b37308 */ /* 0x000fe20000000800 */
[----:B--2---:R-:W-:Y:S01]  /*1b360*/  LDSM.16.MT88.4 R152, [R205+0xf800] ;  /* 0x00f80000cd98783b */ /* 0x004fe20000004200 */
[C---:B------:R-:W-:Y:S03]  /*1b370*/  HMMA.16816.F32.BF16 R84, R128.reuse, R104, R84 ;  /* 0x000000688054723c */ /* 0x040fe60000041854 */
[----:B------:R-:W-:Y:S01]  /*1b380*/  F2FP.BF16.F32.PACK_AB R102, R173, R170 ;  /* 0x000000aaad66723e */ /* 0x000fe200000010ff */
[----:B------:R-:W-:Y:S01]  /*1b390*/  FADD.FTZ R163, R163, R164 ;  /* 0x000000a4a3a37221 */ /* 0x000fe20000010000 */
[----:B------:R-:W-:Y:S01]  /*1b3a0*/  F2FP.BF16.F32.PACK_AB R103, R175, R172 ;  /* 0x000000acaf67723e */ /* 0x000fe200000010ff */
        /* <DEDUP_REMOVED lines=8> */
[C---:B-----5:R-:W-:Y:S03]  /*1b430*/  HMMA.16816.F32.BF16 R92, R128.reuse, R108, R92 ;  /* 0x0000006c805c723c */ /* 0x060fe6000004185c */
        /* <DEDUP_REMOVED lines=51> */
[----:B-----5:R-:W-:Y:S01]  /*1b770*/  F2FP.BF16.F32.PACK_AB R107, R183, R174 ;  /* 0x000000aeb76b723e */ /* 0x020fe200000010ff */
        /* <DEDUP_REMOVED lines=86> */
.L_x_3825:
        /* <DEDUP_REMOVED lines=11> */
[C---:B------:R-:W-:Y:S02]  /*1bd90*/  IMAD.IADD R13, R11.reuse, 0x1, -R0 ;  /* 0x000000010b0d7824 */ /* 0x040fe400078e0a00 */
[----:B------:R-:W-:Y:S02]  /*1bda0*/  LOP3.LUT R0, R2, 0xfffffff0, RZ, 0xc0, !PT ;  /* 0xfffffff002007812 */ /* 0x000fe400078ec0ff */
[----:B------:R-:W-:Y:S02]  /*1bdb0*/  SHF.R.S32.HI R2, RZ, 0x4, R2 ;  /* 0x00000004ff027819 */ /* 0x000fe40000011402 */
[----:B------:R-:W-:Y:S01]  /*1bdc0*/  SHF.R.S32.HI R4, RZ, 0x1f, R13 ;  /* 0x0000001fff047819 */ /* 0x000fe2000001140d */
[----:B------:R-:W-:-:S03]  /*1bdd0*/  IMAD.IADD R0, R11, 0x1, -R0 ;  /* 0x000000010b007824 */ /* 0x000fc600078e0a00 */
        /* <DEDUP_REMOVED lines=10> */
.L_x_3842:
        /* <DEDUP_REMOVED lines=199> */
[----:B------:R2:W5:Y:S01]  /*1caf0*/  LD.E.64 R112, desc[UR10][R8.64+0xa8] ;  /* 0x0000a80a08707980 */ /* 0x000562000c101b00 */
[----:B------:R-:W-:Y:S01]  /*1cb00*/  IADD3 R20, R2, 0x20, RZ ;  /* 0x0000002002147810 */ /* 0x000fe20007ffe0ff */
[----:B------:R-:W-:Y:S01]  /*1cb10*/  BSSY B0, `(.L_x_3836) ;  /* 0x0000059000007945 */ /* 0x000fe20003800000 */
[----:B------:R-:W-:-:S02]  /*1cb20*/  ISETP.GE.AND P4, PT, R22, R13, PT ;  /* 0x0000000d1600720c */ /* 0x000fc40003f86270 */
[----:B------:R-:W3:Y:S01]  /*1cb30*/  @P0 MUFU.LG2 R10, R10 ;  /* 0x0000000a000a0308 */ /* 0x000ee20000000c00 */
[-C--:B------:R-:W-:Y:S02]  /*1cb40*/  ISETP.GE.AND P2, PT, R20, R13.reuse, PT ;  /* 0x0000000d1400720c */ /* 0x080fe40003f46270 */
[----:B----4-:R-:W-:Y:S02]  /*1cb50*/  IADD3 R12, R2, 0x8, RZ ;  /* 0x00000008020c7810 */ /* 0x010fe40007ffe0ff */
[----:B------:R-:W-:Y:S02]  /*1cb60*/  SHF.L.U32 R20, R213, 0x6, RZ ;  /* 0x00000006d5147819 */ /* 0x000fe400000006ff */
[----:B------:R-:W-:Y:S02]  /*1cb70*/  ISETP.GE.AND P6, PT, R12, R13, PT ;  /* 0x0000000d0c00720c */ /* 0x000fe40003fc6270 */
[----:B------:R-:W-:Y:S02]  /*1cb80*/  IADD3 R12, R2, 0x28, RZ ;  /* 0x00000028020c7810 */ /* 0x000fe40007ffe0ff */
[----:B------:R-:W-:-:S02]  /*1cb90*/  SHF.L.U32 R22, R0, 0x2, RZ ;  /* 0x0000000200167819 */ /* 0x000fc400000006ff */
[----:B------:R-:W-:Y:S01]  /*1cba0*/  ISETP.GE.AND P1, PT, R12, R13, PT ;  /* 0x0000000d0c00720c */ /* 0x000fe20003f26270 */
[----:B-1----:R-:W-:Y:S01]  /*1cbb0*/  @P3 FMUL.FTZ R12, R11, 0.69314718246459960938 ;  /* 0x3f3172180b0c3820 */ /* 0x002fe20000410000 */
[----:B------:R-:W-:Y:S01]  /*1cbc0*/  SHF.R.S32.HI R23, RZ, 0x1f, R22 ;  /* 0x0000001fff177819 */ /* 0x000fe20000011416 */
[----:B---3--:R-:W-:Y:S01]  /*1cbd0*/  @P0 FMUL.FTZ R10, R10, 0.69314718246459960938 ;  /* 0x3f3172180a0a0820 */ /* 0x008fe20000410000 */
[----:B------:R-:W-:Y:S02]  /*1cbe0*/  IADD3 R28, R2, 0x10, RZ ;  /* 0x00000010021c7810 */ /* 0x000fe40007ffe0ff */
[----:B--2---:R-:W-:Y:S01]  /*1cbf0*/  MOV R8, 0xff800000 ;  /* 0xff80000000087802 */ /* 0x004fe20000000f00 */
[----:B-----5:R-:W-:Y:S01]  /*1cc00*/  @P3 FFMA.FTZ R8, R5, R132, R12 ;  /* 0x0000008405083223 */ /* 0x020fe2000001000c */
[----:B------:R-:W-:Y:S01]  /*1cc10*/  LEA.HI R9, R0, R0, RZ, 0x1 ;  /* 0x0000000000097211 */ /* 0x000fe200078f08ff */
[C---:B------:R-:W-:Y:S01]  /*1cc20*/  IMAD.WIDE R22, R2.reuse, 0xc0, R22 ;  /* 0x000000c002167825 */ /* 0x040fe200078e0216 */
[----:B------:R-:W-:-:S02]  /*1cc30*/  SHF.L.U32 R12, R2, 0x6, RZ ;  /* 0x00000006020c7819 */ /* 0x000fc400000006ff */
[C---:B------:R-:W-:Y:S02]  /*1cc40*/  LOP3.LUT R11, R9.reuse, 0xffffffe, RZ, 0xc0, !PT ;  /* 0x0ffffffe090b7812 */ /* 0x040fe400078ec0ff */
[----:B------:R-:W-:Y:S02]  /*1cc50*/  LOP3.LUT R12, R12, 0x1c0, RZ, 0xc0, !PT ;  /* 0x000001c00c0c7812 */ /* 0x000fe400078ec0ff */
[----:B------:R-:W-:Y:S02]  /*1cc60*/  SHF.L.U32 R21, R9, 0x2, RZ ;  /* 0x0000000209157819 */ /* 0x000fe400000006ff */
[----:B------:R-:W-:Y:S02]  /*1cc70*/  IADD3 R11, R0, -R11, RZ ;  /* 0x8000000b000b7210 */ /* 0x000fe40007ffe0ff */
[----:B------:R-:W-:Y:S02]  /*1cc80*/  LOP3.LUT R21, R12, 0x38, R21, 0xf8, !PT ;  /* 0x000000380c157812 */ /* 0x000fe400078ef815 */
[----:B------:R-:W-:-:S02]  /*1cc90*/  SHF.R.U32.HI R12, RZ, 0x3, R12 ;  /* 0x00000003ff0c7819 */ /* 0x000fc4000001160c */
[----:B------:R-:W-:Y:S01]  /*1cca0*/  MOV R9, 0xff800000 ;  /* 0xff80000000097802 */ /* 0x000fe20000000f00 */
[----:B------:R-:W-:Y:S01]  /*1ccb0*/  @P0 FFMA.FTZ R9, R5, R3, R10 ;  /* 0x0000000305090223 */ /* 0x000fe2000001000a */
[----:B------:R-:W-:Y:S01]  /*1ccc0*/  LOP3.LUT R12, R21, R12, RZ, 0x3c, !PT ;  /* 0x0000000c150c7212 */ /* 0x000fe200078e3cff */
[----:B------:R-:W-:Y:S01]  /*1ccd0*/  BAR.SYNC.DEFER_BLOCKING 0x0 ;  /* 0x0000000000007b1d */ /* 0x000fe20000010000 */
[----:B------:R-:W-:Y:S02]  /*1cce0*/  ISETP.GE.AND P5, PT, R28, R13, PT ;  /* 0x0000000d1c00720c */ /* 0x000fe40003fa6270 */
[----:B------:R-:W-:Y:S02]  /*1ccf0*/  LEA R3, R11, R12, 0x2 ;  /* 0x0000000c0b037211 */ /* 0x000fe400078e10ff */
[----:B------:R-:W-:Y:S02]  /*1cd00*/  LOP3.LUT R15, R15, 0xffffffe0, RZ, 0xc0, !PT ;  /* 0xffffffe00f0f7812 */ /* 0x000fe400078ec0ff */
[----:B------:R-:W-:-:S02]  /*1cd10*/  LEA R3, R3, UR4, 0x2 ;  /* 0x0000000403037c11 */ /* 0x000fc4000f8e10ff */
[----:B------:R-:W-:-:S04]  /*1cd20*/  IADD3 R15, -R15, R14, RZ ;  /* 0x0000000e0f0f7210 */ /* 0x000fc80007ffe1ff */
        /* <DEDUP_REMOVED lines=40> */
[----:B-1----:R-:W-:Y:S01]  /*1cfb0*/  SHF.R.S32.HI R3, RZ, 0x1f, R0 ;  /* 0x0000001fff037819 */ /* 0x002fe20000011400 */
[----:B------:R-:W-:Y:S01]  /*1cfc0*/  IMAD R213, R213, -0x40, R214 ;  /* 0xffffffc0d5d57824 */ /* 0x000fe200078e02d6 */
[----:B------:R-:W-:-:S04]  /*1cfd0*/  IADD3 R0, P3, R0, R4, RZ ;  /* 0x0000000400007210 */ /* 0x000fc80007f7e0ff */
[----:B------:R-:W-:Y:S02]  /*1cfe0*/  LEA.HI.X.SX32 R3, R4, R3, 0x1, P3 ;  /* 0x0000000304037211 */ /* 0x000fe400018f0eff */
        /* <DEDUP_REMOVED lines=11> */
.L_x_3837:
[----:B------:R-:W-:Y:S05]  /*1d0a0*/  BSYNC B0 ;  /* 0x0000000000007941 */ /* 0x000fea0003800000 */
.L_x_3836:
        /* <DEDUP_REMOVED lines=71> */
[----:B--2---:R-:W-:Y:S05]  /*1d520*/  @P6 RET.REL.NODEC R212 `(_ZN5flash24flash_fwd_splitkv_kernelI23Flash_fwd_kernel_traitsILi192ELi64ELi64ELi4ELb0ELb0EN7cutlass10bfloat16_tE19Flash_kernel_traitsILi192ELi64ELi64ELi4ES3_EELb1ELb0ELb0ELb0ELb1ELb1ELb1ELb1EEEvNS_16Flash_fwd_paramsE) ;  /* 0xfffffe28d4b46950 */ /* 0x004fea0003c3ffff */
        /* <DEDUP_REMOVED lines=10> */
[----:B-1----:R-:W-:Y:S05]  /*1d5d0*/  RET.REL.NODEC R212 `(_ZN5flash24flash_fwd_splitkv_kernelI23Flash_fwd_kernel_traitsILi192ELi64ELi64ELi4ELb0ELb0EN7cutlass10bfloat16_tE19Flash_kernel_traitsILi192ELi64ELi64ELi4ES3_EELb1ELb0ELb0ELb0ELb1ELb1ELb1ELb1EEEvNS_16Flash_fwd_paramsE) ;  /* 0xfffffe28d4887950 */ /* 0x002fea0003c3ffff */
.L_x_3835:
[----:B------:R-:W-:Y:S01]  /*1d5e0*/  MOV R13, 0x2 ;  /* 0x00000002000d7802 */ /* 0x000fe20000000f00 */
[----:B------:R-:W-:Y:S01]  /*1d5f0*/  IMAD.MOV.U32 R10, RZ, RZ, 0x1f ;  /* 0x0000001fff0a7424 */ /* 0x000fe200078e00ff */
[----:B------:R-:W-:-:S07]  /*1d600*/  MOV R12, 0xffffffff ;  /* 0xffffffff000c7802 */ /* 0x000fce0000000f00 */
[----:B-1---5:R-:W-:Y:S05]  /*1d610*/  WARPSYNC.COLLECTIVE R12, `(.L_x_3838) ;  /* 0x000000000c087348 */ /* 0x022fea0003c00000 */
[----:B------:R2:W3:Y:S02]  /*1d620*/  SHFL.BFLY P0, R16, R231, R13, R10 ;  /* 0x0c00000de7107389 */ /* 0x0004e4000000000a */
[----:B-123-5:R-:W-:Y:S01]  /*1d630*/  ENDCOLLECTIVE ;  /* 0x000000000000791b */ /* 0x02efe20003800000 */
.L_x_3838:
[----:B------:R-:W-:Y:S02]  /*1d640*/  IMAD.MOV.U32 R14, RZ, RZ, R16 ;  /* 0x000000ffff0e7224 */ /* 0x000fe400078e0010 */
[----:B------:R-:W-:Y:S02]  /*1d650*/  IMAD.MOV.U32 R13, RZ, RZ, 0x1 ;  /* 0x00000001ff0d7424 */ /* 0x000fe400078e00ff */
[----:B------:R-:W-:-:S05]  /*1d660*/  FADD.FTZ R14, R14, R231 ;  /* 0x000000e70e0e7221 */ /* 0x000fca0000010000 */
[----:B------:R-:W-:-:S07]  /*1d670*/  MOV R231, R14 ;  /* 0x0000000e00e77202 */ /* 0x000fce0000000f00 */
[----:B------:R-:W-:Y:S05]  /*1d680*/  WARPSYNC.COLLECTIVE R12, `(.L_x_3839) ;  /* 0x000000000c087348 */ /* 0x000fea0003c00000 */
[----:B------:R1:W2:Y:S02]  /*1d690*/  SHFL.BFLY P0, R16, R231, R13, R10 ;  /* 0x0c00000de7107389 */ /* 0x0002a4000000000a */
[----:B-12---:R-:W-:Y:S01]  /*1d6a0*/  ENDCOLLECTIVE ;  /* 0x000000000000791b */ /* 0x006fe20003800000 */
.L_x_3839:
[----:B------:R-:W-:Y:S01]  /*1d6b0*/  MOV R231, R229 ;  /* 0x000000e500e77202 */ /* 0x000fe20000000f00 */
[----:B------:R-:W-:Y:S01]  /*1d6c0*/  IMAD.MOV.U32 R13, RZ, RZ, 0x2 ;  /* 0x00000002ff0d7424 */ /* 0x000fe200078e00ff */
[----:B------:R-:W-:-:S07]  /*1d6d0*/  MOV R11, R16 ;  /* 0x00000010000b7202 */ /* 0x000fce0000000f00 */
[----:B------:R-:W-:Y:S05]  /*1d6e0*/  WARPSYNC.COLLECTIVE R12, `(.L_x_3840) ;  /* 0x000000000c087348 */ /* 0x000fea0003c00000 */
[----:B------:R1:W2:Y:S02]  /*1d6f0*/  SHFL.BFLY P0, R16, R231, R13, R10 ;  /* 0x0c00000de7107389 */ /* 0x0002a4000000000a */
[----:B-12---:R-:W-:Y:S01]  /*1d700*/  ENDCOLLECTIVE ;  /* 0x000000000000791b */ /* 0x006fe20003800000 */
.L_x_3840:
[----:B------:R-:W-:Y:S01]  /*1d710*/  FADD.FTZ R11, R14, R11 ;  /* 0x0000000b0e0b7221 */ /* 0x000fe20000010000 */
[----:B------:R-:W-:Y:S01]  /*1d720*/  FADD.FTZ R15, R16, R229 ;  /* 0x000000e5100f7221 */ /* 0x000fe20000010000 */
[----:B------:R-:W-:-:S04]  /*1d730*/  MOV R13, 0x1 ;  /* 0x00000001000d7802 */ /* 0x000fc80000000f00 */
[----:B------:R-:W-:-:S07]  /*1d740*/  MOV R231, R15 ;  /* 0x0000000f00e77202 */ /* 0x000fce0000000f00 */
[----:B------:R-:W-:Y:S05]  /*1d750*/  WARPSYNC.COLLECTIVE R12, `(.L_x_3841) ;  /* 0x000000000c087348 */ /* 0x000fea0003c00000 */
[----:B------:R1:W2:Y:S02]  /*1d760*/  SHFL.BFLY P0, R16, R231, R13, R10 ;  /* 0x0c00000de7107389 */ /* 0x0002a4000000000a */
[----:B-12---:R-:W-:Y:S01]  /*1d770*/  ENDCOLLECTIVE ;  /* 0x000000000000791b */ /* 0x006fe20003800000 */
.L_x_3841:
[----:B------:R-:W-:Y:S05]  /*1d780*/  BRA `(.L_x_3842) ;  /* 0xffffffe400bc7947 */ /* 0x000fea000383ffff */
.L_x_3843:
        /* <DEDUP_REMOVED lines=15> */
.L_x_4463:


//--------------------- .text._ZN5flash24flash_fwd_splitkv_kernelI23Flash_fwd_kernel_traitsILi192ELi64ELi64ELi4ELb0ELb0EN7cutlass10bfloat16_tE19Flash_kernel_traitsILi192ELi64ELi64ELi4ES3_EELb1ELb0ELb1ELb0ELb0ELb0ELb1ELb1EEEvNS_16Flash_fwd_paramsE --------------------------
	.section	.text._ZN5flash24flash_fwd_splitkv_kernelI23Flash_fwd_kernel_traitsILi192ELi64ELi64ELi4ELb0ELb0EN7cutlass10bfloat16_tE19Flash_kernel_traitsILi192ELi64ELi64ELi4ES3_EELb1ELb0ELb1ELb0ELb0ELb0ELb1ELb1EEEvNS_16Flash_fwd_paramsE,"ax",@progbits
	.align	128
        .global         _ZN5flash24flash_fwd_splitkv_kernelI23Flash_fwd_kernel_traitsILi192ELi64ELi64ELi4ELb0ELb0EN7cutlass10bfloat16_tE19Flash_kernel_traitsILi192ELi64ELi64ELi4ES3_EELb1ELb0ELb1ELb0ELb0ELb0ELb1ELb1EEEvNS_16Flash_fwd_paramsE
        .type           _ZN5flash24flash_fwd_splitkv_kernelI23Flash_fwd_kernel_traitsILi192ELi64ELi64ELi4ELb0ELb0EN7cutlass10bfloat16_tE19Flash_kernel_traitsILi192ELi64ELi64ELi4ES3_EELb1ELb0ELb1ELb0ELb0ELb0ELb1ELb1EEEvNS_16Flash_fwd_paramsE,@function
        .size           _ZN5flash24flash_fwd_splitkv_kernelI23Flash_fwd_kernel_traitsILi192ELi64ELi64ELi4ELb0ELb0EN7cutlass10bfloat16_tE19Flash_kernel_traitsILi192ELi64ELi64ELi4ES3_EELb1ELb0ELb1ELb0ELb0ELb0ELb1ELb1EEEvNS_16Flash_fwd_paramsE,(.L_x_4464 - _ZN5flash24flash_fwd_splitkv_kernelI23Flash_fwd_kernel_traitsILi192ELi64ELi64ELi4ELb0ELb0EN7cutlass10bfloat16_tE19Flash_kernel_traitsILi192ELi64ELi64ELi4ES3_EELb1ELb0ELb1ELb0ELb0ELb0ELb1ELb1EEEvNS_16Flash_fwd_paramsE)
        .other          _ZN5flash24flash_fwd_splitkv_kernelI23Flash_fwd_kernel_traitsILi192ELi64ELi64ELi4ELb0ELb0EN7cutlass10bfloat16_tE19Flash_kernel_traitsILi192ELi64ELi64ELi4ES3_EELb1ELb0ELb1ELb0ELb0ELb0ELb1ELb1EEEvNS_16Flash_fwd_paramsE,@"STO_CUDA_ENTRY STV_DEFAULT"
_ZN5flash24flash_fwd_splitkv_kernelI23Flash_fwd_kernel_traitsILi192ELi64ELi64ELi4ELb0ELb0EN7cutlass10bfloat16_tE19Flash_kernel_traitsILi192ELi64ELi64ELi4ES3_EELb1ELb0ELb1ELb0ELb0ELb0ELb1ELb1EEEvNS_16Flash_fwd_paramsE:
.text._ZN5flash24flash_fwd_splitkv_kernelI23Flash_fwd_kernel_traitsILi192ELi64ELi64ELi4ELb0ELb0EN7cutlass10bfloat16_tE19Flash_kernel_traitsILi192ELi64ELi64ELi4ES3_EELb1ELb0ELb1ELb0ELb0ELb0ELb1ELb1EEEvNS_16Flash_fwd_paramsE:
        /* <DEDUP_REMOVED lines=14> */
[----:B------:R-:W-:-:S03]  /*00e0*/  MOV R4, RZ ;  /* 0x000000ff00047202 */ /* 0x000fc60000000f00 */
[----:B------:R-:W-:-:S04]  /*00f0*/  IMAD R7, R0, R3, RZ ;  /* 0x0000000300077224 */ /* 0x000fc800078e02ff */
[----:B------:R-:W-:Y:S02]  /*0100*/  IMAD.HI.U32 R7, R5, R7, R4 ;  /* 0x0000000705077227 */ /* 0x000fe400078e0004 */
[----:B------:R-:W1:Y:S04]  /*0110*/  LDC R4, c[0x0][0x10] ;  /* 0x00000400ff047b82 */ /* 0x000e680000000800 */
        /* <DEDUP_REMOVED lines=11> */
[----:B------:R-:W-:Y:S05]  /*01d0*/  CALL.REL.NOINC `($_ZN5flash24flash_fwd_splitkv_kernelI23Flash_fwd_kernel_traitsILi192ELi64ELi64ELi4ELb0ELb0EN7cutlass10bfloat16_tE19Flash_kernel_traitsILi192ELi64ELi64ELi4ES3_EELb1ELb0ELb1ELb0ELb0ELb0ELb1ELb1EEEvNS_16Flash_fwd_paramsE$_ZN5flash30compute_attn_1rowblock_splitkvI23Flash_fwd_kernel_traitsILi192ELi64ELi64ELi4ELb0ELb0EN7cutlass10bfloat16_tE19Flash_kernel_traitsILi192ELi64ELi64ELi4ES3_EELb1ELb0ELb1ELb0ELb0ELb0ELb1ELb1ENS_16Flash_fwd_paramsEEEvRKT8_iiiii) ;  /* 0x0000000000087944 */ /* 0x000fea0003c00000 */
[----:B------:R-:W-:Y:S05]  /*01e0*/  BSYNC B4 ;  /* 0x0000000000047941 */ /* 0x000fea0003800000 */
.L_x_3844:
[----:B------:R-:W-:Y:S05]  /*01f0*/  EXIT ;  /* 0x000000000000794d */ /* 0x000fea0003800000 */
        .type           $_ZN5flash24flash_fwd_splitkv_kernelI23Flash_fwd_kernel_traitsILi192ELi64ELi64ELi4ELb0ELb0EN7cutlass10bfloat16_tE19Flash_kernel_traitsILi192ELi64ELi64ELi4ES3_EELb1ELb0ELb1ELb0ELb0ELb0ELb1ELb1EEEvNS_16Flash_fwd_paramsE$_ZN5flash30compute_attn_1rowblock_splitkvI23Flash_fwd_kernel_traitsILi192ELi64ELi64ELi4ELb0ELb0EN7cutlass10bfloat16_tE19Flash_kernel_traitsILi192ELi64ELi64ELi4ES3_EELb1ELb0ELb1ELb0ELb0ELb0ELb1ELb1ENS_16Flash_fwd_paramsEEEvRKT8_iiiii,@function
        .size           $_ZN5flash24flash_fwd_splitkv_kernelI23Flash_fwd_kernel_traitsILi192ELi64ELi64ELi4ELb0ELb0EN7cutlass10bfloat16_tE19Flash_kernel_traitsILi192ELi64ELi64ELi4ES3_EELb1ELb0ELb1ELb0ELb0ELb0ELb1ELb1EEEvNS_16Flash_fwd_paramsE$_ZN5flash30compute_attn_1rowblock_splitkvI23Flash_fwd_kernel_traitsILi192ELi64ELi64ELi4ELb0ELb0EN7cutlass10bfloat16_tE19Flash_kernel_traitsILi192ELi64ELi64ELi4ES3_EELb1ELb0ELb1ELb0ELb0ELb0ELb1ELb1ENS_16Flash_fwd_paramsEEEvRKT8_iiiii,(.L_x_4464 - $_ZN5flash24flash_fwd_splitkv_kernelI23Flash_fwd_kernel_traitsILi192ELi64ELi64ELi4ELb0ELb0EN7cutlass10bfloat16_tE19Flash_kernel_traitsILi192ELi64ELi64ELi4ES3_EELb1ELb0ELb1ELb0ELb0ELb0ELb1ELb1EEEvNS_16Flash_fwd_paramsE$_ZN5flash30compute_attn_1rowblock_splitkvI23Flash_fwd_kernel_traitsILi192ELi64ELi64ELi4ELb0ELb0EN7cutlass10bfloat16_tE19Flash_kernel_traitsILi192ELi64ELi64ELi4ES3_EELb1ELb0ELb1ELb0ELb0ELb0ELb1ELb1ENS_16Flash_fwd_paramsEEEvRKT8_iiiii)
$_ZN5flash24flash_fwd_splitkv_kernelI23Flash_fwd_kernel_traitsILi192ELi64ELi64ELi4ELb0ELb0EN7cutlass10bfloat16_tE19Flash_kernel_traitsILi192ELi64ELi64ELi4ES3_EELb1ELb0ELb1ELb0ELb0ELb0ELb1ELb1EEEvNS_16Flash_fwd_paramsE$_ZN5flash30compute_attn_1rowblock_splitkvI23Flash_fwd_kernel_traitsILi192ELi64ELi64ELi4ELb0ELb0EN7cutlass10bfloat16_tE19Flash_kernel_traitsILi192ELi64ELi64ELi4ES3_EELb1ELb0ELb1ELb0ELb0ELb0ELb1ELb1ENS_16Flash_fwd_paramsEEEvRKT8_iiiii:
        /* <DEDUP_REMOVED lines=27> */
.L_x_3846:
[----:B------:R-:W-:Y:S05]  /*03b0*/  BSYNC B0 ;  /* 0x0000000000007941 */ /* 0x000fea0003800000 */
.L_x_3845:
        /* <DEDUP_REMOVED lines=8> */
.L_x_3848:
[----:B------:R3:W5:Y:S02]  /*0440*/  LD.E R3, desc[UR6][R10.64+0xb8] ;  /* 0x0000b8060a037980 */ /* 0x000764000c101900 */
.L_x_3849:
[----:B------:R-:W-:Y:S05]  /*0450*/  BSYNC B0 ;  /* 0x0000000000007941 */ /* 0x000fea0003800000 */
.L_x_3847:
        /* <DEDUP_REMOVED lines=10> */
.L_x_3851:
[----:B------:R-:W2:Y:S01]  /*0500*/  LD.E.64 R2, desc[UR6][R10.64+0x108] ;  /* 0x000108060a027980 */ /* 0x000ea2000c101b00 */
[----:B------:R-:W-:Y:S01]  /*0510*/  BSSY B0, `(.L_x_3853) ;  /* 0x0000006000007945 */ /* 0x000fe20003800000 */
[----:B------:R-:W-:Y:S01]  /*0520*/  IMAD.MOV.U32 R69, RZ, RZ, RZ ;  /* 0x000000ffff457224 */ /* 0x000fe200078e00ff */
[----:B--2---:R-:W-:-:S04]  /*0530*/  ISETP.NE.U32.AND P0, PT, R2, RZ, PT ;  /* 0x000000ff0200720c */ /* 0x004fc80003f05070 */
[----:B------:R-:W-:-:S13]  /*0540*/  ISETP.NE.AND.EX P0, PT, R3, RZ, PT, P0 ;  /* 0x000000ff0300720c */ /* 0x000fda0003f05300 */
[----:B------:R-:W-:Y:S05]  /*0550*/  @!P0 BRA `(.L_x_3854) ;  /* 0x0000000000048947 */ /* 0x000fea0003800000 */
[----:B------:R2:W5:Y:S02]  /*0560*/  LD.E R69, desc[UR6][R10.64+0xbc] ;  /* 0x0000bc060a457980 */ /* 0x000564000c101900 */
.L_x_3854:
[----:B------:R-:W-:Y:S05]  /*0570*/  BSYNC B0 ;  /* 0x0000000000007941 */ /* 0x000fea0003800000 */
.L_x_3853:
[----:B-----5:R-:W-:Y:S02]  /*0580*/  IADD3 R69, R76, R69, RZ ;  /* 0x000000454c457210 */ /* 0x020fe40007ffe0ff */
.L_x_3852:
[----:B------:R-:W-:Y:S05]  /*0590*/  BSYNC B1 ;  /* 0x0000000000017941 */ /* 0x000fea0003800000 */
.L_x_3850:
[----:B------:R-:W-:Y:S01]  /*05a0*/  IMAD.SHL.U32 R57, R209, 0x40, RZ ;  /* 0x00000040d1397824 */ /* 0x000fe200078e00ff */
[----:B------:R-:W-:Y:S01]  /*05b0*/  MOV R2, R210 ;  /* 0x000000d200027202 */ /* 0x000fe20000000f00 */
[----:B------:R-:W-:-:S03]  /*05c0*/  IMAD.MOV.U32 R3, RZ, RZ, 0x0 ;  /* 0x00000000ff037424 */ /* 0x000fc600078e00ff */
[----:B------:R-:W-:-:S13]  /*05d0*/  ISETP.GT.AND P0, PT, R212, R57, PT ;  /* 0x00000039d400720c */ /* 0x000fda0003f04270 */
[----:B-123--:R-:W-:Y:S05]  /*05e0*/  @!P0 RET.REL.NODEC R2 `(_ZN5flash24flash_fwd_splitkv_kernelI23Flash_fwd_kernel_traitsILi192ELi64ELi64ELi4ELb0ELb0EN7cutlass10bfloat16_tE19Flash_kernel_traitsILi192ELi64ELi64ELi4ES3_EELb1ELb0ELb1ELb0ELb0ELb0ELb1ELb1EEEvNS_16Flash_fwd_paramsE) ;  /* 0xfffffff802848950 */ /* 0x00efea0003c3ffff */
        /* <DEDUP_REMOVED lines=66> */
[----:B----4-:R-:W-:Y:S02]  /*0a10*/  IMAD R0, R3, R0, RZ ;  /* 0x0000000003007224 */ /* 0x010fe400078e02ff */
[C---:B------:R-:W-:Y:S01]  /*0a20*/  VIADD R2, R8.reuse, 0x8 ;  /* 0x0000000808027836 */ /* 0x040fe20000000000 */
[-C--:B------:R-:W-:Y:S02]  /*0a30*/  ISETP.GE.AND P2, PT, R8, R57.reuse, PT ;  /* 0x000000390800720c */ /* 0x080fe40003f46270 */
[----:B------:R-:W-:Y:S01]  /*0a40*/  IADD3 R5, P0, R0, R10, RZ ;  /* 0x0000000a00057210 */ /* 0x000fe20007f1e0ff */
[----:B------:R-:W-:Y:S01]  /*0a50*/  VIADD R10, R14, 0x40 ;  /* 0x000000400e0a7836 */ /* 0x000fe20000000000 */
[----:B------:R-:W-:-:S02]  /*0a60*/  ISETP.GE.AND P5, PT, R2, R57, PT ;  /* 0x000000390200720c */ /* 0x000fc40003fa6270 */
[----:B------:R-:W-:Y:S02]  /*0a70*/  LEA.HI.X.SX32 R0, R0, R11, 0x1, P0 ;  /* 0x0000000b00007211 */ /* 0x000fe400000f0eff */
[----:B------:R-:W-:Y:S02]  /*0a80*/  LEA R4, P1, R5, R6, 0x2 ;  /* 0x0000000605047211 */ /* 0x000fe400078210ff */
[----:B------:R-:W-:Y:S02]  /*0a90*/  SHF.R.S32.HI R11, RZ, 0x1f, R3 ;  /* 0x0000001fff0b7819 */ /* 0x000fe40000011403 */
[----:B------:R-:W-:Y:S02]  /*0aa0*/  IADD3 R3, P0, R3, R8, RZ ;  /* 0x0000000803037210 */ /* 0x000fe40007f1e0ff */
[----:B------:R-:W-:Y:S01]  /*0ab0*/  LEA.HI.X R5, R5, R7, R0, 0x2, P1 ;  /* 0x0000000705057211 */ /* 0x000fe200008f1400 */
[----:B------:R-:W-:Y:S01]  /*0ac0*/  VIADD R0, R8, 0x10 ;  /* 0x0000001008007836 */ /* 0x000fe20000000000 */
[----:B------:R-:W-:Y:S01]  /*0ad0*/  ISETP.GE.OR P4, PT, R2, R57, P6 ;  /* 0x000000390200720c */ /* 0x000fe20003786670 */
[C---:B------:R-:W-:Y:S01]  /*0ae0*/  VIADD R2, R8.reuse, 0x18 ;  /* 0x0000001808027836 */ /* 0x040fe20000000000 */
[----:B------:R-:W-:-:S02]  /*0af0*/  LEA.HI.X.SX32 R11, R8, R11, 0x1, P0 ;  /* 0x0000000b080b7211 */ /* 0x000fc400000f0eff */
[C---:B------:R-:W-:Y:S02]  /*0b00*/  LEA R6, P1, R3.reuse, R12, 0x2 ;  /* 0x0000000c03067211 */ /* 0x040fe400078210ff */
        /* <DEDUP_REMOVED lines=12> */
.L_x_3857:
[----:B------:R-:W-:Y:S05]  /*0bd0*/  BSYNC B0 ;  /* 0x0000000000007941 */ /* 0x000fea0003800000 */
.L_x_3856:
        /* <DEDUP_REMOVED lines=10> */
.L_x_3859:
[----:B------:R-:W-:Y:S05]  /*0c80*/  BSYNC B0 ;  /* 0x0000000000007941 */ /* 0x000fea0003800000 */
.L_x_3858:
        /* <DEDUP_REMOVED lines=10> */
.L_x_3861:
[----:B------:R-:W-:Y:S05]  /*0d30*/  BSYNC B0 ;  /* 0x0000000000007941 */ /* 0x000fea0003800000 */
.L_x_3860:
        /* <DEDUP_REMOVED lines=10> */
.L_x_3863:
[----:B------:R-:W-:Y:S05]  /*0de0*/  BSYNC B0 ;  /* 0x0000000000007941 */ /* 0x000fea0003800000 */
.L_x_3862:
        /* <DEDUP_REMOVED lines=9> */
.L_x_3865:
[----:B------:R-:W-:Y:S05]  /*0e80*/  BSYNC B0 ;  /* 0x0000000000007941 */ /* 0x000fea0003800000 */
.L_x_3864:
        /* <DEDUP_REMOVED lines=10> */
.L_x_3867:
[----:B------:R-:W-:Y:S05]  /*0f30*/  BSYNC B0 ;  /* 0x0000000000007941 */ /* 0x000fea0003800000 */
.L_x_3866:
        /* <DEDUP_REMOVED lines=9> */
.L_x_3869:
[----:B------:R-:W-:Y:S05]  /*0fd0*/  BSYNC B0 ;  /* 0x0000000000007941 */ /* 0x000fea0003800000 */
.L_x_3868:
        /* <DEDUP_REMOVED lines=10> */
.L_x_3871:
[----:B------:R-:W-:Y:S05]  /*1080*/  BSYNC B0 ;  /* 0x0000000000007941 */ /* 0x000fea0003800000 */
.L_x_3870:
        /* <DEDUP_REMOVED lines=17> */
[----:B-1----:R-:W-:Y:S05]  /*11a0*/  @P6 RET.REL.NODEC R210 `(_ZN5flash24flash_fwd_splitkv_kernelI23Flash_fwd_kernel_traitsILi192ELi64ELi64ELi4ELb0ELb0EN7cutlass10bfloat16_tE19Flash_kernel_traitsILi192ELi64ELi64ELi4ES3_EELb1ELb0ELb1ELb0ELb0ELb0ELb1ELb1EEEvNS_16Flash_fwd_paramsE) ;  /* 0xffffffecd2946950 */ /* 0x002fea0003c3ffff */
[----:B------:R-:W-:Y:S02]  /*11b0*/  MOV R3, 0xff800000 ;  /* 0xff80000000037802 */ /* 0x000fe40000000f00 */
[----:B------:R-:W-:-:S03]  /*11c0*/  MOV R211, 0x0 ;  /* 0x0000000000d37802 */ /* 0x000fc60000000f00 */
[----:B------:R1:W-:Y:S02]  /*11d0*/  ST.E desc[UR6][R6.64+0xe0], R3 ;  /* 0x0000e00306007985 */ /* 0x0003e4000c101906 */
[----:B-1----:R-:W-:Y:S05]  /*11e0*/  RET.REL.NODEC R210 `(_ZN5flash24flash_fwd_splitkv_kernelI23Flash_fwd_kernel_traitsILi192ELi64ELi64ELi4ELb0ELb0EN7cutlass10bfloat16_tE19Flash_kernel_traitsILi192ELi64ELi64ELi4ES3_EELb1ELb0ELb1ELb0ELb0ELb0ELb1ELb1EEEvNS_16Flash_fwd_paramsE) ;  /* 0xffffffecd2847950 */ /* 0x002fea0003c3ffff */
.L_x_3855:
        /* <DEDUP_REMOVED lines=42> */
[----:B------:R-:W-:Y:S02]  /*1490*/  IMAD.HI.U32 R17, R9, R2, RZ ;  /* 0x0000000209117227 */ /* 0x000fe400078e00ff */
[----:B-----5:R-:W2:Y:S02]  /*14a0*/  LD.E.64 R8, desc[UR6][R10.64+0x28] ;  /* 0x000028060a087980 */ /* 0x020ea4000c101b00 */
        /* <DEDUP_REMOVED lines=43> */
[----:B------:R-:W-:-:S04]  /*1760*/  IMAD.WIDE.U32 R16, R22, R2, RZ ;  /* 0x0000000216107225 */ /* 0x000fc800078e00ff */
[----:B------:R-:W-:-:S04]  /*1770*/  IMAD R3, R22, R0, R3 ;  /* 0x0000000016037224 */ /* 0x000fc800078e0203 */
[----:B------:R-:W-:Y:S01]  /*1780*/  IMAD.IADD R17, R17, 0x1, R3 ;  /* 0x0000000111117824 */ /* 0x000fe200078e0203 */
[----:B------:R-:W-:Y:S01]  /*1790*/  SHF.R.S32.HI R3, RZ, 0x1f, R6 ;  /* 0x0000001fff037819 */ /* 0x000fe20000011406 */
[----:B------:R-:W-:-:S04]  /*17a0*/  IMAD.WIDE.U32 R16, R6, R66, R16 ;  /* 0x0000004206107225 */ /* 0x000fc800078e0010 */
[----:B------:R-:W-:Y:S02]  /*17b0*/  IMAD R4, R66, R3, R4 ;  /* 0x0000000342047224 */ /* 0x000fe400078e0204 */
[----:B------:R-:W-:Y:S02]  /*17c0*/  IMAD R7, R9, R2, RZ ;  /* 0x0000000209077224 */ /* 0x000fe400078e02ff */
[----:B------:R-:W-:Y:S02]  /*17d0*/  IMAD.IADD R17, R17, 0x1, R4 ;  /* 0x0000000111117824 */ /* 0x000fe400078e0204 */
[----:B------:R-:W-:Y:S02]  /*17e0*/  IMAD R9, R19, R15, RZ ;  /* 0x0000000f13097224 */ /* 0x000fe400078e02ff */
        /* <DEDUP_REMOVED lines=9> */
.L_x_3873:
        /* <DEDUP_REMOVED lines=8> */
[----:B------:R-:W-:-:S02]  /*1900*/  IMAD.MOV.U32 R14, RZ, RZ, RZ ;  /* 0x000000ffff0e7224 */ /* 0x000fc400078e00ff */
[----:B------:R-:W-:Y:S01]  /*1910*/  @P4 IMAD.IADD R6, R12, 0x1, R17 ;  /* 0x000000010c064824 */ /* 0x000fe200078e0211 */
        /* <DEDUP_REMOVED lines=19> */
[----:B------:R-:W-:-:S03]  /*1a50*/  @P4 IMAD.WIDE.U32 R28, R66, R6, RZ ;  /* 0x00000006421c4225 */ /* 0x000fc600078e00ff */
[----:B------:R-:W-:Y:S01]  /*1a60*/  @!P4 IADD3 R7, R15, R4, RZ ;  /* 0x000000040f07c210 */ /* 0x000fe20007ffe0ff */
[----:B------:R-:W-:Y:S02]  /*1a70*/  @!P0 IMAD.IADD R0, R0, 0x1, -R3 ;  /* 0x0000000100008824 */ /* 0x000fe400078e0a03 */
[----:B------:R-:W-:Y:S02]  /*1a80*/  @P4 IMAD R15, R67, R6, RZ ;  /* 0x00000006430f4224 */ /* 0x000fe400078e02ff */
[-C--:B----4-:R-:W-:Y:S02]  /*1a90*/  @!P4 IMAD R4, R25, R8.reuse, RZ ;  /* 0x000000081904c224 */ /* 0x090fe400078e02ff */
[----:B------:R-:W-:Y:S01]  /*1aa0*/  @!P4 IMAD.MOV.U32 R6, RZ, RZ, R14 ;  /* 0x000000ffff06c224 */ /* 0x000fe200078e000e */
[----:B------:R-:W-:Y:S01]  /*1ab0*/  ISETP.GE.U32.AND P3, PT, R0, R3, PT ;  /* 0x000000030000720c */ /* 0x000fe20003f66070 */
[C---:B------:R-:W-:Y:S01]  /*1ac0*/  @!P4 IMAD R4, R24.reuse, R5, R4 ;  /* 0x000000051804c224 */ /* 0x040fe200078e0204 */
[----:B------:R-:W-:Y:S01]  /*1ad0*/  LEA R5, R135, 0xffffffc0, 0x6 ;  /* 0xffffffc087057811 */ /* 0x000fe200078e30ff */
[----:B------:R-:W-:Y:S01]  /*1ae0*/  @!P4 IMAD.WIDE.U32 R6, R24, R8, R6 ;  /* 0x000000081806c225 */ /* 0x000fe200078e0006 */
[----:B------:R-:W-:-:S02]  /*1af0*/  LOP3.LUT R0, R214, R9, RZ, 0x3c, !PT ;  /* 0x00000009d6007212 */ /* 0x000fc400078e3cff */
[----:B------:R-:W-:Y:S02]  /*1b00*/  @P4 IADD3 R15, R29, R15, RZ ;  /* 0x0000000f1d0f4210 */ /* 0x000fe40007ffe0ff */
[----:B------:R-:W-:Y:S02]  /*1b10*/  @P4 MOV R14, R28 ;  /* 0x0000001c000e4202 */ /* 0x000fe40000000f00 */
[----:B------:R-:W-:Y:S02]  /*1b20*/  @!P4 IADD3 R15, R7, R4, RZ ;  /* 0x00000004070fc210 */ /* 0x000fe40007ffe0ff */
[----:B------:R-:W-:Y:S01]  /*1b30*/  @!P4 MOV R14, R6 ;  /* 0x00000006000ec202 */ /* 0x000fe20000000f00 */
[----:B------:R-:W-:Y:S01]  /*1b40*/  IMAD R6, R67, R5, RZ ;  /* 0x0000000543067224 */ /* 0x000fe200078e02ff */
[----:B------:R-:W-:Y:S01]  /*1b50*/  SHF.R.S32.HI R3, RZ, 0x1f, R5 ;  /* 0x0000001fff037819 */ /* 0x000fe20000011405 */
[----:B------:R-:W-:Y:S01]  /*1b60*/  @!P0 VIADD R2, R2, 0x1 ;  /* 0x0000000102028836 */ /* 0x000fe20000000000 */
[----:B------:R-:W-:-:S02]  /*1b70*/  ISETP.GE.AND P2, PT, R0, RZ, PT ;  /* 0x000000ff0000720c */ /* 0x000fc40003f46270 */
[----:B------:R-:W-:Y:S01]  /*1b80*/  ISETP.NE.AND P0, PT, R9, RZ, PT ;  /* 0x000000ff0900720c */ /* 0x000fe20003f05270 */
[----:B------:R-:W-:Y:S01]  /*1b90*/  @!P4 IMAD R4, R65, R12, RZ ;  /* 0x0000000c4104c224 */ /* 0x000fe200078e02ff */
[----:B------:R-:W-:Y:S01]  /*1ba0*/  @!P4 SHF.R.S32.HI R7, RZ, 0x1f, R12 ;  /* 0x0000001fff07c819 */ /* 0x000fe2000001140c */
[----:B------:R-:W-:Y:S02]  /*1bb0*/  IMAD R6, R3, R66, R6 ;  /* 0x0000004203067224 */ /* 0x000fe400078e0206 */
[----:B------:R-:W-:Y:S01]  /*1bc0*/  IMAD.WIDE.U32 R14, R66, R5, R14 ;  /* 0x00000005420e7225 */ /* 0x000fe200078e000e */
[----:B------:R-:W-:-:S03]  /*1bd0*/  @P3 IADD3 R2, R2, 0x1, RZ ;  /* 0x0000000102023810 */ /* 0x000fc60007ffe0ff */
[----:B------:R-:W-:Y:S01]  /*1be0*/  @!P4 IMAD R4, R7, R64, R4 ;  /* 0x000000400704c224 */ /* 0x000fe200078e0204 */
[----:B------:R-:W-:Y:S02]  /*1bf0*/  IADD3 R7, R15, R6, RZ ;  /* 0x000000060f077210 */ /* 0x000fe40007ffe0ff */
[----:B------:R-:W-:Y:S01]  /*1c00*/  MOV R15, R2 ;  /* 0x00000002000f7202 */ /* 0x000fe20000000f00 */
[----:B------:R-:W-:Y:S01]  /*1c10*/  @!P4 IMAD.WIDE.U32 R24, R64, R12, RZ ;  /* 0x0000000c4018c225 */ /* 0x000fe200078e00ff */
[----:B------:R-:W-:Y:S02]  /*1c20*/  @P4 IADD3 R12, R12, R17, RZ ;  /* 0x000000110c0c4210 */ /* 0x000fe40007ffe0ff */
[----:B------:R-:W-:Y:S01]  /*1c30*/  @!P2 IADD3 R15, -R15, RZ, RZ ;  /* 0x000000ff0f0fa210 */ /* 0x000fe20007ffe1ff */
[----:B------:R-:W-:Y:S01]  /*1c40*/  @!P4 IMAD R0, R23, R8, RZ ;  /* 0x000000081700c224 */ /* 0x000fe200078e02ff */
[----:B------:R-:W-:Y:S02]  /*1c50*/  @!P4 SHF.R.S32.HI R17, RZ, 0x1f, R8 ;  /* 0x0000001fff11c819 */ /* 0x000fe40000011408 */
[----:B------:R-:W-:Y:S01]  /*1c60*/  @!P0 LOP3.LUT R15, RZ, R9, RZ, 0x33, !PT ;  /* 0x00000009ff0f8212 */ /* 0x000fe200078e33ff */
[----:B------:R-:W-:-:S02]  /*1c70*/  @!P4 IMAD.IADD R25, R25, 0x1, R4 ;  /* 0x000000011919c824 */ /* 0x000fc400078e0204 */
[----:B------:R-:W-:Y:S01]  /*1c80*/  IMAD.MOV.U32 R6, RZ, RZ, R14 ;  /* 0x000000ffff067224 */ /* 0x000fe200078e000e */
[----:B------:R-:W-:Y:S01]  /*1c90*/  SHF.R.S32.HI R14, RZ, 0x1f, R15 ;  /* 0x0000001fff0e7819 */ /* 0x000fe2000001140f */
[----:B------:R-:W-:Y:S02]  /*1ca0*/  @!P4 IMAD R0, R22, R17, R0 ;  /* 0x000000111600c224 */ /* 0x000fe400078e0200 */
[----:B------:R-:W-:Y:S02]  /*1cb0*/  IMAD R17, R19, R15, RZ ;  /* 0x0000000f13117224 */ /* 0x000fe400078e02ff */
[-C--:B------:R-:W-:Y:S02]  /*1cc0*/  @P4 IMAD R9, R65, R12.reuse, RZ ;  /* 0x0000000c41094224 */ /* 0x080fe400078e02ff */
[----:B------:R-:W-:-:S04]  /*1cd0*/  @P4 IMAD.WIDE.U32 R28, R64, R12, RZ ;  /* 0x0000000c401c4225 */ /* 0x000fc800078e00ff */
        /* <DEDUP_REMOVED lines=10> */
.L_x_3874:
[----:B------:R-:W-:Y:S05]  /*1d80*/  BSYNC B0 ;  /* 0x0000000000007941 */ /* 0x000fea0003800000 */
.L_x_3872:
        /* <DEDUP_REMOVED lines=25> */
[----:B------:R-:W-:Y:S02]  /*1f20*/  SHF.R.S32.HI R71, RZ, 0x4, R4 ;  /* 0x00000004ff477819 */ /* 0x000fe40000011404 */
[----:B------:R-:W-:Y:S02]  /*1f30*/  LEA.HI R12, R9, R8, RZ, 0x3 ;  /* 0x00000008090c7211 */ /* 0x000fe400078f18ff */
[----:B-1----:R-:W-:Y:S02]  /*1f40*/  LOP3.LUT R21, R3, 0x38, R16, 0xf8, !PT ;  /* 0x0000003803157812 */ /* 0x002fe400078ef810 */
[----:B------:R-:W-:Y:S02]  /*1f50*/  SHF.R.U32.HI R154, RZ, 0x3, R3 ;  /* 0x00000003ff9a7819 */ /* 0x000fe40000011603 */
[----:B------:R-:W-:Y:S02]  /*1f60*/  LEA.HI R3, R4, R71, RZ, 0x1 ;  /* 0x0000004704037211 */ /* 0x000fe400078f08ff */
[----:B------:R-:W-:Y:S01]  /*1f70*/  LOP3.LUT R9, R12, 0xfffffff8, RZ, 0xc0, !PT ;  /* 0xfffffff80c097812 */ /* 0x000fe200078ec0ff */
[----:B------:R-:W-:-:S02]  /*1f80*/  IMAD R2, R6, R65, R2 ;  /* 0x0000004106027224 */ /* 0x000fc400078e0202 */
[----:B------:R-:W-:Y:S01]  /*1f90*/  IMAD.WIDE.U32 R28, R6, R64, R28 ;  /* 0x00000040061c7225 */ /* 0x000fe200078e001c */
[----:B------:R-:W-:Y:S02]  /*1fa0*/  LOP3.LUT R6, R3, 0xfffffffe, RZ, 0xc0, !PT ;  /* 0xfffffffe03067812 */ /* 0x000fe400078ec0ff */
[----:B------:R-:W-:Y:S01]  /*1fb0*/  LEA.HI R4, R68, R73, RZ, 0x6 ;  /* 0x0000004944047211 */ /* 0x000fe200078f30ff */
[----:B------:R-:W-:Y:S02]  /*1fc0*/  IMAD.IADD R8, R8, 0x1, -R9 ;  /* 0x0000000108087824 */ /* 0x000fe400078e0a09 */
[----:B------:R-:W-:Y:S01]  /*1fd0*/  IMAD.IADD R71, R71, 0x1, -R6 ;  /* 0x0000000147477824 */ /* 0x000fe200078e0a06 */
[----:B------:R-:W-:Y:S01]  /*1fe0*/  LOP3.LUT R154, R21, R154, RZ, 0x3c, !PT ;  /* 0x0000009a159a7212 */ /* 0x000fe200078e3cff */
[----:B------:R-:W-:Y:S02]  /*1ff0*/  IMAD.SHL.U32 R3, R4, 0x8, RZ ;  /* 0x0000000804037824 */ /* 0x000fe400078e00ff */
[----:B------:R-:W-:-:S02]  /*2000*/  IMAD.SHL.U32 R6, R8, 0x40, RZ ;  /* 0x0000004008067824 */ /* 0x000fc400078e00ff */
[----:B------:R-:W-:Y:S01]  /*2010*/  IMAD.SHL.U32 R9, R71, 0x8, RZ ;  /* 0x0000000847097824 */ /* 0x000fe200078e00ff */
[----:B------:R-:W-:Y:S01]  /*2020*/  LOP3.LUT R154, R154, 0xfffffe00, R3, 0xf8, !PT ;  /* 0xfffffe009a9a7812 */ /* 0x000fe200078ef803 */
[----:B------:R-:W-:Y:S01]  /*2030*/  IMAD R3, R27, R15, RZ ;  /* 0x0000000f1b037224 */ /* 0x000fe200078e02ff */
[----:B------:R-:W-:Y:S01]  /*2040*/  LOP3.LUT R6, R6, 0x1c0, RZ, 0xc0, !PT ;  /* 0x000001c006067812 */ /* 0x000fe200078ec0ff */
[----:B------:R-:W-:Y:S01]  /*2050*/  IMAD.IADD R29, R29, 0x1, R2 ;  /* 0x000000011d1d7824 */ /* 0x000fe200078e0202 */
[----:B------:R-:W-:Y:S01]  /*2060*/  SHF.R.S32.HI R72, RZ, 0x1f, R211 ;  /* 0x0000001fff487819 */ /* 0x000fe200000114d3 */
[----:B------:R-:W-:Y:S01]  /*2070*/  IMAD R2, R14, R26, R3 ;  /* 0x0000001a0e027224 */ /* 0x000fe200078e0203 */
[----:B------:R-:W-:Y:S02]  /*2080*/  LOP3.LUT R9, R6, 0x8, R9, 0xf8, !PT ;  /* 0x0000000806097812 */ /* 0x000fe400078ef809 */
[----:B------:R-:W-:-:S04]  /*2090*/  SHF.R.U32.HI R6, RZ, 0x3, R6 ;  /* 0x00000003ff067819 */ /* 0x000fc80000011606 */
[----:B------:R-:W-:Y:S01]  /*20a0*/  LOP3.LUT R9, R9, R6, RZ, 0x3c, !PT ;  /* 0x0000000609097212 */ /* 0x000fe200078e3cff */
[----:B------:R-:W-:Y:S01]  /*20b0*/  IMAD.SHL.U32 R12, R12, 0x40, RZ ;  /* 0x000000400c0c7824 */ /* 0x000fe200078e00ff */
[----:B------:R-:W-:-:S04]  /*20c0*/  SHF.R.S32.HI R161, RZ, 0x1f, R214 ;  /* 0x0000001fffa17819 */ /* 0x000fc800000114d6 */
[----:B------:R-:W-:Y:S01]  /*20d0*/  LOP3.LUT R55, R9, 0xfffffe00, R12, 0xf8, !PT ;  /* 0xfffffe0009377812 */ /* 0x000fe200078ef80c */
[----:B------:R-:W-:-:S04]  /*20e0*/  IMAD.WIDE.U32 R26, R15, R26, R28 ;  /* 0x0000001a0f1a7225 */ /* 0x000fc800078e001c */
[----:B------:R-:W-:Y:S01]  /*20f0*/  IMAD.IADD R27, R27, 0x1, R2 ;  /* 0x000000011b1b7824 */ /* 0x000fe200078e0202 */
[--C-:B------:R-:W-:Y:S01]  /*2100*/  SHF.R.S32.HI R157, RZ, 0x1f, R156.reuse ;  /* 0x0000001fff9d7819 */ /* 0x100fe2000001149c */
[----:B------:R-:W-:Y:S01]  /*2110*/  IMAD R165, R65, R156, RZ ;  /* 0x0000009c41a57224 */ /* 0x000fe200078e02ff */
[C---:B------:R-:W-:Y:S02]  /*2120*/  LOP3.LUT P5, RZ, R8.reuse, 0x4, RZ, 0xc0, !PT ;  /* 0x0000000408ff7812 */ /* 0x040fe400078ac0ff */
[----:B------:R-:W-:Y:S01]  /*2130*/  LOP3.LUT P4, RZ, R8, 0x2, RZ, 0xc0, !PT ;  /* 0x0000000208ff7812 */ /* 0x000fe2000788c0ff */
[----:B------:R-:W-:Y:S02]  /*2140*/  IMAD R165, R157, R64, R165 ;  /* 0x000000409da57224 */ /* 0x000fe400078e02a5 */
        /* <DEDUP_REMOVED lines=26> */
[----:B------:R-:W-:-:S04]  /*22f0*/  IMAD R9, R23, R214, RZ ;  /* 0x000000d617097224 */ /* 0x000fc800078e02ff */
[----:B------:R-:W-:Y:S02]  /*2300*/  IMAD.X R13, R17, 0x1, R3, P0 ;  /* 0x00000001110d7824 */ /* 0x000fe400000e0603 */
[----:B------:R-:W-:Y:S02]  /*2310*/  IMAD R2, R22, R161, R9 ;  /* 0x000000a116027224 */ /* 0x000fe400078e0209 */
[----:B------:R-:W-:-:S04]  /*2320*/  IMAD.WIDE.U32 R22, R214, R22, R12 ;  /* 0x00000016d6167225 */ /* 0x000fc800078e000c */
[----:B------:R-:W-:-:S05]  /*2330*/  VIADD R13, R16, 0x40 ;  /* 0x00000040100d7836 */ /* 0x000fca0000000000 */
[-C--:B----4-:R-:W-:Y:S02]  /*2340*/  ISETP.GE.AND P0, PT, R13, R79.reuse, PT ;  /* 0x0000004f0d00720c */ /* 0x090fe40003f06270 */
[----:B------:R-:W-:Y:S02]  /*2350*/  ISETP.GE.AND P3, PT, R16, R79, PT ;  /* 0x0000004f1000720c */ /* 0x000fe40003f66270 */
[----:B------:R-:W-:Y:S02]  /*2360*/  SEL R3, RZ, 0xffffffff, P0 ;  /* 0xffffffffff037807 */ /* 0x000fe40000000000 */
[----:B------:R-:W-:-:S03]  /*2370*/  SEL R4, RZ, 0x1, P3 ;  /* 0x00000001ff047807 */ /* 0x000fc60001800000 */
[----:B------:R-:W-:-:S05]  /*2380*/  IMAD.SHL.U32 R3, R3, 0x2, RZ ;  /* 0x0000000203037824 */ /* 0x000fca00078e00ff */
[----:B------:R-:W-:Y:S02]  /*2390*/  LOP3.LUT R4, R3, 0x2, R4, 0xe2, !PT ;  /* 0x0000000203047812 */ /* 0x000fe400078ee204 */
[----:B------:R-:W-:Y:S01]  /*23a0*/  SHF.R.S32.HI R3, RZ, 0x1f, R76 ;  /* 0x0000001fff037819 */ /* 0x000fe2000001144c */
[----:B------:R-:W-:-:S03]  /*23b0*/  IMAD.WIDE.U32 R8, R156, R64, R26 ;  /* 0x000000409c087225 */ /* 0x000fc600078e001a */
[----:B------:R-:W-:Y:S01]  /*23c0*/  LEA.HI R3, R3, R76, RZ, 0x6 ;  /* 0x0000004c03037211 */ /* 0x000fe200078f30ff */
[----:B------:R-:W-:Y:S01]  /*23d0*/  IMAD.IADD R165, R9, 0x1, R165 ;  /* 0x0000000109a57824 */ /* 0x000fe200078e02a5 */
[C---:B------:R-:W-:Y:S02]  /*23e0*/  LEA R164, P0, R8.reuse, R18, 0x1 ;  /* 0x0000001208a47211 */ /* 0x040fe400078008ff */
[----:B------:R-:W-:Y:S02]  /*23f0*/  SHF.R.S32.HI R3, RZ, 0x6, R3 ;  /* 0x00000006ff037819 */ /* 0x000fe40000011403 */
[----:B------:R-:W-:Y:S02]  /*2400*/  LEA.HI.X R165, R8, R19, R165, 0x1, P0 ;  /* 0x0000001308a57211 */ /* 0x000fe400000f0ca5 */
[----:B------:R-:W-:Y:S02]  /*2410*/  VIMNMX R96, R206, R3, !PT ;  /* 0x00000003ce607248 */ /* 0x000fe40007fe0100 */
[C---:B------:R-:W-:Y:S01]  /*2420*/  IADD3 R158, P0, R16.reuse, R0, RZ ;  /* 0x00000000109e7210 */ /* 0x040fe20007f1e0ff */
[----:B------:R-:W-:Y:S01]  /*2430*/  @!P1 IMAD.MOV.U32 R20, RZ, RZ, RZ ;  /* 0x000000ffff149224 */ /* 0x000fe200078e00ff */
[----:B------:R-:W-:Y:S01]  /*2440*/  ISETP.GT.AND P1, PT, R135, R96, PT ;  /* 0x000000608700720c */ /* 0x000fe20003f24270 */
[----:B------:R-:W-:-:S02]  /*2450*/  VIADD R12, R16, 0x80 ;  /* 0x00000080100c7836 */ /* 0x000fc40000000000 */
[----:B------:R-:W-:Y:S02]  /*2460*/  IMAD.X R159, R17, 0x1, R7, P0 ;  /* 0x00000001119f7824 */ /* 0x000fe400000e0607 */
[----:B------:R-:W-:Y:S01]  /*2470*/  IMAD R171, R169, R172, RZ ;  /* 0x000000aca9ab7224 */ /* 0x000fe200078e02ff */
[----:B------:R-:W-:Y:S01]  /*2480*/  ISETP.GE.AND P2, PT, R12, R79, PT ;  /* 0x0000004f0c00720c */ /* 0x000fe20003f46270 */
[----:B------:R-:W-:-:S04]  /*2490*/  IMAD.WIDE.U32 R158, R156, R66, R158 ;  /* 0x000000429c9e7225 */ /* 0x000fc800078e009e */
[----:B------:R-:W-:Y:S01]  /*24a0*/  IMAD.IADD R23, R23, 0x1, R2 ;  /* 0x0000000117177824 */ /* 0x000fe200078e0202 */
[----:B------:R-:W-:Y:S01]  /*24b0*/  SEL R75, RZ, 0x4, P2 ;  /* 0x00000004ff4b7807 */ /* 0x000fe20001000000 */
[----:B------:R-:W-:Y:S01]  /*24c0*/  IMAD R171, R168, R173, R171 ;  /* 0x000000ada8ab7224 */ /* 0x000fe200078e02ab */
[----:B------:R-:W-:Y:S01]  /*24d0*/  LEA R208, P0, R158, R166, 0x1 ;  /* 0x000000a69ed07211 */ /* 0x000fe200078008ff */
[----:B------:R-:W-:Y:S02]  /*24e0*/  IMAD.IADD R163, R159, 0x1, R163 ;  /* 0x000000019fa37824 */ /* 0x000fe400078e02a3 */
[----:B------:R-:W-:Y:S01]  /*24f0*/  IMAD.WIDE.U32 R168, R168, R172, R22 ;  /* 0x000000aca8a87225 */ /* 0x000fe200078e0016 */
[----:B------:R-:W-:Y:S02]  /*2500*/  LOP3.LUT R75, R4, R75, RZ, 0xfc, !PT ;  /* 0x0000004b044b7212 */ /* 0x000fe400078efcff */
[----:B------:R-:W-:Y:S01]  /*2510*/  LEA.HI.X R207, R158, R167, R163, 0x1, P0 ;  /* 0x000000a79ecf7211 */ /* 0x000fe200000f0ca3 */
        /* <DEDUP_REMOVED lines=154> */
.L_x_3969:
[----:B------:R-:W-:Y:S01]  /*2ec0*/  IMAD.SHL.U32 R15, R9, 0x40, RZ ;  /* 0x00000040090f7824 */ /* 0x000fe200078e00ff */
[----:B------:R-:W-:Y:S03]  /*2ed0*/  BSSY B0, `(.L_x_3876) ;  /* 0x0000016000007945 */ /* 0x000fe60003800000 */
[----:B------:R-:W-:Y:S04]  /*2ee0*/  VIADD R14, R15, 0xffffffc0 ;  /* 0xffffffc00f0e7836 */ /* 0x000fe80000000000 */
[--C-:B------:R-:W-:Y:S02]  /*2ef0*/  IMAD.IADD R187, R69, 0x1, -R14.reuse ;  /* 0x0000000145bb7824 */ /* 0x100fe400078e0a0e */
        /* <DEDUP_REMOVED lines=9> */
[----:B---3-5:R-:W-:Y:S05]  /*2f90*/  @!P2 BRA `(.L_x_3877) ;  /* 0x000000000024a947 */ /* 0x028fea0003800000 */
        /* <DEDUP_REMOVED lines=9> */
.L_x_3877:
[----:B------:R-:W-:Y:S05]  /*3030*/  BSYNC B0 ;  /* 0x0000000000007941 */ /* 0x000fea0003800000 */
.L_x_3876:
        /* <DEDUP_REMOVED lines=15> */
.L_x_3879:
[----:B------:R-:W-:Y:S05]  /*3130*/  BSYNC B0 ;  /* 0x0000000000007941 */ /* 0x000fea0003800000 */
.L_x_3878:
        /* <DEDUP_REMOVED lines=15> */
.L_x_3881:
[----:B------:R-:W-:Y:S05]  /*3230*/  BSYNC B0 ;  /* 0x0000000000007941 */ /* 0x000fea0003800000 */
.L_x_3880:
        /* <DEDUP_REMOVED lines=15> */
.L_x_3883:
[----:B------:R-:W-:Y:S05]  /*3330*/  BSYNC B0 ;  /* 0x0000000000007941 */ /* 0x000fea0003800000 */
.L_x_3882:
        /* <DEDUP_REMOVED lines=66> */
.L_x_3890:
[----:B------:R-:W-:Y:S05]  /*3760*/  BSYNC B0 ;  /* 0x0000000000007941 */ /* 0x000fea0003800000 */
.L_x_3889:
        /* <DEDUP_REMOVED lines=48> */
.L_x_3892:
[----:B------:R-:W-:Y:S05]  /*3a70*/  BSYNC B0 ;  /* 0x0000000000007941 */ /* 0x000fea0003800000 */
.L_x_3891:
        /* <DEDUP_REMOVED lines=47> */
.L_x_3888:
[----:B------:R-:W-:Y:S05]  /*3d70*/  BSYNC B1 ;  /* 0x0000000000017941 */ /* 0x000fea0003800000 */
.L_x_3887:
        /* <DEDUP_REMOVED lines=65> */
.L_x_3896:
[----:B------:R-:W-:Y:S05]  /*4190*/  BSYNC B0 ;  /* 0x0000000000007941 */ /* 0x000fea0003800000 */
.L_x_3895:
        /* <DEDUP_REMOVED lines=51> */
.L_x_3898:
[----:B------:R-:W-:Y:S05]  /*44d0*/  BSYNC B0 ;  /* 0x0000000000007941 */ /* 0x000fea0003800000 */
.L_x_3897:
        /* <DEDUP_REMOVED lines=50> */
.L_x_3894:
[----:B------:R-:W-:Y:S05]  /*4800*/  BSYNC B1 ;  /* 0x0000000000017941 */ /* 0x000fea0003800000 */
.L_x_3893:
        /* <DEDUP_REMOVED lines=65> */
.L_x_3902:
[----:B------:R-:W-:Y:S05]  /*4c20*/  BSYNC B0 ;  /* 0x0000000000007941 */ /* 0x000fea0003800000 */
.L_x_3901:
        /* <DEDUP_REMOVED lines=51> */
.L_x_3904:
[----:B------:R-:W-:Y:S05]  /*4f60*/  BSYNC B0 ;  /* 0x0000000000007941 */ /* 0x000fea0003800000 */
.L_x_3903:
        /* <DEDUP_REMOVED lines=50> */
.L_x_3900:
[----:B------:R-:W-:Y:S05]  /*5290*/  BSYNC B1 ;  /* 0x0000000000017941 */ /* 0x000fea0003800000 */
.L_x_3899:
        /* <DEDUP_REMOVED lines=67> */
.L_x_3908:
[----:B------:R-:W-:Y:S05]  /*56d0*/  BSYNC B0 ;  /* 0x0000000000007941 */ /* 0x000fea0003800000 */
.L_x_3907:
        /* <DEDUP_REMOVED lines=51> */
.L_x_3910:
[----:B------:R-:W-:Y:S05]  /*5a10*/  BSYNC B0 ;  /* 0x0000000000007941 */ /* 0x000fea0003800000 */
.L_x_3909:
        /* <DEDUP_REMOVED lines=50> */
.L_x_3906:
[----:B------:R-:W-:Y:S05]  /*5d40*/  BSYNC B1 ;  /* 0x0000000000017941 */ /* 0x000fea0003800000 */
.L_x_3905:
[----:B------:R-:W2:Y:S02]  /*5d50*/  LD.E R3, desc[UR6][R10.64+0xd0] ;  /* 0x0000d0060a037980 */ /* 0x000ea4000c101900 */
[----:B--2---:R-:W-:Y:S05]  /*5d60*/  IMAD.U32 R3, R3, -0x20, RZ ;  /* 0xffffffe003037824 */ /* 0x004fea00078e00ff */
[C---:B------:R-:W-:Y:S02]  /*5d70*/  LEA R18, P1, R3.reuse, R18, 0x1 ;  /* 0x0000001203127211 */ /* 0x040fe400078208ff */
[C---:B------:R-:W-:Y:S02]  /*5d80*/  LEA R58, P0, R3.reuse, R58, 0x1 ;  /* 0x0000003a033a7211 */ /* 0x040fe400078008ff */
[C---:B------:R-:W-:Y:S02]  /*5d90*/  LEA.HI.X.SX32 R19, R3.reuse, R19, 0x1, P1 ;  /* 0x0000001303137211 */ /* 0x040fe400008f0eff */
[----:B------:R-:W-:Y:S01]  /*5da0*/  LEA.HI.X.SX32 R59, R3, R59, 0x1, P0 ;  /* 0x0000003b033b7211 */ /* 0x000fe200000f0eff */
[----:B------:R-:W-:Y:S05]  /*5db0*/  BRA `(.L_x_3911) ;  /* 0x0000004c00a87947 */ /* 0x000fea0003800000 */
.L_x_3886:
        /* <DEDUP_REMOVED lines=89> */
.L_x_3917:
[----:B------:R-:W-:Y:S05]  /*6350*/  BSYNC B0 ;  /* 0x0000000000007941 */ /* 0x000fea0003800000 */
.L_x_3916:
[----:B-----5:R2:W-:Y:S02]  /*6360*/  ST.E.128 desc[UR6][R126.64], R48 ;  /* 0x000000307e007985 */ /* 0x0205e4000c101d06 */
.L_x_3915:
[----:B------:R-:W-:Y:S05]  /*6370*/  BSYNC B1 ;  /* 0x0000000000017941 */ /* 0x000fea0003800000 */
.L_x_3914:
        /* <DEDUP_REMOVED lines=87> */
.L_x_3921:
[----:B------:R-:W-:Y:S05]  /*68f0*/  BSYNC B0 ;  /* 0x0000000000007941 */ /* 0x000fea0003800000 */
.L_x_3920:
[----:B-----5:R3:W-:Y:S02]  /*6900*/  ST.E.128 desc[UR6][R126.64+0x80], R48 ;  /* 0x000080307e007985 */ /* 0x0207e4000c101d06 */
.L_x_3919:
[----:B------:R-:W-:Y:S05]  /*6910*/  BSYNC B1 ;  /* 0x0000000000017941 */ /* 0x000fea0003800000 */
.L_x_3918:
        /* <DEDUP_REMOVED lines=86> */
.L_x_3923:
[----:B------:R-:W-:Y:S05]  /*6e80*/  BSYNC B0 ;  /* 0x0000000000007941 */ /* 0x000fea0003800000 */
.L_x_3922:
[----:B-----5:R4:W-:Y:S02]  /*6e90*/  ST.E.128 desc[UR6][R126.64+0x100], R48 ;  /* 0x000100307e007985 */ /* 0x0209e4000c101d06 */
.L_x_3913:
[----:B------:R-:W-:Y:S05]  /*6ea0*/  BSYNC B2 ;  /* 0x0000000000027941 */ /* 0x000fea0003800000 */
.L_x_3912:
        /* <DEDUP_REMOVED lines=99> */
.L_x_3929:
[----:B------:R-:W-:Y:S05]  /*74e0*/  BSYNC B0 ;  /* 0x0000000000007941 */ /* 0x000fea0003800000 */
.L_x_3928:
[----:B-----5:R3:W-:Y:S02]  /*74f0*/  ST.E.128 desc[UR6][R192.64], R48 ;  /* 0x00000030c0007985 */ /* 0x0207e4000c101d06 */
.L_x_3927:
[----:B------:R-:W-:Y:S05]  /*7500*/  BSYNC B1 ;  /* 0x0000000000017941 */ /* 0x000fea0003800000 */
.L_x_3926:
        /* <DEDUP_REMOVED lines=94> */
.L_x_3933:
[----:B------:R-:W-:Y:S05]  /*7af0*/  BSYNC B0 ;  /* 0x0000000000007941 */ /* 0x000fea0003800000 */
.L_x_3932:
[----:B-----5:R3:W-:Y:S02]  /*7b00*/  ST.E.128 desc[UR6][R192.64], R48 ;  /* 0x00000030c0007985 */ /* 0x0207e4000c101d06 */
.L_x_3931:
[----:B------:R-:W-:Y:S05]  /*7b10*/  BSYNC B1 ;  /* 0x0000000000017941 */ /* 0x000fea0003800000 */
.L_x_3930:
        /* <DEDUP_REMOVED lines=93> */
.L_x_3935:
[----:B------:R-:W-:Y:S05]  /*80f0*/  BSYNC B0 ;  /* 0x0000000000007941 */ /* 0x000fea0003800000 */
.L_x_3934:
[----:B-----5:R3:W-:Y:S02]  /*8100*/  ST.E.128 desc[UR6][R192.64], R48 ;  /* 0x00000030c0007985 */ /* 0x0207e4000c101d06 */
.L_x_3925:
[----:B------:R-:W-:Y:S05]  /*8110*/  BSYNC B2 ;  /* 0x0000000000027941 */ /* 0x000fea0003800000 */
.L_x_3924:
        /* <DEDUP_REMOVED lines=99> */
.L_x_3941:
[----:B------:R-:W-:Y:S05]  /*8750*/  BSYNC B0 ;  /* 0x0000000000007941 */ /* 0x000fea0003800000 */
.L_x_3940:
[----:B-----5:R3:W-:Y:S02]  /*8760*/  ST.E.128 desc[UR6][R192.64], R48 ;  /* 0x00000030c0007985 */ /* 0x0207e4000c101d06 */
.L_x_3939:
[----:B------:R-:W-:Y:S05]  /*8770*/  BSYNC B1 ;  /* 0x0000000000017941 */ /* 0x000fea0003800000 */
.L_x_3938:
        /* <DEDUP_REMOVED lines=94> */
.L_x_3945:
[----:B------:R-:W-:Y:S05]  /*8d60*/  BSYNC B0 ;  /* 0x0000000000007941 */ /* 0x000fea0003800000 */
.L_x_3944:
[----:B-----5:R3:W-:Y:S02]  /*8d70*/  ST.E.128 desc[UR6][R192.64], R48 ;  /* 0x00000030c0007985 */ /* 0x0207e4000c101d06 */
.L_x_3943:
[----:B------:R-:W-:Y:S05]  /*8d80*/  BSYNC B1 ;  /* 0x0000000000017941 */ /* 0x000fea0003800000 */
.L_x_3942:
        /* <DEDUP_REMOVED lines=93> */
.L_x_3947:
[----:B------:R-:W-:Y:S05]  /*9360*/  BSYNC B0 ;  /* 0x0000000000007941 */ /* 0x000fea0003800000 */
.L_x_3946:
[----:B-----5:R3:W-:Y:S02]  /*9370*/  ST.E.128 desc[UR6][R192.64], R48 ;  /* 0x00000030c0007985 */ /* 0x0207e4000c101d06 */
.L_x_3937:
[----:B------:R-:W-:Y:S05]  /*9380*/  BSYNC B2 ;  /* 0x0000000000027941 */ /* 0x000fea0003800000 */
.L_x_3936:
        /* <DEDUP_REMOVED lines=15> */
[----:B--2---:R-:W-:Y:S04]  /*9480*/  IMAD.WIDE.U32 R188, R66, 0x60, R126 ;  /* 0x0000006042bc7825 */ /* 0x004fe800078e007e */
        /* <DEDUP_REMOVED lines=85> */
.L_x_3953:
[----:B------:R-:W-:Y:S05]  /*99e0*/  BSYNC B0 ;  /* 0x0000000000007941 */ /* 0x000fea0003800000 */
.L_x_3952:
[----:B-----5:R3:W-:Y:S02]  /*99f0*/  ST.E.128 desc[UR6][R188.64], R48 ;  /* 0x00000030bc007985 */ /* 0x0207e4000c101d06 */
.L_x_3951:
[----:B------:R-:W-:Y:S05]  /*9a00*/  BSYNC B1 ;  /* 0x0000000000017941 */ /* 0x000fea0003800000 */
.L_x_3950:
        /* <DEDUP_REMOVED lines=94> */
.L_x_3957:
[----:B------:R-:W-:Y:S05]  /*9ff0*/  BSYNC B0 ;  /* 0x0000000000007941 */ /* 0x000fea0003800000 */
.L_x_3956:
[----:B-----5:R3:W-:Y:S02]  /*a000*/  ST.E.128 desc[UR6][R188.64], R48 ;  /* 0x00000030bc007985 */ /* 0x0207e4000c101d06 */
.L_x_3955:
[----:B------:R-:W-:Y:S05]  /*a010*/  BSYNC B1 ;  /* 0x0000000000017941 */ /* 0x000fea0003800000 */
.L_x_3954:
        /* <DEDUP_REMOVED lines=93> */
.L_x_3959:
[----:B------:R-:W-:Y:S05]  /*a5f0*/  BSYNC B0 ;  /* 0x0000000000007941 */ /* 0x000fea0003800000 */
.L_x_3958:
[----:B-----5:R3:W-:Y:S02]  /*a600*/  ST.E.128 desc[UR6][R182.64], R48 ;  /* 0x00000030b6007985 */ /* 0x0207e4000c101d06 */
.L_x_3949:
[----:B------:R-:W-:Y:S05]  /*a610*/  BSYNC B2 ;  /* 0x0000000000027941 */ /* 0x000fea0003800000 */
.L_x_3948:
[----:B------:R-:W4:Y:S02]  /*a620*/  LD.E R3, desc[UR6][R10.64+0xd0] ;  /* 0x0000d0060a037980 */ /* 0x000f24000c101900 */
[----:B----4-:R-:W-:Y:S05]  /*a630*/  IMAD.U32 R3, R3, -0x20, RZ ;  /* 0xffffffe003037824 */ /* 0x010fea00078e00ff */
[C---:B------:R-:W-:Y:S02]  /*a640*/  LEA R124, P1, R3.reuse, R124, 0x1 ;  /* 0x0000007c037c7211 */ /* 0x040fe400078208ff */
[C---:B------:R-:W-:Y:S02]  /*a650*/  LEA R122, P0, R3.reuse, R122, 0x1 ;  /* 0x0000007a037a7211 */ /* 0x040fe400078008ff */
[C---:B------:R-:W-:Y:S02]  /*a660*/  LEA.HI.X.SX32 R125, R3.reuse, R125, 0x1, P1 ;  /* 0x0000007d037d7211 */ /* 0x040fe400008f0eff */
[----:B------:R-:W-:Y:S01]  /*a670*/  LEA.HI.X.SX32 R123, R3, R123, 0x1, P0 ;  /* 0x0000007b037b7211 */ /* 0x000fe200000f0eff */
[----:B------:R-:W-:Y:S05]  /*a680*/  BRA `(.L_x_3911) ;  /* 0x0000000400747947 */ /* 0x000fea0003800000 */
.L_x_3885:
        /* <DEDUP_REMOVED lines=18> */
.L_x_3961:
[----:B------:R-:W-:Y:S05]  /*a7b0*/  BSYNC B0 ;  /* 0x0000000000007941 */ /* 0x000fea0003800000 */
.L_x_3960:
        /* <DEDUP_REMOVED lines=24> */
.L_x_3963:
[----:B------:R-:W-:Y:S05]  /*a940*/  BSYNC B0 ;  /* 0x0000000000007941 */ /* 0x000fea0003800000 */
.L_x_3962:
        /* <DEDUP_REMOVED lines=24> */
.L_x_3965:
[----:B------:R-:W-:Y:S05]  /*aad0*/  BSYNC B0 ;  /* 0x0000000000007941 */ /* 0x000fea0003800000 */
.L_x_3964:
        /* <DEDUP_REMOVED lines=24> */
.L_x_3911:
[----:B------:R-:W-:Y:S05]  /*ac60*/  BSYNC B3 ;  /* 0x0000000000037941 */ /* 0x000fea0003800000 */
.L_x_3884:
        /* <DEDUP_REMOVED lines=89> */
.L_x_3967:
        /* <DEDUP_REMOVED lines=8> */
.L_x_3968:
[----:B------:R-:W-:Y:S05]  /*b280*/  BSYNC B0 ;  /* 0x0000000000007941 */ /* 0x000fea0003800000 */
.L_x_3966:
[----:B------:R-:W-:Y:S04]  /*b290*/  IADD3 R9, R9, -0x1, RZ ;  /* 0xffffffff09097810 */ /* 0x000fe80007ffe0ff */
[----:B------:R-:W-:Y:S11]  /*b2a0*/  ISETP.GT.AND P0, PT, R9, R96, PT ;  /* 0x000000600900720c */ /* 0x000ff60003f04270 */
[----:B------:R-:W-:Y:S02]  /*b2b0*/  @!UPT UIADD3 URZ, URZ, URZ, URZ ;  /* 0x0000003f3f3ff290 */ /* 0x000fe4000fffe03f */
[----:B------:R-:W-:Y:S05]  /*b2c0*/  @P0 BRA `(.L_x_3969) ;  /* 0xffffff7800fc0947 */ /* 0x000fea000383ffff */
.L_x_3875:
        /* <DEDUP_REMOVED lines=110> */
.L_x_3978:
[----:B------:R-:W-:Y:S05]  /*b9b0*/  BSYNC B0 ;  /* 0x0000000000007941 */ /* 0x000fea0003800000 */
.L_x_3977:
[----:B-----5:R3:W-:Y:S02]  /*b9c0*/  STS.128 [R213], R20 ;  /* 0x00000014d5007388 */ /* 0x0207e40000000c00 */
.L_x_3976:
[----:B------:R-:W-:Y:S05]  /*b9d0*/  BSYNC B1 ;  /* 0x0000000000017941 */ /* 0x000fea0003800000 */
.L_x_3975:
        /* <DEDUP_REMOVED lines=46> */
.L_x_3982:
[----:B------:R-:W-:Y:S05]  /*bcc0*/  BSYNC B0 ;  /* 0x0000000000007941 */ /* 0x000fea0003800000 */
.L_x_3981:
[----:B-----5:R1:W-:Y:S02]  /*bcd0*/  STS.128 [R213+0x2000], R20 ;  /* 0x00200014d5007388 */ /* 0x0203e40000000c00 */
.L_x_3980:
[----:B------:R-:W-:Y:S05]  /*bce0*/  BSYNC B1 ;  /* 0x0000000000017941 */ /* 0x000fea0003800000 */
.L_x_3979:
        /* <DEDUP_REMOVED lines=45> */
.L_x_3984:
[----:B------:R-:W-:Y:S05]  /*bfc0*/  BSYNC B0 ;  /* 0x0000000000007941 */ /* 0x000fea0003800000 */
.L_x_3983:
[----:B-----5:R3:W-:Y:S02]  /*bfd0*/  STS.128 [R213+0x4000], R20 ;  /* 0x00400014d5007388 */ /* 0x0207e40000000c00 */
.L_x_3974:
[----:B------:R-:W-:Y:S05]  /*bfe0*/  BSYNC B2 ;  /* 0x0000000000027941 */ /* 0x000fea0003800000 */
.L_x_3973:
        /* <DEDUP_REMOVED lines=59> */
.L_x_3990:
[----:B------:R-:W-:Y:S05]  /*c3a0*/  BSYNC B0 ;  /* 0x0000000000007941 */ /* 0x000fea0003800000 */
.L_x_3989:
[----:B-----5:R3:W-:Y:S02]  /*c3b0*/  STS.128 [R213+0x800], R20 ;  /* 0x00080014d5007388 */ /* 0x0207e40000000c00 */
.L_x_3988:
[----:B------:R-:W-:Y:S05]  /*c3c0*/  BSYNC B1 ;  /* 0x0000000000017941 */ /* 0x000fea0003800000 */
.L_x_3987:
        /* <DEDUP_REMOVED lines=46> */
.L_x_3994:
[----:B------:R-:W-:Y:S05]  /*c6b0*/  BSYNC B0 ;  /* 0x0000000000007941 */ /* 0x000fea0003800000 */
.L_x_3993:
[----:B-----5:R3:W-:Y:S02]  /*c6c0*/  STS.128 [R213+0x2800], R20 ;  /* 0x00280014d5007388 */ /* 0x0207e40000000c00 */
.L_x_3992:
[----:B------:R-:W-:Y:S05]  /*c6d0*/  BSYNC B1 ;  /* 0x0000000000017941 */ /* 0x000fea0003800000 */
.L_x_3991:
        /* <DEDUP_REMOVED lines=45> */
.L_x_3996:
[----:B------:R-:W-:Y:S05]  /*c9b0*/  BSYNC B0 ;  /* 0x0000000000007941 */ /* 0x000fea0003800000 */
.L_x_3995:
[----:B-----5:R1:W-:Y:S02]  /*c9c0*/  STS.128 [R213+0x4800], R44 ;  /* 0x0048002cd5007388 */ /* 0x0203e40000000c00 */
.L_x_3986:
[----:B------:R-:W-:Y:S05]  /*c9d0*/  BSYNC B2 ;  /* 0x0000000000027941 */ /* 0x000fea0003800000 */
.L_x_3985:
        /* <DEDUP_REMOVED lines=60> */
.L_x_4002:
[----:B------:R-:W-:Y:S05]  /*cda0*/  BSYNC B0 ;  /* 0x0000000000007941 */ /* 0x000fea0003800000 */
.L_x_4001:
[----:B-----5:R1:W-:Y:S02]  /*cdb0*/  STS.128 [R213+0x1000], R20 ;  /* 0x00100014d5007388 */ /* 0x0203e40000000c00 */
.L_x_4000:
[----:B------:R-:W-:Y:S05]  /*cdc0*/  BSYNC B1 ;  /* 0x0000000000017941 */ /* 0x000fea0003800000 */
.L_x_3999:
        /* <DEDUP_REMOVED lines=46> */
.L_x_4006:
[----:B------:R-:W-:Y:S05]  /*d0b0*/  BSYNC B0 ;  /* 0x0000000000007941 */ /* 0x000fea0003800000 */
.L_x_4005:
[----:B-----5:R3:W-:Y:S02]  /*d0c0*/  STS.128 [R213+0x3000], R20 ;  /* 0x00300014d5007388 */ /* 0x0207e40000000c00 */
.L_x_4004:
[----:B------:R-:W-:Y:S05]  /*d0d0*/  BSYNC B1 ;  /* 0x0000000000017941 */ /* 0x000fea0003800000 */
.L_x_4003:
        /* <DEDUP_REMOVED lines=45> */
.L_x_4008:
[----:B------:R-:W-:Y:S05]  /*d3b0*/  BSYNC B0 ;  /* 0x0000000000007941 */ /* 0x000fea0003800000 */
.L_x_4007:
[----:B-----5:R3:W-:Y:S02]  /*d3c0*/  STS.128 [R213+0x5000], R20 ;  /* 0x00500014d5007388 */ /* 0x0207e40000000c00 */
.L_x_3998:
[----:B------:R-:W-:Y:S05]  /*d3d0*/  BSYNC B2 ;  /* 0x0000000000027941 */ /* 0x000fea0003800000 */
.L_x_3997:
        /* <DEDUP_REMOVED lines=59> */
.L_x_4013:
[----:B------:R-:W-:Y:S05]  /*d790*/  BSYNC B0 ;  /* 0x0000000000007941 */ /* 0x000fea0003800000 */
.L_x_4012:
[----:B-----5:R3:W-:Y:S02]  /*d7a0*/  STS.128 [R213+0x1800], R20 ;  /* 0x00180014d5007388 */ /* 0x0207e40000000c00 */
.L_x_4011:
[----:B------:R-:W-:Y:S05]  /*d7b0*/  BSYNC B1 ;  /* 0x0000000000017941 */ /* 0x000fea0003800000 */
.L_x_4010:
        /* <DEDUP_REMOVED lines=10> */
[----:B-----5:R-:W-:Y:S01]  /*d860*/  LOP3.LUT R0, R21, 0xffff0000, RZ, 0xc0, !PT ;  /* 0xffff000015007812 */ /* 0x020fe200078ec0ff */
[----:B------:R-:W-:Y:S01]  /*d870*/  IMAD.U32 R25, R22, 0x10000, RZ ;  /* 0x0001000016197824 */ /* 0x000fe200078e00ff */
[C---:B------:R-:W-:Y:S02]  /*d880*/  SHF.L.U32 R26, R23.reuse, 0x10, RZ ;  /* 0x00000010171a7819 */ /* 0x040fe400000006ff */
[----:B------:R-:W-:Y:S02]  /*d890*/  LOP3.LUT R24, R23, 0xffff0000, RZ, 0xc0, !PT ;  /* 0xffff000017187812 */ /* 0x000fe400078ec0ff */
        /* <DEDUP_REMOVED lines=32> */
.L_x_4017:
[----:B------:R-:W-:Y:S05]  /*daa0*/  BSYNC B0 ;  /* 0x0000000000007941 */ /* 0x000fea0003800000 */
.L_x_4016:
[----:B-----5:R3:W-:Y:S02]  /*dab0*/  STS.128 [R213+0x3800], R20 ;  /* 0x00380014d5007388 */ /* 0x0207e40000000c00 */
.L_x_4015:
[----:B------:R-:W-:Y:S05]  /*dac0*/  BSYNC B1 ;  /* 0x0000000000017941 */ /* 0x000fea0003800000 */
.L_x_4014:
        /* <DEDUP_REMOVED lines=45> */
.L_x_4019:
[----:B------:R-:W-:Y:S05]  /*dda0*/  BSYNC B0 ;  /* 0x0000000000007941 */ /* 0x000fea0003800000 */
.L_x_4018:
[----:B-----5:R1:W-:Y:S01]  /*ddb0*/  STS.128 [R213+0x5800], R40 ;  /* 0x00580028d5007388 */ /* 0x0203e20000000c00 */
[----:B------:R-:W-:Y:S05]  /*ddc0*/  BRA `(.L_x_4009) ;  /* 0x0000004c00787947 */ /* 0x000fea0003800000 */
.L_x_3972:
        /* <DEDUP_REMOVED lines=89> */
.L_x_4025:
[----:B------:R-:W-:Y:S05]  /*e360*/  BSYNC B0 ;  /* 0x0000000000007941 */ /* 0x000fea0003800000 */
.L_x_4024:
[----:B-----5:R3:W-:Y:S02]  /*e370*/  STS.128 [R213], R32 ;  /* 0x00000020d5007388 */ /* 0x0207e40000000c00 */
.L_x_4023:
[----:B------:R-:W-:Y:S05]  /*e380*/  BSYNC B1 ;  /* 0x0000000000017941 */ /* 0x000fea0003800000 */
.L_x_4022:
        /* <DEDUP_REMOVED lines=87> */
.L_x_4029:
[----:B------:R-:W-:Y:S05]  /*e900*/  BSYNC B0 ;  /* 0x0000000000007941 */ /* 0x000fea0003800000 */
.L_x_4028:
[----:B-----5:R1:W-:Y:S02]  /*e910*/  STS.128 [R213+0x2000], R32 ;  /* 0x00200020d5007388 */ /* 0x0203e40000000c00 */
.L_x_4027:
[----:B------:R-:W-:Y:S05]  /*e920*/  BSYNC B1 ;  /* 0x0000000000017941 */ /* 0x000fea0003800000 */
.L_x_4026:
        /* <DEDUP_REMOVED lines=86> */
.L_x_4031:
[----:B------:R-:W-:Y:S05]  /*ee90*/  BSYNC B0 ;  /* 0x0000000000007941 */ /* 0x000fea0003800000 */
.L_x_4030:
[----:B-----5:R3:W-:Y:S02]  /*eea0*/  STS.128 [R213+0x4000], R32 ;  /* 0x00400020d5007388 */ /* 0x0207e40000000c00 */
.L_x_4021:
[----:B------:R-:W-:Y:S05]  /*eeb0*/  BSYNC B2 ;  /* 0x0000000000027941 */ /* 0x000fea0003800000 */
.L_x_4020:
        /* <DEDUP_REMOVED lines=94> */
.L_x_4037:
[----:B------:R-:W-:Y:S05]  /*f4a0*/  BSYNC B0 ;  /* 0x0000000000007941 */ /* 0x000fea0003800000 */
.L_x_4036:
[----:B-----5:R3:W-:Y:S02]  /*f4b0*/  STS.128 [R213+0x800], R32 ;  /* 0x00080020d5007388 */ /* 0x0207e40000000c00 */
.L_x_4035:
[----:B------:R-:W-:Y:S05]  /*f4c0*/  BSYNC B1 ;  /* 0x0000000000017941 */ /* 0x000fea0003800000 */
.L_x_4034:
        /* <DEDUP_REMOVED lines=90> */
.L_x_4041:
[----:B------:R-:W-:Y:S05]  /*fa70*/  BSYNC B0 ;  /* 0x0000000000007941 */ /* 0x000fea0003800000 */
.L_x_4040:
[----:B-----5:R3:W-:Y:S02]  /*fa80*/  STS.128 [R213+0x2800], R32 ;  /* 0x00280020d5007388 */ /* 0x0207e40000000c00 */
.L_x_4039:
[----:B------:R-:W-:Y:S05]  /*fa90*/  BSYNC B1 ;  /* 0x0000000000017941 */ /* 0x000fea0003800000 */
.L_x_4038:
        /* <DEDUP_REMOVED lines=90> */
.L_x_4043:
[----:B------:R-:W-:Y:S05]  /*10040*/  BSYNC B0 ;  /* 0x0000000000007941 */ /* 0x000fea0003800000 */
.L_x_4042:
[----:B-----5:R1:W-:Y:S02]  /*10050*/  STS.128 [R213+0x4800], R20 ;  /* 0x00480014d5007388 */ /* 0x0203e40000000c00 */
.L_x_4033:
[----:B------:R-:W-:Y:S05]  /*10060*/  BSYNC B2 ;  /* 0x0000000000027941 */ /* 0x000fea0003800000 */
.L_x_4032:
        /* <DEDUP_REMOVED lines=95> */
.L_x_4049:
[----:B------:R-:W-:Y:S05]  /*10660*/  BSYNC B0 ;  /* 0x0000000000007941 */ /* 0x000fea0003800000 */
.L_x_4048:
[----:B-----5:R3:W-:Y:S02]  /*10670*/  STS.128 [R213+0x1000], R32 ;  /* 0x00100020d5007388 */ /* 0x0207e40000000c00 */
.L_x_4047:
[----:B------:R-:W-:Y:S05]  /*10680*/  BSYNC B1 ;  /* 0x0000000000017941 */ /* 0x000fea0003800000 */
.L_x_4046:
        /* <DEDUP_REMOVED lines=90> */
.L_x_4053:
[----:B------:R-:W-:Y:S05]  /*10c30*/  BSYNC B0 ;  /* 0x0000000000007941 */ /* 0x000fea0003800000 */
.L_x_4052:
[----:B-----5:R3:W-:Y:S02]  /*10c40*/  STS.128 [R213+0x3000], R32 ;  /* 0x00300020d5007388 */ /* 0x0207e40000000c00 */
.L_x_4051:
[----:B------:R-:W-:Y:S05]  /*10c50*/  BSYNC B1 ;  /* 0x0000000000017941 */ /* 0x000fea0003800000 */
.L_x_4050:
        /* <DEDUP_REMOVED lines=89> */
.L_x_4055:
[----:B------:R-:W-:Y:S05]  /*111f0*/  BSYNC B0 ;  /* 0x0000000000007941 */ /* 0x000fea0003800000 */
.L_x_4054:
[----:B-----5:R3:W-:Y:S02]  /*11200*/  STS.128 [R213+0x5000], R32 ;  /* 0x00500020d5007388 */ /* 0x0207e40000000c00 */
.L_x_4045:
[----:B------:R-:W-:Y:S05]  /*11210*/  BSYNC B2 ;  /* 0x0000000000027941 */ /* 0x000fea0003800000 */
.L_x_4044:
        /* <DEDUP_REMOVED lines=95> */
.L_x_4059:
[----:B------:R-:W-:Y:S05]  /*11810*/  BSYNC B0 ;  /* 0x0000000000007941 */ /* 0x000fea0003800000 */
.L_x_4058:
[----:B-----5:R1:W-:Y:S02]  /*11820*/  STS.128 [R213+0x1800], R20 ;  /* 0x00180014d5007388 */ /* 0x0203e40000000c00 */
.L_x_4057:
[----:B------:R-:W-:Y:S05]  /*11830*/  BSYNC B1 ;  /* 0x0000000000017941 */ /* 0x000fea0003800000 */
.L_x_4056:
        /* <DEDUP_REMOVED lines=17> */
[----:B-1----:R-:W-:-:S04]  /*11950*/  IADD3 R23, P1, R8, R5, RZ ;  /* 0x0000000508177210 */ /* 0x002fc80007f3e0ff */
[----:B------:R-:W-:Y:S02]  /*11960*/  LEA.HI.X.SX32 R21, R8, R3, 0x1, P1 ;  /* 0x0000000308157211 */ /* 0x000fe400008f0eff */
[----:B------:R-:W-:Y:S01]  /*11970*/  MOV R8, RZ ;  /* 0x000000ff00087202 */ /* 0x000fe20000000f00 */
[----:B------:R-:W-:Y:S01]  /*11980*/  @P0 IMAD.MOV R8, RZ, RZ, -R15 ;  /* 0x000000ffff080224 */ /* 0x000fe200078e0a0f */
[----:B------:R-:W-:-:S04]  /*11990*/  LEA R24, P1, R23, R36, 0x1 ;  /* 0x0000002417187211 */ /* 0x000fc800078208ff */
        /* <DEDUP_REMOVED lines=16> */
[----:B------:R-:W-:Y:S02]  /*11aa0*/  SHF.L.U32 R34, R19, 0x10, RZ ;  /* 0x0000001013227819 */ /* 0x000fe400000006ff */
[C---:B--2---:R-:W-:Y:S01]  /*11ab0*/  LOP3.LUT R19, R24.reuse, 0xffff0000, RZ, 0xc0, !PT ;  /* 0xffff000018137812 */ /* 0x044fe200078ec0ff */
[----:B------:R-:W-:Y:S01]  /*11ac0*/  IMAD.U32 R33, R24, 0x10000, RZ ;  /* 0x0001000018217824 */ /* 0x000fe200078e00ff */
[C---:B------:R-:W-:Y:S01]  /*11ad0*/  SHF.L.U32 R18, R25.reuse, 0x10, RZ ;  /* 0x0000001019127819 */ /* 0x040fe200000006ff */
[----:B------:R-:W-:Y:S01]  /*11ae0*/  IMAD.U32 R35, R26, 0x10000, RZ ;  /* 0x000100001a237824 */ /* 0x000fe200078e00ff */
[----:B------:R-:W-:Y:S01]  /*11af0*/  LOP3.LUT R42, R25, 0xffff0000, RZ, 0xc0, !PT ;  /* 0xffff0000192a7812 */ /* 0x000fe200078ec0ff */
        /* <DEDUP_REMOVED lines=49> */
.L_x_4063:
[----:B------:R-:W-:Y:S05]  /*11e10*/  BSYNC B0 ;  /* 0x0000000000007941 */ /* 0x000fea0003800000 */
.L_x_4062:
[----:B-----5:R1:W-:Y:S02]  /*11e20*/  STS.128 [R213+0x3800], R16 ;  /* 0x00380010d5007388 */ /* 0x0203e40000000c00 */
.L_x_4061:
[----:B------:R-:W-:Y:S05]  /*11e30*/  BSYNC B1 ;  /* 0x0000000000017941 */ /* 0x000fea0003800000 */
.L_x_4060:
        /* <DEDUP_REMOVED lines=43> */
[----:B------:R-:W-:Y:S02]  /*120f0*/  LOP3.LUT R17, R22, 0xffff0000, RZ, 0xc0, !PT ;  /* 0xffff000016117812 */ /* 0x000fe400078ec0ff */
        /* <DEDUP_REMOVED lines=15> */
[----:B------:R-:W-:Y:S01]  /*121f0*/  SHF.L.U32 R24, R27, 0x10, RZ ;  /* 0x000000101b187819 */ /* 0x000fe200000006ff */
        /* <DEDUP_REMOVED lines=32> */
.L_x_4065:
[----:B------:R-:W-:Y:S05]  /*12400*/  BSYNC B0 ;  /* 0x0000000000007941 */ /* 0x000fea0003800000 */
.L_x_4064:
[----:B-----5:R1:W-:Y:S01]  /*12410*/  STS.128 [R213+0x5800], R16 ;  /* 0x00580010d5007388 */ /* 0x0203e20000000c00 */
[----:B------:R-:W-:Y:S05]  /*12420*/  BRA `(.L_x_4009) ;  /* 0x0000000400e07947 */ /* 0x000fea0003800000 */
.L_x_3971:
        /* <DEDUP_REMOVED lines=35> */
.L_x_4067:
[----:B------:R-:W-:Y:S05]  /*12660*/  BSYNC B0 ;  /* 0x0000000000007941 */ /* 0x000fea0003800000 */
.L_x_4066:
        /* <DEDUP_REMOVED lines=27> */
.L_x_4069:
[----:B------:R-:W-:Y:S05]  /*12820*/  BSYNC B0 ;  /* 0x0000000000007941 */ /* 0x000fea0003800000 */
.L_x_4068:
        /* <DEDUP_REMOVED lines=27> */
.L_x_4071:
[----:B------:R-:W-:Y:S05]  /*129e0*/  BSYNC B0 ;  /* 0x0000000000007941 */ /* 0x000fea0003800000 */
.L_x_4070:
        /* <DEDUP_REMOVED lines=28> */
.L_x_4009:
[----:B------:R-:W-:Y:S05]  /*12bb0*/  BSYNC B3 ;  /* 0x0000000000037941 */ /* 0x000fea0003800000 */
.L_x_3970:
[----:B------:R-:W-:Y:S01]  /*12bc0*/  VIADD R215, R135, 0xffffffff ;  /* 0xffffffff87d77836 */ /* 0x000fe20000000000 */
[----:B------:R-:W-:Y:S01]  /*12bd0*/  BSSY B0, `(.L_x_4072) ;  /* 0x0000020000007945 */ /* 0x000fe20003800000 */
[----:B------:R-:W-:-:S03]  /*12be0*/  LOP3.LUT R218, R75, 0xff, RZ, 0xc0, !PT ;  /* 0x000000ff4bda7812 */ /* 0x000fc600078ec0ff */
[----:B-123--:R-:W-:-:S05]  /*12bf0*/  SHF.L.U32 R8, R215, 0x6, RZ ;  /* 0x00000006d7087819 */ /* 0x00efca00000006ff */
[----:B------:R-:W-:-:S05]  /*12c00*/  IMAD.IADD R5, R69, 0x1, -R8 ;  /* 0x0000000145057824 */ /* 0x000fca00078e0a08 */
[----:B------:R-:W-:-:S13]  /*12c10*/  ISETP.GE.AND P0, PT, R156, R5, PT ;  /* 0x000000059c00720c */ /* 0x000fda0003f06270 */
[----:B------:R-:W-:Y:S05]  /*12c20*/  @P0 BRA `(.L_x_4073) ;  /* 0x0000000000680947 */ /* 0x000fea0003800000 */
[C---:B------:R-:W-:Y:S02]  /*12c30*/  LOP3.LUT R0, R218.reuse, 0x1, RZ, 0xc0, !PT ;  /* 0x00000001da007812 */ /* 0x040fe400078ec0ff */
[----:B------:R-:W-:Y:S02]  /*12c40*/  R2P PR, R218, 0x6 ;  /* 0x00000006da007804 */ /* 0x000fe40000000000 */
[----:B------:R-:W-:-:S11]  /*12c50*/  ISETP.NE.U32.AND P0, PT, R0, 0x1, PT ;  /* 0x000000010000780c */ /* 0x000fd60003f05070 */
[----:B----4-:R-:W-:Y:S02]  /*12c60*/  @P1 IMAD.MOV.U32 R2, RZ, RZ, R208 ;  /* 0x000000ffff021224 */ /* 0x010fe400078e00d0 */
        /* <DEDUP_REMOVED lines=21> */
.L_x_4074:
[----:B------:R2:W-:Y:S02]  /*12dc0*/  STS.128 [R213+0xa000], RZ ;  /* 0x00a000ffd5007388 */ /* 0x0005e40000000c00 */
.L_x_4073:
[----:B------:R-:W-:Y:S05]  /*12dd0*/  BSYNC B0 ;  /* 0x0000000000007941 */ /* 0x000fea0003800000 */
.L_x_4072:
[----:B------:R-:W-:Y:S01]  /*12de0*/  ISETP.GE.AND P0, PT, R6, R5, PT ;  /* 0x000000050600720c */ /* 0x000fe20003f06270 */
[----:B------:R-:W-:-:S12]  /*12df0*/  BSSY B0, `(.L_x_4075) ;  /* 0x000001f000007945 */ /* 0x000fd80003800000 */
[----:B------:R-:W-:Y:S05]  /*12e00*/  @P0 BRA `(.L_x_4076) ;  /* 0x0000000000740947 */ /* 0x000fea0003800000 */
[C---:B------:R-:W-:Y:S02]  /*12e10*/  LOP3.LUT R0, R218.reuse, 0x1, RZ, 0xc0, !PT ;  /* 0x00000001da007812 */ /* 0x040fe400078ec0ff */
[----:B------:R-:W-:Y:S02]  /*12e20*/  LOP3.LUT P0, RZ, R218, 0x2, RZ, 0xc0, !PT ;  /* 0x00000002daff7812 */ /* 0x000fe4000780c0ff */
[----:B------:R-:W-:Y:S02]  /*12e30*/  ISETP.NE.U32.AND P1, PT, R0, 0x1, PT ;  /* 0x000000010000780c */ /* 0x000fe40003f25070 */
[----:B------:R-:W-:-:S05]  /*12e40*/  IADD3 R7, P2, R204, R158, RZ ;  /* 0x0000009ecc077210 */ /* 0x000fca0007f5e0ff */
[----:B-1--4-:R-:W-:-:S04]  /*12e50*/  IMAD.X R3, R205, 0x1, R163, P2 ;  /* 0x00000001cd037824 */ /* 0x012fc800010e06a3 */
        /* <DEDUP_REMOVED lines=23> */
.L_x_4077:
[----:B------:R3:W-:Y:S02]  /*12fd0*/  STS.128 [R213+0xa800], RZ ;  /* 0x00a800ffd5007388 */ /* 0x0007e40000000c00 */
.L_x_4076:
[----:B------:R-:W-:Y:S05]  /*12fe0*/  BSYNC B0 ;  /* 0x0000000000007941 */ /* 0x000fea0003800000 */
.L_x_4075:
        /* <DEDUP_REMOVED lines=33> */
.L_x_4080:
[----:B------:R3:W-:Y:S02]  /*13200*/  STS.128 [R213+0xb000], RZ ;  /* 0x00b000ffd5007388 */ /* 0x0007e40000000c00 */
.L_x_4079:
[----:B------:R-:W-:Y:S05]  /*13210*/  BSYNC B0 ;  /* 0x0000000000007941 */ /* 0x000fea0003800000 */
.L_x_4078:
        /* <DEDUP_REMOVED lines=9> */
[----:B------:R-:W-:-:S08]  /*132b0*/  IMAD.WIDE.U32 R162, R66, 0x30, R162 ;  /* 0x0000003042a27825 */ /* 0x000fd000078e00a2 */
[-C--:B-1----:R-:W-:Y:S02]  /*132c0*/  @P2 LEA R16, P4, R162, R166.reuse, 0x1 ;  /* 0x000000a6a2102211 */ /* 0x082fe400078808ff */
[----:B---34-:R-:W-:Y:S01]  /*132d0*/  @!P3 MOV R3, R207 ;  /* 0x000000cf0003b202 */ /* 0x018fe20000000f00 */
[----:B------:R-:W-:Y:S02]  /*132e0*/  @!P3 IMAD.MOV.U32 R2, RZ, RZ, R208 ;  /* 0x000000ffff02b224 */ /* 0x000fe400078e00d0 */
[----:B------:R-:W-:Y:S02]  /*132f0*/  @!P3 IMAD R67, R67, 0x60, RZ ;  /* 0x000000604343b824 */ /* 0x000fe400078e02ff */
[----:B------:R-:W-:Y:S01]  /*13300*/  @!P3 IMAD.WIDE.U32 R12, R66, 0x60, R2 ;  /* 0x00000060420cb825 */ /* 0x000fe200078e0002 */
[----:B------:R-:W-:-:S03]  /*13310*/  @P1 LEA R2, P0, R162, R166, 0x1 ;  /* 0x000000a6a2021211 */ /* 0x000fc600078008ff */
[----:B------:R-:W-:Y:S01]  /*13320*/  IMAD.IADD R3, R163, 0x1, R0 ;  /* 0x00000001a3037824 */ /* 0x000fe200078e0200 */
[----:B------:R-:W-:-:S04]  /*13330*/  @!P3 IADD3 R13, R67, R13, RZ ;  /* 0x0000000d430db210 */ /* 0x000fc80007ffe0ff */
[CCC-:B------:R-:W-:Y:S01]  /*13340*/  @P2 LEA.HI.X R17, R162.reuse, R167.reuse, R3.reuse, 0x1, P4 ;  /* 0x000000a7a2112211 */ /* 0x1c0fe200020f0c03 */
[----:B------:R-:W-:Y:S01]  /*13350*/  @!PT LDS RZ, [RZ] ;  /* 0x00000000fffff984 */ /* 0x000fe20000000800 */
[----:B------:R-:W-:Y:S01]  /*13360*/  @!PT LDS RZ, [RZ] ;  /* 0x00000000fffff984 */ /* 0x000fe20000000800 */
[----:B------:R-:W-:Y:S01]  /*13370*/  @!PT LDS RZ, [RZ] ;  /* 0x00000000fffff984 */ /* 0x000fe20000000800 */
[----:B------:R1:W-:Y:S01]  /*13380*/  @!P3 LDGSTS.E.BYPASS.LTC128B.128 [R213+0x7800], desc[UR6][R12.64] ;  /* 0x078000000cd5bfae */ /* 0x0003e2000b901d46 */
[----:B------:R-:W-:-:S03]  /*13390*/  @P1 LEA.HI.X R3, R162, R167, R3, 0x1, P0 ;  /* 0x000000a7a2031211 */ /* 0x000fc600000f0c03 */
        /* <DEDUP_REMOVED lines=11> */
.L_x_4082:
[----:B------:R-:W-:Y:S05]  /*13450*/  BSYNC B0 ;  /* 0x0000000000007941 */ /* 0x000fea0003800000 */
.L_x_4081:
[----:B------:R-:W2:Y:S04]  /*13460*/  LD.E.64 R18, desc[UR6][R10.64+0x1c0] ;  /* 0x0001c0060a127980 */ /* 0x000ea8000c101b00 */
[----:B-1----:R-:W2:Y:S01]  /*13470*/  LD.E.64 R12, desc[UR6][R10.64+0x1b8] ;  /* 0x0001b8060a0c7980 */ /* 0x002ea2000c101b00 */
[----:B------:R-:W-:-:S03]  /*13480*/  IMAD.MOV.U32 R160, RZ, RZ, R214 ;  /* 0x000000ffffa07224 */ /* 0x000fc600078e00d6 */
[----:B---34-:R-:W3:Y:S04]  /*13490*/  LD.E R2, desc[UR6][R10.64+0xd8] ;  /* 0x0000d8060a027980 */ /* 0x018ee8000c101900 */
[----:B------:R-:W0:Y:S04]  /*134a0*/  LDGDEPBAR ;  /* 0x00000000000079af */ /* 0x000e280000000000 */
[----:B------:R1:W5:Y:S01]  /*134b0*/  LD.E R0, desc[UR6][R10.64+0x188] ;  /* 0x000188060a007980 */ /* 0x000362000c101900 */
[----:B--2---:R-:W-:Y:S02]  /*134c0*/  IMAD R3, R19, R211, RZ ;  /* 0x000000d313037224 */ /* 0x004fe400078e02ff */
[----:B------:R-:W-:-:S04]  /*134d0*/  IMAD.WIDE.U32 R16, R211, R18, R160 ;  /* 0x00000012d3107225 */ /* 0x000fc800078e00a0 */
[----:B------:R-:W-:Y:S01]  /*134e0*/  IMAD R3, R18, R72, R3 ;  /* 0x0000004812037224 */ /* 0x000fe200078e0203 */
[----:B------:R-:W-:-:S03]  /*134f0*/  LEA R12, P0, R16, R12, 0x2 ;  /* 0x0000000c100c7211 */ /* 0x000fc600078010ff */
[----:B------:R-:W-:-:S05]  /*13500*/  IMAD.IADD R3, R17, 0x1, R3 ;  /* 0x0000000111037824 */ /* 0x000fca00078e0203 */
[----:B------:R-:W-:-:S05]  /*13510*/  LEA.HI.X R13, R16, R13, R3, 0x2, P0 ;  /* 0x0000000d100d7211 */ /* 0x000fca00000f1403 */
[----:B------:R-:W2:Y:S01]  /*13520*/  LD.E R3, desc[UR6][R12.64] ;  /* 0x000000060c037980 */ /* 0x000ea2000c101900 */
[----:B------:R-:W-:-:S04]  /*13530*/  DEPBAR.LE SB0, 0x0 ;  /* 0x000080000000791a */ /* 0x000fc80000000000 */
[----:B------:R-:W-:Y:S01]  /*13540*/  BAR.SYNC.DEFER_BLOCKING 0x0 ;  /* 0x0000000000007b1d */ /* 0x000fe20000010000 */
[----:B------:R-:W-:-:S05]  /*13550*/  ISETP.GE.AND P0, PT, R156, R5, PT ;  /* 0x000000059c00720c */ /* 0x000fca0003f06270 */
[----:B---3--:R-:W2:Y:S01]  /*13560*/  MUFU.RCP R2, R2 ;  /* 0x0000000200027308 */ /* 0x008ea20000001000 */
        /* <DEDUP_REMOVED lines=32> */
.L_x_4085:
[----:B------:R3:W-:Y:S02]  /*13770*/  STS.128 [R213+0x10000], RZ ;  /* 0x010000ffd5007388 */ /* 0x0007e40000000c00 */
.L_x_4084:
[----:B------:R-:W-:Y:S05]  /*13780*/  BSYNC B0 ;  /* 0x0000000000007941 */ /* 0x000fea0003800000 */
.L_x_4083:
        /* <DEDUP_REMOVED lines=32> */
.L_x_4088:
[----:B------:R1:W-:Y:S02]  /*13990*/  STS.128 [R213+0x10800], RZ ;  /* 0x010800ffd5007388 */ /* 0x0003e40000000c00 */
.L_x_4087:
[----:B------:R-:W-:Y:S05]  /*139a0*/  BSYNC B0 ;  /* 0x0000000000007941 */ /* 0x000fea0003800000 */
.L_x_4086:
        /* <DEDUP_REMOVED lines=34> */
.L_x_4091:
[----:B------:R1:W-:Y:S02]  /*13bd0*/  STS.128 [R213+0x11000], RZ ;  /* 0x011000ffd5007388 */ /* 0x0003e40000000c00 */
.L_x_4090:
[----:B------:R-:W-:Y:S05]  /*13be0*/  BSYNC B0 ;  /* 0x0000000000007941 */ /* 0x000fea0003800000 */
.L_x_4089:
        /* <DEDUP_REMOVED lines=35> */
.L_x_4094:
[----:B------:R1:W-:Y:S02]  /*13e20*/  STS.128 [R213+0x11800], RZ ;  /* 0x011800ffd5007388 */ /* 0x0003e40000000c00 */
.L_x_4093:
[----:B------:R-:W-:Y:S05]  /*13e30*/  BSYNC B0 ;  /* 0x0000000000007941 */ /* 0x000fea0003800000 */
.L_x_4092:
        /* <DEDUP_REMOVED lines=16> */
[----:B------:R-:W-:Y:S01]  /*13f40*/  IMAD R196, R71, 0x200, R196 ;  /* 0x0000020047c47824 */ /* 0x000fe200078e02c4 */
[----:B------:R-:W-:Y:S01]  /*13f50*/  IADD3 R9, R69, R68, -R212 ;  /* 0x0000004445097210 */ /* 0x000fe20007ffe8d4 */
        /* <DEDUP_REMOVED lines=20> */
[C---:B-----5:R-:W-:Y:S01]  /*140a0*/  VIADD R183, R194.reuse, 0x3800 ;  /* 0x00003800c2b77836 */ /* 0x060fe20000000000 */
[----:B------:R-:W4:Y:S01]  /*140b0*/  LDSM.16.M88.4 R20, [R194+0x800] ;  /* 0x00080000c214783b */ /* 0x000f220000000200 */
        /* <DEDUP_REMOVED lines=11> */
[----:B------:R-:W-:Y:S01]  /*14170*/  SEL R5, R2, 0xffffffc0, !P2 ;  /* 0xffffffc002057807 */ /* 0x000fe20005000000 */
[----:B------:R-:W-:-:S02]  /*14180*/  IMAD.IADD R2, R0, 0x1, R9 ;  /* 0x0000000100027824 */ /* 0x000fc400078e0209 */
[----:B------:R-:W-:Y:S02]  /*14190*/  VIADD R9, R53, 0x1 ;  /* 0x0000000135097836 */ /* 0x000fe40000000000 */
[----:B------:R-:W-:Y:S01]  /*141a0*/  IMAD.IADD R191, R196, 0x1, R5 ;  /* 0x00000001c4bf7824 */ /* 0x000fe200078e0205 */
[C---:B----4-:R-:W-:Y:S01]  /*141b0*/  HMMA.16816.F32.BF16 R32, R72.reuse, R28, RZ ;  /* 0x0000001c4820723c */ /* 0x050fe200000418ff */
[----:B------:R-:W-:Y:S01]  /*141c0*/  IMAD.IADD R187, R5, 0x1, R194 ;  /* 0x0000000105bb7824 */ /* 0x000fe200078e02c2 */
[C---:B------:R-:W-:Y:S02]  /*141d0*/  VIMNMX R0, R2.reuse, R69, PT ;  /* 0x0000004502007248 */ /* 0x040fe40003fe0100 */
[----:B------:R-:W1:Y:S01]  /*141e0*/  LDSM.16.M88.4 R64, [R191+0x6000] ;  /* 0x00600000bf40783b */ /* 0x000e620000000200 */
[----:B------:R-:W-:Y:S01]  /*141f0*/  VIADDMNMX R2, R2, 0x8, R69, PT ;  /* 0x0000000802027846 */ /* 0x000fe20003800145 */
[----:B------:R-:W-:Y:S01]  /*14200*/  HMMA.16816.F32.BF16 R36, R72, R38, RZ ;  /* 0x000000264824723c */ /* 0x000fe200000418ff */
[C---:B------:R-:W-:Y:S01]  /*14210*/  ISETP.GE.AND P1, PT, R9.reuse, R0, PT ;  /* 0x000000000900720c */ /* 0x040fe20003f26270 */
[----:B------:R-:W-:Y:S01]  /*14220*/  LDSM.16.M88.4 R60, [R191+0x7000] ;  /* 0x00700000bf3c783b */ /* 0x000fe20000000200 */
[----:B------:R-:W-:-:S03]  /*14230*/  ISETP.GE.AND P3, PT, R9, R2, PT ;  /* 0x000000020900720c */ /* 0x000fc60003f66270 */
        /* <DEDUP_REMOVED lines=103> */
[----:B------:R-:W-:Y:S05]  /*148b0*/  LDSM.16.M88.4 R64, [R191+0xb000] ;  /* 0x00b00000bf40783b */ /* 0x000fea0000000200 */
        /* <DEDUP_REMOVED lines=27> */
[C---:B--2---:R-:W-:Y:S06]  /*14a70*/  HMMA.16816.F32.BF16 R24, R4.reuse, R36, R24 ;  /* 0x000000240418723c */ /* 0x044fec0000041818 */
[----:B------:R-:W-:Y:S01]  /*14a80*/  HMMA.16816.F32.BF16 R40, R4, R16, R40 ;  /* 0x000000100428723c */ /* 0x000fe20000041828 */
[----:B------:R-:W-:-:S05]  /*14a90*/  VIADD R37, R53, 0x8 ;  /* 0x0000000835257836 */ /* 0x000fca0000000000 */
[C---:B------:R-:W-:Y:S01]  /*14aa0*/  HMMA.16816.F32.BF16 R72, R4.reuse, R18, R72 ;  /* 0x000000120448723c */ /* 0x040fe20000041848 */
[----:B------:R-:W-:Y:S01]  /*14ab0*/  BAR.SYNC.DEFER_BLOCKING 0x0 ;  /* 0x0000000000007b1d */ /* 0x000fe20000010000 */
[C---:B------:R-:W-:Y:S02]  /*14ac0*/  ISETP.GE.AND P5, PT, R37.reuse, R0, PT ;  /* 0x000000002500720c */ /* 0x040fe40003fa6270 */
[----:B------:R-:W-:Y:S02]  /*14ad0*/  ISETP.GE.AND P2, PT, R37, R2, PT ;  /* 0x000000022500720c */ /* 0x000fe40003f46270 */
[----:B------:R-:W-:Y:S01]  /*14ae0*/  HMMA.16816.F32.BF16 R32, R4, R12, R32 ;  /* 0x0000000c0420723c */ /* 0x000fe20000041820 */
[----:B------:R-:W-:-:S05]  /*14af0*/  I2FP.F32.S32 R37, R37 ;  /* 0x0000002500257245 */ /* 0x000fca0000201400 */
[C---:B------:R-:W-:Y:S01]  /*14b00*/  HMMA.16816.F32.BF16 R28, R4.reuse, R14, R28 ;  /* 0x0000000e041c723c */ /* 0x040fe2000004181c */
[----:B------:R-:W-:Y:S01]  /*14b10*/  I2FP.F32.S32 R12, R9 ;  /* 0x00000009000c7245 */ /* 0x000fe20000201400 */
[CC--:B------:R-:W-:Y:S01]  /*14b20*/  FFMA.FTZ R44, R3.reuse, R37.reuse, R44 ;  /* 0x00000025032c7223 */ /* 0x0c0fe2000001002c */
[----:B------:R-:W-:Y:S01]  /*14b30*/  FFMA.FTZ R37, R3, R37, R46 ;  /* 0x0000002503257223 */ /* 0x000fe2000001002e */
[----:B------:R-:W-:Y:S02]  /*14b40*/  VIADD R13, R53, 0x10 ;  /* 0x00000010350d7836 */ /* 0x000fe40000000000 */
[----:B------:R-:W-:Y:S01]  /*14b50*/  HMMA.16816.F32.BF16 R84, R4, R38, R84 ;  /* 0x000000260454723c */ /* 0x000fe20000041854 */
[----:B------:R-:W-:Y:S01]  /*14b60*/  FFMA.FTZ R49, R3, R12, R49 ;  /* 0x0000000c03317223 */ /* 0x000fe20000010031 */
[----:B------:R-:W-:Y:S01]  /*14b70*/  VIADD R9, R53, 0x11 ;  /* 0x0000001135097836 */ /* 0x000fe20000000000 */
[----:B------:R-:W-:Y:S02]  /*14b80*/  FSEL R37, R37, -INF , !P2 ;  /* 0xff80000025257808 */ /* 0x000fe40005000000 */
[----:B------:R-:W-:-:S02]  /*14b90*/  ISETP.GE.AND P4, PT, R13, R0, PT ;  /* 0x000000000d00720c */ /* 0x000fc40003f86270 */
[----:B------:R-:W-:Y:S01]  /*14ba0*/  VIADD R5, R53, 0x9 ;  /* 0x0000000935057836 */ /* 0x000fe20000000000 */
[----:B------:R-:W-:Y:S01]  /*14bb0*/  FSEL R49, R49, -INF , !P1 ;  /* 0xff80000031317808 */ /* 0x000fe20004800000 */
[----:B------:R-:W-:Y:S01]  /*14bc0*/  VIADD R7, R53, 0x18 ;  /* 0x0000001835077836 */ /* 0x000fe20000000000 */
[----:B------:R-:W-:Y:S01]  /*14bd0*/  ISETP.GE.AND P1, PT, R13, R2, PT ;  /* 0x000000020d00720c */ /* 0x000fe20003f26270 */
[----:B------:R-:W-:Y:S01]  /*14be0*/  FFMA.FTZ R39, R3, R12, R51 ;  /* 0x0000000c03277223 */ /* 0x000fe20000010033 */
[----:B------:R-:W-:Y:S01]  /*14bf0*/  I2FP.F32.S32 R4, R5 ;  /* 0x0000000500047245 */ /* 0x000fe20000201400 */
[----:B------:R-:W-:Y:S01]  /*14c00*/  VIADD R51, R53, 0x20 ;  /* 0x0000002035337836 */ /* 0x000fe20000000000 */
[C---:B------:R-:W-:Y:S02]  /*14c10*/  ISETP.GE.AND P0, PT, R5.reuse, R0, PT ;  /* 0x000000000500720c */ /* 0x040fe40003f06270 */
[----:B------:R-:W-:Y:S01]  /*14c20*/  ISETP.GE.AND P6, PT, R5, R2, PT ;  /* 0x000000020500720c */ /* 0x000fe20003fc6270 */
[----:B------:R-:W-:Y:S01]  /*14c30*/  FFMA.FTZ R45, R3, R4, R45 ;  /* 0x00000004032d7223 */ /* 0x000fe2000001002d */
[----:B------:R-:W-:Y:S01]  /*14c40*/  VIADD R5, R53, 0x19 ;  /* 0x0000001935057836 */ /* 0x000fe20000000000 */
[----:B------:R-:W-:Y:S01]  /*14c50*/  ISETP.GE.AND P2, PT, R7, R0, PT ;  /* 0x000000000700720c */ /* 0x000fe20003f46270 */
[----:B------:R-:W-:Y:S01]  /*14c60*/  FFMA.FTZ R23, R3, R4, R47 ;  /* 0x0000000403177223 */ /* 0x000fe2000001002f */
[----:B------:R-:W-:-:S02]  /*14c70*/  I2FP.F32.S32 R13, R13 ;  /* 0x0000000d000d7245 */ /* 0x000fc40000201400 */
[----:B------:R-:W-:Y:S02]  /*14c80*/  FSEL R45, R45, -INF , !P0 ;  /* 0xff8000002d2d7808 */ /* 0x000fe40004000000 */
[----:B------:R-:W-:Y:S01]  /*14c90*/  ISETP.GE.AND P0, PT, R7, R2, PT ;  /* 0x000000020700720c */ /* 0x000fe20003f06270 */
[C---:B------:R-:W-:Y:S01]  /*14ca0*/  FFMA.FTZ R19, R3.reuse, R13, R40 ;  /* 0x0000000d03137223 */ /* 0x040fe20000010028 */
[----:B------:R-:W-:Y:S01]  /*14cb0*/  I2FP.F32.S32 R7, R7 ;  /* 0x0000000700077245 */ /* 0x000fe20000201400 */
[C---:B------:R-:W-:Y:S01]  /*14cc0*/  FFMA.FTZ R13, R3.reuse, R13, R42 ;  /* 0x0000000d030d7223 */ /* 0x040fe2000001002a */
[----:B------:R-:W-:Y:S02]  /*14cd0*/  I2FP.F32.S32 R6, R9 ;  /* 0x0000000900067245 */ /* 0x000fe40000201400 */
        /* <DEDUP_REMOVED lines=14> */
[----:B------:R-:W-:-:S02]  /*14dc0*/  FSEL R19, R19, -INF , !P4 ;  /* 0xff80000013137808 */ /* 0x000fc40006000000 */
[----:B------:R-:W-:Y:S01]  /*14dd0*/  ISETP.GE.AND P4, PT, R5, R2, PT ;  /* 0x000000020500720c */ /* 0x000fe20003f86270 */
[----:B------:R-:W-:Y:S01]  /*14de0*/  FFMA.FTZ R5, R3, R4, R75 ;  /* 0x0000000403057223 */ /* 0x000fe2000001004b */
[----:B------:R-:W-:Y:S02]  /*14df0*/  FSEL R7, R7, -INF , !P0 ;  /* 0xff80000007077808 */ /* 0x000fe40004000000 */
[----:B------:R-:W-:Y:S02]  /*14e00*/  FSEL R15, R15, -INF , !P6 ;  /* 0xff8000000f0f7808 */ /* 0x000fe40007000000 */
[C---:B------:R-:W-:Y:S02]  /*14e10*/  ISETP.GE.AND P0, PT, R41.reuse, R0, PT ;  /* 0x000000002900720c */ /* 0x040fe40003f06270 */
[----:B------:R-:W-:Y:S02]  /*14e20*/  ISETP.GE.AND P6, PT, R41, R2, PT ;  /* 0x000000022900720c */ /* 0x000fe40003fc6270 */
[----:B------:R-:W-:-:S02]  /*14e30*/  I2FP.F32.S32 R4, R43 ;  /* 0x0000002b00047245 */ /* 0x000fc40000201400 */
        /* <DEDUP_REMOVED lines=50> */
[-C--:B------:R-:W-:Y:S01]  /*15160*/  FFMA.FTZ R27, R3, R25.reuse, R48 ;  /* 0x00000019031b7223 */ /* 0x080fe20000010030 */
[----:B------:R-:W-:Y:S01]  /*15170*/  ISETP.GT.AND P1, PT, R215, R206, PT ;  /* 0x000000ced700720c */ /* 0x000fe20003f24270 */
        /* <DEDUP_REMOVED lines=84> */
.L_x_4098:
[----:B------:R-:W2:Y:S02]  /*156c0*/  LD.E R29, desc[UR6][R10.64+0x38] ;  /* 0x000038060a1d7980 */ /* 0x000ea4000c101900 */
[----:B--2---:R-:W-:-:S04]  /*156d0*/  LEA R29, -R29, RZ, 0x6 ;  /* 0x000000ff1d1d7211 */ /* 0x004fc800078e31ff */
[----:B------:R-:W-:Y:S02]  /*156e0*/  SHF.R.S32.HI R4, RZ, 0x1f, R29 ;  /* 0x0000001fff047819 */ /* 0x000fe4000001141d */
.L_x_4099:
[----:B------:R-:W-:Y:S05]  /*156f0*/  BSYNC B0 ;  /* 0x0000000000007941 */ /* 0x000fea0003800000 */
.L_x_4097:
        /* <DEDUP_REMOVED lines=92> */
.L_x_4096:
[----:B------:R-:W-:Y:S05]  /*15cc0*/  BSYNC B1 ;  /* 0x0000000000017941 */ /* 0x000fea0003800000 */
.L_x_4095:
        /* <DEDUP_REMOVED lines=94> */
[----:B------:R-:W-:Y:S01]  /*162b0*/  FFMA.FTZ R177, R177, R169, -R168 ;  /* 0x000000a9b1b17223 */ /* 0x000fe200000108a8 */
[----:B------:R-:W-:Y:S01]  /*162c0*/  LDSM.16.MT88.4 R24, [R200+0xe800] ;  /* 0x00e80000c818783b */ /* 0x000fe20000004200 */
[----:B------:R-:W4:Y:S01]  /*162d0*/  MUFU.EX2 R152, R152 ;  /* 0x0000009800987308 */ /* 0x000f220000000800 */
[----:B---3--:R-:W-:Y:S01]  /*162e0*/  F2FP.BF16.F32.PACK_AB R112, R156, R157 ;  /* 0x0000009d9c70723e */ /* 0x008fe200000010ff */
[-CC-:B------:R-:W-:Y:S01]  /*162f0*/  FFMA.FTZ R178, R219, R169.reuse, -R174.reuse ;  /* 0x000000a9dbb27223 */ /* 0x180fe200000108ae */
[-C--:B------:R-:W-:Y:S01]  /*16300*/  FFMA.FTZ R219, R172, R169.reuse, -R174 ;  /* 0x000000a9acdb7223 */ /* 0x080fe200000108ae */
[-CC-:B------:R-:W-:Y:S01]  /*16310*/  FFMA.FTZ R172, R179, R169.reuse, -R168.reuse ;  /* 0x000000a9b3ac7223 */ /* 0x180fe200000108a8 */
[-CC-:B------:R-:W-:Y:S01]  /*16320*/  FFMA.FTZ R175, R175, R169.reuse, -R168.reuse ;  /* 0x000000a9afaf7223 */ /* 0x180fe200000108a8 */
[-C--:B------:R-:W-:Y:S01]  /*16330*/  FFMA.FTZ R173, R173, R169.reuse, -R168 ;  /* 0x000000a9adad7223 */ /* 0x080fe200000108a8 */
[-CC-:B------:R-:W-:Y:S01]  /*16340*/  FFMA.FTZ R176, R223, R169.reuse, -R174.reuse ;  /* 0x000000a9dfb07223 */ /* 0x180fe200000108ae */
[----:B------:R-:W-:Y:S01]  /*16350*/  MUFU.EX2 R158, R158 ;  /* 0x0000009e009e7308 */ /* 0x000fe20000000800 */
[-C--:B------:R-:W-:Y:S01]  /*16360*/  FFMA.FTZ R221, R221, R169.reuse, -R174 ;  /* 0x000000a9dddd7223 */ /* 0x080fe200000108ae */
        /* <DEDUP_REMOVED lines=276> */
.L_x_4102:
[----:B-1----:R-:W-:Y:S02]  /*174b0*/  R2UR UR4, R222 ;  /* 0x00000000de0472ca */ /* 0x002fe400000e0000 */
[----:B------:R-:W-:-:S13]  /*174c0*/  R2UR UR5, R223 ;  /* 0x00000000df0572ca */ /* 0x000fda00000e0000 */
[----:B--2---:R-:W2:Y:S02]  /*174d0*/  LD.E R5, desc[UR4][R136.64+0x40] ;  /* 0x0000400488057980 */ /* 0x004ea4000c101900 */
[----:B--2---:R-:W-:-:S05]  /*174e0*/  IMAD.U32 R5, R5, -0x40, RZ ;  /* 0xffffffc005057824 */ /* 0x004fca00078e00ff */
[----:B------:R-:W-:Y:S02]  /*174f0*/  SHF.R.S32.HI R4, RZ, 0x1f, R5 ;  /* 0x0000001fff047819 */ /* 0x000fe40000011405 */
.L_x_4103:
[----:B------:R-:W-:Y:S05]  /*17500*/  BSYNC B0 ;  /* 0x0000000000007941 */ /* 0x000fea0003800000 */
.L_x_4101:
        /* <DEDUP_REMOVED lines=122> */
[----:B------:R-:W3:Y:S04]  /*17cb0*/  LDSM.16.M88.4 R24, [R196+0x6800] ;  /* 0x00680000c418783b */ /* 0x000ee80000000200 */
[----:B-1----:R-:W1:Y:S04]  /*17cc0*/  LDSM.16.M88.4 R16, [R196+0x7000] ;  /* 0x00700000c410783b */ /* 0x002e680000000200 */
[----:B------:R-:W5:Y:S04]  /*17cd0*/  LDSM.16.M88.4 R8, [R196+0x7800] ;  /* 0x00780000c408783b */ /* 0x000f680000000200 */
[----:B------:R-:W-:Y:S04]  /*17ce0*/  LDSM.16.M88.4 R4, [R195] ;  /* 0x00000000c304783b */ /* 0x000fe80000000200 */
[----:B------:R-:W5:Y:S04]  /*17cf0*/  LDSM.16.M88.4 R144, [R194] ;  /* 0x00000000c290783b */ /* 0x000f680000000200 */
[----:B------:R-:W5:Y:S04]  /*17d00*/  LDSM.16.M88.4 R148, [R190] ;  /* 0x00000000be94783b */ /* 0x000f680000000200 */
[----:B--2---:R-:W2:Y:S04]  /*17d10*/  LDSM.16.M88.4 R12, [R189] ;  /* 0x00000000bd0c783b */ /* 0x004ea80000000200 */
[----:B------:R-:W2:Y:S04]  /*17d20*/  LDSM.16.M88.4 R176, [R188] ;  /* 0x00000000bcb0783b */ /* 0x000ea80000000200 */
[----:B------:R-:W-:Y:S01]  /*17d30*/  LDSM.16.M88.4 R172, [R191+0x6000] ;  /* 0x00600000bfac783b */ /* 0x000fe20000000200 */
[C---:B----4-:R-:W-:Y:S03]  /*17d40*/  HMMA.16816.F32.BF16 R140, R164.reuse, R32, RZ ;  /* 0x00000020a48c723c */ /* 0x050fe600000418ff */
[----:B------:R-:W-:Y:S04]  /*17d50*/  LDSM.16.M88.4 R152, [R191+0x6800] ;  /* 0x00680000bf98783b */ /* 0x000fe80000000200 */
[----:B------:R-:W-:Y:S01]  /*17d60*/  LDSM.16.M88.4 R156, [R191+0x7800] ;  /* 0x00780000bf9c783b */ /* 0x000fe20000000200 */
[C---:B------:R-:W-:Y:S03]  /*17d70*/  HMMA.16816.F32.BF16 R32, R164.reuse, R34, RZ ;  /* 0x00000022a420723c */ /* 0x040fe600000418ff */
[----:B------:R-:W-:Y:S03]  /*17d80*/  LDSM.16.M88.4 R160, [R192] ;  /* 0x00000000c0a0783b */ /* 0x000fe60000000200 */
[C---:B---3--:R-:W-:Y:S01]  /*17d90*/  HMMA.16816.F32.BF16 R28, R164.reuse, R24, RZ ;  /* 0x00000018a41c723c */ /* 0x048fe200000418ff */
[----:B------:R-:W0:Y:S05]  /*17da0*/  LDGDEPBAR ;  /* 0x00000000000079af */ /* 0x000e2a0000000000 */
[C---:B------:R-:W-:Y:S06]  /*17db0*/  HMMA.16816.F32.BF16 R24, R164.reuse, R26, RZ ;  /* 0x0000001aa418723c */ /* 0x040fec00000418ff */
[C---:B-1----:R-:W-:Y:S06]  /*17dc0*/  HMMA.16816.F32.BF16 R20, R164.reuse, R16, RZ ;  /* 0x00000010a414723c */ /* 0x042fec00000418ff */
[C---:B------:R-:W-:Y:S06]  /*17dd0*/  HMMA.16816.F32.BF16 R16, R164.reuse, R18, RZ ;  /* 0x00000012a410723c */ /* 0x040fec00000418ff */
[C---:B-----5:R-:W-:Y:S06]  /*17de0*/  HMMA.16816.F32.BF16 R168, R164.reuse, R8, RZ ;  /* 0x00000008a4a8723c */ /* 0x060fec00000418ff */
[----:B------:R-:W-:Y:S01]  /*17df0*/  HMMA.16816.F32.BF16 R164, R164, R10, RZ ;  /* 0x0000000aa4a4723c */ /* 0x000fe200000418ff */
[----:B------:R-:W1:Y:S05]  /*17e00*/  LDSM.16.M88.4 R8, [R193] ;  /* 0x00000000c108783b */ /* 0x000e6a0000000200 */
[C---:B------:R-:W-:Y:S06]  /*17e10*/  HMMA.16816.F32.BF16 R140, R4.reuse, R144, R140 ;  /* 0x00000090048c723c */ /* 0x040fec000004188c */
[C---:B------:R-:W-:Y:S01]  /*17e20*/  HMMA.16816.F32.BF16 R32, R4.reuse, R146, R32 ;  /* 0x000000920420723c */ /* 0x040fe20000041820 */
[----:B------:R-:W3:Y:S05]  /*17e30*/  LDSM.16.M88.4 R144, [R191+0x7000] ;  /* 0x00700000bf90783b */ /* 0x000eea0000000200 */
[C---:B------:R-:W-:Y:S06]  /*17e40*/  HMMA.16816.F32.BF16 R28, R4.reuse, R148, R28 ;  /* 0x00000094041c723c */ /* 0x040fec000004181c */
[C---:B------:R-:W-:Y:S01]  /*17e50*/  HMMA.16816.F32.BF16 R24, R4.reuse, R150, R24 ;  /* 0x000000960418723c */ /* 0x040fe20000041818 */
[----:B------:R-:W-:Y:S05]  /*17e60*/  LDSM.16.M88.4 R148, [R187] ;  /* 0x00000000bb94783b */ /* 0x000fea0000000200 */
[C---:B--2---:R-:W-:Y:S06]  /*17e70*/  HMMA.16816.F32.BF16 R20, R4.reuse, R12, R20 ;  /* 0x0000000c0414723c */ /* 0x044fec0000041814 */
[C---:B------:R-:W-:Y:S01]  /*17e80*/  HMMA.16816.F32.BF16 R16, R4.reuse, R14, R16 ;  /* 0x0000000e0410723c */ /* 0x040fe20000041810 */
[----:B------:R-:W2:Y:S05]  /*17e90*/  LDSM.16.M88.4 R12, [R187+0x800] ;  /* 0x00080000bb0c783b */ /* 0x000eaa0000000200 */
        /* <DEDUP_REMOVED lines=15> */
[----:B------:R-:W3:Y:S04]  /*17f90*/  LDSM.16.M88.4 R8, [R196+0x8800] ;  /* 0x00880000c408783b */ /* 0x000ee80000000200 */
[----:B------:R-:W5:Y:S01]  /*17fa0*/  LDSM.16.M88.4 R156, [R196+0x9800] ;  /* 0x00980000c49c783b */ /* 0x000f620000000200 */
[C---:B--2---:R-:W-:Y:S06]  /*17fb0*/  HMMA.16816.F32.BF16 R28, R160.reuse, R12, R28 ;  /* 0x0000000ca01c723c */ /* 0x044fec000004181c */
[C---:B------:R-:W-:Y:S01]  /*17fc0*/  HMMA.16816.F32.BF16 R24, R160.reuse, R14, R24 ;  /* 0x0000000ea018723c */ /* 0x040fe20000041818 */
[----:B------:R-:W-:Y:S05]  /*17fd0*/  LDSM.16.M88.4 R12, [R185] ;  /* 0x00000000b90c783b */ /* 0x000fea0000000200 */
[C---:B------:R-:W-:Y:S06]  /*17fe0*/  HMMA.16816.F32.BF16 R140, R160.reuse, R148, R140 ;  /* 0x00000094a08c723c */ /* 0x040fec000004188c */
[C---:B------:R-:W-:Y:S01]  /*17ff0*/  HMMA.16816.F32.BF16 R32, R160.reuse, R150, R32 ;  /* 0x00000096a020723c */ /* 0x040fe20000041820 */
[----:B------:R-:W-:Y:S05]  /*18000*/  LDSM.16.M88.4 R148, [R186] ;  /* 0x00000000ba94783b */ /* 0x000fea0000000200 */
[C---:B----4-:R-:W-:Y:S06]  /*18010*/  HMMA.16816.F32.BF16 R20, R160.reuse, R4, R20 ;  /* 0x00000004a014723c */ /* 0x050fec0000041814 */
[C---:B------:R-:W-:Y:S01]  /*18020*/  HMMA.16816.F32.BF16 R16, R160.reuse, R6, R16 ;  /* 0x00000006a010723c */ /* 0x040fe20000041810 */
[----:B------:R-:W2:Y:S05]  /*18030*/  LDSM.16.M88.4 R4, [R195+0x2000] ;  /* 0x00200000c304783b */ /* 0x000eaa0000000200 */
[C---:B-1----:R-:W-:Y:S06]  /*18040*/  HMMA.16816.F32.BF16 R168, R160.reuse, R172, R168 ;  /* 0x000000aca0a8723c */ /* 0x042fec00000418a8 */
[----:B------:R-:W-:Y:S01]  /*18050*/  HMMA.16816.F32.BF16 R164, R160, R174, R164 ;  /* 0x000000aea0a4723c */ /* 0x000fe200000418a4 */
[----:B------:R-:W1:Y:S04]  /*18060*/  LDSM.16.M88.4 R172, [R184] ;  /* 0x00000000b8ac783b */ /* 0x000e680000000200 */
[----:B------:R-:W-:Y:S01]  /*18070*/  LDSM.16.M88.4 R160, [R191+0x8000] ;  /* 0x00800000bfa0783b */ /* 0x000fe20000000200 */
[C---:B---3--:R-:W-:Y:S06]  /*18080*/  HMMA.16816.F32.BF16 R28, R152.reuse, R8, R28 ;  /* 0x00000008981c723c */ /* 0x048fec000004181c */
        /* <DEDUP_REMOVED lines=17> */
[----:B------:R-:W2:Y:S05]  /*181a0*/  LDSM.16.M88.4 R12, [R187+0x2000] ;  /* 0x00200000bb0c783b */ /* 0x000eaa0000000200 */
[C---:B-1----:R-:W-:Y:S06]  /*181b0*/  HMMA.16816.F32.BF16 R20, R4.reuse, R172, R20 ;  /* 0x000000ac0414723c */ /* 0x042fec0000041814 */
[C---:B------:R-:W-:Y:S01]  /*181c0*/  HMMA.16816.F32.BF16 R16, R4.reuse, R174, R16 ;  /* 0x000000ae0410723c */ /* 0x040fe20000041810 */
[----:B------:R-:W-:Y:S05]  /*181d0*/  LDSM.16.M88.4 R172, [R187+0x3800] ;  /* 0x00380000bbac783b */ /* 0x000fea0000000200 */
[C---:B---3--:R-:W-:Y:S06]  /*181e0*/  HMMA.16816.F32.BF16 R168, R4.reuse, R8, R168 ;  /* 0x0000000804a8723c */ /* 0x048fec00000418a8 */
[----:B------:R-:W-:Y:S01]  /*181f0*/  HMMA.16816.F32.BF16 R164, R4, R10, R164 ;  /* 0x0000000a04a4723c */ /* 0x000fe200000418a4 */
[----:B------:R-:W1:Y:S04]  /*18200*/  LDSM.16.M88.4 R8, [R187+0x2800] ;  /* 0x00280000bb08783b */ /* 0x000e680000000200 */
[----:B------:R-:W3:Y:S01]  /*18210*/  LDSM.16.M88.4 R4, [R187+0x3000] ;  /* 0x00300000bb04783b */ /* 0x000ee20000000200 */
[C---:B----4-:R-:W-:Y:S06]  /*18220*/  HMMA.16816.F32.BF16 R140, R144.reuse, R160, R140 ;  /* 0x000000a0908c723c */ /* 0x050fec000004188c */
[C---:B------:R-:W-:Y:S01]  /*18230*/  HMMA.16816.F32.BF16 R32, R144.reuse, R162, R32 ;  /* 0x000000a29020723c */ /* 0x040fe20000041820 */
[----:B------:R-:W-:Y:S05]  /*18240*/  LDSM.16.M88.4 R160, [R197+0x4000] ;  /* 0x00400000c5a0783b */ /* 0x000fea0000000200 */
[C---:B-----5:R-:W-:Y:S06]  /*18250*/  HMMA.16816.F32.BF16 R28, R144.reuse, R156, R28 ;  /* 0x0000009c901c723c */ /* 0x060fec000004181c */
[C---:B------:R-:W-:Y:S01]  /*18260*/  HMMA.16816.F32.BF16 R24, R144.reuse, R158, R24 ;  /* 0x0000009e9018723c */ /* 0x040fe20000041818 */
[----:B------:R-:W4:Y:S05]  /*18270*/  LDSM.16.M88.4 R156, [R196+0xa000] ;  /* 0x00a00000c49c783b */ /* 0x000f2a0000000200 */
[C---:B------:R-:W-:Y:S06]  /*18280*/  HMMA.16816.F32.BF16 R20, R144.reuse, R152, R20 ;  /* 0x000000989014723c */ /* 0x040fec0000041814 */
[----:B------:R-:W-:Y:S01]  /*18290*/  HMMA.16816.F32.BF16 R16, R144, R154, R16 ;  /* 0x0000009a9010723c */ /* 0x000fe20000041810 */
[----:B------:R-:W5:Y:S05]  /*182a0*/  LDSM.16.M88.4 R152, [R196+0xa800] ;  /* 0x00a80000c498783b */ /* 0x000f6a0000000200 */
[C---:B--2---:R-:W-:Y:S06]  /*182b0*/  HMMA.16816.F32.BF16 R140, R176.reuse, R12, R140 ;  /* 0x0000000cb08c723c */ /* 0x044fec000004188c */
        /* <DEDUP_REMOVED lines=8> */
[----:B------:R-:W1:Y:S05]  /*18340*/  LDSM.16.M88.4 R8, [R182] ;  /* 0x00000000b608783b */ /* 0x000e6a0000000200 */
[C---:B---3--:R-:W-:Y:S06]  /*18350*/  HMMA.16816.F32.BF16 R20, R176.reuse, R4, R20 ;  /* 0x00000004b014723c */ /* 0x048fec0000041814 */
[----:B------:R-:W-:Y:S01]  /*18360*/  HMMA.16816.F32.BF16 R16, R176, R6, R16 ;  /* 0x00000006b010723c */ /* 0x000fe20000041810 */
[----:B------:R-:W2:Y:S05]  /*18370*/  LDSM.16.M88.4 R4, [R181] ;  /* 0x00000000b504783b */ /* 0x000eaa0000000200 */
[C---:B----4-:R-:W-:Y:S06]  /*18380*/  HMMA.16816.F32.BF16 R140, R160.reuse, R156, R140 ;  /* 0x0000009ca08c723c */ /* 0x050fec000004188c */
[----:B------:R-:W-:Y:S01]  /*18390*/  HMMA.16816.F32.BF16 R32, R160, R158, R32 ;  /* 0x0000009ea020723c */ /* 0x000fe20000041820 */
[----:B------:R-:W-:Y:S05]  /*183a0*/  LDSM.16.M88.4 R156, [R180] ;  /* 0x00000000b49c783b */ /* 0x000fea0000000200 */
[C---:B------:R-:W-:Y:S06]  /*183b0*/  HMMA.16816.F32.BF16 R168, R176.reuse, R172, R168 ;  /* 0x000000acb0a8723c */ /* 0x040fec00000418a8 */
[----:B------:R-:W-:Y:S01]  /*183c0*/  HMMA.16816.F32.BF16 R164, R176, R174, R164 ;  /* 0x000000aeb0a4723c */ /* 0x000fe200000418a4 */
[----:B------:R-:W-:Y:S05]  /*183d0*/  LDSM.16.M88.4 R176, [R138] ;  /* 0x000000008ab0783b */ /* 0x000fea0000000200 */
[C---:B-----5:R-:W-:Y:S06]  /*183e0*/  HMMA.16816.F32.BF16 R28, R160.reuse, R152, R28 ;  /* 0x00000098a01c723c */ /* 0x060fec000004181c */
[----:B------:R-:W-:Y:S01]  /*183f0*/  HMMA.16816.F32.BF16 R172, R160, R154, R24 ;  /* 0x0000009aa0ac723c */ /* 0x000fe20000041818 */
[----:B------:R-:W-:Y:S04]  /*18400*/  LDSM.16.M88.4 R152, [R193+0x4000] ;  /* 0x00400000c198783b */ /* 0x000fe80000000200 */
[----:B------:R-:W3:Y:S01]  /*18410*/  LDSM.16.M88.4 R24, [R191+0xa000] ;  /* 0x00a00000bf18783b */ /* 0x000ee20000000200 */
[C---:B-1----:R-:W-:Y:S06]  /*18420*/  HMMA.16816.F32.BF16 R140, R12.reuse, R8, R140 ;  /* 0x000000080c8c723c */ /* 0x042fec000004188c */
[----:B------:R-:W-:Y:S01]  /*18430*/  HMMA.16816.F32.BF16 R32, R12, R10, R32 ;  /* 0x0000000a0c20723c */ /* 0x000fe20000041820 */
[----:B------:R-:W-:Y:S05]  /*18440*/  LDSM.16.M88.4 R8, [R191+0xa800] ;  /* 0x00a80000bf08783b */ /* 0x000fea0000000200 */
[C---:B------:R-:W-:Y:S06]  /*18450*/  HMMA.16816.F32.BF16 R168, R160.reuse, R144, R168 ;  /* 0x00000090a0a8723c */ /* 0x040fec00000418a8 */
[----:B------:R-:W-:Y:S01]  /*18460*/  HMMA.16816.F32.BF16 R164, R160, R146, R164 ;  /* 0x00000092a0a4723c */ /* 0x000fe200000418a4 */
[----:B------:R-:W-:Y:S05]  /*18470*/  LDSM.16.M88.4 R144, [R192+0x4000] ;  /* 0x00400000c090783b */ /* 0x000fea0000000200 */
[C---:B--2---:R-:W-:Y:S06]  /*18480*/  HMMA.16816.F32.BF16 R28, R12.reuse, R4, R28 ;  /* 0x000000040c1c723c */ /* 0x044fec000004181c */
[----:B------:R-:W-:Y:S01]  /*18490*/  HMMA.16816.F32.BF16 R172, R12, R6, R172 ;  /* 0x000000060cac723c */ /* 0x000fe200000418ac */
[----:B------:R-:W1:Y:S05]  /*184a0*/  LDSM.16.M88.4 R4, [R187+0x4000] ;  /* 0x00400000bb04783b */ /* 0x000e6a0000000200 */
[C---:B------:R-:W-:Y:S06]  /*184b0*/  HMMA.16816.F32.BF16 R20, R160.reuse, R148, R20 ;  /* 0x00000094a014723c */ /* 0x040fec0000041814 */
[----:B------:R-:W-:Y:S01]  /*184c0*/  HMMA.16816.F32.BF16 R16, R160, R150, R16 ;  /* 0x00000096a010723c */ /* 0x000fe20000041810 */
[----:B------:R-:W2:Y:S04]  /*184d0*/  LDSM.16.M88.4 R148, [R191+0xb000] ;  /* 0x00b00000bf94783b */ /* 0x000ea80000000200 */
[----:B------:R-:W-:Y:S01]  /*184e0*/  LDSM.16.M88.4 R160, [R191+0xb800] ;  /* 0x00b80000bfa0783b */ /* 0x000fe20000000200 */
[C---:B---3--:R-:W-:Y:S06]  /*184f0*/  HMMA.16816.F32.BF16 R140, R152.reuse, R24, R140 ;  /* 0x00000018988c723c */ /* 0x048fec000004188c */
[----:B------:R-:W-:Y:S06]  /*18500*/  HMMA.16816.F32.BF16 R32, R152, R26, R32 ;  /* 0x0000001a9820723c */ /* 0x000fec0000041820 */
[C---:B------:R-:W-:Y:S06]  /*18510*/  HMMA.16816.F32.BF16 R20, R12.reuse, R156, R20 ;  /* 0x0000009c0c14723c */ /* 0x040fec0000041814 */
[----:B------:R-:W-:Y:S01]  /*18520*/  HMMA.16816.F32.BF16 R16, R12, R158, R16 ;  /* 0x0000009e0c10723c */ /* 0x000fe20000041810 */
[----:B------:R-:W3:Y:S05]  /*18530*/  LDSM.16.M88.4 R156, [R187+0x4800] ;  /* 0x00480000bb9c783b */ /* 0x000eea0000000200 */
[C---:B-1----:R-:W-:Y:S06]  /*18540*/  HMMA.16816.F32.BF16 R140, R144.reuse, R4, R140 ;  /* 0x00000004908c723c */ /* 0x042fec000004188c */
[----:B------:R-:W-:Y:S01]  /*18550*/  HMMA.16816.F32.BF16 R32, R144, R6, R32 ;  /* 0x000000069020723c */ /* 0x000fe20000041820 */
[----:B------:R-:W-:-:S05]  /*18560*/  LOP3.LUT R4, R139, 0x6, RZ, 0xc0, !PT ;  /* 0x000000068b047812 */ /* 0x000fca00078ec0ff */
[C---:B------:R-:W-:Y:S06]  /*18570*/  HMMA.16816.F32.BF16 R168, R12.reuse, R176, R168 ;  /* 0x000000b00ca8723c */ /* 0x040fec00000418a8 */
[----:B------:R-:W-:Y:S06]  /*18580*/  HMMA.16816.F32.BF16 R164, R12, R178, R164 ;  /* 0x000000b20ca4723c */ /* 0x000fec00000418a4 */
[----:B------:R-:W-:Y:S01]  /*18590*/  HMMA.16816.F32.BF16 R28, R152, R8, R28 ;  /* 0x00000008981c723c */ /* 0x000fe2000004181c */
[----:B------:R-:W-:-:S02]  /*185a0*/  IMAD R13, R215, 0x40, R4 ;  /* 0x00000040d70d7824 */ /* 0x000fc400078e0204 */
[----:B------:R-:W1:Y:S02]  /*185b0*/  LDSM.16.M88.4 R4, [R187+0x5000] ;  /* 0x00500000bb04783b */ /* 0x000e640000000200 */
[C---:B------:R-:W-:Y:S01]  /*185c0*/  VIADD R139, R13.reuse, 0x11 ;  /* 0x000000110d8b7836 */ /* 0x040fe20000000000 */
[----:B------:R-:W-:Y:S01]  /*185d0*/  HMMA.16816.F32.BF16 R172, R152, R10, R172 ;  /* 0x0000000a98ac723c */ /* 0x000fe200000418ac */
[----:B------:R-:W-:-:S05]  /*185e0*/  VIADD R9, R13, 0x1 ;  /* 0x000000010d097836 */ /* 0x000fca0000000000 */
[----:B------:R-:W-:Y:S01]  /*185f0*/  I2FP.F32.S32 R8, R9 ;  /* 0x0000000900087245 */ /* 0x000fe20000201400 */
[----:B------:R-:W-:Y:S01]  /*18600*/  VIADD R11, R13, 0x9 ;  /* 0x000000090d0b7836 */ /* 0x000fe20000000000 */
[C---:B------:R-:W-:Y:S01]  /*18610*/  ISETP.GE.AND P4, PT, R9.reuse, R0, PT ;  /* 0x000000000900720c */ /* 0x040fe20003f86270 */
[C---:B--2---:R-:W-:Y:S01]  /*18620*/  HMMA.16816.F32.BF16 R20, R152.reuse, R148, R20 ;  /* 0x000000949814723c */ /* 0x044fe20000041814 */
[----:B------:R-:W-:Y:S01]  /*18630*/  ISETP.GE.AND P5, PT, R9, R2, PT ;  /* 0x000000020900720c */ /* 0x000fe20003fa6270 */
[----:B------:R-:W-:Y:S02]  /*18640*/  VIADD R9, R13, 0x8 ;  /* 0x000000080d097836 */ /* 0x000fe40000000000 */
[CC--:B------:R-:W-:Y:S01]  /*18650*/  FFMA.FTZ R27, R3.reuse, R8.reuse, R141 ;  /* 0x00000008031b7223 */ /* 0x0c0fe2000001008d */
[----:B------:R-:W-:Y:S01]  /*18660*/  FFMA.FTZ R15, R3, R8, R143 ;  /* 0x00000008030f7223 */ /* 0x000fe2000001008f */
[----:B------:R-:W-:Y:S01]  /*18670*/  I2FP.F32.S32 R8, R11 ;  /* 0x0000000b00087245 */ /* 0x000fe20000201400 */
[----:B------:R-:W-:Y:S01]  /*18680*/  HMMA.16816.F32.BF16 R16, R152, R150, R16 ;  /* 0x000000969810723c */ /* 0x000fe20000041810 */
[----:B------:R-:W-:-:S02]  /*18690*/  ISETP.GE.AND P1, PT, R9, R0, PT ;  /* 0x000000000900720c */ /* 0x000fc40003f26270 */
[----:B------:R-:W-:Y:S01]  /*186a0*/  ISETP.GE.AND P6, PT, R9, R2, PT ;  /* 0x000000020900720c */ /* 0x000fe20003fc6270 */
[CC--:B------:R-:W-:Y:S01]  /*186b0*/  FFMA.FTZ R12, R3.reuse, R8.reuse, R33 ;  /* 0x00000008030c7223 */ /* 0x0c0fe20000010021 */
[----:B------:R-:W-:Y:S01]  /*186c0*/  I2FP.F32.S32 R9, R9 ;  /* 0x0000000900097245 */ /* 0x000fe20000201400 */
[----:B------:R-:W-:Y:S01]  /*186d0*/  FFMA.FTZ R25, R3, R8, R35 ;  /* 0x0000000803197223 */ /* 0x000fe20000010023 */
[----:B------:R-:W-:Y:S01]  /*186e0*/  FSEL R27, R27, -INF , !P4 ;  /* 0xff8000001b1b7808 */ /* 0x000fe20006000000 */
[C---:B---3--:R-:W-:Y:S01]  /*186f0*/  HMMA.16816.F32.BF16 R28, R144.reuse, R156, R28 ;  /* 0x0000009c901c723c */ /* 0x048fe2000004181c */
[----:B------:R-:W-:Y:S01]  /*18700*/  FSEL R15, R15, -INF , !P5 ;  /* 0xff8000000f0f7808 */ /* 0x000fe20006800000 */
[CC--:B------:R-:W-:Y:S01]  /*18710*/  FFMA.FTZ R32, R3.reuse, R9.reuse, R32 ;  /* 0x0000000903207223 */ /* 0x0c0fe20000010020 */
[----:B------:R-:W-:Y:S01]  /*18720*/  FFMA.FTZ R34, R3, R9, R34 ;  /* 0x0000000903227223 */ /* 0x000fe20000010022 */
[----:B------:R-:W-:Y:S01]  /*18730*/  VIADD R9, R13, 0x10 ;  /* 0x000000100d097836 */ /* 0x000fe20000000000 */
[----:B------:R-:W-:Y:S01]  /*18740*/  ISETP.GE.AND P4, PT, R11, R0, PT ;  /* 0x000000000b00720c */ /* 0x000fe20003f86270 */
[----:B------:R-:W-:Y:S01]  /*18750*/  HMMA.16816.F32.BF16 R172, R144, R158, R172 ;  /* 0x0000009e90ac723c */ /* 0x000fe200000418ac */
[----:B------:R-:W-:-:S02]  /*18760*/  FSEL R225, R32, -INF , !P1 ;  /* 0xff80000020e17808 */ /* 0x000fc40004800000 */
[----:B------:R-:W-:Y:S02]  /*18770*/  FSEL R33, R34, -INF , !P6 ;  /* 0xff80000022217808 */ /* 0x000fe40007000000 */
[----:B------:R-:W-:Y:S01]  /*18780*/  ISETP.GE.AND P5, PT, R11, R2, PT ;  /* 0x000000020b00720c */ /* 0x000fe20003fa6270 */
[----:B------:R-:W-:Y:S01]  /*18790*/  HMMA.16816.F32.BF16 R168, R152, R160, R168 ;  /* 0x000000a098a8723c */ /* 0x000fe200000418a8 */
[C---:B------:R-:W-:Y:S02]  /*187a0*/  ISETP.GE.AND P1, PT, R9.reuse, R0, PT ;  /* 0x000000000900720c */ /* 0x040fe40003f26270 */
[----:B------:R-:W-:Y:S02]  /*187b0*/  ISETP.GE.AND P6, PT, R9, R2, PT ;  /* 0x000000020900720c */ /* 0x000fe40003fc6270 */
[----:B------:R-:W-:Y:S01]  /*187c0*/  I2FP.F32.S32 R14, R9 ;  /* 0x00000009000e7245 */ /* 0x000fe20000201400 */
[----:B-1----:R-:W-:Y:S01]  /*187d0*/  HMMA.16816.F32.BF16 R20, R144, R4, R20 ;  /* 0x000000049014723c */ /* 0x002fe20000041814 */
[----:B------:R-:W1:Y:S01]  /*187e0*/  LDSM.16.M88.4 R8, [R187+0x5800] ;  /* 0x00580000bb08783b */ /* 0x000e620000000200 */
[----:B------:R-:W-:Y:S01]  /*187f0*/  FSEL R35, R12, -INF , !P4 ;  /* 0xff8000000c237808 */ /* 0x000fe20006000000 */
[----:B------:R-:W-:-:S04]  /*18800*/  DEPBAR.LE SB0, 0x0 ;  /* 0x000080000000791a */ /* 0x000fc80000000000 */
[----:B------:R-:W-:Y:S01]  /*18810*/  FSEL R25, R25, -INF , !P5 ;  /* 0xff80000019197808 */ /* 0x000fe20006800000 */
[----:B------:R-:W-:Y:S01]  /*18820*/  VIADD R5, R13, 0x19 ;  /* 0x000000190d057836 */ /* 0x000fe20000000000 */
[C---:B------:R-:W-:Y:S01]  /*18830*/  ISETP.GE.AND P4, PT, R139.reuse, R0, PT ;  /* 0x000000008b00720c */ /* 0x040fe20003f86270 */
[----:B------:R-:W-:Y:S01]  /*18840*/  HMMA.16816.F32.BF16 R16, R144, R6, R16 ;  /* 0x000000069010723c */ /* 0x000fe20000041810 */
[----:B------:R-:W-:Y:S01]  /*18850*/  BAR.SYNC.DEFER_BLOCKING 0x0 ;  /* 0x0000000000007b1d */ /* 0x000fe20000010000 */
[----:B------:R-:W-:Y:S01]  /*18860*/  ISETP.GE.AND P5, PT, R139, R2, PT ;  /* 0x000000028b00720c */ /* 0x000fe20003fa6270 */
[-C--:B------:R-:W-:Y:S01]  /*18870*/  FFMA.FTZ R28, R3, R14.reuse, R28 ;  /* 0x0000000e031c7223 */ /* 0x080fe2000001001c */
[----:B------:R-:W-:Y:S01]  /*18880*/  I2FP.F32.S32 R12, R139 ;  /* 0x0000008b000c7245 */ /* 0x000fe20000201400 */
[----:B------:R-:W-:Y:S02]  /*18890*/  VIADD R139, R13, 0x18 ;  /* 0x000000180d8b7836 */ /* 0x000fe40000000000 */
[C---:B------:R-:W-:Y:S01]  /*188a0*/  FFMA.FTZ R30, R3.reuse, R14, R30 ;  /* 0x0000000e031e7223 */ /* 0x040fe2000001001e */
[----:B------:R-:W-:Y:S01]  /*188b0*/  HMMA.16816.F32.BF16 R164, R152, R162, R164 ;  /* 0x000000a298a4723c */ /* 0x000fe200000418a4 */
[----:B------:R-:W-:Y:S01]  /*188c0*/  FSEL R241, R28, -INF , !P1 ;  /* 0xff8000001cf17808 */ /* 0x000fe20004800000 */
[CC--:B------:R-:W-:Y:S01]  /*188d0*/  FFMA.FTZ R29, R3.reuse, R12.reuse, R29 ;  /* 0x0000000c031d7223 */ /* 0x0c0fe2000001001d */
[----:B------:R-:W-:Y:S01]  /*188e0*/  FFMA.FTZ R31, R3, R12, R31 ;  /* 0x0000000c031f7223 */ /* 0x000fe2000001001f */
[----:B------:R-:W-:Y:S01]  /*188f0*/  I2FP.F32.S32 R4, R139 ;  /* 0x0000008b00047245 */ /* 0x000fe20000201400 */
[----:B------:R-:W-:Y:S01]  /*18900*/  VIADD R7, R13, 0x20 ;  /* 0x000000200d077836 */ /* 0x000fe20000000000 */
[----:B------:R-:W-:-:S02]  /*18910*/  I2FP.F32.S32 R12, R5 ;  /* 0x00000005000c7245 */ /* 0x000fc40000201400 */
[----:B------:R-:W-:Y:S01]  /*18920*/  FSEL R235, R29, -INF , !P4 ;  /* 0xff8000001deb7808 */ /* 0x000fe20006000000 */
        /* <DEDUP_REMOVED lines=8> */
[----:B------:R-:W-:Y:S01]  /*189b0*/  VIADD R5, R13, 0x21 ;  /* 0x000000210d057836 */ /* 0x000fe20000000000 */
[----:B------:R-:W-:-:S02]  /*189c0*/  ISETP.GE.AND P1, PT, R139, R0, PT ;  /* 0x000000008b00720c */ /* 0x000fc40003f26270 */
[----:B------:R-:W-:Y:S02]  /*189d0*/  ISETP.GE.AND P6, PT, R139, R2, PT ;  /* 0x000000028b00720c */ /* 0x000fe40003fc6270 */
[----:B------:R-:W-:Y:S02]  /*189e0*/  FSEL R239, R172, -INF , !P1 ;  /* 0xff800000acef7808 */ /* 0x000fe40004800000 */
[----:B------:R-:W-:Y:S01]  /*189f0*/  FSEL R175, R174, -INF , !P6 ;  /* 0xff800000aeaf7808 */ /* 0x000fe20007000000 */
[C---:B-1----:R-:W-:Y:S01]  /*18a00*/  HMMA.16816.F32.BF16 R168, R144.reuse, R8, R168 ;  /* 0x0000000890a8723c */ /* 0x042fe200000418a8 */
[C---:B------:R-:W-:Y:S02]  /*18a10*/  ISETP.GE.AND P1, PT, R7.reuse, R0, PT ;  /* 0x000000000700720c */ /* 0x040fe40003f26270 */
[----:B------:R-:W-:Y:S02]  /*18a20*/  ISETP.GE.AND P6, PT, R7, R2, PT ;  /* 0x000000020700720c */ /* 0x000fe40003fc6270 */
[----:B------:R-:W-:Y:S01]  /*18a30*/  I2FP.F32.S32 R4, R7 ;  /* 0x0000000700047245 */ /* 0x000fe20000201400 */
[----:B------:R-:W-:Y:S01]  /*18a40*/  VIADD R7, R13, 0x28 ;  /* 0x000000280d077836 */ /* 0x000fe20000000000 */
[----:B------:R-:W-:Y:S01]  /*18a50*/  I2FP.F32.S32 R6, R5 ;  /* 0x0000000500067245 */ /* 0x000fe20000201400 */
[----:B------:R-:W-:Y:S01]  /*18a60*/  HMMA.16816.F32.BF16 R164, R144, R10, R164 ;  /* 0x0000000a90a4723c */ /* 0x000fe200000418a4 */
[----:B------:R-:W-:Y:S01]  /*18a70*/  FSEL R237, R173, -INF , !P4 ;  /* 0xff800000aded7808 */ /* 0x000fe20006000000 */
[CC--:B------:R-:W-:Y:S01]  /*18a80*/  FFMA.FTZ R20, R3.reuse, R4.reuse, R20 ;  /* 0x0000000403147223 */ /* 0x0c0fe20000010014 */
[----:B------:R-:W-:Y:S01]  /*18a90*/  FSEL R173, R12, -INF , !P5 ;  /* 0xff8000000cad7808 */ /* 0x000fe20006800000 */
[----:B------:R-:W-:Y:S01]  /*18aa0*/  FFMA.FTZ R22, R3, R4, R22 ;  /* 0x0000000403167223 */ /* 0x000fe20000010016 */
[----:B------:R-:W-:Y:S01]  /*18ab0*/  ISETP.GE.AND P4, PT, R5, R0, PT ;  /* 0x000000000500720c */ /* 0x000fe20003f86270 */
[----:B------:R-:W-:Y:S01]  /*18ac0*/  FFMA.FTZ R21, R3, R6, R21 ;  /* 0x0000000603157223 */ /* 0x000fe20000010015 */
[----:B------:R-:W-:Y:S01]  /*18ad0*/  ISETP.GE.AND P5, PT, R5, R2, PT ;  /* 0x000000020500720c */ /* 0x000fe20003fa6270 */
[----:B------:R-:W-:Y:S01]  /*18ae0*/  FFMA.FTZ R23, R3, R6, R23 ;  /* 0x0000000603177223 */ /* 0x000fe20000010017 */
[----:B------:R-:W-:Y:S01]  /*18af0*/  VIADD R5, R13, 0x29 ;  /* 0x000000290d057836 */ /* 0x000fe20000000000 */
[----:B------:R-:W-:-:S02]  /*18b00*/  I2FP.F32.S32 R4, R7 ;  /* 0x0000000700047245 */ /* 0x000fc40000201400 */
[----:B------:R-:W-:Y:S02]  /*18b10*/  FSEL R157, R21, -INF , !P4 ;  /* 0xff800000159d7808 */ /* 0x000fe40006000000 */
[----:B------:R-:W-:Y:S01]  /*18b20*/  FSEL R151, R23, -INF , !P5 ;  /* 0xff80000017977808 */ /* 0x000fe20006800000 */
[CC--:B------:R-:W-:Y:S01]  /*18b30*/  FFMA.FTZ R16, R3.reuse, R4.reuse, R16 ;  /* 0x0000000403107223 */ /* 0x0c0fe20000010010 */
[----:B------:R-:W-:Y:S01]  /*18b40*/  FSEL R163, R20, -INF , !P1 ;  /* 0xff80000014a37808 */ /* 0x000fe20004800000 */
[----:B------:R-:W-:Y:S01]  /*18b50*/  FFMA.FTZ R18, R3, R4, R18 ;  /* 0x0000000403127223 */ /* 0x000fe20000010012 */
[----:B------:R-:W-:Y:S02]  /*18b60*/  FSEL R155, R22, -INF , !P6 ;  /* 0xff800000169b7808 */ /* 0x000fe40007000000 */
[C---:B------:R-:W-:Y:S02]  /*18b70*/  ISETP.GE.AND P4, PT, R5.reuse, R0, PT ;  /* 0x000000000500720c */ /* 0x040fe40003f86270 */
[----:B------:R-:W-:-:S02]  /*18b80*/  ISETP.GE.AND P5, PT, R5, R2, PT ;  /* 0x000000020500720c */ /* 0x000fc40003fa6270 */
[----:B------:R-:W-:Y:S01]  /*18b90*/  I2FP.F32.S32 R6, R5 ;  /* 0x0000000500067245 */ /* 0x000fe20000201400 */
[----:B------:R-:W-:Y:S01]  /*18ba0*/  VIADD R5, R13, 0x30 ;  /* 0x000000300d057836 */ /* 0x000fe20000000000 */
[C---:B------:R-:W-:Y:S02]  /*18bb0*/  ISETP.GE.AND P1, PT, R7.reuse, R0, PT ;  /* 0x000000000700720c */ /* 0x040fe40003f26270 */
[----:B------:R-:W-:Y:S01]  /*18bc0*/  ISETP.GE.AND P6, PT, R7, R2, PT ;  /* 0x000000020700720c */ /* 0x000fe20003fc6270 */
[----:B------:R-:W-:Y:S01]  /*18bd0*/  VIADD R7, R13, 0x31 ;  /* 0x000000310d077836 */ /* 0x000fe20000000000 */
[----:B------:R-:W-:Y:S01]  /*18be0*/  FSEL R161, R16, -INF , !P1 ;  /* 0xff80000010a17808 */ /* 0x000fe20004800000 */
[CC--:B------:R-:W-:Y:S01]  /*18bf0*/  FFMA.FTZ R17, R3.reuse, R6.reuse, R17 ;  /* 0x0000000603117223 */ /* 0x0c0fe20000010011 */
[----:B------:R-:W-:Y:S01]  /*18c00*/  FSEL R149, R18, -INF , !P6 ;  /* 0xff80000012957808 */ /* 0x000fe20007000000 */
[----:B------:R-:W-:Y:S01]  /*18c10*/  FFMA.FTZ R19, R3, R6, R19 ;  /* 0x0000000603137223 */ /* 0x000fe20000010013 */
[----:B------:R-:W-:-:S02]  /*18c20*/  ISETP.GE.AND P1, PT, R5, R0, PT ;  /* 0x000000000500720c */ /* 0x000fc40003f26270 */
[----:B------:R-:W-:Y:S02]  /*18c30*/  ISETP.GE.AND P6, PT, R5, R2, PT ;  /* 0x000000020500720c */ /* 0x000fe40003fc6270 */
[----:B------:R-:W-:Y:S02]  /*18c40*/  I2FP.F32.S32 R5, R5 ;  /* 0x0000000500057245 */ /* 0x000fe40000201400 */
[----:B------:R-:W-:Y:S02]  /*18c50*/  I2FP.F32.S32 R4, R7 ;  /* 0x0000000700047245 */ /* 0x000fe40000201400 */
[----:B------:R-:W-:Y:S01]  /*18c60*/  FSEL R159, R17, -INF , !P4 ;  /* 0xff800000119f7808 */ /* 0x000fe20006000000 */
[CC--:B------:R-:W-:Y:S01]  /*18c70*/  FFMA.FTZ R168, R3.reuse, R5.reuse, R168 ;  /* 0x0000000503a87223 */ /* 0x0c0fe200000100a8 */
[C---:B------:R-:W-:Y:S01]  /*18c80*/  FFMA.FTZ R170, R3.reuse, R5, R170 ;  /* 0x0000000503aa7223 */ /* 0x040fe200000100aa */
[----:B------:R-:W-:Y:S01]  /*18c90*/  FFMA.FTZ R169, R3, R4, R169 ;  /* 0x0000000403a97223 */ /* 0x000fe200000100a9 */
[----:B------:R-:W-:Y:S01]  /*18ca0*/  ISETP.GE.AND P4, PT, R7, R0, PT ;  /* 0x000000000700720c */ /* 0x000fe20003f86270 */
[----:B------:R-:W-:-:S02]  /*18cb0*/  VIADD R5, R13, 0x38 ;  /* 0x000000380d057836 */ /* 0x000fc40000000000 */
[----:B------:R-:W-:Y:S01]  /*18cc0*/  FFMA.FTZ R171, R3, R4, R171 ;  /* 0x0000000403ab7223 */ /* 0x000fe200000100ab */
[----:B------:R-:W-:Y:S02]  /*18cd0*/  FSEL R229, R170, -INF , !P6 ;  /* 0xff800000aae57808 */ /* 0x000fe40007000000 */
[----:B------:R-:W-:Y:S02]  /*18ce0*/  FSEL R231, R169, -INF , !P4 ;  /* 0xff800000a9e77808 */ /* 0x000fe40006000000 */
[C---:B------:R-:W-:Y:S02]  /*18cf0*/  ISETP.GE.AND P6, PT, R5.reuse, R0, PT ;  /* 0x000000000500720c */ /* 0x040fe40003fc6270 */
[----:B------:R-:W-:Y:S02]  /*18d00*/  ISETP.GE.AND P4, PT, R5, R2, PT ;  /* 0x000000020500720c */ /* 0x000fe40003f86270 */
[----:B------:R-:W-:Y:S02]  /*18d10*/  I2FP.F32.S32 R4, R5 ;  /* 0x0000000500047245 */ /* 0x000fe40000201400 */
[----:B------:R-:W-:-:S02]  /*18d20*/  I2FP.F32.S32 R5, R13 ;  /* 0x0000000d00057245 */ /* 0x000fc40000201400 */
[----:B------:R-:W-:Y:S01]  /*18d30*/  FSEL R153, R19, -INF , !P5 ;  /* 0xff80000013997808 */ /* 0x000fe20006800000 */
[----:B------:R-:W-:Y:S01]  /*18d40*/  FFMA.FTZ R164, R3, R4, R164 ;  /* 0x0000000403a47223 */ /* 0x000fe200000100a4 */
[----:B------:R-:W-:Y:S01]  /*18d50*/  ISETP.GE.AND P5, PT, R7, R2, PT ;  /* 0x000000020700720c */ /* 0x000fe20003fa6270 */
[CC--:B------:R-:W-:Y:S01]  /*18d60*/  FFMA.FTZ R7, R3.reuse, R5.reuse, R140 ;  /* 0x0000000503077223 */ /* 0x0c0fe2000001008c */
[----:B------:R-:W-:Y:S01]  /*18d70*/  FSEL R233, R168, -INF , !P1 ;  /* 0xff800000a8e97808 */ /* 0x000fe20004800000 */
[----:B------:R-:W-:Y:S01]  /*18d80*/  FFMA.FTZ R166, R3, R4, R166 ;  /* 0x0000000403a67223 */ /* 0x000fe200000100a6 */
[----:B------:R-:W-:Y:S01]  /*18d90*/  ISETP.GE.AND P1, PT, R13, R0, PT ;  /* 0x000000000d00720c */ /* 0x000fe20003f26270 */
[----:B------:R-:W-:Y:S01]  /*18da0*/  FFMA.FTZ R5, R3, R5, R142 ;  /* 0x0000000503057223 */ /* 0x000fe2000001008e */
[----:B------:R-:W-:Y:S02]  /*18db0*/  FSEL R227, R171, -INF , !P5 ;  /* 0xff800000abe37808 */ /* 0x000fe40006800000 */
[C---:B------:R-:W-:Y:S01]  /*18dc0*/  ISETP.GE.AND P5, PT, R13.reuse, R2, PT ;  /* 0x000000020d00720c */ /* 0x040fe20003fa6270 */
[----:B------:R-:W-:Y:S01]  /*18dd0*/  VIADD R13, R13, 0x39 ;  /* 0x000000390d0d7836 */ /* 0x000fe20000000000 */
[----:B------:R-:W-:-:S02]  /*18de0*/  FSEL R7, R7, -INF , !P1 ;  /* 0xff80000007077808 */ /* 0x000fc40004800000 */
[----:B------:R-:W-:Y:S02]  /*18df0*/  ISETP.GT.AND P1, PT, R215, R206, PT ;  /* 0x000000ced700720c */ /* 0x000fe40003f24270 */
[----:B------:R-:W-:Y:S01]  /*18e00*/  FSEL R228, R164, -INF , !P6 ;  /* 0xff800000a4e47808 */ /* 0x000fe20007000000 */
[----:B------:R-:W-:Y:S01]  /*18e10*/  IMAD.MOV.U32 R164, RZ, RZ, R134 ;  /* 0x000000ffffa47224 */ /* 0x000fe200078e0086 */
[C---:B------:R-:W-:Y:S02]  /*18e20*/  ISETP.GE.AND P6, PT, R13.reuse, R0, PT ;  /* 0x000000000d00720c */ /* 0x040fe40003fc6270 */
[----:B------:R-:W-:Y:S02]  /*18e30*/  I2FP.F32.S32 R0, R13 ;  /* 0x0000000d00007245 */ /* 0x000fe40000201400 */
[----:B------:R-:W-:Y:S02]  /*18e40*/  FSEL R177, R166, -INF , !P4 ;  /* 0xff800000a6b17808 */ /* 0x000fe40006000000 */
[----:B------:R-:W-:Y:S01]  /*18e50*/  ISETP.GE.AND P4, PT, R13, R2, PT ;  /* 0x000000020d00720c */ /* 0x000fe20003f86270 */
[CC--:B------:R-:W-:Y:S01]  /*18e60*/  FFMA.FTZ R226, R3.reuse, R0.reuse, R165 ;  /* 0x0000000003e27223 */ /* 0x0c0fe200000100a5 */
[----:B------:R-:W-:Y:S01]  /*18e70*/  FFMA.FTZ R167, R3, R0, R167 ;  /* 0x0000000003a77223 */ /* 0x000fe200000100a7 */
[----:B------:R-:W-:Y:S01]  /*18e80*/  IMAD.MOV.U32 R165, RZ, RZ, R135 ;  /* 0x000000ffffa57224 */ /* 0x000fe200078e0087 */
        /* <DEDUP_REMOVED lines=76> */
.L_x_4107:
[----:B------:R-:W-:Y:S02]  /*19350*/  R2UR UR4, R222 ;  /* 0x00000000de0472ca */ /* 0x000fe400000e0000 */
[----:B------:R-:W-:-:S13]  /*19360*/  R2UR UR5, R223 ;  /* 0x00000000df0572ca */ /* 0x000fda00000e0000 */
[----:B------:R-:W2:Y:S02]  /*19370*/  LD.E R13, desc[UR4][R136.64+0x38] ;  /* 0x00003804880d7980 */ /* 0x000ea4000c101900 */
[----:B--2---:R-:W-:-:S05]  /*19380*/  IMAD.U32 R13, R13, -0x40, RZ ;  /* 0xffffffc00d0d7824 */ /* 0x004fca00078e00ff */
[----:B------:R-:W-:Y:S02]  /*19390*/  SHF.R.S32.HI R4, RZ, 0x1f, R13 ;  /* 0x0000001fff047819 */ /* 0x000fe4000001140d */
.L_x_4108:
[----:B------:R-:W-:Y:S05]  /*193a0*/  BSYNC B0 ;  /* 0x0000000000007941 */ /* 0x000fea0003800000 */
.L_x_4106:
        /* <DEDUP_REMOVED lines=119> */
.L_x_4105:
[----:B------:R-:W-:Y:S05]  /*19b20*/  BSYNC B1 ;  /* 0x0000000000017941 */ /* 0x000fea0003800000 */
.L_x_4104:
        /* <DEDUP_REMOVED lines=46> */
[----:B------:R-:W-:Y:S01]  /*19e10*/  FSETP.NEU.FTZ.AND P0, PT, R167, -INF , PT ;  /* 0xff800000a700780b */ /* 0x000fe20003f1d000 */
[----:B------:R-:W-:Y:S01]  /*19e20*/  LDSM.16.MT88.4 R8, [R201+0xc000] ;  /* 0x00c00000c908783b */ /* 0x000fe20000004200 */
[----:B------:R-:W-:-:S04]  /*19e30*/  FSETP.NEU.FTZ.AND P2, PT, R222, -INF , PT ;  /* 0xff800000de00780b */ /* 0x000fc80003f5d000 */
[----:B------:R-:W-:-:S05]  /*19e40*/  FSEL R4, R222, RZ, P2 ;  /* 0x000000ffde047208 */ /* 0x000fca0001000000 */
[----:B------:R-:W-:Y:S01]  /*19e50*/  FADD.FTZ R4, R133, -R4 ;  /* 0x8000000485047221 */ /* 0x000fe20000010000 */
[C---:B--2---:R-:W-:Y:S01]  /*19e60*/  FMUL.FTZ R178, R179.reuse, R167 ;  /* 0x000000a7b3b27220 */ /* 0x044fe20000410000 */
[----:B------:R-:W-:-:S04]  /*19e70*/  FMUL.FTZ R230, R179, R222 ;  /* 0x000000deb3e67220 */ /* 0x000fc80000410000 */
[----:B------:R-:W-:Y:S02]  /*19e80*/  FSEL R178, R178, RZ, P0 ;  /* 0x000000ffb2b27208 */ /* 0x000fe40000000000 */
[----:B------:R-:W-:-:S03]  /*19e90*/  FSEL R230, R230, RZ, P2 ;  /* 0x000000ffe6e67208 */ /* 0x000fc60001000000 */
[-C--:B------:R-:W-:Y:S01]  /*19ea0*/  FFMA.FTZ R136, R5, R179.reuse, -R178 ;  /* 0x000000b305887223 */ /* 0x080fe200000108b2 */
[----:B------:R-:W-:Y:S01]  /*19eb0*/  FSEL R5, R167, RZ, P0 ;  /* 0x000000ffa7057208 */ /* 0x000fe20000000000 */
[-CC-:B------:R-:W-:Y:S01]  /*19ec0*/  FFMA.FTZ R166, R225, R179.reuse, -R230.reuse ;  /* 0x000000b3e1a67223 */ /* 0x180fe200000108e6 */
[----:B------:R-:W-:Y:S01]  /*19ed0*/  FMUL.FTZ R225, R179, R4 ;  /* 0x00000004b3e17220 */ /* 0x000fe20000410000 */
[-CC-:B------:R-:W-:Y:S01]  /*19ee0*/  FFMA.FTZ R220, R7, R179.reuse, -R230.reuse ;  /* 0x000000b307dc7223 */ /* 0x180fe200000108e6 */
[-CC-:B------:R-:W-:Y:S01]  /*19ef0*/  FFMA.FTZ R139, R27, R179.reuse, -R230.reuse ;  /* 0x000000b31b8b7223 */ /* 0x180fe200000108e6 */
[----:B------:R-:W-:Y:S01]  /*19f00*/  FADD.FTZ R4, R132, -R5 ;  /* 0x8000000584047221 */ /* 0x000fe20000010000 */
[-C--:B------:R-:W-:Y:S01]  /*19f10*/  FFMA.FTZ R137, R35, R179.reuse, -R230 ;  /* 0x000000b323897223 */ /* 0x080fe200000108e6 */
[-CC-:B------:R-:W-:Y:S01]  /*19f20*/  FFMA.FTZ R2, R15, R179.reuse, -R178.reuse ;  /* 0x000000b30f027223 */ /* 0x180fe200000108b2 */
[-CC-:B------:R-:W-:Y:S01]  /*19f30*/  FFMA.FTZ R0, R33, R179.reuse, -R178.reuse ;  /* 0x000000b321007223 */ /* 0x180fe200000108b2 */
[-C--:B------:R-:W-:Y:S01]  /*19f40*/  FFMA.FTZ R223, R25, R179.reuse, -R178 ;  /* 0x000000b319df7223 */ /* 0x080fe200000108b2 */
[----:B------:R-:W-:Y:S01]  /*19f50*/  FMUL.FTZ R224, R179, R4 ;  /* 0x00000004b3e07220 */ /* 0x000fe20000410000 */
[----:B------:R-:W-:Y:S01]  /*19f60*/  MUFU.EX2 R220, R220 ;  /* 0x000000dc00dc7308 */ /* 0x000fe20000000800 */
[----:B------:R-:W1:Y:S01]  /*19f70*/  LDSM.16.MT88.4 R24, [R199+0xc000] ;  /* 0x00c00000c718783b */ /* 0x000e620000004200 */
[-CC-:B------:R-:W-:Y:S01]  /*19f80*/  FFMA.FTZ R232, R241, R179.reuse, -R230.reuse ;  /* 0x000000b3f1e87223 */ /* 0x180fe200000108e6 */
[-CC-:B------:R-:W-:Y:S01]  /*19f90*/  FFMA.FTZ R234, R239, R179.reuse, -R230.reuse ;  /* 0x000000b3efea7223 */ /* 0x180fe200000108e6 */
[-CC-:B------:R-:W-:Y:S01]  /*19fa0*/  FFMA.FTZ R235, R235, R179.reuse, -R230.reuse ;  /* 0x000000b3ebeb7223 */ /* 0x180fe200000108e6 */
[----:B------:R-:W2:Y:S01]  /*19fb0*/  LDSM.16.MT88.4 R32, [R198+0xc000] ;  /* 0x00c00000c620783b */ /* 0x000ea20000004200 */
[-C--:B------:R-:W-:Y:S01]  /*19fc0*/  FFMA.FTZ R237, R237, R179.reuse, -R230 ;  /* 0x000000b3eded7223 */ /* 0x080fe200000108e6 */
[-CC-:B------:R-:W-:Y:S01]  /*19fd0*/  FFMA.FTZ R236, R143, R179.reuse, -R178.reuse ;  /* 0x000000b38fec7223 */ /* 0x180fe200000108b2 */
[----:B------:R-:W3:Y:S01]  /*19fe0*/  MUFU.EX2 R139, R139 ;  /* 0x0000008b008b7308 */ /* 0x000ee20000000800 */
[-CC-:B------:R-:W-:Y:S01]  /*19ff0*/  FFMA.FTZ R239, R141, R179.reuse, -R178.reuse ;  /* 0x000000b38def7223 */ /* 0x180fe200000108b2 */
[-CC-:B------:R-:W-:Y:S01]  /*1a000*/  FFMA.FTZ R238, R175, R179.reuse, -R178.reuse ;  /* 0x000000b3afee7223 */ /* 0x180fe200000108b2 */
[-C--:B------:R-:W-:Y:S01]  /*1a010*/  FFMA.FTZ R241, R173, R179.reuse, -R178 ;  /* 0x000000b3adf17223 */ /* 0x080fe200000108b2 */
[----:B------:R-:W-:Y:S01]  /*1a020*/  LDSM.16.MT88.4 R140, [R201+0xc800] ;  /* 0x00c80000c98c783b */ /* 0x000fe20000004200 */
        /* <DEDUP_REMOVED lines=8> */
[-C--:B------:R-:W-:Y:S01]  /*1a0b0*/  FFMA.FTZ R249, R153, R179.reuse, -R178 ;  /* 0x000000b399f97223 */ /* 0x080fe200000108b2 */
[----:B------:R-:W-:Y:S01]  /*1a0c0*/  LDSM.16.MT88.4 R132, [R200+0xc800] ;  /* 0x00c80000c884783b */ /* 0x000fe20000004200 */
[-CC-:B------:R-:W-:Y:S01]  /*1a0d0*/  FFMA.FTZ R248, R231, R179.reuse, -R230.reuse ;  /* 0x000000b3e7f87223 */ /* 0x180fe200000108e6 */
[----:B------:R-:W4:Y:S01]  /*1a0e0*/  MUFU.EX2 R137, R137 ;  /* 0x0000008900897308 */ /* 0x000f220000000800 */
[----:B---3--:R-:W-:Y:S01]  /*1a0f0*/  F2FP.BF16.F32.PACK_AB R4, R139, R220 ;  /* 0x000000dc8b04723e */ /* 0x008fe200000010ff */
        /* <DEDUP_REMOVED lines=9> */
[----:B------:R-:W-:-:S05]  /*1a190*/  FFMA.FTZ R230, R176, R179, -R178 ;  /* 0x000000b3b0e67223 */ /* 0x000fca00000108b2 */
        /* <DEDUP_REMOVED lines=57> */
[----:B------:R-:W4:Y:S01]  /*1a530*/  LDSM.16.MT88.4 R124, [R199+0x10000] ;  /* 0x01000000c77c783b */ /* 0x000f220000004200 */
        /* <DEDUP_REMOVED lines=43> */
[C---:B----4-:R-:W-:Y:S01]  /*1a7f0*/  HMMA.16816.F32.BF16 R84, R4.reuse, R124, R84 ;  /* 0x0000007c0454723c */ /* 0x050fe20000041854 */
[-C--:B------:R-:W-:Y:S01]  /*1a800*/  FMUL.FTZ R81, R81, R225.reuse ;  /* 0x000000e151517220 */ /* 0x080fe20000410000 */
[-C--:B------:R-:W-:Y:S01]  /*1a810*/  FMUL.FTZ R82, R82, R224.reuse ;  /* 0x000000e052527220 */ /* 0x080fe20000410000 */
[-C--:B------:R-:W-:Y:S01]  /*1a820*/  FMUL.FTZ R83, R83, R224.reuse ;  /* 0x000000e053537220 */ /* 0x080fe20000410000 */
[----:B------:R-:W4:Y:S01]  /*1a830*/  MUFU.EX2 R235, R235 ;  /* 0x000000eb00eb7308 */ /* 0x000f220000000800 */
[-C--:B------:R-:W-:Y:S01]  /*1a840*/  FMUL.FTZ R96, R96, R225.reuse ;  /* 0x000000e160607220 */ /* 0x080fe20000410000 */
[C---:B------:R-:W-:Y:S01]  /*1a850*/  HMMA.16816.F32.BF16 R92, R4.reuse, R126, R92 ;  /* 0x0000007e045c723c */ /* 0x040fe2000004185c */
[----:B------:R-:W5:Y:S01]  /*1a860*/  LDSM.16.MT88.4 R124, [R198+0xc800] ;  /* 0x00c80000c67c783b */ /* 0x000f620000004200 */
[-C--:B------:R-:W-:Y:S01]  /*1a870*/  FMUL.FTZ R97, R97, R225.reuse ;  /* 0x000000e161617220 */ /* 0x080fe20000410000 */
[-C--:B------:R-:W-:Y:S01]  /*1a880*/  FMUL.FTZ R98, R98, R224.reuse ;  /* 0x000000e062627220 */ /* 0x080fe20000410000 */
[-C--:B------:R-:W-:Y:S01]  /*1a890*/  FMUL.FTZ R99, R99, R224.reuse ;  /* 0x000000e063637220 */ /* 0x080fe20000410000 */
[-C--:B------:R-:W-:Y:S01]  /*1a8a0*/  FMUL.FTZ R112, R112, R225.reuse ;  /* 0x000000e170707220 */ /* 0x080fe20000410000 */
[C---:B--2---:R-:W-:Y:S01]  /*1a8b0*/  HMMA.16816.F32.BF16 R60, R4.reuse, R56, R60 ;  /* 0x00000038043c723c */ /* 0x044fe2000004183c */
[----:B------:R-:W-:Y:S01]  /*1a8c0*/  MUFU.EX2 R234, R234 ;  /* 0x000000ea00ea7308 */ /* 0x000fe20000000800 */
[-C--:B------:R-:W-:Y:S01]  /*1a8d0*/  FMUL.FTZ R113, R113, R225.reuse ;  /* 0x000000e171717220 */ /* 0x080fe20000410000 */
[-C--:B------:R-:W-:Y:S01]  /*1a8e0*/  FMUL.FTZ R114, R114, R224.reuse ;  /* 0x000000e072727220 */ /* 0x080fe20000410000 */
[-C--:B------:R-:W-:Y:S01]  /*1a8f0*/  FMUL.FTZ R115, R115, R224.reuse ;  /* 0x000000e073737220 */ /* 0x080fe20000410000 */
[----:B------:R-:W-:Y:S01]  /*1a900*/  LDSM.16.MT88.4 R108, [R200+0xe800] ;  /* 0x00e80000c86c783b */ /* 0x000fe20000004200 */
[C---:B------:R-:W-:Y:S01]  /*1a910*/  HMMA.16816.F32.BF16 R56, R4.reuse, R58, R80 ;  /* 0x0000003a0438723c */ /* 0x040fe20000041850 */
[-C--:B------:R-:W-:Y:S01]  /*1a920*/  FFMA.FTZ R220, R221, R225.reuse, R220 ;  /* 0x000000e1dddc7223 */ /* 0x080fe200000100dc */
[-C--:B------:R-:W-:Y:S01]  /*1a930*/  FFMA.FTZ R219, R219, R224.reuse, R136 ;  /* 0x000000e0dbdb7223 */ /* 0x080fe20000010088 */
[----:B------:R-:W2:Y:S01]  /*1a940*/  MUFU.EX2 R237, R237 ;  /* 0x000000ed00ed7308 */ /* 0x000ea20000000800 */
[----:B------:R-:W-:Y:S01]  /*1a950*/  LDSM.16.MT88.4 R120, [R201+0xe800] ;  /* 0x00e80000c978783b */ /* 0x000fe20000004200 */
[----:B------:R-:W-:Y:S01]  /*1a960*/  FADD.FTZ R139, R139, R220 ;  /* 0x000000dc8b8b7221 */ /* 0x000fe20000010000 */
[C---:B---3--:R-:W-:Y:S01]  /*1a970*/  HMMA.16816.F32.BF16 R68, R4.reuse, R64, R68 ;  /* 0x000000400444723c */ /* 0x048fe20000041844 */
[-C--:B------:R-:W-:Y:S01]  /*1a980*/  FMUL.FTZ R80, R100, R225.reuse ;  /* 0x000000e164507220 */ /* 0x080fe20000410000 */
[----:B------:R-:W-:Y:S01]  /*1a990*/  FMUL.FTZ R81, R101, R225 ;  /* 0x000000e165517220 */ /* 0x000fe20000410000 */
[-C--:B------:R-:W-:Y:S01]  /*1a9a0*/  FMUL.FTZ R82, R102, R224.reuse ;  /* 0x000000e066527220 */ /* 0x080fe20000410000 */
[----:B------:R-:W-:Y:S01]  /*1a9b0*/  FMUL.FTZ R83, R103, R224 ;  /* 0x000000e067537220 */ /* 0x000fe20000410000 */
[----:B------:R-:W-:Y:S01]  /*1a9c0*/  MUFU.EX2 R236, R236 ;  /* 0x000000ec00ec7308 */ /* 0x000fe20000000800 */
[----:B------:R-:W-:Y:S01]  /*1a9d0*/  HMMA.16816.F32.BF16 R64, R4, R66, R88 ;  /* 0x000000420440723c */ /* 0x000fe20000041858 */
[----:B----4-:R-:W-:Y:S01]  /*1a9e0*/  F2FP.BF16.F32.PACK_AB R100, R235, R232 ;  /* 0x000000e8eb64723e */ /* 0x010fe200000010ff */
[----:B------:R-:W-:Y:S01]  /*1a9f0*/  FADD.FTZ R219, R2, R219 ;  /* 0x000000db02db7221 */ /* 0x000fe20000010000 */
[----:B------:R-:W-:-:S03]  /*1aa00*/  FADD.FTZ R166, R166, R139 ;  /* 0x0000008ba6a67221 */ /* 0x000fc60000010000 */
[C---:B-1----:R-:W-:Y:S01]  /*1aa10*/  HMMA.16816.F32.BF16 R76, R4.reuse, R72, R76 ;  /* 0x00000048044c723c */ /* 0x042fe2000004184c */
[-C--:B------:R-:W-:Y:S01]  /*1aa20*/  FMUL.FTZ R88, R104, R225.reuse ;  /* 0x000000e168587220 */ /* 0x080fe20000410000 */
[----:B------:R-:W-:Y:S01]  /*1aa30*/  FMUL.FTZ R89, R105, R225 ;  /* 0x000000e169597220 */ /* 0x000fe20000410000 */
[-C--:B------:R-:W-:Y:S01]  /*1aa40*/  FMUL.FTZ R90, R106, R224.reuse ;  /* 0x000000e06a5a7220 */ /* 0x080fe20000410000 */
[----:B------:R-:W-:Y:S01]  /*1aa50*/  FMUL.FTZ R91, R107, R224 ;  /* 0x000000e06b5b7220 */ /* 0x000fe20000410000 */
[----:B------:R-:W1:Y:S01]  /*1aa60*/  MUFU.EX2 R239, R239 ;  /* 0x000000ef00ef7308 */ /* 0x000e620000000800 */
[----:B------:R-:W3:Y:S01]  /*1aa70*/  LDSM.16.MT88.4 R104, [R199+0xe800] ;  /* 0x00e80000c768783b */ /* 0x000ee20000004200 */
[----:B--2---:R-:W-:Y:S01]  /*1aa80*/  F2FP.BF16.F32.PACK_AB R102, R237, R234 ;  /* 0x000000eaed66723e */ /* 0x004fe200000010ff */
[----:B------:R-:W-:Y:S01]  /*1aa90*/  HMMA.16816.F32.BF16 R72, R4, R74, R96 ;  /* 0x0000004a0448723c */ /* 0x000fe20000041860 */
[----:B------:R-:W-:Y:S01]  /*1aaa0*/  FADD.FTZ R0, R0, R219 ;  /* 0x000000db00007221 */ /* 0x000fe20000010000 */
[----:B------:R-:W-:-:S03]  /*1aab0*/  FADD.FTZ R137, R137, R166 ;  /* 0x000000a689897221 */ /* 0x000fc60000010000 */
[----:B------:R-:W-:Y:S01]  /*1aac0*/  MUFU.EX2 R238, R238 ;  /* 0x000000ee00ee7308 */ /* 0x000fe20000000800 */
[C---:B-----5:R-:W-:Y:S01]  /*1aad0*/  HMMA.16816.F32.BF16 R80, R4.reuse, R128, R80 ;  /* 0x000000800450723c */ /* 0x060fe20000041850 */
[-C--:B------:R-:W-:Y:S01]  /*1aae0*/  FMUL.FTZ R96, R116, R225.reuse ;  /* 0x000000e174607220 */ /* 0x080fe20000410000 */
[----:B------:R-:W-:Y:S01]  /*1aaf0*/  FMUL.FTZ R97, R117, R225 ;  /* 0x000000e175617220 */ /* 0x000fe20000410000 */
[-C--:B------:R-:W-:Y:S01]  /*1ab00*/  FMUL.FTZ R98, R118, R224.reuse ;  /* 0x000000e076627220 */ /* 0x080fe20000410000 */
[----:B------:R-:W-:Y:S01]  /*1ab10*/  FMUL.FTZ R99, R119, R224 ;  /* 0x000000e077637220 */ /* 0x000fe20000410000 */
[----:B------:R-:W-:Y:S01]  /*1ab20*/  FADD.FTZ R223, R223, R0 ;  /* 0x00000000dfdf7221 */ /* 0x000fe20000010000 */
[C---:B------:R-:W-:Y:S01]  /*1ab30*/  HMMA.16816.F32.BF16 R88, R4.reuse, R130, R88 ;  /* 0x000000820458723c */ /* 0x040fe20000041858 */
[----:B------:R-:W2:Y:S01]  /*1ab40*/  MUFU.EX2 R241, R241 ;  /* 0x000000f100f17308 */ /* 0x000ea20000000800 */
[----:B-1----:R-:W-:Y:S01]  /*1ab50*/  F2FP.BF16.F32.PACK_AB R101, R239, R236 ;  /* 0x000000ecef65723e */ /* 0x002fe200000010ff */
[----:B------:R-:W1:Y:S01]  /*1ab60*/  LDSM.16.MT88.4 R128, [R199+0xc800] ;  /* 0x00c80000c780783b */ /* 0x000e620000004200 */
        /* <DEDUP_REMOVED lines=9> */
[----:B------:R-:W-:-:S03]  /*1ac00*/  FADD.FTZ R234, R234, R235 ;  /* 0x000000ebeaea7221 */ /* 0x000fc60000010000 */
[----:B------:R-:W4:Y:S01]  /*1ac10*/  MUFU.EX2 R243, R243 ;  /* 0x000000f300f37308 */ /* 0x000f220000000800 */
[----:B--2---:R-:W-:Y:S01]  /*1ac20*/  F2FP.BF16.F32.PACK_AB R103, R241, R238 ;  /* 0x000000eef167723e */ /* 0x004fe200000010ff */
[----:B------:R-:W-:Y:S01]  /*1ac30*/  FADD.FTZ R238, R238, R239 ;  /* 0x000000efeeee7221 */ /* 0x000fe20000010000 */
[----:B------:R-:W-:-:S03]  /*1ac40*/  FADD.FTZ R237, R237, R234 ;  /* 0x000000eaeded7221 */ /* 0x000fc60000010000 */
[----:B------:R-:W-:Y:S02]  /*1ac50*/  FADD.FTZ R241, R241, R238 ;  /* 0x000000eef1f17221 */ /* 0x000fe40000010000 */
[C---:B------:R-:W-:Y:S01]  /*1ac60*/  HMMA.16816.F32.BF16 R36, R100.reuse, R124, R36 ;  /* 0x0000007c6424723c */ /* 0x040fe20000041824 */
[----:B------:R-:W-:Y:S05]  /*1ac70*/  MUFU.EX2 R242, R242 ;  /* 0x000000f200f27308 */ /* 0x000fea0000000800 */
[C---:B---3--:R-:W-:Y:S03]  /*1ac80*/  HMMA.16816.F32.BF16 R60, R100.reuse, R104, R60 ;  /* 0x00000068643c723c */ /* 0x048fe6000004183c */
[----:B------:R-:W-:Y:S03]  /*1ac90*/  MUFU.EX2 R245, R245 ;  /* 0x000000f500f57308 */ /* 0x000fe60000000800 */
[C---:B------:R-:W-:Y:S01]  /*1aca0*/  HMMA.16816.F32.BF16 R56, R100.reuse, R106, R56 ;  /* 0x0000006a6438723c */ /* 0x040fe20000041838 */
[----:B------:R-:W2:Y:S04]  /*1acb0*/  LDSM.16.MT88.4 R104, [R199+0x10800] ;  /* 0x01080000c768783b */ /* 0x000ea80000004200 */
[----:B------:R-:W-:Y:S01]  /*1acc0*/  MUFU.EX2 R244, R244 ;  /* 0x000000f400f47308 */ /* 0x000fe20000000800 */
[C---:B------:R-:W-:Y:S01]  /*1acd0*/  HMMA.16816.F32.BF16 R32, R100.reuse, R126, R32 ;  /* 0x0000007e6420723c */ /* 0x040fe20000041820 */
[----:B------:R-:W3:Y:S05]  /*1ace0*/  LDSM.16.MT88.4 R124, [R201+0xd000] ;  /* 0x00d00000c97c783b */ /* 0x000eea0000004200 */
[C---:B------:R-:W-:Y:S01]  /*1acf0*/  HMMA.16816.F32.BF16 R12, R100.reuse, R140, R12 ;  /* 0x0000008c640c723c */ /* 0x040fe2000004180c */
[----:B------:R-:W5:Y:S05]  /*1ad00*/  MUFU.EX2 R247, R247 ;  /* 0x000000f700f77308 */ /* 0x000f6a0000000800 */
[C---:B-1----:R-:W-:Y:S03]  /*1ad10*/  HMMA.16816.F32.BF16 R28, R100.reuse, R128, R28 ;  /* 0x00000080641c723c */ /* 0x042fe6000004181c */
[----:B------:R-:W-:Y:S03]  /*1ad20*/  MUFU.EX2 R246, R246 ;  /* 0x000000f600f67308 */ /* 0x000fe60000000800 */
[C---:B------:R-:W-:Y:S05]  /*1ad30*/  HMMA.16816.F32.BF16 R24, R100.reuse, R130, R24 ;  /* 0x000000826418723c */ /* 0x040fea0000041818 */
[----:B------:R-:W1:Y:S01]  /*1ad40*/  MUFU.EX2 R249, R249 ;  /* 0x000000f900f97308 */ /* 0x000e620000000800 */
[C---:B------:R-:W-:Y:S06]  /*1ad50*/  HMMA.16816.F32.BF16 R52, R100.reuse, R108, R52 ;  /* 0x0000006c6434723c */ /* 0x040fec0000041834 */
[C---:B------:R-:W-:Y:S01]  /*1ad60*/  HMMA.16816.F32.BF16 R48, R100.reuse, R110, R48 ;  /* 0x0000006e6430723c */ /* 0x040fe20000041830 */
[----:B------:R-:W3:Y:S01]  /*1ad70*/  LDSM.16.MT88.4 R108, [R200+0x10800] ;  /* 0x01080000c86c783b */ /* 0x000ee20000004200 */
[----:B------:R-:W-:Y:S04]  /*1ad80*/  MUFU.EX2 R233, R233 ;  /* 0x000000e900e97308 */ /* 0x000fe80000000800 */
[C---:B--2---:R-:W-:Y:S04]  /*1ad90*/  HMMA.16816.F32.BF16 R84, R100.reuse, R104, R84 ;  /* 0x000000686454723c */ /* 0x044fe80000041854 */
[----:B------:R-:W2:Y:S02]  /*1ada0*/  MUFU.EX2 R248, R248 ;  /* 0x000000f800f87308 */ /* 0x000ea40000000800 */
[----:B------:R-:W-:Y:S01]  /*1adb0*/  HMMA.16816.F32.BF16 R92, R100, R106, R92 ;  /* 0x0000006a645c723c */ /* 0x000fe2000004185c */
[----:B----4-:R-:W-:Y:S01]  /*1adc0*/  F2FP.BF16.F32.PACK_AB R104, R243, R240 ;  /* 0x000000f0f368723e */ /* 0x010fe200000010ff */
[----:B------:R-:W-:Y:S01]  /*1add0*/  FADD.FTZ R240, R240, R237 ;  /* 0x000000edf0f07221 */ /* 0x000fe20000010000 */
[----:B-----5:R-:W-:Y:S01]  /*1ade0*/  F2FP.BF16.F32.PACK_AB R105, R247, R244 ;  /* 0x000000f4f769723e */ /* 0x020fe200000010ff */
[----:B------:R-:W-:-:S02]  /*1adf0*/  FADD.FTZ R244, R244, R241 ;  /* 0x000000f1f4f47221 */ /* 0x000fc40000010000 */
[C---:B------:R-:W-:Y:S01]  /*1ae00*/  HMMA.16816.F32.BF16 R8, R100.reuse, R142, R8 ;  /* 0x0000008e6408723c */ /* 0x040fe20000041808 */
[----:B------:R-:W-:Y:S01]  /*1ae10*/  F2FP.BF16.F32.PACK_AB R106, R245, R242 ;  /* 0x000000f2f56a723e */ /* 0x000fe200000010ff */
[----:B------:R-:W-:Y:S01]  /*1ae20*/  LDSM.16.MT88.4 R140, [R201+0xf000] ;  /* 0x00f00000c98c783b */ /* 0x000fe20000004200 */
[----:B-1----:R-:W-:Y:S01]  /*1ae30*/  F2FP.BF16.F32.PACK_AB R107, R249, R246 ;  /* 0x000000f6f96b723e */ /* 0x002fe200000010ff */
[----:B------:R-:W-:Y:S01]  /*1ae40*/  MUFU.EX2 R228, R228 ;  /* 0x000000e400e47308 */ /* 0x000fe20000000800 */
[----:B------:R-:W-:Y:S01]  /*1ae50*/  FADD.FTZ R243, R243, R240 ;  /* 0x000000f0f3f37221 */ /* 0x000fe20000010000 */
[----:B------:R-:W-:Y:S01]  /*1ae60*/  HMMA.16816.F32.BF16 R44, R100, R120, R44 ;  /* 0x00000078642c723c */ /* 0x000fe2000004182c */
[----:B------:R-:W-:Y:S01]  /*1ae70*/  FADD.FTZ R247, R247, R244 ;  /* 0x000000f4f7f77221 */ /* 0x000fe20000010000 */
[----:B--2---:R-:W-:Y:S01]  /*1ae80*/  F2FP.BF16.F32.PACK_AB R176, R248, R233 ;  /* 0x000000e9f8b0723e */ /* 0x004fe200000010ff */
[----:B------:R-:W-:Y:S02]  /*1ae90*/  FADD.FTZ R0, R242, R243 ;  /* 0x000000f3f2007221 */ /* 0x000fe40000010000 */
[----:B------:R-:W-:Y:S01]  /*1aea0*/  FADD.FTZ R246, R246, R247 ;  /* 0x000000f7f6f67221 */ /* 0x000fe20000010000 */
[----:B---3--:R-:W-:Y:S01]  /*1aeb0*/  HMMA.16816.F32.BF16 R128, R104, R124, R12 ;  /* 0x0000007c6880723c */ /* 0x008fe2000004180c */
[----:B------:R-:W1:Y:S01]  /*1aec0*/  LDSM.16.MT88.4 R12, [R201+0x11000] ;  /* 0x01100000c90c783b */ /* 0x000e620000004200 */
[----:B------:R-:W2:Y:S01]  /*1aed0*/  MUFU.EX2 R231, R231 ;  /* 0x000000e700e77308 */ /* 0x000ea20000000800 */
[----:B------:R-:W-:Y:S01]  /*1aee0*/  FADD.FTZ R0, R245, R0 ;  /* 0x00000000f5007221 */ /* 0x000fe20000010000 */
[----:B------:R-:W-:-:S02]  /*1aef0*/  FADD.FTZ R249, R249, R246 ;  /* 0x000000f6f9f97221 */ /* 0x000fc40000010000 */
[C---:B------:R-:W-:Y:S01]  /*1af00*/  HMMA.16816.F32.BF16 R40, R100.reuse, R122, R40 ;  /* 0x0000007a6428723c */ /* 0x040fe20000041828 */
[----:B------:R-:W3:Y:S01]  /*1af10*/  LDSM.16.MT88.4 R120, [R198+0x10800] ;  /* 0x01080000c678783b */ /* 0x000ee20000004200 */
[----:B------:R-:W-:Y:S02]  /*1af20*/  FADD.FTZ R233, R233, R0 ;  /* 0x00000000e9e97221 */ /* 0x000fe40000010000 */
[----:B------:R-:W-:Y:S02]  /*1af30*/  MUFU.EX2 R226, R226 ;  /* 0x000000e200e27308 */ /* 0x000fe40000000800 */
[----:B------:R-:W-:Y:S01]  /*1af40*/  HMMA.16816.F32.BF16 R68, R100, R112, R68 ;  /* 0x000000706444723c */ /* 0x000fe20000041844 */
[----:B------:R-:W-:-:S05]  /*1af50*/  FADD.FTZ R233, R248, R233 ;  /* 0x000000e9f8e97221 */ /* 0x000fca0000010000 */
[C---:B------:R-:W-:Y:S01]  /*1af60*/  HMMA.16816.F32.BF16 R64, R100.reuse, R114, R64 ;  /* 0x000000726440723c */ /* 0x040fe20000041840 */
[----:B------:R-:W4:Y:S01]  /*1af70*/  LDSM.16.MT88.4 R112, [R200+0xf000] ;  /* 0x00f00000c870783b */ /* 0x000f220000004200 */
[----:B------:R-:W5:Y:S01]  /*1af80*/  MUFU.EX2 R227, R227 ;  /* 0x000000e300e37308 */ /* 0x000f620000000800 */
[C---:B--2---:R-:W-:Y:S01]  /*1af90*/  F2FP.BF16.F32.PACK_AB R178, R231.reuse, R228 ;  /* 0x000000e4e7b2723e */ /* 0x044fe200000010ff */
[----:B------:R-:W-:Y:S02]  /*1afa0*/  FADD.FTZ R228, R228, R233 ;  /* 0x000000e9e4e47221 */ /* 0x000fe40000010000 */
[C---:B------:R-:W-:Y:S02]  /*1afb0*/  HMMA.16816.F32.BF16 R20, R100.reuse, R132, R20 ;  /* 0x000000846414723c */ /* 0x040fe40000041814 */
[----:B------:R-:W-:Y:S02]  /*1afc0*/  FADD.FTZ R221, R231, R228 ;  /* 0x000000e4e7dd7221 */ /* 0x000fe40000010000 */
[----:B------:R-:W2:Y:S02]  /*1afd0*/  MUFU.EX2 R229, R229 ;  /* 0x000000e500e57308 */ /* 0x000ea40000000800 */
[C---:B------:R-:W-:Y:S06]  /*1afe0*/  HMMA.16816.F32.BF16 R16, R100.reuse, R134, R16 ;  /* 0x000000866410723c */ /* 0x040fec0000041810 */
[----:B------:R-:W-:Y:S01]  /*1aff0*/  HMMA.16816.F32.BF16 R76, R100, R116, R76 ;  /* 0x00000074644c723c */ /* 0x000fe2000004184c */
[----:B------:R-:W1:Y:S01]  /*1b000*/  MUFU.EX2 R230, R230 ;  /* 0x000000e600e67308 */ /* 0x000e620000000800 */
[----:B-----5:R-:W-:Y:S01]  /*1b010*/  F2FP.BF16.F32.PACK_AB R177, R227, R226 ;  /* 0x000000e2e3b1723e */ /* 0x020fe200000010ff */
[----:B------:R-:W-:-:S03]  /*1b020*/  FADD.FTZ R226, R226, R249 ;  /* 0x000000f9e2e27221 */ /* 0x000fc60000010000 */
[----:B------:R-:W-:Y:S01]  /*1b030*/  HMMA.16816.F32.BF16 R72, R100, R118, R72 ;  /* 0x000000766448723c */ /* 0x000fe20000041848 */
[----:B------:R-:W-:Y:S01]  /*1b040*/  LDSM.16.MT88.4 R116, [R198+0xf000] ;  /* 0x00f00000c674783b */ /* 0x000fe20000004200 */
[----:B------:R-:W-:-:S04]  /*1b050*/  FADD.FTZ R226, R227, R226 ;  /* 0x000000e2e3e27221 */ /* 0x000fc80000010000 */
[----:B------:R-:W-:Y:S01]  /*1b060*/  HMMA.16816.F32.BF16 R172, R104, R168, R20 ;  /* 0x000000a868ac723c */ /* 0x000fe20000041814 */
[----:B--2---:R-:W-:-:S05]  /*1b070*/  FADD.FTZ R219, R229, R226 ;  /* 0x000000e2e5db7221 */ /* 0x004fca0000010000 */
[----:B------:R-:W-:Y:S01]  /*1b080*/  HMMA.16816.F32.BF16 R168, R104, R170, R16 ;  /* 0x000000aa68a8723c */ /* 0x000fe20000041810 */
[C---:B-1----:R-:W-:Y:S01]  /*1b090*/  F2FP.BF16.F32.PACK_AB R179, R230.reuse, R229 ;  /* 0x000000e5e6b3723e */ /* 0x042fe200000010ff */
[----:B------:R-:W-:-:S04]  /*1b0a0*/  FADD.FTZ R219, R230, R219 ;  /* 0x000000dbe6db7221 */ /* 0x000fc80000010000 */
[C---:B------:R-:W-:Y:S06]  /*1b0b0*/  HMMA.16816.F32.BF16 R80, R100.reuse, R108, R80 ;  /* 0x0000006c6450723c */ /* 0x040fec0000041850 */
[----:B------:R-:W-:Y:S01]  /*1b0c0*/  HMMA.16816.F32.BF16 R88, R100, R110, R88 ;  /* 0x0000006e6458723c */ /* 0x000fe20000041858 */
[----:B------:R-:W1:Y:S05]  /*1b0d0*/  LDSM.16.MT88.4 R108, [R199+0xf000] ;  /* 0x00f00000c76c783b */ /* 0x000e6a0000004200 */
[----:B------:R-:W-:Y:S06]  /*1b0e0*/  HMMA.16816.F32.BF16 R16, R104, R12, R76 ;  /* 0x0000000c6810723c */ /* 0x000fec000004184c */
[C---:B---3--:R-:W-:Y:S06]  /*1b0f0*/  HMMA.16816.F32.BF16 R96, R100.reuse, R120, R96 ;  /* 0x000000786460723c */ /* 0x048fec0000041860 */
[----:B------:R-:W-:Y:S01]  /*1b100*/  HMMA.16816.F32.BF16 R4, R100, R122, R4 ;  /* 0x0000007a6404723c */ /* 0x000fe20000041804 */
[----:B------:R-:W-:Y:S05]  /*1b110*/  LDSM.16.MT88.4 R120, [R199+0x11000] ;  /* 0x01100000c778783b */ /* 0x000fea0000004200 */
[C---:B------:R-:W-:Y:S01]  /*1b120*/  HMMA.16816.F32.BF16 R124, R104.reuse, R126, R8 ;  /* 0x0000007e687c723c */ /* 0x040fe20000041808 */
[----:B------:R-:W2:Y:S05]  /*1b130*/  LDSM.16.MT88.4 R8, [R200+0x11000] ;  /* 0x01100000c808783b */ /* 0x000eaa0000004200 */
        /* <DEDUP_REMOVED lines=16> */
[C---:B------:R-:W-:Y:S01]  /*1b240*/  HMMA.16816.F32.BF16 R20, R104.reuse, R118, R64 ;  /* 0x000000766814723c */ /* 0x040fe20000041840 */
[----:B------:R-:W-:Y:S05]  /*1b250*/  LDSM.16.MT88.4 R64, [R201+0xf800] ;  /* 0x00f80000c940783b */ /* 0x000fea0000004200 */
[C---:B--2---:R-:W-:Y:S01]  /*1b260*/  HMMA.16816.F32.BF16 R100, R104.reuse, R8, R80 ;  /* 0x000000086864723c */ /* 0x044fe20000041850 */
        /* <DEDUP_REMOVED lines=40> */
.L_x_4100:
[----:B------:R-:W-:Y:S05]  /*1b4f0*/  @!P1 BRA `(.L_x_4109) ;  /* 0x0000004000549947 */ /* 0x000fea0003800000 */
[----:B------:R-:W-:Y:S02]  /*1b500*/  MOV R135, R132 ;  /* 0x0000008400877202 */ /* 0x000fe40000000f00 */
[----:B------:R-:W-:-:S07]  /*1b510*/  MOV R0, R133 ;  /* 0x0000008500007202 */ /* 0x000fce0000000f00 */
.L_x_4118:
        /* <DEDUP_REMOVED lines=19> */
[----:B--2---:R-:W2:Y:S11]  /*1b650*/  LD.E R11, desc[UR4][R132.64+0x170] ;  /* 0x00017004840b7980 */ /* 0x004eb6000c101900 */
        /* <DEDUP_REMOVED lines=62> */
.L_x_4111:
[----:B-1----:R-:W-:Y:S02]  /*1ba40*/  R2UR UR4, R136 ;  /* 0x00000000880472ca */ /* 0x002fe400000e0000 */
[----:B------:R-:W-:Y:S11]  /*1ba50*/  R2UR UR5, R137 ;  /* 0x00000000890572ca */ /* 0x000ff600000e0000 */
[----:B------:R-:W-:Y:S02]  /*1ba60*/  @!UPT UIADD3 URZ, URZ, URZ, URZ ;  /* 0x0000003f3f3ff290 */ /* 0x000fe4000fffe03f */
[----:B--2---:R-:W2:Y:S02]  /*1ba70*/  LD.E R8, desc[UR4][R132.64+0x40] ;  /* 0x0000400484087980 */ /* 0x004ea4000c101900 */
[----:B--2---:R-:W-:Y:S05]  /*1ba80*/  IMAD.U32 R8, R8, -0x40, RZ ;  /* 0xffffffc008087824 */ /* 0x004fea00078e00ff */
[----:B------:R-:W-:Y:S02]  /*1ba90*/  SHF.R.S32.HI R4, RZ, 0x1f, R8 ;  /* 0x0000001fff047819 */ /* 0x000fe40000011408 */
.L_x_4112:
[----:B------:R-:W-:Y:S05]  /*1baa0*/  BSYNC B0 ;  /* 0x0000000000007941 */ /* 0x000fea0003800000 */
.L_x_4110:
        /* <DEDUP_REMOVED lines=353> */
.L_x_4116:
[----:B------:R-:W-:Y:S02]  /*1d0c0*/  R2UR UR4, R136 ;  /* 0x00000000880472ca */ /* 0x000fe400000e0000 */
[----:B------:R-:W-:Y:S11]  /*1d0d0*/  R2UR UR5, R137 ;  /* 0x00000000890572ca */ /* 0x000ff600000e0000 */
[----:B------:R-:W-:Y:S02]  /*1d0e0*/  @!UPT UIADD3 URZ, URZ, URZ, URZ ;  /* 0x0000003f3f3ff290 */ /* 0x000fe4000fffe03f */
[----:B------:R-:W2:Y:S02]  /*1d0f0*/  LD.E R142, desc[UR4][R132.64+0x38] ;  /* 0x00003804848e7980 */ /* 0x000ea4000c101900 */
[----:B--2---:R-:W-:Y:S05]  /*1d100*/  IMAD.U32 R142, R142, -0x40, RZ ;  /* 0xffffffc08e8e7824 */ /* 0x004fea00078e00ff */
[----:B------:R-:W-:Y:S02]  /*1d110*/  SHF.R.S32.HI R134, RZ, 0x1f, R142 ;  /* 0x0000001fff867819 */ /* 0x000fe4000001148e */
.L_x_4117:
[----:B------:R-:W-:Y:S05]  /*1d120*/  BSYNC B0 ;  /* 0x0000000000007941 */ /* 0x000fea0003800000 */
.L_x_4115:
        /* <DEDUP_REMOVED lines=113> */
.L_x_4114:
[----:B------:R-:W-:Y:S05]  /*1d840*/  BSYNC B1 ;  /* 0x0000000000017941 */ /* 0x000fea0003800000 */
.L_x_4113:
[----:B------:R-:W-:Y:S01]  /*1d850*/  R2UR UR4, R136 ;  /* 0x00000000880472ca */ /* 0x000fe200000e0000 */
[----:B------:R-:W2:Y:S01]  /*1d860*/  S2R R2, SR_TID.X ;  /* 0x0000000000027919 */ /* 0x000ea20000002100 */
[----:B------:R-:W-:Y:S01]  /*1d870*/  R2UR UR5, R137 ;  /* 0x00000000890572ca */ /* 0x000fe200000e0000 */
        /* <DEDUP_REMOVED lines=8> */
[C---:B------:R-:W-:Y:S02]  /*1d900*/  IADD3 R139, R2.reuse, 0x8, RZ ;  /* 0x00000008028b7810 */ /* 0x040fe40007ffe0ff */
[C---:B------:R-:W-:Y:S02]  /*1d910*/  IADD3 R140, R2.reuse, 0x1, RZ ;  /* 0x00000001028c7810 */ /* 0x040fe40007ffe0ff */
[----:B------:R-:W-:Y:S02]  /*1d920*/  I2FP.F32.S32 R139, R139 ;  /* 0x0000008b008b7245 */ /* 0x000fe40000201400 */
[C---:B-1----:R-:W-:Y:S02]  /*1d930*/  IADD3 R132, R2.reuse, 0x9, RZ ;  /* 0x0000000902847810 */ /* 0x042fe40007ffe0ff */
[----:B------:R-:W-:Y:S01]  /*1d940*/  I2FP.F32.S32 R140, R140 ;  /* 0x0000008c008c7245 */ /* 0x000fe20000201400 */
[CC--:B------:R-:W-:Y:S01]  /*1d950*/  FFMA.FTZ R10, R3.reuse, R139.reuse, R10 ;  /* 0x0000008b030a7223 */ /* 0x0c0fe2000001000a */
[----:B------:R-:W-:Y:S01]  /*1d960*/  I2FP.F32.S32 R132, R132 ;  /* 0x0000008400847245 */ /* 0x000fe20000201400 */
[C---:B------:R-:W-:Y:S01]  /*1d970*/  FFMA.FTZ R8, R3.reuse, R139, R8 ;  /* 0x0000008b03087223 */ /* 0x040fe20000010008 */
[C---:B------:R-:W-:Y:S01]  /*1d980*/  IADD3 R133, R2.reuse, 0x10, RZ ;  /* 0x0000001002857810 */ /* 0x040fe20007ffe0ff */
[C---:B------:R-:W-:Y:S01]  /*1d990*/  FFMA.FTZ R7, R3.reuse, R140, R7 ;  /* 0x0000008c03077223 */ /* 0x040fe20000010007 */
[C---:B------:R-:W-:Y:S01]  /*1d9a0*/  IADD3 R139, R2.reuse, 0x18, RZ ;  /* 0x00000018028b7810 */ /* 0x040fe20007ffe0ff */
[C---:B------:R-:W-:Y:S01]  /*1d9b0*/  FFMA.FTZ R11, R3.reuse, R132, R11 ;  /* 0x00000084030b7223 */ /* 0x040fe2000001000b */
[----:B------:R-:W-:Y:S01]  /*1d9c0*/  I2FP.F32.S32 R141, R2 ;  /* 0x00000002008d7245 */ /* 0x000fe20000201400 */
[C---:B------:R-:W-:Y:S01]  /*1d9d0*/  FFMA.FTZ R9, R3.reuse, R132, R9 ;  /* 0x0000008403097223 */ /* 0x040fe20000010009 */
        /* <DEDUP_REMOVED lines=11> */
[CC--:B------:R-:W-:Y:S01]  /*1da90*/  FFMA.FTZ R18, R3.reuse, R139.reuse, R18 ;  /* 0x0000008b03127223 */ /* 0x0c0fe20000010012 */
[----:B------:R-:W-:Y:S01]  /*1daa0*/  I2FP.F32.S32 R132, R132 ;  /* 0x0000008400847245 */ /* 0x000fe20000201400 */
[C---:B------:R-:W-:Y:S01]  /*1dab0*/  FFMA.FTZ R16, R3.reuse, R139, R16 ;  /* 0x0000008b03107223 */ /* 0x040fe20000010010 */
[----:B------:R-:W-:Y:S01]  /*1dac0*/  IADD3 R139, R2, 0x21, RZ ;  /* 0x00000021028b7810 */ /* 0x000fe20007ffe0ff */
[CC--:B------:R-:W-:Y:S01]  /*1dad0*/  FFMA.FTZ R15, R3.reuse, R140.reuse, R15 ;  /* 0x0000008c030f7223 */ /* 0x0c0fe2000001000f */
[----:B------:R-:W-:Y:S01]  /*1dae0*/  FMNMX.FTZ R142, R6, R135, !PT ;  /* 0x00000087068e7209 */ /* 0x000fe20007810000 */
[C---:B------:R-:W-:Y:S01]  /*1daf0*/  FFMA.FTZ R13, R3.reuse, R140, R13 ;  /* 0x0000008c030d7223 */ /* 0x040fe2000001000d */
[----:B------:R-:W-:Y:S01]  /*1db00*/  I2FP.F32.S32 R133, R133 ;  /* 0x0000008500857245 */ /* 0x000fe20000201400 */
[CC--:B------:R-:W-:Y:S01]  /*1db10*/  FFMA.FTZ R19, R3.reuse, R132.reuse, R19 ;  /* 0x0000008403137223 */ /* 0x0c0fe20000010013 */
[C---:B------:R-:W-:Y:S01]  /*1db20*/  FFMA.FTZ R17, R3.reuse, R132, R17 ;  /* 0x0000008403117223 */ /* 0x040fe20000010011 */
[----:B------:R-:W-:Y:S02]  /*1db30*/  FMNMX.FTZ R140, R4, R0, !PT ;  /* 0x00000000048c7209 */ /* 0x000fe40007810000 */
[----:B------:R-:W-:Y:S01]  /*1db40*/  I2FP.F32.S32 R132, R139 ;  /* 0x0000008b00847245 */ /* 0x000fe20000201400 */
[-C--:B------:R-:W-:Y:S01]  /*1db50*/  FFMA.FTZ R22, R3, R133.reuse, R22 ;  /* 0x0000008503167223 */ /* 0x080fe20000010016 */
[----:B------:R-:W-:Y:S01]  /*1db60*/  FMNMX.FTZ R139, R7, R142, !PT ;  /* 0x0000008e078b7209 */ /* 0x000fe20007810000 */
[----:B------:R-:W-:Y:S01]  /*1db70*/  FFMA.FTZ R20, R3, R133, R20 ;  /* 0x0000008503147223 */ /* 0x000fe20000010014 */
[----:B------:R-:W-:Y:S01]  /*1db80*/  FMNMX.FTZ R133, R5, R140, !PT ;  /* 0x0000008c05857209 */ /* 0x000fe20007810000 */
[CC--:B------:R-:W-:Y:S01]  /*1db90*/  FFMA.FTZ R23, R3.reuse, R132.reuse, R23 ;  /* 0x0000008403177223 */ /* 0x0c0fe20000010017 */
[----:B------:R-:W-:Y:S01]  /*1dba0*/  FMNMX.FTZ R142, R10, R139, !PT ;  /* 0x0000008b0a8e7209 */ /* 0x000fe20007810000 */
[----:B------:R-:W-:Y:S01]  /*1dbb0*/  FFMA.FTZ R21, R3, R132, R21 ;  /* 0x0000008403157223 */ /* 0x000fe20000010015 */
        /* <DEDUP_REMOVED lines=8> */
[CC--:B------:R-:W-:Y:S01]  /*1dc40*/  FFMA.FTZ R26, R3.reuse, R141.reuse, R26 ;  /* 0x0000008d031a7223 */ /* 0x0c0fe2000001001a */
        /* <DEDUP_REMOVED lines=8> */
[----:B------:R-:W-:Y:S01]  /*1dcd0*/  IADD3 R133, R2, 0x30, RZ ;  /* 0x0000003002857810 */ /* 0x000fe20007ffe0ff */
[----:B------:R-:W-:Y:S01]  /*1dce0*/  FFMA.FTZ R25, R3, R132, R25 ;  /* 0x0000008403197223 */ /* 0x000fe20000010019 */
        /* <DEDUP_REMOVED lines=11> */
[----:B------:R-:W-:Y:S02]  /*1dda0*/  IADD3 R132, R2, 0x38, RZ ;  /* 0x0000003802847810 */ /* 0x000fe40007ffe0ff */
[----:B------:R-:W-:Y:S01]  /*1ddb0*/  FMNMX.FTZ R142, R24, R133, !PT ;  /* 0x00000085188e7209 */ /* 0x000fe20007810000 */
[----:B------:R-:W-:Y:S01]  /*1ddc0*/  FFMA.FTZ R31, R3, R140, R31 ;  /* 0x0000008c031f7223 */ /* 0x000fe2000001001f */
[----:B------:R-:W-:Y:S01]  /*1ddd0*/  FMNMX.FTZ R139, R27, R144, !PT ;  /* 0x000000901b8b7209 */ /* 0x000fe20007810000 */
[----:B------:R-:W-:Y:S01]  /*1dde0*/  FFMA.FTZ R29, R3, R140, R29 ;  /* 0x0000008c031d7223 */ /* 0x000fe2000001001d */
        /* <DEDUP_REMOVED lines=46> */
[----:B------:R-:W3:Y:S01]  /*1e0d0*/  MUFU.EX2 R2, R2 ;  /* 0x0000000200027308 */ /* 0x000ee20000000800 */
[-CC-:B------:R-:W-:Y:S01]  /*1e0e0*/  FFMA.FTZ R220, R24, R134.reuse, -R177.reuse ;  /* 0x0000008618dc7223 */ /* 0x180fe200000108b1 */
[-C--:B------:R-:W-:Y:S01]  /*1e0f0*/  FFMA.FTZ R231, R25, R134.reuse, -R177 ;  /* 0x0000008619e77223 */ /* 0x080fe200000108b1 */
[-CC-:B------:R-:W-:Y:S01]  /*1e100*/  FFMA.FTZ R179, R15, R134.reuse, -R175.reuse ;  /* 0x000000860fb37223 */ /* 0x180fe200000108af */
[--C-:B------:R-:W-:Y:S01]  /*1e110*/  FFMA.FTZ R223, R18, R134, -R175.reuse ;  /* 0x0000008612df7223 */ /* 0x100fe200000108af */
        /* <DEDUP_REMOVED lines=46> */
[C---:B------:R-:W-:Y:S01]  /*1e400*/  FMUL.FTZ R15, R0.reuse, R123 ;  /* 0x0000007b000f7220 */ /* 0x040fe20000410000 */
        /* <DEDUP_REMOVED lines=42> */
[----:B------:R-:W-:Y:S01]  /*1e6b0*/  ISETP.GT.AND P0, PT, R215, R206, PT ;  /* 0x000000ced700720c */ /* 0x000fe20003f04270 */
        /* <DEDUP_REMOVED lines=13> */
[C---:B---3--:R-:W-:Y:S02]  /*1e790*/  HMMA.16816.F32.BF16 R52, R128.reuse, R124, R52 ;  /* 0x0000007c8034723c */ /* 0x048fe40000041834 */
[----:B------:R-:W-:Y:S03]  /*1e7a0*/  MUFU.EX2 R231, R231 ;  /* 0x000000e700e77308 */ /* 0x000fe60000000800 */
        /* <DEDUP_REMOVED lines=18> */
[-C--:B------:R-:W-:Y:S01]  /*1e8d0*/  FFMA.FTZ R172, R19, R134.reuse, -R175 ;  /* 0x0000008613ac7223 */ /* 0x080fe200000108af */
[--C-:B------:R-:W-:Y:S01]  /*1e8e0*/  FFMA.FTZ R174, R12, R134, -R177.reuse ;  /* 0x000000860cae7223 */ /* 0x100fe200000108b1 */
[C---:B------:R-:W-:Y:S01]  /*1e8f0*/  FMUL.FTZ R12, R2.reuse, R120 ;  /* 0x00000078020c7220 */ /* 0x040fe20000410000 */
[-CC-:B------:R-:W-:Y:S01]  /*1e900*/  FFMA.FTZ R225, R13, R134.reuse, -R177.reuse ;  /* 0x000000860de17223 */ /* 0x180fe200000108b1 */
[----:B------:R-:W-:Y:S01]  /*1e910*/  FMUL.FTZ R13, R2, R121 ;  /* 0x00000079020d7220 */ /* 0x000fe20000410000 */
[C---:B---3--:R-:W-:Y:S01]  /*1e920*/  HMMA.16816.F32.BF16 R76, R128.reuse, R124, R76 ;  /* 0x0000007c804c723c */ /* 0x048fe2000004184c */
[----:B------:R-:W-:Y:S01]  /*1e930*/  LDSM.16.MT88.4 R120, [R201+0xe800] ;  /* 0x00e80000c978783b */ /* 0x000fe20000004200 */
[----:B------:R-:W3:Y:S01]  /*1e940*/  MUFU.EX2 R172, R172 ;  /* 0x000000ac00ac7308 */ /* 0x000ee20000000800 */
[-CC-:B------:R-:W-:Y:S01]  /*1e950*/  FFMA.FTZ R176, R16, R134.reuse, -R177.reuse ;  /* 0x0000008610b07223 */ /* 0x180fe200000108b1 */
[----:B------:R-:W-:Y:S01]  /*1e960*/  FFMA.FTZ R227, R17, R134, -R177 ;  /* 0x0000008611e37223 */ /* 0x000fe200000108b1 */
[C---:B------:R-:W-:Y:S01]  /*1e970*/  FMUL.FTZ R18, R0.reuse, R118 ;  /* 0x0000007600127220 */ /* 0x040fe20000410000 */
[C---:B------:R-:W-:Y:S03]  /*1e980*/  HMMA.16816.F32.BF16 R80, R128.reuse, R126, R80 ;  /* 0x0000007e8050723c */ /* 0x040fe60000041850 */
[----:B------:R-:W4:Y:S03]  /*1e990*/  LDSM.16.MT88.4 R124, [R200+0x10000] ;  /* 0x01000000c87c783b */ /* 0x000f260000004200 */
[----:B------:R-:W-:Y:S01]  /*1e9a0*/  MUFU.EX2 R174, R174 ;  /* 0x000000ae00ae7308 */ /* 0x000fe20000000800 */
[----:B------:R-:W-:Y:S01]  /*1e9b0*/  FMUL.FTZ R19, R0, R119 ;  /* 0x0000007700137220 */ /* 0x000fe20000410000 */
[C---:B-1----:R-:W-:Y:S03]  /*1e9c0*/  HMMA.16816.F32.BF16 R84, R128.reuse, R140, R84 ;  /* 0x0000008c8054723c */ /* 0x042fe60000041854 */
[----:B------:R-:W-:Y:S03]  /*1e9d0*/  FMUL.FTZ R16, R2, R116 ;  /* 0x0000007402107220 */ /* 0x000fe60000410000 */
[C---:B------:R-:W-:Y:S01]  /*1e9e0*/  HMMA.16816.F32.BF16 R88, R128.reuse, R142, R88 ;  /* 0x0000008e8058723c */ /* 0x040fe20000041858 */
[----:B------:R-:W1:Y:S01]  /*1e9f0*/  LDSM.16.MT88.4 R140, [R199+0x10000] ;  /* 0x01000000c78c783b */ /* 0x000e620000004200 */
[----:B------:R-:W5:Y:S03]  /*1ea00*/  MUFU.EX2 R225, R225 ;  /* 0x000000e100e17308 */ /* 0x000f660000000800 */
[----:B---3--:R-:W-:Y:S01]  /*1ea10*/  F2FP.BF16.F32.PACK_AB R119, R172, R223 ;  /* 0x000000dfac77723e */ /* 0x008fe200000010ff */
[C---:B--2---:R-:W-:Y:S06]  /*1ea20*/  HMMA.16816.F32.BF16 R92, R128.reuse, R144, R92 ;  /* 0x00000090805c723c */ /* 0x044fec000004185c */
[----:B------:R-:W-:Y:S01]  /*1ea30*/  MUFU.EX2 R176, R176 ;  /* 0x000000b000b07308 */ /* 0x000fe20000000800 */
[----:B------:R-:W-:Y:S01]  /*1ea40*/  FMUL.FTZ R17, R2, R117 ;  /* 0x0000007502117220 */ /* 0x000fe20000410000 */
[C---:B------:R-:W-:Y:S01]  /*1ea50*/  HMMA.16816.F32.BF16 R96, R128.reuse, R146, R96 ;  /* 0x000000928060723c */ /* 0x040fe20000041860 */
[----:B------:R-:W2:Y:S02]  /*1ea60*/  LDSM.16.MT88.4 R144, [R198+0x10000] ;  /* 0x01000000c690783b */ /* 0x000ea40000004200 */
[----:B------:R-:W-:Y:S05]  /*1ea70*/  F2FP.BF16.F32.PACK_AB R117, R179, R170 ;  /* 0x000000aab375723e */ /* 0x000fea00000010ff */
[----:B------:R-:W3:Y:S03]  /*1ea80*/  MUFU.EX2 R227, R227 ;  /* 0x000000e300e37308 */ /* 0x000ee60000000800 */
[----:B-----5:R-:W-:Y:S01]  /*1ea90*/  F2FP.BF16.F32.PACK_AB R116, R225, R174 ;  /* 0x000000aee174723e */ /* 0x020fe200000010ff */
[C---:B------:R-:W-:Y:S01]  /*1eaa0*/  FMUL.FTZ R114, R0.reuse, R114 ;  /* 0x0000007200727220 */ /* 0x040fe20000410000 */
[----:B------:R-:W-:Y:S01]  /*1eab0*/  FMUL.FTZ R115, R0, R115 ;  /* 0x0000007300737220 */ /* 0x000fe20000410000 */
[C---:B------:R-:W-:Y:S01]  /*1eac0*/  FMUL.FTZ R112, R2.reuse, R112 ;  /* 0x0000007002707220 */ /* 0x040fe20000410000 */
[----:B------:R-:W-:Y:S01]  /*1ead0*/  FMUL.FTZ R113, R2, R113 ;  /* 0x0000007102717220 */ /* 0x000fe20000410000 */
[-C--:B------:R-:W-:Y:S01]  /*1eae0*/  FFMA.FTZ R178, R22, R134.reuse, -R175 ;  /* 0x0000008616b27223 */ /* 0x080fe200000108af */
[----:B------:R-:W-:Y:S01]  /*1eaf0*/  FFMA.FTZ R229, R21, R134, -R177 ;  /* 0x0000008615e57223 */ /* 0x000fe200000108b1 */
[----:B------:R-:W-:Y:S01]  /*1eb00*/  F2FP.BF16.F32.PACK_AB R22, R231, R220 ;  /* 0x000000dce716723e */ /* 0x000fe200000010ff */
[----:B------:R-:W-:Y:S01]  /*1eb10*/  FFMA.FTZ R173, R2, R221, R173 ;  /* 0x000000dd02ad7223 */ /* 0x000fe200000100ad */
[----:B------:R-:W-:Y:S01]  /*1eb20*/  FFMA.FTZ R171, R0, R219, R171 ;  /* 0x000000db00ab7223 */ /* 0x000fe200000100ab */
[C---:B----4-:R-:W-:Y:S01]  /*1eb30*/  HMMA.16816.F32.BF16 R100, R128.reuse, R124, R100 ;  /* 0x0000007c8064723c */ /* 0x050fe20000041864 */
[----:B------:R-:W-:Y:S02]  /*1eb40*/  MUFU.EX2 R178, R178 ;  /* 0x000000b200b27308 */ /* 0x000fe40000000800 */
[----:B------:R-:W-:Y:S01]  /*1eb50*/  MOV R0, R133 ;  /* 0x0000008500007202 */ /* 0x000fe20000000f00 */
[----:B------:R-:W-:Y:S01]  /*1eb60*/  FADD.FTZ R173, R169, R173 ;  /* 0x000000ada9ad7221 */ /* 0x000fe20000010000 */
[----:B---3--:R-:W-:Y:S01]  /*1eb70*/  F2FP.BF16.F32.PACK_AB R118, R227, R176 ;  /* 0x000000b0e376723e */ /* 0x008fe200000010ff */
[C---:B------:R-:W-:Y:S01]  /*1eb80*/  HMMA.16816.F32.BF16 R104, R128.reuse, R126, R104 ;  /* 0x0000007e8068723c */ /* 0x040fe20000041868 */
[----:B------:R-:W3:Y:S04]  /*1eb90*/  LDSM.16.MT88.4 R124, [R201+0xc800] ;  /* 0x00c80000c97c783b */ /* 0x000ee80000004200 */
[----:B------:R-:W-:Y:S01]  /*1eba0*/  MUFU.EX2 R229, R229 ;  /* 0x000000e500e57308 */ /* 0x000fe20000000800 */
[----:B------:R-:W-:Y:S01]  /*1ebb0*/  FADD.FTZ R171, R139, R171 ;  /* 0x000000ab8bab7221 */ /* 0x000fe20000010000 */
[C---:B-1----:R-:W-:Y:S04]  /*1ebc0*/  HMMA.16816.F32.BF16 R108, R128.reuse, R140, R108 ;  /* 0x0000008c806c723c */ /* 0x042fe8000004186c */
[----:B------:R-:W-:Y:S02]  /*1ebd0*/  FADD.FTZ R168, R168, R173 ;  /* 0x000000ada8a87221 */ /* 0x000fe40000010000 */
        /* <DEDUP_REMOVED lines=8> */
[----:B------:R-:W-:Y:S03]  /*1ec60*/  FADD.FTZ R174, R174, R167 ;  /* 0x000000a7aeae7221 */ /* 0x000fe60000010000 */
[----:B------:R-:W-:Y:S02]  /*1ec70*/  LDSM.16.MT88.4 R144, [R198+0x10800] ;  /* 0x01080000c690783b */ /* 0x000fe40000004200 */
[----:B------:R-:W-:Y:S01]  /*1ec80*/  FADD.FTZ R170, R170, R135 ;  /* 0x00000087aaaa7221 */ /* 0x000fe20000010000 */
[----:B------:R-:W-:Y:S01]  /*1ec90*/  MOV R135, R132 ;  /* 0x0000008400877202 */ /* 0x000fe20000000f00 */
[----:B------:R-:W-:Y:S02]  /*1eca0*/  FADD.FTZ R225, R225, R174 ;  /* 0x000000aee1e17221 */ /* 0x000fe40000010000 */
        /* <DEDUP_REMOVED lines=19> */
[----:B------:R-:W4:Y:S05]  /*1ede0*/  LDSM.16.MT88.4 R120, [R200+0x10800] ;  /* 0x01080000c878783b */ /* 0x000f2a0000004200 */
[C---:B-1----:R-:W-:Y:S06]  /*1edf0*/  HMMA.16816.F32.BF16 R68, R116.reuse, R140, R68 ;  /* 0x0000008c7444723c */ /* 0x042fec0000041844 */
[C---:B------:R-:W-:Y:S01]  /*1ee00*/  HMMA.16816.F32.BF16 R72, R116.reuse, R142, R72 ;  /* 0x0000008e7448723c */ /* 0x040fe20000041848 */
[----:B------:R-:W1:Y:S05]  /*1ee10*/  LDSM.16.MT88.4 R140, [R199+0x10800] ;  /* 0x01080000c78c783b */ /* 0x000e6a0000004200 */
[C---:B------:R-:W-:Y:S06]  /*1ee20*/  HMMA.16816.F32.BF16 R76, R116.reuse, R160, R76 ;  /* 0x000000a0744c723c */ /* 0x040fec000004184c */
[C---:B------:R-:W-:Y:S05]  /*1ee30*/  HMMA.16816.F32.BF16 R80, R116.reuse, R162, R80 ;  /* 0x000000a27450723c */ /* 0x040fea0000041850 */
[-CC-:B------:R-:W-:Y:S01]  /*1ee40*/  FFMA.FTZ R160, R26, R134.reuse, -R175.reuse ;  /* 0x000000861aa07223 */ /* 0x180fe200000108af */
[C---:B--2---:R-:W-:Y:S05]  /*1ee50*/  HMMA.16816.F32.BF16 R84, R116.reuse, R128, R84 ;  /* 0x000000807454723c */ /* 0x044fea0000041854 */
[-CC-:B------:R-:W-:Y:S01]  /*1ee60*/  FFMA.FTZ R163, R27, R134.reuse, -R175.reuse ;  /* 0x000000861ba37223 */ /* 0x180fe200000108af */
[C---:B------:R-:W-:Y:S01]  /*1ee70*/  HMMA.16816.F32.BF16 R88, R116.reuse, R130, R88 ;  /* 0x000000827458723c */ /* 0x040fe20000041858 */
[----:B------:R-:W2:Y:S01]  /*1ee80*/  LDSM.16.MT88.4 R128, [R201+0xd000] ;  /* 0x00d00000c980783b */ /* 0x000ea20000004200 */
[----:B------:R-:W-:Y:S03]  /*1ee90*/  MUFU.EX2 R160, R160 ;  /* 0x000000a000a07308 */ /* 0x000fe60000000800 */
[-C--:B------:R-:W-:Y:S01]  /*1eea0*/  FFMA.FTZ R161, R23, R134.reuse, -R175 ;  /* 0x0000008617a17223 */ /* 0x080fe200000108af */
[C---:B---3--:R-:W-:Y:S03]  /*1eeb0*/  HMMA.16816.F32.BF16 R92, R116.reuse, R124, R92 ;  /* 0x0000007c745c723c */ /* 0x048fe6000004185c */
[----:B------:R-:W-:Y:S03]  /*1eec0*/  LDSM.16.MT88.4 R24, [R201+0xf000] ;  /* 0x00f00000c918783b */ /* 0x000fe60000004200 */
[----:B------:R-:W3:Y:S01]  /*1eed0*/  MUFU.EX2 R163, R163 ;  /* 0x000000a300a37308 */ /* 0x000ee20000000800 */
[----:B------:R-:W-:Y:S01]  /*1eee0*/  FFMA.FTZ R162, R20, R134, -R177 ;  /* 0x0000008614a27223 */ /* 0x000fe200000108b1 */
        /* <DEDUP_REMOVED lines=16> */
[-CC-:B------:R-:W-:Y:S01]  /*1eff0*/  FFMA.FTZ R144, R30, R134.reuse, -R175.reuse ;  /* 0x000000861e907223 */ /* 0x180fe200000108af */
[C---:B------:R-:W-:Y:S05]  /*1f000*/  HMMA.16816.F32.BF16 R4, R20.reuse, R128, R4 ;  /* 0x000000801404723c */ /* 0x040fea0000041804 */
[-C--:B------:R-:W-:Y:S01]  /*1f010*/  FFMA.FTZ R145, R31, R134.reuse, -R175 ;  /* 0x000000861f917223 */ /* 0x080fe200000108af */
[C---:B------:R-:W-:Y:S01]  /*1f020*/  HMMA.16816.F32.BF16 R8, R20.reuse, R130, R8 ;  /* 0x000000821408723c */ /* 0x040fe20000041808 */
[----:B------:R-:W-:Y:S04]  /*1f030*/  MUFU.EX2 R144, R144 ;  /* 0x0000009000907308 */ /* 0x000fe80000000800 */
[-CC-:B------:R-:W-:Y:S01]  /*1f040*/  FFMA.FTZ R146, R28, R134.reuse, -R177.reuse ;  /* 0x000000861c927223 */ /* 0x180fe200000108b1 */
[C---:B------:R-:W-:Y:S05]  /*1f050*/  HMMA.16816.F32.BF16 R36, R20.reuse, R148, R36 ;  /* 0x000000941424723c */ /* 0x040fea0000041824 */
[----:B------:R-:W3:Y:S01]  /*1f060*/  MUFU.EX2 R145, R145 ;  /* 0x0000009100917308 */ /* 0x000ee20000000800 */
[-CC-:B------:R-:W-:Y:S01]  /*1f070*/  FFMA.FTZ R147, R29, R134.reuse, -R177.reuse ;  /* 0x000000861d937223 */ /* 0x180fe200000108b1 */
[C---:B------:R-:W-:Y:S01]  /*1f080*/  HMMA.16816.F32.BF16 R40, R20.reuse, R150, R40 ;  /* 0x000000961428723c */ /* 0x040fe20000041828 */
[----:B------:R-:W-:Y:S03]  /*1f090*/  LDSM.16.MT88.4 R28, [R201+0xd800] ;  /* 0x00d80000c91c783b */ /* 0x000fe60000004200 */
[-CC-:B------:R-:W-:Y:S02]  /*1f0a0*/  FFMA.FTZ R148, R32, R134.reuse, -R177.reuse ;  /* 0x0000008620947223 */ /* 0x180fe400000108b1 */
[C---:B-----5:R-:W-:Y:S02]  /*1f0b0*/  HMMA.16816.F32.BF16 R44, R20.reuse, R124, R44 ;  /* 0x0000007c142c723c */ /* 0x060fe4000004182c */
[----:B------:R-:W-:Y:S03]  /*1f0c0*/  MUFU.EX2 R146, R146 ;  /* 0x0000009200927308 */ /* 0x000fe60000000800 */
[-C--:B------:R-:W-:Y:S01]  /*1f0d0*/  FFMA.FTZ R177, R33, R134.reuse, -R177 ;  /* 0x0000008621b17223 */ /* 0x080fe200000108b1 */
[C---:B------:R-:W-:Y:S01]  /*1f0e0*/  HMMA.16816.F32.BF16 R48, R20.reuse, R126, R48 ;  /* 0x0000007e1430723c */ /* 0x040fe20000041830 */
[----:B------:R-:W-:Y:S05]  /*1f0f0*/  LDSM.16.MT88.4 R124, [R198+0x11000] ;  /* 0x01100000c67c783b */ /* 0x000fea0000004200 */
[----:B------:R-:W4:Y:S01]  /*1f100*/  MUFU.EX2 R147, R147 ;  /* 0x0000009300937308 */ /* 0x000f220000000800 */
[-CC-:B------:R-:W-:Y:S01]  /*1f110*/  FFMA.FTZ R149, R34, R134.reuse, -R175.reuse ;  /* 0x0000008622957223 */ /* 0x180fe200000108af */
[C---:B------:R-:W-:Y:S03]  /*1f120*/  HMMA.16816.F32.BF16 R52, R20.reuse, R152, R52 ;  /* 0x000000981434723c */ /* 0x040fe60000041834 */
[----:B------:R-:W-:Y:S03]  /*1f130*/  FFMA.FTZ R175, R35, R134, -R175 ;  /* 0x0000008623af7223 */ /* 0x000fe600000108af */
[C---:B------:R-:W-:Y:S01]  /*1f140*/  HMMA.16816.F32.BF16 R56, R20.reuse, R154, R56 ;  /* 0x0000009a1438723c */ /* 0x040fe20000041838 */
[----:B------:R-:W-:Y:S01]  /*1f150*/  LDSM.16.MT88.4 R32, [R201+0xf800] ;  /* 0x00f80000c920783b */ /* 0x000fe20000004200 */
[----:B------:R-:W-:Y:S03]  /*1f160*/  MUFU.EX2 R148, R148 ;  /* 0x0000009400947308 */ /* 0x000fe60000000800 */
[----:B------:R-:W-:Y:S01]  /*1f170*/  FADD.FTZ R162, R162, R227 ;  /* 0x000000e3a2a27221 */ /* 0x000fe20000010000 */
[C---:B------:R-:W-:Y:S06]  /*1f180*/  HMMA.16816.F32.BF16 R60, R20.reuse, R24, R60 ;  /* 0x00000018143c723c */ /* 0x040fec000004183c */
[----:B------:R-:W5:Y:S01]  /*1f190*/  MUFU.EX2 R177, R177 ;  /* 0x000000b100b17308 */ /* 0x000f620000000800 */
[----:B------:R-:W-:Y:S01]  /*1f1a0*/  FADD.FTZ R178, R178, R223 ;  /* 0x000000dfb2b27221 */ /* 0x000fe20000010000 */
[C---:B------:R-:W-:Y:S01]  /*1f1b0*/  HMMA.16816.F32.BF16 R64, R20.reuse, R26, R64 ;  /* 0x0000001a1440723c */ /* 0x040fe20000041840 */
[----:B------:R-:W3:Y:S02]  /*1f1c0*/  LDSM.16.MT88.4 R24, [R200+0x11000] ;  /* 0x01100000c818783b */ /* 0x000ee40000004200 */
[----:B------:R-:W-:Y:S03]  /*1f1d0*/  FADD.FTZ R229, R229, R162 ;  /* 0x000000a2e5e57221 */ /* 0x000fe60000010000 */
[C---:B------:R-:W-:Y:S02]  /*1f1e0*/  HMMA.16816.F32.BF16 R68, R20.reuse, R120, R68 ;  /* 0x000000781444723c */ /* 0x040fe40000041844 */
[----:B------:R-:W-:Y:S03]  /*1f1f0*/  MUFU.EX2 R149, R149 ;  /* 0x0000009500957308 */ /* 0x000fe60000000800 */
[----:B------:R-:W-:Y:S01]  /*1f200*/  FADD.FTZ R161, R161, R178 ;  /* 0x000000b2a1a17221 */ /* 0x000fe20000010000 */
[C---:B------:R-:W-:Y:S01]  /*1f210*/  HMMA.16816.F32.BF16 R72, R20.reuse, R122, R72 ;  /* 0x0000007a1448723c */ /* 0x040fe20000041848 */
[----:B------:R-:W4:Y:S05]  /*1f220*/  LDSM.16.MT88.4 R120, [R199+0x11000] ;  /* 0x01100000c778783b */ /* 0x000f2a0000004200 */
[----:B------:R-:W5:Y:S01]  /*1f230*/  MUFU.EX2 R134, R175 ;  /* 0x000000af00867308 */ /* 0x000f620000000800 */
[----:B------:R-:W-:Y:S01]  /*1f240*/  FADD.FTZ R220, R220, R229 ;  /* 0x000000e5dcdc7221 */ /* 0x000fe20000010000 */
[C---:B-1----:R-:W-:Y:S03]  /*1f250*/  HMMA.16816.F32.BF16 R76, R20.reuse, R140, R76 ;  /* 0x0000008c144c723c */ /* 0x042fe6000004184c */
[----:B------:R-:W-:Y:S03]  /*1f260*/  FADD.FTZ R160, R160, R161 ;  /* 0x000000a1a0a07221 */ /* 0x000fe60000010000 */
[C---:B------:R-:W-:Y:S01]  /*1f270*/  HMMA.16816.F32.BF16 R80, R20.reuse, R142, R80 ;  /* 0x0000008e1450723c */ /* 0x040fe20000041850 */
[----:B------:R-:W-:Y:S04]  /*1f280*/  LDSM.16.MT88.4 R140, [R199+0xd800] ;  /* 0x00d80000c78c783b */ /* 0x000fe80000004200 */
[----:B------:R-:W-:Y:S01]  /*1f290*/  FADD.FTZ R231, R231, R220 ;  /* 0x000000dce7e77221 */ /* 0x000fe20000010000 */
[C---:B------:R-:W-:Y:S05]  /*1f2a0*/  HMMA.16816.F32.BF16 R84, R20.reuse, R156, R84 ;  /* 0x0000009c1454723c */ /* 0x040fea0000041854 */
[----:B------:R-:W-:Y:S01]  /*1f2b0*/  FADD.FTZ R163, R163, R160 ;  /* 0x000000a0a3a37221 */ /* 0x000fe20000010000 */
[C---:B------:R-:W-:Y:S06]  /*1f2c0*/  HMMA.16816.F32.BF16 R88, R20.reuse, R158, R88 ;  /* 0x0000009e1458723c */ /* 0x040fec0000041858 */
[C---:B--2---:R-:W-:Y:S06]  /*1f2d0*/  HMMA.16816.F32.BF16 R92, R20.reuse, R116, R92 ;  /* 0x00000074145c723c */ /* 0x044fec000004185c */
        /* <DEDUP_REMOVED lines=25> */
[----:B------:R-:W5:Y:S03]  /*1f470*/  LDSM.16.MT88.4 R8, [R198+0xf800] ;  /* 0x00f80000c608783b */ /* 0x000f660000004200 */
        /* <DEDUP_REMOVED lines=29> */
.L_x_4109:
        /* <DEDUP_REMOVED lines=24> */
.L_x_4140:
        /* <DEDUP_REMOVED lines=195> */
[----:B------:R1:W-:Y:S01]  /*20400*/  @P3 MUFU.LG2 R25, R8 ;  /* 0x0000000800193308 */ /* 0x0003e20000000c00 */
[----:B------:R-:W-:Y:S01]  /*20410*/  LOP3.LUT R15, R15, 0xffffffe0, RZ, 0xc0, !PT ;  /* 0xffffffe00f0f7812 */ /* 0x000fe200078ec0ff */
[----:B--2---:R2:W5:Y:S01]  /*20420*/  LD.E R11, desc[UR12][R6.64+0xcc] ;  /* 0x0000cc0c060b7980 */ /* 0x004562000c101900 */
[----:B------:R-:W-:-:S04]  /*20430*/  LOP3.LUT R13, R13, 0xfffffff0, RZ, 0xc0, !PT ;  /* 0xfffffff00d0d7812 */ /* 0x000fc800078ec0ff */
[----:B------:R-:W-:Y:S01]  /*20440*/  IADD3 R10, -R13, R12, RZ ;  /* 0x0000000c0d0a7210 */ /* 0x000fe20007ffe1ff */
[----:B------:R-:W2:Y:S03]  /*20450*/  @P4 MUFU.LG2 R24, R9 ;  /* 0x0000000900184308 */ /* 0x000ea60000000c00 */
[----:B------:R-:W-:Y:S01]  /*20460*/  LEA.HI R18, R10, R10, RZ, 0x1 ;  /* 0x0000000a0a127211 */ /* 0x000fe200078f08ff */
[----:B---3--:R3:W5:Y:S01]  /*20470*/  LD.E.64 R112, desc[UR10][R6.64+0x78] ;  /* 0x0000780a06707980 */ /* 0x008762000c101b00 */
[----:B----4-:R-:W-:Y:S02]  /*20480*/  SHF.L.U32 R19, R0, 0x6, RZ ;  /* 0x0000000600137819 */ /* 0x010fe400000006ff */
[----:B------:R-:W-:Y:S02]  /*20490*/  SHF.L.U32 R22, R18, 0x2, RZ ;  /* 0x0000000212167819 */ /* 0x000fe400000006ff */
[----:B------:R-:W-:-:S04]  /*204a0*/  LOP3.LUT R19, R19, 0x1c0, RZ, 0xc0, !PT ;  /* 0x000001c013137812 */ /* 0x000fc800078ec0ff */
[----:B------:R-:W-:Y:S02]  /*204b0*/  LOP3.LUT R21, R19, 0x38, R22, 0xf8, !PT ;  /* 0x0000003813157812 */ /* 0x000fe400078ef816 */
[----:B-1----:R-:W-:Y:S02]  /*204c0*/  SHF.R.U32.HI R8, RZ, 0x3, R19 ;  /* 0x00000003ff087819 */ /* 0x002fe40000011613 */
[----:B------:R-:W-:-:S04]  /*204d0*/  SHF.R.S32.HI R19, RZ, 0x1f, R14 ;  /* 0x0000001fff137819 */ /* 0x000fc8000001140e */
[----:B------:R-:W-:Y:S02]  /*204e0*/  LEA.HI R19, R19, R14, RZ, 0x2 ;  /* 0x0000000e13137211 */ /* 0x000fe400078f10ff */
[----:B------:R-:W-:Y:S02]  /*204f0*/  IADD3 R15, -R15, R12, RZ ;  /* 0x0000000c0f0f7210 */ /* 0x000fe40007ffe1ff */
[----:B------:R-:W-:Y:S02]  /*20500*/  LOP3.LUT R19, R19, 0xffffffc, RZ, 0xc0, !PT ;  /* 0x0ffffffc13137812 */ /* 0x000fe400078ec0ff */
[----:B------:R-:W-:Y:S02]  /*20510*/  LOP3.LUT P0, RZ, R15, 0x3, RZ, 0xc0, !PT ;  /* 0x000000030fff7812 */ /* 0x000fe4000780c0ff */
[----:B------:R-:W-:Y:S02]  /*20520*/  IADD3 R19, R14, -R19, RZ ;  /* 0x800000130e137210 */ /* 0x000fe40007ffe0ff */
[----:B------:R3:W5:Y:S01]  /*20530*/  LD.E.64 R14, desc[UR10][R6.64+0xa8] ;  /* 0x0000a80a060e7980 */ /* 0x000762000c101b00 */
[----:B--2---:R-:W-:Y:S01]  /*20540*/  @P4 FMUL.FTZ R20, R24, 0.69314718246459960938 ;  /* 0x3f31721818144820 */ /* 0x004fe20000410000 */
[----:B------:R-:W-:Y:S01]  /*20550*/  @P3 FMUL.FTZ R25, R25, 0.69314718246459960938 ;  /* 0x3f31721819193820 */ /* 0x000fe20000410000 */
[----:B------:R-:W-:-:S02]  /*20560*/  MOV R13, 0xff800000 ;  /* 0xff800000000d7802 */ /* 0x000fc40000000f00 */
[----:B------:R-:W-:Y:S01]  /*20570*/  MOV R9, 0xff800000 ;  /* 0xff80000000097802 */ /* 0x000fe20000000f00 */
[C---:B-----5:R-:W-:Y:S01]  /*20580*/  @P4 FFMA.FTZ R13, R3.reuse, R133, R20 ;  /* 0x00000085030d4223 */ /* 0x060fe20000010014 */
[----:B------:R-:W-:Y:S01]  /*20590*/  @P3 FFMA.FTZ R9, R3, R132, R25 ;  /* 0x0000008403093223 */ /* 0x000fe20000010019 */
[----:B------:R-:W-:Y:S02]  /*205a0*/  LOP3.LUT R3, R18, 0xffffffe, RZ, 0xc0, !PT ;  /* 0x0ffffffe12037812 */ /* 0x000fe400078ec0ff */
[----:B------:R-:W-:Y:S02]  /*205b0*/  LOP3.LUT R8, R21, R8, RZ, 0x3c, !PT ;  /* 0x0000000815087212 */ /* 0x000fe400078e3cff */
[----:B------:R-:W-:-:S04]  /*205c0*/  IADD3 R3, R10, -R3, RZ ;  /* 0x800000030a037210 */ /* 0x000fc80007ffe0ff */
[----:B------:R-:W-:Y:S02]  /*205d0*/  LEA R3, R3, R8, 0x2 ;  /* 0x0000000803037211 */ /* 0x000fe400078e10ff */
[----:B------:R-:W-:Y:S02]  /*205e0*/  SHF.L.U32 R12, R209, 0x6, RZ ;  /* 0x00000006d10c7819 */ /* 0x000fe400000006ff */
[----:B------:R-:W-:Y:S01]  /*205f0*/  LEA R3, R3, UR4, 0x2 ;  /* 0x0000000403037c11 */ /* 0x000fe2000f8e10ff */
[----:B------:R-:W-:Y:S01]  /*20600*/  BAR.SYNC.DEFER_BLOCKING 0x0 ;  /* 0x0000000000007b1d */ /* 0x000fe20000010000 */
[----:B------:R-:W-:-:S05]  /*20610*/  LEA R8, R19, R2, 0x4 ;  /* 0x0000000213087211 */ /* 0x000fca00078e20ff */
[----:B------:R3:W1:Y:S04]  /*20620*/  LDS.128 R108, [R3] ;  /* 0x00000000036c7984 */ /* 0x0006680000000c00 */
[----:B------:R3:W2:Y:S04]  /*20630*/  LDS.128 R104, [R3+0x800] ;  /* 0x0008000003687984 */ /* 0x0006a80000000c00 */
        /* <DEDUP_REMOVED lines=21> */
[----:B------:R-:W-:-:S04]  /*20790*/  IMAD R16, R16, UR8, R211 ;  /* 0x0000000810107c24 */ /* 0x000fc8000f8e02d3 */
[----:B------:R-:W-:Y:S02]  /*207a0*/  IMAD R16, R16, R23, R214 ;  /* 0x0000001710107224 */ /* 0x000fe400078e02d6 */
[----:B------:R3:W1:Y:S02]  /*207b0*/  LDS.128 R20, [R3+0xb000] ;  /* 0x00b0000003147984 */ /* 0x0006640000000c00 */
[----:B------:R-:W-:Y:S02]  /*207c0*/  IMAD R12, R17, R16, R12 ;  /* 0x00000010110c7224 */ /* 0x000fe400078e020c */
[----:B------:R3:W1:Y:S01]  /*207d0*/  LDS.128 R16, [R3+0xb800] ;  /* 0x00b8000003107984 */ /* 0x0006620000000c00 */
[----:B--2-4-:R-:W-:Y:S05]  /*207e0*/  @P0 BRA `(.L_x_4121) ;  /* 0x00000000003c0947 */ /* 0x014fea0003800000 */
[----:B---3--:R-:W-:Y:S02]  /*207f0*/  IMAD R3, R209, -0x40, R212 ;  /* 0xffffffc0d1037824 */ /* 0x008fe400078e02d4 */
        /* <DEDUP_REMOVED lines=14> */
.L_x_4121:
[----:B------:R-:W-:Y:S05]  /*208e0*/  BSYNC B0 ;  /* 0x0000000000007941 */ /* 0x000fea0003800000 */
.L_x_4120:
[----:B--2---:R-:W-:Y:S01]  /*208f0*/  IMAD.SHL.U32 R14, R10, 0x4, RZ ;  /* 0x000000040a0e7824 */ /* 0x004fe200078e00ff */
[----:B------:R-:W-:Y:S02]  /*20900*/  R2UR UR4, R4 ;  /* 0x00000000040472ca */ /* 0x000fe400000e0000 */
[----:B------:R-:W-:Y:S02]  /*20910*/  R2UR UR5, R5 ;  /* 0x00000000050572ca */ /* 0x000fe400000e0000 */
[----:B------:R-:W-:Y:S01]  /*20920*/  SHF.R.S32.HI R15, RZ, 0x1f, R14 ;  /* 0x0000001fff0f7819 */ /* 0x000fe2000001140e */
[----:B------:R-:W-:Y:S02]  /*20930*/  IMAD R209, R209, -0x40, R212 ;  /* 0xffffffc0d1d17824 */ /* 0x000fe400078e02d4 */
[----:B------:R-:W-:Y:S02]  /*20940*/  IMAD R11, R12, R11, RZ ;  /* 0x0000000b0c0b7224 */ /* 0x000fe400078e02ff */
[----:B------:R-:W-:-:S02]  /*20950*/  VIADD R10, R0, 0x8 ;  /* 0x00000008000a7836 */ /* 0x000fc40000000000 */
[----:B------:R-:W-:-:S03]  /*20960*/  IMAD.WIDE R12, R0, 0xc0, R14 ;  /* 0x000000c0000c7825 */ /* 0x000fc600078e020e */
[----:B------:R-:W-:Y:S01]  /*20970*/  ISETP.GE.AND P0, PT, R10, R209, PT ;  /* 0x000000d10a00720c */ /* 0x000fe20003f06270 */
[----:B------:R-:W-:Y:S01]  /*20980*/  VIADD R2, R0, 0x18 ;  /* 0x0000001800027836 */ /* 0x000fe20000000000 */
[----:B------:R-:W-:Y:S01]  /*20990*/  IADD3 R10, P3, R12, R11, RZ ;  /* 0x0000000b0c0a7210 */ /* 0x000fe20007f7e0ff */
[----:B------:R-:W-:Y:S01]  /*209a0*/  VIADD R8, R0, 0x10 ;  /* 0x0000001000087836 */ /* 0x000fe20000000000 */
[----:B---3--:R2:W5:Y:S01]  /*209b0*/  LD.E R6, desc[UR4][R6.64+0xc0] ;  /* 0x0000c00406067980 */ /* 0x008562000c101900 */
        /* <DEDUP_REMOVED lines=17> */
[----:B--2---:R-:W-:-:S12]  /*20ad0*/  VIADD R7, R3, 0x40 ;  /* 0x0000004003077836 */ /* 0x004fd80000000000 */
        /* <DEDUP_REMOVED lines=14> */
.L_x_4123:
[----:B------:R-:W-:Y:S05]  /*20bc0*/  BSYNC B0 ;  /* 0x0000000000007941 */ /* 0x000fea0003800000 */
.L_x_4122:
[----:B------:R-:W-:Y:S01]  /*20bd0*/  BSSY B0, `(.L_x_4124) ;  /* 0x0000010000007945 */ /* 0x000fe20003800000 */
[----:B------:R-:W-:-:S03]  /*20be0*/  ISETP.GE.AND P3, PT, R0, R209, PT ;  /* 0x000000d10000720c */ /* 0x000fc60003f66270 */
[----:B------:R-:W-:Y:S10]  /*20bf0*/  @P0 BRA `(.L_x_4125) ;  /* 0x0000000000340947 */ /* 0x000ff40003800000 */
[----:B-----5:R-:W-:Y:S01]  /*20c00*/  ISETP.GE.AND P0, PT, R14, R6, PT ;  /* 0x000000060e00720c */ /* 0x020fe20003f06270 */
[----:B--2---:R-:W-:-:S12]  /*20c10*/  VIADD R7, R3, 0x40 ;  /* 0x0000004003077836 */ /* 0x004fd80000000000 */
        /* <DEDUP_REMOVED lines=11> */
.L_x_4125:
[----:B------:R-:W-:Y:S05]  /*20cd0*/  BSYNC B0 ;  /* 0x0000000000007941 */ /* 0x000fea0003800000 */
.L_x_4124:
[----:B------:R-:W-:Y:S04]  /*20ce0*/  BSSY B0, `(.L_x_4126) ;  /* 0x000000f000007945 */ /* 0x000fe80003800000 */
[----:B------:R-:W-:Y:S05]  /*20cf0*/  @P1 BRA `(.L_x_4127) ;  /* 0x0000000000341947 */ /* 0x000fea0003800000 */
[-C--:B-----5:R-:W-:Y:S01]  /*20d00*/  ISETP.GE.AND P0, PT, R14, R6.reuse, PT ;  /* 0x000000060e00720c */ /* 0x0a0fe20003f06270 */
[C---:B--2---:R-:W-:Y:S01]  /*20d10*/  VIADD R7, R3.reuse, 0x40 ;  /* 0x0000004003077836 */ /* 0x044fe20000000000 */
        /* <DEDUP_REMOVED lines=11> */
.L_x_4127:
[----:B------:R-:W-:Y:S05]  /*20dd0*/  BSYNC B0 ;  /* 0x0000000000007941 */ /* 0x000fea0003800000 */
.L_x_4126:
[----:B------:R-:W-:Y:S04]  /*20de0*/  BSSY B0, `(.L_x_4128) ;  /* 0x000000f000007945 */ /* 0x000fe80003800000 */
[----:B------:R-:W-:Y:S05]  /*20df0*/  @P2 BRA `(.L_x_4129) ;  /* 0x0000000000342947 */ /* 0x000fea0003800000 */
[C---:B--2---:R-:W-:Y:S01]  /*20e00*/  VIADD R7, R3.reuse, 0x40 ;  /* 0x0000004003077836 */ /* 0x044fe20000000000 */
        /* <DEDUP_REMOVED lines=12> */
.L_x_4129:
[----:B------:R-:W-:Y:S05]  /*20ed0*/  BSYNC B0 ;  /* 0x0000000000007941 */ /* 0x000fea0003800000 */
.L_x_4128:
        /* <DEDUP_REMOVED lines=15> */
.L_x_4131:
[----:B------:R-:W-:Y:S05]  /*20fd0*/  BSYNC B0 ;  /* 0x0000000000007941 */ /* 0x000fea0003800000 */
.L_x_4130:
        /* <DEDUP_REMOVED lines=15> */
.L_x_4133:
[----:B------:R-:W-:Y:S05]  /*210d0*/  BSYNC B0 ;  /* 0x0000000000007941 */ /* 0x000fea0003800000 */
.L_x_4132:
        /* <DEDUP_REMOVED lines=15> */
.L_x_4135:
[----:B------:R-:W-:Y:S05]  /*211d0*/  BSYNC B0 ;  /* 0x0000000000007941 */ /* 0x000fea0003800000 */
.L_x_4134:
[----:B------:R-:W-:-:S04]  /*211e0*/  MOV R211, 0x0 ;  /* 0x0000000000d37802 */ /* 0x000fc80000000f00 */
[----:B-12345:R-:W-:Y:S05]  /*211f0*/  @P3 RET.REL.NODEC R210 `(_ZN5flash24flash_fwd_splitkv_kernelI23Flash_fwd_kernel_traitsILi192ELi64ELi64ELi4ELb0ELb0EN7cutlass10bfloat16_tE19Flash_kernel_traitsILi192ELi64ELi64ELi4ES3_EELb1ELb0ELb1ELb0ELb0ELb0ELb1ELb1EEEvNS_16Flash_fwd_paramsE) ;  /* 0xfffffdecd2803950 */ /* 0x03efea0003c3ffff */
        /* <DEDUP_REMOVED lines=11> */
[----:B-1----:R-:W-:Y:S05]  /*212b0*/  @P0 RET.REL.NODEC R210 `(_ZN5flash24flash_fwd_splitkv_kernelI23Flash_fwd_kernel_traitsILi192ELi64ELi64ELi4ELb0ELb0EN7cutlass10bfloat16_tE19Flash_kernel_traitsILi192ELi64ELi64ELi4ES3_EELb1ELb0ELb1ELb0ELb0ELb0ELb1ELb1EEEvNS_16Flash_fwd_paramsE) ;  /* 0xfffffdecd2500950 */ /* 0x002fea0003c3ffff */
[----:B------:R-:W-:Y:S01]  /*212c0*/  R2UR UR4, R4 ;  /* 0x00000000040472ca */ /* 0x000fe200000e0000 */
[----:B------:R-:W-:Y:S01]  /*212d0*/  IMAD.MOV.U32 R211, RZ, RZ, 0x0 ;  /* 0x00000000ffd37424 */ /* 0x000fe200078e00ff */
[----:B------:R-:W-:-:S13]  /*212e0*/  R2UR UR5, R5 ;  /* 0x00000000050572ca */ /* 0x000fda00000e0000 */
[----:B------:R1:W-:Y:S02]  /*212f0*/  ST.E.128 desc[UR4][R12.64+0xaa00], R16 ;  /* 0x00aa00100c007985 */ /* 0x0003e4000c101d04 */
[----:B-1----:R-:W-:Y:S05]  /*21300*/  RET.REL.NODEC R210 `(_ZN5flash24flash_fwd_splitkv_kernelI23Flash_fwd_kernel_traitsILi192ELi64ELi64ELi4ELb0ELb0EN7cutlass10bfloat16_tE19Flash_kernel_traitsILi192ELi64ELi64ELi4ES3_EELb1ELb0ELb1ELb0ELb0ELb0ELb1ELb1EEEvNS_16Flash_fwd_paramsE) ;  /* 0xfffffdecd23c7950 */ /* 0x002fea0003c3ffff */
.L_x_4119:
[----:B------:R-:W-:Y:S01]  /*21310*/  MOV R11, 0x2 ;  /* 0x00000002000b7802 */ /* 0x000fe20000000f00 */
[----:B------:R-:W-:Y:S01]  /*21320*/  IMAD.MOV.U32 R8, RZ, RZ, 0x1f ;  /* 0x0000001fff087424 */ /* 0x000fe200078e00ff */
[----:B------:R-:W-:-:S07]  /*21330*/  MOV R10, 0xffffffff ;  /* 0xffffffff000a7802 */ /* 0x000fce0000000f00 */
[----:B-1---5:R-:W-:Y:S05]  /*21340*/  WARPSYNC.COLLECTIVE R10, `(.L_x_4136) ;  /* 0x000000000a087348 */ /* 0x022fea0003c00000 */
[----:B------:R2:W3:Y:S02]  /*21350*/  SHFL.BFLY P0, R14, R221, R11, R8 ;  /* 0x0c00000bdd0e7389 */ /* 0x0004e40000000008 */
[----:B-123-5:R-:W-:Y:S01]  /*21360*/  ENDCOLLECTIVE ;  /* 0x000000000000791b */ /* 0x02efe20003800000 */
.L_x_4136:
[----:B------:R-:W-:Y:S02]  /*21370*/  IMAD.MOV.U32 R12, RZ, RZ, R14 ;  /* 0x000000ffff0c7224 */ /* 0x000fe400078e000e */
[----:B------:R-:W-:Y:S02]  /*21380*/  IMAD.MOV.U32 R11, RZ, RZ, 0x1 ;  /* 0x00000001ff0b7424 */ /* 0x000fe400078e00ff */
[----:B------:R-:W-:-:S05]  /*21390*/  FADD.FTZ R12, R12, R221 ;  /* 0x000000dd0c0c7221 */ /* 0x000fca0000010000 */
[----:B------:R-:W-:-:S07]  /*213a0*/  MOV R221, R12 ;  /* 0x0000000c00dd7202 */ /* 0x000fce0000000f00 */
[----:B------:R-:W-:Y:S05]  /*213b0*/  WARPSYNC.COLLECTIVE R10, `(.L_x_4137) ;  /* 0x000000000a087348 */ /* 0x000fea0003c00000 */
[----:B------:R1:W2:Y:S02]  /*213c0*/  SHFL.BFLY P0, R14, R221, R11, R8 ;  /* 0x0c00000bdd0e7389 */ /* 0x0002a40000000008 */
[----:B-12---:R-:W-:Y:S01]  /*213d0*/  ENDCOLLECTIVE ;  /* 0x000000000000791b */ /* 0x006fe20003800000 */
.L_x_4137:
[----:B------:R-:W-:Y:S01]  /*213e0*/  MOV R221, R219 ;  /* 0x000000db00dd7202 */ /* 0x000fe20000000f00 */
[----:B------:R-:W-:Y:S01]  /*213f0*/  IMAD.MOV.U32 R11, RZ, RZ, 0x2 ;  /* 0x00000002ff0b7424 */ /* 0x000fe200078e00ff */
[----:B------:R-:W-:-:S07]  /*21400*/  MOV R9, R14 ;  /* 0x0000000e00097202 */ /* 0x000fce0000000f00 */
[----:B------:R-:W-:Y:S05]  /*21410*/  WARPSYNC.COLLECTIVE R10, `(.L_x_4138) ;  /* 0x000000000a087348 */ /* 0x000fea0003c00000 */
[----:B------:R1:W2:Y:S02]  /*21420*/  SHFL.BFLY P0, R14, R221, R11, R8 ;  /* 0x0c00000bdd0e7389 */ /* 0x0002a40000000008 */
[----:B-12---:R-:W-:Y:S01]  /*21430*/  ENDCOLLECTIVE ;  /* 0x000000000000791b */ /* 0x006fe20003800000 */
.L_x_4138:
[----:B------:R-:W-:Y:S01]  /*21440*/  FADD.FTZ R9, R12, R9 ;  /* 0x000000090c097221 */ /* 0x000fe20000010000 */
[----:B------:R-:W-:Y:S01]  /*21450*/  FADD.FTZ R13, R14, R219 ;  /* 0x000000db0e0d7221 */ /* 0x000fe20000010000 */
[----:B------:R-:W-:-:S04]  /*21460*/  MOV R11, 0x1 ;  /* 0x00000001000b7802 */ /* 0x000fc80000000f00 */
[----:B------:R-:W-:-:S07]  /*21470*/  MOV R221, R13 ;  /* 0x0000000d00dd7202 */ /* 0x000fce0000000f00 */
[----:B------:R-:W-:Y:S05]  /*21480*/  WARPSYNC.COLLECTIVE R10, `(.L_x_4139) ;  /* 0x000000000a087348 */ /* 0x000fea0003c00000 */
[----:B------:R1:W2:Y:S02]  /*21490*/  SHFL.BFLY P0, R14, R221, R11, R8 ;  /* 0x0c00000bdd0e7389 */ /* 0x0002a40000000008 */
[----:B-12---:R-:W-:Y:S01]  /*214a0*/  ENDCOLLECTIVE ;  /* 0x000000000000791b */ /* 0x006fe20003800000 */
.L_x_4139:
[----:B------:R-:W-:Y:S05]  /*214b0*/  BRA `(.L_x_4140) ;  /* 0xffffffe000c47947 */ /* 0x000fea000383ffff */
.L_x_4141:
        /* <DEDUP_REMOVED lines=12> */
.L_x_4464:


//--------------------- .text._ZN5flash24flash_fwd_splitkv_kernelI23Flash_fwd_kernel_traitsILi192ELi64ELi64ELi4ELb0ELb0EN7cutlass10bfloat16_tE19Flash_kernel_traitsILi192ELi64ELi64ELi4ES3_EELb1ELb0ELb1ELb0ELb0ELb1ELb1ELb1EEEvNS_16Flash_fwd_paramsE --------------------------
	.section	.text._ZN5flash24flash_fwd_splitkv_kernelI23Flash_fwd_kernel_traitsILi192ELi64ELi64ELi4ELb0ELb0EN7cutlass10bfloat16_tE19Flash_kernel_traitsILi192ELi64ELi64ELi4ES3_EELb1ELb0ELb1ELb0ELb0ELb1ELb1ELb1EEEvNS_16Flash_fwd_paramsE,"ax",@progbits
	.align	128
        .global         _ZN5flash24flash_fwd_splitkv_kernelI23Flash_fwd_kernel_traitsILi192ELi64ELi64ELi4ELb0ELb0EN7cutlass10bfloat16_tE19Flash_kernel_traitsILi192ELi64ELi64ELi4ES3_EELb1ELb0ELb1ELb0ELb0ELb1ELb1ELb1EEEvNS_16Flash_fwd_paramsE
        .type           _ZN5flash24flash_fwd_splitkv_kernelI23Flash_fwd_kernel_traitsILi192ELi64ELi64ELi4ELb0ELb0EN7cutlass10bfloat16_tE19Flash_kernel_traitsILi192ELi64ELi64ELi4ES3_EELb1ELb0ELb1ELb0ELb0ELb1ELb1ELb1EEEvNS_16Flash_fwd_paramsE,@function
        .size           _ZN5flash24flash_fwd_splitkv_kernelI23Flash_fwd_kernel_traitsILi192ELi64ELi64ELi4ELb0ELb0EN7cutlass10bfloat16_tE19Flash_kernel_traitsILi192ELi64ELi64ELi4ES3_EELb1ELb0ELb1ELb0ELb0ELb1ELb1ELb1EEEvNS_16Flash_fwd_paramsE,(.L_x_4465 - _ZN5flash24flash_fwd_splitkv_kernelI23Flash_fwd_kernel_traitsILi192ELi64ELi64ELi4ELb0ELb0EN7cutlass10bfloat16_tE19Flash_kernel_traitsILi192ELi64ELi64ELi4ES3_EELb1ELb0ELb1ELb0ELb0ELb1ELb1ELb1EEEvNS_16Flash_fwd_paramsE)
        .other          _ZN5flash24flash_fwd_splitkv_kernelI23Flash_fwd_kernel_traitsILi192ELi64ELi64ELi4ELb0ELb0EN7cutlass10bfloat16_tE19Flash_kernel_traitsILi192ELi64ELi64ELi4ES3_EELb1ELb0ELb1ELb0ELb0ELb1ELb1ELb1EEEvNS_16Flash_fwd_paramsE,@"STO_CUDA_ENTRY STV_DEFAULT"
_ZN5flash24flash_fwd_splitkv_kernelI23Flash_fwd_kernel_traitsILi192ELi64ELi64ELi4ELb0ELb0EN7cutlass10bfloat16_tE19Flash_kernel_traitsILi192ELi64ELi64ELi4ES3_EELb1ELb0ELb1ELb0ELb0ELb1ELb1ELb1EEEvNS_16Flash_fwd_paramsE:
.text._ZN5flash24flash_fwd_splitkv_kernelI23Flash_fwd_kernel_traitsILi192ELi64ELi64ELi4ELb0ELb0EN7cutlass10bfloat16_tE19Flash_kernel_traitsILi192ELi64ELi64ELi4ES3_EELb1ELb0ELb1ELb0ELb0ELb1ELb1ELb1EEEvNS_16Flash_fwd_paramsE:
        /* <DEDUP_REMOVED lines=29> */
[----:B------:R-:W-:Y:S05]  /*01d0*/  CALL.REL.NOINC `($_ZN5flash24flash_fwd_splitkv_kernelI23Flash_fwd_kernel_traitsILi192ELi64ELi64ELi4ELb0ELb0EN7cutlass10bfloat16_tE19Flash_kernel_traitsILi192ELi64ELi64ELi4ES3_EELb1ELb0ELb1ELb0ELb0ELb1ELb1ELb1EEEvNS_16Flash_fwd_paramsE$_ZN5flash30compute_attn_1rowblock_splitkvI23Flash_fwd_kernel_traitsILi192ELi64ELi64ELi4ELb0ELb0EN7cutlass10bfloat16_tE19Flash_kernel_traitsILi192ELi64ELi64ELi4ES3_EELb1ELb0ELb1ELb0ELb0ELb1ELb1ELb1ENS_16Flash_fwd_paramsEEEvRKT8_iiiii) ;  /* 0x0000000000087944 */ /* 0x000fea0003c00000 */
[----:B------:R-:W-:Y:S05]  /*01e0*/  BSYNC B4 ;  /* 0x0000000000047941 */ /* 0x000fea0003800000 */
.L_x_4142:
[----:B------:R-:W-:Y:S05]  /*01f0*/  EXIT ;  /* 0x000000000000794d */ /* 0x000fea0003800000 */
        .type           $_ZN5flash24flash_fwd_splitkv_kernelI23Flash_fwd_kernel_traitsILi192ELi64ELi64ELi4ELb0ELb0EN7cutlass10bfloat16_tE19Flash_kernel_traitsILi192ELi64ELi64ELi4ES3_EELb1ELb0ELb1ELb0ELb0ELb1ELb1ELb1EEEvNS_16Flash_fwd_paramsE$_ZN5flash30compute_attn_1rowblock_splitkvI23Flash_fwd_kernel_traitsILi192ELi64ELi64ELi4ELb0ELb0EN7cutlass10bfloat16_tE19Flash_kernel_traitsILi192ELi64ELi64ELi4ES3_EELb1ELb0ELb1ELb0ELb0ELb1ELb1ELb1ENS_16Flash_fwd_paramsEEEvRKT8_iiiii,@function
        .size           $_ZN5flash24flash_fwd_splitkv_kernelI23Flash_fwd_kernel_traitsILi192ELi64ELi64ELi4ELb0ELb0EN7cutlass10bfloat16_tE19Flash_kernel_traitsILi192ELi64ELi64ELi4ES3_EELb1ELb0ELb1ELb0ELb0ELb1ELb1ELb1EEEvNS_16Flash_fwd_paramsE$_ZN5flash30compute_attn_1rowblock_splitkvI23Flash_fwd_kernel_traitsILi192ELi64ELi64ELi4ELb0ELb0EN7cutlass10bfloat16_tE19Flash_kernel_traitsILi192ELi64ELi64ELi4ES3_EELb1ELb0ELb1ELb0ELb0ELb1ELb1ELb1ENS_16Flash_fwd_paramsEEEvRKT8_iiiii,(.L_x_4465 - $_ZN5flash24flash_fwd_splitkv_kernelI23Flash_fwd_kernel_traitsILi192ELi64ELi64ELi4ELb0ELb0EN7cutlass10bfloat16_tE19Flash_kernel_traitsILi192ELi64ELi64ELi4ES3_EELb1ELb0ELb1ELb0ELb0ELb1ELb1ELb1EEEvNS_16Flash_fwd_paramsE$_ZN5flash30compute_attn_1rowblock_splitkvI23Flash_fwd_kernel_traitsILi192ELi64ELi64ELi4ELb0ELb0EN7cutlass10bfloat16_tE19Flash_kernel_traitsILi192ELi64ELi64ELi4ES3_EELb1ELb0ELb1ELb0ELb0ELb1ELb1ELb1ENS_16Flash_fwd_paramsEEEvRKT8_iiiii)
$_ZN5flash24flash_fwd_splitkv_kernelI23Flash_fwd_kernel_traitsILi192ELi64ELi64ELi4ELb0ELb0EN7cutlass10bfloat16_tE19Flash_kernel_traitsILi192ELi64ELi64ELi4ES3_EELb1ELb0ELb1ELb0ELb0ELb1ELb1ELb1EEEvNS_16Flash_fwd_paramsE$_ZN5flash30compute_attn_1rowblock_splitkvI23Flash_fwd_kernel_traitsILi192ELi64ELi64ELi4ELb0ELb0EN7cutlass10bfloat16_tE19Flash_kernel_traitsILi192ELi64ELi64ELi4ES3_EELb1ELb0ELb1ELb0ELb0ELb1ELb1ELb1ENS_16Flash_fwd_paramsEEEvRKT8_iiiii:
        /* <DEDUP_REMOVED lines=27> */
.L_x_4144:
[----:B------:R-:W-:Y:S05]  /*03b0*/  BSYNC B0 ;  /* 0x0000000000007941 */ /* 0x000fea0003800000 */
.L_x_4143:
        /* <DEDUP_REMOVED lines=8> */
.L_x_4146:
[----:B------:R3:W5:Y:S02]  /*0440*/  LD.E R3, desc[UR6][R10.64+0xb8] ;  /* 0x0000b8060a037980 */ /* 0x000764000c101900 */
.L_x_4147:
[----:B------:R-:W-:Y:S05]  /*0450*/  BSYNC B0 ;  /* 0x0000000000007941 */ /* 0x000fea0003800000 */
.L_x_4145:
        /* <DEDUP_REMOVED lines=10> */
.L_x_4149:
[----:B------:R-:W2:Y:S01]  /*0500*/  LD.E.64 R2, desc[UR6][R10.64+0x108] ;  /* 0x000108060a027980 */ /* 0x000ea2000c101b00 */
[----:B------:R-:W-:Y:S01]  /*0510*/  BSSY B0, `(.L_x_4151) ;  /* 0x0000006000007945 */ /* 0x000fe20003800000 */
[----:B------:R-:W-:Y:S01]  /*0520*/  IMAD.MOV.U32 R69, RZ, RZ, RZ ;  /* 0x000000ffff457224 */ /* 0x000fe200078e00ff */
[----:B--2---:R-:W-:-:S04]  /*0530*/  ISETP.NE.U32.AND P0, PT, R2, RZ, PT ;  /* 0x000000ff0200720c */ /* 0x004fc80003f05070 */
[----:B------:R-:W-:-:S13]  /*0540*/  ISETP.NE.AND.EX P0, PT, R3, RZ, PT, P0 ;  /* 0x000000ff0300720c */ /* 0x000fda0003f05300 */
[----:B------:R-:W-:Y:S05]  /*0550*/  @!P0 BRA `(.L_x_4152) ;  /* 0x0000000000048947 */ /* 0x000fea0003800000 */
[----:B------:R2:W5:Y:S02]  /*0560*/  LD.E R69, desc[UR6][R10.64+0xbc] ;  /* 0x0000bc060a457980 */ /* 0x000564000c101900 */
.L_x_4152:
[----:B------:R-:W-:Y:S05]  /*0570*/  BSYNC B0 ;  /* 0x0000000000007941 */ /* 0x000fea0003800000 */
.L_x_4151:
[----:B-----5:R-:W-:Y:S02]  /*0580*/  IADD3 R69, R76, R69, RZ ;  /* 0x000000454c457210 */ /* 0x020fe40007ffe0ff */
.L_x_4150:
[----:B------:R-:W-:Y:S05]  /*0590*/  BSYNC B1 ;  /* 0x0000000000017941 */ /* 0x000fea0003800000 */
.L_x_4148:
[----:B------:R-:W-:Y:S01]  /*05a0*/  IMAD.SHL.U32 R57, R217, 0x40, RZ ;  /* 0x00000040d9397824 */ /* 0x000fe200078e00ff */
[----:B------:R-:W-:Y:S01]  /*05b0*/  MOV R2, R218 ;  /* 0x000000da00027202 */ /* 0x000fe20000000f00 */
[----:B------:R-:W-:-:S03]  /*05c0*/  IMAD.MOV.U32 R3, RZ, RZ, 0x0 ;  /* 0x00000000ff037424 */ /* 0x000fc600078e00ff */
[----:B------:R-:W-:-:S13]  /*05d0*/  ISETP.GT.AND P0, PT, R220, R57, PT ;  /* 0x00000039dc00720c */ /* 0x000fda0003f04270 */
[----:B-123--:R-:W-:Y:S05]  /*05e0*/  @!P0 RET.REL.NODEC R2 `(_ZN5flash24flash_fwd_splitkv_kernelI23Flash_fwd_kernel_traitsILi192ELi64ELi64ELi4ELb0ELb0EN7cutlass10bfloat16_tE19Flash_kernel_traitsILi192ELi64ELi64ELi4ES3_EELb1ELb0ELb1ELb0ELb0ELb1ELb1ELb1EEEvNS_16Flash_fwd_paramsE) ;  /* 0xfffffff802848950 */ /* 0x00efea0003c3ffff */
        /* <DEDUP_REMOVED lines=94> */
.L_x_4155:
[----:B------:R-:W-:Y:S05]  /*0bd0*/  BSYNC B0 ;  /* 0x0000000000007941 */ /* 0x000fea0003800000 */
.L_x_4154:
        /* <DEDUP_REMOVED lines=10> */
.L_x_4157:
[----:B------:R-:W-:Y:S05]  /*0c80*/  BSYNC B0 ;  /* 0x0000000000007941 */ /* 0x000fea0003800000 */
.L_x_4156:
        /* <DEDUP_REMOVED lines=10> */
.L_x_4159:
[----:B------:R-:W-:Y:S05]  /*0d30*/  BSYNC B0 ;  /* 0x0000000000007941 */ /* 0x000fea0003800000 */
.L_x_4158:
        /* <DEDUP_REMOVED lines=10> */
.L_x_4161:
[----:B------:R-:W-:Y:S05]  /*0de0*/  BSYNC B0 ;  /* 0x0000000000007941 */ /* 0x000fea0003800000 */
.L_x_4160:
        /* <DEDUP_REMOVED lines=9> */
.L_x_4163:
[----:B------:R-:W-:Y:S05]  /*0e80*/  BSYNC B0 ;  /* 0x0000000000007941 */ /* 0x000fea0003800000 */
.L_x_4162:
        /* <DEDUP_REMOVED lines=10> */
.L_x_4165:
[----:B------:R-:W-:Y:S05]  /*0f30*/  BSYNC B0 ;  /* 0x0000000000007941 */ /* 0x000fea0003800000 */
.L_x_4164:
        /* <DEDUP_REMOVED lines=9> */
.L_x_4167:
[----:B------:R-:W-:Y:S05]  /*0fd0*/  BSYNC B0 ;  /* 0x0000000000007941 */ /* 0x000fea0003800000 */
.L_x_4166:
        /* <DEDUP_REMOVED lines=10> */
.L_x_4169:
[----:B------:R-:W-:Y:S05]  /*1080*/  BSYNC B0 ;  /* 0x0000000000007941 */ /* 0x000fea0003800000 */
.L_x_4168:
        /* <DEDUP_REMOVED lines=17> */
[----:B-1----:R-:W-:Y:S05]  /*11a0*/  @P6 RET.REL.NODEC R218 `(_ZN5flash24flash_fwd_splitkv_kernelI23Flash_fwd_kernel_traitsILi192ELi64ELi64ELi4ELb0ELb0EN7cutlass10bfloat16_tE19Flash_kernel_traitsILi192ELi64ELi64ELi4ES3_EELb1ELb0ELb1ELb0ELb0ELb1ELb1ELb1EEEvNS_16Flash_fwd_paramsE) ;  /* 0xffffffecda946950 */ /* 0x002fea0003c3ffff */
[----:B------:R-:W-:Y:S02]  /*11b0*/  MOV R3, 0xff800000 ;  /* 0xff80000000037802 */ /* 0x000fe40000000f00 */
[----:B------:R-:W-:-:S03]  /*11c0*/  MOV R219, 0x0 ;  /* 0x0000000000db7802 */ /* 0x000fc60000000f00 */
[----:B------:R1:W-:Y:S02]  /*11d0*/  ST.E desc[UR6][R6.64+0xe0], R3 ;  /* 0x0000e00306007985 */ /* 0x0003e4000c101906 */
[----:B-1----:R-:W-:Y:S05]  /*11e0*/  RET.REL.NODEC R218 `(_ZN5flash24flash_fwd_splitkv_kernelI23Flash_fwd_kernel_traitsILi192ELi64ELi64ELi4ELb0ELb0EN7cutlass10bfloat16_tE19Flash_kernel_traitsILi192ELi64ELi64ELi4ES3_EELb1ELb0ELb1ELb0ELb0ELb1ELb1ELb1EEEvNS_16Flash_fwd_paramsE) ;  /* 0xffffffecda847950 */ /* 0x002fea0003c3ffff */
.L_x_4153:
        /* <DEDUP_REMOVED lines=105> */
.L_x_4171:
        /* <DEDUP_REMOVED lines=80> */
.L_x_4172:
[----:B------:R-:W-:Y:S05]  /*1d80*/  BSYNC B0 ;  /* 0x0000000000007941 */ /* 0x000fea0003800000 */
.L_x_4170:
        /* <DEDUP_REMOVED lines=275> */
.L_x_4267:
        /* <DEDUP_REMOVED lines=23> */
.L_x_4175:
[----:B------:R-:W-:Y:S05]  /*3030*/  BSYNC B0 ;  /* 0x0000000000007941 */ /* 0x000fea0003800000 */
.L_x_4174:
        /* <DEDUP_REMOVED lines=15> */
.L_x_4177:
[----:B------:R-:W-:Y:S05]  /*3130*/  BSYNC B0 ;  /* 0x0000000000007941 */ /* 0x000fea0003800000 */
.L_x_4176:
        /* <DEDUP_REMOVED lines=15> */
.L_x_4179:
[----:B------:R-:W-:Y:S05]  /*3230*/  BSYNC B0 ;  /* 0x0000000000007941 */ /* 0x000fea0003800000 */
.L_x_4178:
        /* <DEDUP_REMOVED lines=15> */
.L_x_4181:
[----:B------:R-:W-:Y:S05]  /*3330*/  BSYNC B0 ;  /* 0x0000000000007941 */ /* 0x000fea0003800000 */
.L_x_4180:
        /* <DEDUP_REMOVED lines=66> */
.L_x_4188:
[----:B------:R-:W-:Y:S05]  /*3760*/  BSYNC B0 ;  /* 0x0000000000007941 */ /* 0x000fea0003800000 */
.L_x_4187:
        /* <DEDUP_REMOVED lines=48> */
.L_x_4190:
[----:B------:R-:W-:Y:S05]  /*3a70*/  BSYNC B0 ;  /* 0x0000000000007941 */ /* 0x000fea0003800000 */
.L_x_4189:
        /* <DEDUP_REMOVED lines=47> */
.L_x_4186:
[----:B------:R-:W-:Y:S05]  /*3d70*/  BSYNC B1 ;  /* 0x0000000000017941 */ /* 0x000fea0003800000 */
.L_x_4185:
        /* <DEDUP_REMOVED lines=65> */
.L_x_4194:
[----:B------:R-:W-:Y:S05]  /*4190*/  BSYNC B0 ;  /* 0x0000000000007941 */ /* 0x000fea0003800000 */
.L_x_4193:
        /* <DEDUP_REMOVED lines=51> */
.L_x_4196:
[----:B------:R-:W-:Y:S05]  /*44d0*/  BSYNC B0 ;  /* 0x0000000000007941 */ /* 0x000fea0003800000 */
.L_x_4195:
        /* <DEDUP_REMOVED lines=50> */
.L_x_4192:
[----:B------:R-:W-:Y:S05]  /*4800*/  BSYNC B1 ;  /* 0x0000000000017941 */ /* 0x000fea0003800000 */
.L_x_4191:
        /* <DEDUP_REMOVED lines=65> */
.L_x_4200:
[----:B------:R-:W-:Y:S05]  /*4c20*/  BSYNC B0 ;  /* 0x0000000000007941 */ /* 0x000fea0003800000 */
.L_x_4199:
        /* <DEDUP_REMOVED lines=51> */
.L_x_4202:
[----:B------:R-:W-:Y:S05]  /*4f60*/  BSYNC B0 ;  /* 0x0000000000007941 */ /* 0x000fea0003800000 */
.L_x_4201:
        /* <DEDUP_REMOVED lines=50> */
.L_x_4198:
[----:B------:R-:W-:Y:S05]  /*5290*/  BSYNC B1 ;  /* 0x0000000000017941 */ /* 0x000fea0003800000 */
.L_x_4197:
        /* <DEDUP_REMOVED lines=67> */
.L_x_4206:
[----:B------:R-:W-:Y:S05]  /*56d0*/  BSYNC B0 ;  /* 0x0000000000007941 */ /* 0x000fea0003800000 */
.L_x_4205:
        /* <DEDUP_REMOVED lines=51> */
.L_x_4208:
[----:B------:R-:W-:Y:S05]  /*5a10*/  BSYNC B0 ;  /* 0x0000000000007941 */ /* 0x000fea0003800000 */
.L_x_4207:
        /* <DEDUP_REMOVED lines=50> */
.L_x_4204:
[----:B------:R-:W-:Y:S05]  /*5d40*/  BSYNC B1 ;  /* 0x0000000000017941 */ /* 0x000fea0003800000 */
.L_x_4203:
[----:B------:R-:W2:Y:S02]  /*5d50*/  LD.E R3, desc[UR6][R10.64+0xd0] ;  /* 0x0000d0060a037980 */ /* 0x000ea4000c101900 */
[----:B--2---:R-:W-:Y:S05]  /*5d60*/  IMAD.U32 R3, R3, -0x20, RZ ;  /* 0xffffffe003037824 */ /* 0x004fea00078e00ff */
[C---:B------:R-:W-:Y:S02]  /*5d70*/  LEA R18, P1, R3.reuse, R18, 0x1 ;  /* 0x0000001203127211 */ /* 0x040fe400078208ff */
[C---:B------:R-:W-:Y:S02]  /*5d80*/  LEA R58, P0, R3.reuse, R58, 0x1 ;  /* 0x0000003a033a7211 */ /* 0x040fe400078008ff */
[C---:B------:R-:W-:Y:S02]  /*5d90*/  LEA.HI.X.SX32 R19, R3.reuse, R19, 0x1, P1 ;  /* 0x0000001303137211 */ /* 0x040fe400008f0eff */
[----:B------:R-:W-:Y:S01]  /*5da0*/  LEA.HI.X.SX32 R59, R3, R59, 0x1, P0 ;  /* 0x0000003b033b7211 */ /* 0x000fe200000f0eff */
[----:B------:R-:W-:Y:S05]  /*5db0*/  BRA `(.L_x_4209) ;  /* 0x0000004c00a87947 */ /* 0x000fea0003800000 */
.L_x_4184:
        /* <DEDUP_REMOVED lines=89> */
.L_x_4215:
[----:B------:R-:W-:Y:S05]  /*6350*/  BSYNC B0 ;  /* 0x0000000000007941 */ /* 0x000fea0003800000 */
.L_x_4214:
[----:B-----5:R2:W-:Y:S02]  /*6360*/  ST.E.128 desc[UR6][R126.64], R48 ;  /* 0x000000307e007985 */ /* 0x0205e4000c101d06 */
.L_x_4213:
[----:B------:R-:W-:Y:S05]  /*6370*/  BSYNC B1 ;  /* 0x0000000000017941 */ /* 0x000fea0003800000 */
.L_x_4212:
        /* <DEDUP_REMOVED lines=87> */
.L_x_4219:
[----:B------:R-:W-:Y:S05]  /*68f0*/  BSYNC B0 ;  /* 0x0000000000007941 */ /* 0x000fea0003800000 */
.L_x_4218:
[----:B-----5:R3:W-:Y:S02]  /*6900*/  ST.E.128 desc[UR6][R126.64+0x80], R48 ;  /* 0x000080307e007985 */ /* 0x0207e4000c101d06 */
.L_x_4217:
[----:B------:R-:W-:Y:S05]  /*6910*/  BSYNC B1 ;  /* 0x0000000000017941 */ /* 0x000fea0003800000 */
.L_x_4216:
        /* <DEDUP_REMOVED lines=86> */
.L_x_4221:
[----:B------:R-:W-:Y:S05]  /*6e80*/  BSYNC B0 ;  /* 0x0000000000007941 */ /* 0x000fea0003800000 */
.L_x_4220:
[----:B-----5:R4:W-:Y:S02]  /*6e90*/  ST.E.128 desc[UR6][R126.64+0x100], R48 ;  /* 0x000100307e007985 */ /* 0x0209e4000c101d06 */
.L_x_4211:
[----:B------:R-:W-:Y:S05]  /*6ea0*/  BSYNC B2 ;  /* 0x0000000000027941 */ /* 0x000fea0003800000 */
.L_x_4210:
        /* <DEDUP_REMOVED lines=99> */
.L_x_4227:
[----:B------:R-:W-:Y:S05]  /*74e0*/  BSYNC B0 ;  /* 0x0000000000007941 */ /* 0x000fea0003800000 */
.L_x_4226:
[----:B-----5:R3:W-:Y:S02]  /*74f0*/  ST.E.128 desc[UR6][R192.64], R48 ;  /* 0x00000030c0007985 */ /* 0x0207e4000c101d06 */
.L_x_4225:
[----:B------:R-:W-:Y:S05]  /*7500*/  BSYNC B1 ;  /* 0x0000000000017941 */ /* 0x000fea0003800000 */
.L_x_4224:
        /* <DEDUP_REMOVED lines=94> */
.L_x_4231:
[----:B------:R-:W-:Y:S05]  /*7af0*/  BSYNC B0 ;  /* 0x0000000000007941 */ /* 0x000fea0003800000 */
.L_x_4230:
[----:B-----5:R3:W-:Y:S02]  /*7b00*/  ST.E.128 desc[UR6][R192.64], R48 ;  /* 0x00000030c0007985 */ /* 0x0207e4000c101d06 */
.L_x_4229:
[----:B------:R-:W-:Y:S05]  /*7b10*/  BSYNC B1 ;  /* 0x0000000000017941 */ /* 0x000fea0003800000 */
.L_x_4228:
        /* <DEDUP_REMOVED lines=93> */
.L_x_4233:
[----:B------:R-:W-:Y:S05]  /*80f0*/  BSYNC B0 ;  /* 0x0000000000007941 */ /* 0x000fea0003800000 */
.L_x_4232:
[----:B-----5:R3:W-:Y:S02]  /*8100*/  ST.E.128 desc[UR6][R192.64], R48 ;  /* 0x00000030c0007985 */ /* 0x0207e4000c101d06 */
.L_x_4223:
[----:B------:R-:W-:Y:S05]  /*8110*/  BSYNC B2 ;  /* 0x0000000000027941 */ /* 0x000fea0003800000 */
.L_x_4222:
        /* <DEDUP_REMOVED lines=99> */
.L_x_4239:
[----:B------:R-:W-:Y:S05]  /*8750*/  BSYNC B0 ;  /* 0x0000000000007941 */ /* 0x000fea0003800000 */
.L_x_4238:
[----:B-----5:R3:W-:Y:S02]  /*8760*/  ST.E.128 desc[UR6][R192.64], R48 ;  /* 0x00000030c0007985 */ /* 0x0207e4000c101d06 */
.L_x_4237:
[----:B------:R-:W-:Y:S05]  /*8770*/  BSYNC B1 ;  /* 0x0000000000017941 */ /* 0x000fea0003800000 */
.L_x_4236:
        /* <DEDUP_REMOVED lines=94> */
.L_x_4243:
[----:B------:R-:W-:Y:S05]  /*8d60*/  BSYNC B0 ;  /* 0x0000000000007941 */ /* 0x000fea0003800000 */
.L_x_4242:
[----:B-----5:R3:W-:Y:S02]  /*8d70*/  ST.E.128 desc[UR6][R192.64], R48 ;  /* 0x00000030c0007985 */ /* 0x0207e4000c101d06 */
.L_x_4241:
[----:B------:R-:W-:Y:S05]  /*8d80*/  BSYNC B1 ;  /* 0x0000000000017941 */ /* 0x000fea0003800000 */
.L_x_4240:
        /* <DEDUP_REMOVED lines=93> */
.L_x_4245:
[----:B------:R-:W-:Y:S05]  /*9360*/  BSYNC B0 ;  /* 0x0000000000007941 */ /* 0x000fea0003800000 */
.L_x_4244:
[----:B-----5:R3:W-:Y:S02]  /*9370*/  ST.E.128 desc[UR6][R192.64], R48 ;  /* 0x00000030c0007985 */ /* 0x0207e4000c101d06 */
.L_x_4235:
[----:B------:R-:W-:Y:S05]  /*9380*/  BSYNC B2 ;  /* 0x0000000000027941 */ /* 0x000fea0003800000 */
.L_x_4234:
        /* <DEDUP_REMOVED lines=101> */
.L_x_4251:
[----:B------:R-:W-:Y:S05]  /*99e0*/  BSYNC B0 ;  /* 0x0000000000007941 */ /* 0x000fea0003800000 */
.L_x_4250:
[----:B-----5:R3:W-:Y:S02]  /*99f0*/  ST.E.128 desc[UR6][R188.64], R48 ;  /* 0x00000030bc007985 */ /* 0x0207e4000c101d06 */
.L_x_4249:
[----:B------:R-:W-:Y:S05]  /*9a00*/  BSYNC B1 ;  /* 0x0000000000017941 */ /* 0x000fea0003800000 */
.L_x_4248:
        /* <DEDUP_REMOVED lines=94> */
.L_x_4255:
[----:B------:R-:W-:Y:S05]  /*9ff0*/  BSYNC B0 ;  /* 0x0000000000007941 */ /* 0x000fea0003800000 */
.L_x_4254:
[----:B-----5:R3:W-:Y:S02]  /*a000*/  ST.E.128 desc[UR6][R188.64], R48 ;  /* 0x00000030bc007985 */ /* 0x0207e4000c101d06 */
.L_x_4253:
[----:B------:R-:W-:Y:S05]  /*a010*/  BSYNC B1 ;  /* 0x0000000000017941 */ /* 0x000fea0003800000 */
.L_x_4252:
        /* <DEDUP_REMOVED lines=93> */
.L_x_4257:
[----:B------:R-:W-:Y:S05]  /*a5f0*/  BSYNC B0 ;  /* 0x0000000000007941 */ /* 0x000fea0003800000 */
.L_x_4256:
[----:B-----5:R3:W-:Y:S02]  /*a600*/  ST.E.128 desc[UR6][R182.64], R48 ;  /* 0x00000030b6007985 */ /* 0x0207e4000c101d06 */
.L_x_4247:
[----:B------:R-:W-:Y:S05]  /*a610*/  BSYNC B2 ;  /* 0x0000000000027941 */ /* 0x000fea0003800000 */
.L_x_4246:
[----:B------:R-:W4:Y:S02]  /*a620*/  LD.E R3, desc[UR6][R10.64+0xd0] ;  /* 0x0000d0060a037980 */ /* 0x000f24000c101900 */
[----:B----4-:R-:W-:Y:S05]  /*a630*/  IMAD.U32 R3, R3, -0x20, RZ ;  /* 0xffffffe003037824 */ /* 0x010fea00078e00ff */
[C---:B------:R-:W-:Y:S02]  /*a640*/  LEA R124, P1, R3.reuse, R124, 0x1 ;  /* 0x0000007c037c7211 */ /* 0x040fe400078208ff */
[C---:B------:R-:W-:Y:S02]  /*a650*/  LEA R122, P0, R3.reuse, R122, 0x1 ;  /* 0x0000007a037a7211 */ /* 0x040fe400078008ff */
[C---:B------:R-:W-:Y:S02]  /*a660*/  LEA.HI.X.SX32 R125, R3.reuse, R125, 0x1, P1 ;  /* 0x0000007d037d7211 */ /* 0x040fe400008f0eff */
[----:B------:R-:W-:Y:S01]  /*a670*/  LEA.HI.X.SX32 R123, R3, R123, 0x1, P0 ;  /* 0x0000007b037b7211 */ /* 0x000fe200000f0eff */
[----:B------:R-:W-:Y:S05]  /*a680*/  BRA `(.L_x_4209) ;  /* 0x0000000400747947 */ /* 0x000fea0003800000 */
.L_x_4183:
        /* <DEDUP_REMOVED lines=18> */
.L_x_4259:
[----:B------:R-:W-:Y:S05]  /*a7b0*/  BSYNC B0 ;  /* 0x0000000000007941 */ /* 0x000fea0003800000 */
.L_x_4258:
        /* <DEDUP_REMOVED lines=24> */
.L_x_4261:
[----:B------:R-:W-:Y:S05]  /*a940*/  BSYNC B0 ;  /* 0x0000000000007941 */ /* 0x000fea0003800000 */
.L_x_4260:
        /* <DEDUP_REMOVED lines=24> */
.L_x_4263:
[----:B------:R-:W-:Y:S05]  /*aad0*/  BSYNC B0 ;  /* 0x0000000000007941 */ /* 0x000fea0003800000 */
.L_x_4262:
        /* <DEDUP_REMOVED lines=24> */
.L_x_4209:
[----:B------:R-:W-:Y:S05]  /*ac60*/  BSYNC B3 ;  /* 0x0000000000037941 */ /* 0x000fea0003800000 */
.L_x_4182:
        /* <DEDUP_REMOVED lines=89> */
.L_x_4265:
        /* <DEDUP_REMOVED lines=8> */
.L_x_4266:
[----:B------:R-:W-:Y:S05]  /*b280*/  BSYNC B0 ;  /* 0x0000000000007941 */ /* 0x000fea0003800000 */
.L_x_4264:
[----:B------:R-:W-:Y:S04]  /*b290*/  IADD3 R9, R9, -0x1, RZ ;  /* 0xffffffff09097810 */ /* 0x000fe80007ffe0ff */
[----:B------:R-:W-:Y:S11]  /*b2a0*/  ISETP.GT.AND P0, PT, R9, R96, PT ;  /* 0x000000600900720c */ /* 0x000ff60003f04270 */
[----:B------:R-:W-:Y:S02]  /*b2b0*/  @!UPT UIADD3 URZ, URZ, URZ, URZ ;  /* 0x0000003f3f3ff290 */ /* 0x000fe4000fffe03f */
[----:B------:R-:W-:Y:S05]  /*b2c0*/  @P0 BRA `(.L_x_4267) ;  /* 0xffffff7800fc0947 */ /* 0x000fea000383ffff */
.L_x_4173:
        /* <DEDUP_REMOVED lines=110> */
.L_x_4276:
[----:B------:R-:W-:Y:S05]  /*b9b0*/  BSYNC B0 ;  /* 0x0000000000007941 */ /* 0x000fea0003800000 */
.L_x_4275:
[----:B-----5:R3:W-:Y:S02]  /*b9c0*/  STS.128 [R221], R20 ;  /* 0x00000014dd007388 */ /* 0x0207e40000000c00 */
.L_x_4274:
[----:B------:R-:W-:Y:S05]  /*b9d0*/  BSYNC B1 ;  /* 0x0000000000017941 */ /* 0x000fea0003800000 */
.L_x_4273:
        /* <DEDUP_REMOVED lines=46> */
.L_x_4280:
[----:B------:R-:W-:Y:S05]  /*bcc0*/  BSYNC B0 ;  /* 0x0000000000007941 */ /* 0x000fea0003800000 */
.L_x_4279:
[----:B-----5:R1:W-:Y:S02]  /*bcd0*/  STS.128 [R221+0x2000], R20 ;  /* 0x00200014dd007388 */ /* 0x0203e40000000c00 */
.L_x_4278:
[----:B------:R-:W-:Y:S05]  /*bce0*/  BSYNC B1 ;  /* 0x0000000000017941 */ /* 0x000fea0003800000 */
.L_x_4277:
        /* <DEDUP_REMOVED lines=45> */
.L_x_4282:
[----:B------:R-:W-:Y:S05]  /*bfc0*/  BSYNC B0 ;  /* 0x0000000000007941 */ /* 0x000fea0003800000 */
.L_x_4281:
[----:B-----5:R3:W-:Y:S02]  /*bfd0*/  STS.128 [R221+0x4000], R20 ;  /* 0x00400014dd007388 */ /* 0x0207e40000000c00 */
.L_x_4272:
[----:B------:R-:W-:Y:S05]  /*bfe0*/  BSYNC B2 ;  /* 0x0000000000027941 */ /* 0x000fea0003800000 */
.L_x_4271:
        /* <DEDUP_REMOVED lines=59> */
.L_x_4288:
[----:B------:R-:W-:Y:S05]  /*c3a0*/  BSYNC B0 ;  /* 0x0000000000007941 */ /* 0x000fea0003800000 */
.L_x_4287:
[----:B-----5:R3:W-:Y:S02]  /*c3b0*/  STS.128 [R221+0x800], R20 ;  /* 0x00080014dd007388 */ /* 0x0207e40000000c00 */
.L_x_4286:
[----:B------:R-:W-:Y:S05]  /*c3c0*/  BSYNC B1 ;  /* 0x0000000000017941 */ /* 0x000fea0003800000 */
.L_x_4285:
        /* <DEDUP_REMOVED lines=46> */
.L_x_4292:
[----:B------:R-:W-:Y:S05]  /*c6b0*/  BSYNC B0 ;  /* 0x0000000000007941 */ /* 0x000fea0003800000 */
.L_x_4291:
[----:B-----5:R3:W-:Y:S02]  /*c6c0*/  STS.128 [R221+0x2800], R20 ;  /* 0x00280014dd007388 */ /* 0x0207e40000000c00 */
.L_x_4290:
[----:B------:R-:W-:Y:S05]  /*c6d0*/  BSYNC B1 ;  /* 0x0000000000017941 */ /* 0x000fea0003800000 */
.L_x_4289:
        /* <DEDUP_REMOVED lines=45> */
.L_x_4294:
[----:B------:R-:W-:Y:S05]  /*c9b0*/  BSYNC B0 ;  /* 0x0000000000007941 */ /* 0x000fea0003800000 */
.L_x_4293:
[----:B-----5:R1:W-:Y:S02]  /*c9c0*/  STS.128 [R221+0x4800], R44 ;  /* 0x0048002cdd007388 */ /* 0x0203e40000000c00 */
.L_x_4284:
[----:B------:R-:W-:Y:S05]  /*c9d0*/  BSYNC B2 ;  /* 0x0000000000027941 */ /* 0x000fea0003800000 */
.L_x_4283:
        /* <DEDUP_REMOVED lines=60> */
.L_x_4300:
[----:B------:R-:W-:Y:S05]  /*cda0*/  BSYNC B0 ;  /* 0x0000000000007941 */ /* 0x000fea0003800000 */
.L_x_4299:
[----:B-----5:R1:W-:Y:S02]  /*cdb0*/  STS.128 [R221+0x1000], R20 ;  /* 0x00100014dd007388 */ /* 0x0203e40000000c00 */
.L_x_4298:
[----:B------:R-:W-:Y:S05]  /*cdc0*/  BSYNC B1 ;  /* 0x0000000000017941 */ /* 0x000fea0003800000 */
.L_x_4297:
        /* <DEDUP_REMOVED lines=46> */
.L_x_4304:
[----:B------:R-:W-:Y:S05]  /*d0b0*/  BSYNC B0 ;  /* 0x0000000000007941 */ /* 0x000fea0003800000 */
.L_x_4303:
[----:B-----5:R3:W-:Y:S02]  /*d0c0*/  STS.128 [R221+0x3000], R20 ;  /* 0x00300014dd007388 */ /* 0x0207e40000000c00 */
.L_x_4302:
[----:B------:R-:W-:Y:S05]  /*d0d0*/  BSYNC B1 ;  /* 0x0000000000017941 */ /* 0x000fea0003800000 */
.L_x_4301:
        /* <DEDUP_REMOVED lines=45> */
.L_x_4306:
[----:B------:R-:W-:Y:S05]  /*d3b0*/  BSYNC B0 ;  /* 0x0000000000007941 */ /* 0x000fea0003800000 */
.L_x_4305:
[----:B-----5:R3:W-:Y:S02]  /*d3c0*/  STS.128 [R221+0x5000], R20 ;  /* 0x00500014dd007388 */ /* 0x0207e40000000c00 */
.L_x_4296:
[----:B------:R-:W-:Y:S05]  /*d3d0*/  BSYNC B2 ;  /* 0x0000000000027941 */ /* 0x000fea0003800000 */
.L_x_4295:
        /* <DEDUP_REMOVED lines=59> */
.L_x_4311:
[----:B------:R-:W-:Y:S05]  /*d790*/  BSYNC B0 ;  /* 0x0000000000007941 */ /* 0x000fea0003800000 */
.L_x_4310:
[----:B-----5:R3:W-:Y:S02]  /*d7a0*/  STS.128 [R221+0x1800], R20 ;  /* 0x00180014dd007388 */ /* 0x0207e40000000c00 */
.L_x_4309:
[----:B------:R-:W-:Y:S05]  /*d7b0*/  BSYNC B1 ;  /* 0x0000000000017941 */ /* 0x000fea0003800000 */
.L_x_4308:
        /* <DEDUP_REMOVED lines=46> */
.L_x_4315:
[----:B------:R-:W-:Y:S05]  /*daa0*/  BSYNC B0 ;  /* 0x0000000000007941 */ /* 0x000fea0003800000 */
.L_x_4314:
[----:B-----5:R3:W-:Y:S02]  /*dab0*/  STS.128 [R221+0x3800], R20 ;  /* 0x00380014dd007388 */ /* 0x0207e40000000c00 */
.L_x_4313:
[----:B------:R-:W-:Y:S05]  /*dac0*/  BSYNC B1 ;  /* 0x0000000000017941 */ /* 0x000fea0003800000 */
.L_x_4312:
        /* <DEDUP_REMOVED lines=45> */
.L_x_4317:
[----:B------:R-:W-:Y:S05]  /*dda0*/  BSYNC B0 ;  /* 0x0000000000007941 */ /* 0x000fea0003800000 */
.L_x_4316:
[----:B-----5:R1:W-:Y:S01]  /*ddb0*/  STS.128 [R221+0x5800], R40 ;  /* 0x00580028dd007388 */ /* 0x0203e20000000c00 */
[----:B------:R-:W-:Y:S05]  /*ddc0*/  BRA `(.L_x_4307) ;  /* 0x0000004c00787947 */ /* 0x000fea0003800000 */
.L_x_4270:
        /* <DEDUP_REMOVED lines=89> */
.L_x_4323:
[----:B------:R-:W-:Y:S05]  /*e360*/  BSYNC B0 ;  /* 0x0000000000007941 */ /* 0x000fea0003800000 */
.L_x_4322:
[----:B-----5:R3:W-:Y:S02]  /*e370*/  STS.128 [R221], R32 ;  /* 0x00000020dd007388 */ /* 0x0207e40000000c00 */
.L_x_4321:
[----:B------:R-:W-:Y:S05]  /*e380*/  BSYNC B1 ;  /* 0x0000000000017941 */ /* 0x000fea0003800000 */
.L_x_4320:
        /* <DEDUP_REMOVED lines=87> */
.L_x_4327:
[----:B------:R-:W-:Y:S05]  /*e900*/  BSYNC B0 ;  /* 0x0000000000007941 */ /* 0x000fea0003800000 */
.L_x_4326:
[----:B-----5:R1:W-:Y:S02]  /*e910*/  STS.128 [R221+0x2000], R32 ;  /* 0x00200020dd007388 */ /* 0x0203e40000000c00 */
.L_x_4325:
[----:B------:R-:W-:Y:S05]  /*e920*/  BSYNC B1 ;  /* 0x0000000000017941 */ /* 0x000fea0003800000 */
.L_x_4324:
        /* <DEDUP_REMOVED lines=86> */
.L_x_4329:
[----:B------:R-:W-:Y:S05]  /*ee90*/  BSYNC B0 ;  /* 0x0000000000007941 */ /* 0x000fea0003800000 */
.L_x_4328:
[----:B-----5:R3:W-:Y:S02]  /*eea0*/  STS.128 [R221+0x4000], R32 ;  /* 0x00400020dd007388 */ /* 0x0207e40000000c00 */
.L_x_4319:
[----:B------:R-:W-:Y:S05]  /*eeb0*/  BSYNC B2 ;  /* 0x0000000000027941 */ /* 0x000fea0003800000 */
.L_x_4318:
        /* <DEDUP_REMOVED lines=94> */
.L_x_4335:
[----:B------:R-:W-:Y:S05]  /*f4a0*/  BSYNC B0 ;  /* 0x0000000000007941 */ /* 0x000fea0003800000 */
.L_x_4334:
[----:B-----5:R3:W-:Y:S02]  /*f4b0*/  STS.128 [R221+0x800], R32 ;  /* 0x00080020dd007388 */ /* 0x0207e40000000c00 */
.L_x_4333:
[----:B------:R-:W-:Y:S05]  /*f4c0*/  BSYNC B1 ;  /* 0x0000000000017941 */ /* 0x000fea0003800000 */
.L_x_4332:
        /* <DEDUP_REMOVED lines=90> */
.L_x_4339:
[----:B------:R-:W-:Y:S05]  /*fa70*/  BSYNC B0 ;  /* 0x0000000000007941 */ /* 0x000fea0003800000 */
.L_x_4338:
[----:B-----5:R3:W-:Y:S02]  /*fa80*/  STS.128 [R221+0x2800], R32 ;  /* 0x00280020dd007388 */ /* 0x0207e40000000c00 */
.L_x_4337:
[----:B------:R-:W-:Y:S05]  /*fa90*/  BSYNC B1 ;  /* 0x0000000000017941 */ /* 0x000fea0003800000 */
.L_x_4336:
        /* <DEDUP_REMOVED lines=90> */
.L_x_4341:
[----:B------:R-:W-:Y:S05]  /*10040*/  BSYNC B0 ;  /* 0x0000000000007941 */ /* 0x000fea0003800000 */
.L_x_4340:
[----:B-----5:R1:W-:Y:S02]  /*10050*/  STS.128 [R221+0x4800], R20 ;  /* 0x00480014dd007388 */ /* 0x0203e40000000c00 */
.L_x_4331:
[----:B------:R-:W-:Y:S05]  /*10060*/  BSYNC B2 ;  /* 0x0000000000027941 */ /* 0x000fea0003800000 */
.L_x_4330:
        /* <DEDUP_REMOVED lines=95> */
.L_x_4347:
[----:B------:R-:W-:Y:S05]  /*10660*/  BSYNC B0 ;  /* 0x0000000000007941 */ /* 0x000fea0003800000 */
.L_x_4346:
[----:B-----5:R3:W-:Y:S02]  /*10670*/  STS.128 [R221+0x1000], R32 ;  /* 0x00100020dd007388 */ /* 0x0207e40000000c00 */
.L_x_4345:
[----:B------:R-:W-:Y:S05]  /*10680*/  BSYNC B1 ;  /* 0x0000000000017941 */ /* 0x000fea0003800000 */
.L_x_4344:
        /* <DEDUP_REMOVED lines=90> */
.L_x_4351:
[----:B------:R-:W-:Y:S05]  /*10c30*/  BSYNC B0 ;  /* 0x0000000000007941 */ /* 0x000fea0003800000 */
.L_x_4350:
[----:B-----5:R3:W-:Y:S02]  /*10c40*/  STS.128 [R221+0x3000], R32 ;  /* 0x00300020dd007388 */ /* 0x0207e40000000c00 */
.L_x_4349:
[----:B------:R-:W-:Y:S05]  /*10c50*/  BSYNC B1 ;  /* 0x0000000000017941 */ /* 0x000fea0003800000 */
.L_x_4348:
        /* <DEDUP_REMOVED lines=89> */
.L_x_4353:
[----:B------:R-:W-:Y:S05]  /*111f0*/  BSYNC B0 ;  /* 0x0000000000007941 */ /* 0x000fea0003800000 */
.L_x_4352:
[----:B-----5:R3:W-:Y:S02]  /*11200*/  STS.128 [R221+0x5000], R32 ;  /* 0x00500020dd007388 */ /* 0x0207e40000000c00 */
.L_x_4343:
[----:B------:R-:W-:Y:S05]  /*11210*/  BSYNC B2 ;  /* 0x0000000000027941 */ /* 0x000fea0003800000 */
.L_x_4342:
        /* <DEDUP_REMOVED lines=95> */
.L_x_4357:
[----:B------:R-:W-:Y:S05]  /*11810*/  BSYNC B0 ;  /* 0x0000000000007941 */ /* 0x000fea0003800000 */
.L_x_4356:
[----:B-----5:R1:W-:Y:S02]  /*11820*/  STS.128 [R221+0x1800], R20 ;  /* 0x00180014dd007388 */ /* 0x0203e40000000c00 */
.L_x_4355:
[----:B------:R-:W-:Y:S05]  /*11830*/  BSYNC B1 ;  /* 0x0000000000017941 */ /* 0x000fea0003800000 */
.L_x_4354:
        /* <DEDUP_REMOVED lines=93> */
.L_x_4361:
[----:B------:R-:W-:Y:S05]  /*11e10*/  BSYNC B0 ;  /* 0x0000000000007941 */ /* 0x000fea0003800000 */
.L_x_4360:
[----:B-----5:R1:W-:Y:S02]  /*11e20*/  STS.128 [R221+0x3800], R16 ;  /* 0x00380010dd007388 */ /* 0x0203e40000000c00 */
.L_x_4359:
[----:B------:R-:W-:Y:S05]  /*11e30*/  BSYNC B1 ;  /* 0x0000000000017941 */ /* 0x000fea0003800000 */
.L_x_4358:
        /* <DEDUP_REMOVED lines=92> */
.L_x_4363:
[----:B------:R-:W-:Y:S05]  /*12400*/  BSYNC B0 ;  /* 0x0000000000007941 */ /* 0x000fea0003800000 */
.L_x_4362:
[----:B-----5:R1:W-:Y:S01]  /*12410*/  STS.128 [R221+0x5800], R16 ;  /* 0x00580010dd007388 */ /* 0x0203e20000000c00 */
[----:B------:R-:W-:Y:S05]  /*12420*/  BRA `(.L_x_4307) ;  /* 0x0000000400e07947 */ /* 0x000fea0003800000 */
.L_x_4269:
        /* <DEDUP_REMOVED lines=35> */
.L_x_4365:
[----:B------:R-:W-:Y:S05]  /*12660*/  BSYNC B0 ;  /* 0x0000000000007941 */ /* 0x000fea0003800000 */
.L_x_4364:
        /* <DEDUP_REMOVED lines=27> */
.L_x_4367:
[----:B------:R-:W-:Y:S05]  /*12820*/  BSYNC B0 ;  /* 0x0000000000007941 */ /* 0x000fea0003800000 */
.L_x_4366:
        /* <DEDUP_REMOVED lines=27> */
.L_x_4369:
[----:B------:R-:W-:Y:S05]  /*129e0*/  BSYNC B0 ;  /* 0x0000000000007941 */ /* 0x000fea0003800000 */
.L_x_4368:
        /* <DEDUP_REMOVED lines=28> */
.L_x_4307:
[----:B------:R-:W-:Y:S05]  /*12bb0*/  BSYNC B3 ;  /* 0x0000000000037941 */ /* 0x000fea0003800000 */
.L_x_4268:
[----:B------:R-:W-:Y:S01]  /*12bc0*/  VIADD R223, R135, 0xffffffff ;  /* 0xffffffff87df7836 */ /* 0x000fe20000000000 */
[----:B------:R-:W-:Y:S01]  /*12bd0*/  BSSY B0, `(.L_x_4370) ;  /* 0x0000020000007945 */ /* 0x000fe20003800000 */
[----:B------:R-:W-:-:S03]  /*12be0*/  LOP3.LUT R226, R75, 0xff, RZ, 0xc0, !PT ;  /* 0x000000ff4be27812 */ /* 0x000fc600078ec0ff */
[----:B-123--:R-:W-:-:S05]  /*12bf0*/  SHF.L.U32 R8, R223, 0x6, RZ ;  /* 0x00000006df087819 */ /* 0x00efca00000006ff */
[----:B----4-:R-:W-:-:S05]  /*12c00*/  IMAD.IADD R3, R69, 0x1, -R8 ;  /* 0x0000000145037824 */ /* 0x010fca00078e0a08 */
[----:B------:R-:W-:-:S13]  /*12c10*/  ISETP.GE.AND P0, PT, R156, R3, PT ;  /* 0x000000039c00720c */ /* 0x000fda0003f06270 */
[----:B------:R-:W-:Y:S05]  /*12c20*/  @P0 BRA `(.L_x_4371) ;  /* 0x0000000000680947 */ /* 0x000fea0003800000 */
[C---:B------:R-:W-:Y:S02]  /*12c30*/  LOP3.LUT R0, R226.reuse, 0x1, RZ, 0xc0, !PT ;  /* 0x00000001e2007812 */ /* 0x040fe400078ec0ff */
[----:B------:R-:W-:Y:S02]  /*12c40*/  R2P PR, R226, 0x6 ;  /* 0x00000006e2007804 */ /* 0x000fe40000000000 */
[----:B------:R-:W-:-:S11]  /*12c50*/  ISETP.NE.U32.AND P0, PT, R0, 0x1, PT ;  /* 0x000000010000780c */ /* 0x000fd60003f05070 */
[----:B------:R-:W-:Y:S02]  /*12c60*/  @P1 IMAD.MOV.U32 R12, RZ, RZ, R216 ;  /* 0x000000ffff0c1224 */ /* 0x000fe400078e00d8 */
        /* <DEDUP_REMOVED lines=21> */
.L_x_4372:
[----:B------:R2:W-:Y:S02]  /*12dc0*/  STS.128 [R221+0xa000], RZ ;  /* 0x00a000ffdd007388 */ /* 0x0005e40000000c00 */
.L_x_4371:
[----:B------:R-:W-:Y:S05]  /*12dd0*/  BSYNC B0 ;  /* 0x0000000000007941 */ /* 0x000fea0003800000 */
.L_x_4370:
        /* <DEDUP_REMOVED lines=31> */
.L_x_4375:
[----:B------:R4:W-:Y:S02]  /*12fd0*/  STS.128 [R221+0xa800], RZ ;  /* 0x00a800ffdd007388 */ /* 0x0009e40000000c00 */
.L_x_4374:
[----:B------:R-:W-:Y:S05]  /*12fe0*/  BSYNC B0 ;  /* 0x0000000000007941 */ /* 0x000fea0003800000 */
.L_x_4373:
        /* <DEDUP_REMOVED lines=33> */
.L_x_4378:
[----:B------:R3:W-:Y:S02]  /*13200*/  STS.128 [R221+0xb000], RZ ;  /* 0x00b000ffdd007388 */ /* 0x0007e40000000c00 */
.L_x_4377:
[----:B------:R-:W-:Y:S05]  /*13210*/  BSYNC B0 ;  /* 0x0000000000007941 */ /* 0x000fea0003800000 */
.L_x_4376:
        /* <DEDUP_REMOVED lines=11> */
[CC--:B-1----:R-:W-:Y:S02]  /*132d0*/  @P2 LEA R16, P4, R164.reuse, R166.reuse, 0x1 ;  /* 0x000000a6a4102211 */ /* 0x0c2fe400078808ff */
[----:B---3--:R-:W-:Y:S01]  /*132e0*/  @!P3 MOV R13, R215 ;  /* 0x000000d7000db202 */ /* 0x008fe20000000f00 */
        /* <DEDUP_REMOVED lines=22> */
.L_x_4380:
[----:B------:R-:W-:Y:S05]  /*13450*/  BSYNC B0 ;  /* 0x0000000000007941 */ /* 0x000fea0003800000 */
.L_x_4379:
[----:B-1----:R-:W2:Y:S04]  /*13460*/  LD.E.64 R18, desc[UR6][R10.64+0x1c0] ;  /* 0x0001c0060a127980 */ /* 0x002ea8000c101b00 */
[----:B---3--:R-:W3:Y:S01]  /*13470*/  LD.E.64 R12, desc[UR6][R10.64+0x1b8] ;  /* 0x0001b8060a0c7980 */ /* 0x008ee2000c101b00 */
        /* <DEDUP_REMOVED lines=47> */
.L_x_4383:
[----:B------:R3:W-:Y:S02]  /*13770*/  STS.128 [R221+0x10000], RZ ;  /* 0x010000ffdd007388 */ /* 0x0007e40000000c00 */
.L_x_4382:
[----:B------:R-:W-:Y:S05]  /*13780*/  BSYNC B0 ;  /* 0x0000000000007941 */ /* 0x000fea0003800000 */
.L_x_4381:
        /* <DEDUP_REMOVED lines=32> */
.L_x_4386:
[----:B------:R1:W-:Y:S02]  /*13990*/  STS.128 [R221+0x10800], RZ ;  /* 0x010800ffdd007388 */ /* 0x0003e40000000c00 */
.L_x_4385:
[----:B------:R-:W-:Y:S05]  /*139a0*/  BSYNC B0 ;  /* 0x0000000000007941 */ /* 0x000fea0003800000 */
.L_x_4384:
        /* <DEDUP_REMOVED lines=34> */
.L_x_4389:
[----:B------:R1:W-:Y:S02]  /*13bd0*/  STS.128 [R221+0x11000], RZ ;  /* 0x011000ffdd007388 */ /* 0x0003e40000000c00 */
.L_x_4388:
[----:B------:R-:W-:Y:S05]  /*13be0*/  BSYNC B0 ;  /* 0x0000000000007941 */ /* 0x000fea0003800000 */
.L_x_4387:
        /* <DEDUP_REMOVED lines=35> */
.L_x_4392:
[----:B------:R1:W-:Y:S02]  /*13e20*/  STS.128 [R221+0x11800], RZ ;  /* 0x011800ffdd007388 */ /* 0x0003e40000000c00 */
.L_x_4391:
[----:B------:R-:W-:Y:S05]  /*13e30*/  BSYNC B0 ;  /* 0x0000000000007941 */ /* 0x000fea0003800000 */
.L_x_4390:
        /* <DEDUP_REMOVED lines=168> */
[C---:B--2---:R-:W-:Y:S01]  /*148c0*/  HMMA.16816.F32.BF16 R84, R44.reuse, R92, R84 ;  /* 0x0000005c2c54723c */ /* 0x044fe20000041854 */
[----:B----4-:R-:W2:Y:S05]  /*148d0*/  LDSM.16.M88.4 R4, [R195+0x5000] ;  /* 0x00500000c304783b */ /* 0x010eaa0000000200 */
[----:B------:R-:W-:Y:S06]  /*148e0*/  HMMA.16816.F32.BF16 R80, R44, R94, R80 ;  /* 0x0000005e2c50723c */ /* 0x000fec0000041850 */
[C---:B------:R-:W-:Y:S06]  /*148f0*/  HMMA.16816.F32.BF16 R32, R28.reuse, R24, R32 ;  /* 0x000000181c20723c */ /* 0x040fec0000041820 */
[C---:B------:R-:W-:Y:S01]  /*14900*/  HMMA.16816.F32.BF16 R60, R28.reuse, R26, R60 ;  /* 0x0000001a1c3c723c */ /* 0x040fe2000004183c */
[----:B------:R-:W4:Y:S05]  /*14910*/  LDSM.16.M88.4 R24, [R195+0x5800] ;  /* 0x00580000c318783b */ /* 0x000f2a0000000200 */
[----:B-1----:R-:W-:Y:S01]  /*14920*/  HMMA.16816.F32.BF16 R48, R28, R40, R48 ;  /* 0x000000281c30723c */ /* 0x002fe20000041830 */
[----:B------:R-:W-:-:S05]  /*14930*/  IMAD R68, R68, 0x10, R53 ;  /* 0x0000001044447824 */ /* 0x000fca00078e0235 */
[C---:B------:R-:W-:Y:S06]  /*14940*/  HMMA.16816.F32.BF16 R88, R28.reuse, R42, R88 ;  /* 0x0000002a1c58723c */ /* 0x040fec0000041858 */
[C---:B---3--:R-:W-:Y:S06]  /*14950*/  HMMA.16816.F32.BF16 R84, R28.reuse, R12, R84 ;  /* 0x0000000c1c54723c */ /* 0x048fec0000041854 */
[----:B------:R-:W-:Y:S01]  /*14960*/  HMMA.16816.F32.BF16 R80, R28, R14, R80 ;  /* 0x0000000e1c50723c */ /* 0x000fe20000041850 */
[----:B------:R-:W-:Y:S01]  /*14970*/  IADD3 R68, R68, 0x1, R57 ;  /* 0x0000000144447810 */ /* 0x000fe20007ffe039 */
[-C--:B------:R-:W-:Y:S01]  /*14980*/  FMUL.FTZ R21, R21, R52.reuse ;  /* 0x0000003415157220 */ /* 0x080fe20000410000 */
[-C--:B------:R-:W-:Y:S01]  /*14990*/  FMUL.FTZ R23, R23, R52.reuse ;  /* 0x0000003417177220 */ /* 0x080fe20000410000 */
[----:B------:R-:W-:-:S02]  /*149a0*/  FMUL.FTZ R20, R20, R52 ;  /* 0x0000003414147220 */ /* 0x000fc40000410000 */
[C---:B------:R-:W-:Y:S06]  /*149b0*/  HMMA.16816.F32.BF16 R32, R16.reuse, R72, R32 ;  /* 0x000000481020723c */ /* 0x040fec0000041820 */
[----:B------:R-:W-:Y:S01]  /*149c0*/  HMMA.16816.F32.BF16 R60, R16, R74, R60 ;  /* 0x0000004a103c723c */ /* 0x000fe2000004183c */
[----:B------:R-:W-:Y:S01]  /*149d0*/  IADD3 R3, R69, R68, -R220 ;  /* 0x0000004445037210 */ /* 0x000fe20007ffe8dc */
[----:B------:R-:W-:Y:S01]  /*149e0*/  FMUL.FTZ R22, R22, R52 ;  /* 0x0000003416167220 */ /* 0x000fe20000410000 */
[----:B------:R-:W1:Y:S01]  /*149f0*/  MUFU.TANH R59, R59 ;  /* 0x0000003b003b7308 */ /* 0x000e620000002400 */
[----:B------:R-:W-:-:S04]  /*14a00*/  DEPBAR.LE SB0, 0x0 ;  /* 0x000080000000791a */ /* 0x000fc80000000000 */
[----:B--2---:R-:W-:Y:S03]  /*14a10*/  HMMA.16816.F32.BF16 R48, R16, R4, R48 ;  /* 0x000000041030723c */ /* 0x004fe60000041830 */
[----:B------:R-:W2:Y:S04]  /*14a20*/  MUFU.TANH R67, R20 ;  /* 0x0000001400437308 */ /* 0x000ea80000002400 */
[----:B------:R-:W-:-:S04]  /*14a30*/  IMAD.IADD R4, R2, 0x1, R3 ;  /* 0x0000000102047824 */ /* 0x000fc800078e0203 */
[----:B------:R-:W3:Y:S01]  /*14a40*/  MUFU.TANH R65, R65 ;  /* 0x0000004100417308 */ /* 0x000ee20000002400 */
[C---:B------:R-:W-:Y:S02]  /*14a50*/  VIMNMX R2, R4.reuse, R69, PT ;  /* 0x0000004504027248 */ /* 0x040fe40003fe0100 */
[----:B------:R-:W-:Y:S01]  /*14a60*/  VIADDMNMX R3, R4, 0x8, R69, PT ;  /* 0x0000000804037846 */ /* 0x000fe20003800145 */
[----:B------:R-:W-:-:S04]  /*14a70*/  IMAD.IADD R4, R8, 0x1, R9 ;  /* 0x0000000108047824 */ /* 0x000fc800078e0209 */
[----:B------:R-:W-:Y:S01]  /*14a80*/  MUFU.TANH R21, R21 ;  /* 0x0000001500157308 */ /* 0x000fe20000002400 */
[----:B----4-:R-:W-:Y:S01]  /*14a90*/  HMMA.16816.F32.BF16 R84, R16, R24, R84 ;  /* 0x000000181054723c */ /* 0x010fe20000041854 */
[----:B------:R-:W-:-:S06]  /*14aa0*/  FMUL.FTZ R15, R34, R52 ;  /* 0x00000034220f7220 */ /* 0x000fcc0000410000 */
[----:B------:R-:W4:Y:S01]  /*14ab0*/  MUFU.TANH R41, R22 ;  /* 0x0000001600297308 */ /* 0x000f220000002400 */
[----:B------:R-:W-:Y:S01]  /*14ac0*/  HMMA.16816.F32.BF16 R80, R16, R26, R80 ;  /* 0x0000001a1050723c */ /* 0x000fe20000041850 */
[----:B------:R-:W-:-:S06]  /*14ad0*/  VIADD R25, R4, 0x8 ;  /* 0x0000000804197836 */ /* 0x000fcc0000000000 */
[----:B------:R-:W4:Y:S01]  /*14ae0*/  MUFU.TANH R23, R23 ;  /* 0x0000001700177308 */ /* 0x000f220000002400 */
[----:B------:R-:W-:Y:S01]  /*14af0*/  HMMA.16816.F32.BF16 R88, R16, R6, R88 ;  /* 0x000000061058723c */ /* 0x000fe20000041858 */
[----:B------:R-:W-:Y:S02]  /*14b00*/  VIADD R27, R4, 0x1 ;  /* 0x00000001041b7836 */ /* 0x000fe40000000000 */
[-C--:B------:R-:W-:Y:S01]  /*14b10*/  FMUL.FTZ R13, R33, R52.reuse ;  /* 0x00000034210d7220 */ /* 0x080fe20000410000 */
[-C--:B------:R-:W-:Y:S01]  /*14b20*/  FMUL.FTZ R32, R32, R52.reuse ;  /* 0x0000003420207220 */ /* 0x080fe20000410000 */
[----:B------:R-:W-:Y:S02]  /*14b30*/  IADD3 R12, R4, 0x9, RZ ;  /* 0x00000009040c7810 */ /* 0x000fe40007ffe0ff */
[-C--:B------:R-:W-:Y:S01]  /*14b40*/  FMUL.FTZ R7, R60, R52.reuse ;  /* 0x000000343c077220 */ /* 0x080fe20000410000 */
[----:B------:R-:W-:Y:S01]  /*14b50*/  FMUL.FTZ R17, R62, R52 ;  /* 0x000000343e117220 */ /* 0x000fe20000410000 */
[C---:B------:R-:W-:Y:S01]  /*14b60*/  ISETP.GE.AND P1, PT, R27.reuse, R2, PT ;  /* 0x000000021b00720c */ /* 0x040fe20003f26270 */
[----:B------:R-:W4:Y:S01]  /*14b70*/  MUFU.TANH R43, R32 ;  /* 0x00000020002b7308 */ /* 0x000f220000002400 */
[----:B------:R-:W-:-:S02]  /*14b80*/  ISETP.GE.AND P3, PT, R27, R3, PT ;  /* 0x000000031b00720c */ /* 0x000fc40003f66270 */
[CC--:B------:R-:W-:Y:S02]  /*14b90*/  ISETP.GE.AND P5, PT, R25.reuse, R2.reuse, PT ;  /* 0x000000021900720c */ /* 0x0c0fe40003fa6270 */
[----:B------:R-:W-:Y:S02]  /*14ba0*/  ISETP.GE.AND P2, PT, R25, R3, PT ;  /* 0x000000031900720c */ /* 0x000fe40003f46270 */
[----:B------:R-:W-:Y:S01]  /*14bb0*/  I2FP.F32.S32 R27, R27 ;  /* 0x0000001b001b7245 */ /* 0x000fe20000201400 */
[----:B------:R-:W4:Y:S01]  /*14bc0*/  MUFU.TANH R15, R15 ;  /* 0x0000000f000f7308 */ /* 0x000f220000002400 */
[----:B------:R-:W-:Y:S02]  /*14bd0*/  I2FP.F32.S32 R25, R25 ;  /* 0x0000001900197245 */ /* 0x000fe40000201400 */
[C---:B------:R-:W-:Y:S02]  /*14be0*/  ISETP.GE.AND P0, PT, R12.reuse, R2, PT ;  /* 0x000000020c00720c */ /* 0x040fe40003f06270 */
[----:B------:R-:W-:Y:S01]  /*14bf0*/  ISETP.GE.AND P6, PT, R12, R3, PT ;  /* 0x000000030c00720c */ /* 0x000fe20003fc6270 */
[----:B------:R-:W-:Y:S01]  /*14c00*/  FMUL.FTZ R5, R35, R52 ;  /* 0x0000003423057220 */ /* 0x000fe20000410000 */
[----:B------:R-:W-:Y:S01]  /*14c10*/  I2FP.F32.S32 R12, R12 ;  /* 0x0000000c000c7245 */ /* 0x000fe20000201400 */
[----:B------:R-:W4:Y:S01]  /*14c20*/  MUFU.TANH R13, R13 ;  /* 0x0000000d000d7308 */ /* 0x000f220000002400 */
[C---:B-1----:R-:W-:Y:S01]  /*14c30*/  FFMA.FTZ R29, R0.reuse, R27, R59 ;  /* 0x0000001b001d7223 */ /* 0x042fe2000001003b */
[C---:B--2---:R-:W-:Y:S01]  /*14c40*/  FFMA.FTZ R33, R0.reuse, R25, R67 ;  /* 0x0000001900217223 */ /* 0x044fe20000010043 */
[----:B---3--:R-:W-:-:S05]  /*14c50*/  FFMA.FTZ R27, R0, R27, R65 ;  /* 0x0000001b001b7223 */ /* 0x008fca0000010041 */
[----:B------:R-:W1:Y:S01]  /*14c60*/  MUFU.TANH R7, R7 ;  /* 0x0000000700077308 */ /* 0x000e620000002400 */
[----:B------:R-:W-:Y:S02]  /*14c70*/  VIADD R6, R4, 0x10 ;  /* 0x0000001004067836 */ /* 0x000fe40000000000 */
[C---:B----4-:R-:W-:Y:S01]  /*14c80*/  FFMA.FTZ R25, R0.reuse, R25, R41 ;  /* 0x0000001900197223 */ /* 0x050fe20000010029 */
[CC--:B------:R-:W-:Y:S01]  /*14c90*/  FFMA.FTZ R31, R0.reuse, R12.reuse, R21 ;  /* 0x0000000c001f7223 */ /* 0x0c0fe20000010015 */
[----:B------:R-:W-:-:S03]  /*14ca0*/  FFMA.FTZ R23, R0, R12, R23 ;  /* 0x0000000c00177223 */ /* 0x000fc60000010017 */
[----:B------:R-:W2:Y:S01]  /*14cb0*/  MUFU.TANH R17, R17 ;  /* 0x0000001100117308 */ /* 0x000ea20000002400 */
[-C--:B------:R-:W-:Y:S01]  /*14cc0*/  FMUL.FTZ R35, R61, R52.reuse ;  /* 0x000000343d237220 */ /* 0x080fe20000410000 */
[-C--:B------:R-:W-:Y:S01]  /*14cd0*/  FMUL.FTZ R45, R48, R52.reuse ;  /* 0x00000034302d7220 */ /* 0x080fe20000410000 */
[C---:B------:R-:W-:Y:S02]  /*14ce0*/  VIADD R12, R4.reuse, 0x11 ;  /* 0x00000011040c7836 */ /* 0x040fe40000000000 */
[----:B------:R-:W-:Y:S01]  /*14cf0*/  FMUL.FTZ R63, R63, R52 ;  /* 0x000000343f3f7220 */ /* 0x000fe20000410000 */
[----:B------:R-:W-:Y:S01]  /*14d00*/  VIADD R14, R4, 0x18 ;  /* 0x00000018040e7836 */ /* 0x000fe20000000000 */
[----:B------:R-:W-:Y:S01]  /*14d10*/  FSEL R29, R29, -INF , !P1 ;  /* 0xff8000001d1d7808 */ /* 0x000fe20004800000 */
[----:B------:R-:W3:Y:S01]  /*14d20*/  MUFU.TANH R5, R5 ;  /* 0x0000000500057308 */ /* 0x000ee20000002400 */
[C---:B------:R-:W-:Y:S02]  /*14d30*/  ISETP.GE.AND P4, PT, R6.reuse, R2, PT ;  /* 0x000000020600720c */ /* 0x040fe40003f86270 */
[----:B------:R-:W-:-:S02]  /*14d40*/  ISETP.GE.AND P1, PT, R6, R3, PT ;  /* 0x000000030600720c */ /* 0x000fc40003f26270 */
[----:B------:R-:W-:Y:S02]  /*14d50*/  FSEL R27, R27, -INF , !P3 ;  /* 0xff8000001b1b7808 */ /* 0x000fe40005800000 */
[----:B------:R-:W-:Y:S01]  /*14d60*/  FSEL R33, R33, -INF , !P5 ;  /* 0xff80000021217808 */ /* 0x000fe20006800000 */
[----:B------:R-:W4:Y:S01]  /*14d70*/  MUFU.TANH R9, R63 ;  /* 0x0000003f00097308 */ /* 0x000f220000002400 */
[----:B------:R-:W-:Y:S02]  /*14d80*/  FSEL R25, R25, -INF , !P2 ;  /* 0xff80000019197808 */ /* 0x000fe40005000000 */
[----:B------:R-:W-:Y:S01]  /*14d90*/  FSEL R31, R31, -INF , !P0 ;  /* 0xff8000001f1f7808 */ /* 0x000fe20004000000 */
[----:B------:R-:W-:Y:S01]  /*14da0*/  FMUL.FTZ R49, R49, R52 ;  /* 0x0000003431317220 */ /* 0x000fe20000410000 */
[----:B------:R-:W-:Y:S01]  /*14db0*/  I2FP.F32.S32 R6, R6 ;  /* 0x0000000600067245 */ /* 0x000fe20000201400 */
[----:B------:R-:W-:Y:S01]  /*14dc0*/  FMUL.FTZ R51, R51, R52 ;  /* 0x0000003433337220 */ /* 0x000fe20000410000 */
[C---:B------:R-:W-:Y:S01]  /*14dd0*/  ISETP.GE.AND P3, PT, R12.reuse, R2, PT ;  /* 0x000000020c00720c */ /* 0x040fe20003f66270 */
[----:B------:R-:W4:Y:S01]  /*14de0*/  MUFU.TANH R35, R35 ;  /* 0x0000002300237308 */ /* 0x000f220000002400 */
[----:B------:R-:W-:-:S02]  /*14df0*/  ISETP.GE.AND P5, PT, R12, R3, PT ;  /* 0x000000030c00720c */ /* 0x000fc40003fa6270 */
[C---:B------:R-:W-:Y:S02]  /*14e00*/  ISETP.GE.AND P2, PT, R14.reuse, R2, PT ;  /* 0x000000020e00720c */ /* 0x040fe40003f46270 */
[----:B------:R-:W-:Y:S02]  /*14e10*/  ISETP.GE.AND P0, PT, R14, R3, PT ;  /* 0x000000030e00720c */ /* 0x000fe40003f06270 */
[----:B------:R-:W-:Y:S01]  /*14e20*/  I2FP.F32.S32 R12, R12 ;  /* 0x0000000c000c7245 */ /* 0x000fe20000201400 */
[----:B------:R-:W4:Y:S01]  /*14e30*/  MUFU.TANH R45, R45 ;  /* 0x0000002d002d7308 */ /* 0x000f220000002400 */
[----:B------:R-:W-:Y:S01]  /*14e40*/  I2FP.F32.S32 R14, R14 ;  /* 0x0000000e000e7245 */ /* 0x000fe20000201400 */
[----:B------:R-:W-:Y:S01]  /*14e50*/  FMUL.FTZ R50, R50, R52 ;  /* 0x0000003432327220 */ /* 0x000fe20000410000 */
[CC--:B------:R-:W-:Y:S01]  /*14e60*/  FFMA.FTZ R21, R0.reuse, R6.reuse, R43 ;  /* 0x0000000600157223 */ /* 0x0c0fe2000001002b */
[----:B------:R-:W-:Y:S01]  /*14e70*/  FFMA.FTZ R15, R0, R6, R15 ;  /* 0x00000006000f7223 */ /* 0x000fe2000001000f */
[----:B------:R-:W-:-:S02]  /*14e80*/  VIADD R6, R4, 0x19 ;  /* 0x0000001904067836 */ /* 0x000fc40000000000 */
[C---:B------:R-:W-:Y:S01]  /*14e90*/  FFMA.FTZ R19, R0.reuse, R12, R13 ;  /* 0x0000000c00137223 */ /* 0x040fe2000001000d */
[CC--:B-1----:R-:W-:Y:S01]  /*14ea0*/  FFMA.FTZ R18, R0.reuse, R14.reuse, R7 ;  /* 0x0000000e00127223 */ /* 0x0c2fe20000010007 */
[----:B------:R-:W-:Y:S01]  /*14eb0*/  MUFU.TANH R49, R49 ;  /* 0x0000003100317308 */ /* 0x000fe20000002400 */
[----:B--2---:R-:W-:Y:S01]  /*14ec0*/  FFMA.FTZ R7, R0, R14, R17 ;  /* 0x0000000e00077223 */ /* 0x004fe20000010011 */
[----:B------:R-:W-:Y:S01]  /*14ed0*/  IADD3 R14, R4, 0x20, RZ ;  /* 0x00000020040e7810 */ /* 0x000fe20007ffe0ff */
[----:B------:R-:W-:Y:S01]  /*14ee0*/  FMUL.FTZ R88, R88, R52 ;  /* 0x0000003458587220 */ /* 0x000fe20000410000 */
[----:B------:R-:W-:-:S04]  /*14ef0*/  FSEL R23, R23, -INF , !P6 ;  /* 0xff80000017177808 */ /* 0x000fc80007000000 */
[----:B------:R-:W1:Y:S01]  /*14f00*/  MUFU.TANH R47, R50 ;  /* 0x00000032002f7308 */ /* 0x000e620000002400 */
[----:B------:R-:W-:Y:S02]  /*14f10*/  FSEL R21, R21, -INF , !P4 ;  /* 0xff80000015157808 */ /* 0x000fe40006000000 */
[----:B------:R-:W-:-:S05]  /*14f20*/  ISETP.GE.AND P6, PT, R6, R2, PT ;  /* 0x000000020600720c */ /* 0x000fca0003fc6270 */
[----:B------:R-:W2:Y:S01]  /*14f30*/  MUFU.TANH R51, R51 ;  /* 0x0000003300337308 */ /* 0x000ea20000002400 */
[-C--:B------:R-:W-:Y:S02]  /*14f40*/  ISETP.GE.AND P4, PT, R6, R3.reuse, PT ;  /* 0x000000030600720c */ /* 0x080fe40003f86270 */
[----:B------:R-:W-:Y:S02]  /*14f50*/  FSEL R13, R15, -INF , !P1 ;  /* 0xff8000000f0d7808 */ /* 0x000fe40004800000 */
[----:B------:R-:W-:Y:S01]  /*14f60*/  FSEL R19, R19, -INF , !P3 ;  /* 0xff80000013137808 */ /* 0x000fe20005800000 */
[----:B------:R-:W-:Y:S01]  /*14f70*/  FMUL.FTZ R91, R91, R52 ;  /* 0x000000345b5b7220 */ /* 0x000fe20000410000 */
[----:B------:R-:W-:Y:S01]  /*14f80*/  I2FP.F32.S32 R6, R6 ;  /* 0x0000000600067245 */ /* 0x000fe20000201400 */
[----:B------:R-:W2:Y:S01]  /*14f90*/  MUFU.TANH R41, R88 ;  /* 0x0000005800297308 */ /* 0x000ea20000002400 */
[----:B------:R-:W-:Y:S01]  /*14fa0*/  ISETP.GE.AND P1, PT, R14, R2, PT ;  /* 0x000000020e00720c */ /* 0x000fe20003f26270 */
[----:B---3--:R-:W-:Y:S01]  /*14fb0*/  FFMA.FTZ R12, R0, R12, R5 ;  /* 0x0000000c000c7223 */ /* 0x008fe20000010005 */
[----:B------:R-:W-:Y:S01]  /*14fc0*/  ISETP.GE.AND P3, PT, R14, R3, PT ;  /* 0x000000030e00720c */ /* 0x000fe20003f66270 */
[----:B------:R-:W-:Y:S01]  /*14fd0*/  VIADD R20, R4, 0x21 ;  /* 0x0000002104147836 */ /* 0x000fe20000000000 */
[----:B------:R-:W-:Y:S01]  /*14fe0*/  I2FP.F32.S32 R14, R14 ;  /* 0x0000000e000e7245 */ /* 0x000fe20000201400 */
[-C--:B------:R-:W-:Y:S01]  /*14ff0*/  FMUL.FTZ R84, R84, R52.reuse ;  /* 0x0000003454547220 */ /* 0x080fe20000410000 */
[----:B------:R-:W-:Y:S01]  /*15000*/  FMUL.FTZ R86, R86, R52 ;  /* 0x0000003456567220 */ /* 0x000fe20000410000 */
[CC--:B----4-:R-:W-:Y:S01]  /*15010*/  FFMA.FTZ R5, R0.reuse, R6.reuse, R9 ;  /* 0x0000000600057223 */ /* 0x0d0fe20000010009 */
[----:B------:R-:W-:Y:S01]  /*15020*/  FFMA.FTZ R16, R0, R6, R35 ;  /* 0x0000000600107223 */ /* 0x000fe20000010023 */
[----:B------:R-:W-:Y:S01]  /*15030*/  FSEL R9, R12, -INF , !P5 ;  /* 0xff8000000c097808 */ /* 0x000fe20006800000 */
[----:B------:R-:W-:Y:S01]  /*15040*/  FFMA.FTZ R231, R0, R14, R45 ;  /* 0x0000000e00e77223 */ /* 0x000fe2000001002d */
[----:B------:R-:W-:Y:S01]  /*15050*/  FMUL.FTZ R90, R90, R52 ;  /* 0x000000345a5a7220 */ /* 0x000fe20000410000 */
[----:B------:R-:W3:Y:S01]  /*15060*/  MUFU.TANH R91, R91 ;  /* 0x0000005b005b7308 */ /* 0x000ee20000002400 */
[----:B------:R-:W-:Y:S01]  /*15070*/  VIADD R6, R4, 0x28 ;  /* 0x0000002804067836 */ /* 0x000fe20000000000 */
[----:B------:R-:W-:Y:S01]  /*15080*/  I2FP.F32.S32 R12, R20 ;  /* 0x00000014000c7245 */ /* 0x000fe20000201400 */
[----:B------:R-:W-:Y:S01]  /*15090*/  FMUL.FTZ R89, R89, R52 ;  /* 0x0000003459597220 */ /* 0x000fe20000410000 */
[----:B------:R-:W-:-:S04]  /*150a0*/  FSEL R7, R7, -INF , !P0 ;  /* 0xff80000007077808 */ /* 0x000fc80004000000 */
[----:B------:R-:W4:Y:S01]  /*150b0*/  MUFU.TANH R35, R84 ;  /* 0x0000005400237308 */ /* 0x000f220000002400 */
[----:B------:R-:W-:Y:S01]  /*150c0*/  FSEL R15, R16, -INF , !P6 ;  /* 0xff800000100f7808 */ /* 0x000fe20007000000 */
[----:B-1----:R-:W-:Y:S01]  /*150d0*/  FFMA.FTZ R47, R0, R14, R47 ;  /* 0x0000000e002f7223 */ /* 0x002fe2000001002f */
[----:B------:R-:W-:-:S05]  /*150e0*/  ISETP.GE.AND P0, PT, R6, R2, PT ;  /* 0x000000020600720c */ /* 0x000fca0003f06270 */
[----:B------:R-:W1:Y:S01]  /*150f0*/  MUFU.TANH R45, R86 ;  /* 0x00000056002d7308 */ /* 0x000e620000002400 */
[----:B------:R-:W-:Y:S01]  /*15100*/  ISETP.GE.AND P6, PT, R6, R3, PT ;  /* 0x000000030600720c */ /* 0x000fe20003fc6270 */
[CC--:B------:R-:W-:Y:S01]  /*15110*/  FFMA.FTZ R49, R0.reuse, R12.reuse, R49 ;  /* 0x0000000c00317223 */ /* 0x0c0fe20000010031 */
[----:B--2---:R-:W-:Y:S01]  /*15120*/  FFMA.FTZ R51, R0, R12, R51 ;  /* 0x0000000c00337223 */ /* 0x004fe20000010033 */
[----:B------:R-:W-:Y:S01]  /*15130*/  ISETP.GE.AND P5, PT, R20, R2, PT ;  /* 0x000000021400720c */ /* 0x000fe20003fa6270 */
[C---:B------:R-:W-:Y:S01]  /*15140*/  VIADD R14, R4.reuse, 0x29 ;  /* 0x00000029040e7836 */ /* 0x040fe20000000000 */
[----:B------:R-:W-:Y:S02]  /*15150*/  I2FP.F32.S32 R6, R6 ;  /* 0x0000000600067245 */ /* 0x000fe40000201400 */
[----:B------:R-:W2:Y:S01]  /*15160*/  MUFU.TANH R43, R90 ;  /* 0x0000005a002b7308 */ /* 0x000ea20000002400 */
[----:B------:R-:W-:Y:S02]  /*15170*/  VIADD R12, R4, 0x30 ;  /* 0x00000030040c7836 */ /* 0x000fe40000000000 */
[-C--:B------:R-:W-:Y:S01]  /*15180*/  FMUL.FTZ R80, R80, R52.reuse ;  /* 0x0000003450507220 */ /* 0x080fe20000410000 */
[-C--:B------:R-:W-:Y:S01]  /*15190*/  FMUL.FTZ R85, R85, R52.reuse ;  /* 0x0000003455557220 */ /* 0x080fe20000410000 */
[----:B------:R-:W-:Y:S01]  /*151a0*/  FMUL.FTZ R87, R87, R52 ;  /* 0x0000003457577220 */ /* 0x000fe20000410000 */
[----:B------:R-:W-:Y:S01]  /*151b0*/  FSEL R5, R5, -INF , !P4 ;  /* 0xff80000005057808 */ /* 0x000fe20006000000 */
[----:B------:R-:W-:Y:S01]  /*151c0*/  FFMA.FTZ R229, R0, R6, R41 ;  /* 0x0000000600e57223 */ /* 0x000fe20000010029 */
[----:B------:R-:W-:Y:S01]  /*151d0*/  FSEL R231, R231, -INF , !P1 ;  /* 0xff800000e7e77808 */ /* 0x000fe20004800000 */
[----:B------:R-:W2:Y:S01]  /*151e0*/  MUFU.TANH R89, R89 ;  /* 0x0000005900597308 */ /* 0x000ea20000002400 */
[----:B------:R-:W-:-:S02]  /*151f0*/  FSEL R227, R47, -INF , !P3 ;  /* 0xff8000002fe37808 */ /* 0x000fc40005800000 */
[----:B------:R-:W-:Y:S02]  /*15200*/  FSEL R163, R49, -INF , !P5 ;  /* 0xff80000031a37808 */ /* 0x000fe40006800000 */
[CC--:B------:R-:W-:Y:S02]  /*15210*/  ISETP.GE.AND P4, PT, R14.reuse, R2.reuse, PT ;  /* 0x000000020e00720c */ /* 0x0c0fe40003f86270 */
[-C--:B------:R-:W-:Y:S01]  /*15220*/  ISETP.GE.AND P1, PT, R14, R3.reuse, PT ;  /* 0x000000030e00720c */ /* 0x080fe20003f26270 */
[----:B------:R-:W2:Y:S01]  /*15230*/  MUFU.TANH R41, R80 ;  /* 0x0000005000297308 */ /* 0x000ea20000002400 */
[C---:B------:R-:W-:Y:S02]  /*15240*/  ISETP.GE.AND P3, PT, R12.reuse, R2, PT ;  /* 0x000000020c00720c */ /* 0x040fe40003f66270 */
[----:B------:R-:W-:Y:S02]  /*15250*/  ISETP.GE.AND P5, PT, R12, R3, PT ;  /* 0x000000030c00720c */ /* 0x000fe40003fa6270 */
[----:B------:R-:W-:-:S02]  /*15260*/  I2FP.F32.S32 R14, R14 ;  /* 0x0000000e000e7245 */ /* 0x000fc40000201400 */
[----:B------:R-:W-:Y:S01]  /*15270*/  I2FP.F32.S32 R12, R12 ;  /* 0x0000000c000c7245 */ /* 0x000fe20000201400 */
[----:B------:R-:W2:Y:S02]  /*15280*/  MUFU.TANH R85, R85 ;  /* 0x0000005500557308 */ /* 0x000ea40000002400 */
[C---:B---3--:R-:W-:Y:S02]  /*15290*/  FFMA.FTZ R91, R0.reuse, R14, R91 ;  /* 0x0000000e005b7223 */ /* 0x048fe4000001005b */
[CC--:B----4-:R-:W-:Y:S01]  /*152a0*/  FFMA.FTZ R35, R0.reuse, R12.reuse, R35 ;  /* 0x0000000c00237223 */ /* 0x0d0fe20000010023 */
[----:B-1----:R-:W-:-:S03]  /*152b0*/  FFMA.FTZ R45, R0, R12, R45 ;  /* 0x0000000c002d7223 */ /* 0x002fc6000001002d */
[----:B------:R-:W1:Y:S01]  /*152c0*/  MUFU.TANH R87, R87 ;  /* 0x0000005700577308 */ /* 0x000e620000002400 */
[----:B------:R-:W-:Y:S01]  /*152d0*/  VIADD R12, R4, 0x38 ;  /* 0x00000038040c7836 */ /* 0x000fe20000000000 */
[----:B------:R-:W-:Y:S01]  /*152e0*/  FSEL R17, R18, -INF , !P2 ;  /* 0xff80000012117808 */ /* 0x000fe20005000000 */
[----:B--2---:R-:W-:Y:S01]  /*152f0*/  FFMA.FTZ R43, R0, R6, R43 ;  /* 0x00000006002b7223 */ /* 0x004fe2000001002b */
[----:B------:R-:W-:Y:S01]  /*15300*/  ISETP.GE.AND P2, PT, R20, R3, PT ;  /* 0x000000031400720c */ /* 0x000fe20003f46270 */
[-C--:B------:R-:W-:Y:S01]  /*15310*/  FMUL.FTZ R81, R81, R52.reuse ;  /* 0x0000003451517220 */ /* 0x080fe20000410000 */
[-C--:B------:R-:W-:Y:S01]  /*15320*/  FMUL.FTZ R83, R83, R52.reuse ;  /* 0x0000003453537220 */ /* 0x080fe20000410000 */
[----:B------:R-:W-:Y:S02]  /*15330*/  IADD3 R6, R4, 0x31, RZ ;  /* 0x0000003104067810 */ /* 0x000fe40007ffe0ff */
[----:B------:R-:W-:Y:S02]  /*15340*/  FSEL R177, R91, -INF , !P1 ;  /* 0xff8000005bb17808 */ /* 0x000fe40004800000 */
[----:B------:R-:W-:Y:S01]  /*15350*/  FSEL R185, R35, -INF , !P3 ;  /* 0xff80000023b97808 */ /* 0x000fe20005800000 */
[----:B------:R-:W-:Y:S01]  /*15360*/  FMUL.FTZ R82, R82, R52 ;  /* 0x0000003452527220 */ /* 0x000fe20000410000 */
[----:B------:R-:W-:-:S02]  /*15370*/  ISETP.GE.AND P1, PT, R12, R2, PT ;  /* 0x000000020c00720c */ /* 0x000fc40003f26270 */
[-C--:B------:R-:W-:Y:S02]  /*15380*/  ISETP.GE.AND P3, PT, R12, R3.reuse, PT ;  /* 0x000000030c00720c */ /* 0x080fe40003f66270 */
[----:B------:R-:W-:Y:S02]  /*15390*/  I2FP.F32.S32 R12, R12 ;  /* 0x0000000c000c7245 */ /* 0x000fe40000201400 */
[----:B------:R-:W-:Y:S02]  /*153a0*/  FSEL R171, R51, -INF , !P2 ;  /* 0xff80000033ab7808 */ /* 0x000fe40005000000 */
[----:B------:R-:W-:Y:S01]  /*153b0*/  FSEL R229, R229, -INF , !P0 ;  /* 0xff800000e5e57808 */ /* 0x000fe20004000000 */
[----:B------:R-:W-:Y:S01]  /*153c0*/  FFMA.FTZ R89, R0, R14, R89 ;  /* 0x0000000e00597223 */ /* 0x000fe20000010059 */
[C---:B------:R-:W-:Y:S02]  /*153d0*/  ISETP.GE.AND P2, PT, R6.reuse, R2, PT ;  /* 0x000000020600720c */ /* 0x040fe40003f46270 */
[----:B------:R-:W-:Y:S01]  /*153e0*/  ISETP.GE.AND P0, PT, R6, R3, PT ;  /* 0x000000030600720c */ /* 0x000fe20003f06270 */
[----:B------:R-:W-:Y:S01]  /*153f0*/  MUFU.TANH R39, R39 ;  /* 0x0000002700277308 */ /* 0x000fe20000002400 */
[----:B------:R-:W-:Y:S01]  /*15400*/  I2FP.F32.S32 R6, R6 ;  /* 0x0000000600067245 */ /* 0x000fe20000201400 */
[----:B------:R-:W-:Y:S01]  /*15410*/  FFMA.FTZ R41, R0, R12, R41 ;  /* 0x0000000c00297223 */ /* 0x000fe20000010029 */
[----:B------:R-:W-:-:S05]  /*15420*/  FSEL R187, R43, -INF , !P6 ;  /* 0xff8000002bbb7808 */ /* 0x000fca0007000000 */
[----:B------:R-:W-:Y:S01]  /*15430*/  MUFU.TANH R81, R81 ;  /* 0x0000005100517308 */ /* 0x000fe20000002400 */
[CC--:B------:R-:W-:Y:S01]  /*15440*/  FFMA.FTZ R85, R0.reuse, R6.reuse, R85 ;  /* 0x0000000600557223 */ /* 0x0c0fe20000010055 */
[----:B-1----:R-:W-:Y:S01]  /*15450*/  FFMA.FTZ R87, R0, R6, R87 ;  /* 0x0000000600577223 */ /* 0x002fe20000010057 */
[----:B------:R-:W-:-:S05]  /*15460*/  FSEL R165, R89, -INF , !P4 ;  /* 0xff80000059a57808 */ /* 0x000fca0006000000 */
[----:B------:R-:W1:Y:S01]  /*15470*/  MUFU.TANH R173, R82 ;  /* 0x0000005200ad7308 */ /* 0x000e620000002400 */
[----:B------:R-:W-:Y:S02]  /*15480*/  I2FP.F32.S32 R6, R4 ;  /* 0x0000000400067245 */ /* 0x000fe40000201400 */
[----:B------:R-:W-:-:S05]  /*15490*/  ISETP.GE.AND P6, PT, R4, R2, PT ;  /* 0x000000020400720c */ /* 0x000fca0003fc6270 */
[----:B------:R-:W2:Y:S01]  /*154a0*/  MUFU.TANH R83, R83 ;  /* 0x0000005300537308 */ /* 0x000ea20000002400 */
[C---:B------:R-:W-:Y:S01]  /*154b0*/  ISETP.GE.AND P4, PT, R4.reuse, R3, PT ;  /* 0x000000030400720c */ /* 0x040fe20003f86270 */
[----:B------:R-:W-:Y:S01]  /*154c0*/  VIADD R4, R4, 0x39 ;  /* 0x0000003904047836 */ /* 0x000fe20000000000 */
[----:B------:R-:W-:Y:S02]  /*154d0*/  FSEL R181, R41, -INF , !P1 ;  /* 0xff80000029b57808 */ /* 0x000fe40004800000 */
[----:B------:R-:W-:Y:S02]  /*154e0*/  ISETP.GT.AND P1, PT, R223, R214, PT ;  /* 0x000000d6df00720c */ /* 0x000fe40003f24270 */
[----:B------:R-:W-:Y:S02]  /*154f0*/  FSEL R179, R45, -INF , !P5 ;  /* 0xff8000002db37808 */ /* 0x000fe40006800000 */
[----:B------:R-:W-:Y:S02]  /*15500*/  FSEL R183, R85, -INF , !P2 ;  /* 0xff80000055b77808 */ /* 0x000fe40005000000 */
[----:B------:R-:W-:-:S02]  /*15510*/  ISETP.GE.AND P5, PT, R4, R2, PT ;  /* 0x000000020400720c */ /* 0x000fc40003fa6270 */
[----:B------:R-:W-:Y:S02]  /*15520*/  ISETP.GE.AND P2, PT, R4, R3, PT ;  /* 0x000000030400720c */ /* 0x000fe40003f46270 */
[----:B------:R-:W-:Y:S01]  /*15530*/  I2FP.F32.S32 R4, R4 ;  /* 0x0000000400047245 */ /* 0x000fe20000201400 */
[C---:B-1----:R-:W-:Y:S01]  /*15540*/  FFMA.FTZ R173, R0.reuse, R12, R173 ;  /* 0x0000000c00ad7223 */ /* 0x042fe200000100ad */
[CC--:B------:R-:W-:Y:S01]  /*15550*/  FFMA.FTZ R37, R0.reuse, R6.reuse, R37 ;  /* 0x0000000600257223 */ /* 0x0c0fe20000010025 */
[C---:B------:R-:W-:Y:S01]  /*15560*/  FFMA.FTZ R35, R0.reuse, R6, R39 ;  /* 0x0000000600237223 */ /* 0x040fe20000010027 */
[----:B------:R-:W-:Y:S01]  /*15570*/  FSEL R175, R87, -INF , !P0 ;  /* 0xff80000057af7808 */ /* 0x000fe20004000000 */
[CC--:B------:R-:W-:Y:S01]  /*15580*/  FFMA.FTZ R172, R0.reuse, R4.reuse, R81 ;  /* 0x0000000400ac7223 */ /* 0x0c0fe20000010051 */
[----:B--2---:R-:W-:Y:S01]  /*15590*/  FFMA.FTZ R167, R0, R4, R83 ;  /* 0x0000000400a77223 */ /* 0x004fe20000010053 */
[----:B------:R-:W-:Y:S01]  /*155a0*/  ISETP.NE.U32.AND P0, PT, R224, RZ, PT ;  /* 0x000000ffe000720c */ /* 0x000fe20003f05070 */
[----:B------:R-:W-:Y:S01]  /*155b0*/  BSSY B1, `(.L_x_4393) ;  /* 0x00000b2000017945 */ /* 0x000fe20003800000 */
[C---:B------:R-:W-:Y:S01]  /*155c0*/  VIADD R198, R202.reuse, 0x800 ;  /* 0x00000800cac67836 */ /* 0x040fe20000000000 */
[C---:B------:R-:W-:Y:S01]  /*155d0*/  IADD3 R196, R202.reuse, 0x1800, RZ ;  /* 0x00001800cac47810 */ /* 0x040fe20007ffe0ff */
[C---:B------:R-:W-:Y:S01]  /*155e0*/  VIADD R197, R202.reuse, 0x1000 ;  /* 0x00001000cac57836 */ /* 0x040fe20000000000 */
[----:B------:R-:W-:Y:S01]  /*155f0*/  ISETP.NE.AND.EX P0, PT, R225, RZ, PT, P0 ;  /* 0x000000ffe100720c */ /* 0x000fe20003f05300 */
[C---:B------:R-:W-:Y:S01]  /*15600*/  VIADD R194, R202.reuse, 0x2000 ;  /* 0x00002000cac27836 */ /* 0x040fe20000000000 */
[C---:B------:R-:W-:Y:S01]  /*15610*/  IADD3 R190, R202.reuse, 0x4000, RZ ;  /* 0x00004000cabe7810 */ /* 0x040fe20007ffe0ff */
[C---:B------:R-:W-:Y:S01]  /*15620*/  VIADD R193, R202.reuse, 0x2800 ;  /* 0x00002800cac17836 */ /* 0x040fe20000000000 */
[----:B------:R-:W-:Y:S01]  /*15630*/  FSEL R173, R173, -INF , !P3 ;  /* 0xff800000adad7808 */ /* 0x000fe20005800000 */
[C---:B------:R-:W-:Y:S01]  /*15640*/  VIADD R192, R202.reuse, 0x3000 ;  /* 0x00003000cac07836 */ /* 0x040fe20000000000 */
        /* <DEDUP_REMOVED lines=72> */
.L_x_4396:
[----:B------:R-:W2:Y:S02]  /*15ad0*/  LD.E R39, desc[UR6][R10.64+0x38] ;  /* 0x000038060a277980 */ /* 0x000ea4000c101900 */
[----:B--2---:R-:W-:-:S04]  /*15ae0*/  LEA R39, -R39, RZ, 0x6 ;  /* 0x000000ff27277211 */ /* 0x004fc800078e31ff */
[----:B------:R-:W-:Y:S02]  /*15af0*/  SHF.R.S32.HI R4, RZ, 0x1f, R39 ;  /* 0x0000001fff047819 */ /* 0x000fe40000011427 */
.L_x_4397:
[----:B------:R-:W-:Y:S05]  /*15b00*/  BSYNC B0 ;  /* 0x0000000000007941 */ /* 0x000fea0003800000 */
.L_x_4395:
        /* <DEDUP_REMOVED lines=92> */
.L_x_4394:
[----:B------:R-:W-:Y:S05]  /*160d0*/  BSYNC B1 ;  /* 0x0000000000017941 */ /* 0x000fea0003800000 */
.L_x_4393:
        /* <DEDUP_REMOVED lines=90> */
[----:B------:R-:W-:Y:S01]  /*16680*/  LDSM.16.MT88.4 R32, [R207+0xc800] ;  /* 0x00c80000cf20783b */ /* 0x000fe20000004200 */
[-CC-:B------:R-:W-:Y:S01]  /*16690*/  FFMA.FTZ R171, R171, R169.reuse, -R168.reuse ;  /* 0x000000a9abab7223 */ /* 0x180fe200000108a8 */
[-CC-:B------:R-:W-:Y:S01]  /*166a0*/  FFMA.FTZ R170, R187, R169.reuse, -R168.reuse ;  /* 0x000000a9bbaa7223 */ /* 0x180fe200000108a8 */
[----:B------:R-:W-:Y:S01]  /*166b0*/  FFMA.FTZ R177, R177, R169, -R168 ;  /* 0x000000a9b1b17223 */ /* 0x000fe200000108a8 */
[----:B------:R-:W-:Y:S01]  /*166c0*/  LDSM.16.MT88.4 R28, [R206+0xc800] ;  /* 0x00c80000ce1c783b */ /* 0x000fe20000004200 */
[----:B------:R-:W4:Y:S01]  /*166d0*/  MUFU.EX2 R152, R152 ;  /* 0x0000009800987308 */ /* 0x000f220000000800 */
[----:B---3--:R-:W-:Y:S01]  /*166e0*/  F2FP.BF16.F32.PACK_AB R96, R156, R157 ;  /* 0x0000009d9c60723e */ /* 0x008fe200000010ff */
[-CC-:B------:R-:W-:Y:S01]  /*166f0*/  FFMA.FTZ R178, R181, R169.reuse, -R174.reuse ;  /* 0x000000a9b5b27223 */ /* 0x180fe200000108ae */
[----:B------:R-:W-:Y:S01]  /*16700*/  LDSM.16.MT88.4 R24, [R208+0xe800] ;  /* 0x00e80000d018783b */ /* 0x000fe20000004200 */
[-C--:B------:R-:W-:Y:S01]  /*16710*/  FFMA.FTZ R181, R172, R169.reuse, -R174 ;  /* 0x000000a9acb57223 */ /* 0x080fe200000108ae */
[-CC-:B------:R-:W-:Y:S01]  /*16720*/  FFMA.FTZ R172, R179, R169.reuse, -R168.reuse ;  /* 0x000000a9b3ac7223 */ /* 0x180fe200000108a8 */
[-CC-:B------:R-:W-:Y:S01]  /*16730*/  FFMA.FTZ R175, R175, R169.reuse, -R168.reuse ;  /* 0x000000a9afaf7223 */ /* 0x180fe200000108a8 */
[-C--:B------:R-:W-:Y:S01]  /*16740*/  FFMA.FTZ R173, R173, R169.reuse, -R168 ;  /* 0x000000a9adad7223 */ /* 0x080fe200000108a8 */
[----:B------:R-:W-:Y:S01]  /*16750*/  MUFU.EX2 R158, R158 ;  /* 0x0000009e009e7308 */ /* 0x000fe20000000800 */
[-CC-:B------:R-:W-:Y:S01]  /*16760*/  FFMA.FTZ R176, R185, R169.reuse, -R174.reuse ;  /* 0x000000a9b9b07223 */ /* 0x180fe200000108ae */
[-C--:B------:R-:W-:Y:S01]  /*16770*/  FFMA.FTZ R183, R183, R169.reuse, -R174 ;  /* 0x000000a9b7b77223 */ /* 0x080fe200000108ae */
[----:B------:R-:W-:Y:S01]  /*16780*/  FFMA.FTZ R168, R167, R169, -R168 ;  /* 0x000000a9a7a87223 */ /* 0x000fe200000108a8 */
[----:B------:R-:W-:-:S04]  /*16790*/  FADD.FTZ R156, R157, R156 ;  /* 0x0000009c9d9c7221 */ /* 0x000fc80000010000 */
        /* <DEDUP_REMOVED lines=274> */
.L_x_4400:
[----:B-1----:R-:W-:Y:S02]  /*178c0*/  R2UR UR4, R230 ;  /* 0x00000000e60472ca */ /* 0x002fe400000e0000 */
[----:B------:R-:W-:-:S13]  /*178d0*/  R2UR UR5, R231 ;  /* 0x00000000e70572ca */ /* 0x000fda00000e0000 */
[----:B--2---:R-:W2:Y:S02]  /*178e0*/  LD.E R5, desc[UR4][R138.64+0x40] ;  /* 0x000040048a057980 */ /* 0x004ea4000c101900 */
[----:B--2---:R-:W-:-:S05]  /*178f0*/  IMAD.U32 R5, R5, -0x40, RZ ;  /* 0xffffffc005057824 */ /* 0x004fca00078e00ff */
[----:B------:R-:W-:Y:S02]  /*17900*/  SHF.R.S32.HI R4, RZ, 0x1f, R5 ;  /* 0x0000001fff047819 */ /* 0x000fe40000011405 */
.L_x_4401:
[----:B------:R-:W-:Y:S05]  /*17910*/  BSYNC B0 ;  /* 0x0000000000007941 */ /* 0x000fea0003800000 */
.L_x_4399:
        /* <DEDUP_REMOVED lines=122> */
[----:B---3--:R-:W-:Y:S04]  /*180c0*/  LDSM.16.M88.4 R20, [R202] ;  /* 0x00000000ca14783b */ /* 0x008fe80000000200 */
[----:B------:R-:W4:Y:S04]  /*180d0*/  LDSM.16.M88.4 R156, [R204+0x6800] ;  /* 0x00680000cc9c783b */ /* 0x000f280000000200 */
[----:B------:R-:W2:Y:S04]  /*180e0*/  LD.E R134, desc[UR4][R138.64+0x18c] ;  /* 0x00018c048a867980 */ /* 0x000ea8000c101900 */
[----:B------:R-:W3:Y:S04]  /*180f0*/  LDSM.16.M88.4 R148, [R204+0x7000] ;  /* 0x00700000cc94783b */ /* 0x000ee80000000200 */
[----:B------:R-:W5:Y:S04]  /*18100*/  LDSM.16.M88.4 R24, [R204+0x7800] ;  /* 0x00780000cc18783b */ /* 0x000f680000000200 */
[----:B------:R-:W-:Y:S04]  /*18110*/  LDSM.16.M88.4 R144, [R201] ;  /* 0x00000000c990783b */ /* 0x000fe80000000200 */
[----:B------:R-:W5:Y:S04]  /*18120*/  LDSM.16.M88.4 R140, [R199+0x6000] ;  /* 0x00600000c78c783b */ /* 0x000f680000000200 */
[----:B------:R-:W5:Y:S01]  /*18130*/  LDSM.16.M88.4 R180, [R198] ;  /* 0x00000000c6b4783b */ /* 0x000f620000000200 */
[C---:B-1----:R-:W-:Y:S03]  /*18140*/  HMMA.16816.F32.BF16 R4, R172.reuse, R16, RZ ;  /* 0x00000010ac04723c */ /* 0x042fe600000418ff */
[----:B------:R-:W1:Y:S04]  /*18150*/  LDSM.16.M88.4 R8, [R197] ;  /* 0x00000000c508783b */ /* 0x000e680000000200 */
[----:B------:R-:W1:Y:S01]  /*18160*/  LDSM.16.M88.4 R32, [R196] ;  /* 0x00000000c420783b */ /* 0x000e620000000200 */
[C---:B------:R-:W-:Y:S03]  /*18170*/  HMMA.16816.F32.BF16 R16, R172.reuse, R18, RZ ;  /* 0x00000012ac10723c */ /* 0x040fe600000418ff */
[----:B------:R-:W-:Y:S03]  /*18180*/  LDSM.16.M88.4 R160, [R195] ;  /* 0x00000000c3a0783b */ /* 0x000fe60000000200 */
[C---:B----4-:R-:W-:Y:S01]  /*18190*/  HMMA.16816.F32.BF16 R28, R172.reuse, R156, RZ ;  /* 0x0000009cac1c723c */ /* 0x050fe200000418ff */
[----:B------:R-:W-:Y:S04]  /*181a0*/  LDSM.16.M88.4 R168, [R199+0x6800] ;  /* 0x00680000c7a8783b */ /* 0x000fe80000000200 */
[----:B------:R-:W-:Y:S01]  /*181b0*/  LDSM.16.M88.4 R164, [R199+0x7800] ;  /* 0x00780000c7a4783b */ /* 0x000fe20000000200 */
[C---:B------:R-:W-:Y:S03]  /*181c0*/  HMMA.16816.F32.BF16 R156, R172.reuse, R158, RZ ;  /* 0x0000009eac9c723c */ /* 0x040fe600000418ff */
[----:B------:R-:W-:Y:S03]  /*181d0*/  LDSM.16.M88.4 R184, [R200+0x2000] ;  /* 0x00200000c8b8783b */ /* 0x000fe60000000200 */
[----:B---3--:R-:W-:Y:S01]  /*181e0*/  HMMA.16816.F32.BF16 R152, R172, R148, RZ ;  /* 0x00000094ac98723c */ /* 0x008fe200000418ff */
[----:B------:R-:W-:Y:S04]  /*181f0*/  LDSM.16.M88.4 R236, [R195+0x2000] ;  /* 0x00200000c3ec783b */ /* 0x000fe80000000200 */
[----:B------:R-:W-:Y:S01]  /*18200*/  LDSM.16.M88.4 R232, [R191] ;  /* 0x00000000bfe8783b */ /* 0x000fe20000000200 */
[C---:B------:R-:W-:Y:S03]  /*18210*/  HMMA.16816.F32.BF16 R16, R12.reuse, R22, R16 ;  /* 0x000000160c10723c */ /* 0x040fe60000041810 */
[----:B------:R-:W0:Y:S03]  /*18220*/  LDGDEPBAR ;  /* 0x00000000000079af */ /* 0x000e260000000000 */
[----:B------:R-:W-:Y:S01]  /*18230*/  HMMA.16816.F32.BF16 R4, R12, R20, R4 ;  /* 0x000000140c04723c */ /* 0x000fe20000041804 */
[----:B------:R-:W3:Y:S05]  /*18240*/  LDSM.16.M88.4 R20, [R200] ;  /* 0x00000000c814783b */ /* 0x000eea0000000200 */
[C---:B------:R-:W-:Y:S06]  /*18250*/  HMMA.16816.F32.BF16 R148, R172.reuse, R150, RZ ;  /* 0x00000096ac94723c */ /* 0x040fec00000418ff */
[C---:B-----5:R-:W-:Y:S06]  /*18260*/  HMMA.16816.F32.BF16 R176, R172.reuse, R24, RZ ;  /* 0x00000018acb0723c */ /* 0x060fec00000418ff */
[----:B------:R-:W-:Y:S01]  /*18270*/  HMMA.16816.F32.BF16 R172, R172, R26, RZ ;  /* 0x0000001aacac723c */ /* 0x000fe200000418ff */
[----:B------:R-:W4:Y:S05]  /*18280*/  LDSM.16.M88.4 R24, [R199+0x7000] ;  /* 0x00700000c718783b */ /* 0x000f2a0000000200 */
[----:B------:R-:W-:Y:S06]  /*18290*/  HMMA.16816.F32.BF16 R16, R144, R142, R16 ;  /* 0x0000008e9010723c */ /* 0x000fec0000041810 */
[----:B------:R-:W-:Y:S06]  /*182a0*/  HMMA.16816.F32.BF16 R28, R12, R180, R28 ;  /* 0x000000b40c1c723c */ /* 0x000fec000004181c */
[----:B------:R-:W-:Y:S01]  /*182b0*/  HMMA.16816.F32.BF16 R4, R144, R140, R4 ;  /* 0x0000008c9004723c */ /* 0x000fe20000041804 */
[----:B------:R-:W-:Y:S05]  /*182c0*/  LDSM.16.M88.4 R140, [R195+0x1000] ;  /* 0x00100000c38c783b */ /* 0x000fea0000000200 */
[C---:B------:R-:W-:Y:S01]  /*182d0*/  HMMA.16816.F32.BF16 R156, R12.reuse, R182, R156 ;  /* 0x000000b60c9c723c */ /* 0x040fe2000004189c */
[----:B------:R-:W-:Y:S05]  /*182e0*/  LDSM.16.M88.4 R180, [R195+0x1800] ;  /* 0x00180000c3b4783b */ /* 0x000fea0000000200 */
[C---:B-1----:R-:W-:Y:S06]  /*182f0*/  HMMA.16816.F32.BF16 R152, R12.reuse, R8, R152 ;  /* 0x000000080c98723c */ /* 0x042fec0000041898 */
[C---:B------:R-:W-:Y:S01]  /*18300*/  HMMA.16816.F32.BF16 R148, R12.reuse, R10, R148 ;  /* 0x0000000a0c94723c */ /* 0x040fe20000041894 */
[----:B------:R-:W-:Y:S05]  /*18310*/  LDSM.16.M88.4 R8, [R195+0x800] ;  /* 0x00080000c308783b */ /* 0x000fea0000000200 */
[C---:B------:R-:W-:Y:S06]  /*18320*/  HMMA.16816.F32.BF16 R176, R12.reuse, R32, R176 ;  /* 0x000000200cb0723c */ /* 0x040fec00000418b0 */
[----:B------:R-:W-:Y:S01]  /*18330*/  HMMA.16816.F32.BF16 R172, R12, R34, R172 ;  /* 0x000000220cac723c */ /* 0x000fe200000418ac */
[----:B------:R-:W-:Y:S04]  /*18340*/  LDSM.16.M88.4 R32, [R205+0x2000] ;  /* 0x00200000cd20783b */ /* 0x000fe80000000200 */
[----:B------:R-:W1:Y:S01]  /*18350*/  LDSM.16.M88.4 R12, [R204+0x8000] ;  /* 0x00800000cc0c783b */ /* 0x000e620000000200 */
[----:B---3--:R-:W-:Y:S06]  /*18360*/  HMMA.16816.F32.BF16 R16, R20, R162, R16 ;  /* 0x000000a21410723c */ /* 0x008fec0000041810 */
[----:B------:R-:W-:Y:S06]  /*18370*/  HMMA.16816.F32.BF16 R28, R144, R168, R28 ;  /* 0x000000a8901c723c */ /* 0x000fec000004181c */
[----:B------:R-:W-:Y:S01]  /*18380*/  HMMA.16816.F32.BF16 R4, R20, R160, R4 ;  /* 0x000000a01404723c */ /* 0x000fe20000041804 */
[----:B------:R-:W-:Y:S05]  /*18390*/  LDSM.16.M88.4 R160, [R204+0x9000] ;  /* 0x00900000cca0783b */ /* 0x000fea0000000200 */
[C---:B------:R-:W-:Y:S01]  /*183a0*/  HMMA.16816.F32.BF16 R156, R144.reuse, R170, R156 ;  /* 0x000000aa909c723c */ /* 0x040fe2000004189c */
[----:B------:R-:W-:Y:S05]  /*183b0*/  LDSM.16.M88.4 R168, [R194] ;  /* 0x00000000c2a8783b */ /* 0x000fea0000000200 */
[C---:B----4-:R-:W-:Y:S06]  /*183c0*/  HMMA.16816.F32.BF16 R152, R144.reuse, R24, R152 ;  /* 0x000000189098723c */ /* 0x050fec0000041898 */
[C---:B------:R-:W-:Y:S01]  /*183d0*/  HMMA.16816.F32.BF16 R148, R144.reuse, R26, R148 ;  /* 0x0000001a9094723c */ /* 0x040fe20000041894 */
[----:B------:R-:W3:Y:S05]  /*183e0*/  LDSM.16.M88.4 R24, [R203+0x2000] ;  /* 0x00200000cb18783b */ /* 0x000eea0000000200 */
[C---:B------:R-:W-:Y:S06]  /*183f0*/  HMMA.16816.F32.BF16 R176, R144.reuse, R164, R176 ;  /* 0x000000a490b0723c */ /* 0x040fec00000418b0 */
[----:B------:R-:W-:Y:S01]  /*18400*/  HMMA.16816.F32.BF16 R172, R144, R166, R172 ;  /* 0x000000a690ac723c */ /* 0x000fe200000418ac */
[----:B------:R-:W4:Y:S04]  /*18410*/  LDSM.16.M88.4 R164, [R204+0x8800] ;  /* 0x00880000cca4783b */ /* 0x000f280000000200 */
[----:B------:R-:W-:Y:S01]  /*18420*/  LDSM.16.M88.4 R144, [R199+0x8000] ;  /* 0x00800000c790783b */ /* 0x000fe20000000200 */
[----:B-1----:R-:W-:Y:S06]  /*18430*/  HMMA.16816.F32.BF16 R16, R32, R14, R16 ;  /* 0x0000000e2010723c */ /* 0x002fec0000041810 */
[----:B------:R-:W-:Y:S06]  /*18440*/  HMMA.16816.F32.BF16 R28, R20, R8, R28 ;  /* 0x00000008141c723c */ /* 0x000fec000004181c */
[----:B------:R-:W-:Y:S01]  /*18450*/  HMMA.16816.F32.BF16 R4, R32, R12, R4 ;  /* 0x0000000c2004723c */ /* 0x000fe20000041804 */
[----:B------:R-:W-:Y:S05]  /*18460*/  LDSM.16.M88.4 R12, [R193] ;  /* 0x00000000c10c783b */ /* 0x000fea0000000200 */
[C---:B------:R-:W-:Y:S01]  /*18470*/  HMMA.16816.F32.BF16 R156, R20.reuse, R10, R156 ;  /* 0x0000000a149c723c */ /* 0x040fe2000004189c */
[----:B------:R-:W1:Y:S05]  /*18480*/  LDSM.16.M88.4 R8, [R201+0x2000] ;  /* 0x00200000c908783b */ /* 0x000e6a0000000200 */
[C---:B------:R-:W-:Y:S06]  /*18490*/  HMMA.16816.F32.BF16 R152, R20.reuse, R140, R152 ;  /* 0x0000008c1498723c */ /* 0x040fec0000041898 */
[----:B------:R-:W-:Y:S01]  /*184a0*/  HMMA.16816.F32.BF16 R148, R20, R142, R148 ;  /* 0x0000008e1494723c */ /* 0x000fe20000041894 */
[----:B------:R-:W5:Y:S05]  /*184b0*/  LDSM.16.M88.4 R140, [R204+0x9800] ;  /* 0x00980000cc8c783b */ /* 0x000f6a0000000200 */
[----:B---3--:R-:W-:Y:S06]  /*184c0*/  HMMA.16816.F32.BF16 R16, R24, R170, R16 ;  /* 0x000000aa1810723c */ /* 0x008fec0000041810 */
[----:B----4-:R-:W-:Y:S06]  /*184d0*/  HMMA.16816.F32.BF16 R28, R32, R164, R28 ;  /* 0x000000a4201c723c */ /* 0x010fec000004181c */
[----:B------:R-:W-:Y:S01]  /*184e0*/  HMMA.16816.F32.BF16 R4, R24, R168, R4 ;  /* 0x000000a81804723c */ /* 0x000fe20000041804 */
[----:B------:R-:W-:Y:S05]  /*184f0*/  LDSM.16.M88.4 R168, [R205+0x4000] ;  /* 0x00400000cda8783b */ /* 0x000fea0000000200 */
[C---:B------:R-:W-:Y:S06]  /*18500*/  HMMA.16816.F32.BF16 R176, R20.reuse, R180, R176 ;  /* 0x000000b414b0723c */ /* 0x040fec00000418b0 */
[----:B------:R-:W-:Y:S01]  /*18510*/  HMMA.16816.F32.BF16 R172, R20, R182, R172 ;  /* 0x000000b614ac723c */ /* 0x000fe200000418ac */
[----:B------:R-:W3:Y:S04]  /*18520*/  LDSM.16.M88.4 R180, [R199+0x8800] ;  /* 0x00880000c7b4783b */ /* 0x000ee80000000200 */
[----:B------:R-:W4:Y:S01]  /*18530*/  LDSM.16.M88.4 R20, [R192] ;  /* 0x00000000c014783b */ /* 0x000f220000000200 */
[----:B-1----:R-:W-:Y:S06]  /*18540*/  HMMA.16816.F32.BF16 R16, R8, R146, R16 ;  /* 0x000000920810723c */ /* 0x002fec0000041810 */
[----:B------:R-:W-:Y:S06]  /*18550*/  HMMA.16816.F32.BF16 R28, R24, R12, R28 ;  /* 0x0000000c181c723c */ /* 0x000fec000004181c */
[----:B------:R-:W-:Y:S01]  /*18560*/  HMMA.16816.F32.BF16 R4, R8, R144, R4 ;  /* 0x000000900804723c */ /* 0x000fe20000041804 */
[----:B------:R-:W-:Y:S05]  /*18570*/  LDSM.16.M88.4 R144, [R203+0x4000] ;  /* 0x00400000cb90783b */ /* 0x000fea0000000200 */
[C---:B------:R-:W-:Y:S01]  /*18580*/  HMMA.16816.F32.BF16 R156, R32.reuse, R166, R156 ;  /* 0x000000a6209c723c */ /* 0x040fe2000004189c */
[----:B------:R-:W1:Y:S05]  /*18590*/  LDSM.16.M88.4 R164, [R204+0xa000] ;  /* 0x00a00000cca4783b */ /* 0x000e6a0000000200 */
[C---:B------:R-:W-:Y:S06]  /*185a0*/  HMMA.16816.F32.BF16 R152, R32.reuse, R160, R152 ;  /* 0x000000a02098723c */ /* 0x040fec0000041898 */
[C---:B------:R-:W-:Y:S01]  /*185b0*/  HMMA.16816.F32.BF16 R148, R32.reuse, R162, R148 ;  /* 0x000000a22094723c */ /* 0x040fe20000041894 */
[----:B------:R-:W2:Y:S05]  /*185c0*/  LDSM.16.M88.4 R160, [R195+0x2800] ;  /* 0x00280000c3a0783b */ /* 0x000eaa0000000200 */
[C---:B-----5:R-:W-:Y:S06]  /*185d0*/  HMMA.16816.F32.BF16 R176, R32.reuse, R140, R176 ;  /* 0x0000008c20b0723c */ /* 0x060fec00000418b0 */
[----:B------:R-:W-:Y:S01]  /*185e0*/  HMMA.16816.F32.BF16 R172, R32, R142, R172 ;  /* 0x0000008e20ac723c */ /* 0x000fe200000418ac */
[----:B------:R-:W5:Y:S04]  /*185f0*/  LDSM.16.M88.4 R140, [R199+0x9000] ;  /* 0x00900000c78c783b */ /* 0x000f680000000200 */
[----:B------:R-:W5:Y:S01]  /*18600*/  LDSM.16.M88.4 R32, [R190] ;  /* 0x00000000be20783b */ /* 0x000f620000000200 */
[----:B------:R-:W-:Y:S06]  /*18610*/  HMMA.16816.F32.BF16 R16, R184, R238, R16 ;  /* 0x000000eeb810723c */ /* 0x000fec0000041810 */
[----:B---3--:R-:W-:Y:S06]  /*18620*/  HMMA.16816.F32.BF16 R28, R8, R180, R28 ;  /* 0x000000b4081c723c */ /* 0x008fec000004181c */
[----:B------:R-:W-:Y:S01]  /*18630*/  HMMA.16816.F32.BF16 R4, R184, R236, R4 ;  /* 0x000000ecb804723c */ /* 0x000fe20000041804 */
[----:B------:R-:W-:Y:S05]  /*18640*/  LDSM.16.M88.4 R236, [R204+0xa800] ;  /* 0x00a80000ccec783b */ /* 0x000fea0000000200 */
[C---:B------:R-:W-:Y:S01]  /*18650*/  HMMA.16816.F32.BF16 R156, R24.reuse, R14, R156 ;  /* 0x0000000e189c723c */ /* 0x040fe2000004189c */
[----:B------:R-:W3:Y:S05]  /*18660*/  LDSM.16.M88.4 R12, [R199+0x9800] ;  /* 0x00980000c70c783b */ /* 0x000eea0000000200 */
[C---:B----4-:R-:W-:Y:S06]  /*18670*/  HMMA.16816.F32.BF16 R152, R24.reuse, R20, R152 ;  /* 0x000000141898723c */ /* 0x050fec0000041898 */
[----:B------:R-:W-:Y:S01]  /*18680*/  HMMA.16816.F32.BF16 R148, R24, R22, R148 ;  /* 0x000000161894723c */ /* 0x000fe20000041894 */
[----:B------:R-:W4:Y:S05]  /*18690*/  LDSM.16.M88.4 R20, [R195+0x3000] ;  /* 0x00300000c314783b */ /* 0x000f2a0000000200 */
[----:B-1----:R-:W-:Y:S06]  /*186a0*/  HMMA.16816.F32.BF16 R16, R168, R166, R16 ;  /* 0x000000a6a810723c */ /* 0x002fec0000041810 */
[C---:B------:R-:W-:Y:S06]  /*186b0*/  HMMA.16816.F32.BF16 R176, R24.reuse, R232, R176 ;  /* 0x000000e818b0723c */ /* 0x040fec00000418b0 */
[----:B------:R-:W-:Y:S01]  /*186c0*/  HMMA.16816.F32.BF16 R172, R24, R234, R172 ;  /* 0x000000ea18ac723c */ /* 0x000fe200000418ac */
[----:B------:R-:W-:Y:S04]  /*186d0*/  LDSM.16.M88.4 R24, [R201+0x4000] ;  /* 0x00400000c918783b */ /* 0x000fe80000000200 */
[----:B------:R-:W1:Y:S01]  /*186e0*/  LDSM.16.M88.4 R232, [R199+0xa000] ;  /* 0x00a00000c7e8783b */ /* 0x000e620000000200 */
[----:B--2---:R-:W-:Y:S06]  /*186f0*/  HMMA.16816.F32.BF16 R28, R184, R160, R28 ;  /* 0x000000a0b81c723c */ /* 0x004fec000004181c */
[----:B------:R-:W-:Y:S01]  /*18700*/  HMMA.16816.F32.BF16 R4, R168, R164, R4 ;  /* 0x000000a4a804723c */ /* 0x000fe20000041804 */
[----:B------:R-:W-:Y:S05]  /*18710*/  LDSM.16.M88.4 R164, [R204+0xb000] ;  /* 0x00b00000cca4783b */ /* 0x000fea0000000200 */
[C---:B------:R-:W-:Y:S01]  /*18720*/  HMMA.16816.F32.BF16 R156, R8.reuse, R182, R156 ;  /* 0x000000b6089c723c */ /* 0x040fe2000004189c */
[----:B------:R-:W2:Y:S05]  /*18730*/  LDSM.16.M88.4 R180, [R195+0x3800] ;  /* 0x00380000c3b4783b */ /* 0x000eaa0000000200 */
[C---:B-----5:R-:W-:Y:S06]  /*18740*/  HMMA.16816.F32.BF16 R152, R8.reuse, R140, R152 ;  /* 0x0000008c0898723c */ /* 0x060fec0000041898 */
[----:B------:R-:W-:Y:S01]  /*18750*/  HMMA.16816.F32.BF16 R148, R8, R142, R148 ;  /* 0x0000008e0894723c */ /* 0x000fe20000041894 */
[----:B------:R-:W5:Y:S05]  /*18760*/  LDSM.16.M88.4 R140, [R189] ;  /* 0x00000000bd8c783b */ /* 0x000f6a0000000200 */
[----:B------:R-:W-:Y:S06]  /*18770*/  HMMA.16816.F32.BF16 R16, R144, R34, R16 ;  /* 0x000000229010723c */ /* 0x000fec0000041810 */
[C---:B---3--:R-:W-:Y:S06]  /*18780*/  HMMA.16816.F32.BF16 R176, R8.reuse, R12, R176 ;  /* 0x0000000c08b0723c */ /* 0x048fec00000418b0 */
[----:B------:R-:W-:Y:S01]  /*18790*/  HMMA.16816.F32.BF16 R172, R8, R14, R172 ;  /* 0x0000000e08ac723c */ /* 0x000fe200000418ac */
[----:B------:R-:W-:Y:S04]  /*187a0*/  LDSM.16.M88.4 R12, [R200+0x4000] ;  /* 0x00400000c80c783b */ /* 0x000fe80000000200 */
[----:B------:R-:W3:Y:S01]  /*187b0*/  LDSM.16.M88.4 R8, [R195+0x4000] ;  /* 0x00400000c308783b */ /* 0x000ee20000000200 */
[----:B------:R-:W-:Y:S06]  /*187c0*/  HMMA.16816.F32.BF16 R28, R168, R236, R28 ;  /* 0x000000eca81c723c */ /* 0x000fec000004181c */
[----:B------:R-:W-:Y:S01]  /*187d0*/  HMMA.16816.F32.BF16 R4, R144, R32, R4 ;  /* 0x000000209004723c */ /* 0x000fe20000041804 */
[----:B------:R-:W-:Y:S05]  /*187e0*/  LDSM.16.M88.4 R32, [R188] ;  /* 0x00000000bc20783b */ /* 0x000fea0000000200 */
[C---:B------:R-:W-:Y:S01]  /*187f0*/  HMMA.16816.F32.BF16 R156, R184.reuse, R162, R156 ;  /* 0x000000a2b89c723c */ /* 0x040fe2000004189c */
[----:B------:R-:W3:Y:S05]  /*18800*/  LDSM.16.M88.4 R160, [R204+0xb800] ;  /* 0x00b80000cca0783b */ /* 0x000eea0000000200 */
[C---:B----4-:R-:W-:Y:S06]  /*18810*/  HMMA.16816.F32.BF16 R152, R184.reuse, R20, R152 ;  /* 0x00000014b898723c */ /* 0x050fec0000041898 */
[----:B------:R-:W-:Y:S01]  /*18820*/  HMMA.16816.F32.BF16 R148, R184, R22, R148 ;  /* 0x00000016b894723c */ /* 0x000fe20000041894 */
[----:B------:R-:W4:Y:S05]  /*18830*/  LDSM.16.M88.4 R20, [R199+0xa800] ;  /* 0x00a80000c714783b */ /* 0x000f2a0000000200 */
[----:B-1----:R-:W-:Y:S06]  /*18840*/  HMMA.16816.F32.BF16 R16, R24, R234, R16 ;  /* 0x000000ea1810723c */ /* 0x002fec0000041810 */
[C---:B--2---:R-:W-:Y:S06]  /*18850*/  HMMA.16816.F32.BF16 R176, R184.reuse, R180, R176 ;  /* 0x000000b4b8b0723c */ /* 0x044fec00000418b0 */
[----:B------:R-:W-:Y:S01]  /*18860*/  HMMA.16816.F32.BF16 R172, R184, R182, R172 ;  /* 0x000000b6b8ac723c */ /* 0x000fe200000418ac */
[----:B------:R-:W1:Y:S05]  /*18870*/  LDSM.16.M88.4 R180, [R136] ;  /* 0x0000000088b4783b */ /* 0x000e6a0000000200 */
[----:B-----5:R-:W-:Y:S06]  /*18880*/  HMMA.16816.F32.BF16 R28, R144, R140, R28 ;  /* 0x0000008c901c723c */ /* 0x020fec000004181c */
[----:B------:R-:W-:Y:S06]  /*18890*/  HMMA.16816.F32.BF16 R4, R24, R232, R4 ;  /* 0x000000e81804723c */ /* 0x000fec0000041804 */
[C---:B------:R-:W-:Y:S06]  /*188a0*/  HMMA.16816.F32.BF16 R156, R168.reuse, R238, R156 ;  /* 0x000000eea89c723c */ /* 0x040fec000004189c */
[C---:B------:R-:W-:Y:S06]  /*188b0*/  HMMA.16816.F32.BF16 R152, R168.reuse, R164, R152 ;  /* 0x000000a4a898723c */ /* 0x040fec0000041898 */
[----:B------:R-:W-:Y:S01]  /*188c0*/  HMMA.16816.F32.BF16 R164, R168, R166, R148 ;  /* 0x000000a6a8a4723c */ /* 0x000fe20000041894 */
[----:B------:R-:W2:Y:S05]  /*188d0*/  LDSM.16.M88.4 R148, [R195+0x4800] ;  /* 0x00480000c394783b */ /* 0x000eaa0000000200 */
[----:B---3--:R-:W-:Y:S06]  /*188e0*/  HMMA.16816.F32.BF16 R16, R12, R10, R16 ;  /* 0x0000000a0c10723c */ /* 0x008fec0000041810 */
[C---:B------:R-:W-:Y:S06]  /*188f0*/  HMMA.16816.F32.BF16 R176, R168.reuse, R160, R176 ;  /* 0x000000a0a8b0723c */ /* 0x040fec00000418b0 */
[----:B------:R-:W-:Y:S06]  /*18900*/  HMMA.16816.F32.BF16 R172, R168, R162, R172 ;  /* 0x000000a2a8ac723c */ /* 0x000fec00000418ac */
[----:B----4-:R-:W-:Y:S06]  /*18910*/  HMMA.16816.F32.BF16 R28, R24, R20, R28 ;  /* 0x00000014181c723c */ /* 0x010fec000004181c */
[----:B------:R-:W-:Y:S01]  /*18920*/  HMMA.16816.F32.BF16 R4, R12, R8, R4 ;  /* 0x000000080c04723c */ /* 0x000fe20000041804 */
[----:B------:R-:W-:Y:S05]  /*18930*/  LDSM.16.M88.4 R8, [R199+0xb800] ;  /* 0x00b80000c708783b */ /* 0x000fea0000000200 */
[----:B------:R-:W-:Y:S01]  /*18940*/  HMMA.16816.F32.BF16 R156, R144, R142, R156 ;  /* 0x0000008e909c723c */ /* 0x000fe2000004189c */
[----:B------:R-:W3:Y:S01]  /*18950*/  LDSM.16.M88.4 R140, [R199+0xb000] ;  /* 0x00b00000c78c783b */ /* 0x000ee20000000200 */
[----:B------:R-:W-:-:S04]  /*18960*/  FMUL.FTZ R16, R16, R134 ;  /* 0x0000008610107220 */ /* 0x000fc80000410000 */
[C---:B------:R-:W-:Y:S06]  /*18970*/  HMMA.16816.F32.BF16 R152, R144.reuse, R32, R152 ;  /* 0x000000209098723c */ /* 0x040fec0000041898 */
[C---:B------:R-:W-:Y:S06]  /*18980*/  HMMA.16816.F32.BF16 R164, R144.reuse, R34, R164 ;  /* 0x0000002290a4723c */ /* 0x040fec00000418a4 */
[----:B-1----:R-:W-:Y:S01]  /*18990*/  HMMA.16816.F32.BF16 R176, R144, R180, R176 ;  /* 0x000000b490b0723c */ /* 0x002fe200000418b0 */
[----:B------:R-:W-:-:S05]  /*189a0*/  FMUL.FTZ R4, R4, R134 ;  /* 0x0000008604047220 */ /* 0x000fca0000410000 */
[----:B--2---:R-:W-:Y:S01]  /*189b0*/  HMMA.16816.F32.BF16 R28, R12, R148, R28 ;  /* 0x000000940c1c723c */ /* 0x004fe2000004181c */
[----:B------:R1:W-:Y:S05]  /*189c0*/  MUFU.TANH R149, R16 ;  /* 0x0000001000957308 */ /* 0x0003ea0000002400 */
[----:B------:R-:W-:Y:S01]  /*189d0*/  HMMA.16816.F32.BF16 R172, R144, R182, R172 ;  /* 0x000000b690ac723c */ /* 0x000fe200000418ac */
[-C--:B------:R-:W-:Y:S01]  /*189e0*/  FMUL.FTZ R135, R5, R134.reuse ;  /* 0x0000008605877220 */ /* 0x080fe20000410000 */
[-C--:B------:R-:W-:Y:S01]  /*189f0*/  FMUL.FTZ R35, R6, R134.reuse ;  /* 0x0000008606237220 */ /* 0x080fe20000410000 */
[----:B------:R2:W-:Y:S01]  /*18a00*/  MUFU.TANH R33, R4 ;  /* 0x0000000400217308 */ /* 0x0005e20000002400 */
[----:B------:R-:W-:-:S02]  /*18a10*/  FMUL.FTZ R137, R7, R134 ;  /* 0x0000008607897220 */ /* 0x000fc40000410000 */
[C---:B------:R-:W-:Y:S01]  /*18a20*/  HMMA.16816.F32.BF16 R156, R24.reuse, R22, R156 ;  /* 0x00000016189c723c */ /* 0x040fe2000004189c */
[----:B------:R-:W4:Y:S01]  /*18a30*/  LDSM.16.M88.4 R20, [R195+0x5800] ;  /* 0x00580000c314783b */ /* 0x000f220000000200 */
[----:B-1----:R-:W1:Y:S03]  /*18a40*/  S2R R16, SR_TID.X ;  /* 0x0000000000107919 */ /* 0x002e660000002100 */
[----:B--2---:R-:W2:Y:S01]  /*18a50*/  LDSM.16.M88.4 R4, [R195+0x5000] ;  /* 0x00500000c304783b */ /* 0x004ea20000000200 */
[C---:B---3--:R-:W-:Y:S06]  /*18a60*/  HMMA.16816.F32.BF16 R152, R24.reuse, R140, R152 ;  /* 0x0000008c1898723c */ /* 0x048fec0000041898 */
[C---:B------:R-:W-:Y:S06]  /*18a70*/  HMMA.16816.F32.BF16 R164, R24.reuse, R142, R164 ;  /* 0x0000008e18a4723c */ /* 0x040fec00000418a4 */
[C---:B------:R-:W-:Y:S06]  /*18a80*/  HMMA.16816.F32.BF16 R176, R24.reuse, R8, R176 ;  /* 0x0000000818b0723c */ /* 0x040fec00000418b0 */
[----:B------:R-:W-:Y:S01]  /*18a90*/  HMMA.16816.F32.BF16 R172, R24, R10, R172 ;  /* 0x0000000a18ac723c */ /* 0x000fe200000418ac */
[----:B------:R-:W3:Y:S01]  /*18aa0*/  MUFU.TANH R135, R135 ;  /* 0x0000008700877308 */ /* 0x000ee20000002400 */
[-C--:B------:R-:W-:Y:S01]  /*18ab0*/  FMUL.FTZ R18, R18, R134.reuse ;  /* 0x0000008612127220 */ /* 0x080fe20000410000 */
[-C--:B------:R-:W-:Y:S01]  /*18ac0*/  FMUL.FTZ R17, R17, R134.reuse ;  /* 0x0000008611117220 */ /* 0x080fe20000410000 */
[-C--:B------:R-:W-:Y:S01]  /*18ad0*/  FMUL.FTZ R19, R19, R134.reuse ;  /* 0x0000008613137220 */ /* 0x080fe20000410000 */
[----:B-1----:R-:W-:Y:S01]  /*18ae0*/  IMAD.SHL.U32 R8, R16, 0x2, RZ ;  /* 0x0000000210087824 */ /* 0x002fe200078e00ff */
[----:B------:R-:W-:Y:S01]  /*18af0*/  HMMA.16816.F32.BF16 R156, R12, R150, R156 ;  /* 0x000000960c9c723c */ /* 0x000fe2000004189c */
[----:B------:R-:W-:Y:S01]  /*18b00*/  FMUL.FTZ R28, R28, R134 ;  /* 0x000000861c1c7220 */ /* 0x000fe20000410000 */
[----:B------:R-:W-:-:S04]  /*18b10*/  DEPBAR.LE SB0, 0x0 ;  /* 0x000080000000791a */ /* 0x000fc80000000000 */
[----:B------:R-:W-:Y:S01]  /*18b20*/  LOP3.LUT R8, R8, 0x6, RZ, 0xc0, !PT ;  /* 0x0000000608087812 */ /* 0x000fe200078ec0ff */
[----:B------:R-:W1:Y:S04]  /*18b30*/  MUFU.TANH R137, R137 ;  /* 0x0000008900897308 */ /* 0x000e680000002400 */
[----:B------:R-:W-:Y:S01]  /*18b40*/  IMAD R8, R223, 0x40, R8 ;  /* 0x00000040df087824 */ /* 0x000fe200078e0208 */
[C---:B----4-:R-:W-:Y:S06]  /*18b50*/  HMMA.16816.F32.BF16 R176, R12.reuse, R20, R176 ;  /* 0x000000140cb0723c */ /* 0x050fec00000418b0 */
[C---:B--2---:R-:W-:Y:S01]  /*18b60*/  HMMA.16816.F32.BF16 R152, R12.reuse, R4, R152 ;  /* 0x000000040c98723c */ /* 0x044fe20000041898 */
[----:B------:R-:W2:Y:S05]  /*18b70*/  MUFU.TANH R141, R18 ;  /* 0x00000012008d7308 */ /* 0x000eaa0000002400 */
[----:B------:R-:W-:Y:S01]  /*18b80*/  HMMA.16816.F32.BF16 R164, R12, R6, R164 ;  /* 0x000000060ca4723c */ /* 0x000fe200000418a4 */
[----:B------:R-:W-:-:S05]  /*18b90*/  VIADD R4, R8, 0x1 ;  /* 0x0000000108047836 */ /* 0x000fca0000000000 */
[----:B------:R-:W-:Y:S01]  /*18ba0*/  HMMA.16816.F32.BF16 R172, R12, R22, R172 ;  /* 0x000000160cac723c */ /* 0x000fe200000418ac */
[C---:B------:R-:W-:Y:S01]  /*18bb0*/  ISETP.GE.AND P4, PT, R4.reuse, R2, PT ;  /* 0x000000020400720c */ /* 0x040fe20003f86270 */
[----:B------:R-:W4:Y:S01]  /*18bc0*/  MUFU.TANH R17, R17 ;  /* 0x0000001100117308 */ /* 0x000f220000002400 */
[----:B------:R-:W-:Y:S02]  /*18bd0*/  ISETP.GE.AND P5, PT, R4, R3, PT ;  /* 0x000000030400720c */ /* 0x000fe40003fa6270 */
[----:B------:R-:W-:Y:S01]  /*18be0*/  I2FP.F32.S32 R4, R4 ;  /* 0x0000000400047245 */ /* 0x000fe20000201400 */
[----:B------:R-:W-:Y:S02]  /*18bf0*/  VIADD R10, R8, 0x8 ;  /* 0x00000008080a7836 */ /* 0x000fe40000000000 */
[----:B------:R-:W-:Y:S02]  /*18c00*/  FMUL.FTZ R11, R30, R134 ;  /* 0x000000861e0b7220 */ /* 0x000fe40000410000 */
[----:B------:R-:W5:Y:S01]  /*18c10*/  MUFU.TANH R19, R19 ;  /* 0x0000001300137308 */ /* 0x000f620000002400 */
[CC--:B---3--:R-:W-:Y:S01]  /*18c20*/  FFMA.FTZ R12, R0.reuse, R4.reuse, R135 ;  /* 0x00000004000c7223 */ /* 0x0c8fe20000010087 */
[----:B-1----:R-:W-:Y:S01]  /*18c30*/  FFMA.FTZ R6, R0, R4, R137 ;  /* 0x0000000400067223 */ /* 0x002fe20000010089 */
[----:B------:R-:W-:-:S02]  /*18c40*/  VIADD R4, R8, 0x9 ;  /* 0x0000000908047836 */ /* 0x000fc40000000000 */
[----:B------:R-:W-:Y:S01]  /*18c50*/  FMUL.FTZ R9, R29, R134 ;  /* 0x000000861d097220 */ /* 0x000fe20000410000 */
[C---:B------:R-:W-:Y:S01]  /*18c60*/  ISETP.GE.AND P1, PT, R10.reuse, R2, PT ;  /* 0x000000020a00720c */ /* 0x040fe20003f26270 */
[----:B------:R-:W-:Y:S01]  /*18c70*/  FMUL.FTZ R5, R31, R134 ;  /* 0x000000861f057220 */ /* 0x000fe20000410000 */
[-C--:B------:R-:W-:Y:S01]  /*18c80*/  ISETP.GE.AND P6, PT, R10, R3.reuse, PT ;  /* 0x000000030a00720c */ /* 0x080fe20003fc6270 */
[----:B------:R-:W1:Y:S01]  /*18c90*/  MUFU.TANH R143, R28 ;  /* 0x0000001c008f7308 */ /* 0x000e620000002400 */
[----:B------:R-:W-:Y:S02]  /*18ca0*/  I2FP.F32.S32 R10, R10 ;  /* 0x0000000a000a7245 */ /* 0x000fe40000201400 */
[----:B------:R-:W-:Y:S02]  /*18cb0*/  FSEL R12, R12, -INF , !P4 ;  /* 0xff8000000c0c7808 */ /* 0x000fe40006000000 */
[----:B------:R-:W-:Y:S02]  /*18cc0*/  FSEL R6, R6, -INF , !P5 ;  /* 0xff80000006067808 */ /* 0x000fe40006800000 */
[C---:B------:R-:W-:Y:S01]  /*18cd0*/  ISETP.GE.AND P4, PT, R4.reuse, R2, PT ;  /* 0x000000020400720c */ /* 0x040fe20003f86270 */
[----:B------:R-:W3:Y:S01]  /*18ce0*/  MUFU.TANH R11, R11 ;  /* 0x0000000b000b7308 */ /* 0x000ee20000002400 */
[----:B------:R-:W-:Y:S01]  /*18cf0*/  ISETP.GE.AND P5, PT, R4, R3, PT ;  /* 0x000000030400720c */ /* 0x000fe20003fa6270 */
[C---:B------:R-:W-:Y:S01]  /*18d00*/  FFMA.FTZ R16, R0.reuse, R10, R149 ;  /* 0x0000000a00107223 */ /* 0x040fe20000010095 */
[----:B------:R-:W-:Y:S01]  /*18d10*/  I2FP.F32.S32 R4, R4 ;  /* 0x0000000400047245 */ /* 0x000fe20000201400 */
[----:B--2---:R-:W-:Y:S01]  /*18d20*/  FFMA.FTZ R10, R0, R10, R141 ;  /* 0x0000000a000a7223 */ /* 0x004fe2000001008d */
[-C--:B------:R-:W-:Y:S01]  /*18d30*/  FMUL.FTZ R7, R156, R134.reuse ;  /* 0x000000869c077220 */ /* 0x080fe20000410000 */
[----:B------:R-:W-:-:S02]  /*18d40*/  FMUL.FTZ R13, R158, R134 ;  /* 0x000000869e0d7220 */ /* 0x000fc40000410000 */
[----:B------:R-:W2:Y:S01]  /*18d50*/  MUFU.TANH R9, R9 ;  /* 0x0000000900097308 */ /* 0x000ea20000002400 */
[----:B------:R-:W-:Y:S02]  /*18d60*/  VIADD R180, R8, 0x10 ;  /* 0x0000001008b47836 */ /* 0x000fe40000000000 */
[----:B----4-:R-:W-:Y:S01]  /*18d70*/  FFMA.FTZ R14, R0, R4, R17 ;  /* 0x00000004000e7223 */ /* 0x010fe20000010011 */
[-C--:B------:R-:W-:Y:S01]  /*18d80*/  FMUL.FTZ R21, R157, R134.reuse ;  /* 0x000000869d157220 */ /* 0x080fe20000410000 */
[----:B------:R-:W-:-:S03]  /*18d90*/  FMUL.FTZ R23, R159, R134 ;  /* 0x000000869f177220 */ /* 0x000fc60000410000 */
[----:B------:R-:W4:Y:S01]  /*18da0*/  MUFU.TANH R5, R5 ;  /* 0x0000000500057308 */ /* 0x000f220000002400 */
        /* <DEDUP_REMOVED lines=15> */
[----:B------:R-:W-:Y:S01]  /*18ea0*/  FMUL.FTZ R175, R175, R134 ;  /* 0x00000086afaf7220 */ /* 0x000fe20000410000 */
[----:B-----5:R-:W-:Y:S01]  /*18eb0*/  FFMA.FTZ R4, R0, R4, R19 ;  /* 0x0000000400047223 */ /* 0x020fe20000010013 */
[----:B------:R-:W-:Y:S01]  /*18ec0*/  VIADD R134, R8, 0x11 ;  /* 0x0000001108867836 */ /* 0x000fe20000000000 */
[----:B------:R-:W-:-:S02]  /*18ed0*/  FSEL R16, R16, -INF , !P1 ;  /* 0xff80000010107808 */ /* 0x000fc40004800000 */
[----:B------:R-:W-:Y:S01]  /*18ee0*/  FSEL R10, R10, -INF , !P6 ;  /* 0xff8000000a0a7808 */ /* 0x000fe20007000000 */
[----:B------:R-:W5:Y:S01]  /*18ef0*/  MUFU.TANH R7, R7 ;  /* 0x0000000700077308 */ /* 0x000f620000002400 */
[C---:B------:R-:W-:Y:S02]  /*18f00*/  ISETP.GE.AND P1, PT, R180.reuse, R2, PT ;  /* 0x00000002b400720c */ /* 0x040fe40003f26270 */
[----:B------:R-:W-:Y:S02]  /*18f10*/  ISETP.GE.AND P6, PT, R180, R3, PT ;  /* 0x00000003b400720c */ /* 0x000fe40003fc6270 */
[----:B------:R-:W-:-:S03]  /*18f20*/  I2FP.F32.S32 R180, R180 ;  /* 0x000000b400b47245 */ /* 0x000fc60000201400 */
[----:B------:R-:W5:Y:S01]  /*18f30*/  MUFU.TANH R13, R13 ;  /* 0x0000000d000d7308 */ /* 0x000f620000002400 */
[----:B------:R-:W-:Y:S02]  /*18f40*/  FSEL R14, R14, -INF , !P4 ;  /* 0xff8000000e0e7808 */ /* 0x000fe40006000000 */
[----:B------:R-:W-:Y:S02]  /*18f50*/  FSEL R4, R4, -INF , !P5 ;  /* 0xff80000004047808 */ /* 0x000fe40006800000 */
[C---:B------:R-:W-:Y:S02]  /*18f60*/  ISETP.GE.AND P4, PT, R134.reuse, R2, PT ;  /* 0x000000028600720c */ /* 0x040fe40003f86270 */
[----:B------:R-:W-:Y:S01]  /*18f70*/  ISETP.GE.AND P5, PT, R134, R3, PT ;  /* 0x000000038600720c */ /* 0x000fe20003fa6270 */
[----:B------:R-:W5:Y:S01]  /*18f80*/  MUFU.TANH R21, R21 ;  /* 0x0000001500157308 */ /* 0x000f620000002400 */
[----:B------:R-:W-:Y:S01]  /*18f90*/  I2FP.F32.S32 R134, R134 ;  /* 0x0000008600867245 */ /* 0x000fe20000201400 */
[CC--:B-1----:R-:W-:Y:S01]  /*18fa0*/  FFMA.FTZ R143, R0.reuse, R180.reuse, R143 ;  /* 0x000000b4008f7223 */ /* 0x0c2fe2000001008f */
[----:B---3--:R-:W-:Y:S01]  /*18fb0*/  FFMA.FTZ R180, R0, R180, R11 ;  /* 0x000000b400b47223 */ /* 0x008fe2000001000b */
[----:B------:R-:W-:-:S04]  /*18fc0*/  VIADD R11, R8, 0x18 ;  /* 0x00000018080b7836 */ /* 0x000fc80000000000 */
[----:B------:R-:W1:Y:S01]  /*18fd0*/  MUFU.TANH R23, R23 ;  /* 0x0000001700177308 */ /* 0x000e620000002400 */
[CC--:B--2---:R-:W-:Y:S01]  /*18fe0*/  FFMA.FTZ R178, R0.reuse, R134.reuse, R9 ;  /* 0x0000008600b27223 */ /* 0x0c4fe20000010009 */
[----:B----4-:R-:W-:Y:S01]  /*18ff0*/  FFMA.FTZ R134, R0, R134, R5 ;  /* 0x0000008600867223 */ /* 0x010fe20000010005 */
[----:B------:R-:W-:Y:S01]  /*19000*/  VIADD R20, R8, 0x19 ;  /* 0x0000001908147836 */ /* 0x000fe20000000000 */
[----:B------:R-:W-:-:S04]  /*19010*/  I2FP.F32.S32 R9, R11 ;  /* 0x0000000b00097245 */ /* 0x000fc80000201400 */
[----:B------:R-:W2:Y:S01]  /*19020*/  MUFU.TANH R25, R25 ;  /* 0x0000001900197308 */ /* 0x000ea20000002400 */
[----:B------:R-:W-:Y:S02]  /*19030*/  FSEL R178, R178, -INF , !P4 ;  /* 0xff800000b2b27808 */ /* 0x000fe40006000000 */
[----:B------:R-:W-:-:S05]  /*19040*/  FSEL R134, R134, -INF , !P5 ;  /* 0xff80000086867808 */ /* 0x000fca0006800000 */
[----:B------:R-:W3:Y:S01]  /*19050*/  MUFU.TANH R27, R154 ;  /* 0x0000009a001b7308 */ /* 0x000ee20000002400 */
[----:B------:R-:W-:Y:S01]  /*19060*/  ISETP.GE.AND P4, PT, R20, R2, PT ;  /* 0x000000021400720c */ /* 0x000fe20003f86270 */
[----:B-----5:R-:W-:Y:S01]  /*19070*/  FFMA.FTZ R7, R0, R9, R7 ;  /* 0x0000000900077223 */ /* 0x020fe20000010007 */
[----:B------:R-:W-:Y:S01]  /*19080*/  ISETP.GE.AND P5, PT, R20, R3, PT ;  /* 0x000000031400720c */ /* 0x000fe20003fa6270 */
[----:B------:R-:W-:Y:S01]  /*19090*/  FFMA.FTZ R13, R0, R9, R13 ;  /* 0x00000009000d7223 */ /* 0x000fe2000001000d */
[----:B------:R-:W-:Y:S01]  /*190a0*/  FSEL R182, R143, -INF , !P1 ;  /* 0xff8000008fb67808 */ /* 0x000fe20004800000 */
[----:B------:R-:W-:Y:S01]  /*190b0*/  VIADD R9, R8, 0x20 ;  /* 0x0000002008097836 */ /* 0x000fe20000000000 */
[----:B------:R-:W-:Y:S01]  /*190c0*/  FSEL R180, R180, -INF , !P6 ;  /* 0xff800000b4b47808 */ /* 0x000fe20007000000 */
[----:B------:R-:W4:Y:S01]  /*190d0*/  MUFU.TANH R153, R153 ;  /* 0x0000009900997308 */ /* 0x000f220000002400 */
[----:B------:R-:W-:Y:S02]  /*190e0*/  I2FP.F32.S32 R20, R20 ;  /* 0x0000001400147245 */ /* 0x000fe40000201400 */
[----:B------:R-:W-:-:S02]  /*190f0*/  ISETP.GE.AND P1, PT, R11, R2, PT ;  /* 0x000000020b00720c */ /* 0x000fc40003f26270 */
[----:B------:R-:W-:-:S03]  /*19100*/  ISETP.GE.AND P6, PT, R11, R3, PT ;  /* 0x000000030b00720c */ /* 0x000fc60003fc6270 */
[----:B------:R-:W5:Y:S01]  /*19110*/  MUFU.TANH R155, R155 ;  /* 0x0000009b009b7308 */ /* 0x000f620000002400 */
[CC--:B------:R-:W-:Y:S01]  /*19120*/  FFMA.FTZ R21, R0.reuse, R20.reuse, R21 ;  /* 0x0000001400157223 */ /* 0x0c0fe20000010015 */
[----:B-1----:R-:W-:Y:S01]  /*19130*/  FFMA.FTZ R23, R0, R20, R23 ;  /* 0x0000001400177223 */ /* 0x002fe20000010017 */
[----:B------:R-:W-:Y:S01]  /*19140*/  FSEL R142, R7, -INF , !P1 ;  /* 0xff800000078e7808 */ /* 0x000fe20004800000 */
[----:B------:R-:W-:Y:S01]  /*19150*/  VIADD R148, R8, 0x21 ;  /* 0x0000002108947836 */ /* 0x000fe20000000000 */
[----:B------:R-:W-:Y:S02]  /*19160*/  FSEL R234, R13, -INF , !P6 ;  /* 0xff8000000dea7808 */ /* 0x000fe40007000000 */
[C---:B------:R-:W-:Y:S01]  /*19170*/  ISETP.GE.AND P1, PT, R9.reuse, R2, PT ;  /* 0x000000020900720c */ /* 0x040fe20003f26270 */
[----:B------:R-:W1:Y:S01]  /*19180*/  MUFU.TANH R17, R164 ;  /* 0x000000a400117308 */ /* 0x000e620000002400 */
[----:B------:R-:W-:Y:S02]  /*19190*/  ISETP.GE.AND P6, PT, R9, R3, PT ;  /* 0x000000030900720c */ /* 0x000fe40003fc6270 */
[----:B------:R-:W-:-:S02]  /*191a0*/  I2FP.F32.S32 R9, R9 ;  /* 0x0000000900097245 */ /* 0x000fc40000201400 */
[----:B------:R-:W-:-:S03]  /*191b0*/  FSEL R140, R21, -INF , !P4 ;  /* 0xff800000158c7808 */ /* 0x000fc60006000000 */
[----:B------:R-:W1:Y:S01]  /*191c0*/  MUFU.TANH R5, R166 ;  /* 0x000000a600057308 */ /* 0x000e620000002400 */
[----:B------:R-:W-:Y:S01]  /*191d0*/  FSEL R184, R23, -INF , !P5 ;  /* 0xff80000017b87808 */ /* 0x000fe20006800000 */
[-C--:B--2---:R-:W-:Y:S01]  /*191e0*/  FFMA.FTZ R25, R0, R9.reuse, R25 ;  /* 0x0000000900197223 */ /* 0x084fe20000010019 */
[----:B------:R-:W-:Y:S01]  /*191f0*/  ISETP.GE.AND P4, PT, R148, R2, PT ;  /* 0x000000029400720c */ /* 0x000fe20003f86270 */
[----:B---3--:R-:W-:Y:S01]  /*19200*/  FFMA.FTZ R27, R0, R9, R27 ;  /* 0x00000009001b7223 */ /* 0x008fe2000001001b */
[----:B------:R-:W-:Y:S01]  /*19210*/  ISETP.GE.AND P5, PT, R148, R3, PT ;  /* 0x000000039400720c */ /* 0x000fe20003fa6270 */
[----:B------:R-:W-:Y:S01]  /*19220*/  VIADD R146, R8, 0x28 ;  /* 0x0000002808927836 */ /* 0x000fe20000000000 */
[----:B------:R-:W-:Y:S01]  /*19230*/  I2FP.F32.S32 R148, R148 ;  /* 0x0000009400947245 */ /* 0x000fe20000201400 */
[----:B------:R-:W2:Y:S01]  /*19240*/  MUFU.TANH R165, R165 ;  /* 0x000000a500a57308 */ /* 0x000ea20000002400 */
[----:B------:R-:W-:Y:S02]  /*19250*/  FSEL R232, R25, -INF , !P1 ;  /* 0xff80000019e87808 */ /* 0x000fe40004800000 */
[----:B------:R-:W-:Y:S01]  /*19260*/  FSEL R150, R27, -INF , !P6 ;  /* 0xff8000001b967808 */ /* 0x000fe20007000000 */
[----:B----4-:R-:W-:-:S04]  /*19270*/  FFMA.FTZ R153, R0, R148, R153 ;  /* 0x0000009400997223 */ /* 0x010fc80000010099 */
[----:B------:R-:W3:Y:S01]  /*19280*/  MUFU.TANH R167, R167 ;  /* 0x000000a700a77308 */ /* 0x000ee20000002400 */
[----:B-----5:R-:W-:Y:S01]  /*19290*/  FFMA.FTZ R148, R0, R148, R155 ;  /* 0x0000009400947223 */ /* 0x020fe2000001009b */
[----:B------:R-:W-:Y:S01]  /*192a0*/  ISETP.GE.AND P1, PT, R146, R2, PT ;  /* 0x000000029200720c */ /* 0x000fe20003f26270 */
[----:B------:R-:W-:Y:S01]  /*192b0*/  VIADD R144, R8, 0x29 ;  /* 0x0000002908907836 */ /* 0x000fe20000000000 */
[----:B------:R-:W-:Y:S02]  /*192c0*/  ISETP.GE.AND P6, PT, R146, R3, PT ;  /* 0x000000039200720c */ /* 0x000fe40003fc6270 */
[----:B------:R-:W-:Y:S02]  /*192d0*/  I2FP.F32.S32 R146, R146 ;  /* 0x0000009200927245 */ /* 0x000fe40000201400 */
[----:B------:R-:W-:Y:S01]  /*192e0*/  MUFU.TANH R177, R177 ;  /* 0x000000b100b17308 */ /* 0x000fe20000002400 */
[----:B------:R-:W-:Y:S02]  /*192f0*/  FSEL R186, R153, -INF , !P4 ;  /* 0xff80000099ba7808 */ /* 0x000fe40006000000 */
[----:B------:R-:W-:Y:S01]  /*19300*/  FSEL R148, R148, -INF , !P5 ;  /* 0xff80000094947808 */ /* 0x000fe20006800000 */
[----:B-1----:R-:W-:-:S04]  /*19310*/  FFMA.FTZ R17, R0, R146, R17 ;  /* 0x0000009200117223 */ /* 0x002fc80000010011 */
[----:B------:R1:W4:Y:S01]  /*19320*/  MUFU.TANH R9, R18 ;  /* 0x0000001200097308 */ /* 0x0003220000002400 */
[----:B------:R-:W-:Y:S01]  /*19330*/  ISETP.GE.AND P4, PT, R144, R2, PT ;  /* 0x000000029000720c */ /* 0x000fe20003f86270 */
[----:B------:R-:W-:Y:S01]  /*19340*/  FFMA.FTZ R146, R0, R146, R5 ;  /* 0x0000009200927223 */ /* 0x000fe20000010005 */
[----:B------:R-:W-:Y:S01]  /*19350*/  ISETP.GE.AND P5, PT, R144, R3, PT ;  /* 0x000000039000720c */ /* 0x000fe20003fa6270 */
[C---:B------:R-:W-:Y:S01]  /*19360*/  VIADD R5, R8.reuse, 0x30 ;  /* 0x0000003008057836 */ /* 0x040fe20000000000 */
[----:B------:R-:W-:Y:S01]  /*19370*/  I2FP.F32.S32 R144, R144 ;  /* 0x0000009000907245 */ /* 0x000fe20000201400 */
[----:B------:R-:W-:Y:S02]  /*19380*/  VIADD R11, R8, 0x31 ;  /* 0x00000031080b7836 */ /* 0x000fe40000000000 */
[----:B------:R-:W5:Y:S01]  /*19390*/  MUFU.TANH R7, R176 ;  /* 0x000000b000077308 */ /* 0x000f620000002400 */
[----:B------:R-:W-:Y:S01]  /*193a0*/  FSEL R154, R17, -INF , !P1 ;  /* 0xff800000119a7808 */ /* 0x000fe20004800000 */
[----:B--2---:R-:W-:Y:S01]  /*193b0*/  FFMA.FTZ R152, R0, R144, R165 ;  /* 0x0000009000987223 */ /* 0x004fe200000100a5 */
[----:B------:R-:W-:-:S05]  /*193c0*/  FSEL R146, R146, -INF , !P6 ;  /* 0xff80000092927808 */ /* 0x000fca0007000000 */
[----:B------:R-:W2:Y:S01]  /*193d0*/  MUFU.TANH R179, R179 ;  /* 0x000000b300b37308 */ /* 0x000ea20000002400 */
[----:B---3--:R-:W-:Y:S01]  /*193e0*/  FFMA.FTZ R144, R0, R144, R167 ;  /* 0x0000009000907223 */ /* 0x008fe200000100a7 */
[C---:B------:R-:W-:Y:S02]  /*193f0*/  ISETP.GE.AND P1, PT, R5.reuse, R2, PT ;  /* 0x000000020500720c */ /* 0x040fe40003f26270 */
[----:B------:R-:W-:Y:S02]  /*19400*/  ISETP.GE.AND P6, PT, R5, R3, PT ;  /* 0x000000030500720c */ /* 0x000fe40003fc6270 */
[----:B------:R-:W-:Y:S02]  /*19410*/  I2FP.F32.S32 R13, R5 ;  /* 0x00000005000d7245 */ /* 0x000fe40000201400 */
[----:B------:R3:W3:Y:S01]  /*19420*/  MUFU.TANH R5, R172 ;  /* 0x000000ac00057308 */ /* 0x0006e20000002400 */
[----:B-1----:R-:W-:Y:S02]  /*19430*/  I2FP.F32.S32 R18, R11 ;  /* 0x0000000b00127245 */ /* 0x002fe40000201400 */
[----:B------:R-:W-:Y:S01]  /*19440*/  FSEL R152, R152, -INF , !P4 ;  /* 0xff80000098987808 */ /* 0x000fe20006000000 */
[----:B----4-:R-:W-:Y:S01]  /*19450*/  FFMA.FTZ R9, R0, R13, R9 ;  /* 0x0000000d00097223 */ /* 0x010fe20000010009 */
[----:B------:R-:W-:-:S03]  /*19460*/  FSEL R144, R144, -INF , !P5 ;  /* 0xff80000090907808 */ /* 0x000fc60006800000 */
[----:B------:R-:W1:Y:S01]  /*19470*/  MUFU.TANH R15, R15 ;  /* 0x0000000f000f7308 */ /* 0x000e620000002400 */
[C---:B------:R-:W-:Y:S01]  /*19480*/  ISETP.GE.AND P4, PT, R11.reuse, R2, PT ;  /* 0x000000020b00720c */ /* 0x040fe20003f86270 */
[-C--:B------:R-:W-:Y:S01]  /*19490*/  FFMA.FTZ R174, R0, R18.reuse, R177 ;  /* 0x0000001200ae7223 */ /* 0x080fe200000100b1 */
[----:B------:R-:W-:Y:S01]  /*194a0*/  ISETP.GE.AND P5, PT, R11, R3, PT ;  /* 0x000000030b00720c */ /* 0x000fe20003fa6270 */
[----:B------:R-:W-:Y:S02]  /*194b0*/  VIADD R11, R8, 0x38 ;  /* 0x00000038080b7836 */ /* 0x000fe40000000000 */
[C---:B-----5:R-:W-:Y:S01]  /*194c0*/  FFMA.FTZ R7, R0.reuse, R13, R7 ;  /* 0x0000000d00077223 */ /* 0x060fe20000010007 */
[----:B--2---:R-:W-:Y:S01]  /*194d0*/  FFMA.FTZ R170, R0, R18, R179 ;  /* 0x0000001200aa7223 */ /* 0x004fe200000100b3 */
[----:B------:R-:W-:Y:S02]  /*194e0*/  FSEL R174, R174, -INF , !P4 ;  /* 0xff800000aeae7808 */ /* 0x000fe40006000000 */
[----:B---3--:R-:W-:-:S02]  /*194f0*/  FSEL R172, R9, -INF , !P6 ;  /* 0xff80000009ac7808 */ /* 0x008fc40007000000 */
[C---:B------:R-:W-:Y:S02]  /*19500*/  ISETP.GE.AND P6, PT, R11.reuse, R2, PT ;  /* 0x000000020b00720c */ /* 0x040fe40003fc6270 */
[----:B------:R-:W-:Y:S02]  /*19510*/  ISETP.GE.AND P4, PT, R11, R3, PT ;  /* 0x000000030b00720c */ /* 0x000fe40003f86270 */
[----:B------:R-:W-:Y:S02]  /*19520*/  I2FP.F32.S32 R11, R11 ;  /* 0x0000000b000b7245 */ /* 0x000fe40000201400 */
[----:B------:R-:W-:Y:S02]  /*19530*/  I2FP.F32.S32 R18, R8 ;  /* 0x0000000800127245 */ /* 0x000fe40000201400 */
[----:B------:R-:W-:Y:S01]  /*19540*/  FSEL R176, R7, -INF , !P1 ;  /* 0xff80000007b07808 */ /* 0x000fe20004800000 */
[-C--:B------:R-:W-:Y:S01]  /*19550*/  FFMA.FTZ R5, R0, R11.reuse, R5 ;  /* 0x0000000b00057223 */ /* 0x080fe20000010005 */
[----:B------:R-:W-:Y:S01]  /*19560*/  FSEL R170, R170, -INF , !P5 ;  /* 0xff800000aaaa7808 */ /* 0x000fe20006800000 */
[----:B-1----:R-:W-:Y:S01]  /*19570*/  FFMA.FTZ R15, R0, R11, R15 ;  /* 0x0000000b000f7223 */ /* 0x002fe2000001000f */
[----:B------:R-:W-:-:S02]  /*19580*/  ISETP.GE.AND P1, PT, R8, R2, PT ;  /* 0x000000020800720c */ /* 0x000fc40003f26270 */
[C---:B------:R-:W-:Y:S01]  /*19590*/  ISETP.GE.AND P5, PT, R8.reuse, R3, PT ;  /* 0x000000030800720c */ /* 0x040fe20003fa6270 */
[----:B------:R-:W-:Y:S01]  /*195a0*/  VIADD R8, R8, 0x39 ;  /* 0x0000003908087836 */ /* 0x000fe20000000000 */
[----:B------:R-:W1:Y:S01]  /*195b0*/  MUFU.TANH R35, R35 ;  /* 0x0000002300237308 */ /* 0x000e620000002400 */
[----:B------:R-:W-:Y:S01]  /*195c0*/  FFMA.FTZ R33, R0, R18, R33 ;  /* 0x0000001200217223 */ /* 0x000fe20000010021 */
[----:B------:R-:W-:Y:S02]  /*195d0*/  FSEL R171, R5, -INF , !P6 ;  /* 0xff80000005ab7808 */ /* 0x000fe40007000000 */
[----:B------:R-:W-:-:S04]  /*195e0*/  ISETP.GE.AND P6, PT, R8, R2, PT ;  /* 0x000000020800720c */ /* 0x000fc80003fc6270 */
[----:B------:R-:W2:Y:S01]  /*195f0*/  MUFU.TANH R173, R173 ;  /* 0x000000ad00ad7308 */ /* 0x000ea20000002400 */
[----:B------:R-:W-:Y:S02]  /*19600*/  FSEL R166, R15, -INF , !P4 ;  /* 0xff8000000fa67808 */ /* 0x000fe40006000000 */
[----:B------:R-:W-:-:S05]  /*19610*/  I2FP.F32.S32 R2, R8 ;  /* 0x0000000800027245 */ /* 0x000fca0000201400 */
[----:B------:R-:W3:Y:S01]  /*19620*/  MUFU.TANH R175, R175 ;  /* 0x000000af00af7308 */ /* 0x000ee20000002400 */
[----:B------:R-:W-:Y:S01]  /*19630*/  BAR.SYNC.DEFER_BLOCKING 0x0 ;  /* 0x0000000000007b1d */ /* 0x000fe20000010000 */
[----:B------:R-:W-:Y:S02]  /*19640*/  ISETP.GE.AND P4, PT, R8, R3, PT ;  /* 0x000000030800720c */ /* 0x000fe40003f86270 */
[----:B------:R-:W-:Y:S02]  /*19650*/  FSEL R8, R33, -INF , !P1 ;  /* 0xff80000021087808 */ /* 0x000fe40004800000 */
[----:B------:R-:W-:Y:S01]  /*19660*/  ISETP.GT.AND P1, PT, R223, R214, PT ;  /* 0x000000d6df00720c */ /* 0x000fe20003f24270 */
[C---:B-1----:R-:W-:Y:S01]  /*19670*/  FFMA.FTZ R35, R0.reuse, R18, R35 ;  /* 0x0000001200237223 */ /* 0x042fe20000010023 */
[----:B--2---:R-:W-:Y:S01]  /*19680*/  FFMA.FTZ R169, R0, R2, R173 ;  /* 0x0000000200a97223 */ /* 0x004fe200000100ad */
[----:B------:R-:W-:Y:S01]  /*19690*/  BSSY B1, `(.L_x_4402) ;  /* 0x00000d0000017945 */ /* 0x000fe20003800000 */
[----:B------:R-:W-:-:S02]  /*196a0*/  IMAD.MOV.U32 R160, RZ, RZ, R240 ;  /* 0x000000ffffa07224 */ /* 0x000fc400078e00f0 */
[----:B---3--:R-:W-:Y:S01]  /*196b0*/  FFMA.FTZ R165, R0, R2, R175 ;  /* 0x0000000200a57223 */ /* 0x008fe200000100af */
[----:B------:R-:W-:Y:S01]  /*196c0*/  IMAD.MOV.U32 R161, RZ, RZ, R241 ;  /* 0x000000ffffa17224 */ /* 0x000fe200078e00f1 */
[----:B------:R-:W-:Y:S02]  /*196d0*/  FSEL R2, R35, -INF , !P5 ;  /* 0xff80000023027808 */ /* 0x000fe40006800000 */
[----:B------:R-:W-:Y:S02]  /*196e0*/  FSEL R169, R169, -INF , !P6 ;  /* 0xff800000a9a97808 */ /* 0x000fe40007000000 */
[----:B------:R-:W-:Y:S01]  /*196f0*/  FSEL R165, R165, -INF , !P4 ;  /* 0xff800000a5a57808 */ /* 0x000fe20006000000 */
[----:B------:R-:W-:Y:S06]  /*19700*/  @!P1 BRA `(.L_x_4403) ;  /* 0x0000000c00209947 */ /* 0x000fec0003800000 */
[----:B------:R-:W-:Y:S04]  /*19710*/  BSSY B0, `(.L_x_4404) ;  /* 0x000004c000007945 */ /* 0x000fe80003800000 */
[----:B------:R-:W-:Y:S05]  /*19720*/  @!P0 BRA `(.L_x_4405) ;  /* 0x0000000400148947 */ /* 0x000fea0003800000 */
[----:B------:R-:W-:Y:S02]  /*19730*/  R2UR UR4, R230 ;  /* 0x00000000e60472ca */ /* 0x000fe400000e0000 */
[----:B------:R-:W-:-:S13]  /*19740*/  R2UR UR5, R231 ;  /* 0x00000000e70572ca */ /* 0x000fda00000e0000 */
[----:B------:R-:W2:Y:S01]  /*19750*/  LD.E R20, desc[UR4][R138.64+0x170] ;  /* 0x000170048a147980 */ /* 0x000ea2000c101900 */
[----:B------:R-:W-:Y:S01]  /*19760*/  IMAD.SHL.U32 R5, R223, 0x40, RZ ;  /* 0x00000040df057824 */ /* 0x000fe200078e00ff */
[C---:B------:R-:W-:Y:S02]  /*19770*/  R2UR UR14, R230.reuse ;  /* 0x00000000e60e72ca */ /* 0x040fe400000e0000 */
[----:B------:R-:W-:Y:S01]  /*19780*/  R2UR UR15, R231 ;  /* 0x00000000e70f72ca */ /* 0x000fe200000e0000 */
[----:B------:R-:W-:Y:S01]  /*19790*/  VIADD R11, R5, 0xffffffc0 ;  /* 0xffffffc0050b7836 */ /* 0x000fe20000000000 */
[C---:B------:R-:W-:Y:S02]  /*197a0*/  R2UR UR12, R230.reuse ;  /* 0x00000000e60c72ca */ /* 0x040fe400000e0000 */
[----:B------:R-:W-:Y:S02]  /*197b0*/  R2UR UR13, R231 ;  /* 0x00000000e70d72ca */ /* 0x000fe400000e0000 */
[----:B------:R-:W-:-:S02]  /*197c0*/  R2UR UR10, R230 ;  /* 0x00000000e60a72ca */ /* 0x000fc400000e0000 */
[----:B------:R-:W-:Y:S02]  /*197d0*/  R2UR UR11, R231 ;  /* 0x00000000e70b72ca */ /* 0x000fe400000e0000 */
        /* <DEDUP_REMOVED lines=16> */
[----:B------:R-:W-:Y:S02]  /*198e0*/  IMAD R18, R13, R7, R18 ;  /* 0x000000070d127224 */ /* 0x000fe400078e0212 */
[----:B------:R-:W-:-:S03]  /*198f0*/  IMAD.HI.U32 R22, R15, R3, RZ ;  /* 0x000000030f167227 */ /* 0x000fc600078e00ff */
[----:B------:R-:W-:Y:S01]  /*19900*/  ISETP.GT.U32.AND P5, PT, R9, R18, PT ;  /* 0x000000120900720c */ /* 0x000fe20003fa4070 */
[----:B------:R-:W-:Y:S01]  /*19910*/  IMAD R24, R22, R7, R3 ;  /* 0x0000000716187224 */ /* 0x000fe200078e0203 */
[----:B------:R-:W-:-:S04]  /*19920*/  LOP3.LUT R7, RZ, R20, RZ, 0x33, !PT ;  /* 0x00000014ff077212 */ /* 0x000fc800078e33ff */
[----:B------:R-:W-:-:S07]  /*19930*/  ISETP.GT.U32.AND P4, PT, R9, R24, PT ;  /* 0x000000180900720c */ /* 0x000fce0003f84070 */
[----:B------:R-:W-:Y:S02]  /*19940*/  @!P5 IMAD.IADD R18, R18, 0x1, -R9 ;  /* 0x000000011212d824 */ /* 0x000fe400078e0a09 */
[----:B------:R-:W-:Y:S01]  /*19950*/  @!P5 VIADD R13, R13, 0x1 ;  /* 0x000000010d0dd836 */ /* 0x000fe20000000000 */
[----:B------:R-:W-:Y:S02]  /*19960*/  ISETP.GE.AND P5, PT, R5, RZ, PT ;  /* 0x000000ff0500720c */ /* 0x000fe40003fa6270 */
[-C--:B------:R-:W-:Y:S01]  /*19970*/  ISETP.GE.U32.AND P0, PT, R18, R9.reuse, PT ;  /* 0x000000091200720c */ /* 0x080fe20003f06070 */
[----:B------:R-:W-:Y:S01]  /*19980*/  @!P4 VIADD R22, R22, 0x1 ;  /* 0x000000011616c836 */ /* 0x000fe20000000000 */
[-C--:B------:R-:W-:Y:S02]  /*19990*/  @!P4 IADD3 R24, R24, -R9.reuse, RZ ;  /* 0x800000091818c210 */ /* 0x080fe40007ffe0ff */
[----:B------:R-:W-:Y:S02]  /*199a0*/  ISETP.NE.AND P4, PT, R20, RZ, PT ;  /* 0x000000ff1400720c */ /* 0x000fe40003f85270 */
[----:B------:R-:W-:-:S02]  /*199b0*/  ISETP.GE.U32.AND P6, PT, R24, R9, PT ;  /* 0x000000091800720c */ /* 0x000fc40003fc6070 */
[----:B------:R-:W2:Y:S05]  /*199c0*/  LD.E.64 R24, desc[UR10][R138.64+0x20] ;  /* 0x0000200a8a187980 */ /* 0x000eaa000c101b00 */
[----:B------:R-:W-:Y:S01]  /*199d0*/  @P0 VIADD R13, R13, 0x1 ;  /* 0x000000010d0d0836 */ /* 0x000fe20000000000 */
[----:B------:R-:W-:-:S03]  /*199e0*/  ISETP.GE.AND P0, PT, R11, RZ, PT ;  /* 0x000000ff0b00720c */ /* 0x000fc60003f06270 */
[----:B------:R-:W-:Y:S02]  /*199f0*/  @!P5 IMAD.MOV R13, RZ, RZ, -R13 ;  /* 0x000000ffff0dd224 */ /* 0x000fe400078e0a0d */
[----:B------:R-:W-:-:S03]  /*19a00*/  @P6 IADD3 R22, R22, 0x1, RZ ;  /* 0x0000000116166810 */ /* 0x000fc60007ffe0ff */
[----:B------:R-:W-:-:S05]  /*19a10*/  SEL R5, R7, R13, !P4 ;  /* 0x0000000d07057207 */ /* 0x000fca0006000000 */
[----:B------:R-:W-:Y:S02]  /*19a20*/  @!P0 IMAD.MOV R22, RZ, RZ, -R22 ;  /* 0x000000ffff168224 */ /* 0x000fe400078e0a16 */
[----:B------:R-:W-:-:S03]  /*19a30*/  IMAD.WIDE R28, R5, 0x4, R224 ;  /* 0x00000004051c7825 */ /* 0x000fc600078e02e0 */
[----:B------:R-:W-:Y:S02]  /*19a40*/  SEL R7, R7, R22, !P4 ;  /* 0x0000001607077207 */ /* 0x000fe40006000000 */
[----:B------:R-:W3:Y:S03]  /*19a50*/  LD.E.64 R22, desc[UR4][R138.64+0x38] ;  /* 0x000038048a167980 */ /* 0x000ee6000c101b00 */
[----:B------:R-:W-:Y:S01]  /*19a60*/  IMAD.WIDE R26, R7, 0x4, R224 ;  /* 0x00000004071a7825 */ /* 0x000fe200078e02e0 */
[----:B------:R-:W4:Y:S04]  /*19a70*/  LD.E R18, desc[UR14][R28.64] ;  /* 0x0000000e1c127980 */ /* 0x000f28000c101900 */
[----:B------:R-:W4:Y:S01]  /*19a80*/  LD.E R3, desc[UR12][R26.64] ;  /* 0x0000000c1a037980 */ /* 0x000f22000c101900 */
[----:B------:R-:W-:-:S05]  /*19a90*/  IADD3 R7, R5, -R7, RZ ;  /* 0x8000000705077210 */ /* 0x000fca0007ffe0ff */
[----:B------:R-:W-:-:S05]  /*19aa0*/  IMAD R7, R20, R7, -0x40 ;  /* 0xffffffc014077424 */ /* 0x000fca00078e0207 */
[----:B------:R-:W-:Y:S01]  /*19ab0*/  SHF.R.S32.HI R20, RZ, 0x1f, R7 ;  /* 0x0000001fff147819 */ /* 0x000fe20000011407 */
[----:B---3--:R-:W-:-:S04]  /*19ac0*/  IMAD R5, R23, R7, RZ ;  /* 0x0000000717057224 */ /* 0x008fc800078e02ff */
[C---:B------:R-:W-:Y:S02]  /*19ad0*/  IMAD R20, R22.reuse, R20, R5 ;  /* 0x0000001416147224 */ /* 0x040fe400078e0205 */
[----:B----4-:R-:W-:Y:S02]  /*19ae0*/  IMAD.IADD R3, R3, 0x1, -R18 ;  /* 0x0000000103037824 */ /* 0x010fe400078e0a12 */
        /* <DEDUP_REMOVED lines=9> */
.L_x_4405:
[----:B------:R-:W-:Y:S02]  /*19b80*/  R2UR UR4, R230 ;  /* 0x00000000e60472ca */ /* 0x000fe400000e0000 */
[----:B------:R-:W-:-:S13]  /*19b90*/  R2UR UR5, R231 ;  /* 0x00000000e70572ca */ /* 0x000fda00000e0000 */
[----:B------:R-:W2:Y:S02]  /*19ba0*/  LD.E R7, desc[UR4][R138.64+0x38] ;  /* 0x000038048a077980 */ /* 0x000ea4000c101900 */
[----:B--2---:R-:W-:-:S05]  /*19bb0*/  IMAD.U32 R7, R7, -0x40, RZ ;  /* 0xffffffc007077824 */ /* 0x004fca00078e00ff */
[----:B------:R-:W-:Y:S02]  /*19bc0*/  SHF.R.S32.HI R22, RZ, 0x1f, R7 ;  /* 0x0000001fff167819 */ /* 0x000fe40000011407 */
.L_x_4406:
[----:B------:R-:W-:Y:S05]  /*19bd0*/  BSYNC B0 ;  /* 0x0000000000007941 */ /* 0x000fea0003800000 */
.L_x_4404:
        /* <DEDUP_REMOVED lines=11> */
[----:B------:R-:W-:Y:S02]  /*19c90*/  IADD3 R5, P4, P0, R212, R212, R7 ;  /* 0x000000d4d4057210 */ /* 0x000fe4000789e007 */
[--C-:B------:R-:W-:Y:S02]  /*19ca0*/  LEA.HI.X R29, R7, R215, R22.reuse, 0x1, P6 ;  /* 0x000000d7071d7211 */ /* 0x100fe400030f0c16 */
[----:B------:R-:W-:Y:S02]  /*19cb0*/  IADD3.X R18, R213, R213, R22, P4, P0 ;  /* 0x000000d5d5127210 */ /* 0x000fe400027e0416 */
[----:B------:R-:W-:Y:S01]  /*19cc0*/  @!P5 R2UR UR4, R230 ;  /* 0x00000000e604d2ca */ /* 0x000fe200000e0000 */
[----:B------:R-:W-:Y:S01]  /*19cd0*/  @P3 IMAD.MOV.U32 R19, RZ, RZ, R29 ;  /* 0x000000ffff133224 */ /* 0x000fe200078e001d */
[----:B------:R-:W-:-:S02]  /*19ce0*/  @!P5 R2UR UR5, R231 ;  /* 0x00000000e705d2ca */ /* 0x000fc400000e0000 */
[CC--:B------:R-:W-:Y:S02]  /*19cf0*/  @!P5 LEA R32, P6, R5.reuse, R216.reuse, 0x1 ;  /* 0x000000d80520d211 */ /* 0x0c0fe400078c08ff */
[CC--:B------:R-:W-:Y:S02]  /*19d00*/  @P3 LEA R30, P0, R5.reuse, R216.reuse, 0x1 ;  /* 0x000000d8051e3211 */ /* 0x0c0fe400078008ff */
[CCC-:B------:R-:W-:Y:S02]  /*19d10*/  @!P5 LEA.HI.X R33, R5.reuse, R215.reuse, R18.reuse, 0x1, P6 ;  /* 0x000000d70521d211 */ /* 0x1c0fe400030f0c12 */
[C---:B------:R-:W-:Y:S02]  /*19d20*/  @P3 LEA.HI.X R31, R5.reuse, R215, R18, 0x1, P0 ;  /* 0x000000d7051f3211 */ /* 0x040fe400000f0c12 */
[C---:B------:R-:W-:Y:S02]  /*19d30*/  @P2 LEA R20, P4, R5.reuse, R216, 0x1 ;  /* 0x000000d805142211 */ /* 0x040fe400078808ff */
[-C--:B------:R-:W-:Y:S01]  /*19d40*/  IADD3 R3, P6, R5, R212.reuse, RZ ;  /* 0x000000d405037210 */ /* 0x080fe20007fde0ff */
        /* <DEDUP_REMOVED lines=9> */
[----:B------:R-:W-:Y:S01]  /*19de0*/  @P2 LEA.HI.X R21, R5, R215, R18, 0x1, P4 ;  /* 0x000000d705152211 */ /* 0x000fe200020f0c12 */
[----:B------:R-:W-:Y:S01]  /*19df0*/  IMAD.X R18, R18, 0x1, R213, P6 ;  /* 0x0000000112127824 */ /* 0x000fe200030e06d5 */
[CC--:B------:R-:W-:Y:S02]  /*19e00*/  @!P5 LEA R34, P6, R3.reuse, R216.reuse, 0x1 ;  /* 0x000000d80322d211 */ /* 0x0c0fe400078c08ff */
[CC--:B------:R-:W-:Y:S02]  /*19e10*/  @P3 LEA R158, P4, R3.reuse, R216.reuse, 0x1 ;  /* 0x000000d8039e3211 */ /* 0x0c0fe400078808ff */
[----:B------:R-:W-:-:S02]  /*19e20*/  @P2 LEA R156, P0, R3, R216, 0x1 ;  /* 0x000000d8039c2211 */ /* 0x000fc400078008ff */
[C---:B------:R-:W-:Y:S02]  /*19e30*/  @P2 R2UR UR4, R230.reuse ;  /* 0x00000000e60422ca */ /* 0x040fe400000e0000 */
[----:B------:R-:W-:Y:S02]  /*19e40*/  @P2 R2UR UR5, R231 ;  /* 0x00000000e70522ca */ /* 0x000fe400000e0000 */
[CCC-:B------:R-:W-:Y:S02]  /*19e50*/  @!P5 LEA.HI.X R35, R3.reuse, R215.reuse, R18.reuse, 0x1, P6 ;  /* 0x000000d70323d211 */ /* 0x1c0fe400030f0c12 */
[CCC-:B------:R-:W-:Y:S02]  /*19e60*/  @P3 LEA.HI.X R159, R3.reuse, R215.reuse, R18.reuse, 0x1, P4 ;  /* 0x000000d7039f3211 */ /* 0x1c0fe400020f0c12 */
[----:B------:R-:W-:Y:S01]  /*19e70*/  @P2 LEA.HI.X R157, R3, R215, R18, 0x1, P0 ;  /* 0x000000d7039d2211 */ /* 0x000fe200000f0c12 */
[----:B------:R-:W-:Y:S01]  /*19e80*/  @P3 IMAD.MOV.U32 R18, RZ, RZ, R28 ;  /* 0x000000ffff123224 */ /* 0x000fe200078e001c */
[----:B------:R-:W-:-:S02]  /*19e90*/  @!P5 R2UR UR14, R230 ;  /* 0x00000000e60ed2ca */ /* 0x000fc400000e0000 */
        /* <DEDUP_REMOVED lines=8> */
[----:B------:R-:W-:Y:S01]  /*19f20*/  @!P5 LEA R162, P6, R7, R216, 0x1 ;  /* 0x000000d807a2d211 */ /* 0x000fe200078c08ff */
[----:B------:R-:W-:Y:S01]  /*19f30*/  IMAD.MOV.U32 R216, RZ, RZ, R28 ;  /* 0x000000ffffd87224 */ /* 0x000fe200078e001c */
[----:B------:R-:W-:Y:S02]  /*19f40*/  @P2 R2UR UR10, R230 ;  /* 0x00000000e60a22ca */ /* 0x000fe400000e0000 */
[----:B------:R-:W-:-:S02]  /*19f50*/  @P2 R2UR UR11, R231 ;  /* 0x00000000e70b22ca */ /* 0x000fc400000e0000 */
[----:B------:R-:W-:Y:S01]  /*19f60*/  @!P5 LEA.HI.X R163, R7, R215, R22, 0x1, P6 ;  /* 0x000000d707a3d211 */ /* 0x000fe200030f0c16 */
[--C-:B------:R-:W-:Y:S01]  /*19f70*/  IMAD.MOV.U32 R215, RZ, RZ, R29.reuse ;  /* 0x000000ffffd77224 */ /* 0x100fe200078e001d */
        /* <DEDUP_REMOVED lines=65> */
.L_x_4403:
[----:B------:R-:W-:Y:S05]  /*1a390*/  BSYNC B1 ;  /* 0x0000000000017941 */ /* 0x000fea0003800000 */
.L_x_4402:
        /* <DEDUP_REMOVED lines=58> */
[----:B------:R-:W2:Y:S01]  /*1a740*/  LDSM.16.MT88.4 R16, [R208+0xc000] ;  /* 0x00c00000d010783b */ /* 0x000ea20000004200 */
[----:B------:R-:W-:Y:S01]  /*1a750*/  FSEL R6, R159, RZ, P2 ;  /* 0x000000ff9f067208 */ /* 0x000fe20001000000 */
[-C--:B------:R-:W-:Y:S01]  /*1a760*/  FFMA.FTZ R138, R2, R168.reuse, -R167 ;  /* 0x000000a8028a7223 */ /* 0x080fe200000108a7 */
[-CC-:B------:R-:W-:Y:S01]  /*1a770*/  FFMA.FTZ R139, R12, R168.reuse, -R173.reuse ;  /* 0x000000a80c8b7223 */ /* 0x180fe200000108ad */
[-C--:B------:R-:W-:Y:S01]  /*1a780*/  FFMA.FTZ R137, R14, R168.reuse, -R173 ;  /* 0x000000a80e897223 */ /* 0x080fe200000108ad */
[-CC-:B------:R-:W-:Y:S01]  /*1a790*/  FFMA.FTZ R2, R10, R168.reuse, -R167.reuse ;  /* 0x000000a80a027223 */ /* 0x180fe200000108a7 */
[----:B------:R-:W-:Y:S01]  /*1a7a0*/  FADD.FTZ R5, R133, -R6 ;  /* 0x8000000685057221 */ /* 0x000fe20000010000 */
[-C--:B------:R-:W-:Y:S01]  /*1a7b0*/  FFMA.FTZ R163, R4, R168.reuse, -R167 ;  /* 0x000000a804a37223 */ /* 0x080fe200000108a7 */
[----:B------:R-:W-:Y:S01]  /*1a7c0*/  MUFU.EX2 R157, R157 ;  /* 0x0000009d009d7308 */ /* 0x000fe20000000800 */
[----:B------:R-:W3:Y:S01]  /*1a7d0*/  LDSM.16.MT88.4 R8, [R209+0xc000] ;  /* 0x00c00000d108783b */ /* 0x000ee20000004200 */
[----:B------:R-:W-:Y:S01]  /*1a7e0*/  FMUL.FTZ R164, R168, R5 ;  /* 0x00000005a8a47220 */ /* 0x000fe20000410000 */
        /* <DEDUP_REMOVED lines=18> */
[-CC-:B------:R-:W-:Y:S01]  /*1a910*/  FFMA.FTZ R175, R182, R168.reuse, -R173.reuse ;  /* 0x000000a8b6af7223 */ /* 0x180fe200000108ad */
[-C--:B------:R-:W-:Y:S01]  /*1a920*/  FFMA.FTZ R178, R178, R168.reuse, -R173 ;  /* 0x000000a8b2b27223 */ /* 0x080fe200000108ad */
[-CC-:B------:R-:W-:Y:S01]  /*1a930*/  FFMA.FTZ R182, R134, R168.reuse, -R167.reuse ;  /* 0x000000a886b67223 */ /* 0x180fe200000108a7 */
[----:B------:R-:W4:Y:S01]  /*1a940*/  MUFU.EX2 R137, R137 ;  /* 0x0000008900897308 */ /* 0x000f220000000800 */
[----:B-1----:R-:W-:Y:S01]  /*1a950*/  F2FP.BF16.F32.PACK_AB R4, R139, R157 ;  /* 0x0000009d8b04723e */ /* 0x002fe200000010ff */
[-CC-:B------:R-:W-:Y:S01]  /*1a960*/  FFMA.FTZ R181, R234, R168.reuse, -R167.reuse ;  /* 0x000000a8eab57223 */ /* 0x180fe200000108a7 */
[----:B------:R-:W-:Y:S01]  /*1a970*/  FFMA.FTZ R184, R184, R168, -R167 ;  /* 0x000000a8b8b87223 */ /* 0x000fe200000108a7 */
        /* <DEDUP_REMOVED lines=8> */
[-C--:B------:R-:W-:Y:S01]  /*1aa00*/  FFMA.FTZ R183, R232, R168.reuse, -R173 ;  /* 0x000000a8e8b77223 */ /* 0x080fe200000108ad */
[-CC-:B------:R-:W-:Y:S01]  /*1aa10*/  FFMA.FTZ R187, R150, R168.reuse, -R167.reuse ;  /* 0x000000a896bb7223 */ /* 0x180fe200000108a7 */
[-C--:B------:R-:W-:Y:S01]  /*1aa20*/  FFMA.FTZ R232, R148, R168.reuse, -R167 ;  /* 0x000000a894e87223 */ /* 0x080fe200000108a7 */
[--C-:B------:R-:W-:Y:S01]  /*1aa30*/  FFMA.FTZ R186, R186, R168, -R173.reuse ;  /* 0x000000a8baba7223 */ /* 0x100fe200000108ad */
[----:B------:R-:W1:Y:S01]  /*1aa40*/  MUFU.EX2 R3, R3 ;  /* 0x0000000300037308 */ /* 0x000e620000000800 */
[----:B----4-:R-:W-:Y:S01]  /*1aa50*/  F2FP.BF16.F32.PACK_AB R6, R137, R156 ;  /* 0x0000009c8906723e */ /* 0x010fe200000010ff */
[----:B------:R-:W-:Y:S01]  /*1aa60*/  LDSM.16.MT88.4 R148, [R209+0xf000] ;  /* 0x00f00000d194783b */ /* 0x000fe20000004200 */
        /* <DEDUP_REMOVED lines=303> */
.L_x_4398:
[----:B------:R-:W-:Y:S05]  /*1bd60*/  @!P1 BRA `(.L_x_4407) ;  /* 0x00000044005c9947 */ /* 0x000fea0003800000 */
[----:B------:R-:W-:Y:S02]  /*1bd70*/  MOV R3, R132 ;  /* 0x0000008400037202 */ /* 0x000fe40000000f00 */
[----:B------:R-:W-:-:S07]  /*1bd80*/  MOV R2, R133 ;  /* 0x0000008500027202 */ /* 0x000fce0000000f00 */
.L_x_4416:
        /* <DEDUP_REMOVED lines=81> */
.L_x_4409:
[----:B-1----:R-:W-:Y:S02]  /*1c2a0*/  R2UR UR4, R138 ;  /* 0x000000008a0472ca */ /* 0x002fe400000e0000 */
[----:B------:R-:W-:Y:S11]  /*1c2b0*/  R2UR UR5, R139 ;  /* 0x000000008b0572ca */ /* 0x000ff600000e0000 */
[----:B------:R-:W-:Y:S02]  /*1c2c0*/  @!UPT UIADD3 URZ, URZ, URZ, URZ ;  /* 0x0000003f3f3ff290 */ /* 0x000fe4000fffe03f */
[----:B--2---:R-:W2:Y:S02]  /*1c2d0*/  LD.E R8, desc[UR4][R132.64+0x40] ;  /* 0x0000400484087980 */ /* 0x004ea4000c101900 */
[----:B--2---:R-:W-:Y:S05]  /*1c2e0*/  IMAD.U32 R8, R8, -0x40, RZ ;  /* 0xffffffc008087824 */ /* 0x004fea00078e00ff */
[----:B------:R-:W-:Y:S02]  /*1c2f0*/  SHF.R.S32.HI R6, RZ, 0x1f, R8 ;  /* 0x0000001fff067819 */ /* 0x000fe40000011408 */
.L_x_4410:
[----:B------:R-:W-:Y:S05]  /*1c300*/  BSYNC B0 ;  /* 0x0000000000007941 */ /* 0x000fea0003800000 */
.L_x_4408:
        /* <DEDUP_REMOVED lines=251> */
[C---:B------:R-:W-:Y:S06]  /*1d2c0*/  HMMA.16816.F32.BF16 R16, R164.reuse, R154, R16 ;  /* 0x0000009aa410723c */ /* 0x040fec0000041810 */
[C---:B------:R-:W-:Y:S06]  /*1d2d0*/  HMMA.16816.F32.BF16 R20, R164.reuse, R156, R20 ;  /* 0x0000009ca414723c */ /* 0x040fec0000041814 */
[C---:B------:R-:W-:Y:S06]  /*1d2e0*/  HMMA.16816.F32.BF16 R24, R164.reuse, R158, R24 ;  /* 0x0000009ea418723c */ /* 0x040fec0000041818 */
[C---:B--2---:R-:W-:Y:S06]  /*1d2f0*/  HMMA.16816.F32.BF16 R28, R164.reuse, R160, R28 ;  /* 0x000000a0a41c723c */ /* 0x044fec000004181c */
[----:B------:R-:W-:Y:S05]  /*1d300*/  HMMA.16816.F32.BF16 R32, R164, R162, R32 ;  /* 0x000000a2a420723c */ /* 0x000fea0000041820 */
[----:B------:R-:W-:Y:S01]  /*1d310*/  IMAD.MOV.U32 R160, RZ, RZ, R230 ;  /* 0x000000ffffa07224 */ /* 0x000fe200078e00e6 */
[C---:B-1----:R-:W-:Y:S05]  /*1d320*/  HMMA.16816.F32.BF16 R4, R172.reuse, R176, R4 ;  /* 0x000000b0ac04723c */ /* 0x042fea0000041804 */
[----:B------:R-:W-:Y:S01]  /*1d330*/  IMAD.MOV.U32 R161, RZ, RZ, R231 ;  /* 0x000000ffffa17224 */ /* 0x000fe200078e00e7 */
        /* <DEDUP_REMOVED lines=74> */
[----:B------:R-:W1:Y:S10]  /*1d7e0*/  MUFU.TANH R7, R7 ;  /* 0x0000000700077308 */ /* 0x000e740000002400 */
[----:B------:R-:W1:Y:S10]  /*1d7f0*/  MUFU.TANH R5, R5 ;  /* 0x0000000500057308 */ /* 0x000e740000002400 */
        /* <DEDUP_REMOVED lines=85> */
.L_x_4414:
[----:B------:R-:W-:Y:S02]  /*1dd50*/  R2UR UR4, R138 ;  /* 0x000000008a0472ca */ /* 0x000fe400000e0000 */
[----:B------:R-:W-:Y:S11]  /*1dd60*/  R2UR UR5, R139 ;  /* 0x000000008b0572ca */ /* 0x000ff600000e0000 */
[----:B------:R-:W-:Y:S02]  /*1dd70*/  @!UPT UIADD3 URZ, URZ, URZ, URZ ;  /* 0x0000003f3f3ff290 */ /* 0x000fe4000fffe03f */
[----:B-1----:R-:W2:Y:S02]  /*1dd80*/  LD.E R12, desc[UR4][R132.64+0x38] ;  /* 0x00003804840c7980 */ /* 0x002ea4000c101900 */
[----:B--2---:R-:W-:Y:S05]  /*1dd90*/  IMAD.U32 R12, R12, -0x40, RZ ;  /* 0xffffffc00c0c7824 */ /* 0x004fea00078e00ff */
[----:B------:R-:W-:Y:S02]  /*1dda0*/  SHF.R.S32.HI R6, RZ, 0x1f, R12 ;  /* 0x0000001fff067819 */ /* 0x000fe4000001140c */
.L_x_4415:
[----:B------:R-:W-:Y:S05]  /*1ddb0*/  BSYNC B0 ;  /* 0x0000000000007941 */ /* 0x000fea0003800000 */
.L_x_4413:
        /* <DEDUP_REMOVED lines=68> */
[----:B------:R-:W-:Y:S02]  /*1e200*/  @P2 LEA R8, P0, R9, R216, 0x1 ;  /* 0x000000d809082211 */ /* 0x000fe400078008ff */
        /* <DEDUP_REMOVED lines=44> */
.L_x_4412:
[----:B------:R-:W-:Y:S05]  /*1e4d0*/  BSYNC B1 ;  /* 0x0000000000017941 */ /* 0x000fea0003800000 */
.L_x_4411:
[----:B------:R-:W-:Y:S01]  /*1e4e0*/  R2UR UR4, R138 ;  /* 0x000000008a0472ca */ /* 0x000fe200000e0000 */
[----:B------:R-:W3:Y:S01]  /*1e4f0*/  S2R R4, SR_TID.X ;  /* 0x0000000000047919 */ /* 0x000ee20000002100 */
[----:B------:R-:W-:Y:S01]  /*1e500*/  R2UR UR5, R139 ;  /* 0x000000008b0572ca */ /* 0x000fe200000e0000 */
[----:B-12---:R-:W-:Y:S08]  /*1e510*/  LDSM.16.MT88.4 R20, [R208+0xc000] ;  /* 0x00c00000d014783b */ /* 0x006ff00000004200 */
[----:B------:R-:W-:Y:S08]  /*1e520*/  LDSM.16.MT88.4 R28, [R207+0xc000] ;  /* 0x00c00000cf1c783b */ /* 0x000ff00000004200 */
[----:B------:R1:W2:Y:S01]  /*1e530*/  LD.E R134, desc[UR4][R132.64+0xdc] ;  /* 0x0000dc0484867980 */ /* 0x0002a2000c101900 */
[----:B---3--:R-:W-:Y:S04]  /*1e540*/  SHF.L.U32 R4, R4, 0x1, RZ ;  /* 0x0000000104047819 */ /* 0x008fe800000006ff */
[----:B------:R-:W-:Y:S04]  /*1e550*/  LOP3.LUT R4, R4, 0x6, RZ, 0xc0, !PT ;  /* 0x0000000604047812 */ /* 0x000fe800078ec0ff */
[----:B------:R-:W-:Y:S04]  /*1e560*/  LEA R4, R223, R4, 0x6 ;  /* 0x00000004df047211 */ /* 0x000fe800078e30ff */
[C---:B------:R-:W-:Y:S02]  /*1e570*/  IADD3 R11, R4.reuse, 0x10, RZ ;  /* 0x00000010040b7810 */ /* 0x040fe40007ffe0ff */
[C---:B------:R-:W-:Y:S02]  /*1e580*/  IADD3 R9, R4.reuse, 0x11, RZ ;  /* 0x0000001104097810 */ /* 0x040fe40007ffe0ff */
[----:B------:R-:W-:Y:S02]  /*1e590*/  I2FP.F32.S32 R11, R11 ;  /* 0x0000000b000b7245 */ /* 0x000fe40000201400 */
[C---:B------:R-:W-:Y:S02]  /*1e5a0*/  IADD3 R6, R4.reuse, 0x9, RZ ;  /* 0x0000000904067810 */ /* 0x040fe40007ffe0ff */
[----:B------:R-:W-:Y:S01]  /*1e5b0*/  IADD3 R14, R4, 0x1, RZ ;  /* 0x00000001040e7810 */ /* 0x000fe20007ffe0ff */
[CC--:B------:R-:W-:Y:S01]  /*1e5c0*/  FFMA.FTZ R146, R0.reuse, R11.reuse, R146 ;  /* 0x0000000b00927223 */ /* 0x0c0fe20000010092 */
[----:B------:R-:W-:Y:S01]  /*1e5d0*/  I2FP.F32.S32 R10, R4 ;  /* 0x00000004000a7245 */ /* 0x000fe20000201400 */
[----:B------:R-:W-:Y:S01]  /*1e5e0*/  FFMA.FTZ R176, R0, R11, R176 ;  /* 0x0000000b00b07223 */ /* 0x000fe200000100b0 */
[----:B------:R-:W-:Y:S02]  /*1e5f0*/  IADD3 R13, R4, 0x18, RZ ;  /* 0x00000018040d7810 */ /* 0x000fe40007ffe0ff */
[----:B------:R-:W-:Y:S01]  /*1e600*/  I2FP.F32.S32 R9, R9 ;  /* 0x0000000900097245 */ /* 0x000fe20000201400 */
[C---:B------:R-:W-:Y:S01]  /*1e610*/  FFMA.FTZ R167, R0.reuse, R10, R167 ;  /* 0x0000000a00a77223 */ /* 0x040fe200000100a7 */
[----:B------:R-:W-:Y:S01]  /*1e620*/  I2FP.F32.S32 R6, R6 ;  /* 0x0000000600067245 */ /* 0x000fe20000201400 */
[----:B------:R-:W-:Y:S01]  /*1e630*/  FFMA.FTZ R10, R0, R10, R163 ;  /* 0x0000000a000a7223 */ /* 0x000fe200000100a3 */
[----:B------:R-:W-:Y:S01]  /*1e640*/  IADD3 R11, R4, 0x19, RZ ;  /* 0x00000019040b7810 */ /* 0x000fe20007ffe0ff */
[CC--:B------:R-:W-:Y:S01]  /*1e650*/  FFMA.FTZ R144, R0.reuse, R9.reuse, R144 ;  /* 0x0000000900907223 */ /* 0x0c0fe20000010090 */
[----:B------:R-:W-:Y:S01]  /*1e660*/  I2FP.F32.S32 R14, R14 ;  /* 0x0000000e000e7245 */ /* 0x000fe20000201400 */
[C---:B------:R-:W-:Y:S01]  /*1e670*/  FFMA.FTZ R170, R0.reuse, R9, R170 ;  /* 0x0000000900aa7223 */ /* 0x040fe200000100aa */
[----:B------:R-:W-:Y:S01]  /*1e680*/  I2FP.F32.S32 R13, R13 ;  /* 0x0000000d000d7245 */ /* 0x000fe20000201400 */
[-C--:B------:R-:W-:Y:S01]  /*1e690*/  FFMA.FTZ R177, R0, R6.reuse, R177 ;  /* 0x0000000600b17223 */ /* 0x080fe200000100b1 */
[----:B------:R-:W-:Y:S01]  /*1e6a0*/  IADD3 R8, R4, 0x8, RZ ;  /* 0x0000000804087810 */ /* 0x000fe20007ffe0ff */
[C---:B------:R-:W-:Y:S01]  /*1e6b0*/  FFMA.FTZ R173, R0.reuse, R6, R173 ;  /* 0x0000000600ad7223 */ /* 0x040fe200000100ad */
[----:B------:R-:W-:Y:S01]  /*1e6c0*/  I2FP.F32.S32 R11, R11 ;  /* 0x0000000b000b7245 */ /* 0x000fe20000201400 */
[----:B------:R-:W-:Y:S01]  /*1e6d0*/  FFMA.FTZ R12, R0, R14, R169 ;  /* 0x0000000e000c7223 */ /* 0x000fe200000100a9 */
[----:B------:R-:W-:Y:S01]  /*1e6e0*/  IADD3 R9, R4, 0x20, RZ ;  /* 0x0000002004097810 */ /* 0x000fe20007ffe0ff */
[CC--:B------:R-:W-:Y:S01]  /*1e6f0*/  FFMA.FTZ R142, R0.reuse, R13.reuse, R142 ;  /* 0x0000000d008e7223 */ /* 0x0c0fe2000001008e */
[----:B------:R-:W-:Y:S01]  /*1e700*/  I2FP.F32.S32 R8, R8 ;  /* 0x0000000800087245 */ /* 0x000fe20000201400 */
[----:B------:R-:W-:Y:S01]  /*1e710*/  FFMA.FTZ R174, R0, R13, R174 ;  /* 0x0000000d00ae7223 */ /* 0x000fe200000100ae */
[----:B------:R-:W-:Y:S01]  /*1e720*/  IADD3 R6, R4, 0x21, RZ ;  /* 0x0000002104067810 */ /* 0x000fe20007ffe0ff */
[C---:B------:R-:W-:Y:S01]  /*1e730*/  FFMA.FTZ R140, R0.reuse, R11, R140 ;  /* 0x0000000b008c7223 */ /* 0x040fe2000001008c */
[----:B------:R-:W-:Y:S01]  /*1e740*/  FMNMX.FTZ R13, R167, R3, !PT ;  /* 0x00000003a70d7209 */ /* 0x000fe20007810000 */
[C---:B------:R-:W-:Y:S01]  /*1e750*/  FFMA.FTZ R165, R0.reuse, R14, R165 ;  /* 0x0000000e00a57223 */ /* 0x040fe200000100a5 */
[----:B------:R-:W-:Y:S01]  /*1e760*/  I2FP.F32.S32 R9, R9 ;  /* 0x0000000900097245 */ /* 0x000fe20000201400 */
[C---:B------:R-:W-:Y:S01]  /*1e770*/  FFMA.FTZ R172, R0.reuse, R11, R172 ;  /* 0x0000000b00ac7223 */ /* 0x040fe200000100ac */
[----:B------:R-:W-:Y:S01]  /*1e780*/  I2FP.F32.S32 R11, R6 ;  /* 0x00000006000b7245 */ /* 0x000fe20000201400 */
[----:B------:R-:W-:Y:S01]  /*1e790*/  FFMA.FTZ R175, R0, R8, R175 ;  /* 0x0000000800af7223 */ /* 0x000fe200000100af */
[----:B------:R-:W-:Y:S01]  /*1e7a0*/  FMNMX.FTZ R14, R10, R2, !PT ;  /* 0x000000020a0e7209 */ /* 0x000fe20007810000 */
[----:B------:R-:W-:Y:S01]  /*1e7b0*/  FFMA.FTZ R8, R0, R8, R171 ;  /* 0x0000000800087223 */ /* 0x000fe200000100ab */
[----:B------:R-:W-:Y:S01]  /*1e7c0*/  FMNMX.FTZ R6, R12, R13, !PT ;  /* 0x0000000d0c067209 */ /* 0x000fe20007810000 */
[CC--:B------:R-:W-:Y:S01]  /*1e7d0*/  FFMA.FTZ R186, R0.reuse, R9.reuse, R186 ;  /* 0x0000000900ba7223 */ /* 0x0c0fe200000100ba */
[C---:B------:R-:W-:Y:S01]  /*1e7e0*/  FFMA.FTZ R178, R0.reuse, R9, R178 ;  /* 0x0000000900b27223 */ /* 0x040fe200000100b2 */
[----:B------:R-:W-:Y:S01]  /*1e7f0*/  FMNMX.FTZ R9, R165, R14, !PT ;  /* 0x0000000ea5097209 */ /* 0x000fe20007810000 */
[CC--:B------:R-:W-:Y:S01]  /*1e800*/  FFMA.FTZ R158, R0.reuse, R11.reuse, R158 ;  /* 0x0000000b009e7223 */ /* 0x0c0fe2000001009e */
[----:B------:R-:W-:Y:S01]  /*1e810*/  FMNMX.FTZ R14, R175, R6, !PT ;  /* 0x00000006af0e7209 */ /* 0x000fe20007810000 */
[----:B------:R-:W-:Y:S01]  /*1e820*/  FFMA.FTZ R184, R0, R11, R184 ;  /* 0x0000000b00b87223 */ /* 0x000fe200000100b8 */
[----:B------:R-:W-:Y:S02]  /*1e830*/  FMNMX.FTZ R6, R8, R9, !PT ;  /* 0x0000000908067209 */ /* 0x000fe40007810000 */
[----:B------:R-:W-:Y:S02]  /*1e840*/  FMNMX.FTZ R11, R177, R14, !PT ;  /* 0x0000000eb10b7209 */ /* 0x000fe40007810000 */
[----:B------:R-:W-:Y:S02]  /*1e850*/  FMNMX.FTZ R13, R173, R6, !PT ;  /* 0x00000006ad0d7209 */ /* 0x000fe40007810000 */
[----:B------:R-:W-:Y:S02]  /*1e860*/  FMNMX.FTZ R11, R176, R11, !PT ;  /* 0x0000000bb00b7209 */ /* 0x000fe40007810000 */
[----:B------:R-:W-:Y:S02]  /*1e870*/  FMNMX.FTZ R13, R146, R13, !PT ;  /* 0x0000000d920d7209 */ /* 0x000fe40007810000 */
[----:B------:R-:W-:Y:S02]  /*1e880*/  IADD3 R15, R4, 0x28, RZ ;  /* 0x00000028040f7810 */ /* 0x000fe40007ffe0ff */
[----:B------:R-:W-:Y:S02]  /*1e890*/  FMNMX.FTZ R11, R170, R11, !PT ;  /* 0x0000000baa0b7209 */ /* 0x000fe40007810000 */
[----:B------:R-:W-:Y:S02]  /*1e8a0*/  IADD3 R9, R4, 0x29, RZ ;  /* 0x0000002904097810 */ /* 0x000fe40007ffe0ff */
[----:B------:R-:W-:Y:S02]  /*1e8b0*/  FMNMX.FTZ R13, R144, R13, !PT ;  /* 0x0000000d900d7209 */ /* 0x000fe40007810000 */
[----:B------:R-:W-:Y:S02]  /*1e8c0*/  I2FP.F32.S32 R15, R15 ;  /* 0x0000000f000f7245 */ /* 0x000fe40000201400 */
[----:B------:R-:W-:Y:S02]  /*1e8d0*/  FMNMX.FTZ R11, R174, R11, !PT ;  /* 0x0000000bae0b7209 */ /* 0x000fe40007810000 */
[----:B------:R-:W-:Y:S01]  /*1e8e0*/  IADD3 R6, R4, 0x30, RZ ;  /* 0x0000003004067810 */ /* 0x000fe20007ffe0ff */
[C---:B------:R-:W-:Y:S01]  /*1e8f0*/  FFMA.FTZ R182, R0.reuse, R15, R7 ;  /* 0x0000000f00b67223 */ /* 0x040fe20000010007 */
[----:B------:R-:W-:Y:S01]  /*1e900*/  I2FP.F32.S32 R9, R9 ;  /* 0x0000000900097245 */ /* 0x000fe20000201400 */
[----:B------:R-:W-:Y:S01]  /*1e910*/  FFMA.FTZ R150, R0, R15, R150 ;  /* 0x0000000f00967223 */ /* 0x000fe20000010096 */
[----:B------:R-:W-:Y:S02]  /*1e920*/  FMNMX.FTZ R13, R142, R13, !PT ;  /* 0x0000000d8e0d7209 */ /* 0x000fe40007810000 */
[----:B------:R-:W-:Y:S01]  /*1e930*/  FMNMX.FTZ R11, R172, R11, !PT ;  /* 0x0000000bac0b7209 */ /* 0x000fe20007810000 */
[CC--:B------:R-:W-:Y:S01]  /*1e940*/  FFMA.FTZ R180, R0.reuse, R9.reuse, R5 ;  /* 0x0000000900b47223 */ /* 0x0c0fe20000010005 */
[----:B------:R-:W-:Y:S01]  /*1e950*/  I2FP.F32.S32 R7, R6 ;  /* 0x0000000600077245 */ /* 0x000fe20000201400 */
[----:B------:R-:W-:Y:S01]  /*1e960*/  FFMA.FTZ R148, R0, R9, R148 ;  /* 0x0000000900947223 */ /* 0x000fe20000010094 */
[----:B------:R-:W-:Y:S02]  /*1e970*/  FMNMX.FTZ R13, R140, R13, !PT ;  /* 0x0000000d8c0d7209 */ /* 0x000fe40007810000 */
[----:B------:R-:W-:Y:S01]  /*1e980*/  FMNMX.FTZ R5, R186, R11, !PT ;  /* 0x0000000bba057209 */ /* 0x000fe20007810000 */
[CC--:B------:R-:W-:Y:S01]  /*1e990*/  FFMA.FTZ R156, R0.reuse, R7.reuse, R156 ;  /* 0x00000007009c7223 */ /* 0x0c0fe2000001009c */
[----:B------:R-:W-:Y:S01]  /*1e9a0*/  FFMA.FTZ R152, R0, R7, R152 ;  /* 0x0000000700987223 */ /* 0x000fe20000010098 */
[----:B------:R-:W-:Y:S02]  /*1e9b0*/  FMNMX.FTZ R11, R178, R13, !PT ;  /* 0x0000000db20b7209 */ /* 0x000fe40007810000 */
[----:B------:R-:W-:Y:S02]  /*1e9c0*/  FMNMX.FTZ R7, R184, R5, !PT ;  /* 0x00000005b8077209 */ /* 0x000fe40007810000 */
        /* <DEDUP_REMOVED lines=12> */
[----:B------:R-:W-:Y:S01]  /*1ea90*/  FFMA.FTZ R137, R0, R5, R137 ;  /* 0x0000000500897223 */ /* 0x000fe20000010089 */
[----:B------:R-:W-:Y:S01]  /*1eaa0*/  FMNMX.FTZ R7, R156, R7, !PT ;  /* 0x000000079c077209 */ /* 0x000fe20007810000 */
[----:B------:R-:W-:Y:S01]  /*1eab0*/  FFMA.FTZ R157, R0, R5, R157 ;  /* 0x00000005009d7223 */ /* 0x000fe2000001009d */
[----:B------:R-:W-:Y:S02]  /*1eac0*/  I2FP.F32.S32 R4, R4 ;  /* 0x0000000400047245 */ /* 0x000fe40000201400 */
[----:B------:R-:W-:Y:S02]  /*1ead0*/  FMNMX.FTZ R14, R152, R9, !PT ;  /* 0x00000009980e7209 */ /* 0x000fe40007810000 */
[----:B------:R-:W-:Y:S01]  /*1eae0*/  FMNMX.FTZ R6, R154, R7, !PT ;  /* 0x000000079a067209 */ /* 0x000fe20007810000 */
[C---:B------:R-:W-:Y:S01]  /*1eaf0*/  FFMA.FTZ R135, R0.reuse, R4, R135 ;  /* 0x0000000400877223 */ /* 0x040fe20000010087 */
[----:B------:R-:W-:Y:S01]  /*1eb00*/  FMNMX.FTZ R14, R159, R14, !PT ;  /* 0x0000000e9f0e7209 */ /* 0x000fe20007810000 */
[----:B------:R-:W-:Y:S01]  /*1eb10*/  FFMA.FTZ R155, R0, R4, R155 ;  /* 0x00000004009b7223 */ /* 0x000fe2000001009b */
[----:B------:R-:W-:Y:S02]  /*1eb20*/  FMNMX.FTZ R6, R137, R6, !PT ;  /* 0x0000000689067209 */ /* 0x000fe40007810000 */
[----:B------:R-:W-:Y:S02]  /*1eb30*/  FMNMX.FTZ R4, R157, R14, !PT ;  /* 0x0000000e9d047209 */ /* 0x000fe40007810000 */
[----:B------:R-:W-:Y:S02]  /*1eb40*/  FMNMX.FTZ R9, R135, R6, !PT ;  /* 0x0000000687097209 */ /* 0x000fe40007810000 */
[----:B------:R-:W-:Y:S03]  /*1eb50*/  FMNMX.FTZ R16, R155, R4, !PT ;  /* 0x000000049b107209 */ /* 0x000fe60007810000 */
[----:B------:R-:W3:Y:S08]  /*1eb60*/  SHFL.BFLY PT, R4, R9, 0x2, 0x1f ;  /* 0x0c401f0009047f89 */ /* 0x000ef000000e0000 */
[----:B------:R-:W4:Y:S01]  /*1eb70*/  SHFL.BFLY PT, R5, R16, 0x2, 0x1f ;  /* 0x0c401f0010057f89 */ /* 0x000f2200000e0000 */
[----:B---3--:R-:W-:Y:S02]  /*1eb80*/  FMNMX.FTZ R7, R9, R4, !PT ;  /* 0x0000000409077209 */ /* 0x008fe40007810000 */
[----:B----4-:R-:W-:Y:S05]  /*1eb90*/  FMNMX.FTZ R14, R16, R5, !PT ;  /* 0x00000005100e7209 */ /* 0x010fea0007810000 */
[----:B-1----:R-:W1:Y:S08]  /*1eba0*/  SHFL.BFLY PT, R132, R7, 0x1, 0x1f ;  /* 0x0c201f0007847f89 */ /* 0x002e7000000e0000 */
        /* <DEDUP_REMOVED lines=15> */
[----:B------:R-:W2:Y:S01]  /*1eca0*/  LDSM.16.MT88.4 R12, [R209+0xc000] ;  /* 0x00c00000d10c783b */ /* 0x000ea20000004200 */
        /* <DEDUP_REMOVED lines=9> */
[-CC-:B------:R-:W-:Y:S01]  /*1ed40*/  FFMA.FTZ R179, R140, R134.reuse, -R171.reuse ;  /* 0x000000868cb37223 */ /* 0x180fe200000108ab */
[-CC-:B------:R-:W-:Y:S01]  /*1ed50*/  FFMA.FTZ R185, R158, R134.reuse, -R171.reuse ;  /* 0x000000869eb97223 */ /* 0x180fe200000108ab */
[--C-:B------:R-:W-:Y:S01]  /*1ed60*/  FFMA.FTZ R187, R148, R134, -R171.reuse ;  /* 0x0000008694bb7223 */ /* 0x100fe200000108ab */
        /* <DEDUP_REMOVED lines=24> */
[-CC-:B------:R-:W-:Y:S01]  /*1eef0*/  FFMA.FTZ R230, R152, R134.reuse, -R171.reuse ;  /* 0x0000008698e67223 */ /* 0x180fe200000108ab */
[-CC-:B------:R-:W-:Y:S01]  /*1ef00*/  FFMA.FTZ R231, R159, R134.reuse, -R171.reuse ;  /* 0x000000869fe77223 */ /* 0x180fe200000108ab */
[----:B------:R-:W4:Y:S03]  /*1ef10*/  LDSM.16.MT88.4 R116, [R209+0xe000] ;  /* 0x00e00000d174783b */ /* 0x000f260000004200 */
[----:B------:R-:W5:Y:S01]  /*1ef20*/  MUFU.EX2 R162, R162 ;  /* 0x000000a200a27308 */ /* 0x000f620000000800 */
[----:B-1----:R-:W-:Y:S01]  /*1ef30*/  F2FP.BF16.F32.PACK_AB R129, R164, R169 ;  /* 0x000000a9a481723e */ /* 0x002fe200000010ff */
[-C--:B------:R-:W-:Y:S01]  /*1ef40*/  FFMA.FTZ R232, R157, R134.reuse, -R171 ;  /* 0x000000869de87223 */ /* 0x080fe200000108ab */
[--C-:B------:R-:W-:Y:S01]  /*1ef50*/  FFMA.FTZ R229, R154, R134, -R153.reuse ;  /* 0x000000869ae57223 */ /* 0x100fe20000010899 */
[C---:B------:R-:W-:Y:S01]  /*1ef60*/  FMUL.FTZ R38, R2.reuse, R38 ;  /* 0x0000002602267220 */ /* 0x040fe20000410000 */
[C---:B------:R-:W-:Y:S01]  /*1ef70*/  FMUL.FTZ R39, R2.reuse, R39 ;  /* 0x0000002702277220 */ /* 0x040fe20000410000 */
[C---:B------:R-:W-:Y:S01]  /*1ef80*/  FMUL.FTZ R36, R3.reuse, R36 ;  /* 0x0000002403247220 */ /* 0x040fe20000410000 */
[----:B------:R-:W1:Y:S03]  /*1ef90*/  LDSM.16.MT88.4 R108, [R208+0xe000] ;  /* 0x00e00000d06c783b */ /* 0x000e660000004200 */
[----:B------:R-:W-:Y:S01]  /*1efa0*/  MUFU.EX2 R168, R168 ;  /* 0x000000a800a87308 */ /* 0x000fe20000000800 */
[C---:B------:R-:W-:Y:S01]  /*1efb0*/  FMUL.FTZ R37, R3.reuse, R37 ;  /* 0x0000002503257220 */ /* 0x040fe20000410000 */
[C---:B------:R-:W-:Y:S01]  /*1efc0*/  FMUL.FTZ R42, R2.reuse, R42 ;  /* 0x0000002a022a7220 */ /* 0x040fe20000410000 */
[C---:B------:R-:W-:Y:S01]  /*1efd0*/  FMUL.FTZ R43, R2.reuse, R43 ;  /* 0x0000002b022b7220 */ /* 0x040fe20000410000 */
[C---:B------:R-:W-:Y:S01]  /*1efe0*/  FMUL.FTZ R40, R3.reuse, R40 ;  /* 0x0000002803287220 */ /* 0x040fe20000410000 */
[C---:B------:R-:W-:Y:S01]  /*1eff0*/  FMUL.FTZ R41, R3.reuse, R41 ;  /* 0x0000002903297220 */ /* 0x040fe20000410000 */
[----:B------:R-:W-:Y:S01]  /*1f000*/  FMUL.FTZ R46, R2, R46 ;  /* 0x0000002e022e7220 */ /* 0x000fe20000410000 */
[----:B------:R-:W1:Y:S03]  /*1f010*/  LDSM.16.MT88.4 R100, [R207+0xe000] ;  /* 0x00e00000cf64783b */ /* 0x000e660000004200 */
[----:B------:R-:W2:Y:S01]  /*1f020*/  MUFU.EX2 R167, R167 ;  /* 0x000000a700a77308 */ /* 0x000ea20000000800 */
[----:B-----5:R-:W-:Y:S01]  /*1f030*/  F2FP.BF16.F32.PACK_AB R131, R162, R163 ;  /* 0x000000a3a283723e */ /* 0x020fe200000010ff */
        /* <DEDUP_REMOVED lines=9> */
[C---:B------:R-:W-:Y:S01]  /*1f0d0*/  FMUL.FTZ R55, R2.reuse, R55 ;  /* 0x0000003702377220 */ /* 0x040fe20000410000 */
[C---:B------:R-:W-:Y:S01]  /*1f0e0*/  FMUL.FTZ R52, R3.reuse, R52 ;  /* 0x0000003403347220 */ /* 0x040fe20000410000 */
[----:B------:R-:W-:Y:S01]  /*1f0f0*/  FMUL.FTZ R53, R3, R53 ;  /* 0x0000003503357220 */ /* 0x000fe20000410000 */
[C---:B------:R-:W-:Y:S01]  /*1f100*/  FMUL.FTZ R58, R2.reuse, R58 ;  /* 0x0000003a023a7220 */ /* 0x040fe20000410000 */
[C---:B------:R-:W-:Y:S03]  /*1f110*/  FMUL.FTZ R59, R2.reuse, R59 ;  /* 0x0000003b023b7220 */ /* 0x040fe60000410000 */
[----:B------:R-:W5:Y:S01]  /*1f120*/  MUFU.EX2 R165, R165 ;  /* 0x000000a500a57308 */ /* 0x000f620000000800 */
[----:B--2---:R-:W-:Y:S01]  /*1f130*/  F2FP.BF16.F32.PACK_AB R128, R167, R168 ;  /* 0x000000a8a780723e */ /* 0x004fe200000010ff */
        /* <DEDUP_REMOVED lines=14> */
[C---:B------:R-:W-:Y:S01]  /*1f220*/  FMUL.FTZ R74, R2.reuse, R74 ;  /* 0x0000004a024a7220 */ /* 0x040fe20000410000 */
[----:B-----5:R-:W-:Y:S01]  /*1f230*/  F2FP.BF16.F32.PACK_AB R130, R165, R166 ;  /* 0x000000a6a582723e */ /* 0x020fe200000010ff */
[----:B------:R-:W-:Y:S01]  /*1f240*/  FMUL.FTZ R75, R2, R75 ;  /* 0x0000004b024b7220 */ /* 0x000fe20000410000 */
[C---:B------:R-:W-:Y:S01]  /*1f250*/  FMUL.FTZ R72, R3.reuse, R72 ;  /* 0x0000004803487220 */ /* 0x040fe20000410000 */
[----:B------:R-:W-:Y:S01]  /*1f260*/  FMUL.FTZ R73, R3, R73 ;  /* 0x0000004903497220 */ /* 0x000fe20000410000 */
[-CC-:B------:R-:W-:Y:S01]  /*1f270*/  FFMA.FTZ R176, R176, R134.reuse, -R153.reuse ;  /* 0x00000086b0b07223 */ /* 0x180fe20000010899 */
[----:B------:R-:W-:Y:S01]  /*1f280*/  FFMA.FTZ R173, R170, R134, -R153 ;  /* 0x00000086aaad7223 */ /* 0x000fe20000010899 */
[C---:B------:R-:W-:Y:S01]  /*1f290*/  FMUL.FTZ R78, R2.reuse, R78 ;  /* 0x0000004e024e7220 */ /* 0x040fe20000410000 */
[C---:B------:R-:W-:Y:S01]  /*1f2a0*/  HMMA.16816.F32.BF16 R4, R128.reuse, R12, R4 ;  /* 0x0000000c8004723c */ /* 0x040fe20000041804 */
[----:B------:R2:W-:Y:S04]  /*1f2b0*/  MUFU.EX2 R170, R176 ;  /* 0x000000b000aa7308 */ /* 0x0005e80000000800 */
[C---:B------:R-:W-:Y:S01]  /*1f2c0*/  FMUL.FTZ R79, R2.reuse, R79 ;  /* 0x0000004f024f7220 */ /* 0x040fe20000410000 */
[C---:B------:R-:W-:Y:S05]  /*1f2d0*/  HMMA.16816.F32.BF16 R8, R128.reuse, R14, R8 ;  /* 0x0000000e8008723c */ /* 0x040fea0000041808 */
[----:B------:R-:W5:Y:S01]  /*1f2e0*/  MUFU.EX2 R173, R173 ;  /* 0x000000ad00ad7308 */ /* 0x000f620000000800 */
[----:B------:R-:W-:Y:S01]  /*1f2f0*/  ISETP.GT.AND P0, PT, R223, R214, PT ;  /* 0x000000d6df00720c */ /* 0x000fe20003f04270 */
[C---:B------:R-:W-:Y:S01]  /*1f300*/  FMUL.FTZ R12, R3.reuse, R120 ;  /* 0x00000078030c7220 */ /* 0x040fe20000410000 */
[C---:B------:R-:W-:Y:S03]  /*1f310*/  FMUL.FTZ R13, R3.reuse, R121 ;  /* 0x00000079030d7220 */ /* 0x040fe60000410000 */
[C---:B------:R-:W-:Y:S01]  /*1f320*/  FMUL.FTZ R14, R2.reuse, R122 ;  /* 0x0000007a020e7220 */ /* 0x040fe20000410000 */
[----:B------:R-:W-:Y:S02]  /*1f330*/  FMUL.FTZ R15, R2, R123 ;  /* 0x0000007b020f7220 */ /* 0x000fe40000410000 */
[----:B------:R-:W-:Y:S01]  /*1f340*/  LDSM.16.MT88.4 R120, [R207+0xc800] ;  /* 0x00c80000cf78783b */ /* 0x000fe20000004200 */
[C---:B------:R-:W-:Y:S01]  /*1f350*/  FMUL.FTZ R76, R3.reuse, R76 ;  /* 0x0000004c034c7220 */ /* 0x040fe20000410000 */
[----:B--2---:R-:W-:Y:S01]  /*1f360*/  FFMA.FTZ R176, R142, R134, -R171 ;  /* 0x000000868eb07223 */ /* 0x004fe200000108ab */
[C---:B------:R-:W-:Y:S01]  /*1f370*/  FMUL.FTZ R77, R3.reuse, R77 ;  /* 0x0000004d034d7220 */ /* 0x040fe20000410000 */
[C---:B------:R-:W-:Y:S01]  /*1f380*/  FMUL.FTZ R82, R2.reuse, R82 ;  /* 0x0000005202527220 */ /* 0x040fe20000410000 */
        /* <DEDUP_REMOVED lines=8> */
[C---:B------:R-:W-:Y:S01]  /*1f410*/  FMUL.FTZ R21, R3.reuse, R113 ;  /* 0x0000007103157220 */ /* 0x040fe20000410000 */
[C---:B------:R-:W-:Y:S03]  /*1f420*/  FMUL.FTZ R22, R2.reuse, R114 ;  /* 0x0000007202167220 */ /* 0x040fe60000410000 */
[----:B------:R-:W-:Y:S02]  /*1f430*/  FMUL.FTZ R23, R2, R115 ;  /* 0x0000007302177220 */ /* 0x000fe40000410000 */
[----:B------:R-:W-:Y:S01]  /*1f440*/  LDSM.16.MT88.4 R112, [R209+0xc800] ;  /* 0x00c80000d170783b */ /* 0x000fe20000004200 */
[C---:B------:R-:W-:Y:S01]  /*1f450*/  FMUL.FTZ R81, R3.reuse, R81 ;  /* 0x0000005103517220 */ /* 0x040fe20000410000 */
[-C--:B------:R-:W-:Y:S01]  /*1f460*/  FFMA.FTZ R175, R174, R134.reuse, -R153 ;  /* 0x00000086aeaf7223 */ /* 0x080fe20000010899 */
[----:B------:R-:W-:Y:S01]  /*1f470*/  FFMA.FTZ R174, R146, R134, -R171 ;  /* 0x0000008692ae7223 */ /* 0x000fe200000108ab */
        /* <DEDUP_REMOVED lines=12> */
[----:B------:R-:W2:Y:S01]  /*1f540*/  LDSM.16.MT88.4 R104, [R206+0xe000] ;  /* 0x00e00000ce68783b */ /* 0x000ea20000004200 */
[C---:B------:R-:W-:Y:S01]  /*1f550*/  FMUL.FTZ R85, R3.reuse, R85 ;  /* 0x0000005503557220 */ /* 0x040fe20000410000 */
[--C-:B------:R-:W-:Y:S01]  /*1f560*/  FFMA.FTZ R172, R172, R134, -R153.reuse ;  /* 0x00000086acac7223 */ /* 0x100fe20000010899 */
[C---:B------:R-:W-:Y:S01]  /*1f570*/  FMUL.FTZ R90, R2.reuse, R90 ;  /* 0x0000005a025a7220 */ /* 0x040fe20000410000 */
[C---:B------:R-:W-:Y:S01]  /*1f580*/  FMUL.FTZ R91, R2.reuse, R91 ;  /* 0x0000005b025b7220 */ /* 0x040fe20000410000 */
[C---:B---3--:R-:W-:Y:S01]  /*1f590*/  HMMA.16816.F32.BF16 R28, R128.reuse, R124, R28 ;  /* 0x0000007c801c723c */ /* 0x048fe2000004181c */
[----:B------:R-:W-:Y:S02]  /*1f5a0*/  MUFU.EX2 R174, R174 ;  /* 0x000000ae00ae7308 */ /* 0x000fe40000000800 */
[C---:B------:R-:W-:Y:S01]  /*1f5b0*/  FMUL.FTZ R88, R3.reuse, R88 ;  /* 0x0000005803587220 */ /* 0x040fe20000410000 */
[C---:B------:R-:W-:Y:S01]  /*1f5c0*/  FMUL.FTZ R89, R3.reuse, R89 ;  /* 0x0000005903597220 */ /* 0x040fe20000410000 */
[C---:B------:R-:W-:Y:S01]  /*1f5d0*/  FMUL.FTZ R94, R2.reuse, R94 ;  /* 0x0000005e025e7220 */ /* 0x040fe20000410000 */
[C---:B------:R-:W-:Y:S01]  /*1f5e0*/  HMMA.16816.F32.BF16 R32, R128.reuse, R126, R32 ;  /* 0x0000007e8020723c */ /* 0x040fe20000041820 */
[----:B------:R-:W-:Y:S04]  /*1f5f0*/  LDSM.16.MT88.4 R124, [R206+0xc800] ;  /* 0x00c80000ce7c783b */ /* 0x000fe80000004200 */
[----:B------:R-:W3:Y:S01]  /*1f600*/  MUFU.EX2 R172, R172 ;  /* 0x000000ac00ac7308 */ /* 0x000ee20000000800 */
[C---:B------:R-:W-:Y:S01]  /*1f610*/  FMUL.FTZ R95, R2.reuse, R95 ;  /* 0x0000005f025f7220 */ /* 0x040fe20000410000 */
[C---:B----4-:R-:W-:Y:S04]  /*1f620*/  HMMA.16816.F32.BF16 R36, R128.reuse, R116, R36 ;  /* 0x000000748024723c */ /* 0x050fe80000041824 */
[C---:B------:R-:W-:Y:S02]  /*1f630*/  FMUL.FTZ R92, R3.reuse, R92 ;  /* 0x0000005c035c7220 */ /* 0x040fe40000410000 */
[C---:B------:R-:W-:Y:S01]  /*1f640*/  HMMA.16816.F32.BF16 R40, R128.reuse, R118, R40 ;  /* 0x000000768028723c */ /* 0x040fe20000041828 */
[----:B------:R-:W-:Y:S01]  /*1f650*/  LDSM.16.MT88.4 R116, [R208+0xc800] ;  /* 0x00c80000d074783b */ /* 0x000fe20000004200 */
[----:B------:R-:W-:Y:S03]  /*1f660*/  MUFU.EX2 R185, R185 ;  /* 0x000000b900b97308 */ /* 0x000fe60000000800 */
[C---:B------:R-:W-:Y:S01]  /*1f670*/  FMUL.FTZ R93, R3.reuse, R93 ;  /* 0x0000005d035d7220 */ /* 0x040fe20000410000 */
[C---:B-1----:R-:W-:Y:S06]  /*1f680*/  HMMA.16816.F32.BF16 R44, R128.reuse, R108, R44 ;  /* 0x0000006c802c723c */ /* 0x042fec000004182c */
[----:B------:R-:W-:Y:S01]  /*1f690*/  MUFU.EX2 R187, R187 ;  /* 0x000000bb00bb7308 */ /* 0x000fe20000000800 */
[C---:B------:R-:W-:Y:S01]  /*1f6a0*/  FMUL.FTZ R98, R2.reuse, R98 ;  /* 0x0000006202627220 */ /* 0x040fe20000410000 */
[C---:B------:R-:W-:Y:S01]  /*1f6b0*/  HMMA.16816.F32.BF16 R48, R128.reuse, R110, R48 ;  /* 0x0000006e8030723c */ /* 0x040fe20000041830 */
[----:B------:R-:W1:Y:S02]  /*1f6c0*/  LDSM.16.MT88.4 R108, [R209+0x10000] ;  /* 0x01000000d16c783b */ /* 0x000e640000004200 */
[----:B------:R-:W-:Y:S03]  /*1f6d0*/  FMUL.FTZ R99, R2, R99 ;  /* 0x0000006302637220 */ /* 0x000fe60000410000 */
[C---:B------:R-:W-:Y:S02]  /*1f6e0*/  HMMA.16816.F32.BF16 R52, R128.reuse, R100, R52 ;  /* 0x000000648034723c */ /* 0x040fe40000041834 */
[----:B------:R-:W-:Y:S03]  /*1f6f0*/  MUFU.EX2 R229, R229 ;  /* 0x000000e500e57308 */ /* 0x000fe60000000800 */
[C---:B------:R-:W-:Y:S01]  /*1f700*/  FMUL.FTZ R96, R3.reuse, R96 ;  /* 0x0000006003607220 */ /* 0x040fe20000410000 */
[C---:B------:R-:W-:Y:S01]  /*1f710*/  HMMA.16816.F32.BF16 R56, R128.reuse, R102, R56 ;  /* 0x000000668038723c */ /* 0x040fe20000041838 */
[----:B------:R-:W4:Y:S05]  /*1f720*/  LDSM.16.MT88.4 R100, [R208+0x10000] ;  /* 0x01000000d064783b */ /* 0x000f2a0000004200 */
[----:B------:R-:W-:Y:S01]  /*1f730*/  MUFU.EX2 R230, R230 ;  /* 0x000000e600e67308 */ /* 0x000fe20000000800 */
[----:B------:R-:W-:Y:S01]  /*1f740*/  FMUL.FTZ R97, R3, R97 ;  /* 0x0000006103617220 */ /* 0x000fe20000410000 */
[C---:B--2---:R-:W-:Y:S03]  /*1f750*/  HMMA.16816.F32.BF16 R60, R128.reuse, R104, R60 ;  /* 0x00000068803c723c */ /* 0x044fe6000004183c */
[-C--:B------:R-:W-:Y:S03]  /*1f760*/  FFMA.FTZ R183, R180, R134.reuse, -R153 ;  /* 0x00000086b4b77223 */ /* 0x080fe60000010899 */
[C---:B------:R-:W-:Y:S01]  /*1f770*/  HMMA.16816.F32.BF16 R64, R128.reuse, R106, R64 ;  /* 0x0000006a8040723c */ /* 0x040fe20000041840 */
[----:B------:R-:W2:Y:S01]  /*1f780*/  LDSM.16.MT88.4 R104, [R207+0x10000] ;  /* 0x01000000cf68783b */ /* 0x000ea20000004200 */
[----:B------:R-:W-:Y:S03]  /*1f790*/  MUFU.EX2 R231, R231 ;  /* 0x000000e700e77308 */ /* 0x000fe60000000800 */
[-C--:B------:R-:W-:Y:S01]  /*1f7a0*/  FFMA.FTZ R180, R150, R134.reuse, -R171 ;  /* 0x0000008696b47223 */ /* 0x080fe200000108ab */
[-CC-:B------:R-:W-:Y:S01]  /*1f7b0*/  FFMA.FTZ R181, R186, R134.reuse, -R153.reuse ;  /* 0x00000086bab57223 */ /* 0x180fe20000010899 */
[-CC-:B------:R-:W-:Y:S01]  /*1f7c0*/  FFMA.FTZ R186, R156, R134.reuse, -R153.reuse ;  /* 0x000000869cba7223 */ /* 0x180fe20000010899 */
[-CC-:B------:R-:W-:Y:S01]  /*1f7d0*/  FFMA.FTZ R184, R184, R134.reuse, -R153.reuse ;  /* 0x00000086b8b87223 */ /* 0x180fe20000010899 */
[----:B------:R-:W-:Y:S03]  /*1f7e0*/  LDSM.16.MT88.4 R148, [R206+0xf000] ;  /* 0x00f00000ce94783b */ /* 0x000fe60000004200 */
[----:B------:R-:W-:Y:S01]  /*1f7f0*/  MUFU.EX2 R183, R183 ;  /* 0x000000b700b77308 */ /* 0x000fe20000000800 */
[-C--:B------:R-:W-:Y:S01]  /*1f800*/  FFMA.FTZ R182, R182, R134.reuse, -R153 ;  /* 0x00000086b6b67223 */ /* 0x080fe20000010899 */
[-CC-:B------:R-:W-:Y:S01]  /*1f810*/  FFMA.FTZ R178, R178, R134.reuse, -R171.reuse ;  /* 0x00000086b2b27223 */ /* 0x180fe200000108ab */
[-C--:B------:R-:W-:Y:S01]  /*1f820*/  FFMA.FTZ R171, R155, R134.reuse, -R171 ;  /* 0x000000869bab7223 */ /* 0x080fe200000108ab */
[-CC-:B------:R-:W-:Y:S01]  /*1f830*/  FFMA.FTZ R137, R137, R134.reuse, -R153.reuse ;  /* 0x0000008689897223 */ /* 0x180fe20000010899 */
[----:B------:R-:W-:Y:S01]  /*1f840*/  FFMA.FTZ R153, R135, R134, -R153 ;  /* 0x0000008687997223 */ /* 0x000fe20000010899 */
[----:B------:R-:W-:Y:S01]  /*1f850*/  FFMA.FTZ R168, R3, R228, R168 ;  /* 0x000000e403a87223 */ /* 0x000fe200000100a8 */
[C---:B-1----:R-:W-:Y:S01]  /*1f860*/  HMMA.16816.F32.BF16 R68, R128.reuse, R108, R68 ;  /* 0x0000006c8044723c */ /* 0x042fe20000041844 */
[----:B------:R-:W-:Y:S02]  /*1f870*/  LDSM.16.MT88.4 R156, [R208+0xf800] ;  /* 0x00f80000d09c783b */ /* 0x000fe40000004200 */
[----:B------:R1:W-:Y:S01]  /*1f880*/  MUFU.EX2 R134, R153 ;  /* 0x0000009900867308 */ /* 0x0003e20000000800 */
[----:B------:R-:W-:Y:S01]  /*1f890*/  FFMA.FTZ R169, R2, R227, R169 ;  /* 0x000000e302a97223 */ /* 0x000fe200000100a9 */
[----:B------:R-:W-:Y:S01]  /*1f8a0*/  FADD.FTZ R167, R167, R168 ;  /* 0x000000a8a7a77221 */ /* 0x000fe20000010000 */
[----:B------:R-:W-:Y:S01]  /*1f8b0*/  MOV R3, R132 ;  /* 0x0000008400037202 */ /* 0x000fe20000000f00 */
[C---:B------:R-:W-:Y:S02]  /*1f8c0*/  HMMA.16816.F32.BF16 R72, R128.reuse, R110, R72 ;  /* 0x0000006e8048723c */ /* 0x040fe40000041848 */
[----:B------:R-:W3:Y:S04]  /*1f8d0*/  LDSM.16.MT88.4 R108, [R206+0x10000] ;  /* 0x01000000ce6c783b */ /* 0x000ee80000004200 */
[----:B------:R-:W-:Y:S01]  /*1f8e0*/  MUFU.EX2 R181, R181 ;  /* 0x000000b500b57308 */ /* 0x000fe20000000800 */
[----:B------:R-:W-:Y:S01]  /*1f8f0*/  FADD.FTZ R164, R164, R169 ;  /* 0x000000a9a4a47221 */ /* 0x000fe20000010000 */
[C---:B----4-:R-:W-:Y:S03]  /*1f900*/  HMMA.16816.F32.BF16 R76, R128.reuse, R100, R76 ;  /* 0x00000064804c723c */ /* 0x050fe6000004184c */
[----:B------:R-:W-:Y:S03]  /*1f910*/  FADD.FTZ R166, R166, R167 ;  /* 0x000000a7a6a67221 */ /* 0x000fe60000010000 */
[C---:B------:R-:W-:Y:S01]  /*1f920*/  HMMA.16816.F32.BF16 R80, R128.reuse, R102, R80 ;  /* 0x000000668050723c */ /* 0x040fe20000041850 */
[----:B-1----:R-:W-:Y:S01]  /*1f930*/  LDSM.16.MT88.4 R152, [R209+0xf800] ;  /* 0x00f80000d198783b */ /* 0x002fe20000004200 */
[----:B------:R-:W1:Y:S03]  /*1f940*/  MUFU.EX2 R184, R184 ;  /* 0x000000b800b87308 */ /* 0x000e660000000800 */
[----:B-----5:R-:W-:Y:S01]  /*1f950*/  F2FP.BF16.F32.PACK_AB R101, R173, R170 ;  /* 0x000000aaad65723e */ /* 0x020fe200000010ff */
[C---:B--2---:R-:W-:Y:S06]  /*1f960*/  HMMA.16816.F32.BF16 R84, R128.reuse, R104, R84 ;  /* 0x000000688054723c */ /* 0x044fec0000041854 */
[----:B------:R-:W2:Y:S01]  /*1f970*/  MUFU.EX2 R182, R182 ;  /* 0x000000b600b67308 */ /* 0x000ea20000000800 */
[----:B---3--:R-:W-:Y:S01]  /*1f980*/  F2FP.BF16.F32.PACK_AB R103, R172, R175 ;  /* 0x000000afac67723e */ /* 0x008fe200000010ff */
[C---:B------:R-:W-:Y:S01]  /*1f990*/  HMMA.16816.F32.BF16 R88, R128.reuse, R106, R88 ;  /* 0x0000006a8058723c */ /* 0x040fe20000041858 */
[----:B------:R-:W3:Y:S02]  /*1f9a0*/  LDSM.16.MT88.4 R104, [R209+0xe800] ;  /* 0x00e80000d168783b */ /* 0x000ee40000004200 */
[----:B------:R-:W-:Y:S05]  /*1f9b0*/  F2FP.BF16.F32.PACK_AB R100, R177, R174 ;  /* 0x000000aeb164723e */ /* 0x000fea00000010ff */
[----:B------:R-:W4:Y:S03]  /*1f9c0*/  MUFU.EX2 R178, R178 ;  /* 0x000000b200b27308 */ /* 0x000f260000000800 */
[----:B------:R-:W-:Y:S01]  /*1f9d0*/  F2FP.BF16.F32.PACK_AB R102, R179, R176 ;  /* 0x000000b0b366723e */ /* 0x000fe200000010ff */
[----:B------:R-:W-:Y:S01]  /*1f9e0*/  FADD.FTZ R163, R163, R164 ;  /* 0x000000a4a3a37221 */ /* 0x000fe20000010000 */
[----:B------:R-:W-:Y:S01]  /*1f9f0*/  MOV R2, R133 ;  /* 0x0000008500027202 */ /* 0x000fe20000000f00 */
[----:B------:R-:W-:Y:S02]  /*1fa00*/  FADD.FTZ R165, R165, R166 ;  /* 0x000000a6a5a57221 */ /* 0x000fe40000010000 */
[----:B------:R-:W-:Y:S02]  /*1fa10*/  FADD.FTZ R163, R162, R163 ;  /* 0x000000a3a2a37221 */ /* 0x000fe40000010000 */
[----:B------:R-:W5:Y:S01]  /*1fa20*/  MUFU.EX2 R180, R180 ;  /* 0x000000b400b47308 */ /* 0x000f620000000800 */
[----:B------:R-:W-:Y:S01]  /*1fa30*/  FADD.FTZ R174, R174, R165 ;  /* 0x000000a5aeae7221 */ /* 0x000fe20000010000 */
[----:B------:R-:W-:Y:S01]  /*1fa40*/  FADD.FTZ R170, R170, R163 ;  /* 0x000000a3aaaa7221 */ /* 0x000fe20000010000 */
[C---:B------:R-:W-:Y:S07]  /*1fa50*/  HMMA.16816.F32.BF16 R92, R128.reuse, R108, R92 ;  /* 0x0000006c805c723c */ /* 0x040fee000004185c */
[----:B------:R-:W5:Y:S01]  /*1fa60*/  MUFU.EX2 R186, R186 ;  /* 0x000000ba00ba7308 */ /* 0x000f620000000800 */
[----:B------:R-:W-:Y:S03]  /*1fa70*/  FADD.FTZ R177, R177, R174 ;  /* 0x000000aeb1b17221 */ /* 0x000fe60000010000 */
[----:B------:R-:W-:Y:S01]  /*1fa80*/  FADD.FTZ R170, R173, R170 ;  /* 0x000000aaadaa7221 */ /* 0x000fe20000010000 */
[----:B------:R-:W-:Y:S01]  /*1fa90*/  HMMA.16816.F32.BF16 R96, R128, R110, R96 ;  /* 0x0000006e8060723c */ /* 0x000fe20000041860 */
[----:B------:R-:W1:Y:S04]  /*1faa0*/  LDSM.16.MT88.4 R108, [R206+0xe800] ;  /* 0x00e80000ce6c783b */ /* 0x000e680000004200 */
[----:B------:R-:W-:Y:S01]  /*1fab0*/  MUFU.EX2 R232, R232 ;  /* 0x000000e800e87308 */ /* 0x000fe20000000800 */
[C---:B------:R-:W-:Y:S03]  /*1fac0*/  HMMA.16816.F32.BF16 R4, R100.reuse, R112, R4 ;  /* 0x000000706404723c */ /* 0x040fe60000041804 */
[----:B------:R-:W-:Y:S02]  /*1fad0*/  LDSM.16.MT88.4 R128, [R206+0xd000] ;  /* 0x00d00000ce80783b */ /* 0x000fe40000004200 */
[----:B------:R-:W-:Y:S01]  /*1fae0*/  FADD.FTZ R176, R176, R177 ;  /* 0x000000b1b0b07221 */ /* 0x000fe20000010000 */
[C---:B------:R-:W-:Y:S03]  /*1faf0*/  HMMA.16816.F32.BF16 R8, R100.reuse, R114, R8 ;  /* 0x000000726408723c */ /* 0x040fe60000041808 */
[----:B------:R-:W5:Y:S02]  /*1fb00*/  MUFU.EX2 R171, R171 ;  /* 0x000000ab00ab7308 */ /* 0x000f640000000800 */
[----:B------:R-:W2:Y:S01]  /*1fb10*/  LDSM.16.MT88.4 R112, [R209+0x10800] ;  /* 0x01080000d170783b */ /* 0x000ea20000004200 */
[C---:B------:R-:W-:Y:S07]  /*1fb20*/  HMMA.16816.F32.BF16 R12, R100.reuse, R116, R12 ;  /* 0x00000074640c723c */ /* 0x040fee000004180c */
[----:B------:R-:W5:Y:S01]  /*1fb30*/  MUFU.EX2 R137, R137 ;  /* 0x0000008900897308 */ /* 0x000f620000000800 */
[----:B------:R-:W-:Y:S01]  /*1fb40*/  FADD.FTZ R175, R175, R170 ;  /* 0x000000aaafaf7221 */ /* 0x000fe20000010000 */
[C---:B------:R-:W-:Y:S01]  /*1fb50*/  HMMA.16816.F32.BF16 R16, R100.reuse, R118, R16 ;  /* 0x000000766410723c */ /* 0x040fe20000041810 */
[----:B------:R-:W-:Y:S02]  /*1fb60*/  LDSM.16.MT88.4 R116, [R207+0x10800] ;  /* 0x01080000cf74783b */ /* 0x000fe40000004200 */
[----:B------:R-:W-:Y:S03]  /*1fb70*/  FADD.FTZ R179, R179, R176 ;  /* 0x000000b0b3b37221 */ /* 0x000fe60000010000 */
[C---:B------:R-:W-:Y:S05]  /*1fb80*/  HMMA.16816.F32.BF16 R20, R100.reuse, R120, R20 ;  /* 0x000000786414723c */ /* 0x040fea0000041814 */
[----:B------:R-:W-:Y:S01]  /*1fb90*/  FADD.FTZ R172, R172, R175 ;  /* 0x000000afacac7221 */ /* 0x000fe20000010000 */
        /* <DEDUP_REMOVED lines=20> */
[C---:B---3--:R-:W-:Y:S06]  /*1fce0*/  HMMA.16816.F32.BF16 R76, R100.reuse, R104, R76 ;  /* 0x00000068644c723c */ /* 0x048fec000004184c */
[C---:B------:R-:W-:Y:S05]  /*1fcf0*/  HMMA.16816.F32.BF16 R80, R100.reuse, R106, R80 ;  /* 0x0000006a6450723c */ /* 0x040fea0000041850 */
[----:B------:R-:W-:Y:S01]  /*1fd00*/  F2FP.BF16.F32.PACK_AB R105, R184, R181 ;  /* 0x000000b5b869723e */ /* 0x000fe200000010ff */
[C---:B------:R-:W-:Y:S05]  /*1fd10*/  HMMA.16816.F32.BF16 R84, R100.reuse, R116, R84 ;  /* 0x000000746454723c */ /* 0x040fea0000041854 */
[----:B------:R-:W-:Y:S01]  /*1fd20*/  F2FP.BF16.F32.PACK_AB R107, R183, R182 ;  /* 0x000000b6b76b723e */ /* 0x000fe200000010ff */
[C---:B------:R-:W-:Y:S01]  /*1fd30*/  HMMA.16816.F32.BF16 R88, R100.reuse, R118, R88 ;  /* 0x000000766458723c */ /* 0x040fe20000041858 */
[----:B------:R-:W3:Y:S04]  /*1fd40*/  LDSM.16.MT88.4 R116, [R207+0xf000] ;  /* 0x00f00000cf74783b */ /* 0x000ee80000004200 */
[----:B----4-:R-:W-:Y:S01]  /*1fd50*/  F2FP.BF16.F32.PACK_AB R104, R185, R178 ;  /* 0x000000b2b968723e */ /* 0x010fe200000010ff */
[C---:B------:R-:W-:Y:S05]  /*1fd60*/  HMMA.16816.F32.BF16 R92, R100.reuse, R120, R92 ;  /* 0x00000078645c723c */ /* 0x040fea000004185c */
[----:B-----5:R-:W-:Y:S01]  /*1fd70*/  F2FP.BF16.F32.PACK_AB R106, R187, R180 ;  /* 0x000000b4bb6a723e */ /* 0x020fe200000010ff */
[----:B------:R-:W-:Y:S01]  /*1fd80*/  HMMA.16816.F32.BF16 R96, R100, R122, R96 ;  /* 0x0000007a6460723c */ /* 0x000fe20000041860 */
        /* <DEDUP_REMOVED lines=28> */
[C---:B---3--:R-:W-:Y:S05]  /*1ff50*/  HMMA.16816.F32.BF16 R52, R104.reuse, R116, R52 ;  /* 0x000000746834723c */ /* 0x048fea0000041834 */
[----:B------:R-:W-:Y:S01]  /*1ff60*/  F2FP.BF16.F32.PACK_AB R143, R134, R137 ;  /* 0x00000089868f723e */ /* 0x000fe200000010ff */
        /* <DEDUP_REMOVED lines=13> */
[C---:B-1----:R-:W-:Y:S05]  /*20040*/  HMMA.16816.F32.BF16 R76, R104.reuse, R108, R76 ;  /* 0x0000006c684c723c */ /* 0x042fea000004184c */
[----:B------:R-:W-:Y:S01]  /*20050*/  FADD.FTZ R137, R137, R186 ;  /* 0x000000ba89897221 */ /* 0x000fe20000010000 */
[C---:B------:R-:W-:Y:S05]  /*20060*/  HMMA.16816.F32.BF16 R80, R104.reuse, R110, R80 ;  /* 0x0000006e6850723c */ /* 0x040fea0000041850 */
[----:B------:R-:W-:Y:S01]  /*20070*/  FADD.FTZ R228, R171, R228 ;  /* 0x000000e4abe47221 */ /* 0x000fe20000010000 */
[C---:B--2---:R-:W-:Y:S05]  /*20080*/  HMMA.16816.F32.BF16 R84, R104.reuse, R112, R84 ;  /* 0x000000706854723c */ /* 0x044fea0000041854 */
[----:B------:R-:W-:Y:S01]  /*20090*/  FADD.FTZ R227, R134, R137 ;  /* 0x0000008986e37221 */ /* 0x000fe20000010000 */
[C---:B------:R-:W-:Y:S06]  /*200a0*/  HMMA.16816.F32.BF16 R88, R104.reuse, R114, R88 ;  /* 0x000000726858723c */ /* 0x040fec0000041858 */
[C---:B---3--:R-:W-:Y:S06]  /*200b0*/  HMMA.16816.F32.BF16 R92, R104.reuse, R116, R92 ;  /* 0x00000074685c723c */ /* 0x048fec000004185c */
        /* <DEDUP_REMOVED lines=34> */
.L_x_4407:
        /* <DEDUP_REMOVED lines=24> */
.L_x_4438:
        /* <DEDUP_REMOVED lines=195> */
[----:B------:R1:W-:Y:S01]  /*21090*/  @P3 MUFU.LG2 R25, R8 ;  /* 0x0000000800193308 */ /* 0x0003e20000000c00 */
[----:B------:R-:W-:Y:S01]  /*210a0*/  LOP3.LUT R15, R15, 0xffffffe0, RZ, 0xc0, !PT ;  /* 0xffffffe00f0f7812 */ /* 0x000fe200078ec0ff */
[----:B--2---:R2:W5:Y:S01]  /*210b0*/  LD.E R11, desc[UR12][R4.64+0xcc] ;  /* 0x0000cc0c040b7980 */ /* 0x004562000c101900 */
[----:B------:R-:W-:-:S03]  /*210c0*/  LOP3.LUT R13, R13, 0xfffffff0, RZ, 0xc0, !PT ;  /* 0xfffffff00d0d7812 */ /* 0x000fc600078ec0ff */
[----:B------:R2:W5:Y:S01]  /*210d0*/  LD.E.64 R112, desc[UR10][R4.64+0x78] ;  /* 0x0000780a04707980 */ /* 0x000562000c101b00 */
[----:B------:R-:W-:Y:S01]  /*210e0*/  IADD3 R10, -R13, R12, RZ ;  /* 0x0000000c0d0a7210 */ /* 0x000fe20007ffe1ff */
[----:B------:R-:W2:Y:S03]  /*210f0*/  @P4 MUFU.LG2 R24, R9 ;  /* 0x0000000900184308 */ /* 0x000ea60000000c00 */
[----:B------:R-:W-:Y:S02]  /*21100*/  LEA.HI R18, R10, R10, RZ, 0x1 ;  /* 0x0000000a0a127211 */ /* 0x000fe400078f08ff */
[----:B---3--:R-:W-:Y:S02]  /*21110*/  SHF.L.U32 R19, R0, 0x6, RZ ;  /* 0x0000000600137819 */ /* 0x008fe400000006ff */
        /* <DEDUP_REMOVED lines=25> */
[----:B------:R1:W2:Y:S04]  /*212b0*/  LDS.128 R108, [R3] ;  /* 0x00000000036c7984 */ /* 0x0002a80000000c00 */
        /* <DEDUP_REMOVED lines=22> */
[----:B----4-:R-:W-:-:S04]  /*21420*/  IMAD R16, R16, UR8, R219 ;  /* 0x0000000810107c24 */ /* 0x010fc8000f8e02db */
[----:B------:R-:W-:Y:S02]  /*21430*/  IMAD R16, R16, R23, R222 ;  /* 0x0000001710107224 */ /* 0x000fe400078e02de */
[----:B------:R4:W1:Y:S02]  /*21440*/  LDS.128 R20, [R3+0xb000] ;  /* 0x00b0000003147984 */ /* 0x0008640000000c00 */
[----:B------:R-:W-:Y:S02]  /*21450*/  IMAD R12, R17, R16, R12 ;  /* 0x00000010110c7224 */ /* 0x000fe400078e020c */
[----:B------:R4:W1:Y:S01]  /*21460*/  LDS.128 R16, [R3+0xb800] ;  /* 0x00b8000003107984 */ /* 0x0008620000000c00 */
[----:B--23--:R-:W-:Y:S05]  /*21470*/  @P0 BRA `(.L_x_4419) ;  /* 0x00000000003c0947 */ /* 0x00cfea0003800000 */
[----:B-1--4-:R-:W-:Y:S02]  /*21480*/  IMAD R3, R217, -0x40, R220 ;  /* 0xffffffc0d9037824 */ /* 0x012fe400078e02dc */
        /* <DEDUP_REMOVED lines=14> */
.L_x_4419:
[----:B------:R-:W-:Y:S05]  /*21570*/  BSYNC B0 ;  /* 0x0000000000007941 */ /* 0x000fea0003800000 */
.L_x_4418:
        /* <DEDUP_REMOVED lines=12> */
[----:B-1----:R1:W5:Y:S01]  /*21640*/  LD.E R4, desc[UR4][R4.64+0xc0] ;  /* 0x0000c00404047980 */ /* 0x002362000c101900 */
[----:B------:R-:W-:Y:S01]  /*21650*/  BSSY B0, `(.L_x_4420) ;  /* 0x0000020000007945 */ /* 0x000fe20003800000 */
[----:B----4-:R-:W-:Y:S02]  /*21660*/  LEA.HI.X.SX32 R3, R11, R13, 0x1, P3 ;  /* 0x0000000d0b037211 */ /* 0x010fe400018f0eff */
        /* <DEDUP_REMOVED lines=15> */
[----:B-1----:R-:W-:-:S12]  /*21760*/  VIADD R5, R3, 0x40 ;  /* 0x0000004003057836 */ /* 0x002fd80000000000 */
[C---:B------:R-:W-:Y:S02]  /*21770*/  @!P3 R2UR UR10, R6.reuse ;  /* 0x00000000060ab2ca */ /* 0x040fe400000e0000 */
[C---:B------:R-:W-:Y:S02]  /*21780*/  @!P3 R2UR UR11, R7.reuse ;  /* 0x00000000070bb2ca */ /* 0x040fe400000e0000 */
[----:B------:R-:W-:Y:S02]  /*21790*/  @!P3 R2UR UR4, R6 ;  /* 0x000000000604b2ca */ /* 0x000fe400000e0000 */
[----:B------:R-:W-:-:S09]  /*217a0*/  @!P3 R2UR UR5, R7 ;  /* 0x000000000705b2ca */ /* 0x000fd200000e0000 */
[----:B------:R2:W-:Y:S04]  /*217b0*/  @!P3 ST.E.64 desc[UR10][R12.64], R108 ;  /* 0x0000006c0c00b985 */ /* 0x0005e8000c101b0a */
        /* <DEDUP_REMOVED lines=9> */
.L_x_4421:
[----:B------:R-:W-:Y:S05]  /*21850*/  BSYNC B0 ;  /* 0x0000000000007941 */ /* 0x000fea0003800000 */
.L_x_4420:
[----:B------:R-:W-:Y:S01]  /*21860*/  BSSY B0, `(.L_x_4422) ;  /* 0x0000010000007945 */ /* 0x000fe20003800000 */
[----:B------:R-:W-:-:S03]  /*21870*/  ISETP.GE.AND P3, PT, R0, R217, PT ;  /* 0x000000d90000720c */ /* 0x000fc60003f66270 */
[----:B------:R-:W-:Y:S10]  /*21880*/  @P0 BRA `(.L_x_4423) ;  /* 0x0000000000340947 */ /* 0x000ff40003800000 */
[----:B-----5:R-:W-:Y:S01]  /*21890*/  ISETP.GE.AND P0, PT, R14, R4, PT ;  /* 0x000000040e00720c */ /* 0x020fe20003f06270 */
[----:B-1----:R-:W-:-:S12]  /*218a0*/  VIADD R5, R3, 0x40 ;  /* 0x0000004003057836 */ /* 0x002fd80000000000 */
[----:B------:R-:W-:Y:S02]  /*218b0*/  @!P0 R2UR UR4, R6 ;  /* 0x00000000060482ca */ /* 0x000fe400000e0000 */
[----:B------:R-:W-:-:S13]  /*218c0*/  @!P0 R2UR UR5, R7 ;  /* 0x00000000070582ca */ /* 0x000fda00000e0000 */
[----:B------:R3:W-:Y:S01]  /*218d0*/  @!P0 ST.E.128 desc[UR4][R12.64+0x1800], R104 ;  /* 0x001800680c008985 */ /* 0x0007e2000c101d04 */
        /* <DEDUP_REMOVED lines=8> */
.L_x_4423:
[----:B------:R-:W-:Y:S05]  /*21960*/  BSYNC B0 ;  /* 0x0000000000007941 */ /* 0x000fea0003800000 */
.L_x_4422:
[----:B------:R-:W-:Y:S04]  /*21970*/  BSSY B0, `(.L_x_4424) ;  /* 0x000000f000007945 */ /* 0x000fe80003800000 */
[----:B------:R-:W-:Y:S05]  /*21980*/  @P1 BRA `(.L_x_4425) ;  /* 0x0000000000341947 */ /* 0x000fea0003800000 */
[-C--:B-----5:R-:W-:Y:S01]  /*21990*/  ISETP.GE.AND P0, PT, R14, R4.reuse, PT ;  /* 0x000000040e00720c */ /* 0x0a0fe20003f06270 */
[C---:B-1----:R-:W-:Y:S01]  /*219a0*/  VIADD R5, R3.reuse, 0x40 ;  /* 0x0000004003057836 */ /* 0x042fe20000000000 */
[----:B------:R-:W-:-:S11]  /*219b0*/  ISETP.GE.AND P1, PT, R3, R4, PT ;  /* 0x000000040300720c */ /* 0x000fd60003f26270 */
[C---:B------:R-:W-:Y:S02]  /*219c0*/  @!P0 R2UR UR4, R6.reuse ;  /* 0x00000000060482ca */ /* 0x040fe400000e0000 */
[C---:B------:R-:W-:Y:S02]  /*219d0*/  @!P0 R2UR UR5, R7.reuse ;  /* 0x00000000070582ca */ /* 0x040fe400000e0000 */
[----:B------:R-:W-:Y:S02]  /*219e0*/  @!P1 R2UR UR10, R6 ;  /* 0x00000000060a92ca */ /* 0x000fe400000e0000 */
[----:B------:R-:W-:-:S09]  /*219f0*/  @!P1 R2UR UR11, R7 ;  /* 0x00000000070b92ca */ /* 0x000fd200000e0000 */
[----:B------:R4:W-:Y:S01]  /*21a00*/  @!P0 ST.E.128 desc[UR4][R12.64+0x3000], R100 ;  /* 0x003000640c008985 */ /* 0x0009e2000c101d04 */
[----:B------:R-:W-:-:S03]  /*21a10*/  ISETP.GE.AND P0, PT, R5, R4, PT ;  /* 0x000000040500720c */ /* 0x000fc60003f06270 */
[----:B------:R4:W-:Y:S10]  /*21a20*/  @!P1 ST.E.128 desc[UR10][R12.64+0x3100], R68 ;  /* 0x003100440c009985 */ /* 0x0009f4000c101d0a */
[----:B------:R-:W-:-:S02]  /*21a30*/  @!P0 R2UR UR4, R6 ;  /* 0x00000000060482ca */ /* 0x000fc400000e0000 */
[----:B------:R-:W-:-:S13]  /*21a40*/  @!P0 R2UR UR5, R7 ;  /* 0x00000000070582ca */ /* 0x000fda00000e0000 */
[----:B------:R4:W-:Y:S02]  /*21a50*/  @!P0 ST.E.128 desc[UR4][R12.64+0x3200], R36 ;  /* 0x003200240c008985 */ /* 0x0009e4000c101d04 */
.L_x_4425:
[----:B------:R-:W-:Y:S05]  /*21a60*/  BSYNC B0 ;  /* 0x0000000000007941 */ /* 0x000fea0003800000 */
.L_x_4424:
[----:B------:R-:W-:Y:S04]  /*21a70*/  BSSY B0, `(.L_x_4426) ;  /* 0x000000f000007945 */ /* 0x000fe80003800000 */
[----:B------:R-:W-:Y:S05]  /*21a80*/  @P2 BRA `(.L_x_4427) ;  /* 0x0000000000342947 */ /* 0x000fea0003800000 */
[C---:B-1----:R-:W-:Y:S01]  /*21a90*/  VIADD R5, R3.reuse, 0x40 ;  /* 0x0000004003057836 */ /* 0x042fe20000000000 */
        /* <DEDUP_REMOVED lines=9> */
[----:B------:R1:W-:Y:S04]  /*21b30*/  @!P2 ST.E.128 desc[UR12][R12.64+0x4800], R96 ;  /* 0x004800600c00a985 */ /* 0x0003e8000c101d0c */
[----:B------:R1:W-:Y:S04]  /*21b40*/  @!P1 ST.E.128 desc[UR10][R12.64+0x4900], R64 ;  /* 0x004900400c009985 */ /* 0x0003e8000c101d0a */
[----:B------:R1:W-:Y:S02]  /*21b50*/  @!P0 ST.E.128 desc[UR4][R12.64+0x4a00], R32 ;  /* 0x004a00200c008985 */ /* 0x0003e4000c101d04 */
.L_x_4427:
[----:B------:R-:W-:Y:S05]  /*21b60*/  BSYNC B0 ;  /* 0x0000000000007941 */ /* 0x000fea0003800000 */
.L_x_4426:
        /* <DEDUP_REMOVED lines=15> */
.L_x_4429:
[----:B------:R-:W-:Y:S05]  /*21c60*/  BSYNC B0 ;  /* 0x0000000000007941 */ /* 0x000fea0003800000 */
.L_x_4428:
        /* <DEDUP_REMOVED lines=15> */
.L_x_4431:
[----:B------:R-:W-:Y:S05]  /*21d60*/  BSYNC B0 ;  /* 0x0000000000007941 */ /* 0x000fea0003800000 */
.L_x_4430:
        /* <DEDUP_REMOVED lines=15> */
.L_x_4433:
[----:B------:R-:W-:Y:S05]  /*21e60*/  BSYNC B0 ;  /* 0x0000000000007941 */ /* 0x000fea0003800000 */
.L_x_4432:
[----:B------:R-:W-:-:S04]  /*21e70*/  MOV R219, 0x0 ;  /* 0x0000000000db7802 */ /* 0x000fc80000000f00 */
[----:B-12345:R-:W-:Y:S05]  /*21e80*/  @P3 RET.REL.NODEC R218 `(_ZN5flash24flash_fwd_splitkv_kernelI23Flash_fwd_kernel_traitsILi192ELi64ELi64ELi4ELb0ELb0EN7cutlass10bfloat16_tE19Flash_kernel_traitsILi192ELi64ELi64ELi4ES3_EELb1ELb0ELb1ELb0ELb0ELb1ELb1ELb1EEEvNS_16Flash_fwd_paramsE) ;  /* 0xfffffde0da5c3950 */ /* 0x03efea0003c3ffff */
        /* <DEDUP_REMOVED lines=11> */
[----:B-1----:R-:W-:Y:S05]  /*21f40*/  @P0 RET.REL.NODEC R218 `(_ZN5flash24flash_fwd_splitkv_kernelI23Flash_fwd_kernel_traitsILi192ELi64ELi64ELi4ELb0ELb0EN7cutlass10bfloat16_tE19Flash_kernel_traitsILi192ELi64ELi64ELi4ES3_EELb1ELb0ELb1ELb0ELb0ELb1ELb1ELb1EEEvNS_16Flash_fwd_paramsE) ;  /* 0xfffffde0da2c0950 */ /* 0x002fea0003c3ffff */
[----:B------:R-:W-:Y:S01]  /*21f50*/  R2UR UR4, R6 ;  /* 0x00000000060472ca */ /* 0x000fe200000e0000 */
[----:B------:R-:W-:Y:S01]  /*21f60*/  IMAD.MOV.U32 R219, RZ, RZ, 0x0 ;  /* 0x00000000ffdb7424 */ /* 0x000fe200078e00ff */
[----:B------:R-:W-:-:S13]  /*21f70*/  R2UR UR5, R7 ;  /* 0x00000000070572ca */ /* 0x000fda00000e0000 */
[----:B------:R1:W-:Y:S02]  /*21f80*/  ST.E.128 desc[UR4][R12.64+0xaa00], R16 ;  /* 0x00aa00100c007985 */ /* 0x0003e4000c101d04 */
[----:B-1----:R-:W-:Y:S05]  /*21f90*/  RET.REL.NODEC R218 `(_ZN5flash24flash_fwd_splitkv_kernelI23Flash_fwd_kernel_traitsILi192ELi64ELi64ELi4ELb0ELb0EN7cutlass10bfloat16_tE19Flash_kernel_traitsILi192ELi64ELi64ELi4ES3_EELb1ELb0ELb1ELb0ELb0ELb1ELb1ELb1EEEvNS_16Flash_fwd_paramsE) ;  /* 0xfffffde0da187950 */ /* 0x002fea0003c3ffff */
.L_x_4417:
[----:B------:R-:W-:Y:S01]  /*21fa0*/  MOV R11, 0x2 ;  /* 0x00000002000b7802 */ /* 0x000fe20000000f00 */
[----:B------:R-:W-:Y:S01]  /*21fb0*/  IMAD.MOV.U32 R8, RZ, RZ, 0x1f ;  /* 0x0000001fff087424 */ /* 0x000fe200078e00ff */
[----:B------:R-:W-:-:S07]  /*21fc0*/  MOV R10, 0xffffffff ;  /* 0xffffffff000a7802 */ /* 0x000fce0000000f00 */
[----:B-1---5:R-:W-:Y:S05]  /*21fd0*/  WARPSYNC.COLLECTIVE R10, `(.L_x_4434) ;  /* 0x000000000a087348 */ /* 0x022fea0003c00000 */
[----:B------:R2:W3:Y:S02]  /*21fe0*/  SHFL.BFLY P0, R14, R228, R11, R8 ;  /* 0x0c00000be40e7389 */ /* 0x0004e40000000008 */
[----:B-123-5:R-:W-:Y:S01]  /*21ff0*/  ENDCOLLECTIVE ;  /* 0x000000000000791b */ /* 0x02efe20003800000 */
.L_x_4434:
[----:B------:R-:W-:Y:S02]  /*22000*/  IMAD.MOV.U32 R9, RZ, RZ, R14 ;  /* 0x000000ffff097224 */ /* 0x000fe400078e000e */
[----:B------:R-:W-:Y:S02]  /*22010*/  IMAD.MOV.U32 R11, RZ, RZ, 0x1 ;  /* 0x00000001ff0b7424 */ /* 0x000fe400078e00ff */
[----:B------:R-:W-:-:S05]  /*22020*/  FADD.FTZ R12, R9, R228 ;  /* 0x000000e4090c7221 */ /* 0x000fca0000010000 */
[----:B------:R-:W-:-:S07]  /*22030*/  MOV R228, R12 ;  /* 0x0000000c00e47202 */ /* 0x000fce0000000f00 */
[----:B------:R-:W-:Y:S05]  /*22040*/  WARPSYNC.COLLECTIVE R10, `(.L_x_4435) ;  /* 0x000000000a087348 */ /* 0x000fea0003c00000 */
[----:B------:R1:W2:Y:S02]  /*22050*/  SHFL.BFLY P0, R14, R228, R11, R8 ;  /* 0x0c00000be40e7389 */ /* 0x0002a40000000008 */
[----:B-12---:R-:W-:Y:S01]  /*22060*/  ENDCOLLECTIVE ;  /* 0x000000000000791b */ /* 0x006fe20003800000 */
.L_x_4435:
[----:B------:R-:W-:Y:S01]  /*22070*/  MOV R228, R227 ;  /* 0x000000e300e47202 */ /* 0x000fe20000000f00 */
[----:B------:R-:W-:Y:S01]  /*22080*/  IMAD.MOV.U32 R11, RZ, RZ, 0x2 ;  /* 0x00000002ff0b7424 */ /* 0x000fe200078e00ff */
[----:B------:R-:W-:-:S07]  /*22090*/  MOV R9, R14 ;  /* 0x0000000e00097202 */ /* 0x000fce0000000f00 */
[----:B------:R-:W-:Y:S05]  /*220a0*/  WARPSYNC.COLLECTIVE R10, `(.L_x_4436) ;  /* 0x000000000a087348 */ /* 0x000fea0003c00000 */
[----:B------:R1:W2:Y:S02]  /*220b0*/  SHFL.BFLY P0, R14, R228, R11, R8 ;  /* 0x0c00000be40e7389 */ /* 0x0002a40000000008 */
[----:B-12---:R-:W-:Y:S01]  /*220c0*/  ENDCOLLECTIVE ;  /* 0x000000000000791b */ /* 0x006fe20003800000 */
.L_x_4436:
[----:B------:R-:W-:Y:S01]  /*220d0*/  FADD.FTZ R9, R12, R9 ;  /* 0x000000090c097221 */ /* 0x000fe20000010000 */
[----:B------:R-:W-:Y:S01]  /*220e0*/  FADD.FTZ R13, R14, R227 ;  /* 0x000000e30e0d7221 */ /* 0x000fe20000010000 */
[----:B------:R-:W-:-:S04]  /*220f0*/  MOV R11, 0x1 ;  /* 0x00000001000b7802 */ /* 0x000fc80000000f00 */
[----:B------:R-:W-:-:S07]  /*22100*/  MOV R228, R13 ;  /* 0x0000000d00e47202 */ /* 0x000fce0000000f00 */
[----:B------:R-:W-:Y:S05]  /*22110*/  WARPSYNC.COLLECTIVE R10, `(.L_x_4437) ;  /* 0x000000000a087348 */ /* 0x000fea0003c00000 */
[----:B------:R1:W2:Y:S02]  /*22120*/  SHFL.BFLY P0, R14, R228, R11, R8 ;  /* 0x0c00000be40e7389 */ /* 0x0002a40000000008 */
[----:B-12---:R-:W-:Y:S01]  /*22130*/  ENDCOLLECTIVE ;  /* 0x000000000000791b */ /* 0x006fe20003800000 */
.L_x_4437:
[----:B------:R-:W-:Y:S05]  /*22140*/  BRA `(.L_x_4438) ;  /* 0xffffffe000c47947 */ /* 0x000fea000383ffff */
.L_x_4439:
        /* <DEDUP_REMOVED lines=11> */
.L_x_4465:


//--------------------- .nv.shared._ZN5flash32flash_fwd_splitkv_combine_kernelI23Flash_fwd_kernel_traitsILi192ELi64ELi64ELi4ELb0ELb0EN7cutlass10bfloat16_tE19Flash_kernel_traitsILi192ELi64ELi64ELi4ES3_EELi8ELi7ELb0EEEvNS_16Flash_fwd_paramsE --------------------------
	.section	.nv.shared._ZN5flash32flash_fwd_splitkv_combine_kernelI23Flash_fwd_kernel_traitsILi192ELi64ELi64ELi4ELb0ELb0EN7cutlass10bfloat16_tE19Flash_kernel_traitsILi192ELi64ELi64ELi4ES3_EELi8ELi7ELb0EEEvNS_16Flash_fwd_paramsE,"aw",@nobits
	.sectionflags	@""
	.align	16
.nv.shared._ZN5flash32flash_fwd_splitkv_combine_kernelI23Flash_fwd_kernel_traitsILi192ELi64ELi64ELi4ELb0ELb0EN7cutlass10bfloat16_tE19Flash_kernel_traitsILi192ELi64ELi64ELi4ES3_EELi8ELi7ELb0EEEvNS_16Flash_fwd_paramsE:
	.zero		5632


//--------------------- .nv.shared.reserved.0     --------------------------
	.section	.nv.shared.reserved.0,"aw",@nobits
	.weak		__nv_reservedSMEM_offset_0_alias
	.size		__nv_reservedSMEM_offset_0_alias, 0, 0
	.other		__nv_reservedSMEM_offset_0_alias,@"STO_CUDA_RESERVED_SHARED STV_DEFAULT"
__nv_reservedSMEM_offset_0_alias:
	.zero		0


//--------------------- .nv.global                --------------------------
	.section	.nv.global,"aw",@nobits
.nv.global:
	.type		_ZN80_INTERNAL_32ccadbc_43_flash_fwd_split_hdim192_bf16_causal_sm80_cu_8761d306_190334cute1_E,@object
	.size		_ZN80_INTERNAL_32ccadbc_43_flash_fwd_split_hdim192_bf16_causal_sm80_cu_8761d306_190334cute1_E,(_ZN80_INTERNAL_32ccadbc_43_flash_fwd_split_hdim192_bf16_causal_sm80_cu_8761d306_190334cuda3std3__45__cpo6cbeginE - _ZN80_INTERNAL_32ccadbc_43_flash_fwd_split_hdim192_bf16_causal_sm80_cu_8761d306_190334cute1_E)
_ZN80_INTERNAL_32ccadbc_43_flash_fwd_split_hdim192_bf16_causal_sm80_cu_8761d306_190334cute1_E:
	.zero		1
	.type		_ZN80_INTERNAL_32ccadbc_43_flash_fwd_split_hdim192_bf16_causal_sm80_cu_8761d306_190334cuda3std3__45__cpo6cbeginE,@object
	.size		_ZN80_INTERNAL_32ccadbc_43_flash_fwd_split_hdim192_bf16_causal_sm80_cu_8761d306_190334cuda3std3__45__cpo6cbeginE,(_ZN80_INTERNAL_32ccadbc_43_flash_fwd_split_hdim192_bf16_causal_sm80_cu_8761d306_190334cuda3std3__48in_placeE - _ZN80_INTERNAL_32ccadbc_43_flash_fwd_split_hdim192_bf16_causal_sm80_cu_8761d306_190334cuda3std3__45__cpo6cbeginE)
_ZN80_INTERNAL_32ccadbc_43_flash_fwd_split_hdim192_bf16_causal_sm80_cu_8761d306_190334cuda3std3__45__cpo6cbeginE:
	.zero		1
	.type		_ZN80_INTERNAL_32ccadbc_43_flash_fwd_split_hdim192_bf16_causal_sm80_cu_8761d306_190334cuda3std3__48in_placeE,@object
	.size		_ZN80_INTERNAL_32ccadbc_43_flash_fwd_split_hdim192_bf16_causal_sm80_cu_8761d306_190334cuda3std3__48in_placeE,(_ZN80_INTERNAL_32ccadbc_43_flash_fwd_split_hdim192_bf16_causal_sm80_cu_8761d306_190334cuda3std6ranges3__45__cpo9iter_moveE - _ZN80_INTERNAL_32ccadbc_43_flash_fwd_split_hdim192_bf16_causal_sm80_cu_8761d306_190334cuda3std3__48in_placeE)
_ZN80_INTERNAL_32ccadbc_43_flash_fwd_split_hdim192_bf16_causal_sm80_cu_8761d306_190334cuda3std3__48in_placeE:
	.zero		1
	.type		_ZN80_INTERNAL_32ccadbc_43_flash_fwd_split_hdim192_bf16_causal_sm80_cu_8761d306_190334cuda3std6ranges3__45__cpo9iter_moveE,@object
	.size		_ZN80_INTERNAL_32ccadbc_43_flash_fwd_split_hdim192_bf16_causal_sm80_cu_8761d306_190334cuda3std6ranges3__45__cpo9iter_moveE,(_ZN80_INTERNAL_32ccadbc_43_flash_fwd_split_hdim192_bf16_causal_sm80_cu_8761d306_190334cuda3std3__45__cpo5beginE - _ZN80_INTERNAL_32ccadbc_43_flash_fwd_split_hdim192_bf16_causal_sm80_cu_8761d306_190334cuda3std6ranges3__45__cpo9iter_moveE)
_ZN80_INTERNAL_32ccadbc_43_flash_fwd_split_hdim192_bf16_causal_sm80_cu_8761d306_190334cuda3std6ranges3__45__cpo9iter_moveE:
	.zero		1
	.type		_ZN80_INTERNAL_32ccadbc_43_flash_fwd_split_hdim192_bf16_causal_sm80_cu_8761d306_190334cuda3std3__45__cpo5beginE,@object
	.size		_ZN80_INTERNAL_32ccadbc_43_flash_fwd_split_hdim192_bf16_causal_sm80_cu_8761d306_190334cuda3std3__45__cpo5beginE,(_ZN80_INTERNAL_32ccadbc_43_flash_fwd_split_hdim192_bf16_causal_sm80_cu_8761d306_190334cuda3std3__482_GLOBAL__N__32ccadbc_43_flash_fwd_split_hdim192_bf16_causal_sm80_cu_8761d306_190336ignoreE - _ZN80_INTERNAL_32ccadbc_43_flash_fwd_split_hdim192_bf16_causal_sm80_cu_8761d306_190334cuda3std3__45__cpo5beginE)
_ZN80_INTERNAL_32ccadbc_43_flash_fwd_split_hdim192_bf16_causal_sm80_cu_8761d306_190334cuda3std3__45__cpo5beginE:
	.zero		1
	.type		_ZN80_INTERNAL_32ccadbc_43_flash_fwd_split_hdim192_bf16_causal_sm80_cu_8761d306_190334cuda3std3__482_GLOBAL__N__32ccadbc_43_flash_fwd_split_hdim192_bf16_causal_sm80_cu_8761d306_190336ignoreE,@object
	.size		_ZN80_INTERNAL_32ccadbc_43_flash_fwd_split_hdim192_bf16_causal_sm80_cu_8761d306_190334cuda3std3__482_GLOBAL__N__32ccadbc_43_flash_fwd_split_hdim192_bf16_causal_sm80_cu_8761d306_190336ignoreE,(_ZN80_INTERNAL_32ccadbc_43_flash_fwd_split_hdim192_bf16_causal_sm80_cu_8761d306_190334cute7productE - _ZN80_INTERNAL_32ccadbc_43_flash_fwd_split_hdim192_bf16_causal_sm80_cu_8761d306_190334cuda3std3__482_GLOBAL__N__32ccadbc_43_flash_fwd_split_hdim192_bf16_causal_sm80_cu_8761d306_190336ignoreE)
_ZN80_INTERNAL_32ccadbc_43_flash_fwd_split_hdim192_bf16_causal_sm80_cu_8761d306_190334cuda3std3__482_GLOBAL__N__32ccadbc_43_flash_fwd_split_hdim192_bf16_causal_sm80_cu_8761d306_190336ignoreE:
	.zero		1
	.type		_ZN80_INTERNAL_32ccadbc_43_flash_fwd_split_hdim192_bf16_causal_sm80_cu_8761d306_190334cute7productE,@object
	.size		_ZN80_INTERNAL_32ccadbc_43_flash_fwd_split_hdim192_bf16_causal_sm80_cu_8761d306_190334cute7productE,(_ZN80_INTERNAL_32ccadbc_43_flash_fwd_split_hdim192_bf16_causal_sm80_cu_8761d306_190334cuda3std3__45__cpo3endE - _ZN80_INTERNAL_32ccadbc_43_flash_fwd_split_hdim192_bf16_causal_sm80_cu_8761d306_190334cute7productE)
_ZN80_INTERNAL_32ccadbc_43_flash_fwd_split_hdim192_bf16_causal_sm80_cu_8761d306_190334cute7productE:
	.zero		1
	.type		_ZN80_INTERNAL_32ccadbc_43_flash_fwd_split_hdim192_bf16_causal_sm80_cu_8761d306_190334cuda3std3__45__cpo3endE,@object
	.size		_ZN80_INTERNAL_32ccadbc_43_flash_fwd_split_hdim192_bf16_causal_sm80_cu_8761d306_190334cuda3std3__45__cpo3endE,(_ZN80_INTERNAL_32ccadbc_43_flash_fwd_split_hdim192_bf16_causal_sm80_cu_8761d306_190334cuda3std3__419piecewise_constructE - _ZN80_INTERNAL_32ccadbc_43_flash_fwd_split_hdim192_bf16_causal_sm80_cu_8761d306_190334cuda3std3__45__cpo3endE)
_ZN80_INTERNAL_32ccadbc_43_flash_fwd_split_hdim192_bf16_causal_sm80_cu_8761d306_190334cuda3std3__45__cpo3endE:
	.zero		1
	.type		_ZN80_INTERNAL_32ccadbc_43_flash_fwd_split_hdim192_bf16_causal_sm80_cu_8761d306_190334cuda3std3__419piecewise_constructE,@object
	.size		_ZN80_INTERNAL_32ccadbc_43_flash_fwd_split_hdim192_bf16_causal_sm80_cu_8761d306_190334cuda3std3__419piecewise_constructE,(_ZN80_INTERNAL_32ccadbc_43_flash_fwd_split_hdim192_bf16_causal_sm80_cu_8761d306_190334cuda3std3__45__cpo4cendE - _ZN80_INTERNAL_32ccadbc_43_flash_fwd_split_hdim192_bf16_causal_sm80_cu_8761d306_190334cuda3std3__419piecewise_constructE)
_ZN80_INTERNAL_32ccadbc_43_flash_fwd_split_hdim192_bf16_causal_sm80_cu_8761d306_190334cuda3std3__419piecewise_constructE:
	.zero		1
	.type		_ZN80_INTERNAL_32ccadbc_43_flash_fwd_split_hdim192_bf16_causal_sm80_cu_8761d306_190334cuda3std3__45__cpo4cendE,@object
	.size		_ZN80_INTERNAL_32ccadbc_43_flash_fwd_split_hdim192_bf16_causal_sm80_cu_8761d306_190334cuda3std3__45__cpo4cendE,(_ZN80_INTERNAL_32ccadbc_43_flash_fwd_split_hdim192_bf16_causal_sm80_cu_8761d306_190334cuda3std6ranges3__45__cpo4swapE - _ZN80_INTERNAL_32ccadbc_43_flash_fwd_split_hdim192_bf16_causal_sm80_cu_8761d306_190334cuda3std3__45__cpo4cendE)
_ZN80_INTERNAL_32ccadbc_43_flash_fwd_split_hdim192_bf16_causal_sm80_cu_8761d306_190334cuda3std3__45__cpo4cendE:
	.zero		1
	.type		_ZN80_INTERNAL_32ccadbc_43_flash_fwd_split_hdim192_bf16_causal_sm80_cu_8761d306_190334cuda3std6ranges3__45__cpo4swapE,@object
	.size		_ZN80_INTERNAL_32ccadbc_43_flash_fwd_split_hdim192_bf16_causal_sm80_cu_8761d306_190334cuda3std6ranges3__45__cpo4swapE,(.L_7 - _ZN80_INTERNAL_32ccadbc_43_flash_fwd_split_hdim192_bf16_causal_sm80_cu_8761d306_190334cuda3std6ranges3__45__cpo4swapE)
_ZN80_INTERNAL_32ccadbc_43_flash_fwd_split_hdim192_bf16_causal_sm80_cu_8761d306_190334cuda3std6ranges3__45__cpo4swapE:
	.zero		1
.L_7:


//--------------------- .nv.shared._ZN5flash32flash_fwd_splitkv_combine_kernelI23Flash_fwd_kernel_traitsILi192ELi64ELi64ELi4ELb0ELb0EN7cutlass10bfloat16_tE19Flash_kernel_traitsILi192ELi64ELi64ELi4ES3_EELi8ELi6ELb0EEEvNS_16Flash_fwd_paramsE --------------------------
	.section	.nv.shared._ZN5flash32flash_fwd_splitkv_combine_kernelI23Flash_fwd_kernel_traitsILi192ELi64ELi64ELi4ELb0ELb0EN7cutlass10bfloat16_tE19Flash_kernel_traitsILi192ELi64ELi64ELi4ES3_EELi8ELi6ELb0EEEvNS_16Flash_fwd_paramsE,"aw",@nobits
	.sectionflags	@""
	.align	16
.nv.shared._ZN5flash32flash_fwd_splitkv_combine_kernelI23Flash_fwd_kernel_traitsILi192ELi64ELi64ELi4ELb0ELb0EN7cutlass10bfloat16_tE19Flash_kernel_traitsILi192ELi64ELi64ELi4ES3_EELi8ELi6ELb0EEEvNS_16Flash_fwd_paramsE:
	.zero		3328


//--------------------- .nv.shared._ZN5flash32flash_fwd_splitkv_combine_kernelI23Flash_fwd_kernel_traitsILi192ELi64ELi64ELi4ELb0ELb0EN7cutlass10bfloat16_tE19Flash_kernel_traitsILi192ELi64ELi64ELi4ES3_EELi8ELi5ELb0EEEvNS_16Flash_fwd_paramsE --------------------------
	.section	.nv.shared._ZN5flash32flash_fwd_splitkv_combine_kernelI23Flash_fwd_kernel_traitsILi192ELi64ELi64ELi4ELb0ELb0EN7cutlass10bfloat16_tE19Flash_kernel_traitsILi192ELi64ELi64ELi4ES3_EELi8ELi5ELb0EEEvNS_16Flash_fwd_paramsE,"aw",@nobits
	.sectionflags	@""
	.align	16
.nv.shared._ZN5flash32flash_fwd_splitkv_combine_kernelI23Flash_fwd_kernel_traitsILi192ELi64ELi64ELi4ELb0ELb0EN7cutlass10bfloat16_tE19Flash_kernel_traitsILi192ELi64ELi64ELi4ES3_EELi8ELi5ELb0EEEvNS_16Flash_fwd_paramsE:
	.zero		2176


//--------------------- .nv.shared._ZN5flash32flash_fwd_splitkv_combine_kernelI23Flash_fwd_kernel_traitsILi192ELi64ELi64ELi4ELb0ELb0EN7cutlass10bfloat16_tE19Flash_kernel_traitsILi192ELi64ELi64ELi4ES3_EELi8ELi4ELb0EEEvNS_16Flash_fwd_paramsE --------------------------
	.section	.nv.shared._ZN5flash32flash_fwd_splitkv_combine_kernelI23Flash_fwd_kernel_traitsILi192ELi64ELi64ELi4ELb0ELb0EN7cutlass10bfloat16_tE19Flash_kernel_traitsILi192ELi64ELi64ELi4ES3_EELi8ELi4ELb0EEEvNS_16Flash_fwd_paramsE,"aw",@nobits
	.sectionflags	@""
	.align	16
.nv.shared._ZN5flash32flash_fwd_splitkv_combine_kernelI23Flash_fwd_kernel_traitsILi192ELi64ELi64ELi4ELb0ELb0EN7cutlass10bfloat16_tE19Flash_kernel_traitsILi192ELi64ELi64ELi4ES3_EELi8ELi4ELb0EEEvNS_16Flash_fwd_paramsE:
	.zero		1600


//--------------------- .nv.shared._ZN5flash32flash_fwd_splitkv_combine_kernelI23Flash_fwd_kernel_traitsILi192ELi64ELi64ELi4ELb0ELb0EN7cutlass10bfloat16_tE19Flash_kernel_traitsILi192ELi64ELi64ELi4ES3_EELi8ELi3ELb0EEEvNS_16Flash_fwd_paramsE --------------------------
	.section	.nv.shared._ZN5flash32flash_fwd_splitkv_combine_kernelI23Flash_fwd_kernel_traitsILi192ELi64ELi64ELi4ELb0ELb0EN7cutlass10bfloat16_tE19Flash_kernel_traitsILi192ELi64ELi64ELi4ES3_EELi8ELi3ELb0EEEvNS_16Flash_fwd_paramsE,"aw",@nobits
	.sectionflags	@""
	.align	16
.nv.shared._ZN5flash32flash_fwd_splitkv_combine_kernelI23Flash_fwd_kernel_traitsILi192ELi64ELi64ELi4ELb0ELb0EN7cutlass10bfloat16_tE19Flash_kernel_traitsILi192ELi64ELi64ELi4ES3_EELi8ELi3ELb0EEEvNS_16Flash_fwd_paramsE:
	.zero		1312


//--------------------- .nv.shared._ZN5flash32flash_fwd_splitkv_combine_kernelI23Flash_fwd_kernel_traitsILi192ELi64ELi64ELi4ELb0ELb0EN7cutlass10bfloat16_tE19Flash_kernel_traitsILi192ELi64ELi64ELi4ES3_EELi8ELi2ELb0EEEvNS_16Flash_fwd_paramsE --------------------------
	.section	.nv.shared._ZN5flash32flash_fwd_splitkv_combine_kernelI23Flash_fwd_kernel_traitsILi192ELi64ELi64ELi4ELb0ELb0EN7cutlass10bfloat16_tE19Flash_kernel_traitsILi192ELi64ELi64ELi4ES3_EELi8ELi2ELb0EEEvNS_16Flash_fwd_paramsE,"aw",@nobits
	.sectionflags	@""
	.align	16
.nv.shared._ZN5flash32flash_fwd_splitkv_combine_kernelI23Flash_fwd_kernel_traitsILi192ELi64ELi64ELi4ELb0ELb0EN7cutlass10bfloat16_tE19Flash_kernel_traitsILi192ELi64ELi64ELi4ES3_EELi8ELi2ELb0EEEvNS_16Flash_fwd_paramsE:
	.zero		1168


//--------------------- .nv.shared._ZN5flash32flash_fwd_splitkv_combine_kernelI23Flash_fwd_kernel_traitsILi192ELi64ELi64ELi4ELb0ELb0EN7cutlass10bfloat16_tE19Flash_kernel_traitsILi192ELi64ELi64ELi4ES3_EELi8ELi1ELb0EEEvNS_16Flash_fwd_paramsE --------------------------
	.section	.nv.shared._ZN5flash32flash_fwd_splitkv_combine_kernelI23Flash_fwd_kernel_traitsILi192ELi64ELi64ELi4ELb0ELb0EN7cutlass10bfloat16_tE19Flash_kernel_traitsILi192ELi64ELi64ELi4ES3_EELi8ELi1ELb0EEEvNS_16Flash_fwd_paramsE,"aw",@nobits
	.sectionflags	@""
	.align	16
.nv.shared._ZN5flash32flash_fwd_splitkv_combine_kernelI23Flash_fwd_kernel_traitsILi192ELi64ELi64ELi4ELb0ELb0EN7cutlass10bfloat16_tE19Flash_kernel_traitsILi192ELi64ELi64ELi4ES3_EELi8ELi1ELb0EEEvNS_16Flash_fwd_paramsE:
	.zero		1104


//--------------------- .nv.shared._ZN5flash32flash_fwd_splitkv_combine_kernelI23Flash_fwd_kernel_traitsILi192ELi64ELi64ELi4ELb0ELb0EN7cutlass10bfloat16_tE19Flash_kernel_traitsILi192ELi64ELi64ELi4ES3_EELi8ELi7ELb1EEEvNS_16Flash_fwd_paramsE --------------------------
	.section	.nv.shared._ZN5flash32flash_fwd_splitkv_combine_kernelI23Flash_fwd_kernel_traitsILi192ELi64ELi64ELi4ELb0ELb0EN7cutlass10bfloat16_tE19Flash_kernel_traitsILi192ELi64ELi64ELi4ES3_EELi8ELi7ELb1EEEvNS_16Flash_fwd_paramsE,"aw",@nobits
	.sectionflags	@""
	.align	16
.nv.shared._ZN5flash32flash_fwd_splitkv_combine_kernelI23Flash_fwd_kernel_traitsILi192ELi64ELi64ELi4ELb0ELb0EN7cutlass10bfloat16_tE19Flash_kernel_traitsILi192ELi64ELi64ELi4ES3_EELi8ELi7ELb1EEEvNS_16Flash_fwd_paramsE:
	.zero		5632


//--------------------- .nv.shared._ZN5flash32flash_fwd_splitkv_combine_kernelI23Flash_fwd_kernel_traitsILi192ELi64ELi64ELi4ELb0ELb0EN7cutlass10bfloat16_tE19Flash_kernel_traitsILi192ELi64ELi64ELi4ES3_EELi8ELi6ELb1EEEvNS_16Flash_fwd_paramsE --------------------------
	.section	.nv.shared._ZN5flash32flash_fwd_splitkv_combine_kernelI23Flash_fwd_kernel_traitsILi192ELi64ELi64ELi4ELb0ELb0EN7cutlass10bfloat16_tE19Flash_kernel_traitsILi192ELi64ELi64ELi4ES3_EELi8ELi6ELb1EEEvNS_16Flash_fwd_paramsE,"aw",@nobits
	.sectionflags	@""
	.align	16
.nv.shared._ZN5flash32flash_fwd_splitkv_combine_kernelI23Flash_fwd_kernel_traitsILi192ELi64ELi64ELi4ELb0ELb0EN7cutlass10bfloat16_tE19Flash_kernel_traitsILi192ELi64ELi64ELi4ES3_EELi8ELi6ELb1EEEvNS_16Flash_fwd_paramsE:
	.zero		3328


//--------------------- .nv.shared._ZN5flash32flash_fwd_splitkv_combine_kernelI23Flash_fwd_kernel_traitsILi192ELi64ELi64ELi4ELb0ELb0EN7cutlass10bfloat16_tE19Flash_kernel_traitsILi192ELi64ELi64ELi4ES3_EELi8ELi5ELb1EEEvNS_16Flash_fwd_paramsE --------------------------
	.section	.nv.shared._ZN5flash32flash_fwd_splitkv_combine_kernelI23Flash_fwd_kernel_traitsILi192ELi64ELi64ELi4ELb0ELb0EN7cutlass10bfloat16_tE19Flash_kernel_traitsILi192ELi64ELi64ELi4ES3_EELi8ELi5ELb1EEEvNS_16Flash_fwd_paramsE,"aw",@nobits
	.sectionflags	@""
	.align	16
.nv.shared._ZN5flash32flash_fwd_splitkv_combine_kernelI23Flash_fwd_kernel_traitsILi192ELi64ELi64ELi4ELb0ELb0EN7cutlass10bfloat16_tE19Flash_kernel_traitsILi192ELi64ELi64ELi4ES3_EELi8ELi5ELb1EEEvNS_16Flash_fwd_paramsE:
	.zero		2176


//--------------------- .nv.shared._ZN5flash32flash_fwd_splitkv_combine_kernelI23Flash_fwd_kernel_traitsILi192ELi64ELi64ELi4ELb0ELb0EN7cutlass10bfloat16_tE19Flash_kernel_traitsILi192ELi64ELi64ELi4ES3_EELi8ELi4ELb1EEEvNS_16Flash_fwd_paramsE --------------------------
	.section	.nv.shared._ZN5flash32flash_fwd_splitkv_combine_kernelI23Flash_fwd_kernel_traitsILi192ELi64ELi64ELi4ELb0ELb0EN7cutlass10bfloat16_tE19Flash_kernel_traitsILi192ELi64ELi64ELi4ES3_EELi8ELi4ELb1EEEvNS_16Flash_fwd_paramsE,"aw",@nobits
	.sectionflags	@""
	.align	16
.nv.shared._ZN5flash32flash_fwd_splitkv_combine_kernelI23Flash_fwd_kernel_traitsILi192ELi64ELi64ELi4ELb0ELb0EN7cutlass10bfloat16_tE19Flash_kernel_traitsILi192ELi64ELi64ELi4ES3_EELi8ELi4ELb1EEEvNS_16Flash_fwd_paramsE:
	.zero		1600


//--------------------- .nv.shared._ZN5flash32flash_fwd_splitkv_combine_kernelI23Flash_fwd_kernel_traitsILi192ELi64ELi64ELi4ELb0ELb0EN7cutlass10bfloat16_tE19Flash_kernel_traitsILi192ELi64ELi64ELi4ES3_EELi8ELi3ELb1EEEvNS_16Flash_fwd_paramsE --------------------------
	.section	.nv.shared._ZN5flash32flash_fwd_splitkv_combine_kernelI23Flash_fwd_kernel_traitsILi192ELi64ELi64ELi4ELb0ELb0EN7cutlass10bfloat16_tE19Flash_kernel_traitsILi192ELi64ELi64ELi4ES3_EELi8ELi3ELb1EEEvNS_16Flash_fwd_paramsE,"aw",@nobits
	.sectionflags	@""
	.align	16
.nv.shared._ZN5flash32flash_fwd_splitkv_combine_kernelI23Flash_fwd_kernel_traitsILi192ELi64ELi64ELi4ELb0ELb0EN7cutlass10bfloat16_tE19Flash_kernel_traitsILi192ELi64ELi64ELi4ES3_EELi8ELi3ELb1EEEvNS_16Flash_fwd_paramsE:
	.zero		1312


//--------------------- .nv.shared._ZN5flash32flash_fwd_splitkv_combine_kernelI23Flash_fwd_kernel_traitsILi192ELi64ELi64ELi4ELb0ELb0EN7cutlass10bfloat16_tE19Flash_kernel_traitsILi192ELi64ELi64ELi4ES3_EELi8ELi2ELb1EEEvNS_16Flash_fwd_paramsE --------------------------
	.section	.nv.shared._ZN5flash32flash_fwd_splitkv_combine_kernelI23Flash_fwd_kernel_traitsILi192ELi64ELi64ELi4ELb0ELb0EN7cutlass10bfloat16_tE19Flash_kernel_traitsILi192ELi64ELi64ELi4ES3_EELi8ELi2ELb1EEEvNS_16Flash_fwd_paramsE,"aw",@nobits
	.sectionflags	@""
	.align	16
.nv.shared._ZN5flash32flash_fwd_splitkv_combine_kernelI23Flash_fwd_kernel_traitsILi192ELi64ELi64ELi4ELb0ELb0EN7cutlass10bfloat16_tE19Flash_kernel_traitsILi192ELi64ELi64ELi4ES3_EELi8ELi2ELb1EEEvNS_16Flash_fwd_paramsE:
	.zero		1168


//--------------------- .nv.shared._ZN5flash32flash_fwd_splitkv_combine_kernelI23Flash_fwd_kernel_traitsILi192ELi64ELi64ELi4ELb0ELb0EN7cutlass10bfloat16_tE19Flash_kernel_traitsILi192ELi64ELi64ELi4ES3_EELi8ELi1ELb1EEEvNS_16Flash_fwd_paramsE --------------------------
	.section	.nv.shared._ZN5flash32flash_fwd_splitkv_combine_kernelI23Flash_fwd_kernel_traitsILi192ELi64ELi64ELi4ELb0ELb0EN7cutlass10bfloat16_tE19Flash_kernel_traitsILi192ELi64ELi64ELi4ES3_EELi8ELi1ELb1EEEvNS_16Flash_fwd_paramsE,"aw",@nobits
	.sectionflags	@""
	.align	16
.nv.shared._ZN5flash32flash_fwd_splitkv_combine_kernelI23Flash_fwd_kernel_traitsILi192ELi64ELi64ELi4ELb0ELb0EN7cutlass10bfloat16_tE19Flash_kernel_traitsILi192ELi64ELi64ELi4ES3_EELi8ELi1ELb1EEEvNS_16Flash_fwd_paramsE:
	.zero		1104


//--------------------- .nv.shared._ZN5flash24flash_fwd_splitkv_kernelI23Flash_fwd_kernel_traitsILi192ELi64ELi64ELi4ELb0ELb0EN7cutlass10bfloat16_tE19Flash_kernel_traitsILi192ELi64ELi64ELi4ES3_EELb1ELb0ELb0ELb0ELb0ELb0ELb0ELb0EEEvNS_16Flash_fwd_paramsE --------------------------
	.section	.nv.shared._ZN5flash24flash_fwd_splitkv_kernelI23Flash_fwd_kernel_traitsILi192ELi64ELi64ELi4ELb0ELb0EN7cutlass10bfloat16_tE19Flash_kernel_traitsILi192ELi64ELi64ELi4ES3_EELb1ELb0ELb0ELb0ELb0ELb0ELb0ELb0EEEvNS_16Flash_fwd_paramsE,"aw",@nobits
	.sectionflags	@""
	.align	16
	.zero		1024


//--------------------- .nv.shared._ZN5flash24flash_fwd_splitkv_kernelI23Flash_fwd_kernel_traitsILi192ELi64ELi64ELi4ELb0ELb0EN7cutlass10bfloat16_tE19Flash_kernel_traitsILi192ELi64ELi64ELi4ES3_EELb1ELb0ELb0ELb0ELb0ELb1ELb0ELb0EEEvNS_16Flash_fwd_paramsE --------------------------
	.section	.nv.shared._ZN5flash24flash_fwd_splitkv_kernelI23Flash_fwd_kernel_traitsILi192ELi64ELi64ELi4ELb0ELb0EN7cutlass10bfloat16_tE19Flash_kernel_traitsILi192ELi64ELi64ELi4ES3_EELb1ELb0ELb0ELb0ELb0ELb1ELb0ELb0EEEvNS_16Flash_fwd_paramsE,"aw",@nobits
	.sectionflags	@""
	.align	16
	.zero		1024


//--------------------- .nv.shared._ZN5flash24flash_fwd_splitkv_kernelI23Flash_fwd_kernel_traitsILi192ELi64ELi64ELi4ELb0ELb0EN7cutlass10bfloat16_tE19Flash_kernel_traitsILi192ELi64ELi64ELi4ES3_EELb1ELb0ELb0ELb0ELb0ELb0ELb0ELb1EEEvNS_16Flash_fwd_paramsE --------------------------
	.section	.nv.shared._ZN5flash24flash_fwd_splitkv_kernelI23Flash_fwd_kernel_traitsILi192ELi64ELi64ELi4ELb0ELb0EN7cutlass10bfloat16_tE19Flash_kernel_traitsILi192ELi64ELi64ELi4ES3_EELb1ELb0ELb0ELb0ELb0ELb0ELb0ELb1EEEvNS_16Flash_fwd_paramsE,"aw",@nobits
	.sectionflags	@""
	.align	16
	.zero		1024


//--------------------- .nv.shared._ZN5flash24flash_fwd_splitkv_kernelI23Flash_fwd_kernel_traitsILi192ELi64ELi64ELi4ELb0ELb0EN7cutlass10bfloat16_tE19Flash_kernel_traitsILi192ELi64ELi64ELi4ES3_EELb1ELb0ELb0ELb0ELb0ELb1ELb0ELb1EEEvNS_16Flash_fwd_paramsE --------------------------
	.section	.nv.shared._ZN5flash24flash_fwd_splitkv_kernelI23Flash_fwd_kernel_traitsILi192ELi64ELi64ELi4ELb0ELb0EN7cutlass10bfloat16_tE19Flash_kernel_traitsILi192ELi64ELi64ELi4ES3_EELb1ELb0ELb0ELb0ELb0ELb1ELb0ELb1EEEvNS_16Flash_fwd_paramsE,"aw",@nobits
	.sectionflags	@""
	.align	16
	.zero		1024


//--------------------- .nv.shared._ZN5flash24flash_fwd_splitkv_kernelI23Flash_fwd_kernel_traitsILi192ELi64ELi64ELi4ELb0ELb0EN7cutlass10bfloat16_tE19Flash_kernel_traitsILi192ELi64ELi64ELi4ES3_EELb1ELb0ELb0ELb0ELb0ELb0ELb1ELb0EEEvNS_16Flash_fwd_paramsE --------------------------
	.section	.nv.shared._ZN5flash24flash_fwd_splitkv_kernelI23Flash_fwd_kernel_traitsILi192ELi64ELi64ELi4ELb0ELb0EN7cutlass10bfloat16_tE19Flash_kernel_traitsILi192ELi64ELi64ELi4ES3_EELb1ELb0ELb0ELb0ELb0ELb0ELb1ELb0EEEvNS_16Flash_fwd_paramsE,"aw",@nobits
	.sectionflags	@""
	.align	16
	.zero		1024


//--------------------- .nv.shared._ZN5flash24flash_fwd_splitkv_kernelI23Flash_fwd_kernel_traitsILi192ELi64ELi64ELi4ELb0ELb0EN7cutlass10bfloat16_tE19Flash_kernel_traitsILi192ELi64ELi64ELi4ES3_EELb1ELb0ELb0ELb0ELb0ELb1ELb1ELb0EEEvNS_16Flash_fwd_paramsE --------------------------
	.section	.nv.shared._ZN5flash24flash_fwd_splitkv_kernelI23Flash_fwd_kernel_traitsILi192ELi64ELi64ELi4ELb0ELb0EN7cutlass10bfloat16_tE19Flash_kernel_traitsILi192ELi64ELi64ELi4ES3_EELb1ELb0ELb0ELb0ELb0ELb1ELb1ELb0EEEvNS_16Flash_fwd_paramsE,"aw",@nobits
	.sectionflags	@""
	.align	16
	.zero		1024


//--------------------- .nv.shared._ZN5flash24flash_fwd_splitkv_kernelI23Flash_fwd_kernel_traitsILi192ELi64ELi64ELi4ELb0ELb0EN7cutlass10bfloat16_tE19Flash_kernel_traitsILi192ELi64ELi64ELi4ES3_EELb1ELb0ELb0ELb0ELb0ELb0ELb1ELb1EEEvNS_16Flash_fwd_paramsE --------------------------
	.section	.nv.shared._ZN5flash24flash_fwd_splitkv_kernelI23Flash_fwd_kernel_traitsILi192ELi64ELi64ELi4ELb0ELb0EN7cutlass10bfloat16_tE19Flash_kernel_traitsILi192ELi64ELi64ELi4ES3_EELb1ELb0ELb0ELb0ELb0ELb0ELb1ELb1EEEvNS_16Flash_fwd_paramsE,"aw",@nobits
	.sectionflags	@""
	.align	16
	.zero		1024


//--------------------- .nv.shared._ZN5flash24flash_fwd_splitkv_kernelI23Flash_fwd_kernel_traitsILi192ELi64ELi64ELi4ELb0ELb0EN7cutlass10bfloat16_tE19Flash_kernel_traitsILi192ELi64ELi64ELi4ES3_EELb1ELb0ELb0ELb0ELb0ELb1ELb1ELb1EEEvNS_16Flash_fwd_paramsE --------------------------
	.section	.nv.shared._ZN5flash24flash_fwd_splitkv_kernelI23Flash_fwd_kernel_traitsILi192ELi64ELi64ELi4ELb0ELb0EN7cutlass10bfloat16_tE19Flash_kernel_traitsILi192ELi64ELi64ELi4ES3_EELb1ELb0ELb0ELb0ELb0ELb1ELb1ELb1EEEvNS_16Flash_fwd_paramsE,"aw",@nobits
	.sectionflags	@""
	.align	16
	.zero		1024


//--------------------- .nv.shared._ZN5flash24flash_fwd_splitkv_kernelI23Flash_fwd_kernel_traitsILi192ELi64ELi64ELi4ELb0ELb0EN7cutlass10bfloat16_tE19Flash_kernel_traitsILi192ELi64ELi64ELi4ES3_EELb1ELb0ELb0ELb0ELb1ELb0ELb0ELb0EEEvNS_16Flash_fwd_paramsE --------------------------
	.section	.nv.shared._ZN5flash24flash_fwd_splitkv_kernelI23Flash_fwd_kernel_traitsILi192ELi64ELi64ELi4ELb0ELb0EN7cutlass10bfloat16_tE19Flash_kernel_traitsILi192ELi64ELi64ELi4ES3_EELb1ELb0ELb0ELb0ELb1ELb0ELb0ELb0EEEvNS_16Flash_fwd_paramsE,"aw",@nobits
	.sectionflags	@""
	.align	16
	.zero		1024


//--------------------- .nv.shared._ZN5flash24flash_fwd_splitkv_kernelI23Flash_fwd_kernel_traitsILi192ELi64ELi64ELi4ELb0ELb0EN7cutlass10bfloat16_tE19Flash_kernel_traitsILi192ELi64ELi64ELi4ES3_EELb1ELb0ELb0ELb0ELb1ELb1ELb0ELb0EEEvNS_16Flash_fwd_paramsE --------------------------
	.section	.nv.shared._ZN5flash24flash_fwd_splitkv_kernelI23Flash_fwd_kernel_traitsILi192ELi64ELi64ELi4ELb0ELb0EN7cutlass10bfloat16_tE19Flash_kernel_traitsILi192ELi64ELi64ELi4ES3_EELb1ELb0ELb0ELb0ELb1ELb1ELb0ELb0EEEvNS_16Flash_fwd_paramsE,"aw",@nobits
	.sectionflags	@""
	.align	16
	.zero		1024


//--------------------- .nv.shared._ZN5flash24flash_fwd_splitkv_kernelI23Flash_fwd_kernel_traitsILi192ELi64ELi64ELi4ELb0ELb0EN7cutlass10bfloat16_tE19Flash_kernel_traitsILi192ELi64ELi64ELi4ES3_EELb1ELb0ELb1ELb0ELb0ELb0ELb0ELb0EEEvNS_16Flash_fwd_paramsE --------------------------
	.section	.nv.shared._ZN5flash24flash_fwd_splitkv_kernelI23Flash_fwd_kernel_traitsILi192ELi64ELi64ELi4ELb0ELb0EN7cutlass10bfloat16_tE19Flash_kernel_traitsILi192ELi64ELi64ELi4ES3_EELb1ELb0ELb1ELb0ELb0ELb0ELb0ELb0EEEvNS_16Flash_fwd_paramsE,"aw",@nobits
	.sectionflags	@""
	.align	16
	.zero		1024


//--------------------- .nv.shared._ZN5flash24flash_fwd_splitkv_kernelI23Flash_fwd_kernel_traitsILi192ELi64ELi64ELi4ELb0ELb0EN7cutlass10bfloat16_tE19Flash_kernel_traitsILi192ELi64ELi64ELi4ES3_EELb1ELb0ELb1ELb0ELb0ELb1ELb0ELb0EEEvNS_16Flash_fwd_paramsE --------------------------
	.section	.nv.shared._ZN5flash24flash_fwd_splitkv_kernelI23Flash_fwd_kernel_traitsILi192ELi64ELi64ELi4ELb0ELb0EN7cutlass10bfloat16_tE19Flash_kernel_traitsILi192ELi64ELi64ELi4ES3_EELb1ELb0ELb1ELb0ELb0ELb1ELb0ELb0EEEvNS_16Flash_fwd_paramsE,"aw",@nobits
	.sectionflags	@""
	.align	16
	.zero		1024


//--------------------- .nv.shared._ZN5flash24flash_fwd_splitkv_kernelI23Flash_fwd_kernel_traitsILi192ELi64ELi64ELi4ELb0ELb0EN7cutlass10bfloat16_tE19Flash_kernel_traitsILi192ELi64ELi64ELi4ES3_EELb1ELb0ELb0ELb0ELb1ELb0ELb0ELb1EEEvNS_16Flash_fwd_paramsE --------------------------
	.section	.nv.shared._ZN5flash24flash_fwd_splitkv_kernelI23Flash_fwd_kernel_traitsILi192ELi64ELi64ELi4ELb0ELb0EN7cutlass10bfloat16_tE19Flash_kernel_traitsILi192ELi64ELi64ELi4ES3_EELb1ELb0ELb0ELb0ELb1ELb0ELb0ELb1EEEvNS_16Flash_fwd_paramsE,"aw",@nobits
	.sectionflags	@""
	.align	16
	.zero		1024


//--------------------- .nv.shared._ZN5flash24flash_fwd_splitkv_kernelI23Flash_fwd_kernel_traitsILi192ELi64ELi64ELi4ELb0ELb0EN7cutlass10bfloat16_tE19Flash_kernel_traitsILi192ELi64ELi64ELi4ES3_EELb1ELb0ELb0ELb0ELb1ELb1ELb0ELb1EEEvNS_16Flash_fwd_paramsE --------------------------
	.section	.nv.shared._ZN5flash24flash_fwd_splitkv_kernelI23Flash_fwd_kernel_traitsILi192ELi64ELi64ELi4ELb0ELb0EN7cutlass10bfloat16_tE19Flash_kernel_traitsILi192ELi64ELi64ELi4ES3_EELb1ELb0ELb0ELb0ELb1ELb1ELb0ELb1EEEvNS_16Flash_fwd_paramsE,"aw",@nobits
	.sectionflags	@""
	.align	16
	.zero		1024


//--------------------- .nv.shared._ZN5flash24flash_fwd_splitkv_kernelI23Flash_fwd_kernel_traitsILi192ELi64ELi64ELi4ELb0ELb0EN7cutlass10bfloat16_tE19Flash_kernel_traitsILi192ELi64ELi64ELi4ES3_EELb1ELb0ELb1ELb0ELb0ELb0ELb0ELb1EEEvNS_16Flash_fwd_paramsE --------------------------
	.section	.nv.shared._ZN5flash24flash_fwd_splitkv_kernelI23Flash_fwd_kernel_traitsILi192ELi64ELi64ELi4ELb0ELb0EN7cutlass10bfloat16_tE19Flash_kernel_traitsILi192ELi64ELi64ELi4ES3_EELb1ELb0ELb1ELb0ELb0ELb0ELb0ELb1EEEvNS_16Flash_fwd_paramsE,"aw",@nobits
	.sectionflags	@""
	.align	16
	.zero		1024


//--------------------- .nv.shared._ZN5flash24flash_fwd_splitkv_kernelI23Flash_fwd_kernel_traitsILi192ELi64ELi64ELi4ELb0ELb0EN7cutlass10bfloat16_tE19Flash_kernel_traitsILi192ELi64ELi64ELi4ES3_EELb1ELb0ELb1ELb0ELb0ELb1ELb0ELb1EEEvNS_16Flash_fwd_paramsE --------------------------
	.section	.nv.shared._ZN5flash24flash_fwd_splitkv_kernelI23Flash_fwd_kernel_traitsILi192ELi64ELi64ELi4ELb0ELb0EN7cutlass10bfloat16_tE19Flash_kernel_traitsILi192ELi64ELi64ELi4ES3_EELb1ELb0ELb1ELb0ELb0ELb1ELb0ELb1EEEvNS_16Flash_fwd_paramsE,"aw",@nobits
	.sectionflags	@""
	.align	16
	.zero		1024


//--------------------- .nv.shared._ZN5flash24flash_fwd_splitkv_kernelI23Flash_fwd_kernel_traitsILi192ELi64ELi64ELi4ELb0ELb0EN7cutlass10bfloat16_tE19Flash_kernel_traitsILi192ELi64ELi64ELi4ES3_EELb1ELb0ELb0ELb0ELb1ELb0ELb1ELb0EEEvNS_16Flash_fwd_paramsE --------------------------
	.section	.nv.shared._ZN5flash24flash_fwd_splitkv_kernelI23Flash_fwd_kernel_traitsILi192ELi64ELi64ELi4ELb0ELb0EN7cutlass10bfloat16_tE19Flash_kernel_traitsILi192ELi64ELi64ELi4ES3_EELb1ELb0ELb0ELb0ELb1ELb0ELb1ELb0EEEvNS_16Flash_fwd_paramsE,"aw",@nobits
	.sectionflags	@""
	.align	16
	.zero		1024


//--------------------- .nv.shared._ZN5flash24flash_fwd_splitkv_kernelI23Flash_fwd_kernel_traitsILi192ELi64ELi64ELi4ELb0ELb0EN7cutlass10bfloat16_tE19Flash_kernel_traitsILi192ELi64ELi64ELi4ES3_EELb1ELb0ELb0ELb0ELb1ELb1ELb1ELb0EEEvNS_16Flash_fwd_paramsE --------------------------
	.section	.nv.shared._ZN5flash24flash_fwd_splitkv_kernelI23Flash_fwd_kernel_traitsILi192ELi64ELi64ELi4ELb0ELb0EN7cutlass10bfloat16_tE19Flash_kernel_traitsILi192ELi64ELi64ELi4ES3_EELb1ELb0ELb0ELb0ELb1ELb1ELb1ELb0EEEvNS_16Flash_fwd_paramsE,"aw",@nobits
	.sectionflags	@""
	.align	16
	.zero		1024


//--------------------- .nv.shared._ZN5flash24flash_fwd_splitkv_kernelI23Flash_fwd_kernel_traitsILi192ELi64ELi64ELi4ELb0ELb0EN7cutlass10bfloat16_tE19Flash_kernel_traitsILi192ELi64ELi64ELi4ES3_EELb1ELb0ELb1ELb0ELb0ELb0ELb1ELb0EEEvNS_16Flash_fwd_paramsE --------------------------
	.section	.nv.shared._ZN5flash24flash_fwd_splitkv_kernelI23Flash_fwd_kernel_traitsILi192ELi64ELi64ELi4ELb0ELb0EN7cutlass10bfloat16_tE19Flash_kernel_traitsILi192ELi64ELi64ELi4ES3_EELb1ELb0ELb1ELb0ELb0ELb0ELb1ELb0EEEvNS_16Flash_fwd_paramsE,"aw",@nobits
	.sectionflags	@""
	.align	16
	.zero		1024


//--------------------- .nv.shared._ZN5flash24flash_fwd_splitkv_kernelI23Flash_fwd_kernel_traitsILi192ELi64ELi64ELi4ELb0ELb0EN7cutlass10bfloat16_tE19Flash_kernel_traitsILi192ELi64ELi64ELi4ES3_EELb1ELb0ELb1ELb0ELb0ELb1ELb1ELb0EEEvNS_16Flash_fwd_paramsE --------------------------
	.section	.nv.shared._ZN5flash24flash_fwd_splitkv_kernelI23Flash_fwd_kernel_traitsILi192ELi64ELi64ELi4ELb0ELb0EN7cutlass10bfloat16_tE19Flash_kernel_traitsILi192ELi64ELi64ELi4ES3_EELb1ELb0ELb1ELb0ELb0ELb1ELb1ELb0EEEvNS_16Flash_fwd_paramsE,"aw",@nobits
	.sectionflags	@""
	.align	16
	.zero		1024


//--------------------- .nv.shared._ZN5flash24flash_fwd_splitkv_kernelI23Flash_fwd_kernel_traitsILi192ELi64ELi64ELi4ELb0ELb0EN7cutlass10bfloat16_tE19Flash_kernel_traitsILi192ELi64ELi64ELi4ES3_EELb1ELb0ELb0ELb0ELb1ELb0ELb1ELb1EEEvNS_16Flash_fwd_paramsE --------------------------
	.section	.nv.shared._ZN5flash24flash_fwd_splitkv_kernelI23Flash_fwd_kernel_traitsILi192ELi64ELi64ELi4ELb0ELb0EN7cutlass10bfloat16_tE19Flash_kernel_traitsILi192ELi64ELi64ELi4ES3_EELb1ELb0ELb0ELb0ELb1ELb0ELb1ELb1EEEvNS_16Flash_fwd_paramsE,"aw",@nobits
	.sectionflags	@""
	.align	16
	.zero		1024


//--------------------- .nv.shared._ZN5flash24flash_fwd_splitkv_kernelI23Flash_fwd_kernel_traitsILi192ELi64ELi64ELi4ELb0ELb0EN7cutlass10bfloat16_tE19Flash_kernel_traitsILi192ELi64ELi64ELi4ES3_EELb1ELb0ELb0ELb0ELb1ELb1ELb1ELb1EEEvNS_16Flash_fwd_paramsE --------------------------
	.section	.nv.shared._ZN5flash24flash_fwd_splitkv_kernelI23Flash_fwd_kernel_traitsILi192ELi64ELi64ELi4ELb0ELb0EN7cutlass10bfloat16_tE19Flash_kernel_traitsILi192ELi64ELi64ELi4ES3_EELb1ELb0ELb0ELb0ELb1ELb1ELb1ELb1EEEvNS_16Flash_fwd_paramsE,"aw",@nobits
	.sectionflags	@""
	.align	16
	.zero		1024


//--------------------- .nv.shared._ZN5flash24flash_fwd_splitkv_kernelI23Flash_fwd_kernel_traitsILi192ELi64ELi64ELi4ELb0ELb0EN7cutlass10bfloat16_tE19Flash_kernel_traitsILi192ELi64ELi64ELi4ES3_EELb1ELb0ELb1ELb0ELb0ELb0ELb1ELb1EEEvNS_16Flash_fwd_paramsE --------------------------
	.section	.nv.shared._ZN5flash24flash_fwd_splitkv_kernelI23Flash_fwd_kernel_traitsILi192ELi64ELi64ELi4ELb0ELb0EN7cutlass10bfloat16_tE19Flash_kernel_traitsILi192ELi64ELi64ELi4ES3_EELb1ELb0ELb1ELb0ELb0ELb0ELb1ELb1EEEvNS_16Flash_fwd_paramsE,"aw",@nobits
	.sectionflags	@""
	.align	16
	.zero		1024


//--------------------- .nv.shared._ZN5flash24flash_fwd_splitkv_kernelI23Flash_fwd_kernel_traitsILi192ELi64ELi64ELi4ELb0ELb0EN7cutlass10bfloat16_tE19Flash_kernel_traitsILi192ELi64ELi64ELi4ES3_EELb1ELb0ELb1ELb0ELb0ELb1ELb1ELb1EEEvNS_16Flash_fwd_paramsE --------------------------
	.section	.nv.shared._ZN5flash24flash_fwd_splitkv_kernelI23Flash_fwd_kernel_traitsILi192ELi64ELi64ELi4ELb0ELb0EN7cutlass10bfloat16_tE19Flash_kernel_traitsILi192ELi64ELi64ELi4ES3_EELb1ELb0ELb1ELb0ELb0ELb1ELb1ELb1EEEvNS_16Flash_fwd_paramsE,"aw",@nobits
	.sectionflags	@""
	.align	16
	.zero		1024


//--------------------- .nv.constant0._ZN5flash32flash_fwd_splitkv_combine_kernelI23Flash_fwd_kernel_traitsILi192ELi64ELi64ELi4ELb0ELb0EN7cutlass10bfloat16_tE19Flash_kernel_traitsILi192ELi64ELi64ELi4ES3_EELi8ELi7ELb0EEEvNS_16Flash_fwd_paramsE --------------------------
	.section	.nv.constant0._ZN5flash32flash_fwd_splitkv_combine_kernelI23Flash_fwd_kernel_traitsILi192ELi64ELi64ELi4ELb0ELb0EN7cutlass10bfloat16_tE19Flash_kernel_traitsILi192ELi64ELi64ELi4ES3_EELi8ELi7ELb0EEEvNS_16Flash_fwd_paramsE,"a",@progbits
	.sectionflags	@""
	.align	4
.nv.constant0._ZN5flash32flash_fwd_splitkv_combine_kernelI23Flash_fwd_kernel_traitsILi192ELi64ELi64ELi4ELb0ELb0EN7cutlass10bfloat16_tE19Flash_kernel_traitsILi192ELi64ELi64ELi4ES3_EELi8ELi7ELb0EEEvNS_16Flash_fwd_paramsE:
	.zero		992


//--------------------- .nv.constant0._ZN5flash32flash_fwd_splitkv_combine_kernelI23Flash_fwd_kernel_traitsILi192ELi64ELi64ELi4ELb0ELb0EN7cutlass10bfloat16_tE19Flash_kernel_traitsILi192ELi64ELi64ELi4ES3_EELi8ELi6ELb0EEEvNS_16Flash_fwd_paramsE --------------------------
	.section	.nv.constant0._ZN5flash32flash_fwd_splitkv_combine_kernelI23Flash_fwd_kernel_traitsILi192ELi64ELi64ELi4ELb0ELb0EN7cutlass10bfloat16_tE19Flash_kernel_traitsILi192ELi64ELi64ELi4ES3_EELi8ELi6ELb0EEEvNS_16Flash_fwd_paramsE,"a",@progbits
	.sectionflags	@""
	.align	4
.nv.constant0._ZN5flash32flash_fwd_splitkv_combine_kernelI23Flash_fwd_kernel_traitsILi192ELi64ELi64ELi4ELb0ELb0EN7cutlass10bfloat16_tE19Flash_kernel_traitsILi192ELi64ELi64ELi4ES3_EELi8ELi6ELb0EEEvNS_16Flash_fwd_paramsE:
	.zero		992


//--------------------- .nv.constant0._ZN5flash32flash_fwd_splitkv_combine_kernelI23Flash_fwd_kernel_traitsILi192ELi64ELi64ELi4ELb0ELb0EN7cutlass10bfloat16_tE19Flash_kernel_traitsILi192ELi64ELi64ELi4ES3_EELi8ELi5ELb0EEEvNS_16Flash_fwd_paramsE --------------------------
	.section	.nv.constant0._ZN5flash32flash_fwd_splitkv_combine_kernelI23Flash_fwd_kernel_traitsILi192ELi64ELi64ELi4ELb0ELb0EN7cutlass10bfloat16_tE19Flash_kernel_traitsILi192ELi64ELi64ELi4ES3_EELi8ELi5ELb0EEEvNS_16Flash_fwd_paramsE,"a",@progbits
	.sectionflags	@""
	.align	4
.nv.constant0._ZN5flash32flash_fwd_splitkv_combine_kernelI23Flash_fwd_kernel_traitsILi192ELi64ELi64ELi4ELb0ELb0EN7cutlass10bfloat16_tE19Flash_kernel_traitsILi192ELi64ELi64ELi4ES3_EELi8ELi5ELb0EEEvNS_16Flash_fwd_paramsE:
	.zero		992


//--------------------- .nv.constant0._ZN5flash32flash_fwd_splitkv_combine_kernelI23Flash_fwd_kernel_traitsILi192ELi64ELi64ELi4ELb0ELb0EN7cutlass10bfloat16_tE19Flash_kernel_traitsILi192ELi64ELi64ELi4ES3_EELi8ELi4ELb0EEEvNS_16Flash_fwd_paramsE --------------------------
	.section	.nv.constant0._ZN5flash32flash_fwd_splitkv_combine_kernelI23Flash_fwd_kernel_traitsILi192ELi64ELi64ELi4ELb0ELb0EN7cutlass10bfloat16_tE19Flash_kernel_traitsILi192ELi64ELi64ELi4ES3_EELi8ELi4ELb0EEEvNS_16Flash_fwd_paramsE,"a",@progbits
	.sectionflags	@""
	.align	4
.nv.constant0._ZN5flash32flash_fwd_splitkv_combine_kernelI23Flash_fwd_kernel_traitsILi192ELi64ELi64ELi4ELb0ELb0EN7cutlass10bfloat16_tE19Flash_kernel_traitsILi192ELi64ELi64ELi4ES3_EELi8ELi4ELb0EEEvNS_16Flash_fwd_paramsE:
	.zero		992


//--------------------- .nv.constant0._ZN5flash32flash_fwd_splitkv_combine_kernelI23Flash_fwd_kernel_traitsILi192ELi64ELi64ELi4ELb0ELb0EN7cutlass10bfloat16_tE19Flash_kernel_traitsILi192ELi64ELi64ELi4ES3_EELi8ELi3ELb0EEEvNS_16Flash_fwd_paramsE --------------------------
	.section	.nv.constant0._ZN5flash32flash_fwd_splitkv_combine_kernelI23Flash_fwd_kernel_traitsILi192ELi64ELi64ELi4ELb0ELb0EN7cutlass10bfloat16_tE19Flash_kernel_traitsILi192ELi64ELi64ELi4ES3_EELi8ELi3ELb0EEEvNS_16Flash_fwd_paramsE,"a",@progbits
	.sectionflags	@""
	.align	4
.nv.constant0._ZN5flash32flash_fwd_splitkv_combine_kernelI23Flash_fwd_kernel_traitsILi192ELi64ELi64ELi4ELb0ELb0EN7cutlass10bfloat16_tE19Flash_kernel_traitsILi192ELi64ELi64ELi4ES3_EELi8ELi3ELb0EEEvNS_16Flash_fwd_paramsE:
	.zero		992


//--------------------- .nv.constant0._ZN5flash32flash_fwd_splitkv_combine_kernelI23Flash_fwd_kernel_traitsILi192ELi64ELi64ELi4ELb0ELb0EN7cutlass10bfloat16_tE19Flash_kernel_traitsILi192ELi64ELi64ELi4ES3_EELi8ELi2ELb0EEEvNS_16Flash_fwd_paramsE --------------------------
	.section	.nv.constant0._ZN5flash32flash_fwd_splitkv_combine_kernelI23Flash_fwd_kernel_traitsILi192ELi64ELi64ELi4ELb0ELb0EN7cutlass10bfloat16_tE19Flash_kernel_traitsILi192ELi64ELi64ELi4ES3_EELi8ELi2ELb0EEEvNS_16Flash_fwd_paramsE,"a",@progbits
	.sectionflags	@""
	.align	4
.nv.constant0._ZN5flash32flash_fwd_splitkv_combine_kernelI23Flash_fwd_kernel_traitsILi192ELi64ELi64ELi4ELb0ELb0EN7cutlass10bfloat16_tE19Flash_kernel_traitsILi192ELi64ELi64ELi4ES3_EELi8ELi2ELb0EEEvNS_16Flash_fwd_paramsE:
	.zero		992


//--------------------- .nv.constant0._ZN5flash32flash_fwd_splitkv_combine_kernelI23Flash_fwd_kernel_traitsILi192ELi64ELi64ELi4ELb0ELb0EN7cutlass10bfloat16_tE19Flash_kernel_traitsILi192ELi64ELi64ELi4ES3_EELi8ELi1ELb0EEEvNS_16Flash_fwd_paramsE --------------------------
	.section	.nv.constant0._ZN5flash32flash_fwd_splitkv_combine_kernelI23Flash_fwd_kernel_traitsILi192ELi64ELi64ELi4ELb0ELb0EN7cutlass10bfloat16_tE19Flash_kernel_traitsILi192ELi64ELi64ELi4ES3_EELi8ELi1ELb0EEEvNS_16Flash_fwd_paramsE,"a",@progbits
	.sectionflags	@""
	.align	4
.nv.constant0._ZN5flash32flash_fwd_splitkv_combine_kernelI23Flash_fwd_kernel_traitsILi192ELi64ELi64ELi4ELb0ELb0EN7cutlass10bfloat16_tE19Flash_kernel_traitsILi192ELi64ELi64ELi4ES3_EELi8ELi1ELb0EEEvNS_16Flash_fwd_paramsE:
	.zero		992


//--------------------- .nv.constant0._ZN5flash32flash_fwd_splitkv_combine_kernelI23Flash_fwd_kernel_traitsILi192ELi64ELi64ELi4ELb0ELb0EN7cutlass10bfloat16_tE19Flash_kernel_traitsILi192ELi64ELi64ELi4ES3_EELi8ELi7ELb1EEEvNS_16Flash_fwd_paramsE --------------------------
	.section	.nv.constant0._ZN5flash32flash_fwd_splitkv_combine_kernelI23Flash_fwd_kernel_traitsILi192ELi64ELi64ELi4ELb0ELb0EN7cutlass10bfloat16_tE19Flash_kernel_traitsILi192ELi64ELi64ELi4ES3_EELi8ELi7ELb1EEEvNS_16Flash_fwd_paramsE,"a",@progbits
	.sectionflags	@""
	.align	4
.nv.constant0._ZN5flash32flash_fwd_splitkv_combine_kernelI23Flash_fwd_kernel_traitsILi192ELi64ELi64ELi4ELb0ELb0EN7cutlass10bfloat16_tE19Flash_kernel_traitsILi192ELi64ELi64ELi4ES3_EELi8ELi7ELb1EEEvNS_16Flash_fwd_paramsE:
	.zero		992


//--------------------- .nv.constant0._ZN5flash32flash_fwd_splitkv_combine_kernelI23Flash_fwd_kernel_traitsILi192ELi64ELi64ELi4ELb0ELb0EN7cutlass10bfloat16_tE19Flash_kernel_traitsILi192ELi64ELi64ELi4ES3_EELi8ELi6ELb1EEEvNS_16Flash_fwd_paramsE --------------------------
	.section	.nv.constant0._ZN5flash32flash_fwd_splitkv_combine_kernelI23Flash_fwd_kernel_traitsILi192ELi64ELi64ELi4ELb0ELb0EN7cutlass10bfloat16_tE19Flash_kernel_traitsILi192ELi64ELi64ELi4ES3_EELi8ELi6ELb1EEEvNS_16Flash_fwd_paramsE,"a",@progbits
	.sectionflags	@""
	.align	4
.nv.constant0._ZN5flash32flash_fwd_splitkv_combine_kernelI23Flash_fwd_kernel_traitsILi192ELi64ELi64ELi4ELb0ELb0EN7cutlass10bfloat16_tE19Flash_kernel_traitsILi192ELi64ELi64ELi4ES3_EELi8ELi6ELb1EEEvNS_16Flash_fwd_paramsE:
	.zero		992


//--------------------- .nv.constant0._ZN5flash32flash_fwd_splitkv_combine_kernelI23Flash_fwd_kernel_traitsILi192ELi64ELi64ELi4ELb0ELb0EN7cutlass10bfloat16_tE19Flash_kernel_traitsILi192ELi64ELi64ELi4ES3_EELi8ELi5ELb1EEEvNS_16Flash_fwd_paramsE --------------------------
	.section	.nv.constant0._ZN5flash32flash_fwd_splitkv_combine_kernelI23Flash_fwd_kernel_traitsILi192ELi64ELi64ELi4ELb0ELb0EN7cutlass10bfloat16_tE19Flash_kernel_traitsILi192ELi64ELi64ELi4ES3_EELi8ELi5ELb1EEEvNS_16Flash_fwd_paramsE,"a",@progbits
	.sectionflags	@""
	.align	4
.nv.constant0._ZN5flash32flash_fwd_splitkv_combine_kernelI23Flash_fwd_kernel_traitsILi192ELi64ELi64ELi4ELb0ELb0EN7cutlass10bfloat16_tE19Flash_kernel_traitsILi192ELi64ELi64ELi4ES3_EELi8ELi5ELb1EEEvNS_16Flash_fwd_paramsE:
	.zero		992


//--------------------- .nv.constant0._ZN5flash32flash_fwd_splitkv_combine_kernelI23Flash_fwd_kernel_traitsILi192ELi64ELi64ELi4ELb0ELb0EN7cutlass10bfloat16_tE19Flash_kernel_traitsILi192ELi64ELi64ELi4ES3_EELi8ELi4ELb1EEEvNS_16Flash_fwd_paramsE --------------------------
	.section	.nv.constant0._ZN5flash32flash_fwd_splitkv_combine_kernelI23Flash_fwd_kernel_traitsILi192ELi64ELi64ELi4ELb0ELb0EN7cutlass10bfloat16_tE19Flash_kernel_traitsILi192ELi64ELi64ELi4ES3_EELi8ELi4ELb1EEEvNS_16Flash_fwd_paramsE,"a",@progbits
	.sectionflags	@""
	.align	4
.nv.constant0._ZN5flash32flash_fwd_splitkv_combine_kernelI23Flash_fwd_kernel_traitsILi192ELi64ELi64ELi4ELb0ELb0EN7cutlass10bfloat16_tE19Flash_kernel_traitsILi192ELi64ELi64ELi4ES3_EELi8ELi4ELb1EEEvNS_16Flash_fwd_paramsE:
	.zero		992


//--------------------- .nv.constant0._ZN5flash32flash_fwd_splitkv_combine_kernelI23Flash_fwd_kernel_traitsILi192ELi64ELi64ELi4ELb0ELb0EN7cutlass10bfloat16_tE19Flash_kernel_traitsILi192ELi64ELi64ELi4ES3_EELi8ELi3ELb1EEEvNS_16Flash_fwd_paramsE --------------------------
	.section	.nv.constant0._ZN5flash32flash_fwd_splitkv_combine_kernelI23Flash_fwd_kernel_traitsILi192ELi64ELi64ELi4ELb0ELb0EN7cutlass10bfloat16_tE19Flash_kernel_traitsILi192ELi64ELi64ELi4ES3_EELi8ELi3ELb1EEEvNS_16Flash_fwd_paramsE,"a",@progbits
	.sectionflags	@""
	.align	4
.nv.constant0._ZN5flash32flash_fwd_splitkv_combine_kernelI23Flash_fwd_kernel_traitsILi192ELi64ELi64ELi4ELb0ELb0EN7cutlass10bfloat16_tE19Flash_kernel_traitsILi192ELi64ELi64ELi4ES3_EELi8ELi3ELb1EEEvNS_16Flash_fwd_paramsE:
	.zero		992


//--------------------- .nv.constant0._ZN5flash32flash_fwd_splitkv_combine_kernelI23Flash_fwd_kernel_traitsILi192ELi64ELi64ELi4ELb0ELb0EN7cutlass10bfloat16_tE19Flash_kernel_traitsILi192ELi64ELi64ELi4ES3_EELi8ELi2ELb1EEEvNS_16Flash_fwd_paramsE --------------------------
	.section	.nv.constant0._ZN5flash32flash_fwd_splitkv_combine_kernelI23Flash_fwd_kernel_traitsILi192ELi64ELi64ELi4ELb0ELb0EN7cutlass10bfloat16_tE19Flash_kernel_traitsILi192ELi64ELi64ELi4ES3_EELi8ELi2ELb1EEEvNS_16Flash_fwd_paramsE,"a",@progbits
	.sectionflags	@""
	.align	4
.nv.constant0._ZN5flash32flash_fwd_splitkv_combine_kernelI23Flash_fwd_kernel_traitsILi192ELi64ELi64ELi4ELb0ELb0EN7cutlass10bfloat16_tE19Flash_kernel_traitsILi192ELi64ELi64ELi4ES3_EELi8ELi2ELb1EEEvNS_16Flash_fwd_paramsE:
	.zero		992


//--------------------- .nv.constant0._ZN5flash32flash_fwd_splitkv_combine_kernelI23Flash_fwd_kernel_traitsILi192ELi64ELi64ELi4ELb0ELb0EN7cutlass10bfloat16_tE19Flash_kernel_traitsILi192ELi64ELi64ELi4ES3_EELi8ELi1ELb1EEEvNS_16Flash_fwd_paramsE --------------------------
	.section	.nv.constant0._ZN5flash32flash_fwd_splitkv_combine_kernelI23Flash_fwd_kernel_traitsILi192ELi64ELi64ELi4ELb0ELb0EN7cutlass10bfloat16_tE19Flash_kernel_traitsILi192ELi64ELi64ELi4ES3_EELi8ELi1ELb1EEEvNS_16Flash_fwd_paramsE,"a",@progbits
	.sectionflags	@""
	.align	4
.nv.constant0._ZN5flash32flash_fwd_splitkv_combine_kernelI23Flash_fwd_kernel_traitsILi192ELi64ELi64ELi4ELb0ELb0EN7cutlass10bfloat16_tE19Flash_kernel_traitsILi192ELi64ELi64ELi4ES3_EELi8ELi1ELb1EEEvNS_16Flash_fwd_paramsE:
	.zero		992


//--------------------- .nv.constant0._ZN5flash24flash_fwd_splitkv_kernelI23Flash_fwd_kernel_traitsILi192ELi64ELi64ELi4ELb0ELb0EN7cutlass10bfloat16_tE19Flash_kernel_traitsILi192ELi64ELi64ELi4ES3_EELb1ELb0ELb0ELb0ELb0ELb0ELb0ELb0EEEvNS_16Flash_fwd_paramsE --------------------------
	.section	.nv.constant0._ZN5flash24flash_fwd_splitkv_kernelI23Flash_fwd_kernel_traitsILi192ELi64ELi64ELi4ELb0ELb0EN7cutlass10bfloat16_tE19Flash_kernel_traitsILi192ELi64ELi64ELi4ES3_EELb1ELb0ELb0ELb0ELb0ELb0ELb0ELb0EEEvNS_16Flash_fwd_paramsE,"a",@progbits
	.sectionflags	@""
	.align	4
.nv.constant0._ZN5flash24flash_fwd_splitkv_kernelI23Flash_fwd_kernel_traitsILi192ELi64ELi64ELi4ELb0ELb0EN7cutlass10bfloat16_tE19Flash_kernel_traitsILi192ELi64ELi64ELi4ES3_EELb1ELb0ELb0ELb0ELb0ELb0ELb0ELb0EEEvNS_16Flash_fwd_paramsE:
	.zero		992


//--------------------- .nv.constant0._ZN5flash24flash_fwd_splitkv_kernelI23Flash_fwd_kernel_traitsILi192ELi64ELi64ELi4ELb0ELb0EN7cutlass10bfloat16_tE19Flash_kernel_traitsILi192ELi64ELi64ELi4ES3_EELb1ELb0ELb0ELb0ELb0ELb1ELb0ELb0EEEvNS_16Flash_fwd_paramsE --------------------------
	.section	.nv.constant0._ZN5flash24flash_fwd_splitkv_kernelI23Flash_fwd_kernel_traitsILi192ELi64ELi64ELi4ELb0ELb0EN7cutlass10bfloat16_tE19Flash_kernel_traitsILi192ELi64ELi64ELi4ES3_EELb1ELb0ELb0ELb0ELb0ELb1ELb0ELb0EEEvNS_16Flash_fwd_paramsE,"a",@progbits
	.sectionflags	@""
	.align	4
.nv.constant0._ZN5flash24flash_fwd_splitkv_kernelI23Flash_fwd_kernel_traitsILi192ELi64ELi64ELi4ELb0ELb0EN7cutlass10bfloat16_tE19Flash_kernel_traitsILi192ELi64ELi64ELi4ES3_EELb1ELb0ELb0ELb0ELb0ELb1ELb0ELb0EEEvNS_16Flash_fwd_paramsE:
	.zero		992


//--------------------- .nv.constant0._ZN5flash24flash_fwd_splitkv_kernelI23Flash_fwd_kernel_traitsILi192ELi64ELi64ELi4ELb0ELb0EN7cutlass10bfloat16_tE19Flash_kernel_traitsILi192ELi64ELi64ELi4ES3_EELb1ELb0ELb0ELb0ELb0ELb0ELb0ELb1EEEvNS_16Flash_fwd_paramsE --------------------------
	.section	.nv.constant0._ZN5flash24flash_fwd_splitkv_kernelI23Flash_fwd_kernel_traitsILi192ELi64ELi64ELi4ELb0ELb0EN7cutlass10bfloat16_tE19Flash_kernel_traitsILi192ELi64ELi64ELi4ES3_EELb1ELb0ELb0ELb0ELb0ELb0ELb0ELb1EEEvNS_16Flash_fwd_paramsE,"a",@progbits
	.sectionflags	@""
	.align	4
.nv.constant0._ZN5flash24flash_fwd_splitkv_kernelI23Flash_fwd_kernel_traitsILi192ELi64ELi64ELi4ELb0ELb0EN7cutlass10bfloat16_tE19Flash_kernel_traitsILi192ELi64ELi64ELi4ES3_EELb1ELb0ELb0ELb0ELb0ELb0ELb0ELb1EEEvNS_16Flash_fwd_paramsE:
	.zero		992


//--------------------- .nv.constant0._ZN5flash24flash_fwd_splitkv_kernelI23Flash_fwd_kernel_traitsILi192ELi64ELi64ELi4ELb0ELb0EN7cutlass10bfloat16_tE19Flash_kernel_traitsILi192ELi64ELi64ELi4ES3_EELb1ELb0ELb0ELb0ELb0ELb1ELb0ELb1EEEvNS_16Flash_fwd_paramsE --------------------------
	.section	.nv.constant0._ZN5flash24flash_fwd_splitkv_kernelI23Flash_fwd_kernel_traitsILi192ELi64ELi64ELi4ELb0ELb0EN7cutlass10bfloat16_tE19Flash_kernel_traitsILi192ELi64ELi64ELi4ES3_EELb1ELb0ELb0ELb0ELb0ELb1ELb0ELb1EEEvNS_16Flash_fwd_paramsE,"a",@progbits
	.sectionflags	@""
	.align	4
.nv.constant0._ZN5flash24flash_fwd_splitkv_kernelI23Flash_fwd_kernel_traitsILi192ELi64ELi64ELi4ELb0ELb0EN7cutlass10bfloat16_tE19Flash_kernel_traitsILi192ELi64ELi64ELi4ES3_EELb1ELb0ELb0ELb0ELb0ELb1ELb0ELb1EEEvNS_16Flash_fwd_paramsE:
	.zero		992


//--------------------- .nv.constant0._ZN5flash24flash_fwd_splitkv_kernelI23Flash_fwd_kernel_traitsILi192ELi64ELi64ELi4ELb0ELb0EN7cutlass10bfloat16_tE19Flash_kernel_traitsILi192ELi64ELi64ELi4ES3_EELb1ELb0ELb0ELb0ELb0ELb0ELb1ELb0EEEvNS_16Flash_fwd_paramsE --------------------------
	.section	.nv.constant0._ZN5flash24flash_fwd_splitkv_kernelI23Flash_fwd_kernel_traitsILi192ELi64ELi64ELi4ELb0ELb0EN7cutlass10bfloat16_tE19Flash_kernel_traitsILi192ELi64ELi64ELi4ES3_EELb1ELb0ELb0ELb0ELb0ELb0ELb1ELb0EEEvNS_16Flash_fwd_paramsE,"a",@progbits
	.sectionflags	@""
	.align	4
.nv.constant0._ZN5flash24flash_fwd_splitkv_kernelI23Flash_fwd_kernel_traitsILi192ELi64ELi64ELi4ELb0ELb0EN7cutlass10bfloat16_tE19Flash_kernel_traitsILi192ELi64ELi64ELi4ES3_EELb1ELb0ELb0ELb0ELb0ELb0ELb1ELb0EEEvNS_16Flash_fwd_paramsE:
	.zero		992


//--------------------- .nv.constant0._ZN5flash24flash_fwd_splitkv_kernelI23Flash_fwd_kernel_traitsILi192ELi64ELi64ELi4ELb0ELb0EN7cutlass10bfloat16_tE19Flash_kernel_traitsILi192ELi64ELi64ELi4ES3_EELb1ELb0ELb0ELb0ELb0ELb1ELb1ELb0EEEvNS_16Flash_fwd_paramsE --------------------------
	.section	.nv.constant0._ZN5flash24flash_fwd_splitkv_kernelI23Flash_fwd_kernel_traitsILi192ELi64ELi64ELi4ELb0ELb0EN7cutlass10bfloat16_tE19Flash_kernel_traitsILi192ELi64ELi64ELi4ES3_EELb1ELb0ELb0ELb0ELb0ELb1ELb1ELb0EEEvNS_16Flash_fwd_paramsE,"a",@progbits
	.sectionflags	@""
	.align	4
.nv.constant0._ZN5flash24flash_fwd_splitkv_kernelI23Flash_fwd_kernel_traitsILi192ELi64ELi64ELi4ELb0ELb0EN7cutlass10bfloat16_tE19Flash_kernel_traitsILi192ELi64ELi64ELi4ES3_EELb1ELb0ELb0ELb0ELb0ELb1ELb1ELb0EEEvNS_16Flash_fwd_paramsE:
	.zero		992


//--------------------- .nv.constant0._ZN5flash24flash_fwd_splitkv_kernelI23Flash_fwd_kernel_traitsILi192ELi64ELi64ELi4ELb0ELb0EN7cutlass10bfloat16_tE19Flash_kernel_traitsILi192ELi64ELi64ELi4ES3_EELb1ELb0ELb0ELb0ELb0ELb0ELb1ELb1EEEvNS_16Flash_fwd_paramsE --------------------------
	.section	.nv.constant0._ZN5flash24flash_fwd_splitkv_kernelI23Flash_fwd_kernel_traitsILi192ELi64ELi64ELi4ELb0ELb0EN7cutlass10bfloat16_tE19Flash_kernel_traitsILi192ELi64ELi64ELi4ES3_EELb1ELb0ELb0ELb0ELb0ELb0ELb1ELb1EEEvNS_16Flash_fwd_paramsE,"a",@progbits
	.sectionflags	@""
	.align	4
.nv.constant0._ZN5flash24flash_fwd_splitkv_kernelI23Flash_fwd_kernel_traitsILi192ELi64ELi64ELi4ELb0ELb0EN7cutlass10bfloat16_tE19Flash_kernel_traitsILi192ELi64ELi64ELi4ES3_EELb1ELb0ELb0ELb0ELb0ELb0ELb1ELb1EEEvNS_16Flash_fwd_paramsE:
	.zero		992


//--------------------- .nv.constant0._ZN5flash24flash_fwd_splitkv_kernelI23Flash_fwd_kernel_traitsILi192ELi64ELi64ELi4ELb0ELb0EN7cutlass10bfloat16_tE19Flash_kernel_traitsILi192ELi64ELi64ELi4ES3_EELb1ELb0ELb0ELb0ELb0ELb1ELb1ELb1EEEvNS_16Flash_fwd_paramsE --------------------------
	.section	.nv.constant0._ZN5flash24flash_fwd_splitkv_kernelI23Flash_fwd_kernel_traitsILi192ELi64ELi64ELi4ELb0ELb0EN7cutlass10bfloat16_tE19Flash_kernel_traitsILi192ELi64ELi64ELi4ES3_EELb1ELb0ELb0ELb0ELb0ELb1ELb1ELb1EEEvNS_16Flash_fwd_paramsE,"a",@progbits
	.sectionflags	@""
	.align	4
.nv.constant0._ZN5flash24flash_fwd_splitkv_kernelI23Flash_fwd_kernel_traitsILi192ELi64ELi64ELi4ELb0ELb0EN7cutlass10bfloat16_tE19Flash_kernel_traitsILi192ELi64ELi64ELi4ES3_EELb1ELb0ELb0ELb0ELb0ELb1ELb1ELb1EEEvNS_16Flash_fwd_paramsE:
	.zero		992


//--------------------- .nv.constant0._ZN5flash24flash_fwd_splitkv_kernelI23Flash_fwd_kernel_traitsILi192ELi64ELi64ELi4ELb0ELb0EN7cutlass10bfloat16_tE19Flash_kernel_traitsILi192ELi64ELi64ELi4ES3_EELb1ELb0ELb0ELb0ELb1ELb0ELb0ELb0EEEvNS_16Flash_fwd_paramsE --------------------------
	.section	.nv.constant0._ZN5flash24flash_fwd_splitkv_kernelI23Flash_fwd_kernel_traitsILi192ELi64ELi64ELi4ELb0ELb0EN7cutlass10bfloat16_tE19Flash_kernel_traitsILi192ELi64ELi64ELi4ES3_EELb1ELb0ELb0ELb0ELb1ELb0ELb0ELb0EEEvNS_16Flash_fwd_paramsE,"a",@progbits
	.sectionflags	@""
	.align	4
.nv.constant0._ZN5flash24flash_fwd_splitkv_kernelI23Flash_fwd_kernel_traitsILi192ELi64ELi64ELi4ELb0ELb0EN7cutlass10bfloat16_tE19Flash_kernel_traitsILi192ELi64ELi64ELi4ES3_EELb1ELb0ELb0ELb0ELb1ELb0ELb0ELb0EEEvNS_16Flash_fwd_paramsE:
	.zero		992


//--------------------- .nv.constant0._ZN5flash24flash_fwd_splitkv_kernelI23Flash_fwd_kernel_traitsILi192ELi64ELi64ELi4ELb0ELb0EN7cutlass10bfloat16_tE19Flash_kernel_traitsILi192ELi64ELi64ELi4ES3_EELb1ELb0ELb0ELb0ELb1ELb1ELb0ELb0EEEvNS_16Flash_fwd_paramsE --------------------------
	.section	.nv.constant0._ZN5flash24flash_fwd_splitkv_kernelI23Flash_fwd_kernel_traitsILi192ELi64ELi64ELi4ELb0ELb0EN7cutlass10bfloat16_tE19Flash_kernel_traitsILi192ELi64ELi64ELi4ES3_EELb1ELb0ELb0ELb0ELb1ELb1ELb0ELb0EEEvNS_16Flash_fwd_paramsE,"a",@progbits
	.sectionflags	@""
	.align	4
.nv.constant0._ZN5flash24flash_fwd_splitkv_kernelI23Flash_fwd_kernel_traitsILi192ELi64ELi64ELi4ELb0ELb0EN7cutlass10bfloat16_tE19Flash_kernel_traitsILi192ELi64ELi64ELi4ES3_EELb1ELb0ELb0ELb0ELb1ELb1ELb0ELb0EEEvNS_16Flash_fwd_paramsE:
	.zero		992


//--------------------- .nv.constant0._ZN5flash24flash_fwd_splitkv_kernelI23Flash_fwd_kernel_traitsILi192ELi64ELi64ELi4ELb0ELb0EN7cutlass10bfloat16_tE19Flash_kernel_traitsILi192ELi64ELi64ELi4ES3_EELb1ELb0ELb1ELb0ELb0ELb0ELb0ELb0EEEvNS_16Flash_fwd_paramsE --------------------------
	.section	.nv.constant0._ZN5flash24flash_fwd_splitkv_kernelI23Flash_fwd_kernel_traitsILi192ELi64ELi64ELi4ELb0ELb0EN7cutlass10bfloat16_tE19Flash_kernel_traitsILi192ELi64ELi64ELi4ES3_EELb1ELb0ELb1ELb0ELb0ELb0ELb0ELb0EEEvNS_16Flash_fwd_paramsE,"a",@progbits
	.sectionflags	@""
	.align	4
.nv.constant0._ZN5flash24flash_fwd_splitkv_kernelI23Flash_fwd_kernel_traitsILi192ELi64ELi64ELi4ELb0ELb0EN7cutlass10bfloat16_tE19Flash_kernel_traitsILi192ELi64ELi64ELi4ES3_EELb1ELb0ELb1ELb0ELb0ELb0ELb0ELb0EEEvNS_16Flash_fwd_paramsE:
	.zero		992


//--------------------- .nv.constant0._ZN5flash24flash_fwd_splitkv_kernelI23Flash_fwd_kernel_traitsILi192ELi64ELi64ELi4ELb0ELb0EN7cutlass10bfloat16_tE19Flash_kernel_traitsILi192ELi64ELi64ELi4ES3_EELb1ELb0ELb1ELb0ELb0ELb1ELb0ELb0EEEvNS_16Flash_fwd_paramsE --------------------------
	.section	.nv.constant0._ZN5flash24flash_fwd_splitkv_kernelI23Flash_fwd_kernel_traitsILi192ELi64ELi64ELi4ELb0ELb0EN7cutlass10bfloat16_tE19Flash_kernel_traitsILi192ELi64ELi64ELi4ES3_EELb1ELb0ELb1ELb0ELb0ELb1ELb0ELb0EEEvNS_16Flash_fwd_paramsE,"a",@progbits
	.sectionflags	@""
	.align	4
.nv.constant0._ZN5flash24flash_fwd_splitkv_kernelI23Flash_fwd_kernel_traitsILi192ELi64ELi64ELi4ELb0ELb0EN7cutlass10bfloat16_tE19Flash_kernel_traitsILi192ELi64ELi64ELi4ES3_EELb1ELb0ELb1ELb0ELb0ELb1ELb0ELb0EEEvNS_16Flash_fwd_paramsE:
	.zero		992


//--------------------- .nv.constant0._ZN5flash24flash_fwd_splitkv_kernelI23Flash_fwd_kernel_traitsILi192ELi64ELi64ELi4ELb0ELb0EN7cutlass10bfloat16_tE19Flash_kernel_traitsILi192ELi64ELi64ELi4ES3_EELb1ELb0ELb0ELb0ELb1ELb0ELb0ELb1EEEvNS_16Flash_fwd_paramsE --------------------------
	.section	.nv.constant0._ZN5flash24flash_fwd_splitkv_kernelI23Flash_fwd_kernel_traitsILi192ELi64ELi64ELi4ELb0ELb0EN7cutlass10bfloat16_tE19Flash_kernel_traitsILi192ELi64ELi64ELi4ES3_EELb1ELb0ELb0ELb0ELb1ELb0ELb0ELb1EEEvNS_16Flash_fwd_paramsE,"a",@progbits
	.sectionflags	@""
	.align	4
.nv.constant0._ZN5flash24flash_fwd_splitkv_kernelI23Flash_fwd_kernel_traitsILi192ELi64ELi64ELi4ELb0ELb0EN7cutlass10bfloat16_tE19Flash_kernel_traitsILi192ELi64ELi64ELi4ES3_EELb1ELb0ELb0ELb0ELb1ELb0ELb0ELb1EEEvNS_16Flash_fwd_paramsE:
	.zero		992


//--------------------- .nv.constant0._ZN5flash24flash_fwd_splitkv_kernelI23Flash_fwd_kernel_traitsILi192ELi64ELi64ELi4ELb0ELb0EN7cutlass10bfloat16_tE19Flash_kernel_traitsILi192ELi64ELi64ELi4ES3_EELb1ELb0ELb0ELb0ELb1ELb1ELb0ELb1EEEvNS_16Flash_fwd_paramsE --------------------------
	.section	.nv.constant0._ZN5flash24flash_fwd_splitkv_kernelI23Flash_fwd_kernel_traitsILi192ELi64ELi64ELi4ELb0ELb0EN7cutlass10bfloat16_tE19Flash_kernel_traitsILi192ELi64ELi64ELi4ES3_EELb1ELb0ELb0ELb0ELb1ELb1ELb0ELb1EEEvNS_16Flash_fwd_paramsE,"a",@progbits
	.sectionflags	@""
	.align	4
.nv.constant0._ZN5flash24flash_fwd_splitkv_kernelI23Flash_fwd_kernel_traitsILi192ELi64ELi64ELi4ELb0ELb0EN7cutlass10bfloat16_tE19Flash_kernel_traitsILi192ELi64ELi64ELi4ES3_EELb1ELb0ELb0ELb0ELb1ELb1ELb0ELb1EEEvNS_16Flash_fwd_paramsE:
	.zero		992


//--------------------- .nv.constant0._ZN5flash24flash_fwd_splitkv_kernelI23Flash_fwd_kernel_traitsILi192ELi64ELi64ELi4ELb0ELb0EN7cutlass10bfloat16_tE19Flash_kernel_traitsILi192ELi64ELi64ELi4ES3_EELb1ELb0ELb1ELb0ELb0ELb0ELb0ELb1EEEvNS_16Flash_fwd_paramsE --------------------------
	.section	.nv.constant0._ZN5flash24flash_fwd_splitkv_kernelI23Flash_fwd_kernel_traitsILi192ELi64ELi64ELi4ELb0ELb0EN7cutlass10bfloat16_tE19Flash_kernel_traitsILi192ELi64ELi64ELi4ES3_EELb1ELb0ELb1ELb0ELb0ELb0ELb0ELb1EEEvNS_16Flash_fwd_paramsE,"a",@progbits
	.sectionflags	@""
	.align	4
.nv.constant0._ZN5flash24flash_fwd_splitkv_kernelI23Flash_fwd_kernel_traitsILi192ELi64ELi64ELi4ELb0ELb0EN7cutlass10bfloat16_tE19Flash_kernel_traitsILi192ELi64ELi64ELi4ES3_EELb1ELb0ELb1ELb0ELb0ELb0ELb0ELb1EEEvNS_16Flash_fwd_paramsE:
	.zero		992


//--------------------- .nv.constant0._ZN5flash24flash_fwd_splitkv_kernelI23Flash_fwd_kernel_traitsILi192ELi64ELi64ELi4ELb0ELb0EN7cutlass10bfloat16_tE19Flash_kernel_traitsILi192ELi64ELi64ELi4ES3_EELb1ELb0ELb1ELb0ELb0ELb1ELb0ELb1EEEvNS_16Flash_fwd_paramsE --------------------------
	.section	.nv.constant0._ZN5flash24flash_fwd_splitkv_kernelI23Flash_fwd_kernel_traitsILi192ELi64ELi64ELi4ELb0ELb0EN7cutlass10bfloat16_tE19Flash_kernel_traitsILi192ELi64ELi64ELi4ES3_EELb1ELb0ELb1ELb0ELb0ELb1ELb0ELb1EEEvNS_16Flash_fwd_paramsE,"a",@progbits
	.sectionflags	@""
	.align	4
.nv.constant0._ZN5flash24flash_fwd_splitkv_kernelI23Flash_fwd_kernel_traitsILi192ELi64ELi64ELi4ELb0ELb0EN7cutlass10bfloat16_tE19Flash_kernel_traitsILi192ELi64ELi64ELi4ES3_EELb1ELb0ELb1ELb0ELb0ELb1ELb0ELb1EEEvNS_16Flash_fwd_paramsE:
	.zero		992


//--------------------- .nv.constant0._ZN5flash24flash_fwd_splitkv_kernelI23Flash_fwd_kernel_traitsILi192ELi64ELi64ELi4ELb0ELb0EN7cutlass10bfloat16_tE19Flash_kernel_traitsILi192ELi64ELi64ELi4ES3_EELb1ELb0ELb0ELb0ELb1ELb0ELb1ELb0EEEvNS_16Flash_fwd_paramsE --------------------------
	.section	.nv.constant0._ZN5flash24flash_fwd_splitkv_kernelI23Flash_fwd_kernel_traitsILi192ELi64ELi64ELi4ELb0ELb0EN7cutlass10bfloat16_tE19Flash_kernel_traitsILi192ELi64ELi64ELi4ES3_EELb1ELb0ELb0ELb0ELb1ELb0ELb1ELb0EEEvNS_16Flash_fwd_paramsE,"a",@progbits
	.sectionflags	@""
	.align	4
.nv.constant0._ZN5flash24flash_fwd_splitkv_kernelI23Flash_fwd_kernel_traitsILi192ELi64ELi64ELi4ELb0ELb0EN7cutlass10bfloat16_tE19Flash_kernel_traitsILi192ELi64ELi64ELi4ES3_EELb1ELb0ELb0ELb0ELb1ELb0ELb1ELb0EEEvNS_16Flash_fwd_paramsE:
	.zero		992


//--------------------- .nv.constant0._ZN5flash24flash_fwd_splitkv_kernelI23Flash_fwd_kernel_traitsILi192ELi64ELi64ELi4ELb0ELb0EN7cutlass10bfloat16_tE19Flash_kernel_traitsILi192ELi64ELi64ELi4ES3_EELb1ELb0ELb0ELb0ELb1ELb1ELb1ELb0EEEvNS_16Flash_fwd_paramsE --------------------------
	.section	.nv.constant0._ZN5flash24flash_fwd_splitkv_kernelI23Flash_fwd_kernel_traitsILi192ELi64ELi64ELi4ELb0ELb0EN7cutlass10bfloat16_tE19Flash_kernel_traitsILi192ELi64ELi64ELi4ES3_EELb1ELb0ELb0ELb0ELb1ELb1ELb1ELb0EEEvNS_16Flash_fwd_paramsE,"a",@progbits
	.sectionflags	@""
	.align	4
.nv.constant0._ZN5flash24flash_fwd_splitkv_kernelI23Flash_fwd_kernel_traitsILi192ELi64ELi64ELi4ELb0ELb0EN7cutlass10bfloat16_tE19Flash_kernel_traitsILi192ELi64ELi64ELi4ES3_EELb1ELb0ELb0ELb0ELb1ELb1ELb1ELb0EEEvNS_16Flash_fwd_paramsE:
	.zero		992


//--------------------- .nv.constant0._ZN5flash24flash_fwd_splitkv_kernelI23Flash_fwd_kernel_traitsILi192ELi64ELi64ELi4ELb0ELb0EN7cutlass10bfloat16_tE19Flash_kernel_traitsILi192ELi64ELi64ELi4ES3_EELb1ELb0ELb1ELb0ELb0ELb0ELb1ELb0EEEvNS_16Flash_fwd_paramsE --------------------------
	.section	.nv.constant0._ZN5flash24flash_fwd_splitkv_kernelI23Flash_fwd_kernel_traitsILi192ELi64ELi64ELi4ELb0ELb0EN7cutlass10bfloat16_tE19Flash_kernel_traitsILi192ELi64ELi64ELi4ES3_EELb1ELb0ELb1ELb0ELb0ELb0ELb1ELb0EEEvNS_16Flash_fwd_paramsE,"a",@progbits
	.sectionflags	@""
	.align	4
.nv.constant0._ZN5flash24flash_fwd_splitkv_kernelI23Flash_fwd_kernel_traitsILi192ELi64ELi64ELi4ELb0ELb0EN7cutlass10bfloat16_tE19Flash_kernel_traitsILi192ELi64ELi64ELi4ES3_EELb1ELb0ELb1ELb0ELb0ELb0ELb1ELb0EEEvNS_16Flash_fwd_paramsE:
	.zero		992


//--------------------- .nv.constant0._ZN5flash24flash_fwd_splitkv_kernelI23Flash_fwd_kernel_traitsILi192ELi64ELi64ELi4ELb0ELb0EN7cutlass10bfloat16_tE19Flash_kernel_traitsILi192ELi64ELi64ELi4ES3_EELb1ELb0ELb1ELb0ELb0ELb1ELb1ELb0EEEvNS_16Flash_fwd_paramsE --------------------------
	.section	.nv.constant0._ZN5flash24flash_fwd_splitkv_kernelI23Flash_fwd_kernel_traitsILi192ELi64ELi64ELi4ELb0ELb0EN7cutlass10bfloat16_tE19Flash_kernel_traitsILi192ELi64ELi64ELi4ES3_EELb1ELb0ELb1ELb0ELb0ELb1ELb1ELb0EEEvNS_16Flash_fwd_paramsE,"a",@progbits
	.sectionflags	@""
	.align	4
.nv.constant0._ZN5flash24flash_fwd_splitkv_kernelI23Flash_fwd_kernel_traitsILi192ELi64ELi64ELi4ELb0ELb0EN7cutlass10bfloat16_tE19Flash_kernel_traitsILi192ELi64ELi64ELi4ES3_EELb1ELb0ELb1ELb0ELb0ELb1ELb1ELb0EEEvNS_16Flash_fwd_paramsE:
	.zero		992


//--------------------- .nv.constant0._ZN5flash24flash_fwd_splitkv_kernelI23Flash_fwd_kernel_traitsILi192ELi64ELi64ELi4ELb0ELb0EN7cutlass10bfloat16_tE19Flash_kernel_traitsILi192ELi64ELi64ELi4ES3_EELb1ELb0ELb0ELb0ELb1ELb0ELb1ELb1EEEvNS_16Flash_fwd_paramsE --------------------------
	.section	.nv.constant0._ZN5flash24flash_fwd_splitkv_kernelI23Flash_fwd_kernel_traitsILi192ELi64ELi64ELi4ELb0ELb0EN7cutlass10bfloat16_tE19Flash_kernel_traitsILi192ELi64ELi64ELi4ES3_EELb1ELb0ELb0ELb0ELb1ELb0ELb1ELb1EEEvNS_16Flash_fwd_paramsE,"a",@progbits
	.sectionflags	@""
	.align	4
.nv.constant0._ZN5flash24flash_fwd_splitkv_kernelI23Flash_fwd_kernel_traitsILi192ELi64ELi64ELi4ELb0ELb0EN7cutlass10bfloat16_tE19Flash_kernel_traitsILi192ELi64ELi64ELi4ES3_EELb1ELb0ELb0ELb0ELb1ELb0ELb1ELb1EEEvNS_16Flash_fwd_paramsE:
	.zero		992


//--------------------- .nv.constant0._ZN5flash24flash_fwd_splitkv_kernelI23Flash_fwd_kernel_traitsILi192ELi64ELi64ELi4ELb0ELb0EN7cutlass10bfloat16_tE19Flash_kernel_traitsILi192ELi64ELi64ELi4ES3_EELb1ELb0ELb0ELb0ELb1ELb1ELb1ELb1EEEvNS_16Flash_fwd_paramsE --------------------------
	.section	.nv.constant0._ZN5flash24flash_fwd_splitkv_kernelI23Flash_fwd_kernel_traitsILi192ELi64ELi64ELi4ELb0ELb0EN7cutlass10bfloat16_tE19Flash_kernel_traitsILi192ELi64ELi64ELi4ES3_EELb1ELb0ELb0ELb0ELb1ELb1ELb1ELb1EEEvNS_16Flash_fwd_paramsE,"a",@progbits
	.sectionflags	@""
	.align	4
.nv.constant0._ZN5flash24flash_fwd_splitkv_kernelI23Flash_fwd_kernel_traitsILi192ELi64ELi64ELi4ELb0ELb0EN7cutlass10bfloat16_tE19Flash_kernel_traitsILi192ELi64ELi64ELi4ES3_EELb1ELb0ELb0ELb0ELb1ELb1ELb1ELb1EEEvNS_16Flash_fwd_paramsE:
	.zero		992


//--------------------- .nv.constant0._ZN5flash24flash_fwd_splitkv_kernelI23Flash_fwd_kernel_traitsILi192ELi64ELi64ELi4ELb0ELb0EN7cutlass10bfloat16_tE19Flash_kernel_traitsILi192ELi64ELi64ELi4ES3_EELb1ELb0ELb1ELb0ELb0ELb0ELb1ELb1EEEvNS_16Flash_fwd_paramsE --------------------------
	.section	.nv.constant0._ZN5flash24flash_fwd_splitkv_kernelI23Flash_fwd_kernel_traitsILi192ELi64ELi64ELi4ELb0ELb0EN7cutlass10bfloat16_tE19Flash_kernel_traitsILi192ELi64ELi64ELi4ES3_EELb1ELb0ELb1ELb0ELb0ELb0ELb1ELb1EEEvNS_16Flash_fwd_paramsE,"a",@progbits
	.sectionflags	@""
	.align	4
.nv.constant0._ZN5flash24flash_fwd_splitkv_kernelI23Flash_fwd_kernel_traitsILi192ELi64ELi64ELi4ELb0ELb0EN7cutlass10bfloat16_tE19Flash_kernel_traitsILi192ELi64ELi64ELi4ES3_EELb1ELb0ELb1ELb0ELb0ELb0ELb1ELb1EEEvNS_16Flash_fwd_paramsE:
	.zero		992


//--------------------- .nv.constant0._ZN5flash24flash_fwd_splitkv_kernelI23Flash_fwd_kernel_traitsILi192ELi64ELi64ELi4ELb0ELb0EN7cutlass10bfloat16_tE19Flash_kernel_traitsILi192ELi64ELi64ELi4ES3_EELb1ELb0ELb1ELb0ELb0ELb1ELb1ELb1EEEvNS_16Flash_fwd_paramsE --------------------------
	.section	.nv.constant0._ZN5flash24flash_fwd_splitkv_kernelI23Flash_fwd_kernel_traitsILi192ELi64ELi64ELi4ELb0ELb0EN7cutlass10bfloat16_tE19Flash_kernel_traitsILi192ELi64ELi64ELi4ES3_EELb1ELb0ELb1ELb0ELb0ELb1ELb1ELb1EEEvNS_16Flash_fwd_paramsE,"a",@progbits
	.sectionflags	@""
	.align	4
.nv.constant0._ZN5flash24flash_fwd_splitkv_kernelI23Flash_fwd_kernel_traitsILi192ELi64ELi64ELi4ELb0ELb0EN7cutlass10bfloat16_tE19Flash_kernel_traitsILi192ELi64ELi64ELi4ES3_EELb1ELb0ELb1ELb0ELb0ELb1ELb1ELb1EEEvNS_16Flash_fwd_paramsE:
	.zero		992


//--------------------- SYMBOLS --------------------------

	.type		.nv.reservedSmem.offset0,@object
	.size		.nv.reservedSmem.offset0,0x4
